	.target	sm_80

	.elftype	@"ET_EXEC"


//--------------------- .note.nv.tkinfo           --------------------------
	.section	.note.nv.tkinfo,"",@"SHT_NOTE"
	.sectionflags	@"SHF_NOTE_NV_TKINFO"
	.tkinfo
        /*0018*/ 	.word	0x00000002
        /*0030*/ 	.string	""
        /*0030*/ 	.string	"ptxas"
        /*0030*/ 	.string	"Cuda compilation tools, release 13.0, V13.0.88"
        /*0030*/ 	.string	"Build cuda_13.0.r13.0/compiler.36424714_0"
        /*0030*/ 	.string	"-arch sm_80 -m 64 "



//--------------------- .note.nv.cuinfo           --------------------------
	.section	.note.nv.cuinfo,"",@"SHT_NOTE"
	.sectionflags	@"SHF_NOTE_NV_CUINFO"
        /*0018*/ 	.short	0x0002
        /*001a*/ 	.short	0x0050
        /*001c*/ 	.short	0x0082
	.zero		2


//--------------------- .nv.info                  --------------------------
	.section	.nv.info,"",@"SHT_CUDA_INFO"
	.align	4


	//----- nvinfo : EIATTR_REGCOUNT
	.align		4
        /*0000*/ 	.byte	0x04, 0x2f
        /*0002*/ 	.short	(.L_12 - .L_11)
	.align		4
.L_11:
        /*0004*/ 	.word	index@(_ZN5flash16flash_fwd_kernelI23Flash_fwd_kernel_traitsILi96ELi64ELi64ELi4ELb0ELb0EN7cutlass10bfloat16_tE19Flash_kernel_traitsILi96ELi64ELi64ELi4ES3_EELb0ELb1ELb0ELb1ELb0ELb0ELb1ELb0EEEvNS_16Flash_fwd_paramsE)
        /*0008*/ 	.word	0x000000a8


	//----- nvinfo : EIATTR_FRAME_SIZE
	.align		4
.L_12:
        /*000c*/ 	.byte	0x04, 0x11
        /*000e*/ 	.short	(.L_14 - .L_13)
	.align		4
.L_13:
        /*0010*/ 	.word	index@(_ZN5flash16flash_fwd_kernelI23Flash_fwd_kernel_traitsILi96ELi64ELi64ELi4ELb0ELb0EN7cutlass10bfloat16_tE19Flash_kernel_traitsILi96ELi64ELi64ELi4ES3_EELb0ELb1ELb0ELb1ELb0ELb0ELb1ELb0EEEvNS_16Flash_fwd_paramsE)
        /*0014*/ 	.word	0x00000000


	//----- nvinfo : EIATTR_REGCOUNT
	.align		4
.L_14:
        /*0018*/ 	.byte	0x04, 0x2f
        /*001a*/ 	.short	(.L_16 - .L_15)
	.align		4
.L_15:
        /*001c*/ 	.word	index@(_ZN5flash16flash_fwd_kernelI23Flash_fwd_kernel_traitsILi96ELi64ELi64ELi4ELb0ELb0EN7cutlass10bfloat16_tE19Flash_kernel_traitsILi96ELi64ELi64ELi4ES3_EELb1ELb1ELb0ELb1ELb0ELb0ELb0ELb1EEEvNS_16Flash_fwd_paramsE)
        /*0020*/ 	.word	0x000000d3


	//----- nvinfo : EIATTR_FRAME_SIZE
	.align		4
.L_16:
        /*0024*/ 	.byte	0x04, 0x11
        /*0026*/ 	.short	(.L_18 - .L_17)
	.align		4
.L_17:
        /*0028*/ 	.word	index@(_ZN5flash16flash_fwd_kernelI23Flash_fwd_kernel_traitsILi96ELi64ELi64ELi4ELb0ELb0EN7cutlass10bfloat16_tE19Flash_kernel_traitsILi96ELi64ELi64ELi4ES3_EELb1ELb1ELb0ELb1ELb0ELb0ELb0ELb1EEEvNS_16Flash_fwd_paramsE)
        /*002c*/ 	.word	0x00000000


	//----- nvinfo : EIATTR_REGCOUNT
	.align		4
.L_18:
        /*0030*/ 	.byte	0x04, 0x2f
        /*0032*/ 	.short	(.L_20 - .L_19)
	.align		4
.L_19:
        /*0034*/ 	.word	index@(_ZN5flash16flash_fwd_kernelI23Flash_fwd_kernel_traitsILi96ELi64ELi64ELi4ELb0ELb0EN7cutlass10bfloat16_tE19Flash_kernel_traitsILi96ELi64ELi64ELi4ES3_EELb0ELb1ELb0ELb0ELb0ELb0ELb1ELb0EEEvNS_16Flash_fwd_paramsE)
        /*0038*/ 	.word	0x000000a8


	//----- nvinfo : EIATTR_FRAME_SIZE
	.align		4
.L_20:
        /*003c*/ 	.byte	0x04, 0x11
        /*003e*/ 	.short	(.L_22 - .L_21)
	.align		4
.L_21:
        /*0040*/ 	.word	index@(_ZN5flash16flash_fwd_kernelI23Flash_fwd_kernel_traitsILi96ELi64ELi64ELi4ELb0ELb0EN7cutlass10bfloat16_tE19Flash_kernel_traitsILi96ELi64ELi64ELi4ES3_EELb0ELb1ELb0ELb0ELb0ELb0ELb1ELb0EEEvNS_16Flash_fwd_paramsE)
        /*0044*/ 	.word	0x00000000


	//----- nvinfo : EIATTR_REGCOUNT
	.align		4
.L_22:
        /*0048*/ 	.byte	0x04, 0x2f
        /*004a*/ 	.short	(.L_24 - .L_23)
	.align		4
.L_23:
        /*004c*/ 	.word	index@(_ZN5flash16flash_fwd_kernelI23Flash_fwd_kernel_traitsILi96ELi64ELi64ELi4ELb0ELb0EN7cutlass10bfloat16_tE19Flash_kernel_traitsILi96ELi64ELi64ELi4ES3_EELb1ELb1ELb0ELb0ELb0ELb0ELb0ELb1EEEvNS_16Flash_fwd_paramsE)
        /*0050*/ 	.word	0x000000d5


	//----- nvinfo : EIATTR_FRAME_SIZE
	.align		4
.L_24:
        /*0054*/ 	.byte	0x04, 0x11
        /*0056*/ 	.short	(.L_26 - .L_25)
	.align		4
.L_25:
        /*0058*/ 	.word	index@(_ZN5flash16flash_fwd_kernelI23Flash_fwd_kernel_traitsILi96ELi64ELi64ELi4ELb0ELb0EN7cutlass10bfloat16_tE19Flash_kernel_traitsILi96ELi64ELi64ELi4ES3_EELb1ELb1ELb0ELb0ELb0ELb0ELb0ELb1EEEvNS_16Flash_fwd_paramsE)
        /*005c*/ 	.word	0x00000000


	//----- nvinfo : EIATTR_REGCOUNT
	.align		4
.L_26:
        /*0060*/ 	.byte	0x04, 0x2f
        /*0062*/ 	.short	(.L_28 - .L_27)
	.align		4
.L_27:
        /*0064*/ 	.word	index@(_ZN5flash16flash_fwd_kernelI23Flash_fwd_kernel_traitsILi96ELi64ELi64ELi4ELb0ELb0EN7cutlass10bfloat16_tE19Flash_kernel_traitsILi96ELi64ELi64ELi4ES3_EELb1ELb1ELb0ELb1ELb0ELb0ELb0ELb0EEEvNS_16Flash_fwd_paramsE)
        /*0068*/ 	.word	0x0000009f


	//----- nvinfo : EIATTR_FRAME_SIZE
	.align		4
.L_28:
        /*006c*/ 	.byte	0x04, 0x11
        /*006e*/ 	.short	(.L_30 - .L_29)
	.align		4
.L_29:
        /*0070*/ 	.word	index@(_ZN5flash16flash_fwd_kernelI23Flash_fwd_kernel_traitsILi96ELi64ELi64ELi4ELb0ELb0EN7cutlass10bfloat16_tE19Flash_kernel_traitsILi96ELi64ELi64ELi4ES3_EELb1ELb1ELb0ELb1ELb0ELb0ELb0ELb0EEEvNS_16Flash_fwd_paramsE)
        /*0074*/ 	.word	0x00000000


	//----- nvinfo : EIATTR_REGCOUNT
	.align		4
.L_30:
        /*0078*/ 	.byte	0x04, 0x2f
        /*007a*/ 	.short	(.L_32 - .L_31)
	.align		4
.L_31:
        /*007c*/ 	.word	index@(_ZN5flash16flash_fwd_kernelI23Flash_fwd_kernel_traitsILi96ELi64ELi64ELi4ELb0ELb0EN7cutlass10bfloat16_tE19Flash_kernel_traitsILi96ELi64ELi64ELi4ES3_EELb0ELb1ELb0ELb0ELb0ELb1ELb1ELb0EEEvNS_16Flash_fwd_paramsE)
        /*0080*/ 	.word	0x000000a8


	//----- nvinfo : EIATTR_FRAME_SIZE
	.align		4
.L_32:
        /*0084*/ 	.byte	0x04, 0x11
        /*0086*/ 	.short	(.L_34 - .L_33)
	.align		4
.L_33:
        /*0088*/ 	.word	index@(_ZN5flash16flash_fwd_kernelI23Flash_fwd_kernel_traitsILi96ELi64ELi64ELi4ELb0ELb0EN7cutlass10bfloat16_tE19Flash_kernel_traitsILi96ELi64ELi64ELi4ES3_EELb0ELb1ELb0ELb0ELb0ELb1ELb1ELb0EEEvNS_16Flash_fwd_paramsE)
        /*008c*/ 	.word	0x00000000


	//----- nvinfo : EIATTR_REGCOUNT
	.align		4
.L_34:
        /*0090*/ 	.byte	0x04, 0x2f
        /*0092*/ 	.short	(.L_36 - .L_35)
	.align		4
.L_35:
        /*0094*/ 	.word	index@(_ZN5flash16flash_fwd_kernelI23Flash_fwd_kernel_traitsILi96ELi64ELi64ELi4ELb0ELb0EN7cutlass10bfloat16_tE19Flash_kernel_traitsILi96ELi64ELi64ELi4ES3_EELb1ELb1ELb0ELb0ELb0ELb1ELb0ELb0EEEvNS_16Flash_fwd_paramsE)
        /*0098*/ 	.word	0x000000a4


	//----- nvinfo : EIATTR_FRAME_SIZE
	.align		4
.L_36:
        /*009c*/ 	.byte	0x04, 0x11
        /*009e*/ 	.short	(.L_38 - .L_37)
	.align		4
.L_37:
        /*00a0*/ 	.word	index@(_ZN5flash16flash_fwd_kernelI23Flash_fwd_kernel_traitsILi96ELi64ELi64ELi4ELb0ELb0EN7cutlass10bfloat16_tE19Flash_kernel_traitsILi96ELi64ELi64ELi4ES3_EELb1ELb1ELb0ELb0ELb0ELb1ELb0ELb0EEEvNS_16Flash_fwd_paramsE)
        /*00a4*/ 	.word	0x00000000


	//----- nvinfo : EIATTR_REGCOUNT
	.align		4
.L_38:
        /*00a8*/ 	.byte	0x04, 0x2f
        /*00aa*/ 	.short	(.L_40 - .L_39)
	.align		4
.L_39:
        /*00ac*/ 	.word	index@(_ZN5flash16flash_fwd_kernelI23Flash_fwd_kernel_traitsILi96ELi64ELi64ELi4ELb0ELb0EN7cutlass10bfloat16_tE19Flash_kernel_traitsILi96ELi64ELi64ELi4ES3_EELb0ELb1ELb0ELb0ELb1ELb1ELb1ELb0EEEvNS_16Flash_fwd_paramsE)
        /*00b0*/ 	.word	0x000000a8


	//----- nvinfo : EIATTR_FRAME_SIZE
	.align		4
.L_40:
        /*00b4*/ 	.byte	0x04, 0x11
        /*00b6*/ 	.short	(.L_42 - .L_41)
	.align		4
.L_41:
        /*00b8*/ 	.word	index@(_ZN5flash16flash_fwd_kernelI23Flash_fwd_kernel_traitsILi96ELi64ELi64ELi4ELb0ELb0EN7cutlass10bfloat16_tE19Flash_kernel_traitsILi96ELi64ELi64ELi4ES3_EELb0ELb1ELb0ELb0ELb1ELb1ELb1ELb0EEEvNS_16Flash_fwd_paramsE)
        /*00bc*/ 	.word	0x00000000


	//----- nvinfo : EIATTR_REGCOUNT
	.align		4
.L_42:
        /*00c0*/ 	.byte	0x04, 0x2f
        /*00c2*/ 	.short	(.L_44 - .L_43)
	.align		4
.L_43:
        /*00c4*/ 	.word	index@(_ZN5flash16flash_fwd_kernelI23Flash_fwd_kernel_traitsILi96ELi64ELi64ELi4ELb0ELb0EN7cutlass10bfloat16_tE19Flash_kernel_traitsILi96ELi64ELi64ELi4ES3_EELb1ELb1ELb0ELb0ELb1ELb1ELb0ELb0EEEvNS_16Flash_fwd_paramsE)
        /*00c8*/ 	.word	0x000000a0


	//----- nvinfo : EIATTR_FRAME_SIZE
	.align		4
.L_44:
        /*00cc*/ 	.byte	0x04, 0x11
        /*00ce*/ 	.short	(.L_46 - .L_45)
	.align		4
.L_45:
        /*00d0*/ 	.word	index@(_ZN5flash16flash_fwd_kernelI23Flash_fwd_kernel_traitsILi96ELi64ELi64ELi4ELb0ELb0EN7cutlass10bfloat16_tE19Flash_kernel_traitsILi96ELi64ELi64ELi4ES3_EELb1ELb1ELb0ELb0ELb1ELb1ELb0ELb0EEEvNS_16Flash_fwd_paramsE)
        /*00d4*/ 	.word	0x00000000


	//----- nvinfo : EIATTR_REGCOUNT
	.align		4
.L_46:
        /*00d8*/ 	.byte	0x04, 0x2f
        /*00da*/ 	.short	(.L_48 - .L_47)
	.align		4
.L_47:
        /*00dc*/ 	.word	index@(_ZN5flash16flash_fwd_kernelI23Flash_fwd_kernel_traitsILi96ELi64ELi64ELi4ELb0ELb0EN7cutlass10bfloat16_tE19Flash_kernel_traitsILi96ELi64ELi64ELi4ES3_EELb1ELb1ELb0ELb0ELb0ELb0ELb0ELb0EEEvNS_16Flash_fwd_paramsE)
        /*00e0*/ 	.word	0x000000a0


	//----- nvinfo : EIATTR_FRAME_SIZE
	.align		4
.L_48:
        /*00e4*/ 	.byte	0x04, 0x11
        /*00e6*/ 	.short	(.L_50 - .L_49)
	.align		4
.L_49:
        /*00e8*/ 	.word	index@(_ZN5flash16flash_fwd_kernelI23Flash_fwd_kernel_traitsILi96ELi64ELi64ELi4ELb0ELb0EN7cutlass10bfloat16_tE19Flash_kernel_traitsILi96ELi64ELi64ELi4ES3_EELb1ELb1ELb0ELb0ELb0ELb0ELb0ELb0EEEvNS_16Flash_fwd_paramsE)
        /*00ec*/ 	.word	0x00000000


	//----- nvinfo : EIATTR_REGCOUNT
	.align		4
.L_50:
        /*00f0*/ 	.byte	0x04, 0x2f
        /*00f2*/ 	.short	(.L_52 - .L_51)
	.align		4
.L_51:
        /*00f4*/ 	.word	index@(_ZN5flash16flash_fwd_kernelI23Flash_fwd_kernel_traitsILi96ELi128ELi64ELi4ELb0ELb0EN7cutlass10bfloat16_tE19Flash_kernel_traitsILi96ELi128ELi64ELi4ES3_EELb0ELb1ELb0ELb1ELb0ELb0ELb1ELb0EEEvNS_16Flash_fwd_paramsE)
        /*00f8*/ 	.word	0x000000ff


	//----- nvinfo : EIATTR_FRAME_SIZE
	.align		4
.L_52:
        /*00fc*/ 	.byte	0x04, 0x11
        /*00fe*/ 	.short	(.L_54 - .L_53)
	.align		4
.L_53:
        /*0100*/ 	.word	index@(_ZN5flash16flash_fwd_kernelI23Flash_fwd_kernel_traitsILi96ELi128ELi64ELi4ELb0ELb0EN7cutlass10bfloat16_tE19Flash_kernel_traitsILi96ELi128ELi64ELi4ES3_EELb0ELb1ELb0ELb1ELb0ELb0ELb1ELb0EEEvNS_16Flash_fwd_paramsE)
        /*0104*/ 	.word	0x00000050


	//----- nvinfo : EIATTR_REGCOUNT
	.align		4
.L_54:
        /*0108*/ 	.byte	0x04, 0x2f
        /*010a*/ 	.short	(.L_56 - .L_55)
	.align		4
.L_55:
        /*010c*/ 	.word	index@(_ZN5flash16flash_fwd_kernelI23Flash_fwd_kernel_traitsILi96ELi128ELi64ELi4ELb0ELb0EN7cutlass10bfloat16_tE19Flash_kernel_traitsILi96ELi128ELi64ELi4ES3_EELb1ELb1ELb0ELb1ELb0ELb0ELb0ELb1EEEvNS_16Flash_fwd_paramsE)
        /*0110*/ 	.word	0x000000ff


	//----- nvinfo : EIATTR_FRAME_SIZE
	.align		4
.L_56:
        /*0114*/ 	.byte	0x04, 0x11
        /*0116*/ 	.short	(.L_58 - .L_57)
	.align		4
.L_57:
        /*0118*/ 	.word	index@($__internal_0_$__cuda_sm70_shflsync_bfly_p)
        /*011c*/ 	.word	0x00000000


	//----- nvinfo : EIATTR_FRAME_SIZE
	.align		4
.L_58:
        /*0120*/ 	.byte	0x04, 0x11
        /*0122*/ 	.short	(.L_60 - .L_59)
	.align		4
.L_59:
        /*0124*/ 	.word	index@($_ZN5flash16flash_fwd_kernelI23Flash_fwd_kernel_traitsILi96ELi128ELi64ELi4ELb0ELb0EN7cutlass10bfloat16_tE19Flash_kernel_traitsILi96ELi128ELi64ELi4ES3_EELb1ELb1ELb0ELb1ELb0ELb0ELb0ELb1EEEvNS_16Flash_fwd_paramsE$_ZN5flash22compute_attn_1rowblockI23Flash_fwd_kernel_traitsILi96ELi128ELi64ELi4ELb0ELb0EN7cutlass10bfloat16_tE19Flash_kernel_traitsILi96ELi128ELi64ELi4ES3_EELb1ELb1ELb0ELb1ELb0ELb0ELb0ELb1ENS_16Flash_fwd_paramsEEEvRKT8_iii)
        /*0128*/ 	.word	0x00000000


	//----- nvinfo : EIATTR_FRAME_SIZE
	.align		4
.L_60:
        /*012c*/ 	.byte	0x04, 0x11
        /*012e*/ 	.short	(.L_62 - .L_61)
	.align		4
.L_61:
        /*0130*/ 	.word	index@(_ZN5flash16flash_fwd_kernelI23Flash_fwd_kernel_traitsILi96ELi128ELi64ELi4ELb0ELb0EN7cutlass10bfloat16_tE19Flash_kernel_traitsILi96ELi128ELi64ELi4ES3_EELb1ELb1ELb0ELb1ELb0ELb0ELb0ELb1EEEvNS_16Flash_fwd_paramsE)
        /*0134*/ 	.word	0x00000258


	//----- nvinfo : EIATTR_REGCOUNT
	.align		4
.L_62:
        /*0138*/ 	.byte	0x04, 0x2f
        /*013a*/ 	.short	(.L_64 - .L_63)
	.align		4
.L_63:
        /*013c*/ 	.word	index@(_ZN5flash16flash_fwd_kernelI23Flash_fwd_kernel_traitsILi96ELi128ELi64ELi4ELb0ELb0EN7cutlass10bfloat16_tE19Flash_kernel_traitsILi96ELi128ELi64ELi4ES3_EELb0ELb1ELb0ELb0ELb0ELb0ELb1ELb0EEEvNS_16Flash_fwd_paramsE)
        /*0140*/ 	.word	0x000000ff


	//----- nvinfo : EIATTR_FRAME_SIZE
	.align		4
.L_64:
        /*0144*/ 	.byte	0x04, 0x11
        /*0146*/ 	.short	(.L_66 - .L_65)
	.align		4
.L_65:
        /*0148*/ 	.word	index@(_ZN5flash16flash_fwd_kernelI23Flash_fwd_kernel_traitsILi96ELi128ELi64ELi4ELb0ELb0EN7cutlass10bfloat16_tE19Flash_kernel_traitsILi96ELi128ELi64ELi4ES3_EELb0ELb1ELb0ELb0ELb0ELb0ELb1ELb0EEEvNS_16Flash_fwd_paramsE)
        /*014c*/ 	.word	0x00000060


	//----- nvinfo : EIATTR_REGCOUNT
	.align		4
.L_66:
        /*0150*/ 	.byte	0x04, 0x2f
        /*0152*/ 	.short	(.L_68 - .L_67)
	.align		4
.L_67:
        /*0154*/ 	.word	index@(_ZN5flash16flash_fwd_kernelI23Flash_fwd_kernel_traitsILi96ELi128ELi64ELi4ELb0ELb0EN7cutlass10bfloat16_tE19Flash_kernel_traitsILi96ELi128ELi64ELi4ES3_EELb1ELb1ELb0ELb0ELb0ELb0ELb0ELb1EEEvNS_16Flash_fwd_paramsE)
        /*0158*/ 	.word	0x000000ff


	//----- nvinfo : EIATTR_FRAME_SIZE
	.align		4
.L_68:
        /*015c*/ 	.byte	0x04, 0x11
        /*015e*/ 	.short	(.L_70 - .L_69)
	.align		4
.L_69:
        /*0160*/ 	.word	index@(_ZN5flash16flash_fwd_kernelI23Flash_fwd_kernel_traitsILi96ELi128ELi64ELi4ELb0ELb0EN7cutlass10bfloat16_tE19Flash_kernel_traitsILi96ELi128ELi64ELi4ES3_EELb1ELb1ELb0ELb0ELb0ELb0ELb0ELb1EEEvNS_16Flash_fwd_paramsE)
        /*0164*/ 	.word	0x000001f0


	//----- nvinfo : EIATTR_REGCOUNT
	.align		4
.L_70:
        /*0168*/ 	.byte	0x04, 0x2f
        /*016a*/ 	.short	(.L_72 - .L_71)
	.align		4
.L_71:
        /*016c*/ 	.word	index@(_ZN5flash16flash_fwd_kernelI23Flash_fwd_kernel_traitsILi96ELi128ELi64ELi4ELb0ELb0EN7cutlass10bfloat16_tE19Flash_kernel_traitsILi96ELi128ELi64ELi4ES3_EELb1ELb1ELb0ELb1ELb0ELb0ELb0ELb0EEEvNS_16Flash_fwd_paramsE)
        /*0170*/ 	.word	0x000000ff


	//----- nvinfo : EIATTR_FRAME_SIZE
	.align		4
.L_72:
        /*0174*/ 	.byte	0x04, 0x11
        /*0176*/ 	.short	(.L_74 - .L_73)
	.align		4
.L_73:
        /*0178*/ 	.word	index@(_ZN5flash16flash_fwd_kernelI23Flash_fwd_kernel_traitsILi96ELi128ELi64ELi4ELb0ELb0EN7cutlass10bfloat16_tE19Flash_kernel_traitsILi96ELi128ELi64ELi4ES3_EELb1ELb1ELb0ELb1ELb0ELb0ELb0ELb0EEEvNS_16Flash_fwd_paramsE)
        /*017c*/ 	.word	0x00000070


	//----- nvinfo : EIATTR_REGCOUNT
	.align		4
.L_74:
        /*0180*/ 	.byte	0x04, 0x2f
        /*0182*/ 	.short	(.L_76 - .L_75)
	.align		4
.L_75:
        /*0184*/ 	.word	index@(_ZN5flash16flash_fwd_kernelI23Flash_fwd_kernel_traitsILi96ELi128ELi64ELi4ELb0ELb0EN7cutlass10bfloat16_tE19Flash_kernel_traitsILi96ELi128ELi64ELi4ES3_EELb0ELb1ELb0ELb0ELb0ELb1ELb1ELb0EEEvNS_16Flash_fwd_paramsE)
        /*0188*/ 	.word	0x000000ff


	//----- nvinfo : EIATTR_FRAME_SIZE
	.align		4
.L_76:
        /*018c*/ 	.byte	0x04, 0x11
        /*018e*/ 	.short	(.L_78 - .L_77)
	.align		4
.L_77:
        /*0190*/ 	.word	index@(_ZN5flash16flash_fwd_kernelI23Flash_fwd_kernel_traitsILi96ELi128ELi64ELi4ELb0ELb0EN7cutlass10bfloat16_tE19Flash_kernel_traitsILi96ELi128ELi64ELi4ES3_EELb0ELb1ELb0ELb0ELb0ELb1ELb1ELb0EEEvNS_16Flash_fwd_paramsE)
        /*0194*/ 	.word	0x00000070


	//----- nvinfo : EIATTR_REGCOUNT
	.align		4
.L_78:
        /*0198*/ 	.byte	0x04, 0x2f
        /*019a*/ 	.short	(.L_80 - .L_79)
	.align		4
.L_79:
        /*019c*/ 	.word	index@(_ZN5flash16flash_fwd_kernelI23Flash_fwd_kernel_traitsILi96ELi128ELi64ELi4ELb0ELb0EN7cutlass10bfloat16_tE19Flash_kernel_traitsILi96ELi128ELi64ELi4ES3_EELb1ELb1ELb0ELb0ELb0ELb1ELb0ELb0EEEvNS_16Flash_fwd_paramsE)
        /*01a0*/ 	.word	0x000000ff


	//----- nvinfo : EIATTR_FRAME_SIZE
	.align		4
.L_80:
        /*01a4*/ 	.byte	0x04, 0x11
        /*01a6*/ 	.short	(.L_82 - .L_81)
	.align		4
.L_81:
        /*01a8*/ 	.word	index@(_ZN5flash16flash_fwd_kernelI23Flash_fwd_kernel_traitsILi96ELi128ELi64ELi4ELb0ELb0EN7cutlass10bfloat16_tE19Flash_kernel_traitsILi96ELi128ELi64ELi4ES3_EELb1ELb1ELb0ELb0ELb0ELb1ELb0ELb0EEEvNS_16Flash_fwd_paramsE)
        /*01ac*/ 	.word	0x00000060


	//----- nvinfo : EIATTR_REGCOUNT
	.align		4
.L_82:
        /*01b0*/ 	.byte	0x04, 0x2f
        /*01b2*/ 	.short	(.L_84 - .L_83)
	.align		4
.L_83:
        /*01b4*/ 	.word	index@(_ZN5flash16flash_fwd_kernelI23Flash_fwd_kernel_traitsILi96ELi128ELi64ELi4ELb0ELb0EN7cutlass10bfloat16_tE19Flash_kernel_traitsILi96ELi128ELi64ELi4ES3_EELb0ELb1ELb0ELb0ELb1ELb1ELb1ELb0EEEvNS_16Flash_fwd_paramsE)
        /*01b8*/ 	.word	0x000000ff


	//----- nvinfo : EIATTR_FRAME_SIZE
	.align		4
.L_84:
        /*01bc*/ 	.byte	0x04, 0x11
        /*01be*/ 	.short	(.L_86 - .L_85)
	.align		4
.L_85:
        /*01c0*/ 	.word	index@(_ZN5flash16flash_fwd_kernelI23Flash_fwd_kernel_traitsILi96ELi128ELi64ELi4ELb0ELb0EN7cutlass10bfloat16_tE19Flash_kernel_traitsILi96ELi128ELi64ELi4ES3_EELb0ELb1ELb0ELb0ELb1ELb1ELb1ELb0EEEvNS_16Flash_fwd_paramsE)
        /*01c4*/ 	.word	0x00000050


	//----- nvinfo : EIATTR_REGCOUNT
	.align		4
.L_86:
        /*01c8*/ 	.byte	0x04, 0x2f
        /*01ca*/ 	.short	(.L_88 - .L_87)
	.align		4
.L_87:
        /*01cc*/ 	.word	index@(_ZN5flash16flash_fwd_kernelI23Flash_fwd_kernel_traitsILi96ELi128ELi64ELi4ELb0ELb0EN7cutlass10bfloat16_tE19Flash_kernel_traitsILi96ELi128ELi64ELi4ES3_EELb1ELb1ELb0ELb0ELb1ELb1ELb0ELb0EEEvNS_16Flash_fwd_paramsE)
        /*01d0*/ 	.word	0x000000ff


	//----- nvinfo : EIATTR_FRAME_SIZE
	.align		4
.L_88:
        /*01d4*/ 	.byte	0x04, 0x11
        /*01d6*/ 	.short	(.L_90 - .L_89)
	.align		4
.L_89:
        /*01d8*/ 	.word	index@(_ZN5flash16flash_fwd_kernelI23Flash_fwd_kernel_traitsILi96ELi128ELi64ELi4ELb0ELb0EN7cutlass10bfloat16_tE19Flash_kernel_traitsILi96ELi128ELi64ELi4ES3_EELb1ELb1ELb0ELb0ELb1ELb1ELb0ELb0EEEvNS_16Flash_fwd_paramsE)
        /*01dc*/ 	.word	0x00000010


	//----- nvinfo : EIATTR_REGCOUNT
	.align		4
.L_90:
        /*01e0*/ 	.byte	0x04, 0x2f
        /*01e2*/ 	.short	(.L_92 - .L_91)
	.align		4
.L_91:
        /*01e4*/ 	.word	index@(_ZN5flash16flash_fwd_kernelI23Flash_fwd_kernel_traitsILi96ELi128ELi64ELi4ELb0ELb0EN7cutlass10bfloat16_tE19Flash_kernel_traitsILi96ELi128ELi64ELi4ES3_EELb1ELb1ELb0ELb0ELb0ELb0ELb0ELb0EEEvNS_16Flash_fwd_paramsE)
        /*01e8*/ 	.word	0x000000ff


	//----- nvinfo : EIATTR_FRAME_SIZE
	.align		4
.L_92:
        /*01ec*/ 	.byte	0x04, 0x11
        /*01ee*/ 	.short	(.L_94 - .L_93)
	.align		4
.L_93:
        /*01f0*/ 	.word	index@(_ZN5flash16flash_fwd_kernelI23Flash_fwd_kernel_traitsILi96ELi128ELi64ELi4ELb0ELb0EN7cutlass10bfloat16_tE19Flash_kernel_traitsILi96ELi128ELi64ELi4ES3_EELb1ELb1ELb0ELb0ELb0ELb0ELb0ELb0EEEvNS_16Flash_fwd_paramsE)
        /*01f4*/ 	.word	0x00000018


	//----- nvinfo : EIATTR_REGCOUNT
	.align		4
.L_94:
        /*01f8*/ 	.byte	0x04, 0x2f
        /*01fa*/ 	.short	(.L_96 - .L_95)
	.align		4
.L_95:
        /*01fc*/ 	.word	index@(_ZN5flash16flash_fwd_kernelI23Flash_fwd_kernel_traitsILi96ELi64ELi64ELi4ELb0ELb0EN7cutlass10bfloat16_tE19Flash_kernel_traitsILi96ELi64ELi64ELi4ES3_EELb0ELb1ELb0ELb1ELb0ELb0ELb0ELb0EEEvNS_16Flash_fwd_paramsE)
        /*0200*/ 	.word	0x0000009f


	//----- nvinfo : EIATTR_FRAME_SIZE
	.align		4
.L_96:
        /*0204*/ 	.byte	0x04, 0x11
        /*0206*/ 	.short	(.L_98 - .L_97)
	.align		4
.L_97:
        /*0208*/ 	.word	index@(_ZN5flash16flash_fwd_kernelI23Flash_fwd_kernel_traitsILi96ELi64ELi64ELi4ELb0ELb0EN7cutlass10bfloat16_tE19Flash_kernel_traitsILi96ELi64ELi64ELi4ES3_EELb0ELb1ELb0ELb1ELb0ELb0ELb0ELb0EEEvNS_16Flash_fwd_paramsE)
        /*020c*/ 	.word	0x00000000


	//----- nvinfo : EIATTR_REGCOUNT
	.align		4
.L_98:
        /*0210*/ 	.byte	0x04, 0x2f
        /*0212*/ 	.short	(.L_100 - .L_99)
	.align		4
.L_99:
        /*0214*/ 	.word	index@(_ZN5flash16flash_fwd_kernelI23Flash_fwd_kernel_traitsILi96ELi64ELi64ELi4ELb0ELb0EN7cutlass10bfloat16_tE19Flash_kernel_traitsILi96ELi64ELi64ELi4ES3_EELb0ELb1ELb0ELb0ELb0ELb0ELb0ELb0EEEvNS_16Flash_fwd_paramsE)
        /*0218*/ 	.word	0x000000a6


	//----- nvinfo : EIATTR_FRAME_SIZE
	.align		4
.L_100:
        /*021c*/ 	.byte	0x04, 0x11
        /*021e*/ 	.short	(.L_102 - .L_101)
	.align		4
.L_101:
        /*0220*/ 	.word	index@(_ZN5flash16flash_fwd_kernelI23Flash_fwd_kernel_traitsILi96ELi64ELi64ELi4ELb0ELb0EN7cutlass10bfloat16_tE19Flash_kernel_traitsILi96ELi64ELi64ELi4ES3_EELb0ELb1ELb0ELb0ELb0ELb0ELb0ELb0EEEvNS_16Flash_fwd_paramsE)
        /*0224*/ 	.word	0x00000000


	//----- nvinfo : EIATTR_REGCOUNT
	.align		4
.L_102:
        /*0228*/ 	.byte	0x04, 0x2f
        /*022a*/ 	.short	(.L_104 - .L_103)
	.align		4
.L_103:
        /*022c*/ 	.word	index@(_ZN5flash16flash_fwd_kernelI23Flash_fwd_kernel_traitsILi96ELi64ELi64ELi4ELb0ELb0EN7cutlass10bfloat16_tE19Flash_kernel_traitsILi96ELi64ELi64ELi4ES3_EELb0ELb1ELb0ELb0ELb0ELb1ELb0ELb0EEEvNS_16Flash_fwd_paramsE)
        /*0230*/ 	.word	0x000000a8


	//----- nvinfo : EIATTR_FRAME_SIZE
	.align		4
.L_104:
        /*0234*/ 	.byte	0x04, 0x11
        /*0236*/ 	.short	(.L_106 - .L_105)
	.align		4
.L_105:
        /*0238*/ 	.word	index@(_ZN5flash16flash_fwd_kernelI23Flash_fwd_kernel_traitsILi96ELi64ELi64ELi4ELb0ELb0EN7cutlass10bfloat16_tE19Flash_kernel_traitsILi96ELi64ELi64ELi4ES3_EELb0ELb1ELb0ELb0ELb0ELb1ELb0ELb0EEEvNS_16Flash_fwd_paramsE)
        /*023c*/ 	.word	0x00000000


	//----- nvinfo : EIATTR_REGCOUNT
	.align		4
.L_106:
        /*0240*/ 	.byte	0x04, 0x2f
        /*0242*/ 	.short	(.L_108 - .L_107)
	.align		4
.L_107:
        /*0244*/ 	.word	index@(_ZN5flash16flash_fwd_kernelI23Flash_fwd_kernel_traitsILi96ELi64ELi64ELi4ELb0ELb0EN7cutlass10bfloat16_tE19Flash_kernel_traitsILi96ELi64ELi64ELi4ES3_EELb0ELb1ELb0ELb0ELb1ELb1ELb0ELb0EEEvNS_16Flash_fwd_paramsE)
        /*0248*/ 	.word	0x000000a6


	//----- nvinfo : EIATTR_FRAME_SIZE
	.align		4
.L_108:
        /*024c*/ 	.byte	0x04, 0x11
        /*024e*/ 	.short	(.L_110 - .L_109)
	.align		4
.L_109:
        /*0250*/ 	.word	index@(_ZN5flash16flash_fwd_kernelI23Flash_fwd_kernel_traitsILi96ELi64ELi64ELi4ELb0ELb0EN7cutlass10bfloat16_tE19Flash_kernel_traitsILi96ELi64ELi64ELi4ES3_EELb0ELb1ELb0ELb0ELb1ELb1ELb0ELb0EEEvNS_16Flash_fwd_paramsE)
        /*0254*/ 	.word	0x00000000


	//----- nvinfo : EIATTR_REGCOUNT
	.align		4
.L_110:
        /*0258*/ 	.byte	0x04, 0x2f
        /*025a*/ 	.short	(.L_112 - .L_111)
	.align		4
.L_111:
        /*025c*/ 	.word	index@(_ZN5flash16flash_fwd_kernelI23Flash_fwd_kernel_traitsILi96ELi128ELi64ELi4ELb0ELb0EN7cutlass10bfloat16_tE19Flash_kernel_traitsILi96ELi128ELi64ELi4ES3_EELb0ELb1ELb0ELb1ELb0ELb0ELb0ELb0EEEvNS_16Flash_fwd_paramsE)
        /*0260*/ 	.word	0x000000ff


	//----- nvinfo : EIATTR_FRAME_SIZE
	.align		4
.L_112:
        /*0264*/ 	.byte	0x04, 0x11
        /*0266*/ 	.short	(.L_114 - .L_113)
	.align		4
.L_113:
        /*0268*/ 	.word	index@(_ZN5flash16flash_fwd_kernelI23Flash_fwd_kernel_traitsILi96ELi128ELi64ELi4ELb0ELb0EN7cutlass10bfloat16_tE19Flash_kernel_traitsILi96ELi128ELi64ELi4ES3_EELb0ELb1ELb0ELb1ELb0ELb0ELb0ELb0EEEvNS_16Flash_fwd_paramsE)
        /*026c*/ 	.word	0x00000000


	//----- nvinfo : EIATTR_REGCOUNT
	.align		4
.L_114:
        /*0270*/ 	.byte	0x04, 0x2f
        /*0272*/ 	.short	(.L_116 - .L_115)
	.align		4
.L_115:
        /*0274*/ 	.word	index@(_ZN5flash16flash_fwd_kernelI23Flash_fwd_kernel_traitsILi96ELi128ELi64ELi4ELb0ELb0EN7cutlass10bfloat16_tE19Flash_kernel_traitsILi96ELi128ELi64ELi4ES3_EELb0ELb1ELb0ELb0ELb0ELb0ELb0ELb0EEEvNS_16Flash_fwd_paramsE)
        /*0278*/ 	.word	0x000000ff


	//----- nvinfo : EIATTR_FRAME_SIZE
	.align		4
.L_116:
        /*027c*/ 	.byte	0x04, 0x11
        /*027e*/ 	.short	(.L_118 - .L_117)
	.align		4
.L_117:
        /*0280*/ 	.word	index@(_ZN5flash16flash_fwd_kernelI23Flash_fwd_kernel_traitsILi96ELi128ELi64ELi4ELb0ELb0EN7cutlass10bfloat16_tE19Flash_kernel_traitsILi96ELi128ELi64ELi4ES3_EELb0ELb1ELb0ELb0ELb0ELb0ELb0ELb0EEEvNS_16Flash_fwd_paramsE)
        /*0284*/ 	.word	0x00000000


	//----- nvinfo : EIATTR_REGCOUNT
	.align		4
.L_118:
        /*0288*/ 	.byte	0x04, 0x2f
        /*028a*/ 	.short	(.L_120 - .L_119)
	.align		4
.L_119:
        /*028c*/ 	.word	index@(_ZN5flash16flash_fwd_kernelI23Flash_fwd_kernel_traitsILi96ELi128ELi64ELi4ELb0ELb0EN7cutlass10bfloat16_tE19Flash_kernel_traitsILi96ELi128ELi64ELi4ES3_EELb0ELb1ELb0ELb0ELb0ELb1ELb0ELb0EEEvNS_16Flash_fwd_paramsE)
        /*0290*/ 	.word	0x000000ff


	//----- nvinfo : EIATTR_FRAME_SIZE
	.align		4
.L_120:
        /*0294*/ 	.byte	0x04, 0x11
        /*0296*/ 	.short	(.L_122 - .L_121)
	.align		4
.L_121:
        /*0298*/ 	.word	index@(_ZN5flash16flash_fwd_kernelI23Flash_fwd_kernel_traitsILi96ELi128ELi64ELi4ELb0ELb0EN7cutlass10bfloat16_tE19Flash_kernel_traitsILi96ELi128ELi64ELi4ES3_EELb0ELb1ELb0ELb0ELb0ELb1ELb0ELb0EEEvNS_16Flash_fwd_paramsE)
        /*029c*/ 	.word	0x00000008


	//----- nvinfo : EIATTR_REGCOUNT
	.align		4
.L_122:
        /*02a0*/ 	.byte	0x04, 0x2f
        /*02a2*/ 	.short	(.L_124 - .L_123)
	.align		4
.L_123:
        /*02a4*/ 	.word	index@(_ZN5flash16flash_fwd_kernelI23Flash_fwd_kernel_traitsILi96ELi128ELi64ELi4ELb0ELb0EN7cutlass10bfloat16_tE19Flash_kernel_traitsILi96ELi128ELi64ELi4ES3_EELb0ELb1ELb0ELb0ELb1ELb1ELb0ELb0EEEvNS_16Flash_fwd_paramsE)
        /*02a8*/ 	.word	0x000000ff


	//----- nvinfo : EIATTR_FRAME_SIZE
	.align		4
.L_124:
        /*02ac*/ 	.byte	0x04, 0x11
        /*02ae*/ 	.short	(.L_126 - .L_125)
	.align		4
.L_125:
        /*02b0*/ 	.word	index@(_ZN5flash16flash_fwd_kernelI23Flash_fwd_kernel_traitsILi96ELi128ELi64ELi4ELb0ELb0EN7cutlass10bfloat16_tE19Flash_kernel_traitsILi96ELi128ELi64ELi4ES3_EELb0ELb1ELb0ELb0ELb1ELb1ELb0ELb0EEEvNS_16Flash_fwd_paramsE)
        /*02b4*/ 	.word	0x00000000


	//----- nvinfo : EIATTR_MIN_STACK_SIZE
	.align		4
.L_126:
        /*02b8*/ 	.byte	0x04, 0x12
        /*02ba*/ 	.short	(.L_128 - .L_127)
	.align		4
.L_127:
        /*02bc*/ 	.word	index@(_ZN5flash16flash_fwd_kernelI23Flash_fwd_kernel_traitsILi96ELi128ELi64ELi4ELb0ELb0EN7cutlass10bfloat16_tE19Flash_kernel_traitsILi96ELi128ELi64ELi4ES3_EELb0ELb1ELb0ELb0ELb1ELb1ELb0ELb0EEEvNS_16Flash_fwd_paramsE)
        /*02c0*/ 	.word	0x00000000


	//----- nvinfo : EIATTR_MIN_STACK_SIZE
	.align		4
.L_128:
        /*02c4*/ 	.byte	0x04, 0x12
        /*02c6*/ 	.short	(.L_130 - .L_129)
	.align		4
.L_129:
        /*02c8*/ 	.word	index@(_ZN5flash16flash_fwd_kernelI23Flash_fwd_kernel_traitsILi96ELi128ELi64ELi4ELb0ELb0EN7cutlass10bfloat16_tE19Flash_kernel_traitsILi96ELi128ELi64ELi4ES3_EELb0ELb1ELb0ELb0ELb0ELb1ELb0ELb0EEEvNS_16Flash_fwd_paramsE)
        /*02cc*/ 	.word	0x00000008


	//----- nvinfo : EIATTR_MIN_STACK_SIZE
	.align		4
.L_130:
        /*02d0*/ 	.byte	0x04, 0x12
        /*02d2*/ 	.short	(.L_132 - .L_131)
	.align		4
.L_131:
        /*02d4*/ 	.word	index@(_ZN5flash16flash_fwd_kernelI23Flash_fwd_kernel_traitsILi96ELi128ELi64ELi4ELb0ELb0EN7cutlass10bfloat16_tE19Flash_kernel_traitsILi96ELi128ELi64ELi4ES3_EELb0ELb1ELb0ELb0ELb0ELb0ELb0ELb0EEEvNS_16Flash_fwd_paramsE)
        /*02d8*/ 	.word	0x00000000


	//----- nvinfo : EIATTR_MIN_STACK_SIZE
	.align		4
.L_132:
        /*02dc*/ 	.byte	0x04, 0x12
        /*02de*/ 	.short	(.L_134 - .L_133)
	.align		4
.L_133:
        /*02e0*/ 	.word	index@(_ZN5flash16flash_fwd_kernelI23Flash_fwd_kernel_traitsILi96ELi128ELi64ELi4ELb0ELb0EN7cutlass10bfloat16_tE19Flash_kernel_traitsILi96ELi128ELi64ELi4ES3_EELb0ELb1ELb0ELb1ELb0ELb0ELb0ELb0EEEvNS_16Flash_fwd_paramsE)
        /*02e4*/ 	.word	0x00000000


	//----- nvinfo : EIATTR_MIN_STACK_SIZE
	.align		4
.L_134:
        /*02e8*/ 	.byte	0x04, 0x12
        /*02ea*/ 	.short	(.L_136 - .L_135)
	.align		4
.L_135:
        /*02ec*/ 	.word	index@(_ZN5flash16flash_fwd_kernelI23Flash_fwd_kernel_traitsILi96ELi64ELi64ELi4ELb0ELb0EN7cutlass10bfloat16_tE19Flash_kernel_traitsILi96ELi64ELi64ELi4ES3_EELb0ELb1ELb0ELb0ELb1ELb1ELb0ELb0EEEvNS_16Flash_fwd_paramsE)
        /*02f0*/ 	.word	0x00000000


	//----- nvinfo : EIATTR_MIN_STACK_SIZE
	.align		4
.L_136:
        /*02f4*/ 	.byte	0x04, 0x12
        /*02f6*/ 	.short	(.L_138 - .L_137)
	.align		4
.L_137:
        /*02f8*/ 	.word	index@(_ZN5flash16flash_fwd_kernelI23Flash_fwd_kernel_traitsILi96ELi64ELi64ELi4ELb0ELb0EN7cutlass10bfloat16_tE19Flash_kernel_traitsILi96ELi64ELi64ELi4ES3_EELb0ELb1ELb0ELb0ELb0ELb1ELb0ELb0EEEvNS_16Flash_fwd_paramsE)
        /*02fc*/ 	.word	0x00000000


	//----- nvinfo : EIATTR_MIN_STACK_SIZE
	.align		4
.L_138:
        /*0300*/ 	.byte	0x04, 0x12
        /*0302*/ 	.short	(.L_140 - .L_139)
	.align		4
.L_139:
        /*0304*/ 	.word	index@(_ZN5flash16flash_fwd_kernelI23Flash_fwd_kernel_traitsILi96ELi64ELi64ELi4ELb0ELb0EN7cutlass10bfloat16_tE19Flash_kernel_traitsILi96ELi64ELi64ELi4ES3_EELb0ELb1ELb0ELb0ELb0ELb0ELb0ELb0EEEvNS_16Flash_fwd_paramsE)
        /*0308*/ 	.word	0x00000000


	//----- nvinfo : EIATTR_MIN_STACK_SIZE
	.align		4
.L_140:
        /*030c*/ 	.byte	0x04, 0x12
        /*030e*/ 	.short	(.L_142 - .L_141)
	.align		4
.L_141:
        /*0310*/ 	.word	index@(_ZN5flash16flash_fwd_kernelI23Flash_fwd_kernel_traitsILi96ELi64ELi64ELi4ELb0ELb0EN7cutlass10bfloat16_tE19Flash_kernel_traitsILi96ELi64ELi64ELi4ES3_EELb0ELb1ELb0ELb1ELb0ELb0ELb0ELb0EEEvNS_16Flash_fwd_paramsE)
        /*0314*/ 	.word	0x00000000


	//----- nvinfo : EIATTR_MIN_STACK_SIZE
	.align		4
.L_142:
        /*0318*/ 	.byte	0x04, 0x12
        /*031a*/ 	.short	(.L_144 - .L_143)
	.align		4
.L_143:
        /*031c*/ 	.word	index@(_ZN5flash16flash_fwd_kernelI23Flash_fwd_kernel_traitsILi96ELi128ELi64ELi4ELb0ELb0EN7cutlass10bfloat16_tE19Flash_kernel_traitsILi96ELi128ELi64ELi4ES3_EELb1ELb1ELb0ELb0ELb0ELb0ELb0ELb0EEEvNS_16Flash_fwd_paramsE)
        /*0320*/ 	.word	0x00000018


	//----- nvinfo : EIATTR_MIN_STACK_SIZE
	.align		4
.L_144:
        /*0324*/ 	.byte	0x04, 0x12
        /*0326*/ 	.short	(.L_146 - .L_145)
	.align		4
.L_145:
        /*0328*/ 	.word	index@(_ZN5flash16flash_fwd_kernelI23Flash_fwd_kernel_traitsILi96ELi128ELi64ELi4ELb0ELb0EN7cutlass10bfloat16_tE19Flash_kernel_traitsILi96ELi128ELi64ELi4ES3_EELb1ELb1ELb0ELb0ELb1ELb1ELb0ELb0EEEvNS_16Flash_fwd_paramsE)
        /*032c*/ 	.word	0x00000010


	//----- nvinfo : EIATTR_MIN_STACK_SIZE
	.align		4
.L_146:
        /*0330*/ 	.byte	0x04, 0x12
        /*0332*/ 	.short	(.L_148 - .L_147)
	.align		4
.L_147:
        /*0334*/ 	.word	index@(_ZN5flash16flash_fwd_kernelI23Flash_fwd_kernel_traitsILi96ELi128ELi64ELi4ELb0ELb0EN7cutlass10bfloat16_tE19Flash_kernel_traitsILi96ELi128ELi64ELi4ES3_EELb0ELb1ELb0ELb0ELb1ELb1ELb1ELb0EEEvNS_16Flash_fwd_paramsE)
        /*0338*/ 	.word	0x00000050


	//----- nvinfo : EIATTR_MIN_STACK_SIZE
	.align		4
.L_148:
        /*033c*/ 	.byte	0x04, 0x12
        /*033e*/ 	.short	(.L_150 - .L_149)
	.align		4
.L_149:
        /*0340*/ 	.word	index@(_ZN5flash16flash_fwd_kernelI23Flash_fwd_kernel_traitsILi96ELi128ELi64ELi4ELb0ELb0EN7cutlass10bfloat16_tE19Flash_kernel_traitsILi96ELi128ELi64ELi4ES3_EELb1ELb1ELb0ELb0ELb0ELb1ELb0ELb0EEEvNS_16Flash_fwd_paramsE)
        /*0344*/ 	.word	0x00000060


	//----- nvinfo : EIATTR_MIN_STACK_SIZE
	.align		4
.L_150:
        /*0348*/ 	.byte	0x04, 0x12
        /*034a*/ 	.short	(.L_152 - .L_151)
	.align		4
.L_151:
        /*034c*/ 	.word	index@(_ZN5flash16flash_fwd_kernelI23Flash_fwd_kernel_traitsILi96ELi128ELi64ELi4ELb0ELb0EN7cutlass10bfloat16_tE19Flash_kernel_traitsILi96ELi128ELi64ELi4ES3_EELb0ELb1ELb0ELb0ELb0ELb1ELb1ELb0EEEvNS_16Flash_fwd_paramsE)
        /*0350*/ 	.word	0x00000070


	//----- nvinfo : EIATTR_MIN_STACK_SIZE
	.align		4
.L_152:
        /*0354*/ 	.byte	0x04, 0x12
        /*0356*/ 	.short	(.L_154 - .L_153)
	.align		4
.L_153:
        /*0358*/ 	.word	index@(_ZN5flash16flash_fwd_kernelI23Flash_fwd_kernel_traitsILi96ELi128ELi64ELi4ELb0ELb0EN7cutlass10bfloat16_tE19Flash_kernel_traitsILi96ELi128ELi64ELi4ES3_EELb1ELb1ELb0ELb1ELb0ELb0ELb0ELb0EEEvNS_16Flash_fwd_paramsE)
        /*035c*/ 	.word	0x00000070


	//----- nvinfo : EIATTR_MIN_STACK_SIZE
	.align		4
.L_154:
        /*0360*/ 	.byte	0x04, 0x12
        /*0362*/ 	.short	(.L_156 - .L_155)
	.align		4
.L_155:
        /*0364*/ 	.word	index@(_ZN5flash16flash_fwd_kernelI23Flash_fwd_kernel_traitsILi96ELi128ELi64ELi4ELb0ELb0EN7cutlass10bfloat16_tE19Flash_kernel_traitsILi96ELi128ELi64ELi4ES3_EELb1ELb1ELb0ELb0ELb0ELb0ELb0ELb1EEEvNS_16Flash_fwd_paramsE)
        /*0368*/ 	.word	0x000001f0


	//----- nvinfo : EIATTR_MIN_STACK_SIZE
	.align		4
.L_156:
        /*036c*/ 	.byte	0x04, 0x12
        /*036e*/ 	.short	(.L_158 - .L_157)
	.align		4
.L_157:
        /*0370*/ 	.word	index@(_ZN5flash16flash_fwd_kernelI23Flash_fwd_kernel_traitsILi96ELi128ELi64ELi4ELb0ELb0EN7cutlass10bfloat16_tE19Flash_kernel_traitsILi96ELi128ELi64ELi4ES3_EELb0ELb1ELb0ELb0ELb0ELb0ELb1ELb0EEEvNS_16Flash_fwd_paramsE)
        /*0374*/ 	.word	0x00000060


	//----- nvinfo : EIATTR_MIN_STACK_SIZE
	.align		4
.L_158:
        /*0378*/ 	.byte	0x04, 0x12
        /*037a*/ 	.short	(.L_160 - .L_159)
	.align		4
.L_159:
        /*037c*/ 	.word	index@(_ZN5flash16flash_fwd_kernelI23Flash_fwd_kernel_traitsILi96ELi128ELi64ELi4ELb0ELb0EN7cutlass10bfloat16_tE19Flash_kernel_traitsILi96ELi128ELi64ELi4ES3_EELb1ELb1ELb0ELb1ELb0ELb0ELb0ELb1EEEvNS_16Flash_fwd_paramsE)
        /*0380*/ 	.word	0x00000258


	//----- nvinfo : EIATTR_MIN_STACK_SIZE
	.align		4
.L_160:
        /*0384*/ 	.byte	0x04, 0x12
        /*0386*/ 	.short	(.L_162 - .L_161)
	.align		4
.L_161:
        /*0388*/ 	.word	index@(_ZN5flash16flash_fwd_kernelI23Flash_fwd_kernel_traitsILi96ELi128ELi64ELi4ELb0ELb0EN7cutlass10bfloat16_tE19Flash_kernel_traitsILi96ELi128ELi64ELi4ES3_EELb0ELb1ELb0ELb1ELb0ELb0ELb1ELb0EEEvNS_16Flash_fwd_paramsE)
        /*038c*/ 	.word	0x00000050


	//----- nvinfo : EIATTR_MIN_STACK_SIZE
	.align		4
.L_162:
        /*0390*/ 	.byte	0x04, 0x12
        /*0392*/ 	.short	(.L_164 - .L_163)
	.align		4
.L_163:
        /*0394*/ 	.word	index@(_ZN5flash16flash_fwd_kernelI23Flash_fwd_kernel_traitsILi96ELi64ELi64ELi4ELb0ELb0EN7cutlass10bfloat16_tE19Flash_kernel_traitsILi96ELi64ELi64ELi4ES3_EELb1ELb1ELb0ELb0ELb0ELb0ELb0ELb0EEEvNS_16Flash_fwd_paramsE)
        /*0398*/ 	.word	0x00000000


	//----- nvinfo : EIATTR_MIN_STACK_SIZE
	.align		4
.L_164:
        /*039c*/ 	.byte	0x04, 0x12
        /*039e*/ 	.short	(.L_166 - .L_165)
	.align		4
.L_165:
        /*03a0*/ 	.word	index@(_ZN5flash16flash_fwd_kernelI23Flash_fwd_kernel_traitsILi96ELi64ELi64ELi4ELb0ELb0EN7cutlass10bfloat16_tE19Flash_kernel_traitsILi96ELi64ELi64ELi4ES3_EELb1ELb1ELb0ELb0ELb1ELb1ELb0ELb0EEEvNS_16Flash_fwd_paramsE)
        /*03a4*/ 	.word	0x00000000


	//----- nvinfo : EIATTR_MIN_STACK_SIZE
	.align		4
.L_166:
        /*03a8*/ 	.byte	0x04, 0x12
        /*03aa*/ 	.short	(.L_168 - .L_167)
	.align		4
.L_167:
        /*03ac*/ 	.word	index@(_ZN5flash16flash_fwd_kernelI23Flash_fwd_kernel_traitsILi96ELi64ELi64ELi4ELb0ELb0EN7cutlass10bfloat16_tE19Flash_kernel_traitsILi96ELi64ELi64ELi4ES3_EELb0ELb1ELb0ELb0ELb1ELb1ELb1ELb0EEEvNS_16Flash_fwd_paramsE)
        /*03b0*/ 	.word	0x00000000


	//----- nvinfo : EIATTR_MIN_STACK_SIZE
	.align		4
.L_168:
        /*03b4*/ 	.byte	0x04, 0x12
        /*03b6*/ 	.short	(.L_170 - .L_169)
	.align		4
.L_169:
        /*03b8*/ 	.word	index@(_ZN5flash16flash_fwd_kernelI23Flash_fwd_kernel_traitsILi96ELi64ELi64ELi4ELb0ELb0EN7cutlass10bfloat16_tE19Flash_kernel_traitsILi96ELi64ELi64ELi4ES3_EELb1ELb1ELb0ELb0ELb0ELb1ELb0ELb0EEEvNS_16Flash_fwd_paramsE)
        /*03bc*/ 	.word	0x00000000


	//----- nvinfo : EIATTR_MIN_STACK_SIZE
	.align		4
.L_170:
        /*03c0*/ 	.byte	0x04, 0x12
        /*03c2*/ 	.short	(.L_172 - .L_171)
	.align		4
.L_171:
        /*03c4*/ 	.word	index@(_ZN5flash16flash_fwd_kernelI23Flash_fwd_kernel_traitsILi96ELi64ELi64ELi4ELb0ELb0EN7cutlass10bfloat16_tE19Flash_kernel_traitsILi96ELi64ELi64ELi4ES3_EELb0ELb1ELb0ELb0ELb0ELb1ELb1ELb0EEEvNS_16Flash_fwd_paramsE)
        /*03c8*/ 	.word	0x00000000


	//----- nvinfo : EIATTR_MIN_STACK_SIZE
	.align		4
.L_172:
        /*03cc*/ 	.byte	0x04, 0x12
        /*03ce*/ 	.short	(.L_174 - .L_173)
	.align		4
.L_173:
        /*03d0*/ 	.word	index@(_ZN5flash16flash_fwd_kernelI23Flash_fwd_kernel_traitsILi96ELi64ELi64ELi4ELb0ELb0EN7cutlass10bfloat16_tE19Flash_kernel_traitsILi96ELi64ELi64ELi4ES3_EELb1ELb1ELb0ELb1ELb0ELb0ELb0ELb0EEEvNS_16Flash_fwd_paramsE)
        /*03d4*/ 	.word	0x00000000


	//----- nvinfo : EIATTR_MIN_STACK_SIZE
	.align		4
.L_174:
        /*03d8*/ 	.byte	0x04, 0x12
        /*03da*/ 	.short	(.L_176 - .L_175)
	.align		4
.L_175:
        /*03dc*/ 	.word	index@(_ZN5flash16flash_fwd_kernelI23Flash_fwd_kernel_traitsILi96ELi64ELi64ELi4ELb0ELb0EN7cutlass10bfloat16_tE19Flash_kernel_traitsILi96ELi64ELi64ELi4ES3_EELb1ELb1ELb0ELb0ELb0ELb0ELb0ELb1EEEvNS_16Flash_fwd_paramsE)
        /*03e0*/ 	.word	0x00000000


	//----- nvinfo : EIATTR_MIN_STACK_SIZE
	.align		4
.L_176:
        /*03e4*/ 	.byte	0x04, 0x12
        /*03e6*/ 	.short	(.L_178 - .L_177)
	.align		4
.L_177:
        /*03e8*/ 	.word	index@(_ZN5flash16flash_fwd_kernelI23Flash_fwd_kernel_traitsILi96ELi64ELi64ELi4ELb0ELb0EN7cutlass10bfloat16_tE19Flash_kernel_traitsILi96ELi64ELi64ELi4ES3_EELb0ELb1ELb0ELb0ELb0ELb0ELb1ELb0EEEvNS_16Flash_fwd_paramsE)
        /*03ec*/ 	.word	0x00000000


	//----- nvinfo : EIATTR_MIN_STACK_SIZE
	.align		4
.L_178:
        /*03f0*/ 	.byte	0x04, 0x12
        /*03f2*/ 	.short	(.L_180 - .L_179)
	.align		4
.L_179:
        /*03f4*/ 	.word	index@(_ZN5flash16flash_fwd_kernelI23Flash_fwd_kernel_traitsILi96ELi64ELi64ELi4ELb0ELb0EN7cutlass10bfloat16_tE19Flash_kernel_traitsILi96ELi64ELi64ELi4ES3_EELb1ELb1ELb0ELb1ELb0ELb0ELb0ELb1EEEvNS_16Flash_fwd_paramsE)
        /*03f8*/ 	.word	0x00000000


	//----- nvinfo : EIATTR_MIN_STACK_SIZE
	.align		4
.L_180:
        /*03fc*/ 	.byte	0x04, 0x12
        /*03fe*/ 	.short	(.L_182 - .L_181)
	.align		4
.L_181:
        /*0400*/ 	.word	index@(_ZN5flash16flash_fwd_kernelI23Flash_fwd_kernel_traitsILi96ELi64ELi64ELi4ELb0ELb0EN7cutlass10bfloat16_tE19Flash_kernel_traitsILi96ELi64ELi64ELi4ES3_EELb0ELb1ELb0ELb1ELb0ELb0ELb1ELb0EEEvNS_16Flash_fwd_paramsE)
        /*0404*/ 	.word	0x00000000
.L_182:


//--------------------- .nv.info._ZN5flash16flash_fwd_kernelI23Flash_fwd_kernel_traitsILi96ELi128ELi64ELi4ELb0ELb0EN7cutlass10bfloat16_tE19Flash_kernel_traitsILi96ELi128ELi64ELi4ES3_EELb0ELb1ELb0ELb0ELb1ELb1ELb0ELb0EEEvNS_16Flash_fwd_paramsE --------------------------
	.section	.nv.info._ZN5flash16flash_fwd_kernelI23Flash_fwd_kernel_traitsILi96ELi128ELi64ELi4ELb0ELb0EN7cutlass10bfloat16_tE19Flash_kernel_traitsILi96ELi128ELi64ELi4ES3_EELb0ELb1ELb0ELb0ELb1ELb1ELb0ELb0EEEvNS_16Flash_fwd_paramsE,"",@"SHT_CUDA_INFO"
	.sectionflags	@""
	.align	4


	//----- nvinfo : EIATTR_CUDA_API_VERSION
	.align		4
        /*0000*/ 	.byte	0x04, 0x37
        /*0002*/ 	.short	(.L_184 - .L_183)
.L_183:
        /*0004*/ 	.word	0x00000082


	//----- nvinfo : EIATTR_SW2861232_WAR
	.align		4
.L_184:
        /*0008*/ 	.byte	0x01, 0x35
	.zero		2


	//----- nvinfo : EIATTR_PARAM_CBANK
	.align		4
        /*000c*/ 	.byte	0x04, 0x0a
        /*000e*/ 	.short	(.L_186 - .L_185)
	.align		4
.L_185:
        /*0010*/ 	.word	index@(.nv.constant0._ZN5flash16flash_fwd_kernelI23Flash_fwd_kernel_traitsILi96ELi128ELi64ELi4ELb0ELb0EN7cutlass10bfloat16_tE19Flash_kernel_traitsILi96ELi128ELi64ELi4ES3_EELb0ELb1ELb0ELb0ELb1ELb1ELb0ELb0EEEvNS_16Flash_fwd_paramsE)
        /*0014*/ 	.short	0x0160
        /*0016*/ 	.short	0x01d0


	//----- nvinfo : EIATTR_CBANK_PARAM_SIZE
	.align		4
.L_186:
        /*0018*/ 	.byte	0x03, 0x19
        /*001a*/ 	.short	0x01d0


	//----- nvinfo : EIATTR_KPARAM_INFO
	.align		4
        /*001c*/ 	.byte	0x04, 0x17
        /*001e*/ 	.short	(.L_188 - .L_187)
.L_187:
        /*0020*/ 	.word	0x00000000
        /*0024*/ 	.short	0x0000
        /*0026*/ 	.short	0x0000
        /*0028*/ 	.byte	0x00, 0xf0, 0x41, 0x07


	//----- nvinfo : EIATTR_MAXREG_COUNT
	.align		4
.L_188:
        /*002c*/ 	.byte	0x03, 0x1b
        /*002e*/ 	.short	0x00ff


	//----- nvinfo : EIATTR_NUM_BARRIERS
	.align		4
        /*0030*/ 	.byte	0x02, 0x4c
        /*0032*/ 	.byte	0x01
	.zero		1


	//----- nvinfo : EIATTR_MERCURY_ISA_VERSION
	.align		4
        /*0034*/ 	.byte	0x03, 0x5f
        /*0036*/ 	.short	0x0000


	//----- nvinfo : EIATTR_COOP_GROUP_MASK_REGIDS
	.align		4
        /*0038*/ 	.byte	0x04, 0x29
        /*003a*/ 	.short	(.L_190 - .L_189)


	//   ....[0]....
.L_189:
        /*003c*/ 	.word	0xffffffff


	//   ....[1]....
        /*0040*/ 	.word	0xffffffff


	//   ....[2]....
        /*0044*/ 	.word	0xffffffff


	//   ....[3]....
        /*0048*/ 	.word	0xffffffff


	//   ....[4]....
        /*004c*/ 	.word	0xffffffff


	//   ....[5]....
        /*0050*/ 	.word	0xffffffff


	//   ....[6]....
        /*0054*/ 	.word	0xffffffff


	//   ....[7]....
        /*0058*/ 	.word	0xffffffff


	//   ....[8]....
        /*005c*/ 	.word	0xffffffff


	//   ....[9]....
        /*0060*/ 	.word	0xffffffff


	//   ....[10]....
        /*0064*/ 	.word	0xffffffff


	//   ....[11]....
        /*0068*/ 	.word	0xffffffff


	//   ....[12]....
        /*006c*/ 	.word	0xffffffff


	//   ....[13]....
        /*0070*/ 	.word	0xffffffff


	//   ....[14]....
        /*0074*/ 	.word	0xffffffff


	//   ....[15]....
        /*0078*/ 	.word	0xffffffff


	//   ....[16]....
        /*007c*/ 	.word	0xffffffff


	//   ....[17]....
        /*0080*/ 	.word	0xffffffff


	//   ....[18]....
        /*0084*/ 	.word	0xffffffff


	//   ....[19]....
        /*0088*/ 	.word	0xffffffff


	//   ....[20]....
        /*008c*/ 	.word	0xffffffff


	//   ....[21]....
        /*0090*/ 	.word	0xffffffff


	//   ....[22]....
        /*0094*/ 	.word	0xffffffff


	//   ....[23]....
        /*0098*/ 	.word	0xffffffff


	//   ....[24]....
        /*009c*/ 	.word	0xffffffff


	//   ....[25]....
        /*00a0*/ 	.word	0xffffffff


	//   ....[26]....
        /*00a4*/ 	.word	0xffffffff


	//   ....[27]....
        /*00a8*/ 	.word	0xffffffff


	//   ....[28]....
        /*00ac*/ 	.word	0xffffffff


	//   ....[29]....
        /*00b0*/ 	.word	0xffffffff


	//   ....[30]....
        /*00b4*/ 	.word	0xffffffff


	//   ....[31]....
        /*00b8*/ 	.word	0xffffffff


	//----- nvinfo : EIATTR_COOP_GROUP_INSTR_OFFSETS
	.align		4
.L_190:
        /*00bc*/ 	.byte	0x04, 0x28
        /*00be*/ 	.short	(.L_192 - .L_191)


	//   ....[0]....
.L_191:
        /*00c0*/ 	.word	0x00002300


	//   ....[1]....
        /*00c4*/ 	.word	0x000024c0


	//   ....[2]....
        /*00c8*/ 	.word	0x00002640


	//   ....[3]....
        /*00cc*/ 	.word	0x00002820


	//   ....[4]....
        /*00d0*/ 	.word	0x00002880


	//   ....[5]....
        /*00d4*/ 	.word	0x000028a0


	//   ....[6]....
        /*00d8*/ 	.word	0x00002950


	//   ....[7]....
        /*00dc*/ 	.word	0x000029b0


	//   ....[8]....
        /*00e0*/ 	.word	0x00005540


	//   ....[9]....
        /*00e4*/ 	.word	0x00005620


	//   ....[10]....
        /*00e8*/ 	.word	0x00005650


	//   ....[11]....
        /*00ec*/ 	.word	0x00005730


	//   ....[12]....
        /*00f0*/ 	.word	0x000057e0


	//   ....[13]....
        /*00f4*/ 	.word	0x00005830


	//   ....[14]....
        /*00f8*/ 	.word	0x00005960


	//   ....[15]....
        /*00fc*/ 	.word	0x000059d0


	//   ....[16]....
        /*0100*/ 	.word	0x000085c0


	//   ....[17]....
        /*0104*/ 	.word	0x00008620


	//   ....[18]....
        /*0108*/ 	.word	0x00008670


	//   ....[19]....
        /*010c*/ 	.word	0x00008680


	//   ....[20]....
        /*0110*/ 	.word	0x000086a0


	//   ....[21]....
        /*0114*/ 	.word	0x000086d0


	//   ....[22]....
        /*0118*/ 	.word	0x000086f0


	//   ....[23]....
        /*011c*/ 	.word	0x00008710


	//   ....[24]....
        /*0120*/ 	.word	0x0000a4a0


	//   ....[25]....
        /*0124*/ 	.word	0x0000a4e0


	//   ....[26]....
        /*0128*/ 	.word	0x0000a520


	//   ....[27]....
        /*012c*/ 	.word	0x0000a550


	//   ....[28]....
        /*0130*/ 	.word	0x0000a5a0


	//   ....[29]....
        /*0134*/ 	.word	0x0000a5c0


	//   ....[30]....
        /*0138*/ 	.word	0x0000a5e0


	//   ....[31]....
        /*013c*/ 	.word	0x0000a600


	//----- nvinfo : EIATTR_EXIT_INSTR_OFFSETS
	.align		4
.L_192:
        /*0140*/ 	.byte	0x04, 0x1c
        /*0142*/ 	.short	(.L_194 - .L_193)


	//   ....[0]....
.L_193:
        /*0144*/ 	.word	0x00000160


	//   ....[1]....
        /*0148*/ 	.word	0x0000bd40


	//   ....[2]....
        /*014c*/ 	.word	0x0000c3d0


	//   ....[3]....
        /*0150*/ 	.word	0x0000c450


	//----- nvinfo : EIATTR_CTAIDZ_USED
	.align		4
.L_194:
        /*0154*/ 	.byte	0x01, 0x04
	.zero		2


	//----- nvinfo : EIATTR_CRS_STACK_SIZE
	.align		4
        /*0158*/ 	.byte	0x04, 0x1e
        /*015a*/ 	.short	(.L_196 - .L_195)
.L_195:
        /*015c*/ 	.word	0x00000000
.L_196:


//--------------------- .nv.info._ZN5flash16flash_fwd_kernelI23Flash_fwd_kernel_traitsILi96ELi128ELi64ELi4ELb0ELb0EN7cutlass10bfloat16_tE19Flash_kernel_traitsILi96ELi128ELi64ELi4ES3_EELb0ELb1ELb0ELb0ELb0ELb1ELb0ELb0EEEvNS_16Flash_fwd_paramsE --------------------------
	.section	.nv.info._ZN5flash16flash_fwd_kernelI23Flash_fwd_kernel_traitsILi96ELi128ELi64ELi4ELb0ELb0EN7cutlass10bfloat16_tE19Flash_kernel_traitsILi96ELi128ELi64ELi4ES3_EELb0ELb1ELb0ELb0ELb0ELb1ELb0ELb0EEEvNS_16Flash_fwd_paramsE,"",@"SHT_CUDA_INFO"
	.sectionflags	@""
	.align	4


	//----- nvinfo : EIATTR_CUDA_API_VERSION
	.align		4
        /*0000*/ 	.byte	0x04, 0x37
        /*0002*/ 	.short	(.L_198 - .L_197)
.L_197:
        /*0004*/ 	.word	0x00000082


	//----- nvinfo : EIATTR_SW2861232_WAR
	.align		4
.L_198:
        /*0008*/ 	.byte	0x01, 0x35
	.zero		2


	//----- nvinfo : EIATTR_PARAM_CBANK
	.align		4
        /*000c*/ 	.byte	0x04, 0x0a
        /*000e*/ 	.short	(.L_200 - .L_199)
	.align		4
.L_199:
        /*0010*/ 	.word	index@(.nv.constant0._ZN5flash16flash_fwd_kernelI23Flash_fwd_kernel_traitsILi96ELi128ELi64ELi4ELb0ELb0EN7cutlass10bfloat16_tE19Flash_kernel_traitsILi96ELi128ELi64ELi4ES3_EELb0ELb1ELb0ELb0ELb0ELb1ELb0ELb0EEEvNS_16Flash_fwd_paramsE)
        /*0014*/ 	.short	0x0160
        /*0016*/ 	.short	0x01d0


	//----- nvinfo : EIATTR_CBANK_PARAM_SIZE
	.align		4
.L_200:
        /*0018*/ 	.byte	0x03, 0x19
        /*001a*/ 	.short	0x01d0


	//----- nvinfo : EIATTR_KPARAM_INFO
	.align		4
        /*001c*/ 	.byte	0x04, 0x17
        /*001e*/ 	.short	(.L_202 - .L_201)
.L_201:
        /*0020*/ 	.word	0x00000000
        /*0024*/ 	.short	0x0000
        /*0026*/ 	.short	0x0000
        /*0028*/ 	.byte	0x00, 0xf0, 0x41, 0x07


	//----- nvinfo : EIATTR_MAXREG_COUNT
	.align		4
.L_202:
        /*002c*/ 	.byte	0x03, 0x1b
        /*002e*/ 	.short	0x00ff


	//----- nvinfo : EIATTR_NUM_BARRIERS
	.align		4
        /*0030*/ 	.byte	0x02, 0x4c
        /*0032*/ 	.byte	0x01
	.zero		1


	//----- nvinfo : EIATTR_ANNOTATIONS
	.align		4
        /*0034*/ 	.byte	0x04, 0x55
        /*0036*/ 	.short	(.L_204 - .L_203)


	//   ....[0]....
.L_203:
        /*0038*/ 	.word	0x00000001
        /*003c*/ 	.byte	0x70, 0x84, 0x00, 0x00, 0x01, 0x00, 0x00, 0x00, 0xe0, 0x90, 0x00, 0x00


	//----- nvinfo : EIATTR_MERCURY_ISA_VERSION
	.align		4
.L_204:
        /*0048*/ 	.byte	0x03, 0x5f
        /*004a*/ 	.short	0x0000


	//----- nvinfo : EIATTR_COOP_GROUP_MASK_REGIDS
	.align		4
        /*004c*/ 	.byte	0x04, 0x29
        /*004e*/ 	.short	(.L_206 - .L_205)


	//   ....[0]....
.L_205:
        /*0050*/ 	.word	0xffffffff


	//   ....[1]....
        /*0054*/ 	.word	0xffffffff


	//   ....[2]....
        /*0058*/ 	.word	0xffffffff


	//   ....[3]....
        /*005c*/ 	.word	0xffffffff


	//   ....[4]....
        /*0060*/ 	.word	0xffffffff


	//   ....[5]....
        /*0064*/ 	.word	0xffffffff


	//   ....[6]....
        /*0068*/ 	.word	0xffffffff


	//   ....[7]....
        /*006c*/ 	.word	0xffffffff


	//   ....[8]....
        /*0070*/ 	.word	0xffffffff


	//   ....[9]....
        /*0074*/ 	.word	0xffffffff


	//   ....[10]....
        /*0078*/ 	.word	0xffffffff


	//   ....[11]....
        /*007c*/ 	.word	0xffffffff


	//   ....[12]....
        /*0080*/ 	.word	0xffffffff


	//   ....[13]....
        /*0084*/ 	.word	0xffffffff


	//   ....[14]....
        /*0088*/ 	.word	0xffffffff


	//   ....[15]....
        /*008c*/ 	.word	0xffffffff


	//   ....[16]....
        /*0090*/ 	.word	0xffffffff


	//   ....[17]....
        /*0094*/ 	.word	0xffffffff


	//   ....[18]....
        /*0098*/ 	.word	0xffffffff


	//   ....[19]....
        /*009c*/ 	.word	0xffffffff


	//   ....[20]....
        /*00a0*/ 	.word	0xffffffff


	//   ....[21]....
        /*00a4*/ 	.word	0xffffffff


	//   ....[22]....
        /*00a8*/ 	.word	0xffffffff


	//   ....[23]....
        /*00ac*/ 	.word	0xffffffff


	//   ....[24]....
        /*00b0*/ 	.word	0xffffffff


	//   ....[25]....
        /*00b4*/ 	.word	0xffffffff


	//   ....[26]....
        /*00b8*/ 	.word	0xffffffff


	//   ....[27]....
        /*00bc*/ 	.word	0xffffffff


	//   ....[28]....
        /*00c0*/ 	.word	0xffffffff


	//   ....[29]....
        /*00c4*/ 	.word	0xffffffff


	//   ....[30]....
        /*00c8*/ 	.word	0xffffffff


	//   ....[31]....
        /*00cc*/ 	.word	0xffffffff


	//   ....[32]....
        /*00d0*/ 	.word	0xffffffff


	//   ....[33]....
        /*00d4*/ 	.word	0xffffffff


	//   ....[34]....
        /*00d8*/ 	.word	0xffffffff


	//   ....[35]....
        /*00dc*/ 	.word	0xffffffff


	//   ....[36]....
        /*00e0*/ 	.word	0xffffffff


	//   ....[37]....
        /*00e4*/ 	.word	0xffffffff


	//   ....[38]....
        /*00e8*/ 	.word	0xffffffff


	//   ....[39]....
        /*00ec*/ 	.word	0xffffffff


	//----- nvinfo : EIATTR_COOP_GROUP_INSTR_OFFSETS
	.align		4
.L_206:
        /*00f0*/ 	.byte	0x04, 0x28
        /*00f2*/ 	.short	(.L_208 - .L_207)


	//   ....[0]....
.L_207:
        /*00f4*/ 	.word	0x00002c20


	//   ....[1]....
        /*00f8*/ 	.word	0x00002d00


	//   ....[2]....
        /*00fc*/ 	.word	0x00002d30


	//   ....[3]....
        /*0100*/ 	.word	0x00002e10


	//   ....[4]....
        /*0104*/ 	.word	0x00002e50


	//   ....[5]....
        /*0108*/ 	.word	0x00002f10


	//   ....[6]....
        /*010c*/ 	.word	0x00002fb0


	//   ....[7]....
        /*0110*/ 	.word	0x000030a0


	//   ....[8]....
        /*0114*/ 	.word	0x00005bf0


	//   ....[9]....
        /*0118*/ 	.word	0x00005c70


	//   ....[10]....
        /*011c*/ 	.word	0x00005d00


	//   ....[11]....
        /*0120*/ 	.word	0x00005d90


	//   ....[12]....
        /*0124*/ 	.word	0x00005e70


	//   ....[13]....
        /*0128*/ 	.word	0x00005ed0


	//   ....[14]....
        /*012c*/ 	.word	0x00006010


	//   ....[15]....
        /*0130*/ 	.word	0x00006060


	//   ....[16]....
        /*0134*/ 	.word	0x00009320


	//   ....[17]....
        /*0138*/ 	.word	0x000093b0


	//   ....[18]....
        /*013c*/ 	.word	0x000093d0


	//   ....[19]....
        /*0140*/ 	.word	0x00009420


	//   ....[20]....
        /*0144*/ 	.word	0x00009540


	//   ....[21]....
        /*0148*/ 	.word	0x000096c0


	//   ....[22]....
        /*014c*/ 	.word	0x00009e90


	//   ....[23]....
        /*0150*/ 	.word	0x00009f80


	//   ....[24]....
        /*0154*/ 	.word	0x0000c310


	//   ....[25]....
        /*0158*/ 	.word	0x0000c370


	//   ....[26]....
        /*015c*/ 	.word	0x0000c3c0


	//   ....[27]....
        /*0160*/ 	.word	0x0000c3d0


	//   ....[28]....
        /*0164*/ 	.word	0x0000c3f0


	//   ....[29]....
        /*0168*/ 	.word	0x0000c420


	//   ....[30]....
        /*016c*/ 	.word	0x0000c440


	//   ....[31]....
        /*0170*/ 	.word	0x0000c460


	//   ....[32]....
        /*0174*/ 	.word	0x0000e200


	//   ....[33]....
        /*0178*/ 	.word	0x0000e240


	//   ....[34]....
        /*017c*/ 	.word	0x0000e260


	//   ....[35]....
        /*0180*/ 	.word	0x0000e270


	//   ....[36]....
        /*0184*/ 	.word	0x0000e2b0


	//   ....[37]....
        /*0188*/ 	.word	0x0000e2d0


	//   ....[38]....
        /*018c*/ 	.word	0x0000e300


	//   ....[39]....
        /*0190*/ 	.word	0x0000e310


	//----- nvinfo : EIATTR_EXIT_INSTR_OFFSETS
	.align		4
.L_208:
        /*0194*/ 	.byte	0x04, 0x1c
        /*0196*/ 	.short	(.L_210 - .L_209)


	//   ....[0]....
.L_209:
        /*0198*/ 	.word	0x000002e0


	//   ....[1]....
        /*019c*/ 	.word	0x0000fc20


	//   ....[2]....
        /*01a0*/ 	.word	0x0000fcf0


	//   ....[3]....
        /*01a4*/ 	.word	0x00010610


	//   ....[4]....
        /*01a8*/ 	.word	0x00010690


	//----- nvinfo : EIATTR_CTAIDZ_USED
	.align		4
.L_210:
        /*01ac*/ 	.byte	0x01, 0x04
	.zero		2


	//----- nvinfo : EIATTR_CRS_STACK_SIZE
	.align		4
        /*01b0*/ 	.byte	0x04, 0x1e
        /*01b2*/ 	.short	(.L_212 - .L_211)
.L_211:
        /*01b4*/ 	.word	0x00000000
.L_212:


//--------------------- .nv.info._ZN5flash16flash_fwd_kernelI23Flash_fwd_kernel_traitsILi96ELi128ELi64ELi4ELb0ELb0EN7cutlass10bfloat16_tE19Flash_kernel_traitsILi96ELi128ELi64ELi4ES3_EELb0ELb1ELb0ELb0ELb0ELb0ELb0ELb0EEEvNS_16Flash_fwd_paramsE --------------------------
	.section	.nv.info._ZN5flash16flash_fwd_kernelI23Flash_fwd_kernel_traitsILi96ELi128ELi64ELi4ELb0ELb0EN7cutlass10bfloat16_tE19Flash_kernel_traitsILi96ELi128ELi64ELi4ES3_EELb0ELb1ELb0ELb0ELb0ELb0ELb0ELb0EEEvNS_16Flash_fwd_paramsE,"",@"SHT_CUDA_INFO"
	.sectionflags	@""
	.align	4


	//----- nvinfo : EIATTR_CUDA_API_VERSION
	.align		4
        /*0000*/ 	.byte	0x04, 0x37
        /*0002*/ 	.short	(.L_214 - .L_213)
.L_213:
        /*0004*/ 	.word	0x00000082


	//----- nvinfo : EIATTR_SW2861232_WAR
	.align		4
.L_214:
        /*0008*/ 	.byte	0x01, 0x35
	.zero		2


	//----- nvinfo : EIATTR_PARAM_CBANK
	.align		4
        /*000c*/ 	.byte	0x04, 0x0a
        /*000e*/ 	.short	(.L_216 - .L_215)
	.align		4
.L_215:
        /*0010*/ 	.word	index@(.nv.constant0._ZN5flash16flash_fwd_kernelI23Flash_fwd_kernel_traitsILi96ELi128ELi64ELi4ELb0ELb0EN7cutlass10bfloat16_tE19Flash_kernel_traitsILi96ELi128ELi64ELi4ES3_EELb0ELb1ELb0ELb0ELb0ELb0ELb0ELb0EEEvNS_16Flash_fwd_paramsE)
        /*0014*/ 	.short	0x0160
        /*0016*/ 	.short	0x01d0


	//----- nvinfo : EIATTR_CBANK_PARAM_SIZE
	.align		4
.L_216:
        /*0018*/ 	.byte	0x03, 0x19
        /*001a*/ 	.short	0x01d0


	//----- nvinfo : EIATTR_KPARAM_INFO
	.align		4
        /*001c*/ 	.byte	0x04, 0x17
        /*001e*/ 	.short	(.L_218 - .L_217)
.L_217:
        /*0020*/ 	.word	0x00000000
        /*0024*/ 	.short	0x0000
        /*0026*/ 	.short	0x0000
        /*0028*/ 	.byte	0x00, 0xf0, 0x41, 0x07


	//----- nvinfo : EIATTR_MAXREG_COUNT
	.align		4
.L_218:
        /*002c*/ 	.byte	0x03, 0x1b
        /*002e*/ 	.short	0x00ff


	//----- nvinfo : EIATTR_NUM_BARRIERS
	.align		4
        /*0030*/ 	.byte	0x02, 0x4c
        /*0032*/ 	.byte	0x01
	.zero		1


	//----- nvinfo : EIATTR_MERCURY_ISA_VERSION
	.align		4
        /*0034*/ 	.byte	0x03, 0x5f
        /*0036*/ 	.short	0x0000


	//----- nvinfo : EIATTR_COOP_GROUP_MASK_REGIDS
	.align		4
        /*0038*/ 	.byte	0x04, 0x29
        /*003a*/ 	.short	(.L_220 - .L_219)


	//   ....[0]....
.L_219:
        /*003c*/ 	.word	0xffffffff


	//   ....[1]....
        /*0040*/ 	.word	0xffffffff


	//   ....[2]....
        /*0044*/ 	.word	0xffffffff


	//   ....[3]....
        /*0048*/ 	.word	0xffffffff


	//   ....[4]....
        /*004c*/ 	.word	0xffffffff


	//   ....[5]....
        /*0050*/ 	.word	0xffffffff


	//   ....[6]....
        /*0054*/ 	.word	0xffffffff


	//   ....[7]....
        /*0058*/ 	.word	0xffffffff


	//   ....[8]....
        /*005c*/ 	.word	0xffffffff


	//   ....[9]....
        /*0060*/ 	.word	0xffffffff


	//   ....[10]....
        /*0064*/ 	.word	0xffffffff


	//   ....[11]....
        /*0068*/ 	.word	0xffffffff


	//   ....[12]....
        /*006c*/ 	.word	0xffffffff


	//   ....[13]....
        /*0070*/ 	.word	0xffffffff


	//   ....[14]....
        /*0074*/ 	.word	0xffffffff


	//   ....[15]....
        /*0078*/ 	.word	0xffffffff


	//   ....[16]....
        /*007c*/ 	.word	0xffffffff


	//   ....[17]....
        /*0080*/ 	.word	0xffffffff


	//   ....[18]....
        /*0084*/ 	.word	0xffffffff


	//   ....[19]....
        /*0088*/ 	.word	0xffffffff


	//   ....[20]....
        /*008c*/ 	.word	0xffffffff


	//   ....[21]....
        /*0090*/ 	.word	0xffffffff


	//   ....[22]....
        /*0094*/ 	.word	0xffffffff


	//   ....[23]....
        /*0098*/ 	.word	0xffffffff


	//   ....[24]....
        /*009c*/ 	.word	0xffffffff


	//   ....[25]....
        /*00a0*/ 	.word	0xffffffff


	//   ....[26]....
        /*00a4*/ 	.word	0xffffffff


	//   ....[27]....
        /*00a8*/ 	.word	0xffffffff


	//   ....[28]....
        /*00ac*/ 	.word	0xffffffff


	//   ....[29]....
        /*00b0*/ 	.word	0xffffffff


	//   ....[30]....
        /*00b4*/ 	.word	0xffffffff


	//   ....[31]....
        /*00b8*/ 	.word	0xffffffff


	//   ....[32]....
        /*00bc*/ 	.word	0xffffffff


	//   ....[33]....
        /*00c0*/ 	.word	0xffffffff


	//   ....[34]....
        /*00c4*/ 	.word	0xffffffff


	//   ....[35]....
        /*00c8*/ 	.word	0xffffffff


	//   ....[36]....
        /*00cc*/ 	.word	0xffffffff


	//   ....[37]....
        /*00d0*/ 	.word	0xffffffff


	//   ....[38]....
        /*00d4*/ 	.word	0xffffffff


	//   ....[39]....
        /*00d8*/ 	.word	0xffffffff


	//----- nvinfo : EIATTR_COOP_GROUP_INSTR_OFFSETS
	.align		4
.L_220:
        /*00dc*/ 	.byte	0x04, 0x28
        /*00de*/ 	.short	(.L_222 - .L_221)


	//   ....[0]....
.L_221:
        /*00e0*/ 	.word	0x00003d60


	//   ....[1]....
        /*00e4*/ 	.word	0x00003e40


	//   ....[2]....
        /*00e8*/ 	.word	0x00003e70


	//   ....[3]....
        /*00ec*/ 	.word	0x00003f50


	//   ....[4]....
        /*00f0*/ 	.word	0x00003f90


	//   ....[5]....
        /*00f4*/ 	.word	0x00004050


	//   ....[6]....
        /*00f8*/ 	.word	0x000040e0


	//   ....[7]....
        /*00fc*/ 	.word	0x000041f0


	//   ....[8]....
        /*0100*/ 	.word	0x000071b0


	//   ....[9]....
        /*0104*/ 	.word	0x00007270


	//   ....[10]....
        /*0108*/ 	.word	0x000072c0


	//   ....[11]....
        /*010c*/ 	.word	0x000073b0


	//   ....[12]....
        /*0110*/ 	.word	0x00007460


	//   ....[13]....
        /*0114*/ 	.word	0x000074c0


	//   ....[14]....
        /*0118*/ 	.word	0x000075d0


	//   ....[15]....
        /*011c*/ 	.word	0x00007630


	//   ....[16]....
        /*0120*/ 	.word	0x0000ae10


	//   ....[17]....
        /*0124*/ 	.word	0x0000aeb0


	//   ....[18]....
        /*0128*/ 	.word	0x0000afc0


	//   ....[19]....
        /*012c*/ 	.word	0x0000aff0


	//   ....[20]....
        /*0130*/ 	.word	0x0000b060


	//   ....[21]....
        /*0134*/ 	.word	0x0000b080


	//   ....[22]....
        /*0138*/ 	.word	0x0000b180


	//   ....[23]....
        /*013c*/ 	.word	0x0000b1e0


	//   ....[24]....
        /*0140*/ 	.word	0x0000e220


	//   ....[25]....
        /*0144*/ 	.word	0x0000e280


	//   ....[26]....
        /*0148*/ 	.word	0x0000e2c0


	//   ....[27]....
        /*014c*/ 	.word	0x0000e2d0


	//   ....[28]....
        /*0150*/ 	.word	0x0000e2f0


	//   ....[29]....
        /*0154*/ 	.word	0x0000e320


	//   ....[30]....
        /*0158*/ 	.word	0x0000e340


	//   ....[31]....
        /*015c*/ 	.word	0x0000e360


	//   ....[32]....
        /*0160*/ 	.word	0x000100e0


	//   ....[33]....
        /*0164*/ 	.word	0x00010120


	//   ....[34]....
        /*0168*/ 	.word	0x00010150


	//   ....[35]....
        /*016c*/ 	.word	0x000101f0


	//   ....[36]....
        /*0170*/ 	.word	0x00010230


	//   ....[37]....
        /*0174*/ 	.word	0x00010260


	//   ....[38]....
        /*0178*/ 	.word	0x00010290


	//   ....[39]....
        /*017c*/ 	.word	0x00010340


	//----- nvinfo : EIATTR_EXIT_INSTR_OFFSETS
	.align		4
.L_222:
        /*0180*/ 	.byte	0x04, 0x1c
        /*0182*/ 	.short	(.L_224 - .L_223)


	//   ....[0]....
.L_223:
        /*0184*/ 	.word	0x000004c0


	//   ....[1]....
        /*0188*/ 	.word	0x00011c80


	//   ....[2]....
        /*018c*/ 	.word	0x00011d70


	//   ....[3]....
        /*0190*/ 	.word	0x00011d90


	//   ....[4]....
        /*0194*/ 	.word	0x00012810


	//   ....[5]....
        /*0198*/ 	.word	0x00012890


	//----- nvinfo : EIATTR_CTAIDZ_USED
	.align		4
.L_224:
        /*019c*/ 	.byte	0x01, 0x04
	.zero		2


	//----- nvinfo : EIATTR_CRS_STACK_SIZE
	.align		4
        /*01a0*/ 	.byte	0x04, 0x1e
        /*01a2*/ 	.short	(.L_226 - .L_225)
.L_225:
        /*01a4*/ 	.word	0x00000000
.L_226:


//--------------------- .nv.info._ZN5flash16flash_fwd_kernelI23Flash_fwd_kernel_traitsILi96ELi128ELi64ELi4ELb0ELb0EN7cutlass10bfloat16_tE19Flash_kernel_traitsILi96ELi128ELi64ELi4ES3_EELb0ELb1ELb0ELb1ELb0ELb0ELb0ELb0EEEvNS_16Flash_fwd_paramsE --------------------------
	.section	.nv.info._ZN5flash16flash_fwd_kernelI23Flash_fwd_kernel_traitsILi96ELi128ELi64ELi4ELb0ELb0EN7cutlass10bfloat16_tE19Flash_kernel_traitsILi96ELi128ELi64ELi4ES3_EELb0ELb1ELb0ELb1ELb0ELb0ELb0ELb0EEEvNS_16Flash_fwd_paramsE,"",@"SHT_CUDA_INFO"
	.sectionflags	@""
	.align	4


	//----- nvinfo : EIATTR_CUDA_API_VERSION
	.align		4
        /*0000*/ 	.byte	0x04, 0x37
        /*0002*/ 	.short	(.L_228 - .L_227)
.L_227:
        /*0004*/ 	.word	0x00000082


	//----- nvinfo : EIATTR_SW2861232_WAR
	.align		4
.L_228:
        /*0008*/ 	.byte	0x01, 0x35
	.zero		2


	//----- nvinfo : EIATTR_PARAM_CBANK
	.align		4
        /*000c*/ 	.byte	0x04, 0x0a
        /*000e*/ 	.short	(.L_230 - .L_229)
	.align		4
.L_229:
        /*0010*/ 	.word	index@(.nv.constant0._ZN5flash16flash_fwd_kernelI23Flash_fwd_kernel_traitsILi96ELi128ELi64ELi4ELb0ELb0EN7cutlass10bfloat16_tE19Flash_kernel_traitsILi96ELi128ELi64ELi4ES3_EELb0ELb1ELb0ELb1ELb0ELb0ELb0ELb0EEEvNS_16Flash_fwd_paramsE)
        /*0014*/ 	.short	0x0160
        /*0016*/ 	.short	0x01d0


	//----- nvinfo : EIATTR_CBANK_PARAM_SIZE
	.align		4
.L_230:
        /*0018*/ 	.byte	0x03, 0x19
        /*001a*/ 	.short	0x01d0


	//----- nvinfo : EIATTR_KPARAM_INFO
	.align		4
        /*001c*/ 	.byte	0x04, 0x17
        /*001e*/ 	.short	(.L_232 - .L_231)
.L_231:
        /*0020*/ 	.word	0x00000000
        /*0024*/ 	.short	0x0000
        /*0026*/ 	.short	0x0000
        /*0028*/ 	.byte	0x00, 0xf0, 0x41, 0x07


	//----- nvinfo : EIATTR_MAXREG_COUNT
	.align		4
.L_232:
        /*002c*/ 	.byte	0x03, 0x1b
        /*002e*/ 	.short	0x00ff


	//----- nvinfo : EIATTR_NUM_BARRIERS
	.align		4
        /*0030*/ 	.byte	0x02, 0x4c
        /*0032*/ 	.byte	0x01
	.zero		1


	//----- nvinfo : EIATTR_MERCURY_ISA_VERSION
	.align		4
        /*0034*/ 	.byte	0x03, 0x5f
        /*0036*/ 	.short	0x0000


	//----- nvinfo : EIATTR_COOP_GROUP_MASK_REGIDS
	.align		4
        /*0038*/ 	.byte	0x04, 0x29
        /*003a*/ 	.short	(.L_234 - .L_233)


	//   ....[0]....
.L_233:
        /*003c*/ 	.word	0xffffffff


	//   ....[1]....
        /*0040*/ 	.word	0xffffffff


	//   ....[2]....
        /*0044*/ 	.word	0xffffffff


	//   ....[3]....
        /*0048*/ 	.word	0xffffffff


	//   ....[4]....
        /*004c*/ 	.word	0xffffffff


	//   ....[5]....
        /*0050*/ 	.word	0xffffffff


	//   ....[6]....
        /*0054*/ 	.word	0xffffffff


	//   ....[7]....
        /*0058*/ 	.word	0xffffffff


	//   ....[8]....
        /*005c*/ 	.word	0xffffffff


	//   ....[9]....
        /*0060*/ 	.word	0xffffffff


	//   ....[10]....
        /*0064*/ 	.word	0xffffffff


	//   ....[11]....
        /*0068*/ 	.word	0xffffffff


	//   ....[12]....
        /*006c*/ 	.word	0xffffffff


	//   ....[13]....
        /*0070*/ 	.word	0xffffffff


	//   ....[14]....
        /*0074*/ 	.word	0xffffffff


	//   ....[15]....
        /*0078*/ 	.word	0xffffffff


	//   ....[16]....
        /*007c*/ 	.word	0xffffffff


	//   ....[17]....
        /*0080*/ 	.word	0xffffffff


	//   ....[18]....
        /*0084*/ 	.word	0xffffffff


	//   ....[19]....
        /*0088*/ 	.word	0xffffffff


	//   ....[20]....
        /*008c*/ 	.word	0xffffffff


	//   ....[21]....
        /*0090*/ 	.word	0xffffffff


	//   ....[22]....
        /*0094*/ 	.word	0xffffffff


	//   ....[23]....
        /*0098*/ 	.word	0xffffffff


	//   ....[24]....
        /*009c*/ 	.word	0xffffffff


	//   ....[25]....
        /*00a0*/ 	.word	0xffffffff


	//   ....[26]....
        /*00a4*/ 	.word	0xffffffff


	//   ....[27]....
        /*00a8*/ 	.word	0xffffffff


	//   ....[28]....
        /*00ac*/ 	.word	0xffffffff


	//   ....[29]....
        /*00b0*/ 	.word	0xffffffff


	//   ....[30]....
        /*00b4*/ 	.word	0xffffffff


	//   ....[31]....
        /*00b8*/ 	.word	0xffffffff


	//   ....[32]....
        /*00bc*/ 	.word	0xffffffff


	//   ....[33]....
        /*00c0*/ 	.word	0xffffffff


	//   ....[34]....
        /*00c4*/ 	.word	0xffffffff


	//   ....[35]....
        /*00c8*/ 	.word	0xffffffff


	//   ....[36]....
        /*00cc*/ 	.word	0xffffffff


	//   ....[37]....
        /*00d0*/ 	.word	0xffffffff


	//   ....[38]....
        /*00d4*/ 	.word	0xffffffff


	//   ....[39]....
        /*00d8*/ 	.word	0xffffffff


	//----- nvinfo : EIATTR_COOP_GROUP_INSTR_OFFSETS
	.align		4
.L_234:
        /*00dc*/ 	.byte	0x04, 0x28
        /*00de*/ 	.short	(.L_236 - .L_235)


	//   ....[0]....
.L_235:
        /*00e0*/ 	.word	0x00004420


	//   ....[1]....
        /*00e4*/ 	.word	0x00004500


	//   ....[2]....
        /*00e8*/ 	.word	0x00004530


	//   ....[3]....
        /*00ec*/ 	.word	0x000045f0


	//   ....[4]....
        /*00f0*/ 	.word	0x00004620


	//   ....[5]....
        /*00f4*/ 	.word	0x00004730


	//   ....[6]....
        /*00f8*/ 	.word	0x00004760


	//   ....[7]....
        /*00fc*/ 	.word	0x00004910


	//   ....[8]....
        /*0100*/ 	.word	0x00007da0


	//   ....[9]....
        /*0104*/ 	.word	0x00007e50


	//   ....[10]....
        /*0108*/ 	.word	0x00007ef0


	//   ....[11]....
        /*010c*/ 	.word	0x00007f70


	//   ....[12]....
        /*0110*/ 	.word	0x00008000


	//   ....[13]....
        /*0114*/ 	.word	0x00008070


	//   ....[14]....
        /*0118*/ 	.word	0x00008160


	//   ....[15]....
        /*011c*/ 	.word	0x000081d0


	//   ....[16]....
        /*0120*/ 	.word	0x0000beb0


	//   ....[17]....
        /*0124*/ 	.word	0x0000bf90


	//   ....[18]....
        /*0128*/ 	.word	0x0000bfc0


	//   ....[19]....
        /*012c*/ 	.word	0x0000c0c0


	//   ....[20]....
        /*0130*/ 	.word	0x0000c120


	//   ....[21]....
        /*0134*/ 	.word	0x0000c1a0


	//   ....[22]....
        /*0138*/ 	.word	0x0000c250


	//   ....[23]....
        /*013c*/ 	.word	0x0000c300


	//   ....[24]....
        /*0140*/ 	.word	0x0000f8c0


	//   ....[25]....
        /*0144*/ 	.word	0x0000f920


	//   ....[26]....
        /*0148*/ 	.word	0x0000f950


	//   ....[27]....
        /*014c*/ 	.word	0x0000f970


	//   ....[28]....
        /*0150*/ 	.word	0x0000f990


	//   ....[29]....
        /*0154*/ 	.word	0x0000f9b0


	//   ....[30]....
        /*0158*/ 	.word	0x0000f9d0


	//   ....[31]....
        /*015c*/ 	.word	0x0000f9e0


	//   ....[32]....
        /*0160*/ 	.word	0x00011780


	//   ....[33]....
        /*0164*/ 	.word	0x000117c0


	//   ....[34]....
        /*0168*/ 	.word	0x00011800


	//   ....[35]....
        /*016c*/ 	.word	0x00011840


	//   ....[36]....
        /*0170*/ 	.word	0x000118d0


	//   ....[37]....
        /*0174*/ 	.word	0x00011900


	//   ....[38]....
        /*0178*/ 	.word	0x00011960


	//   ....[39]....
        /*017c*/ 	.word	0x00011990


	//----- nvinfo : EIATTR_EXIT_INSTR_OFFSETS
	.align		4
.L_236:
        /*0180*/ 	.byte	0x04, 0x1c
        /*0182*/ 	.short	(.L_238 - .L_237)


	//   ....[0]....
.L_237:
        /*0184*/ 	.word	0x000004c0


	//   ....[1]....
        /*0188*/ 	.word	0x000133a0


	//   ....[2]....
        /*018c*/ 	.word	0x000134a0


	//   ....[3]....
        /*0190*/ 	.word	0x000134c0


	//   ....[4]....
        /*0194*/ 	.word	0x00013f30


	//   ....[5]....
        /*0198*/ 	.word	0x00013fb0


	//----- nvinfo : EIATTR_CTAIDZ_USED
	.align		4
.L_238:
        /*019c*/ 	.byte	0x01, 0x04
	.zero		2


	//----- nvinfo : EIATTR_CRS_STACK_SIZE
	.align		4
        /*01a0*/ 	.byte	0x04, 0x1e
        /*01a2*/ 	.short	(.L_240 - .L_239)
.L_239:
        /*01a4*/ 	.word	0x00000000
.L_240:


//--------------------- .nv.info._ZN5flash16flash_fwd_kernelI23Flash_fwd_kernel_traitsILi96ELi64ELi64ELi4ELb0ELb0EN7cutlass10bfloat16_tE19Flash_kernel_traitsILi96ELi64ELi64ELi4ES3_EELb0ELb1ELb0ELb0ELb1ELb1ELb0ELb0EEEvNS_16Flash_fwd_paramsE --------------------------
	.section	.nv.info._ZN5flash16flash_fwd_kernelI23Flash_fwd_kernel_traitsILi96ELi64ELi64ELi4ELb0ELb0EN7cutlass10bfloat16_tE19Flash_kernel_traitsILi96ELi64ELi64ELi4ES3_EELb0ELb1ELb0ELb0ELb1ELb1ELb0ELb0EEEvNS_16Flash_fwd_paramsE,"",@"SHT_CUDA_INFO"
	.sectionflags	@""
	.align	4


	//----- nvinfo : EIATTR_CUDA_API_VERSION
	.align		4
        /*0000*/ 	.byte	0x04, 0x37
        /*0002*/ 	.short	(.L_242 - .L_241)
.L_241:
        /*0004*/ 	.word	0x00000082


	//----- nvinfo : EIATTR_SW2861232_WAR
	.align		4
.L_242:
        /*0008*/ 	.byte	0x01, 0x35
	.zero		2


	//----- nvinfo : EIATTR_PARAM_CBANK
	.align		4
        /*000c*/ 	.byte	0x04, 0x0a
        /*000e*/ 	.short	(.L_244 - .L_243)
	.align		4
.L_243:
        /*0010*/ 	.word	index@(.nv.constant0._ZN5flash16flash_fwd_kernelI23Flash_fwd_kernel_traitsILi96ELi64ELi64ELi4ELb0ELb0EN7cutlass10bfloat16_tE19Flash_kernel_traitsILi96ELi64ELi64ELi4ES3_EELb0ELb1ELb0ELb0ELb1ELb1ELb0ELb0EEEvNS_16Flash_fwd_paramsE)
        /*0014*/ 	.short	0x0160
        /*0016*/ 	.short	0x01d0


	//----- nvinfo : EIATTR_CBANK_PARAM_SIZE
	.align		4
.L_244:
        /*0018*/ 	.byte	0x03, 0x19
        /*001a*/ 	.short	0x01d0


	//----- nvinfo : EIATTR_KPARAM_INFO
	.align		4
        /*001c*/ 	.byte	0x04, 0x17
        /*001e*/ 	.short	(.L_246 - .L_245)
.L_245:
        /*0020*/ 	.word	0x00000000
        /*0024*/ 	.short	0x0000
        /*0026*/ 	.short	0x0000
        /*0028*/ 	.byte	0x00, 0xf0, 0x41, 0x07


	//----- nvinfo : EIATTR_MAXREG_COUNT
	.align		4
.L_246:
        /*002c*/ 	.byte	0x03, 0x1b
        /*002e*/ 	.short	0x00ff


	//----- nvinfo : EIATTR_NUM_BARRIERS
	.align		4
        /*0030*/ 	.byte	0x02, 0x4c
        /*0032*/ 	.byte	0x01
	.zero		1


	//----- nvinfo : EIATTR_MERCURY_ISA_VERSION
	.align		4
        /*0034*/ 	.byte	0x03, 0x5f
        /*0036*/ 	.short	0x0000


	//----- nvinfo : EIATTR_COOP_GROUP_MASK_REGIDS
	.align		4
        /*0038*/ 	.byte	0x04, 0x29
        /*003a*/ 	.short	(.L_248 - .L_247)


	//   ....[0]....
.L_247:
        /*003c*/ 	.word	0xffffffff


	//   ....[1]....
        /*0040*/ 	.word	0xffffffff


	//   ....[2]....
        /*0044*/ 	.word	0xffffffff


	//   ....[3]....
        /*0048*/ 	.word	0xffffffff


	//   ....[4]....
        /*004c*/ 	.word	0xffffffff


	//   ....[5]....
        /*0050*/ 	.word	0xffffffff


	//   ....[6]....
        /*0054*/ 	.word	0xffffffff


	//   ....[7]....
        /*0058*/ 	.word	0xffffffff


	//   ....[8]....
        /*005c*/ 	.word	0xffffffff


	//   ....[9]....
        /*0060*/ 	.word	0xffffffff


	//   ....[10]....
        /*0064*/ 	.word	0xffffffff


	//   ....[11]....
        /*0068*/ 	.word	0xffffffff


	//----- nvinfo : EIATTR_COOP_GROUP_INSTR_OFFSETS
	.align		4
.L_248:
        /*006c*/ 	.byte	0x04, 0x28
        /*006e*/ 	.short	(.L_250 - .L_249)


	//   ....[0]....
.L_249:
        /*0070*/ 	.word	0x00001d80


	//   ....[1]....
        /*0074*/ 	.word	0x00001da0


	//   ....[2]....
        /*0078*/ 	.word	0x00001e00


	//   ....[3]....
        /*007c*/ 	.word	0x00001e10


	//   ....[4]....
        /*0080*/ 	.word	0x00003460


	//   ....[5]....
        /*0084*/ 	.word	0x00003470


	//   ....[6]....
        /*0088*/ 	.word	0x000034a0


	//   ....[7]....
        /*008c*/ 	.word	0x000034b0


	//   ....[8]....
        /*0090*/ 	.word	0x00004430


	//   ....[9]....
        /*0094*/ 	.word	0x00004470


	//   ....[10]....
        /*0098*/ 	.word	0x000044e0


	//   ....[11]....
        /*009c*/ 	.word	0x00004500


	//----- nvinfo : EIATTR_EXIT_INSTR_OFFSETS
	.align		4
.L_250:
        /*00a0*/ 	.byte	0x04, 0x1c
        /*00a2*/ 	.short	(.L_252 - .L_251)


	//   ....[0]....
.L_251:
        /*00a4*/ 	.word	0x00000160


	//   ....[1]....
        /*00a8*/ 	.word	0x00005300


	//   ....[2]....
        /*00ac*/ 	.word	0x000057b0


	//   ....[3]....
        /*00b0*/ 	.word	0x00005830


	//----- nvinfo : EIATTR_CTAIDZ_USED
	.align		4
.L_252:
        /*00b4*/ 	.byte	0x01, 0x04
	.zero		2


	//----- nvinfo : EIATTR_CRS_STACK_SIZE
	.align		4
        /*00b8*/ 	.byte	0x04, 0x1e
        /*00ba*/ 	.short	(.L_254 - .L_253)
.L_253:
        /*00bc*/ 	.word	0x00000000
.L_254:


//--------------------- .nv.info._ZN5flash16flash_fwd_kernelI23Flash_fwd_kernel_traitsILi96ELi64ELi64ELi4ELb0ELb0EN7cutlass10bfloat16_tE19Flash_kernel_traitsILi96ELi64ELi64ELi4ES3_EELb0ELb1ELb0ELb0ELb0ELb1ELb0ELb0EEEvNS_16Flash_fwd_paramsE --------------------------
	.section	.nv.info._ZN5flash16flash_fwd_kernelI23Flash_fwd_kernel_traitsILi96ELi64ELi64ELi4ELb0ELb0EN7cutlass10bfloat16_tE19Flash_kernel_traitsILi96ELi64ELi64ELi4ES3_EELb0ELb1ELb0ELb0ELb0ELb1ELb0ELb0EEEvNS_16Flash_fwd_paramsE,"",@"SHT_CUDA_INFO"
	.sectionflags	@""
	.align	4


	//----- nvinfo : EIATTR_CUDA_API_VERSION
	.align		4
        /*0000*/ 	.byte	0x04, 0x37
        /*0002*/ 	.short	(.L_256 - .L_255)
.L_255:
        /*0004*/ 	.word	0x00000082


	//----- nvinfo : EIATTR_SW2861232_WAR
	.align		4
.L_256:
        /*0008*/ 	.byte	0x01, 0x35
	.zero		2


	//----- nvinfo : EIATTR_PARAM_CBANK
	.align		4
        /*000c*/ 	.byte	0x04, 0x0a
        /*000e*/ 	.short	(.L_258 - .L_257)
	.align		4
.L_257:
        /*0010*/ 	.word	index@(.nv.constant0._ZN5flash16flash_fwd_kernelI23Flash_fwd_kernel_traitsILi96ELi64ELi64ELi4ELb0ELb0EN7cutlass10bfloat16_tE19Flash_kernel_traitsILi96ELi64ELi64ELi4ES3_EELb0ELb1ELb0ELb0ELb0ELb1ELb0ELb0EEEvNS_16Flash_fwd_paramsE)
        /*0014*/ 	.short	0x0160
        /*0016*/ 	.short	0x01d0


	//----- nvinfo : EIATTR_CBANK_PARAM_SIZE
	.align		4
.L_258:
        /*0018*/ 	.byte	0x03, 0x19
        /*001a*/ 	.short	0x01d0


	//----- nvinfo : EIATTR_KPARAM_INFO
	.align		4
        /*001c*/ 	.byte	0x04, 0x17
        /*001e*/ 	.short	(.L_260 - .L_259)
.L_259:
        /*0020*/ 	.word	0x00000000
        /*0024*/ 	.short	0x0000
        /*0026*/ 	.short	0x0000
        /*0028*/ 	.byte	0x00, 0xf0, 0x41, 0x07


	//----- nvinfo : EIATTR_MAXREG_COUNT
	.align		4
.L_260:
        /*002c*/ 	.byte	0x03, 0x1b
        /*002e*/ 	.short	0x00ff


	//----- nvinfo : EIATTR_NUM_BARRIERS
	.align		4
        /*0030*/ 	.byte	0x02, 0x4c
        /*0032*/ 	.byte	0x01
	.zero		1


	//----- nvinfo : EIATTR_MERCURY_ISA_VERSION
	.align		4
        /*0034*/ 	.byte	0x03, 0x5f
        /*0036*/ 	.short	0x0000


	//----- nvinfo : EIATTR_COOP_GROUP_MASK_REGIDS
	.align		4
        /*0038*/ 	.byte	0x04, 0x29
        /*003a*/ 	.short	(.L_262 - .L_261)


	//   ....[0]....
.L_261:
        /*003c*/ 	.word	0xffffffff


	//   ....[1]....
        /*0040*/ 	.word	0xffffffff


	//   ....[2]....
        /*0044*/ 	.word	0xffffffff


	//   ....[3]....
        /*0048*/ 	.word	0xffffffff


	//   ....[4]....
        /*004c*/ 	.word	0xffffffff


	//   ....[5]....
        /*0050*/ 	.word	0xffffffff


	//   ....[6]....
        /*0054*/ 	.word	0xffffffff


	//   ....[7]....
        /*0058*/ 	.word	0xffffffff


	//   ....[8]....
        /*005c*/ 	.word	0xffffffff


	//   ....[9]....
        /*0060*/ 	.word	0xffffffff


	//   ....[10]....
        /*0064*/ 	.word	0xffffffff


	//   ....[11]....
        /*0068*/ 	.word	0xffffffff


	//   ....[12]....
        /*006c*/ 	.word	0xffffffff


	//   ....[13]....
        /*0070*/ 	.word	0xffffffff


	//   ....[14]....
        /*0074*/ 	.word	0xffffffff


	//   ....[15]....
        /*0078*/ 	.word	0xffffffff


	//----- nvinfo : EIATTR_COOP_GROUP_INSTR_OFFSETS
	.align		4
.L_262:
        /*007c*/ 	.byte	0x04, 0x28
        /*007e*/ 	.short	(.L_264 - .L_263)


	//   ....[0]....
.L_263:
        /*0080*/ 	.word	0x00002280


	//   ....[1]....
        /*0084*/ 	.word	0x00002310


	//   ....[2]....
        /*0088*/ 	.word	0x00002320


	//   ....[3]....
        /*008c*/ 	.word	0x00002370


	//   ....[4]....
        /*0090*/ 	.word	0x00003e30


	//   ....[5]....
        /*0094*/ 	.word	0x00003e80


	//   ....[6]....
        /*0098*/ 	.word	0x00003ea0


	//   ....[7]....
        /*009c*/ 	.word	0x00003ec0


	//   ....[8]....
        /*00a0*/ 	.word	0x000059c0


	//   ....[9]....
        /*00a4*/ 	.word	0x000059e0


	//   ....[10]....
        /*00a8*/ 	.word	0x00005a10


	//   ....[11]....
        /*00ac*/ 	.word	0x00005a20


	//   ....[12]....
        /*00b0*/ 	.word	0x000069b0


	//   ....[13]....
        /*00b4*/ 	.word	0x000069f0


	//   ....[14]....
        /*00b8*/ 	.word	0x00006a40


	//   ....[15]....
        /*00bc*/ 	.word	0x00006a60


	//----- nvinfo : EIATTR_EXIT_INSTR_OFFSETS
	.align		4
.L_264:
        /*00c0*/ 	.byte	0x04, 0x1c
        /*00c2*/ 	.short	(.L_266 - .L_265)


	//   ....[0]....
.L_265:
        /*00c4*/ 	.word	0x000002d0


	//   ....[1]....
        /*00c8*/ 	.word	0x000078d0


	//   ....[2]....
        /*00cc*/ 	.word	0x000079a0


	//   ....[3]....
        /*00d0*/ 	.word	0x00007f80


	//   ....[4]....
        /*00d4*/ 	.word	0x00008000


	//----- nvinfo : EIATTR_CTAIDZ_USED
	.align		4
.L_266:
        /*00d8*/ 	.byte	0x01, 0x04
	.zero		2


	//----- nvinfo : EIATTR_CRS_STACK_SIZE
	.align		4
        /*00dc*/ 	.byte	0x04, 0x1e
        /*00de*/ 	.short	(.L_268 - .L_267)
.L_267:
        /*00e0*/ 	.word	0x00000000
.L_268:


//--------------------- .nv.info._ZN5flash16flash_fwd_kernelI23Flash_fwd_kernel_traitsILi96ELi64ELi64ELi4ELb0ELb0EN7cutlass10bfloat16_tE19Flash_kernel_traitsILi96ELi64ELi64ELi4ES3_EELb0ELb1ELb0ELb0ELb0ELb0ELb0ELb0EEEvNS_16Flash_fwd_paramsE --------------------------
	.section	.nv.info._ZN5flash16flash_fwd_kernelI23Flash_fwd_kernel_traitsILi96ELi64ELi64ELi4ELb0ELb0EN7cutlass10bfloat16_tE19Flash_kernel_traitsILi96ELi64ELi64ELi4ES3_EELb0ELb1ELb0ELb0ELb0ELb0ELb0ELb0EEEvNS_16Flash_fwd_paramsE,"",@"SHT_CUDA_INFO"
	.sectionflags	@""
	.align	4


	//----- nvinfo : EIATTR_CUDA_API_VERSION
	.align		4
        /*0000*/ 	.byte	0x04, 0x37
        /*0002*/ 	.short	(.L_270 - .L_269)
.L_269:
        /*0004*/ 	.word	0x00000082


	//----- nvinfo : EIATTR_SW2861232_WAR
	.align		4
.L_270:
        /*0008*/ 	.byte	0x01, 0x35
	.zero		2


	//----- nvinfo : EIATTR_PARAM_CBANK
	.align		4
        /*000c*/ 	.byte	0x04, 0x0a
        /*000e*/ 	.short	(.L_272 - .L_271)
	.align		4
.L_271:
        /*0010*/ 	.word	index@(.nv.constant0._ZN5flash16flash_fwd_kernelI23Flash_fwd_kernel_traitsILi96ELi64ELi64ELi4ELb0ELb0EN7cutlass10bfloat16_tE19Flash_kernel_traitsILi96ELi64ELi64ELi4ES3_EELb0ELb1ELb0ELb0ELb0ELb0ELb0ELb0EEEvNS_16Flash_fwd_paramsE)
        /*0014*/ 	.short	0x0160
        /*0016*/ 	.short	0x01d0


	//----- nvinfo : EIATTR_CBANK_PARAM_SIZE
	.align		4
.L_272:
        /*0018*/ 	.byte	0x03, 0x19
        /*001a*/ 	.short	0x01d0


	//----- nvinfo : EIATTR_KPARAM_INFO
	.align		4
        /*001c*/ 	.byte	0x04, 0x17
        /*001e*/ 	.short	(.L_274 - .L_273)
.L_273:
        /*0020*/ 	.word	0x00000000
        /*0024*/ 	.short	0x0000
        /*0026*/ 	.short	0x0000
        /*0028*/ 	.byte	0x00, 0xf0, 0x41, 0x07


	//----- nvinfo : EIATTR_MAXREG_COUNT
	.align		4
.L_274:
        /*002c*/ 	.byte	0x03, 0x1b
        /*002e*/ 	.short	0x00ff


	//----- nvinfo : EIATTR_NUM_BARRIERS
	.align		4
        /*0030*/ 	.byte	0x02, 0x4c
        /*0032*/ 	.byte	0x01
	.zero		1


	//----- nvinfo : EIATTR_MERCURY_ISA_VERSION
	.align		4
        /*0034*/ 	.byte	0x03, 0x5f
        /*0036*/ 	.short	0x0000


	//----- nvinfo : EIATTR_COOP_GROUP_MASK_REGIDS
	.align		4
        /*0038*/ 	.byte	0x04, 0x29
        /*003a*/ 	.short	(.L_276 - .L_275)


	//   ....[0]....
.L_275:
        /*003c*/ 	.word	0xffffffff


	//   ....[1]....
        /*0040*/ 	.word	0xffffffff


	//   ....[2]....
        /*0044*/ 	.word	0xffffffff


	//   ....[3]....
        /*0048*/ 	.word	0xffffffff


	//   ....[4]....
        /*004c*/ 	.word	0xffffffff


	//   ....[5]....
        /*0050*/ 	.word	0xffffffff


	//   ....[6]....
        /*0054*/ 	.word	0xffffffff


	//   ....[7]....
        /*0058*/ 	.word	0xffffffff


	//   ....[8]....
        /*005c*/ 	.word	0xffffffff


	//   ....[9]....
        /*0060*/ 	.word	0xffffffff


	//   ....[10]....
        /*0064*/ 	.word	0xffffffff


	//   ....[11]....
        /*0068*/ 	.word	0xffffffff


	//   ....[12]....
        /*006c*/ 	.word	0xffffffff


	//   ....[13]....
        /*0070*/ 	.word	0xffffffff


	//   ....[14]....
        /*0074*/ 	.word	0xffffffff


	//   ....[15]....
        /*0078*/ 	.word	0xffffffff


	//----- nvinfo : EIATTR_COOP_GROUP_INSTR_OFFSETS
	.align		4
.L_276:
        /*007c*/ 	.byte	0x04, 0x28
        /*007e*/ 	.short	(.L_278 - .L_277)


	//   ....[0]....
.L_277:
        /*0080*/ 	.word	0x00002dd0


	//   ....[1]....
        /*0084*/ 	.word	0x00002de0


	//   ....[2]....
        /*0088*/ 	.word	0x00002e40


	//   ....[3]....
        /*008c*/ 	.word	0x00002e50


	//   ....[4]....
        /*0090*/ 	.word	0x00004d90


	//   ....[5]....
        /*0094*/ 	.word	0x00004dd0


	//   ....[6]....
        /*0098*/ 	.word	0x00004df0


	//   ....[7]....
        /*009c*/ 	.word	0x00004e10


	//   ....[8]....
        /*00a0*/ 	.word	0x00006ce0


	//   ....[9]....
        /*00a4*/ 	.word	0x00006cf0


	//   ....[10]....
        /*00a8*/ 	.word	0x00006d20


	//   ....[11]....
        /*00ac*/ 	.word	0x00006d30


	//   ....[12]....
        /*00b0*/ 	.word	0x00007cb0


	//   ....[13]....
        /*00b4*/ 	.word	0x00007cf0


	//   ....[14]....
        /*00b8*/ 	.word	0x00007d50


	//   ....[15]....
        /*00bc*/ 	.word	0x00007d60


	//----- nvinfo : EIATTR_EXIT_INSTR_OFFSETS
	.align		4
.L_278:
        /*00c0*/ 	.byte	0x04, 0x1c
        /*00c2*/ 	.short	(.L_280 - .L_279)


	//   ....[0]....
.L_279:
        /*00c4*/ 	.word	0x000002d0


	//   ....[1]....
        /*00c8*/ 	.word	0x00008c70


	//   ....[2]....
        /*00cc*/ 	.word	0x00008d60


	//   ....[3]....
        /*00d0*/ 	.word	0x00008d80


	//   ....[4]....
        /*00d4*/ 	.word	0x000093d0


	//   ....[5]....
        /*00d8*/ 	.word	0x00009450


	//----- nvinfo : EIATTR_CTAIDZ_USED
	.align		4
.L_280:
        /*00dc*/ 	.byte	0x01, 0x04
	.zero		2


	//----- nvinfo : EIATTR_CRS_STACK_SIZE
	.align		4
        /*00e0*/ 	.byte	0x04, 0x1e
        /*00e2*/ 	.short	(.L_282 - .L_281)
.L_281:
        /*00e4*/ 	.word	0x00000000
.L_282:


//--------------------- .nv.info._ZN5flash16flash_fwd_kernelI23Flash_fwd_kernel_traitsILi96ELi64ELi64ELi4ELb0ELb0EN7cutlass10bfloat16_tE19Flash_kernel_traitsILi96ELi64ELi64ELi4ES3_EELb0ELb1ELb0ELb1ELb0ELb0ELb0ELb0EEEvNS_16Flash_fwd_paramsE --------------------------
	.section	.nv.info._ZN5flash16flash_fwd_kernelI23Flash_fwd_kernel_traitsILi96ELi64ELi64ELi4ELb0ELb0EN7cutlass10bfloat16_tE19Flash_kernel_traitsILi96ELi64ELi64ELi4ES3_EELb0ELb1ELb0ELb1ELb0ELb0ELb0ELb0EEEvNS_16Flash_fwd_paramsE,"",@"SHT_CUDA_INFO"
	.sectionflags	@""
	.align	4


	//----- nvinfo : EIATTR_CUDA_API_VERSION
	.align		4
        /*0000*/ 	.byte	0x04, 0x37
        /*0002*/ 	.short	(.L_284 - .L_283)
.L_283:
        /*0004*/ 	.word	0x00000082


	//----- nvinfo : EIATTR_SW2861232_WAR
	.align		4
.L_284:
        /*0008*/ 	.byte	0x01, 0x35
	.zero		2


	//----- nvinfo : EIATTR_PARAM_CBANK
	.align		4
        /*000c*/ 	.byte	0x04, 0x0a
        /*000e*/ 	.short	(.L_286 - .L_285)
	.align		4
.L_285:
        /*0010*/ 	.word	index@(.nv.constant0._ZN5flash16flash_fwd_kernelI23Flash_fwd_kernel_traitsILi96ELi64ELi64ELi4ELb0ELb0EN7cutlass10bfloat16_tE19Flash_kernel_traitsILi96ELi64ELi64ELi4ES3_EELb0ELb1ELb0ELb1ELb0ELb0ELb0ELb0EEEvNS_16Flash_fwd_paramsE)
        /*0014*/ 	.short	0x0160
        /*0016*/ 	.short	0x01d0


	//----- nvinfo : EIATTR_CBANK_PARAM_SIZE
	.align		4
.L_286:
        /*0018*/ 	.byte	0x03, 0x19
        /*001a*/ 	.short	0x01d0


	//----- nvinfo : EIATTR_KPARAM_INFO
	.align		4
        /*001c*/ 	.byte	0x04, 0x17
        /*001e*/ 	.short	(.L_288 - .L_287)
.L_287:
        /*0020*/ 	.word	0x00000000
        /*0024*/ 	.short	0x0000
        /*0026*/ 	.short	0x0000
        /*0028*/ 	.byte	0x00, 0xf0, 0x41, 0x07


	//----- nvinfo : EIATTR_MAXREG_COUNT
	.align		4
.L_288:
        /*002c*/ 	.byte	0x03, 0x1b
        /*002e*/ 	.short	0x00ff


	//----- nvinfo : EIATTR_NUM_BARRIERS
	.align		4
        /*0030*/ 	.byte	0x02, 0x4c
        /*0032*/ 	.byte	0x01
	.zero		1


	//----- nvinfo : EIATTR_MERCURY_ISA_VERSION
	.align		4
        /*0034*/ 	.byte	0x03, 0x5f
        /*0036*/ 	.short	0x0000


	//----- nvinfo : EIATTR_COOP_GROUP_MASK_REGIDS
	.align		4
        /*0038*/ 	.byte	0x04, 0x29
        /*003a*/ 	.short	(.L_290 - .L_289)


	//   ....[0]....
.L_289:
        /*003c*/ 	.word	0xffffffff


	//   ....[1]....
        /*0040*/ 	.word	0xffffffff


	//   ....[2]....
        /*0044*/ 	.word	0xffffffff


	//   ....[3]....
        /*0048*/ 	.word	0xffffffff


	//   ....[4]....
        /*004c*/ 	.word	0xffffffff


	//   ....[5]....
        /*0050*/ 	.word	0xffffffff


	//   ....[6]....
        /*0054*/ 	.word	0xffffffff


	//   ....[7]....
        /*0058*/ 	.word	0xffffffff


	//   ....[8]....
        /*005c*/ 	.word	0xffffffff


	//   ....[9]....
        /*0060*/ 	.word	0xffffffff


	//   ....[10]....
        /*0064*/ 	.word	0xffffffff


	//   ....[11]....
        /*0068*/ 	.word	0xffffffff


	//   ....[12]....
        /*006c*/ 	.word	0xffffffff


	//   ....[13]....
        /*0070*/ 	.word	0xffffffff


	//   ....[14]....
        /*0074*/ 	.word	0xffffffff


	//   ....[15]....
        /*0078*/ 	.word	0xffffffff


	//----- nvinfo : EIATTR_COOP_GROUP_INSTR_OFFSETS
	.align		4
.L_290:
        /*007c*/ 	.byte	0x04, 0x28
        /*007e*/ 	.short	(.L_292 - .L_291)


	//   ....[0]....
.L_291:
        /*0080*/ 	.word	0x00003190


	//   ....[1]....
        /*0084*/ 	.word	0x00003220


	//   ....[2]....
        /*0088*/ 	.word	0x00003240


	//   ....[3]....
        /*008c*/ 	.word	0x000032a0


	//   ....[4]....
        /*0090*/ 	.word	0x000054a0


	//   ....[5]....
        /*0094*/ 	.word	0x000054b0


	//   ....[6]....
        /*0098*/ 	.word	0x000054e0


	//   ....[7]....
        /*009c*/ 	.word	0x000054f0


	//   ....[8]....
        /*00a0*/ 	.word	0x000077a0


	//   ....[9]....
        /*00a4*/ 	.word	0x000077c0


	//   ....[10]....
        /*00a8*/ 	.word	0x000077e0


	//   ....[11]....
        /*00ac*/ 	.word	0x00007800


	//   ....[12]....
        /*00b0*/ 	.word	0x00008790


	//   ....[13]....
        /*00b4*/ 	.word	0x000087d0


	//   ....[14]....
        /*00b8*/ 	.word	0x00008810


	//   ....[15]....
        /*00bc*/ 	.word	0x00008830


	//----- nvinfo : EIATTR_EXIT_INSTR_OFFSETS
	.align		4
.L_292:
        /*00c0*/ 	.byte	0x04, 0x1c
        /*00c2*/ 	.short	(.L_294 - .L_293)


	//   ....[0]....
.L_293:
        /*00c4*/ 	.word	0x000002d0


	//   ....[1]....
        /*00c8*/ 	.word	0x00009700


	//   ....[2]....
        /*00cc*/ 	.word	0x000097f0


	//   ....[3]....
        /*00d0*/ 	.word	0x00009810


	//   ....[4]....
        /*00d4*/ 	.word	0x00009e70


	//   ....[5]....
        /*00d8*/ 	.word	0x00009ef0


	//----- nvinfo : EIATTR_CTAIDZ_USED
	.align		4
.L_294:
        /*00dc*/ 	.byte	0x01, 0x04
	.zero		2


	//----- nvinfo : EIATTR_CRS_STACK_SIZE
	.align		4
        /*00e0*/ 	.byte	0x04, 0x1e
        /*00e2*/ 	.short	(.L_296 - .L_295)
.L_295:
        /*00e4*/ 	.word	0x00000000
.L_296:


//--------------------- .nv.info._ZN5flash16flash_fwd_kernelI23Flash_fwd_kernel_traitsILi96ELi128ELi64ELi4ELb0ELb0EN7cutlass10bfloat16_tE19Flash_kernel_traitsILi96ELi128ELi64ELi4ES3_EELb1ELb1ELb0ELb0ELb0ELb0ELb0ELb0EEEvNS_16Flash_fwd_paramsE --------------------------
	.section	.nv.info._ZN5flash16flash_fwd_kernelI23Flash_fwd_kernel_traitsILi96ELi128ELi64ELi4ELb0ELb0EN7cutlass10bfloat16_tE19Flash_kernel_traitsILi96ELi128ELi64ELi4ES3_EELb1ELb1ELb0ELb0ELb0ELb0ELb0ELb0EEEvNS_16Flash_fwd_paramsE,"",@"SHT_CUDA_INFO"
	.sectionflags	@""
	.align	4


	//----- nvinfo : EIATTR_CUDA_API_VERSION
	.align		4
        /*0000*/ 	.byte	0x04, 0x37
        /*0002*/ 	.short	(.L_298 - .L_297)
.L_297:
        /*0004*/ 	.word	0x00000082


	//----- nvinfo : EIATTR_SW2861232_WAR
	.align		4
.L_298:
        /*0008*/ 	.byte	0x01, 0x35
	.zero		2


	//----- nvinfo : EIATTR_PARAM_CBANK
	.align		4
        /*000c*/ 	.byte	0x04, 0x0a
        /*000e*/ 	.short	(.L_300 - .L_299)
	.align		4
.L_299:
        /*0010*/ 	.word	index@(.nv.constant0._ZN5flash16flash_fwd_kernelI23Flash_fwd_kernel_traitsILi96ELi128ELi64ELi4ELb0ELb0EN7cutlass10bfloat16_tE19Flash_kernel_traitsILi96ELi128ELi64ELi4ES3_EELb1ELb1ELb0ELb0ELb0ELb0ELb0ELb0EEEvNS_16Flash_fwd_paramsE)
        /*0014*/ 	.short	0x0160
        /*0016*/ 	.short	0x01d0


	//----- nvinfo : EIATTR_CBANK_PARAM_SIZE
	.align		4
.L_300:
        /*0018*/ 	.byte	0x03, 0x19
        /*001a*/ 	.short	0x01d0


	//----- nvinfo : EIATTR_KPARAM_INFO
	.align		4
        /*001c*/ 	.byte	0x04, 0x17
        /*001e*/ 	.short	(.L_302 - .L_301)
.L_301:
        /*0020*/ 	.word	0x00000000
        /*0024*/ 	.short	0x0000
        /*0026*/ 	.short	0x0000
        /*0028*/ 	.byte	0x00, 0xf0, 0x41, 0x07


	//----- nvinfo : EIATTR_MAXREG_COUNT
	.align		4
.L_302:
        /*002c*/ 	.byte	0x03, 0x1b
        /*002e*/ 	.short	0x00ff


	//----- nvinfo : EIATTR_NUM_BARRIERS
	.align		4
        /*0030*/ 	.byte	0x02, 0x4c
        /*0032*/ 	.byte	0x01
	.zero		1


	//----- nvinfo : EIATTR_ANNOTATIONS
	.align		4
        /*0034*/ 	.byte	0x04, 0x55
        /*0036*/ 	.short	(.L_304 - .L_303)


	//   ....[0]....
.L_303:
        /*0038*/ 	.word	0x00000001
        /*003c*/ 	.byte	0xc0, 0x85, 0x00, 0x00, 0x01, 0x00, 0x00, 0x00, 0x40, 0xac, 0x00, 0x00, 0x01, 0x00, 0x00, 0x00
        /*004c*/ 	.byte	0xe0, 0xca, 0x00, 0x00, 0x01, 0x00, 0x00, 0x00, 0x00, 0xcc, 0x00, 0x00, 0x01, 0x00, 0x00, 0x00
        /*005c*/ 	.byte	0xd0, 0xd4, 0x00, 0x00, 0x01, 0x00, 0x00, 0x00, 0x00, 0xd5, 0x00, 0x00, 0x01, 0x00, 0x00, 0x00
        /*006c*/ 	.byte	0x50, 0xd5, 0x00, 0x00, 0x01, 0x00, 0x00, 0x00, 0x60, 0xd5, 0x00, 0x00, 0x01, 0x00, 0x00, 0x00
        /*007c*/ 	.byte	0x00, 0xef, 0x00, 0x00, 0x01, 0x00, 0x00, 0x00, 0x20, 0xf0, 0x00, 0x00


	//----- nvinfo : EIATTR_MERCURY_ISA_VERSION
	.align		4
.L_304:
        /*0088*/ 	.byte	0x03, 0x5f
        /*008a*/ 	.short	0x0000


	//----- nvinfo : EIATTR_COOP_GROUP_MASK_REGIDS
	.align		4
        /*008c*/ 	.byte	0x04, 0x29
        /*008e*/ 	.short	(.L_306 - .L_305)


	//   ....[0]....
.L_305:
        /*0090*/ 	.word	0xffffffff


	//   ....[1]....
        /*0094*/ 	.word	0xffffffff


	//   ....[2]....
        /*0098*/ 	.word	0xffffffff


	//   ....[3]....
        /*009c*/ 	.word	0xffffffff


	//   ....[4]....
        /*00a0*/ 	.word	0xffffffff


	//   ....[5]....
        /*00a4*/ 	.word	0xffffffff


	//   ....[6]....
        /*00a8*/ 	.word	0xffffffff


	//   ....[7]....
        /*00ac*/ 	.word	0xffffffff


	//   ....[8]....
        /*00b0*/ 	.word	0xffffffff


	//   ....[9]....
        /*00b4*/ 	.word	0xffffffff


	//   ....[10]....
        /*00b8*/ 	.word	0xffffffff


	//   ....[11]....
        /*00bc*/ 	.word	0xffffffff


	//   ....[12]....
        /*00c0*/ 	.word	0xffffffff


	//   ....[13]....
        /*00c4*/ 	.word	0xffffffff


	//   ....[14]....
        /*00c8*/ 	.word	0xffffffff


	//   ....[15]....
        /*00cc*/ 	.word	0xffffffff


	//   ....[16]....
        /*00d0*/ 	.word	0xffffffff


	//   ....[17]....
        /*00d4*/ 	.word	0xffffffff


	//   ....[18]....
        /*00d8*/ 	.word	0xffffffff


	//   ....[19]....
        /*00dc*/ 	.word	0xffffffff


	//   ....[20]....
        /*00e0*/ 	.word	0xffffffff


	//   ....[21]....
        /*00e4*/ 	.word	0xffffffff


	//   ....[22]....
        /*00e8*/ 	.word	0xffffffff


	//   ....[23]....
        /*00ec*/ 	.word	0xffffffff


	//   ....[24]....
        /*00f0*/ 	.word	0xffffffff


	//   ....[25]....
        /*00f4*/ 	.word	0xffffffff


	//   ....[26]....
        /*00f8*/ 	.word	0xffffffff


	//   ....[27]....
        /*00fc*/ 	.word	0xffffffff


	//   ....[28]....
        /*0100*/ 	.word	0xffffffff


	//   ....[29]....
        /*0104*/ 	.word	0xffffffff


	//   ....[30]....
        /*0108*/ 	.word	0xffffffff


	//   ....[31]....
        /*010c*/ 	.word	0xffffffff


	//   ....[32]....
        /*0110*/ 	.word	0xffffffff


	//   ....[33]....
        /*0114*/ 	.word	0xffffffff


	//   ....[34]....
        /*0118*/ 	.word	0xffffffff


	//   ....[35]....
        /*011c*/ 	.word	0xffffffff


	//   ....[36]....
        /*0120*/ 	.word	0xffffffff


	//   ....[37]....
        /*0124*/ 	.word	0xffffffff


	//   ....[38]....
        /*0128*/ 	.word	0xffffffff


	//   ....[39]....
        /*012c*/ 	.word	0xffffffff


	//----- nvinfo : EIATTR_COOP_GROUP_INSTR_OFFSETS
	.align		4
.L_306:
        /*0130*/ 	.byte	0x04, 0x28
        /*0132*/ 	.short	(.L_308 - .L_307)


	//   ....[0]....
.L_307:
        /*0134*/ 	.word	0x00004190


	//   ....[1]....
        /*0138*/ 	.word	0x00004240


	//   ....[2]....
        /*013c*/ 	.word	0x000042e0


	//   ....[3]....
        /*0140*/ 	.word	0x00004430


	//   ....[4]....
        /*0144*/ 	.word	0x000049b0


	//   ....[5]....
        /*0148*/ 	.word	0x00004ab0


	//   ....[6]....
        /*014c*/ 	.word	0x00004bf0


	//   ....[7]....
        /*0150*/ 	.word	0x00004c90


	//   ....[8]....
        /*0154*/ 	.word	0x00008870


	//   ....[9]....
        /*0158*/ 	.word	0x00008a30


	//   ....[10]....
        /*015c*/ 	.word	0x00008ac0


	//   ....[11]....
        /*0160*/ 	.word	0x00008b90


	//   ....[12]....
        /*0164*/ 	.word	0x00008be0


	//   ....[13]....
        /*0168*/ 	.word	0x00008e50


	//   ....[14]....
        /*016c*/ 	.word	0x00008e90


	//   ....[15]....
        /*0170*/ 	.word	0x000090a0


	//   ....[16]....
        /*0174*/ 	.word	0x0000d7d0


	//   ....[17]....
        /*0178*/ 	.word	0x0000d8e0


	//   ....[18]....
        /*017c*/ 	.word	0x0000d980


	//   ....[19]....
        /*0180*/ 	.word	0x0000da50


	//   ....[20]....
        /*0184*/ 	.word	0x0000db20


	//   ....[21]....
        /*0188*/ 	.word	0x0000de40


	//   ....[22]....
        /*018c*/ 	.word	0x0000de80


	//   ....[23]....
        /*0190*/ 	.word	0x0000df50


	//   ....[24]....
        /*0194*/ 	.word	0x00011e30


	//   ....[25]....
        /*0198*/ 	.word	0x00011eb0


	//   ....[26]....
        /*019c*/ 	.word	0x00011fb0


	//   ....[27]....
        /*01a0*/ 	.word	0x00012000


	//   ....[28]....
        /*01a4*/ 	.word	0x00012040


	//   ....[29]....
        /*01a8*/ 	.word	0x00012170


	//   ....[30]....
        /*01ac*/ 	.word	0x000121e0


	//   ....[31]....
        /*01b0*/ 	.word	0x00012340


	//   ....[32]....
        /*01b4*/ 	.word	0x000150a0


	//   ....[33]....
        /*01b8*/ 	.word	0x000150e0


	//   ....[34]....
        /*01bc*/ 	.word	0x00015120


	//   ....[35]....
        /*01c0*/ 	.word	0x00015160


	//   ....[36]....
        /*01c4*/ 	.word	0x000151f0


	//   ....[37]....
        /*01c8*/ 	.word	0x00015220


	//   ....[38]....
        /*01cc*/ 	.word	0x00015260


	//   ....[39]....
        /*01d0*/ 	.word	0x00015370


	//----- nvinfo : EIATTR_EXIT_INSTR_OFFSETS
	.align		4
.L_308:
        /*01d4*/ 	.byte	0x04, 0x1c
        /*01d6*/ 	.short	(.L_310 - .L_309)


	//   ....[0]....
.L_309:
        /*01d8*/ 	.word	0x00000720


	//   ....[1]....
        /*01dc*/ 	.word	0x00016d50


	//   ....[2]....
        /*01e0*/ 	.word	0x00016e50


	//   ....[3]....
        /*01e4*/ 	.word	0x00016e70


	//   ....[4]....
        /*01e8*/ 	.word	0x000178f0


	//   ....[5]....
        /*01ec*/ 	.word	0x00017970


	//----- nvinfo : EIATTR_CTAIDZ_USED
	.align		4
.L_310:
        /*01f0*/ 	.byte	0x01, 0x04
	.zero		2


	//----- nvinfo : EIATTR_CRS_STACK_SIZE
	.align		4
        /*01f4*/ 	.byte	0x04, 0x1e
        /*01f6*/ 	.short	(.L_312 - .L_311)
.L_311:
        /*01f8*/ 	.word	0x00000000
.L_312:


//--------------------- .nv.info._ZN5flash16flash_fwd_kernelI23Flash_fwd_kernel_traitsILi96ELi128ELi64ELi4ELb0ELb0EN7cutlass10bfloat16_tE19Flash_kernel_traitsILi96ELi128ELi64ELi4ES3_EELb1ELb1ELb0ELb0ELb1ELb1ELb0ELb0EEEvNS_16Flash_fwd_paramsE --------------------------
	.section	.nv.info._ZN5flash16flash_fwd_kernelI23Flash_fwd_kernel_traitsILi96ELi128ELi64ELi4ELb0ELb0EN7cutlass10bfloat16_tE19Flash_kernel_traitsILi96ELi128ELi64ELi4ES3_EELb1ELb1ELb0ELb0ELb1ELb1ELb0ELb0EEEvNS_16Flash_fwd_paramsE,"",@"SHT_CUDA_INFO"
	.sectionflags	@""
	.align	4


	//----- nvinfo : EIATTR_CUDA_API_VERSION
	.align		4
        /*0000*/ 	.byte	0x04, 0x37
        /*0002*/ 	.short	(.L_314 - .L_313)
.L_313:
        /*0004*/ 	.word	0x00000082


	//----- nvinfo : EIATTR_SW2861232_WAR
	.align		4
.L_314:
        /*0008*/ 	.byte	0x01, 0x35
	.zero		2


	//----- nvinfo : EIATTR_PARAM_CBANK
	.align		4
        /*000c*/ 	.byte	0x04, 0x0a
        /*000e*/ 	.short	(.L_316 - .L_315)
	.align		4
.L_315:
        /*0010*/ 	.word	index@(.nv.constant0._ZN5flash16flash_fwd_kernelI23Flash_fwd_kernel_traitsILi96ELi128ELi64ELi4ELb0ELb0EN7cutlass10bfloat16_tE19Flash_kernel_traitsILi96ELi128ELi64ELi4ES3_EELb1ELb1ELb0ELb0ELb1ELb1ELb0ELb0EEEvNS_16Flash_fwd_paramsE)
        /*0014*/ 	.short	0x0160
        /*0016*/ 	.short	0x01d0


	//----- nvinfo : EIATTR_CBANK_PARAM_SIZE
	.align		4
.L_316:
        /*0018*/ 	.byte	0x03, 0x19
        /*001a*/ 	.short	0x01d0


	//----- nvinfo : EIATTR_KPARAM_INFO
	.align		4
        /*001c*/ 	.byte	0x04, 0x17
        /*001e*/ 	.short	(.L_318 - .L_317)
.L_317:
        /*0020*/ 	.word	0x00000000
        /*0024*/ 	.short	0x0000
        /*0026*/ 	.short	0x0000
        /*0028*/ 	.byte	0x00, 0xf0, 0x41, 0x07


	//----- nvinfo : EIATTR_MAXREG_COUNT
	.align		4
.L_318:
        /*002c*/ 	.byte	0x03, 0x1b
        /*002e*/ 	.short	0x00ff


	//----- nvinfo : EIATTR_NUM_BARRIERS
	.align		4
        /*0030*/ 	.byte	0x02, 0x4c
        /*0032*/ 	.byte	0x01
	.zero		1


	//----- nvinfo : EIATTR_ANNOTATIONS
	.align		4
        /*0034*/ 	.byte	0x04, 0x55
        /*0036*/ 	.short	(.L_320 - .L_319)


	//   ....[0]....
.L_319:
        /*0038*/ 	.word	0x00000001
        /*003c*/ 	.byte	0xf0, 0x6c, 0x00, 0x00, 0x01, 0x00, 0x00, 0x00, 0x30, 0x6d, 0x00, 0x00, 0x01, 0x00, 0x00, 0x00
        /*004c*/ 	.byte	0x50, 0x86, 0x00, 0x00, 0x01, 0x00, 0x00, 0x00, 0x60, 0x87, 0x00, 0x00


	//----- nvinfo : EIATTR_MERCURY_ISA_VERSION
	.align		4
.L_320:
        /*0058*/ 	.byte	0x03, 0x5f
        /*005a*/ 	.short	0x0000


	//----- nvinfo : EIATTR_COOP_GROUP_MASK_REGIDS
	.align		4
        /*005c*/ 	.byte	0x04, 0x29
        /*005e*/ 	.short	(.L_322 - .L_321)


	//   ....[0]....
.L_321:
        /*0060*/ 	.word	0xffffffff


	//   ....[1]....
        /*0064*/ 	.word	0xffffffff


	//   ....[2]....
        /*0068*/ 	.word	0xffffffff


	//   ....[3]....
        /*006c*/ 	.word	0xffffffff


	//   ....[4]....
        /*0070*/ 	.word	0xffffffff


	//   ....[5]....
        /*0074*/ 	.word	0xffffffff


	//   ....[6]....
        /*0078*/ 	.word	0xffffffff


	//   ....[7]....
        /*007c*/ 	.word	0xffffffff


	//   ....[8]....
        /*0080*/ 	.word	0xffffffff


	//   ....[9]....
        /*0084*/ 	.word	0xffffffff


	//   ....[10]....
        /*0088*/ 	.word	0xffffffff


	//   ....[11]....
        /*008c*/ 	.word	0xffffffff


	//   ....[12]....
        /*0090*/ 	.word	0xffffffff


	//   ....[13]....
        /*0094*/ 	.word	0xffffffff


	//   ....[14]....
        /*0098*/ 	.word	0xffffffff


	//   ....[15]....
        /*009c*/ 	.word	0xffffffff


	//   ....[16]....
        /*00a0*/ 	.word	0xffffffff


	//   ....[17]....
        /*00a4*/ 	.word	0xffffffff


	//   ....[18]....
        /*00a8*/ 	.word	0xffffffff


	//   ....[19]....
        /*00ac*/ 	.word	0xffffffff


	//   ....[20]....
        /*00b0*/ 	.word	0xffffffff


	//   ....[21]....
        /*00b4*/ 	.word	0xffffffff


	//   ....[22]....
        /*00b8*/ 	.word	0xffffffff


	//   ....[23]....
        /*00bc*/ 	.word	0xffffffff


	//   ....[24]....
        /*00c0*/ 	.word	0xffffffff


	//   ....[25]....
        /*00c4*/ 	.word	0xffffffff


	//   ....[26]....
        /*00c8*/ 	.word	0xffffffff


	//   ....[27]....
        /*00cc*/ 	.word	0xffffffff


	//   ....[28]....
        /*00d0*/ 	.word	0xffffffff


	//   ....[29]....
        /*00d4*/ 	.word	0xffffffff


	//   ....[30]....
        /*00d8*/ 	.word	0xffffffff


	//   ....[31]....
        /*00dc*/ 	.word	0xffffffff


	//----- nvinfo : EIATTR_COOP_GROUP_INSTR_OFFSETS
	.align		4
.L_322:
        /*00e0*/ 	.byte	0x04, 0x28
        /*00e2*/ 	.short	(.L_324 - .L_323)


	//   ....[0]....
.L_323:
        /*00e4*/ 	.word	0x000028e0


	//   ....[1]....
        /*00e8*/ 	.word	0x00002a00


	//   ....[2]....
        /*00ec*/ 	.word	0x00002a30


	//   ....[3]....
        /*00f0*/ 	.word	0x00002b80


	//   ....[4]....
        /*00f4*/ 	.word	0x000035f0


	//   ....[5]....
        /*00f8*/ 	.word	0x00003630


	//   ....[6]....
        /*00fc*/ 	.word	0x000037d0


	//   ....[7]....
        /*0100*/ 	.word	0x00003810


	//   ....[8]....
        /*0104*/ 	.word	0x00006f20


	//   ....[9]....
        /*0108*/ 	.word	0x00007090


	//   ....[10]....
        /*010c*/ 	.word	0x000070d0


	//   ....[11]....
        /*0110*/ 	.word	0x00007130


	//   ....[12]....
        /*0114*/ 	.word	0x00007260


	//   ....[13]....
        /*0118*/ 	.word	0x000072a0


	//   ....[14]....
        /*011c*/ 	.word	0x000072e0


	//   ....[15]....
        /*0120*/ 	.word	0x00007450


	//   ....[16]....
        /*0124*/ 	.word	0x0000b230


	//   ....[17]....
        /*0128*/ 	.word	0x0000b2b0


	//   ....[18]....
        /*012c*/ 	.word	0x0000b3b0


	//   ....[19]....
        /*0130*/ 	.word	0x0000b400


	//   ....[20]....
        /*0134*/ 	.word	0x0000b440


	//   ....[21]....
        /*0138*/ 	.word	0x0000b570


	//   ....[22]....
        /*013c*/ 	.word	0x0000b5e0


	//   ....[23]....
        /*0140*/ 	.word	0x0000b740


	//   ....[24]....
        /*0144*/ 	.word	0x0000e4a0


	//   ....[25]....
        /*0148*/ 	.word	0x0000e4e0


	//   ....[26]....
        /*014c*/ 	.word	0x0000e520


	//   ....[27]....
        /*0150*/ 	.word	0x0000e580


	//   ....[28]....
        /*0154*/ 	.word	0x0000e5a0


	//   ....[29]....
        /*0158*/ 	.word	0x0000e5c0


	//   ....[30]....
        /*015c*/ 	.word	0x0000e5d0


	//   ....[31]....
        /*0160*/ 	.word	0x0000e600


	//----- nvinfo : EIATTR_EXIT_INSTR_OFFSETS
	.align		4
.L_324:
        /*0164*/ 	.byte	0x04, 0x1c
        /*0166*/ 	.short	(.L_326 - .L_325)


	//   ....[0]....
.L_325:
        /*0168*/ 	.word	0x000004d0


	//   ....[1]....
        /*016c*/ 	.word	0x0000fd90


	//   ....[2]....
        /*0170*/ 	.word	0x00010480


	//   ....[3]....
        /*0174*/ 	.word	0x00010500


	//----- nvinfo : EIATTR_CTAIDZ_USED
	.align		4
.L_326:
        /*0178*/ 	.byte	0x01, 0x04
	.zero		2


	//----- nvinfo : EIATTR_CRS_STACK_SIZE
	.align		4
        /*017c*/ 	.byte	0x04, 0x1e
        /*017e*/ 	.short	(.L_328 - .L_327)
.L_327:
        /*0180*/ 	.word	0x00000000
.L_328:


//--------------------- .nv.info._ZN5flash16flash_fwd_kernelI23Flash_fwd_kernel_traitsILi96ELi128ELi64ELi4ELb0ELb0EN7cutlass10bfloat16_tE19Flash_kernel_traitsILi96ELi128ELi64ELi4ES3_EELb0ELb1ELb0ELb0ELb1ELb1ELb1ELb0EEEvNS_16Flash_fwd_paramsE --------------------------
	.section	.nv.info._ZN5flash16flash_fwd_kernelI23Flash_fwd_kernel_traitsILi96ELi128ELi64ELi4ELb0ELb0EN7cutlass10bfloat16_tE19Flash_kernel_traitsILi96ELi128ELi64ELi4ES3_EELb0ELb1ELb0ELb0ELb1ELb1ELb1ELb0EEEvNS_16Flash_fwd_paramsE,"",@"SHT_CUDA_INFO"
	.sectionflags	@""
	.align	4


	//----- nvinfo : EIATTR_CUDA_API_VERSION
	.align		4
        /*0000*/ 	.byte	0x04, 0x37
        /*0002*/ 	.short	(.L_330 - .L_329)
.L_329:
        /*0004*/ 	.word	0x00000082


	//----- nvinfo : EIATTR_SW2861232_WAR
	.align		4
.L_330:
        /*0008*/ 	.byte	0x01, 0x35
	.zero		2


	//----- nvinfo : EIATTR_PARAM_CBANK
	.align		4
        /*000c*/ 	.byte	0x04, 0x0a
        /*000e*/ 	.short	(.L_332 - .L_331)
	.align		4
.L_331:
        /*0010*/ 	.word	index@(.nv.constant0._ZN5flash16flash_fwd_kernelI23Flash_fwd_kernel_traitsILi96ELi128ELi64ELi4ELb0ELb0EN7cutlass10bfloat16_tE19Flash_kernel_traitsILi96ELi128ELi64ELi4ES3_EELb0ELb1ELb0ELb0ELb1ELb1ELb1ELb0EEEvNS_16Flash_fwd_paramsE)
        /*0014*/ 	.short	0x0160
        /*0016*/ 	.short	0x01d0


	//----- nvinfo : EIATTR_CBANK_PARAM_SIZE
	.align		4
.L_332:
        /*0018*/ 	.byte	0x03, 0x19
        /*001a*/ 	.short	0x01d0


	//----- nvinfo : EIATTR_KPARAM_INFO
	.align		4
        /*001c*/ 	.byte	0x04, 0x17
        /*001e*/ 	.short	(.L_334 - .L_333)
.L_333:
        /*0020*/ 	.word	0x00000000
        /*0024*/ 	.short	0x0000
        /*0026*/ 	.short	0x0000
        /*0028*/ 	.byte	0x00, 0xf0, 0x41, 0x07


	//----- nvinfo : EIATTR_MAXREG_COUNT
	.align		4
.L_334:
        /*002c*/ 	.byte	0x03, 0x1b
        /*002e*/ 	.short	0x00ff


	//----- nvinfo : EIATTR_NUM_BARRIERS
	.align		4
        /*0030*/ 	.byte	0x02, 0x4c
        /*0032*/ 	.byte	0x01
	.zero		1


	//----- nvinfo : EIATTR_ANNOTATIONS
	.align		4
        /*0034*/ 	.byte	0x04, 0x55
        /*0036*/ 	.short	(.L_336 - .L_335)


	//   ....[0]....
.L_335:
        /*0038*/ 	.word	0x00000001
        /*003c*/ 	.byte	0x60, 0x03, 0x00, 0x00, 0x01, 0x00, 0x00, 0x00, 0xb0, 0x04, 0x00, 0x00, 0x01, 0x00, 0x00, 0x00
        /* <DEDUP_REMOVED lines=22> */
        /*01ac*/ 	.byte	0x80, 0xe0, 0x00, 0x00, 0x01, 0x00, 0x00, 0x00, 0xb0, 0xe0, 0x00, 0x00


	//----- nvinfo : EIATTR_MERCURY_ISA_VERSION
	.align		4
.L_336:
        /*01b8*/ 	.byte	0x03, 0x5f
        /*01ba*/ 	.short	0x0000


	//----- nvinfo : EIATTR_COOP_GROUP_MASK_REGIDS
	.align		4
        /*01bc*/ 	.byte	0x04, 0x29
        /*01be*/ 	.short	(.L_338 - .L_337)


	//   ....[0]....
.L_337:
        /*01c0*/ 	.word	0xffffffff


	//   ....[1]....
        /*01c4*/ 	.word	0xffffffff


	//   ....[2]....
        /*01c8*/ 	.word	0xffffffff


	//   ....[3]....
        /*01cc*/ 	.word	0xffffffff


	//   ....[4]....
        /*01d0*/ 	.word	0xffffffff


	//   ....[5]....
        /*01d4*/ 	.word	0xffffffff


	//   ....[6]....
        /*01d8*/ 	.word	0xffffffff


	//   ....[7]....
        /*01dc*/ 	.word	0xffffffff


	//   ....[8]....
        /*01e0*/ 	.word	0xffffffff


	//   ....[9]....
        /*01e4*/ 	.word	0xffffffff


	//   ....[10]....
        /*01e8*/ 	.word	0xffffffff


	//   ....[11]....
        /*01ec*/ 	.word	0xffffffff


	//   ....[12]....
        /*01f0*/ 	.word	0xffffffff


	//   ....[13]....
        /*01f4*/ 	.word	0xffffffff


	//   ....[14]....
        /*01f8*/ 	.word	0xffffffff


	//   ....[15]....
        /*01fc*/ 	.word	0xffffffff


	//   ....[16]....
        /*0200*/ 	.word	0xffffffff


	//   ....[17]....
        /*0204*/ 	.word	0xffffffff


	//   ....[18]....
        /*0208*/ 	.word	0xffffffff


	//   ....[19]....
        /*020c*/ 	.word	0xffffffff


	//   ....[20]....
        /*0210*/ 	.word	0xffffffff


	//   ....[21]....
        /*0214*/ 	.word	0xffffffff


	//   ....[22]....
        /*0218*/ 	.word	0xffffffff


	//   ....[23]....
        /*021c*/ 	.word	0xffffffff


	//   ....[24]....
        /*0220*/ 	.word	0xffffffff


	//   ....[25]....
        /*0224*/ 	.word	0xffffffff


	//   ....[26]....
        /*0228*/ 	.word	0xffffffff


	//   ....[27]....
        /*022c*/ 	.word	0xffffffff


	//   ....[28]....
        /*0230*/ 	.word	0xffffffff


	//   ....[29]....
        /*0234*/ 	.word	0xffffffff


	//   ....[30]....
        /*0238*/ 	.word	0xffffffff


	//   ....[31]....
        /*023c*/ 	.word	0xffffffff


	//----- nvinfo : EIATTR_COOP_GROUP_INSTR_OFFSETS
	.align		4
.L_338:
        /*0240*/ 	.byte	0x04, 0x28
        /*0242*/ 	.short	(.L_340 - .L_339)


	//   ....[0]....
.L_339:
        /*0244*/ 	.word	0x00002c10


	//   ....[1]....
        /*0248*/ 	.word	0x00002dd0


	//   ....[2]....
        /*024c*/ 	.word	0x00002e60


	//   ....[3]....
        /*0250*/ 	.word	0x00003010


	//   ....[4]....
        /*0254*/ 	.word	0x00003050


	//   ....[5]....
        /*0258*/ 	.word	0x000031c0


	//   ....[6]....
        /*025c*/ 	.word	0x00003200


	//   ....[7]....
        /*0260*/ 	.word	0x000032f0


	//   ....[8]....
        /*0264*/ 	.word	0x000069f0


	//   ....[9]....
        /*0268*/ 	.word	0x00006ae0


	//   ....[10]....
        /*026c*/ 	.word	0x00006b10


	//   ....[11]....
        /*0270*/ 	.word	0x00006be0


	//   ....[12]....
        /*0274*/ 	.word	0x00006c80


	//   ....[13]....
        /*0278*/ 	.word	0x00006d80


	//   ....[14]....
        /*027c*/ 	.word	0x00006df0


	//   ....[15]....
        /*0280*/ 	.word	0x00006ee0


	//   ....[16]....
        /*0284*/ 	.word	0x0000a770


	//   ....[17]....
        /*0288*/ 	.word	0x0000a8f0


	//   ....[18]....
        /*028c*/ 	.word	0x0000a930


	//   ....[19]....
        /*0290*/ 	.word	0x0000a950


	//   ....[20]....
        /*0294*/ 	.word	0x0000a970


	//   ....[21]....
        /*0298*/ 	.word	0x0000a9a0


	//   ....[22]....
        /*029c*/ 	.word	0x0000a9e0


	//   ....[23]....
        /*02a0*/ 	.word	0x0000aa10


	//   ....[24]....
        /*02a4*/ 	.word	0x0000cac0


	//   ....[25]....
        /*02a8*/ 	.word	0x0000cad0


	//   ....[26]....
        /*02ac*/ 	.word	0x0000cae0


	//   ....[27]....
        /*02b0*/ 	.word	0x0000caf0


	//   ....[28]....
        /*02b4*/ 	.word	0x0000cb20


	//   ....[29]....
        /*02b8*/ 	.word	0x0000cb40


	//   ....[30]....
        /*02bc*/ 	.word	0x0000cbb0


	//   ....[31]....
        /*02c0*/ 	.word	0x0000cbf0


	//----- nvinfo : EIATTR_EXIT_INSTR_OFFSETS
	.align		4
.L_340:
        /*02c4*/ 	.byte	0x04, 0x1c
        /*02c6*/ 	.short	(.L_342 - .L_341)


	//   ....[0]....
.L_341:
        /*02c8*/ 	.word	0x00000170


	//   ....[1]....
        /*02cc*/ 	.word	0x0000e300


	//   ....[2]....
        /*02d0*/ 	.word	0x0000e980


	//   ....[3]....
        /*02d4*/ 	.word	0x0000ea00


	//----- nvinfo : EIATTR_CTAIDZ_USED
	.align		4
.L_342:
        /*02d8*/ 	.byte	0x01, 0x04
	.zero		2


	//----- nvinfo : EIATTR_CRS_STACK_SIZE
	.align		4
        /*02dc*/ 	.byte	0x04, 0x1e
        /*02de*/ 	.short	(.L_344 - .L_343)
.L_343:
        /*02e0*/ 	.word	0x00000000
.L_344:


//--------------------- .nv.info._ZN5flash16flash_fwd_kernelI23Flash_fwd_kernel_traitsILi96ELi128ELi64ELi4ELb0ELb0EN7cutlass10bfloat16_tE19Flash_kernel_traitsILi96ELi128ELi64ELi4ES3_EELb1ELb1ELb0ELb0ELb0ELb1ELb0ELb0EEEvNS_16Flash_fwd_paramsE --------------------------
	.section	.nv.info._ZN5flash16flash_fwd_kernelI23Flash_fwd_kernel_traitsILi96ELi128ELi64ELi4ELb0ELb0EN7cutlass10bfloat16_tE19Flash_kernel_traitsILi96ELi128ELi64ELi4ES3_EELb1ELb1ELb0ELb0ELb0ELb1ELb0ELb0EEEvNS_16Flash_fwd_paramsE,"",@"SHT_CUDA_INFO"
	.sectionflags	@""
	.align	4


	//----- nvinfo : EIATTR_CUDA_API_VERSION
	.align		4
        /*0000*/ 	.byte	0x04, 0x37
        /*0002*/ 	.short	(.L_346 - .L_345)
.L_345:
        /*0004*/ 	.word	0x00000082


	//----- nvinfo : EIATTR_SW2861232_WAR
	.align		4
.L_346:
        /*0008*/ 	.byte	0x01, 0x35
	.zero		2


	//----- nvinfo : EIATTR_PARAM_CBANK
	.align		4
        /*000c*/ 	.byte	0x04, 0x0a
        /*000e*/ 	.short	(.L_348 - .L_347)
	.align		4
.L_347:
        /*0010*/ 	.word	index@(.nv.constant0._ZN5flash16flash_fwd_kernelI23Flash_fwd_kernel_traitsILi96ELi128ELi64ELi4ELb0ELb0EN7cutlass10bfloat16_tE19Flash_kernel_traitsILi96ELi128ELi64ELi4ES3_EELb1ELb1ELb0ELb0ELb0ELb1ELb0ELb0EEEvNS_16Flash_fwd_paramsE)
        /*0014*/ 	.short	0x0160
        /*0016*/ 	.short	0x01d0


	//----- nvinfo : EIATTR_CBANK_PARAM_SIZE
	.align		4
.L_348:
        /*0018*/ 	.byte	0x03, 0x19
        /*001a*/ 	.short	0x01d0


	//----- nvinfo : EIATTR_KPARAM_INFO
	.align		4
        /*001c*/ 	.byte	0x04, 0x17
        /*001e*/ 	.short	(.L_350 - .L_349)
.L_349:
        /*0020*/ 	.word	0x00000000
        /*0024*/ 	.short	0x0000
        /*0026*/ 	.short	0x0000
        /*0028*/ 	.byte	0x00, 0xf0, 0x41, 0x07


	//----- nvinfo : EIATTR_MAXREG_COUNT
	.align		4
.L_350:
        /*002c*/ 	.byte	0x03, 0x1b
        /*002e*/ 	.short	0x00ff


	//----- nvinfo : EIATTR_NUM_BARRIERS
	.align		4
        /*0030*/ 	.byte	0x02, 0x4c
        /*0032*/ 	.byte	0x01
	.zero		1


	//----- nvinfo : EIATTR_ANNOTATIONS
	.align		4
        /*0034*/ 	.byte	0x04, 0x55
        /*0036*/ 	.short	(.L_352 - .L_351)


	//   ....[0]....
.L_351:
        /* <DEDUP_REMOVED lines=28> */


	//----- nvinfo : EIATTR_MERCURY_ISA_VERSION
	.align		4
.L_352:
        /*01e8*/ 	.byte	0x03, 0x5f
        /*01ea*/ 	.short	0x0000


	//----- nvinfo : EIATTR_COOP_GROUP_MASK_REGIDS
	.align		4
        /*01ec*/ 	.byte	0x04, 0x29
        /*01ee*/ 	.short	(.L_354 - .L_353)


	//   ....[0]....
.L_353:
        /*01f0*/ 	.word	0xffffffff


	//   ....[1]....
        /*01f4*/ 	.word	0xffffffff


	//   ....[2]....
        /*01f8*/ 	.word	0xffffffff


	//   ....[3]....
        /*01fc*/ 	.word	0xffffffff


	//   ....[4]....
        /*0200*/ 	.word	0xffffffff


	//   ....[5]....
        /*0204*/ 	.word	0xffffffff


	//   ....[6]....
        /*0208*/ 	.word	0xffffffff


	//   ....[7]....
        /*020c*/ 	.word	0xffffffff


	//   ....[8]....
        /*0210*/ 	.word	0xffffffff


	//   ....[9]....
        /*0214*/ 	.word	0xffffffff


	//   ....[10]....
        /*0218*/ 	.word	0xffffffff


	//   ....[11]....
        /*021c*/ 	.word	0xffffffff


	//   ....[12]....
        /*0220*/ 	.word	0xffffffff


	//   ....[13]....
        /*0224*/ 	.word	0xffffffff


	//   ....[14]....
        /*0228*/ 	.word	0xffffffff


	//   ....[15]....
        /*022c*/ 	.word	0xffffffff


	//   ....[16]....
        /*0230*/ 	.word	0xffffffff


	//   ....[17]....
        /*0234*/ 	.word	0xffffffff


	//   ....[18]....
        /*0238*/ 	.word	0xffffffff


	//   ....[19]....
        /*023c*/ 	.word	0xffffffff


	//   ....[20]....
        /*0240*/ 	.word	0xffffffff


	//   ....[21]....
        /*0244*/ 	.word	0xffffffff


	//   ....[22]....
        /*0248*/ 	.word	0xffffffff


	//   ....[23]....
        /*024c*/ 	.word	0xffffffff


	//   ....[24]....
        /*0250*/ 	.word	0xffffffff


	//   ....[25]....
        /*0254*/ 	.word	0xffffffff


	//   ....[26]....
        /*0258*/ 	.word	0xffffffff


	//   ....[27]....
        /*025c*/ 	.word	0xffffffff


	//   ....[28]....
        /*0260*/ 	.word	0xffffffff


	//   ....[29]....
        /*0264*/ 	.word	0xffffffff


	//   ....[30]....
        /*0268*/ 	.word	0xffffffff


	//   ....[31]....
        /*026c*/ 	.word	0xffffffff


	//   ....[32]....
        /*0270*/ 	.word	0xffffffff


	//   ....[33]....
        /*0274*/ 	.word	0xffffffff


	//   ....[34]....
        /*0278*/ 	.word	0xffffffff


	//   ....[35]....
        /*027c*/ 	.word	0xffffffff


	//   ....[36]....
        /*0280*/ 	.word	0xffffffff


	//   ....[37]....
        /*0284*/ 	.word	0xffffffff


	//   ....[38]....
        /*0288*/ 	.word	0xffffffff


	//   ....[39]....
        /*028c*/ 	.word	0xffffffff


	//----- nvinfo : EIATTR_COOP_GROUP_INSTR_OFFSETS
	.align		4
.L_354:
        /*0290*/ 	.byte	0x04, 0x28
        /*0292*/ 	.short	(.L_356 - .L_355)


	//   ....[0]....
.L_355:
        /*0294*/ 	.word	0x00003450


	//   ....[1]....
        /*0298*/ 	.word	0x00003520


	//   ....[2]....
        /*029c*/ 	.word	0x00003560


	//   ....[3]....
        /*02a0*/ 	.word	0x00003670


	//   ....[4]....
        /*02a4*/ 	.word	0x00003c20


	//   ....[5]....
        /*02a8*/ 	.word	0x00003c30


	//   ....[6]....
        /*02ac*/ 	.word	0x00003d30


	//   ....[7]....
        /*02b0*/ 	.word	0x00003fe0


	//   ....[8]....
        /*02b4*/ 	.word	0x000080f0


	//   ....[9]....
        /*02b8*/ 	.word	0x000082e0


	//   ....[10]....
        /*02bc*/ 	.word	0x00008300


	//   ....[11]....
        /*02c0*/ 	.word	0x00008450


	//   ....[12]....
        /*02c4*/ 	.word	0x000084f0


	//   ....[13]....
        /*02c8*/ 	.word	0x000085c0


	//   ....[14]....
        /*02cc*/ 	.word	0x000085f0


	//   ....[15]....
        /*02d0*/ 	.word	0x00008760


	//   ....[16]....
        /*02d4*/ 	.word	0x0000cb30


	//   ....[17]....
        /*02d8*/ 	.word	0x0000cc80


	//   ....[18]....
        /*02dc*/ 	.word	0x0000ceb0


	//   ....[19]....
        /*02e0*/ 	.word	0x0000d060


	//   ....[20]....
        /*02e4*/ 	.word	0x0000d090


	//   ....[21]....
        /*02e8*/ 	.word	0x0000d0f0


	//   ....[22]....
        /*02ec*/ 	.word	0x0000d180


	//   ....[23]....
        /*02f0*/ 	.word	0x0000d310


	//   ....[24]....
        /*02f4*/ 	.word	0x00011090


	//   ....[25]....
        /*02f8*/ 	.word	0x000110f0


	//   ....[26]....
        /*02fc*/ 	.word	0x00011110


	//   ....[27]....
        /*0300*/ 	.word	0x00011130


	//   ....[28]....
        /*0304*/ 	.word	0x00011160


	//   ....[29]....
        /*0308*/ 	.word	0x000111a0


	//   ....[30]....
        /*030c*/ 	.word	0x000117b0


	//   ....[31]....
        /*0310*/ 	.word	0x000118d0


	//   ....[32]....
        /*0314*/ 	.word	0x00014240


	//   ....[33]....
        /*0318*/ 	.word	0x00014270


	//   ....[34]....
        /*031c*/ 	.word	0x000142b0


	//   ....[35]....
        /*0320*/ 	.word	0x00014340


	//   ....[36]....
        /*0324*/ 	.word	0x00014370


	//   ....[37]....
        /*0328*/ 	.word	0x00014a90


	//   ....[38]....
        /*032c*/ 	.word	0x00014ab0


	//   ....[39]....
        /*0330*/ 	.word	0x00014ad0


	//----- nvinfo : EIATTR_EXIT_INSTR_OFFSETS
	.align		4
.L_356:
        /*0334*/ 	.byte	0x04, 0x1c
        /*0336*/ 	.short	(.L_358 - .L_357)


	//   ....[0]....
.L_357:
        /*0338*/ 	.word	0x00000730


	//   ....[1]....
        /*033c*/ 	.word	0x00015d60


	//   ....[2]....
        /*0340*/ 	.word	0x00015e40


	//   ....[3]....
        /*0344*/ 	.word	0x000167e0


	//   ....[4]....
        /*0348*/ 	.word	0x00016860


	//----- nvinfo : EIATTR_CTAIDZ_USED
	.align		4
.L_358:
        /*034c*/ 	.byte	0x01, 0x04
	.zero		2


	//----- nvinfo : EIATTR_CRS_STACK_SIZE
	.align		4
        /*0350*/ 	.byte	0x04, 0x1e
        /*0352*/ 	.short	(.L_360 - .L_359)
.L_359:
        /*0354*/ 	.word	0x00000000
.L_360:


//--------------------- .nv.info._ZN5flash16flash_fwd_kernelI23Flash_fwd_kernel_traitsILi96ELi128ELi64ELi4ELb0ELb0EN7cutlass10bfloat16_tE19Flash_kernel_traitsILi96ELi128ELi64ELi4ES3_EELb0ELb1ELb0ELb0ELb0ELb1ELb1ELb0EEEvNS_16Flash_fwd_paramsE --------------------------
	.section	.nv.info._ZN5flash16flash_fwd_kernelI23Flash_fwd_kernel_traitsILi96ELi128ELi64ELi4ELb0ELb0EN7cutlass10bfloat16_tE19Flash_kernel_traitsILi96ELi128ELi64ELi4ES3_EELb0ELb1ELb0ELb0ELb0ELb1ELb1ELb0EEEvNS_16Flash_fwd_paramsE,"",@"SHT_CUDA_INFO"
	.sectionflags	@""
	.align	4


	//----- nvinfo : EIATTR_CUDA_API_VERSION
	.align		4
        /*0000*/ 	.byte	0x04, 0x37
        /*0002*/ 	.short	(.L_362 - .L_361)
.L_361:
        /*0004*/ 	.word	0x00000082


	//----- nvinfo : EIATTR_SW2861232_WAR
	.align		4
.L_362:
        /*0008*/ 	.byte	0x01, 0x35
	.zero		2


	//----- nvinfo : EIATTR_PARAM_CBANK
	.align		4
        /*000c*/ 	.byte	0x04, 0x0a
        /*000e*/ 	.short	(.L_364 - .L_363)
	.align		4
.L_363:
        /*0010*/ 	.word	index@(.nv.constant0._ZN5flash16flash_fwd_kernelI23Flash_fwd_kernel_traitsILi96ELi128ELi64ELi4ELb0ELb0EN7cutlass10bfloat16_tE19Flash_kernel_traitsILi96ELi128ELi64ELi4ES3_EELb0ELb1ELb0ELb0ELb0ELb1ELb1ELb0EEEvNS_16Flash_fwd_paramsE)
        /*0014*/ 	.short	0x0160
        /*0016*/ 	.short	0x01d0


	//----- nvinfo : EIATTR_CBANK_PARAM_SIZE
	.align		4
.L_364:
        /*0018*/ 	.byte	0x03, 0x19
        /*001a*/ 	.short	0x01d0


	//----- nvinfo : EIATTR_KPARAM_INFO
	.align		4
        /*001c*/ 	.byte	0x04, 0x17
        /*001e*/ 	.short	(.L_366 - .L_365)
.L_365:
        /*0020*/ 	.word	0x00000000
        /*0024*/ 	.short	0x0000
        /*0026*/ 	.short	0x0000
        /*0028*/ 	.byte	0x00, 0xf0, 0x41, 0x07


	//----- nvinfo : EIATTR_MAXREG_COUNT
	.align		4
.L_366:
        /*002c*/ 	.byte	0x03, 0x1b
        /*002e*/ 	.short	0x00ff


	//----- nvinfo : EIATTR_NUM_BARRIERS
	.align		4
        /*0030*/ 	.byte	0x02, 0x4c
        /*0032*/ 	.byte	0x01
	.zero		1


	//----- nvinfo : EIATTR_ANNOTATIONS
	.align		4
        /*0034*/ 	.byte	0x04, 0x55
        /*0036*/ 	.short	(.L_368 - .L_367)


	//   ....[0]....
.L_367:
        /* <DEDUP_REMOVED lines=34> */
        /*024c*/ 	.byte	0x80, 0x30, 0x01, 0x00


	//----- nvinfo : EIATTR_MERCURY_ISA_VERSION
	.align		4
.L_368:
        /*0250*/ 	.byte	0x03, 0x5f
        /*0252*/ 	.short	0x0000


	//----- nvinfo : EIATTR_COOP_GROUP_MASK_REGIDS
	.align		4
        /*0254*/ 	.byte	0x04, 0x29
        /*0256*/ 	.short	(.L_370 - .L_369)


	//   ....[0]....
.L_369:
        /*0258*/ 	.word	0xffffffff


	//   ....[1]....
        /*025c*/ 	.word	0xffffffff


	//   ....[2]....
        /*0260*/ 	.word	0xffffffff


	//   ....[3]....
        /*0264*/ 	.word	0xffffffff


	//   ....[4]....
        /*0268*/ 	.word	0xffffffff


	//   ....[5]....
        /*026c*/ 	.word	0xffffffff


	//   ....[6]....
        /*0270*/ 	.word	0xffffffff


	//   ....[7]....
        /*0274*/ 	.word	0xffffffff


	//   ....[8]....
        /*0278*/ 	.word	0xffffffff


	//   ....[9]....
        /*027c*/ 	.word	0xffffffff


	//   ....[10]....
        /*0280*/ 	.word	0xffffffff


	//   ....[11]....
        /*0284*/ 	.word	0xffffffff


	//   ....[12]....
        /*0288*/ 	.word	0xffffffff


	//   ....[13]....
        /*028c*/ 	.word	0xffffffff


	//   ....[14]....
        /*0290*/ 	.word	0xffffffff


	//   ....[15]....
        /*0294*/ 	.word	0xffffffff


	//   ....[16]....
        /*0298*/ 	.word	0xffffffff


	//   ....[17]....
        /*029c*/ 	.word	0xffffffff


	//   ....[18]....
        /*02a0*/ 	.word	0xffffffff


	//   ....[19]....
        /*02a4*/ 	.word	0xffffffff


	//   ....[20]....
        /*02a8*/ 	.word	0xffffffff


	//   ....[21]....
        /*02ac*/ 	.word	0xffffffff


	//   ....[22]....
        /*02b0*/ 	.word	0xffffffff


	//   ....[23]....
        /*02b4*/ 	.word	0xffffffff


	//   ....[24]....
        /*02b8*/ 	.word	0xffffffff


	//   ....[25]....
        /*02bc*/ 	.word	0xffffffff


	//   ....[26]....
        /*02c0*/ 	.word	0xffffffff


	//   ....[27]....
        /*02c4*/ 	.word	0xffffffff


	//   ....[28]....
        /*02c8*/ 	.word	0xffffffff


	//   ....[29]....
        /*02cc*/ 	.word	0xffffffff


	//   ....[30]....
        /*02d0*/ 	.word	0xffffffff


	//   ....[31]....
        /*02d4*/ 	.word	0xffffffff


	//   ....[32]....
        /*02d8*/ 	.word	0xffffffff


	//   ....[33]....
        /*02dc*/ 	.word	0xffffffff


	//   ....[34]....
        /*02e0*/ 	.word	0xffffffff


	//   ....[35]....
        /*02e4*/ 	.word	0xffffffff


	//   ....[36]....
        /*02e8*/ 	.word	0xffffffff


	//   ....[37]....
        /*02ec*/ 	.word	0xffffffff


	//   ....[38]....
        /*02f0*/ 	.word	0xffffffff


	//   ....[39]....
        /*02f4*/ 	.word	0xffffffff


	//----- nvinfo : EIATTR_COOP_GROUP_INSTR_OFFSETS
	.align		4
.L_370:
        /*02f8*/ 	.byte	0x04, 0x28
        /*02fa*/ 	.short	(.L_372 - .L_371)


	//   ....[0]....
.L_371:
        /*02fc*/ 	.word	0x00003590


	//   ....[1]....
        /*0300*/ 	.word	0x00003680


	//   ....[2]....
        /*0304*/ 	.word	0x000036b0


	//   ....[3]....
        /*0308*/ 	.word	0x00003780


	//   ....[4]....
        /*030c*/ 	.word	0x000037b0


	//   ....[5]....
        /*0310*/ 	.word	0x00003890


	//   ....[6]....
        /*0314*/ 	.word	0x000038d0


	//   ....[7]....
        /*0318*/ 	.word	0x00003960


	//   ....[8]....
        /*031c*/ 	.word	0x00006ef0


	//   ....[9]....
        /*0320*/ 	.word	0x00006fd0


	//   ....[10]....
        /*0324*/ 	.word	0x00007000


	//   ....[11]....
        /*0328*/ 	.word	0x000070e0


	//   ....[12]....
        /*032c*/ 	.word	0x00007170


	//   ....[13]....
        /*0330*/ 	.word	0x000071f0


	//   ....[14]....
        /*0334*/ 	.word	0x00007260


	//   ....[15]....
        /*0338*/ 	.word	0x00007380


	//   ....[16]....
        /*033c*/ 	.word	0x0000b430


	//   ....[17]....
        /*0340*/ 	.word	0x0000b510


	//   ....[18]....
        /*0344*/ 	.word	0x0000b540


	//   ....[19]....
        /*0348*/ 	.word	0x0000b610


	//   ....[20]....
        /*034c*/ 	.word	0x0000b6c0


	//   ....[21]....
        /*0350*/ 	.word	0x0000b760


	//   ....[22]....
        /*0354*/ 	.word	0x0000b800


	//   ....[23]....
        /*0358*/ 	.word	0x0000b840


	//   ....[24]....
        /*035c*/ 	.word	0x0000ef70


	//   ....[25]....
        /*0360*/ 	.word	0x0000f0f0


	//   ....[26]....
        /*0364*/ 	.word	0x0000f130


	//   ....[27]....
        /*0368*/ 	.word	0x0000f150


	//   ....[28]....
        /*036c*/ 	.word	0x0000f170


	//   ....[29]....
        /*0370*/ 	.word	0x0000f1a0


	//   ....[30]....
        /*0374*/ 	.word	0x0000f1e0


	//   ....[31]....
        /*0378*/ 	.word	0x0000f210


	//   ....[32]....
        /*037c*/ 	.word	0x00011260


	//   ....[33]....
        /*0380*/ 	.word	0x00011270


	//   ....[34]....
        /*0384*/ 	.word	0x00011280


	//   ....[35]....
        /*0388*/ 	.word	0x00011290


	//   ....[36]....
        /*038c*/ 	.word	0x000112d0


	//   ....[37]....
        /*0390*/ 	.word	0x000112f0


	//   ....[38]....
        /*0394*/ 	.word	0x00011310


	//   ....[39]....
        /*0398*/ 	.word	0x00011320


	//----- nvinfo : EIATTR_EXIT_INSTR_OFFSETS
	.align		4
.L_372:
        /*039c*/ 	.byte	0x04, 0x1c
        /*039e*/ 	.short	(.L_374 - .L_373)


	//   ....[0]....
.L_373:
        /*03a0*/ 	.word	0x000002f0


	//   ....[1]....
        /*03a4*/ 	.word	0x00012d10


	//   ....[2]....
        /*03a8*/ 	.word	0x00012df0


	//   ....[3]....
        /*03ac*/ 	.word	0x00013730


	//   ....[4]....
        /*03b0*/ 	.word	0x000137b0


	//----- nvinfo : EIATTR_CTAIDZ_USED
	.align		4
.L_374:
        /*03b4*/ 	.byte	0x01, 0x04
	.zero		2


	//----- nvinfo : EIATTR_CRS_STACK_SIZE
	.align		4
        /*03b8*/ 	.byte	0x04, 0x1e
        /*03ba*/ 	.short	(.L_376 - .L_375)
.L_375:
        /*03bc*/ 	.word	0x00000000
.L_376:


//--------------------- .nv.info._ZN5flash16flash_fwd_kernelI23Flash_fwd_kernel_traitsILi96ELi128ELi64ELi4ELb0ELb0EN7cutlass10bfloat16_tE19Flash_kernel_traitsILi96ELi128ELi64ELi4ES3_EELb1ELb1ELb0ELb1ELb0ELb0ELb0ELb0EEEvNS_16Flash_fwd_paramsE --------------------------
	.section	.nv.info._ZN5flash16flash_fwd_kernelI23Flash_fwd_kernel_traitsILi96ELi128ELi64ELi4ELb0ELb0EN7cutlass10bfloat16_tE19Flash_kernel_traitsILi96ELi128ELi64ELi4ES3_EELb1ELb1ELb0ELb1ELb0ELb0ELb0ELb0EEEvNS_16Flash_fwd_paramsE,"",@"SHT_CUDA_INFO"
	.sectionflags	@""
	.align	4


	//----- nvinfo : EIATTR_CUDA_API_VERSION
	.align		4
        /*0000*/ 	.byte	0x04, 0x37
        /*0002*/ 	.short	(.L_378 - .L_377)
.L_377:
        /*0004*/ 	.word	0x00000082


	//----- nvinfo : EIATTR_SW2861232_WAR
	.align		4
.L_378:
        /*0008*/ 	.byte	0x01, 0x35
	.zero		2


	//----- nvinfo : EIATTR_PARAM_CBANK
	.align		4
        /*000c*/ 	.byte	0x04, 0x0a
        /*000e*/ 	.short	(.L_380 - .L_379)
	.align		4
.L_379:
        /*0010*/ 	.word	index@(.nv.constant0._ZN5flash16flash_fwd_kernelI23Flash_fwd_kernel_traitsILi96ELi128ELi64ELi4ELb0ELb0EN7cutlass10bfloat16_tE19Flash_kernel_traitsILi96ELi128ELi64ELi4ES3_EELb1ELb1ELb0ELb1ELb0ELb0ELb0ELb0EEEvNS_16Flash_fwd_paramsE)
        /*0014*/ 	.short	0x0160
        /*0016*/ 	.short	0x01d0


	//----- nvinfo : EIATTR_CBANK_PARAM_SIZE
	.align		4
.L_380:
        /*0018*/ 	.byte	0x03, 0x19
        /*001a*/ 	.short	0x01d0


	//----- nvinfo : EIATTR_KPARAM_INFO
	.align		4
        /*001c*/ 	.byte	0x04, 0x17
        /*001e*/ 	.short	(.L_382 - .L_381)
.L_381:
        /*0020*/ 	.word	0x00000000
        /*0024*/ 	.short	0x0000
        /*0026*/ 	.short	0x0000
        /*0028*/ 	.byte	0x00, 0xf0, 0x41, 0x07


	//----- nvinfo : EIATTR_MAXREG_COUNT
	.align		4
.L_382:
        /*002c*/ 	.byte	0x03, 0x1b
        /*002e*/ 	.short	0x00ff


	//----- nvinfo : EIATTR_NUM_BARRIERS
	.align		4
        /*0030*/ 	.byte	0x02, 0x4c
        /*0032*/ 	.byte	0x01
	.zero		1


	//----- nvinfo : EIATTR_ANNOTATIONS
	.align		4
        /*0034*/ 	.byte	0x04, 0x55
        /*0036*/ 	.short	(.L_384 - .L_383)


	//   ....[0]....
.L_383:
        /* <DEDUP_REMOVED lines=38> */


	//----- nvinfo : EIATTR_MERCURY_ISA_VERSION
	.align		4
.L_384:
        /*0280*/ 	.byte	0x03, 0x5f
        /*0282*/ 	.short	0x0000


	//----- nvinfo : EIATTR_COOP_GROUP_MASK_REGIDS
	.align		4
        /*0284*/ 	.byte	0x04, 0x29
        /*0286*/ 	.short	(.L_386 - .L_385)


	//   ....[0]....
.L_385:
        /*0288*/ 	.word	0xffffffff


	//   ....[1]....
        /*028c*/ 	.word	0xffffffff


	//   ....[2]....
        /*0290*/ 	.word	0xffffffff


	//   ....[3]....
        /*0294*/ 	.word	0xffffffff


	//   ....[4]....
        /*0298*/ 	.word	0xffffffff


	//   ....[5]....
        /*029c*/ 	.word	0xffffffff


	//   ....[6]....
        /*02a0*/ 	.word	0xffffffff


	//   ....[7]....
        /*02a4*/ 	.word	0xffffffff


	//   ....[8]....
        /*02a8*/ 	.word	0xffffffff


	//   ....[9]....
        /*02ac*/ 	.word	0xffffffff


	//   ....[10]....
        /*02b0*/ 	.word	0xffffffff


	//   ....[11]....
        /*02b4*/ 	.word	0xffffffff


	//   ....[12]....
        /*02b8*/ 	.word	0xffffffff


	//   ....[13]....
        /*02bc*/ 	.word	0xffffffff


	//   ....[14]....
        /*02c0*/ 	.word	0xffffffff


	//   ....[15]....
        /*02c4*/ 	.word	0xffffffff


	//   ....[16]....
        /*02c8*/ 	.word	0xffffffff


	//   ....[17]....
        /*02cc*/ 	.word	0xffffffff


	//   ....[18]....
        /*02d0*/ 	.word	0xffffffff


	//   ....[19]....
        /*02d4*/ 	.word	0xffffffff


	//   ....[20]....
        /*02d8*/ 	.word	0xffffffff


	//   ....[21]....
        /*02dc*/ 	.word	0xffffffff


	//   ....[22]....
        /*02e0*/ 	.word	0xffffffff


	//   ....[23]....
        /*02e4*/ 	.word	0xffffffff


	//   ....[24]....
        /*02e8*/ 	.word	0xffffffff


	//   ....[25]....
        /*02ec*/ 	.word	0xffffffff


	//   ....[26]....
        /*02f0*/ 	.word	0xffffffff


	//   ....[27]....
        /*02f4*/ 	.word	0xffffffff


	//   ....[28]....
        /*02f8*/ 	.word	0xffffffff


	//   ....[29]....
        /*02fc*/ 	.word	0xffffffff


	//   ....[30]....
        /*0300*/ 	.word	0xffffffff


	//   ....[31]....
        /*0304*/ 	.word	0xffffffff


	//   ....[32]....
        /*0308*/ 	.word	0xffffffff


	//   ....[33]....
        /*030c*/ 	.word	0xffffffff


	//   ....[34]....
        /*0310*/ 	.word	0xffffffff


	//   ....[35]....
        /*0314*/ 	.word	0xffffffff


	//   ....[36]....
        /*0318*/ 	.word	0xffffffff


	//   ....[37]....
        /*031c*/ 	.word	0xffffffff


	//   ....[38]....
        /*0320*/ 	.word	0xffffffff


	//   ....[39]....
        /*0324*/ 	.word	0xffffffff


	//----- nvinfo : EIATTR_COOP_GROUP_INSTR_OFFSETS
	.align		4
.L_386:
        /*0328*/ 	.byte	0x04, 0x28
        /*032a*/ 	.short	(.L_388 - .L_387)


	//   ....[0]....
.L_387:
        /*032c*/ 	.word	0x00004930


	//   ....[1]....
        /*0330*/ 	.word	0x00004a40


	//   ....[2]....
        /*0334*/ 	.word	0x00004a80


	//   ....[3]....
        /*0338*/ 	.word	0x00004ba0


	//   ....[4]....
        /*033c*/ 	.word	0x00005150


	//   ....[5]....
        /*0340*/ 	.word	0x00005160


	//   ....[6]....
        /*0344*/ 	.word	0x00005460


	//   ....[7]....
        /*0348*/ 	.word	0x000054b0


	//   ....[8]....
        /*034c*/ 	.word	0x00009f80


	//   ....[9]....
        /*0350*/ 	.word	0x0000a100


	//   ....[10]....
        /*0354*/ 	.word	0x0000a140


	//   ....[11]....
        /*0358*/ 	.word	0x0000a2e0


	//   ....[12]....
        /*035c*/ 	.word	0x0000a350


	//   ....[13]....
        /*0360*/ 	.word	0x0000a4b0


	//   ....[14]....
        /*0364*/ 	.word	0x0000a620


	//   ....[15]....
        /*0368*/ 	.word	0x0000a810


	//   ....[16]....
        /*036c*/ 	.word	0x0000f4f0


	//   ....[17]....
        /*0370*/ 	.word	0x0000f5f0


	//   ....[18]....
        /*0374*/ 	.word	0x0000f630


	//   ....[19]....
        /*0378*/ 	.word	0x0000f680


	//   ....[20]....
        /*037c*/ 	.word	0x0000f920


	//   ....[21]....
        /*0380*/ 	.word	0x0000fac0


	//   ....[22]....
        /*0384*/ 	.word	0x0000faf0


	//   ....[23]....
        /*0388*/ 	.word	0x0000fcb0


	//   ....[24]....
        /*038c*/ 	.word	0x000145d0


	//   ....[25]....
        /*0390*/ 	.word	0x000145e0


	//   ....[26]....
        /*0394*/ 	.word	0x000145f0


	//   ....[27]....
        /*0398*/ 	.word	0x00014610


	//   ....[28]....
        /*039c*/ 	.word	0x00014630


	//   ....[29]....
        /*03a0*/ 	.word	0x00014650


	//   ....[30]....
        /*03a4*/ 	.word	0x00014bd0


	//   ....[31]....
        /*03a8*/ 	.word	0x00014d10


	//   ....[32]....
        /*03ac*/ 	.word	0x000176a0


	//   ....[33]....
        /*03b0*/ 	.word	0x000176b0


	//   ....[34]....
        /*03b4*/ 	.word	0x000177a0


	//   ....[35]....
        /*03b8*/ 	.word	0x000177d0


	//   ....[36]....
        /*03bc*/ 	.word	0x00017f10


	//   ....[37]....
        /*03c0*/ 	.word	0x00017f20


	//   ....[38]....
        /*03c4*/ 	.word	0x00017f90


	//   ....[39]....
        /*03c8*/ 	.word	0x00017fb0


	//----- nvinfo : EIATTR_EXIT_INSTR_OFFSETS
	.align		4
.L_388:
        /*03cc*/ 	.byte	0x04, 0x1c
        /*03ce*/ 	.short	(.L_390 - .L_389)


	//   ....[0]....
.L_389:
        /*03d0*/ 	.word	0x00000730


	//   ....[1]....
        /*03d4*/ 	.word	0x00019360


	//   ....[2]....
        /*03d8*/ 	.word	0x00019460


	//   ....[3]....
        /*03dc*/ 	.word	0x00019480


	//   ....[4]....
        /*03e0*/ 	.word	0x00019f00


	//   ....[5]....
        /*03e4*/ 	.word	0x00019f80


	//----- nvinfo : EIATTR_CTAIDZ_USED
	.align		4
.L_390:
        /*03e8*/ 	.byte	0x01, 0x04
	.zero		2


	//----- nvinfo : EIATTR_CRS_STACK_SIZE
	.align		4
        /*03ec*/ 	.byte	0x04, 0x1e
        /*03ee*/ 	.short	(.L_392 - .L_391)
.L_391:
        /*03f0*/ 	.word	0x00000000
.L_392:


//--------------------- .nv.info._ZN5flash16flash_fwd_kernelI23Flash_fwd_kernel_traitsILi96ELi128ELi64ELi4ELb0ELb0EN7cutlass10bfloat16_tE19Flash_kernel_traitsILi96ELi128ELi64ELi4ES3_EELb1ELb1ELb0ELb0ELb0ELb0ELb0ELb1EEEvNS_16Flash_fwd_paramsE --------------------------
	.section	.nv.info._ZN5flash16flash_fwd_kernelI23Flash_fwd_kernel_traitsILi96ELi128ELi64ELi4ELb0ELb0EN7cutlass10bfloat16_tE19Flash_kernel_traitsILi96ELi128ELi64ELi4ES3_EELb1ELb1ELb0ELb0ELb0ELb0ELb0ELb1EEEvNS_16Flash_fwd_paramsE,"",@"SHT_CUDA_INFO"
	.sectionflags	@""
	.align	4


	//----- nvinfo : EIATTR_CUDA_API_VERSION
	.align		4
        /*0000*/ 	.byte	0x04, 0x37
        /*0002*/ 	.short	(.L_394 - .L_393)
.L_393:
        /*0004*/ 	.word	0x00000082


	//----- nvinfo : EIATTR_SW2861232_WAR
	.align		4
.L_394:
        /*0008*/ 	.byte	0x01, 0x35
	.zero		2


	//----- nvinfo : EIATTR_PARAM_CBANK
	.align		4
        /*000c*/ 	.byte	0x04, 0x0a
        /*000e*/ 	.short	(.L_396 - .L_395)
	.align		4
.L_395:
        /*0010*/ 	.word	index@(.nv.constant0._ZN5flash16flash_fwd_kernelI23Flash_fwd_kernel_traitsILi96ELi128ELi64ELi4ELb0ELb0EN7cutlass10bfloat16_tE19Flash_kernel_traitsILi96ELi128ELi64ELi4ES3_EELb1ELb1ELb0ELb0ELb0ELb0ELb0ELb1EEEvNS_16Flash_fwd_paramsE)
        /*0014*/ 	.short	0x0160
        /*0016*/ 	.short	0x01d0


	//----- nvinfo : EIATTR_CBANK_PARAM_SIZE
	.align		4
.L_396:
        /*0018*/ 	.byte	0x03, 0x19
        /*001a*/ 	.short	0x01d0


	//----- nvinfo : EIATTR_KPARAM_INFO
	.align		4
        /*001c*/ 	.byte	0x04, 0x17
        /*001e*/ 	.short	(.L_398 - .L_397)
.L_397:
        /*0020*/ 	.word	0x00000000
        /*0024*/ 	.short	0x0000
        /*0026*/ 	.short	0x0000
        /*0028*/ 	.byte	0x00, 0xf0, 0x41, 0x07


	//----- nvinfo : EIATTR_MAXREG_COUNT
	.align		4
.L_398:
        /*002c*/ 	.byte	0x03, 0x1b
        /*002e*/ 	.short	0x00ff


	//----- nvinfo : EIATTR_NUM_BARRIERS
	.align		4
        /*0030*/ 	.byte	0x02, 0x4c
        /*0032*/ 	.byte	0x01
	.zero		1


	//----- nvinfo : EIATTR_ANNOTATIONS
	.align		4
        /*0034*/ 	.byte	0x04, 0x55
        /*0036*/ 	.short	(.L_400 - .L_399)


	//   ....[0]....
.L_399:
        /* <DEDUP_REMOVED lines=170> */


	//----- nvinfo : EIATTR_MERCURY_ISA_VERSION
	.align		4
.L_400:
        /*0ac8*/ 	.byte	0x03, 0x5f
        /*0aca*/ 	.short	0x0000


	//----- nvinfo : EIATTR_COOP_GROUP_MASK_REGIDS
	.align		4
        /*0acc*/ 	.byte	0x04, 0x29
        /*0ace*/ 	.short	(.L_402 - .L_401)


	//   ....[0]....
.L_401:
        /*0ad0*/ 	.word	0xffffffff


	//   ....[1]....
        /*0ad4*/ 	.word	0xffffffff


	//   ....[2]....
        /*0ad8*/ 	.word	0xffffffff


	//   ....[3]....
        /*0adc*/ 	.word	0xffffffff


	//   ....[4]....
        /*0ae0*/ 	.word	0xffffffff


	//   ....[5]....
        /*0ae4*/ 	.word	0xffffffff


	//   ....[6]....
        /*0ae8*/ 	.word	0xffffffff


	//   ....[7]....
        /*0aec*/ 	.word	0xffffffff


	//   ....[8]....
        /*0af0*/ 	.word	0xffffffff


	//   ....[9]....
        /*0af4*/ 	.word	0xffffffff


	//   ....[10]....
        /*0af8*/ 	.word	0xffffffff


	//   ....[11]....
        /*0afc*/ 	.word	0xffffffff


	//   ....[12]....
        /*0b00*/ 	.word	0xffffffff


	//   ....[13]....
        /*0b04*/ 	.word	0xffffffff


	//   ....[14]....
        /*0b08*/ 	.word	0xffffffff


	//   ....[15]....
        /*0b0c*/ 	.word	0xffffffff


	//   ....[16]....
        /*0b10*/ 	.word	0xffffffff


	//   ....[17]....
        /*0b14*/ 	.word	0xffffffff


	//   ....[18]....
        /*0b18*/ 	.word	0xffffffff


	//   ....[19]....
        /*0b1c*/ 	.word	0xffffffff


	//   ....[20]....
        /*0b20*/ 	.word	0xffffffff


	//   ....[21]....
        /*0b24*/ 	.word	0xffffffff


	//   ....[22]....
        /*0b28*/ 	.word	0xffffffff


	//   ....[23]....
        /*0b2c*/ 	.word	0xffffffff


	//   ....[24]....
        /*0b30*/ 	.word	0xffffffff


	//   ....[25]....
        /*0b34*/ 	.word	0xffffffff


	//   ....[26]....
        /*0b38*/ 	.word	0xffffffff


	//   ....[27]....
        /*0b3c*/ 	.word	0xffffffff


	//   ....[28]....
        /*0b40*/ 	.word	0xffffffff


	//   ....[29]....
        /*0b44*/ 	.word	0xffffffff


	//   ....[30]....
        /*0b48*/ 	.word	0xffffffff


	//   ....[31]....
        /*0b4c*/ 	.word	0xffffffff


	//   ....[32]....
        /*0b50*/ 	.word	0xffffffff


	//   ....[33]....
        /*0b54*/ 	.word	0xffffffff


	//   ....[34]....
        /*0b58*/ 	.word	0xffffffff


	//   ....[35]....
        /*0b5c*/ 	.word	0xffffffff


	//   ....[36]....
        /*0b60*/ 	.word	0xffffffff


	//   ....[37]....
        /*0b64*/ 	.word	0xffffffff


	//   ....[38]....
        /*0b68*/ 	.word	0xffffffff


	//   ....[39]....
        /*0b6c*/ 	.word	0xffffffff


	//----- nvinfo : EIATTR_COOP_GROUP_INSTR_OFFSETS
	.align		4
.L_402:
        /*0b70*/ 	.byte	0x04, 0x28
        /*0b72*/ 	.short	(.L_404 - .L_403)


	//   ....[0]....
.L_403:
        /*0b74*/ 	.word	0x00004200


	//   ....[1]....
        /*0b78*/ 	.word	0x00004390


	//   ....[2]....
        /*0b7c*/ 	.word	0x00004550


	//   ....[3]....
        /*0b80*/ 	.word	0x000046e0


	//   ....[4]....
        /*0b84*/ 	.word	0x000049b0


	//   ....[5]....
        /*0b88*/ 	.word	0x00004ac0


	//   ....[6]....
        /*0b8c*/ 	.word	0x00004e40


	//   ....[7]....
        /*0b90*/ 	.word	0x000050d0


	//   ....[8]....
        /*0b94*/ 	.word	0x0000bae0


	//   ....[9]....
        /*0b98*/ 	.word	0x0000bb00


	//   ....[10]....
        /*0b9c*/ 	.word	0x0000c250


	//   ....[11]....
        /*0ba0*/ 	.word	0x0000c270


	//   ....[12]....
        /*0ba4*/ 	.word	0x0000cd90


	//   ....[13]....
        /*0ba8*/ 	.word	0x0000cda0


	//   ....[14]....
        /*0bac*/ 	.word	0x0000cdd0


	//   ....[15]....
        /*0bb0*/ 	.word	0x0000cde0


	//   ....[16]....
        /*0bb4*/ 	.word	0x000151b0


	//   ....[17]....
        /*0bb8*/ 	.word	0x000151c0


	//   ....[18]....
        /*0bbc*/ 	.word	0x00015370


	//   ....[19]....
        /*0bc0*/ 	.word	0x00015380


	//   ....[20]....
        /*0bc4*/ 	.word	0x000159f0


	//   ....[21]....
        /*0bc8*/ 	.word	0x00015ba0


	//   ....[22]....
        /*0bcc*/ 	.word	0x00015bd0


	//   ....[23]....
        /*0bd0*/ 	.word	0x00015cc0


	//   ....[24]....
        /*0bd4*/ 	.word	0x0001da00


	//   ....[25]....
        /*0bd8*/ 	.word	0x0001db60


	//   ....[26]....
        /*0bdc*/ 	.word	0x0001de40


	//   ....[27]....
        /*0be0*/ 	.word	0x0001dff0


	//   ....[28]....
        /*0be4*/ 	.word	0x0001e0d0


	//   ....[29]....
        /*0be8*/ 	.word	0x0001e170


	//   ....[30]....
        /*0bec*/ 	.word	0x0001e280


	//   ....[31]....
        /*0bf0*/ 	.word	0x0001e310


	//   ....[32]....
        /*0bf4*/ 	.word	0x00023500


	//   ....[33]....
        /*0bf8*/ 	.word	0x00023540


	//   ....[34]....
        /*0bfc*/ 	.word	0x00023570


	//   ....[35]....
        /*0c00*/ 	.word	0x00023620


	//   ....[36]....
        /*0c04*/ 	.word	0x00023660


	//   ....[37]....
        /*0c08*/ 	.word	0x00023690


	//   ....[38]....
        /*0c0c*/ 	.word	0x000236d0


	//   ....[39]....
        /*0c10*/ 	.word	0x000237c0


	//----- nvinfo : EIATTR_EXIT_INSTR_OFFSETS
	.align		4
.L_404:
        /*0c14*/ 	.byte	0x04, 0x1c
        /*0c16*/ 	.short	(.L_406 - .L_405)


	//   ....[0]....
.L_405:
        /*0c18*/ 	.word	0x000006c0


	//   ....[1]....
        /*0c1c*/ 	.word	0x000251e0


	//   ....[2]....
        /*0c20*/ 	.word	0x000252e0


	//   ....[3]....
        /*0c24*/ 	.word	0x00025300


	//   ....[4]....
        /*0c28*/ 	.word	0x00025d80


	//   ....[5]....
        /*0c2c*/ 	.word	0x00025e00


	//----- nvinfo : EIATTR_CTAIDZ_USED
	.align		4
.L_406:
        /*0c30*/ 	.byte	0x01, 0x04
	.zero		2


	//----- nvinfo : EIATTR_CRS_STACK_SIZE
	.align		4
        /*0c34*/ 	.byte	0x04, 0x1e
        /*0c36*/ 	.short	(.L_408 - .L_407)
.L_407:
        /*0c38*/ 	.word	0x00000000
.L_408:


//--------------------- .nv.info._ZN5flash16flash_fwd_kernelI23Flash_fwd_kernel_traitsILi96ELi128ELi64ELi4ELb0ELb0EN7cutlass10bfloat16_tE19Flash_kernel_traitsILi96ELi128ELi64ELi4ES3_EELb0ELb1ELb0ELb0ELb0ELb0ELb1ELb0EEEvNS_16Flash_fwd_paramsE --------------------------
	.section	.nv.info._ZN5flash16flash_fwd_kernelI23Flash_fwd_kernel_traitsILi96ELi128ELi64ELi4ELb0ELb0EN7cutlass10bfloat16_tE19Flash_kernel_traitsILi96ELi128ELi64ELi4ES3_EELb0ELb1ELb0ELb0ELb0ELb0ELb1ELb0EEEvNS_16Flash_fwd_paramsE,"",@"SHT_CUDA_INFO"
	.sectionflags	@""
	.align	4


	//----- nvinfo : EIATTR_CUDA_API_VERSION
	.align		4
        /*0000*/ 	.byte	0x04, 0x37
        /*0002*/ 	.short	(.L_410 - .L_409)
.L_409:
        /*0004*/ 	.word	0x00000082


	//----- nvinfo : EIATTR_SW2861232_WAR
	.align		4
.L_410:
        /*0008*/ 	.byte	0x01, 0x35
	.zero		2


	//----- nvinfo : EIATTR_PARAM_CBANK
	.align		4
        /*000c*/ 	.byte	0x04, 0x0a
        /*000e*/ 	.short	(.L_412 - .L_411)
	.align		4
.L_411:
        /*0010*/ 	.word	index@(.nv.constant0._ZN5flash16flash_fwd_kernelI23Flash_fwd_kernel_traitsILi96ELi128ELi64ELi4ELb0ELb0EN7cutlass10bfloat16_tE19Flash_kernel_traitsILi96ELi128ELi64ELi4ES3_EELb0ELb1ELb0ELb0ELb0ELb0ELb1ELb0EEEvNS_16Flash_fwd_paramsE)
        /*0014*/ 	.short	0x0160
        /*0016*/ 	.short	0x01d0


	//----- nvinfo : EIATTR_CBANK_PARAM_SIZE
	.align		4
.L_412:
        /*0018*/ 	.byte	0x03, 0x19
        /*001a*/ 	.short	0x01d0


	//----- nvinfo : EIATTR_KPARAM_INFO
	.align		4
        /*001c*/ 	.byte	0x04, 0x17
        /*001e*/ 	.short	(.L_414 - .L_413)
.L_413:
        /*0020*/ 	.word	0x00000000
        /*0024*/ 	.short	0x0000
        /*0026*/ 	.short	0x0000
        /*0028*/ 	.byte	0x00, 0xf0, 0x41, 0x07


	//----- nvinfo : EIATTR_MAXREG_COUNT
	.align		4
.L_414:
        /*002c*/ 	.byte	0x03, 0x1b
        /*002e*/ 	.short	0x00ff


	//----- nvinfo : EIATTR_NUM_BARRIERS
	.align		4
        /*0030*/ 	.byte	0x02, 0x4c
        /*0032*/ 	.byte	0x01
	.zero		1


	//----- nvinfo : EIATTR_ANNOTATIONS
	.align		4
        /*0034*/ 	.byte	0x04, 0x55
        /*0036*/ 	.short	(.L_416 - .L_415)


	//   ....[0]....
.L_415:
        /* <DEDUP_REMOVED lines=34> */


	//----- nvinfo : EIATTR_MERCURY_ISA_VERSION
	.align		4
.L_416:
        /*0240*/ 	.byte	0x03, 0x5f
        /*0242*/ 	.short	0x0000


	//----- nvinfo : EIATTR_COOP_GROUP_MASK_REGIDS
	.align		4
        /*0244*/ 	.byte	0x04, 0x29
        /*0246*/ 	.short	(.L_418 - .L_417)


	//   ....[0]....
.L_417:
        /*0248*/ 	.word	0xffffffff


	//   ....[1]....
        /*024c*/ 	.word	0xffffffff


	//   ....[2]....
        /*0250*/ 	.word	0xffffffff


	//   ....[3]....
        /*0254*/ 	.word	0xffffffff


	//   ....[4]....
        /*0258*/ 	.word	0xffffffff


	//   ....[5]....
        /*025c*/ 	.word	0xffffffff


	//   ....[6]....
        /*0260*/ 	.word	0xffffffff


	//   ....[7]....
        /*0264*/ 	.word	0xffffffff


	//   ....[8]....
        /*0268*/ 	.word	0xffffffff


	//   ....[9]....
        /*026c*/ 	.word	0xffffffff


	//   ....[10]....
        /*0270*/ 	.word	0xffffffff


	//   ....[11]....
        /*0274*/ 	.word	0xffffffff


	//   ....[12]....
        /*0278*/ 	.word	0xffffffff


	//   ....[13]....
        /*027c*/ 	.word	0xffffffff


	//   ....[14]....
        /*0280*/ 	.word	0xffffffff


	//   ....[15]....
        /*0284*/ 	.word	0xffffffff


	//   ....[16]....
        /*0288*/ 	.word	0xffffffff


	//   ....[17]....
        /*028c*/ 	.word	0xffffffff


	//   ....[18]....
        /*0290*/ 	.word	0xffffffff


	//   ....[19]....
        /*0294*/ 	.word	0xffffffff


	//   ....[20]....
        /*0298*/ 	.word	0xffffffff


	//   ....[21]....
        /*029c*/ 	.word	0xffffffff


	//   ....[22]....
        /*02a0*/ 	.word	0xffffffff


	//   ....[23]....
        /*02a4*/ 	.word	0xffffffff


	//   ....[24]....
        /*02a8*/ 	.word	0xffffffff


	//   ....[25]....
        /*02ac*/ 	.word	0xffffffff


	//   ....[26]....
        /*02b0*/ 	.word	0xffffffff


	//   ....[27]....
        /*02b4*/ 	.word	0xffffffff


	//   ....[28]....
        /*02b8*/ 	.word	0xffffffff


	//   ....[29]....
        /*02bc*/ 	.word	0xffffffff


	//   ....[30]....
        /*02c0*/ 	.word	0xffffffff


	//   ....[31]....
        /*02c4*/ 	.word	0xffffffff


	//   ....[32]....
        /*02c8*/ 	.word	0xffffffff


	//   ....[33]....
        /*02cc*/ 	.word	0xffffffff


	//   ....[34]....
        /*02d0*/ 	.word	0xffffffff


	//   ....[35]....
        /*02d4*/ 	.word	0xffffffff


	//   ....[36]....
        /*02d8*/ 	.word	0xffffffff


	//   ....[37]....
        /*02dc*/ 	.word	0xffffffff


	//   ....[38]....
        /*02e0*/ 	.word	0xffffffff


	//   ....[39]....
        /*02e4*/ 	.word	0xffffffff


	//----- nvinfo : EIATTR_COOP_GROUP_INSTR_OFFSETS
	.align		4
.L_418:
        /*02e8*/ 	.byte	0x04, 0x28
        /*02ea*/ 	.short	(.L_420 - .L_419)


	//   ....[0]....
.L_419:
        /*02ec*/ 	.word	0x00004700


	//   ....[1]....
        /*02f0*/ 	.word	0x00004800


	//   ....[2]....
        /*02f4*/ 	.word	0x00004830


	//   ....[3]....
        /*02f8*/ 	.word	0x000048f0


	//   ....[4]....
        /*02fc*/ 	.word	0x00004920


	//   ....[5]....
        /*0300*/ 	.word	0x000049f0


	//   ....[6]....
        /*0304*/ 	.word	0x00004a30


	//   ....[7]....
        /*0308*/ 	.word	0x00004b00


	//   ....[8]....
        /*030c*/ 	.word	0x000084e0


	//   ....[9]....
        /*0310*/ 	.word	0x000085c0


	//   ....[10]....
        /*0314*/ 	.word	0x000085f0


	//   ....[11]....
        /*0318*/ 	.word	0x000086d0


	//   ....[12]....
        /*031c*/ 	.word	0x00008730


	//   ....[13]....
        /*0320*/ 	.word	0x000087c0


	//   ....[14]....
        /*0324*/ 	.word	0x00008810


	//   ....[15]....
        /*0328*/ 	.word	0x00008910


	//   ....[16]....
        /*032c*/ 	.word	0x0000ce10


	//   ....[17]....
        /*0330*/ 	.word	0x0000cef0


	//   ....[18]....
        /*0334*/ 	.word	0x0000cf20


	//   ....[19]....
        /*0338*/ 	.word	0x0000cff0


	//   ....[20]....
        /*033c*/ 	.word	0x0000d0a0


	//   ....[21]....
        /*0340*/ 	.word	0x0000d140


	//   ....[22]....
        /*0344*/ 	.word	0x0000d1e0


	//   ....[23]....
        /*0348*/ 	.word	0x0000d220


	//   ....[24]....
        /*034c*/ 	.word	0x00010e10


	//   ....[25]....
        /*0350*/ 	.word	0x00010f90


	//   ....[26]....
        /*0354*/ 	.word	0x00010fd0


	//   ....[27]....
        /*0358*/ 	.word	0x00010ff0


	//   ....[28]....
        /*035c*/ 	.word	0x00011010


	//   ....[29]....
        /*0360*/ 	.word	0x00011040


	//   ....[30]....
        /*0364*/ 	.word	0x00011080


	//   ....[31]....
        /*0368*/ 	.word	0x000110b0


	//   ....[32]....
        /*036c*/ 	.word	0x000133c0


	//   ....[33]....
        /*0370*/ 	.word	0x000133d0


	//   ....[34]....
        /*0374*/ 	.word	0x000133e0


	//   ....[35]....
        /*0378*/ 	.word	0x000133f0


	//   ....[36]....
        /*037c*/ 	.word	0x00013420


	//   ....[37]....
        /*0380*/ 	.word	0x00013440


	//   ....[38]....
        /*0384*/ 	.word	0x00013480


	//   ....[39]....
        /*0388*/ 	.word	0x000134c0


	//----- nvinfo : EIATTR_EXIT_INSTR_OFFSETS
	.align		4
.L_420:
        /*038c*/ 	.byte	0x04, 0x1c
        /*038e*/ 	.short	(.L_422 - .L_421)


	//   ....[0]....
.L_421:
        /*0390*/ 	.word	0x000004d0


	//   ....[1]....
        /*0394*/ 	.word	0x00014cf0


	//   ....[2]....
        /*0398*/ 	.word	0x00014df0


	//   ....[3]....
        /*039c*/ 	.word	0x00014e10


	//   ....[4]....
        /*03a0*/ 	.word	0x00015890


	//   ....[5]....
        /*03a4*/ 	.word	0x00015910


	//----- nvinfo : EIATTR_CTAIDZ_USED
	.align		4
.L_422:
        /*03a8*/ 	.byte	0x01, 0x04
	.zero		2


	//----- nvinfo : EIATTR_CRS_STACK_SIZE
	.align		4
        /*03ac*/ 	.byte	0x04, 0x1e
        /*03ae*/ 	.short	(.L_424 - .L_423)
.L_423:
        /*03b0*/ 	.word	0x00000000
.L_424:


//--------------------- .nv.info._ZN5flash16flash_fwd_kernelI23Flash_fwd_kernel_traitsILi96ELi128ELi64ELi4ELb0ELb0EN7cutlass10bfloat16_tE19Flash_kernel_traitsILi96ELi128ELi64ELi4ES3_EELb1ELb1ELb0ELb1ELb0ELb0ELb0ELb1EEEvNS_16Flash_fwd_paramsE --------------------------
	.section	.nv.info._ZN5flash16flash_fwd_kernelI23Flash_fwd_kernel_traitsILi96ELi128ELi64ELi4ELb0ELb0EN7cutlass10bfloat16_tE19Flash_kernel_traitsILi96ELi128ELi64ELi4ES3_EELb1ELb1ELb0ELb1ELb0ELb0ELb0ELb1EEEvNS_16Flash_fwd_paramsE,"",@"SHT_CUDA_INFO"
	.sectionflags	@""
	.align	4


	//----- nvinfo : EIATTR_CUDA_API_VERSION
	.align		4
        /*0000*/ 	.byte	0x04, 0x37
        /*0002*/ 	.short	(.L_426 - .L_425)
.L_425:
        /*0004*/ 	.word	0x00000082


	//----- nvinfo : EIATTR_SW2861232_WAR
	.align		4
.L_426:
        /*0008*/ 	.byte	0x01, 0x35
	.zero		2


	//----- nvinfo : EIATTR_PARAM_CBANK
	.align		4
        /*000c*/ 	.byte	0x04, 0x0a
        /*000e*/ 	.short	(.L_428 - .L_427)
	.align		4
.L_427:
        /*0010*/ 	.word	index@(.nv.constant0._ZN5flash16flash_fwd_kernelI23Flash_fwd_kernel_traitsILi96ELi128ELi64ELi4ELb0ELb0EN7cutlass10bfloat16_tE19Flash_kernel_traitsILi96ELi128ELi64ELi4ES3_EELb1ELb1ELb0ELb1ELb0ELb0ELb0ELb1EEEvNS_16Flash_fwd_paramsE)
        /*0014*/ 	.short	0x0160
        /*0016*/ 	.short	0x01d0


	//----- nvinfo : EIATTR_CBANK_PARAM_SIZE
	.align		4
.L_428:
        /*0018*/ 	.byte	0x03, 0x19
        /*001a*/ 	.short	0x01d0


	//----- nvinfo : EIATTR_KPARAM_INFO
	.align		4
        /*001c*/ 	.byte	0x04, 0x17
        /*001e*/ 	.short	(.L_430 - .L_429)
.L_429:
        /*0020*/ 	.word	0x00000000
        /*0024*/ 	.short	0x0000
        /*0026*/ 	.short	0x0000
        /*0028*/ 	.byte	0x00, 0xf0, 0x41, 0x07


	//----- nvinfo : EIATTR_MAXREG_COUNT
	.align		4
.L_430:
        /*002c*/ 	.byte	0x03, 0x1b
        /*002e*/ 	.short	0x00ff


	//----- nvinfo : EIATTR_NUM_BARRIERS
	.align		4
        /*0030*/ 	.byte	0x02, 0x4c
        /*0032*/ 	.byte	0x01
	.zero		1


	//----- nvinfo : EIATTR_ANNOTATIONS
	.align		4
        /*0034*/ 	.byte	0x04, 0x55
        /*0036*/ 	.short	(.L_432 - .L_431)


	//   ....[0]....
.L_431:
        /* <DEDUP_REMOVED lines=232> */


	//----- nvinfo : EIATTR_MERCURY_ISA_VERSION
	.align		4
.L_432:
        /*0ea0*/ 	.byte	0x03, 0x5f
        /*0ea2*/ 	.short	0x0000


	//----- nvinfo : EIATTR_COOP_GROUP_MASK_REGIDS
	.align		4
        /*0ea4*/ 	.byte	0x04, 0x29
        /*0ea6*/ 	.short	(.L_434 - .L_433)


	//   ....[0]....
.L_433:
        /*0ea8*/ 	.word	0xffffffff


	//   ....[1]....
        /*0eac*/ 	.word	0xffffffff


	//   ....[2]....
        /*0eb0*/ 	.word	0xffffffff


	//   ....[3]....
        /*0eb4*/ 	.word	0xffffffff


	//   ....[4]....
        /*0eb8*/ 	.word	0xffffffff


	//   ....[5]....
        /*0ebc*/ 	.word	0xffffffff


	//   ....[6]....
        /*0ec0*/ 	.word	0xffffffff


	//   ....[7]....
        /*0ec4*/ 	.word	0xffffffff


	//   ....[8]....
        /*0ec8*/ 	.word	0xffffffff


	//   ....[9]....
        /*0ecc*/ 	.word	0xffffffff


	//   ....[10]....
        /*0ed0*/ 	.word	0xffffffff


	//   ....[11]....
        /*0ed4*/ 	.word	0xffffffff


	//   ....[12]....
        /*0ed8*/ 	.word	0xffffffff


	//   ....[13]....
        /*0edc*/ 	.word	0xffffffff


	//   ....[14]....
        /*0ee0*/ 	.word	0xffffffff


	//   ....[15]....
        /*0ee4*/ 	.word	0xffffffff


	//   ....[16]....
        /*0ee8*/ 	.word	0xffffffff


	//   ....[17]....
        /*0eec*/ 	.word	0xffffffff


	//   ....[18]....
        /*0ef0*/ 	.word	0xffffffff


	//   ....[19]....
        /*0ef4*/ 	.word	0xffffffff


	//   ....[20]....
        /*0ef8*/ 	.word	0xffffffff


	//   ....[21]....
        /*0efc*/ 	.word	0xffffffff


	//   ....[22]....
        /*0f00*/ 	.word	0xffffffff


	//   ....[23]....
        /*0f04*/ 	.word	0xffffffff


	//   ....[24]....
        /*0f08*/ 	.word	0xffffffff


	//   ....[25]....
        /*0f0c*/ 	.word	0xffffffff


	//   ....[26]....
        /*0f10*/ 	.word	0xffffffff


	//   ....[27]....
        /*0f14*/ 	.word	0xffffffff


	//   ....[28]....
        /*0f18*/ 	.word	0xffffffff


	//   ....[29]....
        /*0f1c*/ 	.word	0xffffffff


	//   ....[30]....
        /*0f20*/ 	.word	0xffffffff


	//   ....[31]....
        /*0f24*/ 	.word	0xffffffff


	//   ....[32]....
        /*0f28*/ 	.word	0xffffffff


	//   ....[33]....
        /*0f2c*/ 	.word	0xffffffff


	//   ....[34]....
        /*0f30*/ 	.word	0xffffffff


	//   ....[35]....
        /*0f34*/ 	.word	0xffffffff


	//   ....[36]....
        /*0f38*/ 	.word	0xffffffff


	//   ....[37]....
        /*0f3c*/ 	.word	0xffffffff


	//   ....[38]....
        /*0f40*/ 	.word	0xffffffff


	//   ....[39]....
        /*0f44*/ 	.word	0xffffffff


	//   ....[40]....
        /*0f48*/ 	.word	0xffffffff


	//   ....[41]....
        /*0f4c*/ 	.word	0xffffffff


	//   ....[42]....
        /*0f50*/ 	.word	0xffffffff


	//   ....[43]....
        /*0f54*/ 	.word	0xffffffff


	//   ....[44]....
        /*0f58*/ 	.word	0xffffffff


	//   ....[45]....
        /*0f5c*/ 	.word	0xffffffff


	//   ....[46]....
        /*0f60*/ 	.word	0xffffffff


	//   ....[47]....
        /*0f64*/ 	.word	0xffffffff


	//----- nvinfo : EIATTR_COOP_GROUP_INSTR_OFFSETS
	.align		4
.L_434:
        /*0f68*/ 	.byte	0x04, 0x28
        /*0f6a*/ 	.short	(.L_436 - .L_435)


	//   ....[0]....
.L_435:
        /*0f6c*/ 	.word	0x00004ee0


	//   ....[1]....
        /*0f70*/ 	.word	0x00005000


	//   ....[2]....
        /*0f74*/ 	.word	0x00005070


	//   ....[3]....
        /*0f78*/ 	.word	0x00005180


	//   ....[4]....
        /*0f7c*/ 	.word	0x00005d20


	//   ....[5]....
        /*0f80*/ 	.word	0x00005d60


	//   ....[6]....
        /*0f84*/ 	.word	0x00005e90


	//   ....[7]....
        /*0f88*/ 	.word	0x00005ed0


	//   ....[8]....
        /*0f8c*/ 	.word	0x0000c0d0


	//   ....[9]....
        /*0f90*/ 	.word	0x0000c140


	//   ....[10]....
        /*0f94*/ 	.word	0x0000c360


	//   ....[11]....
        /*0f98*/ 	.word	0x0000c380


	//   ....[12]....
        /*0f9c*/ 	.word	0x0000ca80


	//   ....[13]....
        /*0fa0*/ 	.word	0x0000caa0


	//   ....[14]....
        /*0fa4*/ 	.word	0x0000ce40


	//   ....[15]....
        /*0fa8*/ 	.word	0x0000ce60


	//   ....[16]....
        /*0fac*/ 	.word	0x00014840


	//   ....[17]....
        /*0fb0*/ 	.word	0x00014860


	//   ....[18]....
        /*0fb4*/ 	.word	0x00014ee0


	//   ....[19]....
        /*0fb8*/ 	.word	0x00014f00


	//   ....[20]....
        /*0fbc*/ 	.word	0x00015480


	//   ....[21]....
        /*0fc0*/ 	.word	0x000154a0


	//   ....[22]....
        /*0fc4*/ 	.word	0x000157a0


	//   ....[23]....
        /*0fc8*/ 	.word	0x000157c0


	//   ....[24]....
        /*0fcc*/ 	.word	0x0001ce00


	//   ....[25]....
        /*0fd0*/ 	.word	0x0001cf00


	//   ....[26]....
        /*0fd4*/ 	.word	0x0001cf40


	//   ....[27]....
        /*0fd8*/ 	.word	0x0001cf50


	//   ....[28]....
        /*0fdc*/ 	.word	0x0001cf70


	//   ....[29]....
        /*0fe0*/ 	.word	0x0001cfa0


	//   ....[30]....
        /*0fe4*/ 	.word	0x0001cfe0


	//   ....[31]....
        /*0fe8*/ 	.word	0x0001d010


	//   ....[32]....
        /*0fec*/ 	.word	0x00022bd0


	//   ....[33]....
        /*0ff0*/ 	.word	0x00022c40


	//   ....[34]....
        /*0ff4*/ 	.word	0x00022c60


	//   ....[35]....
        /*0ff8*/ 	.word	0x00022c70


	//   ....[36]....
        /*0ffc*/ 	.word	0x00022c80


	//   ....[37]....
        /*1000*/ 	.word	0x00022cb0


	//   ....[38]....
        /*1004*/ 	.word	0x00022cd0


	//   ....[39]....
        /*1008*/ 	.word	0x00022ce0


	//   ....[40]....
        /*100c*/ 	.word	0x00025a70


	//   ....[41]....
        /*1010*/ 	.word	0x00025ad0


	//   ....[42]....
        /*1014*/ 	.word	0x00025b20


	//   ....[43]....
        /*1018*/ 	.word	0x00025b70


	//   ....[44]....
        /*101c*/ 	.word	0x00025bc0


	//   ....[45]....
        /*1020*/ 	.word	0x00025c20


	//   ....[46]....
        /*1024*/ 	.word	0x00025c70


	//   ....[47]....
        /*1028*/ 	.word	0x00025cd0


	//----- nvinfo : EIATTR_EXIT_INSTR_OFFSETS
	.align		4
.L_436:
        /*102c*/ 	.byte	0x04, 0x1c
        /*102e*/ 	.short	(.L_438 - .L_437)


	//   ....[0]....
.L_437:
        /*1030*/ 	.word	0x00000080


	//----- nvinfo : EIATTR_CTAIDZ_USED
	.align		4
.L_438:
        /*1034*/ 	.byte	0x01, 0x04
	.zero		2


	//----- nvinfo : EIATTR_CRS_STACK_SIZE
	.align		4
        /*1038*/ 	.byte	0x04, 0x1e
        /*103a*/ 	.short	(.L_440 - .L_439)
.L_439:
        /*103c*/ 	.word	0x00000000
.L_440:


//--------------------- .nv.info._ZN5flash16flash_fwd_kernelI23Flash_fwd_kernel_traitsILi96ELi128ELi64ELi4ELb0ELb0EN7cutlass10bfloat16_tE19Flash_kernel_traitsILi96ELi128ELi64ELi4ES3_EELb0ELb1ELb0ELb1ELb0ELb0ELb1ELb0EEEvNS_16Flash_fwd_paramsE --------------------------
	.section	.nv.info._ZN5flash16flash_fwd_kernelI23Flash_fwd_kernel_traitsILi96ELi128ELi64ELi4ELb0ELb0EN7cutlass10bfloat16_tE19Flash_kernel_traitsILi96ELi128ELi64ELi4ES3_EELb0ELb1ELb0ELb1ELb0ELb0ELb1ELb0EEEvNS_16Flash_fwd_paramsE,"",@"SHT_CUDA_INFO"
	.sectionflags	@""
	.align	4


	//----- nvinfo : EIATTR_CUDA_API_VERSION
	.align		4
        /*0000*/ 	.byte	0x04, 0x37
        /*0002*/ 	.short	(.L_442 - .L_441)
.L_441:
        /*0004*/ 	.word	0x00000082


	//----- nvinfo : EIATTR_SW2861232_WAR
	.align		4
.L_442:
        /*0008*/ 	.byte	0x01, 0x35
	.zero		2


	//----- nvinfo : EIATTR_PARAM_CBANK
	.align		4
        /*000c*/ 	.byte	0x04, 0x0a
        /*000e*/ 	.short	(.L_444 - .L_443)
	.align		4
.L_443:
        /*0010*/ 	.word	index@(.nv.constant0._ZN5flash16flash_fwd_kernelI23Flash_fwd_kernel_traitsILi96ELi128ELi64ELi4ELb0ELb0EN7cutlass10bfloat16_tE19Flash_kernel_traitsILi96ELi128ELi64ELi4ES3_EELb0ELb1ELb0ELb1ELb0ELb0ELb1ELb0EEEvNS_16Flash_fwd_paramsE)
        /*0014*/ 	.short	0x0160
        /*0016*/ 	.short	0x01d0


	//----- nvinfo : EIATTR_CBANK_PARAM_SIZE
	.align		4
.L_444:
        /*0018*/ 	.byte	0x03, 0x19
        /*001a*/ 	.short	0x01d0


	//----- nvinfo : EIATTR_KPARAM_INFO
	.align		4
        /*001c*/ 	.byte	0x04, 0x17
        /*001e*/ 	.short	(.L_446 - .L_445)
.L_445:
        /*0020*/ 	.word	0x00000000
        /*0024*/ 	.short	0x0000
        /*0026*/ 	.short	0x0000
        /*0028*/ 	.byte	0x00, 0xf0, 0x41, 0x07


	//----- nvinfo : EIATTR_MAXREG_COUNT
	.align		4
.L_446:
        /*002c*/ 	.byte	0x03, 0x1b
        /*002e*/ 	.short	0x00ff


	//----- nvinfo : EIATTR_NUM_BARRIERS
	.align		4
        /*0030*/ 	.byte	0x02, 0x4c
        /*0032*/ 	.byte	0x01
	.zero		1


	//----- nvinfo : EIATTR_ANNOTATIONS
	.align		4
        /*0034*/ 	.byte	0x04, 0x55
        /*0036*/ 	.short	(.L_448 - .L_447)


	//   ....[0]....
.L_447:
        /* <DEDUP_REMOVED lines=33> */


	//----- nvinfo : EIATTR_MERCURY_ISA_VERSION
	.align		4
.L_448:
        /*0238*/ 	.byte	0x03, 0x5f
        /*023a*/ 	.short	0x0000


	//----- nvinfo : EIATTR_COOP_GROUP_MASK_REGIDS
	.align		4
        /*023c*/ 	.byte	0x04, 0x29
        /*023e*/ 	.short	(.L_450 - .L_449)


	//   ....[0]....
.L_449:
        /*0240*/ 	.word	0xffffffff


	//   ....[1]....
        /*0244*/ 	.word	0xffffffff


	//   ....[2]....
        /*0248*/ 	.word	0xffffffff


	//   ....[3]....
        /*024c*/ 	.word	0xffffffff


	//   ....[4]....
        /*0250*/ 	.word	0xffffffff


	//   ....[5]....
        /*0254*/ 	.word	0xffffffff


	//   ....[6]....
        /*0258*/ 	.word	0xffffffff


	//   ....[7]....
        /*025c*/ 	.word	0xffffffff


	//   ....[8]....
        /*0260*/ 	.word	0xffffffff


	//   ....[9]....
        /*0264*/ 	.word	0xffffffff


	//   ....[10]....
        /*0268*/ 	.word	0xffffffff


	//   ....[11]....
        /*026c*/ 	.word	0xffffffff


	//   ....[12]....
        /*0270*/ 	.word	0xffffffff


	//   ....[13]....
        /*0274*/ 	.word	0xffffffff


	//   ....[14]....
        /*0278*/ 	.word	0xffffffff


	//   ....[15]....
        /*027c*/ 	.word	0xffffffff


	//   ....[16]....
        /*0280*/ 	.word	0xffffffff


	//   ....[17]....
        /*0284*/ 	.word	0xffffffff


	//   ....[18]....
        /*0288*/ 	.word	0xffffffff


	//   ....[19]....
        /*028c*/ 	.word	0xffffffff


	//   ....[20]....
        /*0290*/ 	.word	0xffffffff


	//   ....[21]....
        /*0294*/ 	.word	0xffffffff


	//   ....[22]....
        /*0298*/ 	.word	0xffffffff


	//   ....[23]....
        /*029c*/ 	.word	0xffffffff


	//   ....[24]....
        /*02a0*/ 	.word	0xffffffff


	//   ....[25]....
        /*02a4*/ 	.word	0xffffffff


	//   ....[26]....
        /*02a8*/ 	.word	0xffffffff


	//   ....[27]....
        /*02ac*/ 	.word	0xffffffff


	//   ....[28]....
        /*02b0*/ 	.word	0xffffffff


	//   ....[29]....
        /*02b4*/ 	.word	0xffffffff


	//   ....[30]....
        /*02b8*/ 	.word	0xffffffff


	//   ....[31]....
        /*02bc*/ 	.word	0xffffffff


	//   ....[32]....
        /*02c0*/ 	.word	0xffffffff


	//   ....[33]....
        /*02c4*/ 	.word	0xffffffff


	//   ....[34]....
        /*02c8*/ 	.word	0xffffffff


	//   ....[35]....
        /*02cc*/ 	.word	0xffffffff


	//   ....[36]....
        /*02d0*/ 	.word	0xffffffff


	//   ....[37]....
        /*02d4*/ 	.word	0xffffffff


	//   ....[38]....
        /*02d8*/ 	.word	0xffffffff


	//   ....[39]....
        /*02dc*/ 	.word	0xffffffff


	//----- nvinfo : EIATTR_COOP_GROUP_INSTR_OFFSETS
	.align		4
.L_450:
        /*02e0*/ 	.byte	0x04, 0x28
        /*02e2*/ 	.short	(.L_452 - .L_451)


	//   ....[0]....
.L_451:
        /*02e4*/ 	.word	0x00004d60


	//   ....[1]....
        /*02e8*/ 	.word	0x00004e60


	//   ....[2]....
        /*02ec*/ 	.word	0x00004e90


	//   ....[3]....
        /*02f0*/ 	.word	0x00004f50


	//   ....[4]....
        /*02f4*/ 	.word	0x00004f80


	//   ....[5]....
        /*02f8*/ 	.word	0x00005040


	//   ....[6]....
        /*02fc*/ 	.word	0x00005090


	//   ....[7]....
        /*0300*/ 	.word	0x00005110


	//   ....[8]....
        /*0304*/ 	.word	0x00009160


	//   ....[9]....
        /*0308*/ 	.word	0x00009250


	//   ....[10]....
        /*030c*/ 	.word	0x00009280


	//   ....[11]....
        /*0310*/ 	.word	0x00009380


	//   ....[12]....
        /*0314*/ 	.word	0x00009430


	//   ....[13]....
        /*0318*/ 	.word	0x00009490


	//   ....[14]....
        /*031c*/ 	.word	0x00009540


	//   ....[15]....
        /*0320*/ 	.word	0x000095a0


	//   ....[16]....
        /*0324*/ 	.word	0x0000e200


	//   ....[17]....
        /*0328*/ 	.word	0x0000e2e0


	//   ....[18]....
        /*032c*/ 	.word	0x0000e310


	//   ....[19]....
        /*0330*/ 	.word	0x0000e3e0


	//   ....[20]....
        /*0334*/ 	.word	0x0000e490


	//   ....[21]....
        /*0338*/ 	.word	0x0000e4e0


	//   ....[22]....
        /*033c*/ 	.word	0x0000e5c0


	//   ....[23]....
        /*0340*/ 	.word	0x0000e630


	//   ....[24]....
        /*0344*/ 	.word	0x00012890


	//   ....[25]....
        /*0348*/ 	.word	0x00012930


	//   ....[26]....
        /*034c*/ 	.word	0x000129a0


	//   ....[27]....
        /*0350*/ 	.word	0x000129d0


	//   ....[28]....
        /*0354*/ 	.word	0x000129f0


	//   ....[29]....
        /*0358*/ 	.word	0x00012a10


	//   ....[30]....
        /*035c*/ 	.word	0x00012a60


	//   ....[31]....
        /*0360*/ 	.word	0x00012a90


	//   ....[32]....
        /*0364*/ 	.word	0x00014d50


	//   ....[33]....
        /*0368*/ 	.word	0x00014d60


	//   ....[34]....
        /*036c*/ 	.word	0x00014d70


	//   ....[35]....
        /*0370*/ 	.word	0x00014d80


	//   ....[36]....
        /*0374*/ 	.word	0x00014da0


	//   ....[37]....
        /*0378*/ 	.word	0x00014de0


	//   ....[38]....
        /*037c*/ 	.word	0x00014df0


	//   ....[39]....
        /*0380*/ 	.word	0x00014e50


	//----- nvinfo : EIATTR_EXIT_INSTR_OFFSETS
	.align		4
.L_452:
        /*0384*/ 	.byte	0x04, 0x1c
        /*0386*/ 	.short	(.L_454 - .L_453)


	//   ....[0]....
.L_453:
        /*0388*/ 	.word	0x000004d0


	//   ....[1]....
        /*038c*/ 	.word	0x00016690


	//   ....[2]....
        /*0390*/ 	.word	0x00016790


	//   ....[3]....
        /*0394*/ 	.word	0x000167b0


	//   ....[4]....
        /*0398*/ 	.word	0x00017220


	//   ....[5]....
        /*039c*/ 	.word	0x000172a0


	//----- nvinfo : EIATTR_CTAIDZ_USED
	.align		4
.L_454:
        /*03a0*/ 	.byte	0x01, 0x04
	.zero		2


	//----- nvinfo : EIATTR_CRS_STACK_SIZE
	.align		4
        /*03a4*/ 	.byte	0x04, 0x1e
        /*03a6*/ 	.short	(.L_456 - .L_455)
.L_455:
        /*03a8*/ 	.word	0x00000000
.L_456:


//--------------------- .nv.info._ZN5flash16flash_fwd_kernelI23Flash_fwd_kernel_traitsILi96ELi64ELi64ELi4ELb0ELb0EN7cutlass10bfloat16_tE19Flash_kernel_traitsILi96ELi64ELi64ELi4ES3_EELb1ELb1ELb0ELb0ELb0ELb0ELb0ELb0EEEvNS_16Flash_fwd_paramsE --------------------------
	.section	.nv.info._ZN5flash16flash_fwd_kernelI23Flash_fwd_kernel_traitsILi96ELi64ELi64ELi4ELb0ELb0EN7cutlass10bfloat16_tE19Flash_kernel_traitsILi96ELi64ELi64ELi4ES3_EELb1ELb1ELb0ELb0ELb0ELb0ELb0ELb0EEEvNS_16Flash_fwd_paramsE,"",@"SHT_CUDA_INFO"
	.sectionflags	@""
	.align	4


	//----- nvinfo : EIATTR_CUDA_API_VERSION
	.align		4
        /*0000*/ 	.byte	0x04, 0x37
        /*0002*/ 	.short	(.L_458 - .L_457)
.L_457:
        /*0004*/ 	.word	0x00000082


	//----- nvinfo : EIATTR_SW2861232_WAR
	.align		4
.L_458:
        /*0008*/ 	.byte	0x01, 0x35
	.zero		2


	//----- nvinfo : EIATTR_PARAM_CBANK
	.align		4
        /*000c*/ 	.byte	0x04, 0x0a
        /*000e*/ 	.short	(.L_460 - .L_459)
	.align		4
.L_459:
        /*0010*/ 	.word	index@(.nv.constant0._ZN5flash16flash_fwd_kernelI23Flash_fwd_kernel_traitsILi96ELi64ELi64ELi4ELb0ELb0EN7cutlass10bfloat16_tE19Flash_kernel_traitsILi96ELi64ELi64ELi4ES3_EELb1ELb1ELb0ELb0ELb0ELb0ELb0ELb0EEEvNS_16Flash_fwd_paramsE)
        /*0014*/ 	.short	0x0160
        /*0016*/ 	.short	0x01d0


	//----- nvinfo : EIATTR_CBANK_PARAM_SIZE
	.align		4
.L_460:
        /*0018*/ 	.byte	0x03, 0x19
        /*001a*/ 	.short	0x01d0


	//----- nvinfo : EIATTR_KPARAM_INFO
	.align		4
        /*001c*/ 	.byte	0x04, 0x17
        /*001e*/ 	.short	(.L_462 - .L_461)
.L_461:
        /*0020*/ 	.word	0x00000000
        /*0024*/ 	.short	0x0000
        /*0026*/ 	.short	0x0000
        /*0028*/ 	.byte	0x00, 0xf0, 0x41, 0x07


	//----- nvinfo : EIATTR_MAXREG_COUNT
	.align		4
.L_462:
        /*002c*/ 	.byte	0x03, 0x1b
        /*002e*/ 	.short	0x00ff


	//----- nvinfo : EIATTR_NUM_BARRIERS
	.align		4
        /*0030*/ 	.byte	0x02, 0x4c
        /*0032*/ 	.byte	0x01
	.zero		1


	//----- nvinfo : EIATTR_MERCURY_ISA_VERSION
	.align		4
        /*0034*/ 	.byte	0x03, 0x5f
        /*0036*/ 	.short	0x0000


	//----- nvinfo : EIATTR_COOP_GROUP_MASK_REGIDS
	.align		4
        /*0038*/ 	.byte	0x04, 0x29
        /*003a*/ 	.short	(.L_464 - .L_463)


	//   ....[0]....
.L_463:
        /*003c*/ 	.word	0xffffffff


	//   ....[1]....
        /*0040*/ 	.word	0xffffffff


	//   ....[2]....
        /*0044*/ 	.word	0xffffffff


	//   ....[3]....
        /*0048*/ 	.word	0xffffffff


	//   ....[4]....
        /*004c*/ 	.word	0xffffffff


	//   ....[5]....
        /*0050*/ 	.word	0xffffffff


	//   ....[6]....
        /*0054*/ 	.word	0xffffffff


	//   ....[7]....
        /*0058*/ 	.word	0xffffffff


	//   ....[8]....
        /*005c*/ 	.word	0xffffffff


	//   ....[9]....
        /*0060*/ 	.word	0xffffffff


	//   ....[10]....
        /*0064*/ 	.word	0xffffffff


	//   ....[11]....
        /*0068*/ 	.word	0xffffffff


	//   ....[12]....
        /*006c*/ 	.word	0xffffffff


	//   ....[13]....
        /*0070*/ 	.word	0xffffffff


	//   ....[14]....
        /*0074*/ 	.word	0xffffffff


	//   ....[15]....
        /*0078*/ 	.word	0xffffffff


	//----- nvinfo : EIATTR_COOP_GROUP_INSTR_OFFSETS
	.align		4
.L_464:
        /*007c*/ 	.byte	0x04, 0x28
        /*007e*/ 	.short	(.L_466 - .L_465)


	//   ....[0]....
.L_465:
        /*0080*/ 	.word	0x00003000


	//   ....[1]....
        /*0084*/ 	.word	0x00003090


	//   ....[2]....
        /*0088*/ 	.word	0x000030f0


	//   ....[3]....
        /*008c*/ 	.word	0x000031f0


	//   ....[4]....
        /*0090*/ 	.word	0x000059b0


	//   ....[5]....
        /*0094*/ 	.word	0x000059c0


	//   ....[6]....
        /*0098*/ 	.word	0x000059f0


	//   ....[7]....
        /*009c*/ 	.word	0x00005a00


	//   ....[8]....
        /*00a0*/ 	.word	0x00008280


	//   ....[9]....
        /*00a4*/ 	.word	0x000082a0


	//   ....[10]....
        /*00a8*/ 	.word	0x000082d0


	//   ....[11]....
        /*00ac*/ 	.word	0x000082e0


	//   ....[12]....
        /*00b0*/ 	.word	0x00009b50


	//   ....[13]....
        /*00b4*/ 	.word	0x00009b90


	//   ....[14]....
        /*00b8*/ 	.word	0x00009bf0


	//   ....[15]....
        /*00bc*/ 	.word	0x00009c00


	//----- nvinfo : EIATTR_EXIT_INSTR_OFFSETS
	.align		4
.L_466:
        /*00c0*/ 	.byte	0x04, 0x1c
        /*00c2*/ 	.short	(.L_468 - .L_467)


	//   ....[0]....
.L_467:
        /*00c4*/ 	.word	0x000004d0


	//   ....[1]....
        /*00c8*/ 	.word	0x0000ab40


	//   ....[2]....
        /*00cc*/ 	.word	0x0000ac30


	//   ....[3]....
        /*00d0*/ 	.word	0x0000ac50


	//   ....[4]....
        /*00d4*/ 	.word	0x0000b2b0


	//   ....[5]....
        /*00d8*/ 	.word	0x0000b330


	//----- nvinfo : EIATTR_CTAIDZ_USED
	.align		4
.L_468:
        /*00dc*/ 	.byte	0x01, 0x04
	.zero		2


	//----- nvinfo : EIATTR_CRS_STACK_SIZE
	.align		4
        /*00e0*/ 	.byte	0x04, 0x1e
        /*00e2*/ 	.short	(.L_470 - .L_469)
.L_469:
        /*00e4*/ 	.word	0x00000000
.L_470:


//--------------------- .nv.info._ZN5flash16flash_fwd_kernelI23Flash_fwd_kernel_traitsILi96ELi64ELi64ELi4ELb0ELb0EN7cutlass10bfloat16_tE19Flash_kernel_traitsILi96ELi64ELi64ELi4ES3_EELb1ELb1ELb0ELb0ELb1ELb1ELb0ELb0EEEvNS_16Flash_fwd_paramsE --------------------------
	.section	.nv.info._ZN5flash16flash_fwd_kernelI23Flash_fwd_kernel_traitsILi96ELi64ELi64ELi4ELb0ELb0EN7cutlass10bfloat16_tE19Flash_kernel_traitsILi96ELi64ELi64ELi4ES3_EELb1ELb1ELb0ELb0ELb1ELb1ELb0ELb0EEEvNS_16Flash_fwd_paramsE,"",@"SHT_CUDA_INFO"
	.sectionflags	@""
	.align	4


	//----- nvinfo : EIATTR_CUDA_API_VERSION
	.align		4
        /*0000*/ 	.byte	0x04, 0x37
        /*0002*/ 	.short	(.L_472 - .L_471)
.L_471:
        /*0004*/ 	.word	0x00000082


	//----- nvinfo : EIATTR_SW2861232_WAR
	.align		4
.L_472:
        /*0008*/ 	.byte	0x01, 0x35
	.zero		2


	//----- nvinfo : EIATTR_PARAM_CBANK
	.align		4
        /*000c*/ 	.byte	0x04, 0x0a
        /*000e*/ 	.short	(.L_474 - .L_473)
	.align		4
.L_473:
        /*0010*/ 	.word	index@(.nv.constant0._ZN5flash16flash_fwd_kernelI23Flash_fwd_kernel_traitsILi96ELi64ELi64ELi4ELb0ELb0EN7cutlass10bfloat16_tE19Flash_kernel_traitsILi96ELi64ELi64ELi4ES3_EELb1ELb1ELb0ELb0ELb1ELb1ELb0ELb0EEEvNS_16Flash_fwd_paramsE)
        /*0014*/ 	.short	0x0160
        /*0016*/ 	.short	0x01d0


	//----- nvinfo : EIATTR_CBANK_PARAM_SIZE
	.align		4
.L_474:
        /*0018*/ 	.byte	0x03, 0x19
        /*001a*/ 	.short	0x01d0


	//----- nvinfo : EIATTR_KPARAM_INFO
	.align		4
        /*001c*/ 	.byte	0x04, 0x17
        /*001e*/ 	.short	(.L_476 - .L_475)
.L_475:
        /*0020*/ 	.word	0x00000000
        /*0024*/ 	.short	0x0000
        /*0026*/ 	.short	0x0000
        /*0028*/ 	.byte	0x00, 0xf0, 0x41, 0x07


	//----- nvinfo : EIATTR_MAXREG_COUNT
	.align		4
.L_476:
        /*002c*/ 	.byte	0x03, 0x1b
        /*002e*/ 	.short	0x00ff


	//----- nvinfo : EIATTR_NUM_BARRIERS
	.align		4
        /*0030*/ 	.byte	0x02, 0x4c
        /*0032*/ 	.byte	0x01
	.zero		1


	//----- nvinfo : EIATTR_MERCURY_ISA_VERSION
	.align		4
        /*0034*/ 	.byte	0x03, 0x5f
        /*0036*/ 	.short	0x0000


	//----- nvinfo : EIATTR_COOP_GROUP_MASK_REGIDS
	.align		4
        /*0038*/ 	.byte	0x04, 0x29
        /*003a*/ 	.short	(.L_478 - .L_477)


	//   ....[0]....
.L_477:
        /*003c*/ 	.word	0xffffffff


	//   ....[1]....
        /*0040*/ 	.word	0xffffffff


	//   ....[2]....
        /*0044*/ 	.word	0xffffffff


	//   ....[3]....
        /*0048*/ 	.word	0xffffffff


	//   ....[4]....
        /*004c*/ 	.word	0xffffffff


	//   ....[5]....
        /*0050*/ 	.word	0xffffffff


	//   ....[6]....
        /*0054*/ 	.word	0xffffffff


	//   ....[7]....
        /*0058*/ 	.word	0xffffffff


	//   ....[8]....
        /*005c*/ 	.word	0xffffffff


	//   ....[9]....
        /*0060*/ 	.word	0xffffffff


	//   ....[10]....
        /*0064*/ 	.word	0xffffffff


	//   ....[11]....
        /*0068*/ 	.word	0xffffffff


	//----- nvinfo : EIATTR_COOP_GROUP_INSTR_OFFSETS
	.align		4
.L_478:
        /*006c*/ 	.byte	0x04, 0x28
        /*006e*/ 	.short	(.L_480 - .L_479)


	//   ....[0]....
.L_479:
        /*0070*/ 	.word	0x00002030


	//   ....[1]....
        /*0074*/ 	.word	0x00002100


	//   ....[2]....
        /*0078*/ 	.word	0x000021b0


	//   ....[3]....
        /*007c*/ 	.word	0x000022d0


	//   ....[4]....
        /*0080*/ 	.word	0x000040d0


	//   ....[5]....
        /*0084*/ 	.word	0x00004120


	//   ....[6]....
        /*0088*/ 	.word	0x00004170


	//   ....[7]....
        /*008c*/ 	.word	0x00004180


	//   ....[8]....
        /*0090*/ 	.word	0x000059a0


	//   ....[9]....
        /*0094*/ 	.word	0x000059e0


	//   ....[10]....
        /*0098*/ 	.word	0x00005a50


	//   ....[11]....
        /*009c*/ 	.word	0x00005a60


	//----- nvinfo : EIATTR_EXIT_INSTR_OFFSETS
	.align		4
.L_480:
        /*00a0*/ 	.byte	0x04, 0x1c
        /*00a2*/ 	.short	(.L_482 - .L_481)


	//   ....[0]....
.L_481:
        /*00a4*/ 	.word	0x00000370


	//   ....[1]....
        /*00a8*/ 	.word	0x000068a0


	//   ....[2]....
        /*00ac*/ 	.word	0x00006d40


	//   ....[3]....
        /*00b0*/ 	.word	0x00006dc0


	//----- nvinfo : EIATTR_CTAIDZ_USED
	.align		4
.L_482:
        /*00b4*/ 	.byte	0x01, 0x04
	.zero		2


	//----- nvinfo : EIATTR_CRS_STACK_SIZE
	.align		4
        /*00b8*/ 	.byte	0x04, 0x1e
        /*00ba*/ 	.short	(.L_484 - .L_483)
.L_483:
        /*00bc*/ 	.word	0x00000000
.L_484:


//--------------------- .nv.info._ZN5flash16flash_fwd_kernelI23Flash_fwd_kernel_traitsILi96ELi64ELi64ELi4ELb0ELb0EN7cutlass10bfloat16_tE19Flash_kernel_traitsILi96ELi64ELi64ELi4ES3_EELb0ELb1ELb0ELb0ELb1ELb1ELb1ELb0EEEvNS_16Flash_fwd_paramsE --------------------------
	.section	.nv.info._ZN5flash16flash_fwd_kernelI23Flash_fwd_kernel_traitsILi96ELi64ELi64ELi4ELb0ELb0EN7cutlass10bfloat16_tE19Flash_kernel_traitsILi96ELi64ELi64ELi4ES3_EELb0ELb1ELb0ELb0ELb1ELb1ELb1ELb0EEEvNS_16Flash_fwd_paramsE,"",@"SHT_CUDA_INFO"
	.sectionflags	@""
	.align	4


	//----- nvinfo : EIATTR_CUDA_API_VERSION
	.align		4
        /*0000*/ 	.byte	0x04, 0x37
        /*0002*/ 	.short	(.L_486 - .L_485)
.L_485:
        /*0004*/ 	.word	0x00000082


	//----- nvinfo : EIATTR_SW2861232_WAR
	.align		4
.L_486:
        /*0008*/ 	.byte	0x01, 0x35
	.zero		2


	//----- nvinfo : EIATTR_PARAM_CBANK
	.align		4
        /*000c*/ 	.byte	0x04, 0x0a
        /*000e*/ 	.short	(.L_488 - .L_487)
	.align		4
.L_487:
        /*0010*/ 	.word	index@(.nv.constant0._ZN5flash16flash_fwd_kernelI23Flash_fwd_kernel_traitsILi96ELi64ELi64ELi4ELb0ELb0EN7cutlass10bfloat16_tE19Flash_kernel_traitsILi96ELi64ELi64ELi4ES3_EELb0ELb1ELb0ELb0ELb1ELb1ELb1ELb0EEEvNS_16Flash_fwd_paramsE)
        /*0014*/ 	.short	0x0160
        /*0016*/ 	.short	0x01d0


	//----- nvinfo : EIATTR_CBANK_PARAM_SIZE
	.align		4
.L_488:
        /*0018*/ 	.byte	0x03, 0x19
        /*001a*/ 	.short	0x01d0


	//----- nvinfo : EIATTR_KPARAM_INFO
	.align		4
        /*001c*/ 	.byte	0x04, 0x17
        /*001e*/ 	.short	(.L_490 - .L_489)
.L_489:
        /*0020*/ 	.word	0x00000000
        /*0024*/ 	.short	0x0000
        /*0026*/ 	.short	0x0000
        /*0028*/ 	.byte	0x00, 0xf0, 0x41, 0x07


	//----- nvinfo : EIATTR_MAXREG_COUNT
	.align		4
.L_490:
        /*002c*/ 	.byte	0x03, 0x1b
        /*002e*/ 	.short	0x00ff


	//----- nvinfo : EIATTR_NUM_BARRIERS
	.align		4
        /*0030*/ 	.byte	0x02, 0x4c
        /*0032*/ 	.byte	0x01
	.zero		1


	//----- nvinfo : EIATTR_MERCURY_ISA_VERSION
	.align		4
        /*0034*/ 	.byte	0x03, 0x5f
        /*0036*/ 	.short	0x0000


	//----- nvinfo : EIATTR_COOP_GROUP_MASK_REGIDS
	.align		4
        /*0038*/ 	.byte	0x04, 0x29
        /*003a*/ 	.short	(.L_492 - .L_491)


	//   ....[0]....
.L_491:
        /*003c*/ 	.word	0xffffffff


	//   ....[1]....
        /*0040*/ 	.word	0xffffffff


	//   ....[2]....
        /*0044*/ 	.word	0xffffffff


	//   ....[3]....
        /*0048*/ 	.word	0xffffffff


	//   ....[4]....
        /*004c*/ 	.word	0xffffffff


	//   ....[5]....
        /*0050*/ 	.word	0xffffffff


	//   ....[6]....
        /*0054*/ 	.word	0xffffffff


	//   ....[7]....
        /*0058*/ 	.word	0xffffffff


	//   ....[8]....
        /*005c*/ 	.word	0xffffffff


	//   ....[9]....
        /*0060*/ 	.word	0xffffffff


	//   ....[10]....
        /*0064*/ 	.word	0xffffffff


	//   ....[11]....
        /*0068*/ 	.word	0xffffffff


	//----- nvinfo : EIATTR_COOP_GROUP_INSTR_OFFSETS
	.align		4
.L_492:
        /*006c*/ 	.byte	0x04, 0x28
        /*006e*/ 	.short	(.L_494 - .L_493)


	//   ....[0]....
.L_493:
        /*0070*/ 	.word	0x00002180


	//   ....[1]....
        /*0074*/ 	.word	0x000021a0


	//   ....[2]....
        /*0078*/ 	.word	0x00002210


	//   ....[3]....
        /*007c*/ 	.word	0x00002220


	//   ....[4]....
        /*0080*/ 	.word	0x00003c50


	//   ....[5]....
        /*0084*/ 	.word	0x00003c70


	//   ....[6]....
        /*0088*/ 	.word	0x00003cb0


	//   ....[7]....
        /*008c*/ 	.word	0x00003cc0


	//   ....[8]....
        /*0090*/ 	.word	0x00004c30


	//   ....[9]....
        /*0094*/ 	.word	0x00004c70


	//   ....[10]....
        /*0098*/ 	.word	0x00004ce0


	//   ....[11]....
        /*009c*/ 	.word	0x00004d00


	//----- nvinfo : EIATTR_EXIT_INSTR_OFFSETS
	.align		4
.L_494:
        /*00a0*/ 	.byte	0x04, 0x1c
        /*00a2*/ 	.short	(.L_496 - .L_495)


	//   ....[0]....
.L_495:
        /*00a4*/ 	.word	0x00000160


	//   ....[1]....
        /*00a8*/ 	.word	0x00005b00


	//   ....[2]....
        /*00ac*/ 	.word	0x00005fb0


	//   ....[3]....
        /*00b0*/ 	.word	0x00006030


	//----- nvinfo : EIATTR_CTAIDZ_USED
	.align		4
.L_496:
        /*00b4*/ 	.byte	0x01, 0x04
	.zero		2


	//----- nvinfo : EIATTR_CRS_STACK_SIZE
	.align		4
        /*00b8*/ 	.byte	0x04, 0x1e
        /*00ba*/ 	.short	(.L_498 - .L_497)
.L_497:
        /*00bc*/ 	.word	0x00000000
.L_498:


//--------------------- .nv.info._ZN5flash16flash_fwd_kernelI23Flash_fwd_kernel_traitsILi96ELi64ELi64ELi4ELb0ELb0EN7cutlass10bfloat16_tE19Flash_kernel_traitsILi96ELi64ELi64ELi4ES3_EELb1ELb1ELb0ELb0ELb0ELb1ELb0ELb0EEEvNS_16Flash_fwd_paramsE --------------------------
	.section	.nv.info._ZN5flash16flash_fwd_kernelI23Flash_fwd_kernel_traitsILi96ELi64ELi64ELi4ELb0ELb0EN7cutlass10bfloat16_tE19Flash_kernel_traitsILi96ELi64ELi64ELi4ES3_EELb1ELb1ELb0ELb0ELb0ELb1ELb0ELb0EEEvNS_16Flash_fwd_paramsE,"",@"SHT_CUDA_INFO"
	.sectionflags	@""
	.align	4


	//----- nvinfo : EIATTR_CUDA_API_VERSION
	.align		4
        /*0000*/ 	.byte	0x04, 0x37
        /*0002*/ 	.short	(.L_500 - .L_499)
.L_499:
        /*0004*/ 	.word	0x00000082


	//----- nvinfo : EIATTR_SW2861232_WAR
	.align		4
.L_500:
        /*0008*/ 	.byte	0x01, 0x35
	.zero		2


	//----- nvinfo : EIATTR_PARAM_CBANK
	.align		4
        /*000c*/ 	.byte	0x04, 0x0a
        /*000e*/ 	.short	(.L_502 - .L_501)
	.align		4
.L_501:
        /*0010*/ 	.word	index@(.nv.constant0._ZN5flash16flash_fwd_kernelI23Flash_fwd_kernel_traitsILi96ELi64ELi64ELi4ELb0ELb0EN7cutlass10bfloat16_tE19Flash_kernel_traitsILi96ELi64ELi64ELi4ES3_EELb1ELb1ELb0ELb0ELb0ELb1ELb0ELb0EEEvNS_16Flash_fwd_paramsE)
        /*0014*/ 	.short	0x0160
        /*0016*/ 	.short	0x01d0


	//----- nvinfo : EIATTR_CBANK_PARAM_SIZE
	.align		4
.L_502:
        /*0018*/ 	.byte	0x03, 0x19
        /*001a*/ 	.short	0x01d0


	//----- nvinfo : EIATTR_KPARAM_INFO
	.align		4
        /*001c*/ 	.byte	0x04, 0x17
        /*001e*/ 	.short	(.L_504 - .L_503)
.L_503:
        /*0020*/ 	.word	0x00000000
        /*0024*/ 	.short	0x0000
        /*0026*/ 	.short	0x0000
        /*0028*/ 	.byte	0x00, 0xf0, 0x41, 0x07


	//----- nvinfo : EIATTR_MAXREG_COUNT
	.align		4
.L_504:
        /*002c*/ 	.byte	0x03, 0x1b
        /*002e*/ 	.short	0x00ff


	//----- nvinfo : EIATTR_NUM_BARRIERS
	.align		4
        /*0030*/ 	.byte	0x02, 0x4c
        /*0032*/ 	.byte	0x01
	.zero		1


	//----- nvinfo : EIATTR_MERCURY_ISA_VERSION
	.align		4
        /*0034*/ 	.byte	0x03, 0x5f
        /*0036*/ 	.short	0x0000


	//----- nvinfo : EIATTR_COOP_GROUP_MASK_REGIDS
	.align		4
        /*0038*/ 	.byte	0x04, 0x29
        /*003a*/ 	.short	(.L_506 - .L_505)


	//   ....[0]....
.L_505:
        /*003c*/ 	.word	0xffffffff


	//   ....[1]....
        /*0040*/ 	.word	0xffffffff


	//   ....[2]....
        /*0044*/ 	.word	0xffffffff


	//   ....[3]....
        /*0048*/ 	.word	0xffffffff


	//   ....[4]....
        /*004c*/ 	.word	0xffffffff


	//   ....[5]....
        /*0050*/ 	.word	0xffffffff


	//   ....[6]....
        /*0054*/ 	.word	0xffffffff


	//   ....[7]....
        /*0058*/ 	.word	0xffffffff


	//   ....[8]....
        /*005c*/ 	.word	0xffffffff


	//   ....[9]....
        /*0060*/ 	.word	0xffffffff


	//   ....[10]....
        /*0064*/ 	.word	0xffffffff


	//   ....[11]....
        /*0068*/ 	.word	0xffffffff


	//   ....[12]....
        /*006c*/ 	.word	0xffffffff


	//   ....[13]....
        /*0070*/ 	.word	0xffffffff


	//   ....[14]....
        /*0074*/ 	.word	0xffffffff


	//   ....[15]....
        /*0078*/ 	.word	0xffffffff


	//----- nvinfo : EIATTR_COOP_GROUP_INSTR_OFFSETS
	.align		4
.L_506:
        /*007c*/ 	.byte	0x04, 0x28
        /*007e*/ 	.short	(.L_508 - .L_507)


	//   ....[0]....
.L_507:
        /*0080*/ 	.word	0x000025e0


	//   ....[1]....
        /*0084*/ 	.word	0x00002660


	//   ....[2]....
        /*0088*/ 	.word	0x000026f0


	//   ....[3]....
        /*008c*/ 	.word	0x000027f0


	//   ....[4]....
        /*0090*/ 	.word	0x00004a70


	//   ....[5]....
        /*0094*/ 	.word	0x00004aa0


	//   ....[6]....
        /*0098*/ 	.word	0x00004ac0


	//   ....[7]....
        /*009c*/ 	.word	0x00004ae0


	//   ....[8]....
        /*00a0*/ 	.word	0x00006fb0


	//   ....[9]....
        /*00a4*/ 	.word	0x00006fe0


	//   ....[10]....
        /*00a8*/ 	.word	0x00007010


	//   ....[11]....
        /*00ac*/ 	.word	0x00007020


	//   ....[12]....
        /*00b0*/ 	.word	0x00008890


	//   ....[13]....
        /*00b4*/ 	.word	0x000088d0


	//   ....[14]....
        /*00b8*/ 	.word	0x00008920


	//   ....[15]....
        /*00bc*/ 	.word	0x00008930


	//----- nvinfo : EIATTR_EXIT_INSTR_OFFSETS
	.align		4
.L_508:
        /*00c0*/ 	.byte	0x04, 0x1c
        /*00c2*/ 	.short	(.L_510 - .L_509)


	//   ....[0]....
.L_509:
        /*00c4*/ 	.word	0x000004f0


	//   ....[1]....
        /*00c8*/ 	.word	0x000097e0


	//   ....[2]....
        /*00cc*/ 	.word	0x000098b0


	//   ....[3]....
        /*00d0*/ 	.word	0x00009e90


	//   ....[4]....
        /*00d4*/ 	.word	0x00009f10


	//----- nvinfo : EIATTR_CTAIDZ_USED
	.align		4
.L_510:
        /*00d8*/ 	.byte	0x01, 0x04
	.zero		2


	//----- nvinfo : EIATTR_CRS_STACK_SIZE
	.align		4
        /*00dc*/ 	.byte	0x04, 0x1e
        /*00de*/ 	.short	(.L_512 - .L_511)
.L_511:
        /*00e0*/ 	.word	0x00000000
.L_512:


//--------------------- .nv.info._ZN5flash16flash_fwd_kernelI23Flash_fwd_kernel_traitsILi96ELi64ELi64ELi4ELb0ELb0EN7cutlass10bfloat16_tE19Flash_kernel_traitsILi96ELi64ELi64ELi4ES3_EELb0ELb1ELb0ELb0ELb0ELb1ELb1ELb0EEEvNS_16Flash_fwd_paramsE --------------------------
	.section	.nv.info._ZN5flash16flash_fwd_kernelI23Flash_fwd_kernel_traitsILi96ELi64ELi64ELi4ELb0ELb0EN7cutlass10bfloat16_tE19Flash_kernel_traitsILi96ELi64ELi64ELi4ES3_EELb0ELb1ELb0ELb0ELb0ELb1ELb1ELb0EEEvNS_16Flash_fwd_paramsE,"",@"SHT_CUDA_INFO"
	.sectionflags	@""
	.align	4


	//----- nvinfo : EIATTR_CUDA_API_VERSION
	.align		4
        /*0000*/ 	.byte	0x04, 0x37
        /*0002*/ 	.short	(.L_514 - .L_513)
.L_513:
        /*0004*/ 	.word	0x00000082


	//----- nvinfo : EIATTR_SW2861232_WAR
	.align		4
.L_514:
        /*0008*/ 	.byte	0x01, 0x35
	.zero		2


	//----- nvinfo : EIATTR_PARAM_CBANK
	.align		4
        /*000c*/ 	.byte	0x04, 0x0a
        /*000e*/ 	.short	(.L_516 - .L_515)
	.align		4
.L_515:
        /*0010*/ 	.word	index@(.nv.constant0._ZN5flash16flash_fwd_kernelI23Flash_fwd_kernel_traitsILi96ELi64ELi64ELi4ELb0ELb0EN7cutlass10bfloat16_tE19Flash_kernel_traitsILi96ELi64ELi64ELi4ES3_EELb0ELb1ELb0ELb0ELb0ELb1ELb1ELb0EEEvNS_16Flash_fwd_paramsE)
        /*0014*/ 	.short	0x0160
        /*0016*/ 	.short	0x01d0


	//----- nvinfo : EIATTR_CBANK_PARAM_SIZE
	.align		4
.L_516:
        /*0018*/ 	.byte	0x03, 0x19
        /*001a*/ 	.short	0x01d0


	//----- nvinfo : EIATTR_KPARAM_INFO
	.align		4
        /*001c*/ 	.byte	0x04, 0x17
        /*001e*/ 	.short	(.L_518 - .L_517)
.L_517:
        /*0020*/ 	.word	0x00000000
        /*0024*/ 	.short	0x0000
        /*0026*/ 	.short	0x0000
        /*0028*/ 	.byte	0x00, 0xf0, 0x41, 0x07


	//----- nvinfo : EIATTR_MAXREG_COUNT
	.align		4
.L_518:
        /*002c*/ 	.byte	0x03, 0x1b
        /*002e*/ 	.short	0x00ff


	//----- nvinfo : EIATTR_NUM_BARRIERS
	.align		4
        /*0030*/ 	.byte	0x02, 0x4c
        /*0032*/ 	.byte	0x01
	.zero		1


	//----- nvinfo : EIATTR_MERCURY_ISA_VERSION
	.align		4
        /*0034*/ 	.byte	0x03, 0x5f
        /*0036*/ 	.short	0x0000


	//----- nvinfo : EIATTR_COOP_GROUP_MASK_REGIDS
	.align		4
        /*0038*/ 	.byte	0x04, 0x29
        /*003a*/ 	.short	(.L_520 - .L_519)


	//   ....[0]....
.L_519:
        /*003c*/ 	.word	0xffffffff


	//   ....[1]....
        /*0040*/ 	.word	0xffffffff


	//   ....[2]....
        /*0044*/ 	.word	0xffffffff


	//   ....[3]....
        /*0048*/ 	.word	0xffffffff


	//   ....[4]....
        /*004c*/ 	.word	0xffffffff


	//   ....[5]....
        /*0050*/ 	.word	0xffffffff


	//   ....[6]....
        /*0054*/ 	.word	0xffffffff


	//   ....[7]....
        /*0058*/ 	.word	0xffffffff


	//   ....[8]....
        /*005c*/ 	.word	0xffffffff


	//   ....[9]....
        /*0060*/ 	.word	0xffffffff


	//   ....[10]....
        /*0064*/ 	.word	0xffffffff


	//   ....[11]....
        /*0068*/ 	.word	0xffffffff


	//   ....[12]....
        /*006c*/ 	.word	0xffffffff


	//   ....[13]....
        /*0070*/ 	.word	0xffffffff


	//   ....[14]....
        /*0074*/ 	.word	0xffffffff


	//   ....[15]....
        /*0078*/ 	.word	0xffffffff


	//----- nvinfo : EIATTR_COOP_GROUP_INSTR_OFFSETS
	.align		4
.L_520:
        /*007c*/ 	.byte	0x04, 0x28
        /*007e*/ 	.short	(.L_522 - .L_521)


	//   ....[0]....
.L_521:
        /*0080*/ 	.word	0x000026b0


	//   ....[1]....
        /*0084*/ 	.word	0x000026e0


	//   ....[2]....
        /*0088*/ 	.word	0x00002700


	//   ....[3]....
        /*008c*/ 	.word	0x00002770


	//   ....[4]....
        /*0090*/ 	.word	0x00004680


	//   ....[5]....
        /*0094*/ 	.word	0x00004690


	//   ....[6]....
        /*0098*/ 	.word	0x000046c0


	//   ....[7]....
        /*009c*/ 	.word	0x000046d0


	//   ....[8]....
        /*00a0*/ 	.word	0x000065f0


	//   ....[9]....
        /*00a4*/ 	.word	0x00006600


	//   ....[10]....
        /*00a8*/ 	.word	0x00006640


	//   ....[11]....
        /*00ac*/ 	.word	0x00006650


	//   ....[12]....
        /*00b0*/ 	.word	0x000075c0


	//   ....[13]....
        /*00b4*/ 	.word	0x00007600


	//   ....[14]....
        /*00b8*/ 	.word	0x00007650


	//   ....[15]....
        /*00bc*/ 	.word	0x00007670


	//----- nvinfo : EIATTR_EXIT_INSTR_OFFSETS
	.align		4
.L_522:
        /*00c0*/ 	.byte	0x04, 0x1c
        /*00c2*/ 	.short	(.L_524 - .L_523)


	//   ....[0]....
.L_523:
        /*00c4*/ 	.word	0x000002d0


	//   ....[1]....
        /*00c8*/ 	.word	0x000084e0


	//   ....[2]....
        /*00cc*/ 	.word	0x000085b0


	//   ....[3]....
        /*00d0*/ 	.word	0x00008b90


	//   ....[4]....
        /*00d4*/ 	.word	0x00008c10


	//----- nvinfo : EIATTR_CTAIDZ_USED
	.align		4
.L_524:
        /*00d8*/ 	.byte	0x01, 0x04
	.zero		2


	//----- nvinfo : EIATTR_CRS_STACK_SIZE
	.align		4
        /*00dc*/ 	.byte	0x04, 0x1e
        /*00de*/ 	.short	(.L_526 - .L_525)
.L_525:
        /*00e0*/ 	.word	0x00000000
.L_526:


//--------------------- .nv.info._ZN5flash16flash_fwd_kernelI23Flash_fwd_kernel_traitsILi96ELi64ELi64ELi4ELb0ELb0EN7cutlass10bfloat16_tE19Flash_kernel_traitsILi96ELi64ELi64ELi4ES3_EELb1ELb1ELb0ELb1ELb0ELb0ELb0ELb0EEEvNS_16Flash_fwd_paramsE --------------------------
	.section	.nv.info._ZN5flash16flash_fwd_kernelI23Flash_fwd_kernel_traitsILi96ELi64ELi64ELi4ELb0ELb0EN7cutlass10bfloat16_tE19Flash_kernel_traitsILi96ELi64ELi64ELi4ES3_EELb1ELb1ELb0ELb1ELb0ELb0ELb0ELb0EEEvNS_16Flash_fwd_paramsE,"",@"SHT_CUDA_INFO"
	.sectionflags	@""
	.align	4


	//----- nvinfo : EIATTR_CUDA_API_VERSION
	.align		4
        /*0000*/ 	.byte	0x04, 0x37
        /*0002*/ 	.short	(.L_528 - .L_527)
.L_527:
        /*0004*/ 	.word	0x00000082


	//----- nvinfo : EIATTR_SW2861232_WAR
	.align		4
.L_528:
        /*0008*/ 	.byte	0x01, 0x35
	.zero		2


	//----- nvinfo : EIATTR_PARAM_CBANK
	.align		4
        /*000c*/ 	.byte	0x04, 0x0a
        /*000e*/ 	.short	(.L_530 - .L_529)
	.align		4
.L_529:
        /*0010*/ 	.word	index@(.nv.constant0._ZN5flash16flash_fwd_kernelI23Flash_fwd_kernel_traitsILi96ELi64ELi64ELi4ELb0ELb0EN7cutlass10bfloat16_tE19Flash_kernel_traitsILi96ELi64ELi64ELi4ES3_EELb1ELb1ELb0ELb1ELb0ELb0ELb0ELb0EEEvNS_16Flash_fwd_paramsE)
        /*0014*/ 	.short	0x0160
        /*0016*/ 	.short	0x01d0


	//----- nvinfo : EIATTR_CBANK_PARAM_SIZE
	.align		4
.L_530:
        /*0018*/ 	.byte	0x03, 0x19
        /*001a*/ 	.short	0x01d0


	//----- nvinfo : EIATTR_KPARAM_INFO
	.align		4
        /*001c*/ 	.byte	0x04, 0x17
        /*001e*/ 	.short	(.L_532 - .L_531)
.L_531:
        /*0020*/ 	.word	0x00000000
        /*0024*/ 	.short	0x0000
        /*0026*/ 	.short	0x0000
        /*0028*/ 	.byte	0x00, 0xf0, 0x41, 0x07


	//----- nvinfo : EIATTR_MAXREG_COUNT
	.align		4
.L_532:
        /*002c*/ 	.byte	0x03, 0x1b
        /*002e*/ 	.short	0x00ff


	//----- nvinfo : EIATTR_NUM_BARRIERS
	.align		4
        /*0030*/ 	.byte	0x02, 0x4c
        /*0032*/ 	.byte	0x01
	.zero		1


	//----- nvinfo : EIATTR_MERCURY_ISA_VERSION
	.align		4
        /*0034*/ 	.byte	0x03, 0x5f
        /*0036*/ 	.short	0x0000


	//----- nvinfo : EIATTR_COOP_GROUP_MASK_REGIDS
	.align		4
        /*0038*/ 	.byte	0x04, 0x29
        /*003a*/ 	.short	(.L_534 - .L_533)


	//   ....[0]....
.L_533:
        /*003c*/ 	.word	0xffffffff


	//   ....[1]....
        /*0040*/ 	.word	0xffffffff


	//   ....[2]....
        /*0044*/ 	.word	0xffffffff


	//   ....[3]....
        /*0048*/ 	.word	0xffffffff


	//   ....[4]....
        /*004c*/ 	.word	0xffffffff


	//   ....[5]....
        /*0050*/ 	.word	0xffffffff


	//   ....[6]....
        /*0054*/ 	.word	0xffffffff


	//   ....[7]....
        /*0058*/ 	.word	0xffffffff


	//   ....[8]....
        /*005c*/ 	.word	0xffffffff


	//   ....[9]....
        /*0060*/ 	.word	0xffffffff


	//   ....[10]....
        /*0064*/ 	.word	0xffffffff


	//   ....[11]....
        /*0068*/ 	.word	0xffffffff


	//   ....[12]....
        /*006c*/ 	.word	0xffffffff


	//   ....[13]....
        /*0070*/ 	.word	0xffffffff


	//   ....[14]....
        /*0074*/ 	.word	0xffffffff


	//   ....[15]....
        /*0078*/ 	.word	0xffffffff


	//----- nvinfo : EIATTR_COOP_GROUP_INSTR_OFFSETS
	.align		4
.L_534:
        /*007c*/ 	.byte	0x04, 0x28
        /*007e*/ 	.short	(.L_536 - .L_535)


	//   ....[0]....
.L_535:
        /*0080*/ 	.word	0x000034c0


	//   ....[1]....
        /*0084*/ 	.word	0x00003540


	//   ....[2]....
        /*0088*/ 	.word	0x00003580


	//   ....[3]....
        /*008c*/ 	.word	0x000035f0


	//   ....[4]....
        /*0090*/ 	.word	0x00006080


	//   ....[5]....
        /*0094*/ 	.word	0x000060e0


	//   ....[6]....
        /*0098*/ 	.word	0x00006100


	//   ....[7]....
        /*009c*/ 	.word	0x00006130


	//   ....[8]....
        /*00a0*/ 	.word	0x00008da0


	//   ....[9]....
        /*00a4*/ 	.word	0x00008dc0


	//   ....[10]....
        /*00a8*/ 	.word	0x00008de0


	//   ....[11]....
        /*00ac*/ 	.word	0x00008e00


	//   ....[12]....
        /*00b0*/ 	.word	0x0000a690


	//   ....[13]....
        /*00b4*/ 	.word	0x0000a6d0


	//   ....[14]....
        /*00b8*/ 	.word	0x0000a710


	//   ....[15]....
        /*00bc*/ 	.word	0x0000a730


	//----- nvinfo : EIATTR_EXIT_INSTR_OFFSETS
	.align		4
.L_536:
        /*00c0*/ 	.byte	0x04, 0x1c
        /*00c2*/ 	.short	(.L_538 - .L_537)


	//   ....[0]....
.L_537:
        /*00c4*/ 	.word	0x000004f0


	//   ....[1]....
        /*00c8*/ 	.word	0x0000b630


	//   ....[2]....
        /*00cc*/ 	.word	0x0000b720


	//   ....[3]....
        /*00d0*/ 	.word	0x0000b740


	//   ....[4]....
        /*00d4*/ 	.word	0x0000bd90


	//   ....[5]....
        /*00d8*/ 	.word	0x0000be10


	//----- nvinfo : EIATTR_CTAIDZ_USED
	.align		4
.L_538:
        /*00dc*/ 	.byte	0x01, 0x04
	.zero		2


	//----- nvinfo : EIATTR_CRS_STACK_SIZE
	.align		4
        /*00e0*/ 	.byte	0x04, 0x1e
        /*00e2*/ 	.short	(.L_540 - .L_539)
.L_539:
        /*00e4*/ 	.word	0x00000000
.L_540:


//--------------------- .nv.info._ZN5flash16flash_fwd_kernelI23Flash_fwd_kernel_traitsILi96ELi64ELi64ELi4ELb0ELb0EN7cutlass10bfloat16_tE19Flash_kernel_traitsILi96ELi64ELi64ELi4ES3_EELb1ELb1ELb0ELb0ELb0ELb0ELb0ELb1EEEvNS_16Flash_fwd_paramsE --------------------------
	.section	.nv.info._ZN5flash16flash_fwd_kernelI23Flash_fwd_kernel_traitsILi96ELi64ELi64ELi4ELb0ELb0EN7cutlass10bfloat16_tE19Flash_kernel_traitsILi96ELi64ELi64ELi4ES3_EELb1ELb1ELb0ELb0ELb0ELb0ELb0ELb1EEEvNS_16Flash_fwd_paramsE,"",@"SHT_CUDA_INFO"
	.sectionflags	@""
	.align	4


	//----- nvinfo : EIATTR_CUDA_API_VERSION
	.align		4
        /*0000*/ 	.byte	0x04, 0x37
        /*0002*/ 	.short	(.L_542 - .L_541)
.L_541:
        /*0004*/ 	.word	0x00000082


	//----- nvinfo : EIATTR_SW2861232_WAR
	.align		4
.L_542:
        /*0008*/ 	.byte	0x01, 0x35
	.zero		2


	//----- nvinfo : EIATTR_PARAM_CBANK
	.align		4
        /*000c*/ 	.byte	0x04, 0x0a
        /*000e*/ 	.short	(.L_544 - .L_543)
	.align		4
.L_543:
        /*0010*/ 	.word	index@(.nv.constant0._ZN5flash16flash_fwd_kernelI23Flash_fwd_kernel_traitsILi96ELi64ELi64ELi4ELb0ELb0EN7cutlass10bfloat16_tE19Flash_kernel_traitsILi96ELi64ELi64ELi4ES3_EELb1ELb1ELb0ELb0ELb0ELb0ELb0ELb1EEEvNS_16Flash_fwd_paramsE)
        /*0014*/ 	.short	0x0160
        /*0016*/ 	.short	0x01d0


	//----- nvinfo : EIATTR_CBANK_PARAM_SIZE
	.align		4
.L_544:
        /*0018*/ 	.byte	0x03, 0x19
        /*001a*/ 	.short	0x01d0


	//----- nvinfo : EIATTR_KPARAM_INFO
	.align		4
        /*001c*/ 	.byte	0x04, 0x17
        /*001e*/ 	.short	(.L_546 - .L_545)
.L_545:
        /*0020*/ 	.word	0x00000000
        /*0024*/ 	.short	0x0000
        /*0026*/ 	.short	0x0000
        /*0028*/ 	.byte	0x00, 0xf0, 0x41, 0x07


	//----- nvinfo : EIATTR_MAXREG_COUNT
	.align		4
.L_546:
        /*002c*/ 	.byte	0x03, 0x1b
        /*002e*/ 	.short	0x00ff


	//----- nvinfo : EIATTR_NUM_BARRIERS
	.align		4
        /*0030*/ 	.byte	0x02, 0x4c
        /*0032*/ 	.byte	0x01
	.zero		1


	//----- nvinfo : EIATTR_MERCURY_ISA_VERSION
	.align		4
        /*0034*/ 	.byte	0x03, 0x5f
        /*0036*/ 	.short	0x0000


	//----- nvinfo : EIATTR_COOP_GROUP_MASK_REGIDS
	.align		4
        /*0038*/ 	.byte	0x04, 0x29
        /*003a*/ 	.short	(.L_548 - .L_547)


	//   ....[0]....
.L_547:
        /*003c*/ 	.word	0xffffffff


	//   ....[1]....
        /*0040*/ 	.word	0xffffffff


	//   ....[2]....
        /*0044*/ 	.word	0xffffffff


	//   ....[3]....
        /*0048*/ 	.word	0xffffffff


	//   ....[4]....
        /*004c*/ 	.word	0xffffffff


	//   ....[5]....
        /*0050*/ 	.word	0xffffffff


	//   ....[6]....
        /*0054*/ 	.word	0xffffffff


	//   ....[7]....
        /*0058*/ 	.word	0xffffffff


	//   ....[8]....
        /*005c*/ 	.word	0xffffffff


	//   ....[9]....
        /*0060*/ 	.word	0xffffffff


	//   ....[10]....
        /*0064*/ 	.word	0xffffffff


	//   ....[11]....
        /*0068*/ 	.word	0xffffffff


	//   ....[12]....
        /*006c*/ 	.word	0xffffffff


	//   ....[13]....
        /*0070*/ 	.word	0xffffffff


	//   ....[14]....
        /*0074*/ 	.word	0xffffffff


	//   ....[15]....
        /*0078*/ 	.word	0xffffffff


	//----- nvinfo : EIATTR_COOP_GROUP_INSTR_OFFSETS
	.align		4
.L_548:
        /*007c*/ 	.byte	0x04, 0x28
        /*007e*/ 	.short	(.L_550 - .L_549)


	//   ....[0]....
.L_549:
        /*0080*/ 	.word	0x000031d0


	//   ....[1]....
        /*0084*/ 	.word	0x000032a0


	//   ....[2]....
        /*0088*/ 	.word	0x000032d0


	//   ....[3]....
        /*008c*/ 	.word	0x00003410


	//   ....[4]....
        /*0090*/ 	.word	0x000069b0


	//   ....[5]....
        /*0094*/ 	.word	0x00006b00


	//   ....[6]....
        /*0098*/ 	.word	0x00006b30


	//   ....[7]....
        /*009c*/ 	.word	0x00006c10


	//   ....[8]....
        /*00a0*/ 	.word	0x0000a330


	//   ....[9]....
        /*00a4*/ 	.word	0x0000a370


	//   ....[10]....
        /*00a8*/ 	.word	0x0000a3a0


	//   ....[11]....
        /*00ac*/ 	.word	0x0000a400


	//   ....[12]....
        /*00b0*/ 	.word	0x0000ca40


	//   ....[13]....
        /*00b4*/ 	.word	0x0000ca80


	//   ....[14]....
        /*00b8*/ 	.word	0x0000cac0


	//   ....[15]....
        /*00bc*/ 	.word	0x0000cad0


	//----- nvinfo : EIATTR_EXIT_INSTR_OFFSETS
	.align		4
.L_550:
        /*00c0*/ 	.byte	0x04, 0x1c
        /*00c2*/ 	.short	(.L_552 - .L_551)


	//   ....[0]....
.L_551:
        /*00c4*/ 	.word	0x00000480


	//   ....[1]....
        /*00c8*/ 	.word	0x0000d9d0


	//   ....[2]....
        /*00cc*/ 	.word	0x0000dad0


	//   ....[3]....
        /*00d0*/ 	.word	0x0000daf0


	//   ....[4]....
        /*00d4*/ 	.word	0x0000e150


	//   ....[5]....
        /*00d8*/ 	.word	0x0000e1d0


	//----- nvinfo : EIATTR_CTAIDZ_USED
	.align		4
.L_552:
        /*00dc*/ 	.byte	0x01, 0x04
	.zero		2


	//----- nvinfo : EIATTR_CRS_STACK_SIZE
	.align		4
        /*00e0*/ 	.byte	0x04, 0x1e
        /*00e2*/ 	.short	(.L_554 - .L_553)
.L_553:
        /*00e4*/ 	.word	0x00000000
.L_554:


//--------------------- .nv.info._ZN5flash16flash_fwd_kernelI23Flash_fwd_kernel_traitsILi96ELi64ELi64ELi4ELb0ELb0EN7cutlass10bfloat16_tE19Flash_kernel_traitsILi96ELi64ELi64ELi4ES3_EELb0ELb1ELb0ELb0ELb0ELb0ELb1ELb0EEEvNS_16Flash_fwd_paramsE --------------------------
	.section	.nv.info._ZN5flash16flash_fwd_kernelI23Flash_fwd_kernel_traitsILi96ELi64ELi64ELi4ELb0ELb0EN7cutlass10bfloat16_tE19Flash_kernel_traitsILi96ELi64ELi64ELi4ES3_EELb0ELb1ELb0ELb0ELb0ELb0ELb1ELb0EEEvNS_16Flash_fwd_paramsE,"",@"SHT_CUDA_INFO"
	.sectionflags	@""
	.align	4


	//----- nvinfo : EIATTR_CUDA_API_VERSION
	.align		4
        /*0000*/ 	.byte	0x04, 0x37
        /*0002*/ 	.short	(.L_556 - .L_555)
.L_555:
        /*0004*/ 	.word	0x00000082


	//----- nvinfo : EIATTR_SW2861232_WAR
	.align		4
.L_556:
        /*0008*/ 	.byte	0x01, 0x35
	.zero		2


	//----- nvinfo : EIATTR_PARAM_CBANK
	.align		4
        /*000c*/ 	.byte	0x04, 0x0a
        /*000e*/ 	.short	(.L_558 - .L_557)
	.align		4
.L_557:
        /*0010*/ 	.word	index@(.nv.constant0._ZN5flash16flash_fwd_kernelI23Flash_fwd_kernel_traitsILi96ELi64ELi64ELi4ELb0ELb0EN7cutlass10bfloat16_tE19Flash_kernel_traitsILi96ELi64ELi64ELi4ES3_EELb0ELb1ELb0ELb0ELb0ELb0ELb1ELb0EEEvNS_16Flash_fwd_paramsE)
        /*0014*/ 	.short	0x0160
        /*0016*/ 	.short	0x01d0


	//----- nvinfo : EIATTR_CBANK_PARAM_SIZE
	.align		4
.L_558:
        /*0018*/ 	.byte	0x03, 0x19
        /*001a*/ 	.short	0x01d0


	//----- nvinfo : EIATTR_KPARAM_INFO
	.align		4
        /*001c*/ 	.byte	0x04, 0x17
        /*001e*/ 	.short	(.L_560 - .L_559)
.L_559:
        /*0020*/ 	.word	0x00000000
        /*0024*/ 	.short	0x0000
        /*0026*/ 	.short	0x0000
        /*0028*/ 	.byte	0x00, 0xf0, 0x41, 0x07


	//----- nvinfo : EIATTR_MAXREG_COUNT
	.align		4
.L_560:
        /*002c*/ 	.byte	0x03, 0x1b
        /*002e*/ 	.short	0x00ff


	//----- nvinfo : EIATTR_NUM_BARRIERS
	.align		4
        /*0030*/ 	.byte	0x02, 0x4c
        /*0032*/ 	.byte	0x01
	.zero		1


	//----- nvinfo : EIATTR_MERCURY_ISA_VERSION
	.align		4
        /*0034*/ 	.byte	0x03, 0x5f
        /*0036*/ 	.short	0x0000


	//----- nvinfo : EIATTR_COOP_GROUP_MASK_REGIDS
	.align		4
        /*0038*/ 	.byte	0x04, 0x29
        /*003a*/ 	.short	(.L_562 - .L_561)


	//   ....[0]....
.L_561:
        /*003c*/ 	.word	0xffffffff


	//   ....[1]....
        /*0040*/ 	.word	0xffffffff


	//   ....[2]....
        /*0044*/ 	.word	0xffffffff


	//   ....[3]....
        /*0048*/ 	.word	0xffffffff


	//   ....[4]....
        /*004c*/ 	.word	0xffffffff


	//   ....[5]....
        /*0050*/ 	.word	0xffffffff


	//   ....[6]....
        /*0054*/ 	.word	0xffffffff


	//   ....[7]....
        /*0058*/ 	.word	0xffffffff


	//   ....[8]....
        /*005c*/ 	.word	0xffffffff


	//   ....[9]....
        /*0060*/ 	.word	0xffffffff


	//   ....[10]....
        /*0064*/ 	.word	0xffffffff


	//   ....[11]....
        /*0068*/ 	.word	0xffffffff


	//   ....[12]....
        /*006c*/ 	.word	0xffffffff


	//   ....[13]....
        /*0070*/ 	.word	0xffffffff


	//   ....[14]....
        /*0074*/ 	.word	0xffffffff


	//   ....[15]....
        /*0078*/ 	.word	0xffffffff


	//----- nvinfo : EIATTR_COOP_GROUP_INSTR_OFFSETS
	.align		4
.L_562:
        /*007c*/ 	.byte	0x04, 0x28
        /*007e*/ 	.short	(.L_564 - .L_563)


	//   ....[0]....
.L_563:
        /*0080*/ 	.word	0x000031d0


	//   ....[1]....
        /*0084*/ 	.word	0x000031e0


	//   ....[2]....
        /*0088*/ 	.word	0x00003230


	//   ....[3]....
        /*008c*/ 	.word	0x00003240


	//   ....[4]....
        /*0090*/ 	.word	0x000055c0


	//   ....[5]....
        /*0094*/ 	.word	0x000055d0


	//   ....[6]....
        /*0098*/ 	.word	0x00005610


	//   ....[7]....
        /*009c*/ 	.word	0x00005620


	//   ....[8]....
        /*00a0*/ 	.word	0x00007900


	//   ....[9]....
        /*00a4*/ 	.word	0x00007910


	//   ....[10]....
        /*00a8*/ 	.word	0x00007940


	//   ....[11]....
        /*00ac*/ 	.word	0x00007950


	//   ....[12]....
        /*00b0*/ 	.word	0x000088c0


	//   ....[13]....
        /*00b4*/ 	.word	0x00008900


	//   ....[14]....
        /*00b8*/ 	.word	0x00008960


	//   ....[15]....
        /*00bc*/ 	.word	0x00008970


	//----- nvinfo : EIATTR_EXIT_INSTR_OFFSETS
	.align		4
.L_564:
        /*00c0*/ 	.byte	0x04, 0x1c
        /*00c2*/ 	.short	(.L_566 - .L_565)


	//   ....[0]....
.L_565:
        /*00c4*/ 	.word	0x000002d0


	//   ....[1]....
        /*00c8*/ 	.word	0x00009880


	//   ....[2]....
        /*00cc*/ 	.word	0x00009970


	//   ....[3]....
        /*00d0*/ 	.word	0x00009990


	//   ....[4]....
        /*00d4*/ 	.word	0x00009fe0


	//   ....[5]....
        /*00d8*/ 	.word	0x0000a060


	//----- nvinfo : EIATTR_CTAIDZ_USED
	.align		4
.L_566:
        /*00dc*/ 	.byte	0x01, 0x04
	.zero		2


	//----- nvinfo : EIATTR_CRS_STACK_SIZE
	.align		4
        /*00e0*/ 	.byte	0x04, 0x1e
        /*00e2*/ 	.short	(.L_568 - .L_567)
.L_567:
        /*00e4*/ 	.word	0x00000000
.L_568:


//--------------------- .nv.info._ZN5flash16flash_fwd_kernelI23Flash_fwd_kernel_traitsILi96ELi64ELi64ELi4ELb0ELb0EN7cutlass10bfloat16_tE19Flash_kernel_traitsILi96ELi64ELi64ELi4ES3_EELb1ELb1ELb0ELb1ELb0ELb0ELb0ELb1EEEvNS_16Flash_fwd_paramsE --------------------------
	.section	.nv.info._ZN5flash16flash_fwd_kernelI23Flash_fwd_kernel_traitsILi96ELi64ELi64ELi4ELb0ELb0EN7cutlass10bfloat16_tE19Flash_kernel_traitsILi96ELi64ELi64ELi4ES3_EELb1ELb1ELb0ELb1ELb0ELb0ELb0ELb1EEEvNS_16Flash_fwd_paramsE,"",@"SHT_CUDA_INFO"
	.sectionflags	@""
	.align	4


	//----- nvinfo : EIATTR_CUDA_API_VERSION
	.align		4
        /*0000*/ 	.byte	0x04, 0x37
        /*0002*/ 	.short	(.L_570 - .L_569)
.L_569:
        /*0004*/ 	.word	0x00000082


	//----- nvinfo : EIATTR_SW2861232_WAR
	.align		4
.L_570:
        /*0008*/ 	.byte	0x01, 0x35
	.zero		2


	//----- nvinfo : EIATTR_PARAM_CBANK
	.align		4
        /*000c*/ 	.byte	0x04, 0x0a
        /*000e*/ 	.short	(.L_572 - .L_571)
	.align		4
.L_571:
        /*0010*/ 	.word	index@(.nv.constant0._ZN5flash16flash_fwd_kernelI23Flash_fwd_kernel_traitsILi96ELi64ELi64ELi4ELb0ELb0EN7cutlass10bfloat16_tE19Flash_kernel_traitsILi96ELi64ELi64ELi4ES3_EELb1ELb1ELb0ELb1ELb0ELb0ELb0ELb1EEEvNS_16Flash_fwd_paramsE)
        /*0014*/ 	.short	0x0160
        /*0016*/ 	.short	0x01d0


	//----- nvinfo : EIATTR_CBANK_PARAM_SIZE
	.align		4
.L_572:
        /*0018*/ 	.byte	0x03, 0x19
        /*001a*/ 	.short	0x01d0


	//----- nvinfo : EIATTR_KPARAM_INFO
	.align		4
        /*001c*/ 	.byte	0x04, 0x17
        /*001e*/ 	.short	(.L_574 - .L_573)
.L_573:
        /*0020*/ 	.word	0x00000000
        /*0024*/ 	.short	0x0000
        /*0026*/ 	.short	0x0000
        /*0028*/ 	.byte	0x00, 0xf0, 0x41, 0x07


	//----- nvinfo : EIATTR_MAXREG_COUNT
	.align		4
.L_574:
        /*002c*/ 	.byte	0x03, 0x1b
        /*002e*/ 	.short	0x00ff


	//----- nvinfo : EIATTR_NUM_BARRIERS
	.align		4
        /*0030*/ 	.byte	0x02, 0x4c
        /*0032*/ 	.byte	0x01
	.zero		1


	//----- nvinfo : EIATTR_MERCURY_ISA_VERSION
	.align		4
        /*0034*/ 	.byte	0x03, 0x5f
        /*0036*/ 	.short	0x0000


	//----- nvinfo : EIATTR_COOP_GROUP_MASK_REGIDS
	.align		4
        /*0038*/ 	.byte	0x04, 0x29
        /*003a*/ 	.short	(.L_576 - .L_575)


	//   ....[0]....
.L_575:
        /*003c*/ 	.word	0xffffffff


	//   ....[1]....
        /*0040*/ 	.word	0xffffffff


	//   ....[2]....
        /*0044*/ 	.word	0xffffffff


	//   ....[3]....
        /*0048*/ 	.word	0xffffffff


	//   ....[4]....
        /*004c*/ 	.word	0xffffffff


	//   ....[5]....
        /*0050*/ 	.word	0xffffffff


	//   ....[6]....
        /*0054*/ 	.word	0xffffffff


	//   ....[7]....
        /*0058*/ 	.word	0xffffffff


	//   ....[8]....
        /*005c*/ 	.word	0xffffffff


	//   ....[9]....
        /*0060*/ 	.word	0xffffffff


	//   ....[10]....
        /*0064*/ 	.word	0xffffffff


	//   ....[11]....
        /*0068*/ 	.word	0xffffffff


	//   ....[12]....
        /*006c*/ 	.word	0xffffffff


	//   ....[13]....
        /*0070*/ 	.word	0xffffffff


	//   ....[14]....
        /*0074*/ 	.word	0xffffffff


	//   ....[15]....
        /*0078*/ 	.word	0xffffffff


	//----- nvinfo : EIATTR_COOP_GROUP_INSTR_OFFSETS
	.align		4
.L_576:
        /*007c*/ 	.byte	0x04, 0x28
        /*007e*/ 	.short	(.L_578 - .L_577)


	//   ....[0]....
.L_577:
        /*0080*/ 	.word	0x00003560


	//   ....[1]....
        /*0084*/ 	.word	0x00003620


	//   ....[2]....
        /*0088*/ 	.word	0x00003650


	//   ....[3]....
        /*008c*/ 	.word	0x000036c0


	//   ....[4]....
        /*0090*/ 	.word	0x00007140


	//   ....[5]....
        /*0094*/ 	.word	0x00007180


	//   ....[6]....
        /*0098*/ 	.word	0x00007230


	//   ....[7]....
        /*009c*/ 	.word	0x00007260


	//   ....[8]....
        /*00a0*/ 	.word	0x0000ad50


	//   ....[9]....
        /*00a4*/ 	.word	0x0000ada0


	//   ....[10]....
        /*00a8*/ 	.word	0x0000adf0


	//   ....[11]....
        /*00ac*/ 	.word	0x0000ae40


	//   ....[12]....
        /*00b0*/ 	.word	0x0000d470


	//   ....[13]....
        /*00b4*/ 	.word	0x0000d4b0


	//   ....[14]....
        /*00b8*/ 	.word	0x0000d4f0


	//   ....[15]....
        /*00bc*/ 	.word	0x0000d500


	//----- nvinfo : EIATTR_EXIT_INSTR_OFFSETS
	.align		4
.L_578:
        /*00c0*/ 	.byte	0x04, 0x1c
        /*00c2*/ 	.short	(.L_580 - .L_579)


	//   ....[0]....
.L_579:
        /*00c4*/ 	.word	0x00000460


	//   ....[1]....
        /*00c8*/ 	.word	0x0000e400


	//   ....[2]....
        /*00cc*/ 	.word	0x0000e500


	//   ....[3]....
        /*00d0*/ 	.word	0x0000e520


	//   ....[4]....
        /*00d4*/ 	.word	0x0000eb90


	//   ....[5]....
        /*00d8*/ 	.word	0x0000ec10


	//----- nvinfo : EIATTR_CTAIDZ_USED
	.align		4
.L_580:
        /*00dc*/ 	.byte	0x01, 0x04
	.zero		2


	//----- nvinfo : EIATTR_CRS_STACK_SIZE
	.align		4
        /*00e0*/ 	.byte	0x04, 0x1e
        /*00e2*/ 	.short	(.L_582 - .L_581)
.L_581:
        /*00e4*/ 	.word	0x00000000
.L_582:


//--------------------- .nv.info._ZN5flash16flash_fwd_kernelI23Flash_fwd_kernel_traitsILi96ELi64ELi64ELi4ELb0ELb0EN7cutlass10bfloat16_tE19Flash_kernel_traitsILi96ELi64ELi64ELi4ES3_EELb0ELb1ELb0ELb1ELb0ELb0ELb1ELb0EEEvNS_16Flash_fwd_paramsE --------------------------
	.section	.nv.info._ZN5flash16flash_fwd_kernelI23Flash_fwd_kernel_traitsILi96ELi64ELi64ELi4ELb0ELb0EN7cutlass10bfloat16_tE19Flash_kernel_traitsILi96ELi64ELi64ELi4ES3_EELb0ELb1ELb0ELb1ELb0ELb0ELb1ELb0EEEvNS_16Flash_fwd_paramsE,"",@"SHT_CUDA_INFO"
	.sectionflags	@""
	.align	4


	//----- nvinfo : EIATTR_CUDA_API_VERSION
	.align		4
        /*0000*/ 	.byte	0x04, 0x37
        /*0002*/ 	.short	(.L_584 - .L_583)
.L_583:
        /*0004*/ 	.word	0x00000082


	//----- nvinfo : EIATTR_SW2861232_WAR
	.align		4
.L_584:
        /*0008*/ 	.byte	0x01, 0x35
	.zero		2


	//----- nvinfo : EIATTR_PARAM_CBANK
	.align		4
        /*000c*/ 	.byte	0x04, 0x0a
        /*000e*/ 	.short	(.L_586 - .L_585)
	.align		4
.L_585:
        /*0010*/ 	.word	index@(.nv.constant0._ZN5flash16flash_fwd_kernelI23Flash_fwd_kernel_traitsILi96ELi64ELi64ELi4ELb0ELb0EN7cutlass10bfloat16_tE19Flash_kernel_traitsILi96ELi64ELi64ELi4ES3_EELb0ELb1ELb0ELb1ELb0ELb0ELb1ELb0EEEvNS_16Flash_fwd_paramsE)
        /*0014*/ 	.short	0x0160
        /*0016*/ 	.short	0x01d0


	//----- nvinfo : EIATTR_CBANK_PARAM_SIZE
	.align		4
.L_586:
        /*0018*/ 	.byte	0x03, 0x19
        /*001a*/ 	.short	0x01d0


	//----- nvinfo : EIATTR_KPARAM_INFO
	.align		4
        /*001c*/ 	.byte	0x04, 0x17
        /*001e*/ 	.short	(.L_588 - .L_587)
.L_587:
        /*0020*/ 	.word	0x00000000
        /*0024*/ 	.short	0x0000
        /*0026*/ 	.short	0x0000
        /*0028*/ 	.byte	0x00, 0xf0, 0x41, 0x07


	//----- nvinfo : EIATTR_MAXREG_COUNT
	.align		4
.L_588:
        /*002c*/ 	.byte	0x03, 0x1b
        /*002e*/ 	.short	0x00ff


	//----- nvinfo : EIATTR_NUM_BARRIERS
	.align		4
        /*0030*/ 	.byte	0x02, 0x4c
        /*0032*/ 	.byte	0x01
	.zero		1


	//----- nvinfo : EIATTR_MERCURY_ISA_VERSION
	.align		4
        /*0034*/ 	.byte	0x03, 0x5f
        /*0036*/ 	.short	0x0000


	//----- nvinfo : EIATTR_COOP_GROUP_MASK_REGIDS
	.align		4
        /*0038*/ 	.byte	0x04, 0x29
        /*003a*/ 	.short	(.L_590 - .L_589)


	//   ....[0]....
.L_589:
        /*003c*/ 	.word	0xffffffff


	//   ....[1]....
        /*0040*/ 	.word	0xffffffff


	//   ....[2]....
        /*0044*/ 	.word	0xffffffff


	//   ....[3]....
        /*0048*/ 	.word	0xffffffff


	//   ....[4]....
        /*004c*/ 	.word	0xffffffff


	//   ....[5]....
        /*0050*/ 	.word	0xffffffff


	//   ....[6]....
        /*0054*/ 	.word	0xffffffff


	//   ....[7]....
        /*0058*/ 	.word	0xffffffff


	//   ....[8]....
        /*005c*/ 	.word	0xffffffff


	//   ....[9]....
        /*0060*/ 	.word	0xffffffff


	//   ....[10]....
        /*0064*/ 	.word	0xffffffff


	//   ....[11]....
        /*0068*/ 	.word	0xffffffff


	//   ....[12]....
        /*006c*/ 	.word	0xffffffff


	//   ....[13]....
        /*0070*/ 	.word	0xffffffff


	//   ....[14]....
        /*0074*/ 	.word	0xffffffff


	//   ....[15]....
        /*0078*/ 	.word	0xffffffff


	//----- nvinfo : EIATTR_COOP_GROUP_INSTR_OFFSETS
	.align		4
.L_590:
        /*007c*/ 	.byte	0x04, 0x28
        /*007e*/ 	.short	(.L_592 - .L_591)


	//   ....[0]....
.L_591:
        /*0080*/ 	.word	0x000035b0


	//   ....[1]....
        /*0084*/ 	.word	0x000035d0


	//   ....[2]....
        /*0088*/ 	.word	0x00003640


	//   ....[3]....
        /*008c*/ 	.word	0x00003650


	//   ....[4]....
        /*0090*/ 	.word	0x00005cc0


	//   ....[5]....
        /*0094*/ 	.word	0x00005cd0


	//   ....[6]....
        /*0098*/ 	.word	0x00005d00


	//   ....[7]....
        /*009c*/ 	.word	0x00005d10


	//   ....[8]....
        /*00a0*/ 	.word	0x000083d0


	//   ....[9]....
        /*00a4*/ 	.word	0x000083f0


	//   ....[10]....
        /*00a8*/ 	.word	0x00008410


	//   ....[11]....
        /*00ac*/ 	.word	0x00008430


	//   ....[12]....
        /*00b0*/ 	.word	0x000093b0


	//   ....[13]....
        /*00b4*/ 	.word	0x000093f0


	//   ....[14]....
        /*00b8*/ 	.word	0x00009430


	//   ....[15]....
        /*00bc*/ 	.word	0x00009450


	//----- nvinfo : EIATTR_EXIT_INSTR_OFFSETS
	.align		4
.L_592:
        /*00c0*/ 	.byte	0x04, 0x1c
        /*00c2*/ 	.short	(.L_594 - .L_593)


	//   ....[0]....
.L_593:
        /*00c4*/ 	.word	0x000002d0


	//   ....[1]....
        /*00c8*/ 	.word	0x0000a320


	//   ....[2]....
        /*00cc*/ 	.word	0x0000a410


	//   ....[3]....
        /*00d0*/ 	.word	0x0000a430


	//   ....[4]....
        /*00d4*/ 	.word	0x0000aa90


	//   ....[5]....
        /*00d8*/ 	.word	0x0000ab10


	//----- nvinfo : EIATTR_CTAIDZ_USED
	.align		4
.L_594:
        /*00dc*/ 	.byte	0x01, 0x04
	.zero		2


	//----- nvinfo : EIATTR_CRS_STACK_SIZE
	.align		4
        /*00e0*/ 	.byte	0x04, 0x1e
        /*00e2*/ 	.short	(.L_596 - .L_595)
.L_595:
        /*00e4*/ 	.word	0x00000000
.L_596:


//--------------------- .nv.callgraph             --------------------------
	.section	.nv.callgraph,"",@"SHT_CUDA_CALLGRAPH"
	.align	4
	.sectionentsize	8
	.align		4
        /*0000*/ 	.word	0x00000000
	.align		4
        /*0004*/ 	.word	0xffffffff
	.align		4
        /*0008*/ 	.word	0x00000000
	.align		4
        /*000c*/ 	.word	0xfffffffe
	.align		4
        /*0010*/ 	.word	0x00000000
	.align		4
        /*0014*/ 	.word	0xfffffffd
	.align		4
        /*0018*/ 	.word	0x00000000
	.align		4
        /*001c*/ 	.word	0xfffffffc


//--------------------- .nv.rel.action            --------------------------
	.section	.nv.rel.action,"",@"SHT_CUDA_RELOCINFO"
	.align	8
	.sectionentsize	8
        /*0000*/ 	.byte	0x73, 0x00, 0x00, 0x00, 0x00, 0x00, 0x00, 0x00, 0x00, 0x00, 0x00, 0x11, 0x25, 0x00, 0x05, 0x36


//--------------------- .nv.constant4             --------------------------
	.section	.nv.constant4,"a",@progbits
	.align	8
	.align		8
.nv.constant4:
        /*0000*/ 	.dword	_ZN72_INTERNAL_5bb34816_36_flash_fwd_hdim96_bf16_causal_sm80_cu_9949e2e8_37934cuda3std3__45__cpo5beginE
	.align		8
        /*0008*/ 	.dword	_ZN72_INTERNAL_5bb34816_36_flash_fwd_hdim96_bf16_causal_sm80_cu_9949e2e8_37934cuda3std3__45__cpo3endE
	.align		8
        /*0010*/ 	.dword	_ZN72_INTERNAL_5bb34816_36_flash_fwd_hdim96_bf16_causal_sm80_cu_9949e2e8_37934cuda3std3__45__cpo6cbeginE
	.align		8
        /*0018*/ 	.dword	_ZN72_INTERNAL_5bb34816_36_flash_fwd_hdim96_bf16_causal_sm80_cu_9949e2e8_37934cuda3std3__45__cpo4cendE
	.align		8
        /*0020*/ 	.dword	_ZN72_INTERNAL_5bb34816_36_flash_fwd_hdim96_bf16_causal_sm80_cu_9949e2e8_37934cuda3std3__474_GLOBAL__N__5bb34816_36_flash_fwd_hdim96_bf16_causal_sm80_cu_9949e2e8_37936ignoreE
	.align		8
        /*0028*/ 	.dword	_ZN72_INTERNAL_5bb34816_36_flash_fwd_hdim96_bf16_causal_sm80_cu_9949e2e8_37934cuda3std3__419piecewise_constructE
	.align		8
        /*0030*/ 	.dword	_ZN72_INTERNAL_5bb34816_36_flash_fwd_hdim96_bf16_causal_sm80_cu_9949e2e8_37934cuda3std3__48in_placeE
	.align		8
        /*0038*/ 	.dword	_ZN72_INTERNAL_5bb34816_36_flash_fwd_hdim96_bf16_causal_sm80_cu_9949e2e8_37934cuda3std6ranges3__45__cpo4swapE
	.align		8
        /*0040*/ 	.dword	_ZN72_INTERNAL_5bb34816_36_flash_fwd_hdim96_bf16_causal_sm80_cu_9949e2e8_37934cuda3std6ranges3__45__cpo9iter_moveE
	.align		8
        /*0048*/ 	.dword	_ZN72_INTERNAL_5bb34816_36_flash_fwd_hdim96_bf16_causal_sm80_cu_9949e2e8_37934cute7productE
	.align		8
        /*0050*/ 	.dword	_ZN72_INTERNAL_5bb34816_36_flash_fwd_hdim96_bf16_causal_sm80_cu_9949e2e8_37934cute1_E


//--------------------- .nv.constant0._ZN5flash16flash_fwd_kernelI23Flash_fwd_kernel_traitsILi96ELi128ELi64ELi4ELb0ELb0EN7cutlass10bfloat16_tE19Flash_kernel_traitsILi96ELi128ELi64ELi4ES3_EELb0ELb1ELb0ELb0ELb1ELb1ELb0ELb0EEEvNS_16Flash_fwd_paramsE --------------------------
	.section	.nv.constant0._ZN5flash16flash_fwd_kernelI23Flash_fwd_kernel_traitsILi96ELi128ELi64ELi4ELb0ELb0EN7cutlass10bfloat16_tE19Flash_kernel_traitsILi96ELi128ELi64ELi4ES3_EELb0ELb1ELb0ELb0ELb1ELb1ELb0ELb0EEEvNS_16Flash_fwd_paramsE,"a",@progbits
	.sectionflags	@""
	.align	4
.nv.constant0._ZN5flash16flash_fwd_kernelI23Flash_fwd_kernel_traitsILi96ELi128ELi64ELi4ELb0ELb0EN7cutlass10bfloat16_tE19Flash_kernel_traitsILi96ELi128ELi64ELi4ES3_EELb0ELb1ELb0ELb0ELb1ELb1ELb0ELb0EEEvNS_16Flash_fwd_paramsE:
	.zero		816


//--------------------- .nv.constant0._ZN5flash16flash_fwd_kernelI23Flash_fwd_kernel_traitsILi96ELi128ELi64ELi4ELb0ELb0EN7cutlass10bfloat16_tE19Flash_kernel_traitsILi96ELi128ELi64ELi4ES3_EELb0ELb1ELb0ELb0ELb0ELb1ELb0ELb0EEEvNS_16Flash_fwd_paramsE --------------------------
	.section	.nv.constant0._ZN5flash16flash_fwd_kernelI23Flash_fwd_kernel_traitsILi96ELi128ELi64ELi4ELb0ELb0EN7cutlass10bfloat16_tE19Flash_kernel_traitsILi96ELi128ELi64ELi4ES3_EELb0ELb1ELb0ELb0ELb0ELb1ELb0ELb0EEEvNS_16Flash_fwd_paramsE,"a",@progbits
	.sectionflags	@""
	.align	4
.nv.constant0._ZN5flash16flash_fwd_kernelI23Flash_fwd_kernel_traitsILi96ELi128ELi64ELi4ELb0ELb0EN7cutlass10bfloat16_tE19Flash_kernel_traitsILi96ELi128ELi64ELi4ES3_EELb0ELb1ELb0ELb0ELb0ELb1ELb0ELb0EEEvNS_16Flash_fwd_paramsE:
	.zero		816


//--------------------- .nv.constant0._ZN5flash16flash_fwd_kernelI23Flash_fwd_kernel_traitsILi96ELi128ELi64ELi4ELb0ELb0EN7cutlass10bfloat16_tE19Flash_kernel_traitsILi96ELi128ELi64ELi4ES3_EELb0ELb1ELb0ELb0ELb0ELb0ELb0ELb0EEEvNS_16Flash_fwd_paramsE --------------------------
	.section	.nv.constant0._ZN5flash16flash_fwd_kernelI23Flash_fwd_kernel_traitsILi96ELi128ELi64ELi4ELb0ELb0EN7cutlass10bfloat16_tE19Flash_kernel_traitsILi96ELi128ELi64ELi4ES3_EELb0ELb1ELb0ELb0ELb0ELb0ELb0ELb0EEEvNS_16Flash_fwd_paramsE,"a",@progbits
	.sectionflags	@""
	.align	4
.nv.constant0._ZN5flash16flash_fwd_kernelI23Flash_fwd_kernel_traitsILi96ELi128ELi64ELi4ELb0ELb0EN7cutlass10bfloat16_tE19Flash_kernel_traitsILi96ELi128ELi64ELi4ES3_EELb0ELb1ELb0ELb0ELb0ELb0ELb0ELb0EEEvNS_16Flash_fwd_paramsE:
	.zero		816


//--------------------- .nv.constant0._ZN5flash16flash_fwd_kernelI23Flash_fwd_kernel_traitsILi96ELi128ELi64ELi4ELb0ELb0EN7cutlass10bfloat16_tE19Flash_kernel_traitsILi96ELi128ELi64ELi4ES3_EELb0ELb1ELb0ELb1ELb0ELb0ELb0ELb0EEEvNS_16Flash_fwd_paramsE --------------------------
	.section	.nv.constant0._ZN5flash16flash_fwd_kernelI23Flash_fwd_kernel_traitsILi96ELi128ELi64ELi4ELb0ELb0EN7cutlass10bfloat16_tE19Flash_kernel_traitsILi96ELi128ELi64ELi4ES3_EELb0ELb1ELb0ELb1ELb0ELb0ELb0ELb0EEEvNS_16Flash_fwd_paramsE,"a",@progbits
	.sectionflags	@""
	.align	4
.nv.constant0._ZN5flash16flash_fwd_kernelI23Flash_fwd_kernel_traitsILi96ELi128ELi64ELi4ELb0ELb0EN7cutlass10bfloat16_tE19Flash_kernel_traitsILi96ELi128ELi64ELi4ES3_EELb0ELb1ELb0ELb1ELb0ELb0ELb0ELb0EEEvNS_16Flash_fwd_paramsE:
	.zero		816


//--------------------- .nv.constant0._ZN5flash16flash_fwd_kernelI23Flash_fwd_kernel_traitsILi96ELi64ELi64ELi4ELb0ELb0EN7cutlass10bfloat16_tE19Flash_kernel_traitsILi96ELi64ELi64ELi4ES3_EELb0ELb1ELb0ELb0ELb1ELb1ELb0ELb0EEEvNS_16Flash_fwd_paramsE --------------------------
	.section	.nv.constant0._ZN5flash16flash_fwd_kernelI23Flash_fwd_kernel_traitsILi96ELi64ELi64ELi4ELb0ELb0EN7cutlass10bfloat16_tE19Flash_kernel_traitsILi96ELi64ELi64ELi4ES3_EELb0ELb1ELb0ELb0ELb1ELb1ELb0ELb0EEEvNS_16Flash_fwd_paramsE,"a",@progbits
	.sectionflags	@""
	.align	4
.nv.constant0._ZN5flash16flash_fwd_kernelI23Flash_fwd_kernel_traitsILi96ELi64ELi64ELi4ELb0ELb0EN7cutlass10bfloat16_tE19Flash_kernel_traitsILi96ELi64ELi64ELi4ES3_EELb0ELb1ELb0ELb0ELb1ELb1ELb0ELb0EEEvNS_16Flash_fwd_paramsE:
	.zero		816


//--------------------- .nv.constant0._ZN5flash16flash_fwd_kernelI23Flash_fwd_kernel_traitsILi96ELi64ELi64ELi4ELb0ELb0EN7cutlass10bfloat16_tE19Flash_kernel_traitsILi96ELi64ELi64ELi4ES3_EELb0ELb1ELb0ELb0ELb0ELb1ELb0ELb0EEEvNS_16Flash_fwd_paramsE --------------------------
	.section	.nv.constant0._ZN5flash16flash_fwd_kernelI23Flash_fwd_kernel_traitsILi96ELi64ELi64ELi4ELb0ELb0EN7cutlass10bfloat16_tE19Flash_kernel_traitsILi96ELi64ELi64ELi4ES3_EELb0ELb1ELb0ELb0ELb0ELb1ELb0ELb0EEEvNS_16Flash_fwd_paramsE,"a",@progbits
	.sectionflags	@""
	.align	4
.nv.constant0._ZN5flash16flash_fwd_kernelI23Flash_fwd_kernel_traitsILi96ELi64ELi64ELi4ELb0ELb0EN7cutlass10bfloat16_tE19Flash_kernel_traitsILi96ELi64ELi64ELi4ES3_EELb0ELb1ELb0ELb0ELb0ELb1ELb0ELb0EEEvNS_16Flash_fwd_paramsE:
	.zero		816


//--------------------- .nv.constant0._ZN5flash16flash_fwd_kernelI23Flash_fwd_kernel_traitsILi96ELi64ELi64ELi4ELb0ELb0EN7cutlass10bfloat16_tE19Flash_kernel_traitsILi96ELi64ELi64ELi4ES3_EELb0ELb1ELb0ELb0ELb0ELb0ELb0ELb0EEEvNS_16Flash_fwd_paramsE --------------------------
	.section	.nv.constant0._ZN5flash16flash_fwd_kernelI23Flash_fwd_kernel_traitsILi96ELi64ELi64ELi4ELb0ELb0EN7cutlass10bfloat16_tE19Flash_kernel_traitsILi96ELi64ELi64ELi4ES3_EELb0ELb1ELb0ELb0ELb0ELb0ELb0ELb0EEEvNS_16Flash_fwd_paramsE,"a",@progbits
	.sectionflags	@""
	.align	4
.nv.constant0._ZN5flash16flash_fwd_kernelI23Flash_fwd_kernel_traitsILi96ELi64ELi64ELi4ELb0ELb0EN7cutlass10bfloat16_tE19Flash_kernel_traitsILi96ELi64ELi64ELi4ES3_EELb0ELb1ELb0ELb0ELb0ELb0ELb0ELb0EEEvNS_16Flash_fwd_paramsE:
	.zero		816


//--------------------- .nv.constant0._ZN5flash16flash_fwd_kernelI23Flash_fwd_kernel_traitsILi96ELi64ELi64ELi4ELb0ELb0EN7cutlass10bfloat16_tE19Flash_kernel_traitsILi96ELi64ELi64ELi4ES3_EELb0ELb1ELb0ELb1ELb0ELb0ELb0ELb0EEEvNS_16Flash_fwd_paramsE --------------------------
	.section	.nv.constant0._ZN5flash16flash_fwd_kernelI23Flash_fwd_kernel_traitsILi96ELi64ELi64ELi4ELb0ELb0EN7cutlass10bfloat16_tE19Flash_kernel_traitsILi96ELi64ELi64ELi4ES3_EELb0ELb1ELb0ELb1ELb0ELb0ELb0ELb0EEEvNS_16Flash_fwd_paramsE,"a",@progbits
	.sectionflags	@""
	.align	4
.nv.constant0._ZN5flash16flash_fwd_kernelI23Flash_fwd_kernel_traitsILi96ELi64ELi64ELi4ELb0ELb0EN7cutlass10bfloat16_tE19Flash_kernel_traitsILi96ELi64ELi64ELi4ES3_EELb0ELb1ELb0ELb1ELb0ELb0ELb0ELb0EEEvNS_16Flash_fwd_paramsE:
	.zero		816


//--------------------- .nv.constant0._ZN5flash16flash_fwd_kernelI23Flash_fwd_kernel_traitsILi96ELi128ELi64ELi4ELb0ELb0EN7cutlass10bfloat16_tE19Flash_kernel_traitsILi96ELi128ELi64ELi4ES3_EELb1ELb1ELb0ELb0ELb0ELb0ELb0ELb0EEEvNS_16Flash_fwd_paramsE --------------------------
	.section	.nv.constant0._ZN5flash16flash_fwd_kernelI23Flash_fwd_kernel_traitsILi96ELi128ELi64ELi4ELb0ELb0EN7cutlass10bfloat16_tE19Flash_kernel_traitsILi96ELi128ELi64ELi4ES3_EELb1ELb1ELb0ELb0ELb0ELb0ELb0ELb0EEEvNS_16Flash_fwd_paramsE,"a",@progbits
	.sectionflags	@""
	.align	4
.nv.constant0._ZN5flash16flash_fwd_kernelI23Flash_fwd_kernel_traitsILi96ELi128ELi64ELi4ELb0ELb0EN7cutlass10bfloat16_tE19Flash_kernel_traitsILi96ELi128ELi64ELi4ES3_EELb1ELb1ELb0ELb0ELb0ELb0ELb0ELb0EEEvNS_16Flash_fwd_paramsE:
	.zero		816


//--------------------- .nv.constant0._ZN5flash16flash_fwd_kernelI23Flash_fwd_kernel_traitsILi96ELi128ELi64ELi4ELb0ELb0EN7cutlass10bfloat16_tE19Flash_kernel_traitsILi96ELi128ELi64ELi4ES3_EELb1ELb1ELb0ELb0ELb1ELb1ELb0ELb0EEEvNS_16Flash_fwd_paramsE --------------------------
	.section	.nv.constant0._ZN5flash16flash_fwd_kernelI23Flash_fwd_kernel_traitsILi96ELi128ELi64ELi4ELb0ELb0EN7cutlass10bfloat16_tE19Flash_kernel_traitsILi96ELi128ELi64ELi4ES3_EELb1ELb1ELb0ELb0ELb1ELb1ELb0ELb0EEEvNS_16Flash_fwd_paramsE,"a",@progbits
	.sectionflags	@""
	.align	4
.nv.constant0._ZN5flash16flash_fwd_kernelI23Flash_fwd_kernel_traitsILi96ELi128ELi64ELi4ELb0ELb0EN7cutlass10bfloat16_tE19Flash_kernel_traitsILi96ELi128ELi64ELi4ES3_EELb1ELb1ELb0ELb0ELb1ELb1ELb0ELb0EEEvNS_16Flash_fwd_paramsE:
	.zero		816


//--------------------- .nv.constant0._ZN5flash16flash_fwd_kernelI23Flash_fwd_kernel_traitsILi96ELi128ELi64ELi4ELb0ELb0EN7cutlass10bfloat16_tE19Flash_kernel_traitsILi96ELi128ELi64ELi4ES3_EELb0ELb1ELb0ELb0ELb1ELb1ELb1ELb0EEEvNS_16Flash_fwd_paramsE --------------------------
	.section	.nv.constant0._ZN5flash16flash_fwd_kernelI23Flash_fwd_kernel_traitsILi96ELi128ELi64ELi4ELb0ELb0EN7cutlass10bfloat16_tE19Flash_kernel_traitsILi96ELi128ELi64ELi4ES3_EELb0ELb1ELb0ELb0ELb1ELb1ELb1ELb0EEEvNS_16Flash_fwd_paramsE,"a",@progbits
	.sectionflags	@""
	.align	4
.nv.constant0._ZN5flash16flash_fwd_kernelI23Flash_fwd_kernel_traitsILi96ELi128ELi64ELi4ELb0ELb0EN7cutlass10bfloat16_tE19Flash_kernel_traitsILi96ELi128ELi64ELi4ES3_EELb0ELb1ELb0ELb0ELb1ELb1ELb1ELb0EEEvNS_16Flash_fwd_paramsE:
	.zero		816


//--------------------- .nv.constant0._ZN5flash16flash_fwd_kernelI23Flash_fwd_kernel_traitsILi96ELi128ELi64ELi4ELb0ELb0EN7cutlass10bfloat16_tE19Flash_kernel_traitsILi96ELi128ELi64ELi4ES3_EELb1ELb1ELb0ELb0ELb0ELb1ELb0ELb0EEEvNS_16Flash_fwd_paramsE --------------------------
	.section	.nv.constant0._ZN5flash16flash_fwd_kernelI23Flash_fwd_kernel_traitsILi96ELi128ELi64ELi4ELb0ELb0EN7cutlass10bfloat16_tE19Flash_kernel_traitsILi96ELi128ELi64ELi4ES3_EELb1ELb1ELb0ELb0ELb0ELb1ELb0ELb0EEEvNS_16Flash_fwd_paramsE,"a",@progbits
	.sectionflags	@""
	.align	4
.nv.constant0._ZN5flash16flash_fwd_kernelI23Flash_fwd_kernel_traitsILi96ELi128ELi64ELi4ELb0ELb0EN7cutlass10bfloat16_tE19Flash_kernel_traitsILi96ELi128ELi64ELi4ES3_EELb1ELb1ELb0ELb0ELb0ELb1ELb0ELb0EEEvNS_16Flash_fwd_paramsE:
	.zero		816


//--------------------- .nv.constant0._ZN5flash16flash_fwd_kernelI23Flash_fwd_kernel_traitsILi96ELi128ELi64ELi4ELb0ELb0EN7cutlass10bfloat16_tE19Flash_kernel_traitsILi96ELi128ELi64ELi4ES3_EELb0ELb1ELb0ELb0ELb0ELb1ELb1ELb0EEEvNS_16Flash_fwd_paramsE --------------------------
	.section	.nv.constant0._ZN5flash16flash_fwd_kernelI23Flash_fwd_kernel_traitsILi96ELi128ELi64ELi4ELb0ELb0EN7cutlass10bfloat16_tE19Flash_kernel_traitsILi96ELi128ELi64ELi4ES3_EELb0ELb1ELb0ELb0ELb0ELb1ELb1ELb0EEEvNS_16Flash_fwd_paramsE,"a",@progbits
	.sectionflags	@""
	.align	4
.nv.constant0._ZN5flash16flash_fwd_kernelI23Flash_fwd_kernel_traitsILi96ELi128ELi64ELi4ELb0ELb0EN7cutlass10bfloat16_tE19Flash_kernel_traitsILi96ELi128ELi64ELi4ES3_EELb0ELb1ELb0ELb0ELb0ELb1ELb1ELb0EEEvNS_16Flash_fwd_paramsE:
	.zero		816


//--------------------- .nv.constant0._ZN5flash16flash_fwd_kernelI23Flash_fwd_kernel_traitsILi96ELi128ELi64ELi4ELb0ELb0EN7cutlass10bfloat16_tE19Flash_kernel_traitsILi96ELi128ELi64ELi4ES3_EELb1ELb1ELb0ELb1ELb0ELb0ELb0ELb0EEEvNS_16Flash_fwd_paramsE --------------------------
	.section	.nv.constant0._ZN5flash16flash_fwd_kernelI23Flash_fwd_kernel_traitsILi96ELi128ELi64ELi4ELb0ELb0EN7cutlass10bfloat16_tE19Flash_kernel_traitsILi96ELi128ELi64ELi4ES3_EELb1ELb1ELb0ELb1ELb0ELb0ELb0ELb0EEEvNS_16Flash_fwd_paramsE,"a",@progbits
	.sectionflags	@""
	.align	4
.nv.constant0._ZN5flash16flash_fwd_kernelI23Flash_fwd_kernel_traitsILi96ELi128ELi64ELi4ELb0ELb0EN7cutlass10bfloat16_tE19Flash_kernel_traitsILi96ELi128ELi64ELi4ES3_EELb1ELb1ELb0ELb1ELb0ELb0ELb0ELb0EEEvNS_16Flash_fwd_paramsE:
	.zero		816


//--------------------- .nv.constant0._ZN5flash16flash_fwd_kernelI23Flash_fwd_kernel_traitsILi96ELi128ELi64ELi4ELb0ELb0EN7cutlass10bfloat16_tE19Flash_kernel_traitsILi96ELi128ELi64ELi4ES3_EELb1ELb1ELb0ELb0ELb0ELb0ELb0ELb1EEEvNS_16Flash_fwd_paramsE --------------------------
	.section	.nv.constant0._ZN5flash16flash_fwd_kernelI23Flash_fwd_kernel_traitsILi96ELi128ELi64ELi4ELb0ELb0EN7cutlass10bfloat16_tE19Flash_kernel_traitsILi96ELi128ELi64ELi4ES3_EELb1ELb1ELb0ELb0ELb0ELb0ELb0ELb1EEEvNS_16Flash_fwd_paramsE,"a",@progbits
	.sectionflags	@""
	.align	4
.nv.constant0._ZN5flash16flash_fwd_kernelI23Flash_fwd_kernel_traitsILi96ELi128ELi64ELi4ELb0ELb0EN7cutlass10bfloat16_tE19Flash_kernel_traitsILi96ELi128ELi64ELi4ES3_EELb1ELb1ELb0ELb0ELb0ELb0ELb0ELb1EEEvNS_16Flash_fwd_paramsE:
	.zero		816


//--------------------- .nv.constant0._ZN5flash16flash_fwd_kernelI23Flash_fwd_kernel_traitsILi96ELi128ELi64ELi4ELb0ELb0EN7cutlass10bfloat16_tE19Flash_kernel_traitsILi96ELi128ELi64ELi4ES3_EELb0ELb1ELb0ELb0ELb0ELb0ELb1ELb0EEEvNS_16Flash_fwd_paramsE --------------------------
	.section	.nv.constant0._ZN5flash16flash_fwd_kernelI23Flash_fwd_kernel_traitsILi96ELi128ELi64ELi4ELb0ELb0EN7cutlass10bfloat16_tE19Flash_kernel_traitsILi96ELi128ELi64ELi4ES3_EELb0ELb1ELb0ELb0ELb0ELb0ELb1ELb0EEEvNS_16Flash_fwd_paramsE,"a",@progbits
	.sectionflags	@""
	.align	4
.nv.constant0._ZN5flash16flash_fwd_kernelI23Flash_fwd_kernel_traitsILi96ELi128ELi64ELi4ELb0ELb0EN7cutlass10bfloat16_tE19Flash_kernel_traitsILi96ELi128ELi64ELi4ES3_EELb0ELb1ELb0ELb0ELb0ELb0ELb1ELb0EEEvNS_16Flash_fwd_paramsE:
	.zero		816


//--------------------- .nv.constant0._ZN5flash16flash_fwd_kernelI23Flash_fwd_kernel_traitsILi96ELi128ELi64ELi4ELb0ELb0EN7cutlass10bfloat16_tE19Flash_kernel_traitsILi96ELi128ELi64ELi4ES3_EELb1ELb1ELb0ELb1ELb0ELb0ELb0ELb1EEEvNS_16Flash_fwd_paramsE --------------------------
	.section	.nv.constant0._ZN5flash16flash_fwd_kernelI23Flash_fwd_kernel_traitsILi96ELi128ELi64ELi4ELb0ELb0EN7cutlass10bfloat16_tE19Flash_kernel_traitsILi96ELi128ELi64ELi4ES3_EELb1ELb1ELb0ELb1ELb0ELb0ELb0ELb1EEEvNS_16Flash_fwd_paramsE,"a",@progbits
	.sectionflags	@""
	.align	4
.nv.constant0._ZN5flash16flash_fwd_kernelI23Flash_fwd_kernel_traitsILi96ELi128ELi64ELi4ELb0ELb0EN7cutlass10bfloat16_tE19Flash_kernel_traitsILi96ELi128ELi64ELi4ES3_EELb1ELb1ELb0ELb1ELb0ELb0ELb0ELb1EEEvNS_16Flash_fwd_paramsE:
	.zero		816


//--------------------- .nv.constant0._ZN5flash16flash_fwd_kernelI23Flash_fwd_kernel_traitsILi96ELi128ELi64ELi4ELb0ELb0EN7cutlass10bfloat16_tE19Flash_kernel_traitsILi96ELi128ELi64ELi4ES3_EELb0ELb1ELb0ELb1ELb0ELb0ELb1ELb0EEEvNS_16Flash_fwd_paramsE --------------------------
	.section	.nv.constant0._ZN5flash16flash_fwd_kernelI23Flash_fwd_kernel_traitsILi96ELi128ELi64ELi4ELb0ELb0EN7cutlass10bfloat16_tE19Flash_kernel_traitsILi96ELi128ELi64ELi4ES3_EELb0ELb1ELb0ELb1ELb0ELb0ELb1ELb0EEEvNS_16Flash_fwd_paramsE,"a",@progbits
	.sectionflags	@""
	.align	4
.nv.constant0._ZN5flash16flash_fwd_kernelI23Flash_fwd_kernel_traitsILi96ELi128ELi64ELi4ELb0ELb0EN7cutlass10bfloat16_tE19Flash_kernel_traitsILi96ELi128ELi64ELi4ES3_EELb0ELb1ELb0ELb1ELb0ELb0ELb1ELb0EEEvNS_16Flash_fwd_paramsE:
	.zero		816


//--------------------- .nv.constant0._ZN5flash16flash_fwd_kernelI23Flash_fwd_kernel_traitsILi96ELi64ELi64ELi4ELb0ELb0EN7cutlass10bfloat16_tE19Flash_kernel_traitsILi96ELi64ELi64ELi4ES3_EELb1ELb1ELb0ELb0ELb0ELb0ELb0ELb0EEEvNS_16Flash_fwd_paramsE --------------------------
	.section	.nv.constant0._ZN5flash16flash_fwd_kernelI23Flash_fwd_kernel_traitsILi96ELi64ELi64ELi4ELb0ELb0EN7cutlass10bfloat16_tE19Flash_kernel_traitsILi96ELi64ELi64ELi4ES3_EELb1ELb1ELb0ELb0ELb0ELb0ELb0ELb0EEEvNS_16Flash_fwd_paramsE,"a",@progbits
	.sectionflags	@""
	.align	4
.nv.constant0._ZN5flash16flash_fwd_kernelI23Flash_fwd_kernel_traitsILi96ELi64ELi64ELi4ELb0ELb0EN7cutlass10bfloat16_tE19Flash_kernel_traitsILi96ELi64ELi64ELi4ES3_EELb1ELb1ELb0ELb0ELb0ELb0ELb0ELb0EEEvNS_16Flash_fwd_paramsE:
	.zero		816


//--------------------- .nv.constant0._ZN5flash16flash_fwd_kernelI23Flash_fwd_kernel_traitsILi96ELi64ELi64ELi4ELb0ELb0EN7cutlass10bfloat16_tE19Flash_kernel_traitsILi96ELi64ELi64ELi4ES3_EELb1ELb1ELb0ELb0ELb1ELb1ELb0ELb0EEEvNS_16Flash_fwd_paramsE --------------------------
	.section	.nv.constant0._ZN5flash16flash_fwd_kernelI23Flash_fwd_kernel_traitsILi96ELi64ELi64ELi4ELb0ELb0EN7cutlass10bfloat16_tE19Flash_kernel_traitsILi96ELi64ELi64ELi4ES3_EELb1ELb1ELb0ELb0ELb1ELb1ELb0ELb0EEEvNS_16Flash_fwd_paramsE,"a",@progbits
	.sectionflags	@""
	.align	4
.nv.constant0._ZN5flash16flash_fwd_kernelI23Flash_fwd_kernel_traitsILi96ELi64ELi64ELi4ELb0ELb0EN7cutlass10bfloat16_tE19Flash_kernel_traitsILi96ELi64ELi64ELi4ES3_EELb1ELb1ELb0ELb0ELb1ELb1ELb0ELb0EEEvNS_16Flash_fwd_paramsE:
	.zero		816


//--------------------- .nv.constant0._ZN5flash16flash_fwd_kernelI23Flash_fwd_kernel_traitsILi96ELi64ELi64ELi4ELb0ELb0EN7cutlass10bfloat16_tE19Flash_kernel_traitsILi96ELi64ELi64ELi4ES3_EELb0ELb1ELb0ELb0ELb1ELb1ELb1ELb0EEEvNS_16Flash_fwd_paramsE --------------------------
	.section	.nv.constant0._ZN5flash16flash_fwd_kernelI23Flash_fwd_kernel_traitsILi96ELi64ELi64ELi4ELb0ELb0EN7cutlass10bfloat16_tE19Flash_kernel_traitsILi96ELi64ELi64ELi4ES3_EELb0ELb1ELb0ELb0ELb1ELb1ELb1ELb0EEEvNS_16Flash_fwd_paramsE,"a",@progbits
	.sectionflags	@""
	.align	4
.nv.constant0._ZN5flash16flash_fwd_kernelI23Flash_fwd_kernel_traitsILi96ELi64ELi64ELi4ELb0ELb0EN7cutlass10bfloat16_tE19Flash_kernel_traitsILi96ELi64ELi64ELi4ES3_EELb0ELb1ELb0ELb0ELb1ELb1ELb1ELb0EEEvNS_16Flash_fwd_paramsE:
	.zero		816


//--------------------- .nv.constant0._ZN5flash16flash_fwd_kernelI23Flash_fwd_kernel_traitsILi96ELi64ELi64ELi4ELb0ELb0EN7cutlass10bfloat16_tE19Flash_kernel_traitsILi96ELi64ELi64ELi4ES3_EELb1ELb1ELb0ELb0ELb0ELb1ELb0ELb0EEEvNS_16Flash_fwd_paramsE --------------------------
	.section	.nv.constant0._ZN5flash16flash_fwd_kernelI23Flash_fwd_kernel_traitsILi96ELi64ELi64ELi4ELb0ELb0EN7cutlass10bfloat16_tE19Flash_kernel_traitsILi96ELi64ELi64ELi4ES3_EELb1ELb1ELb0ELb0ELb0ELb1ELb0ELb0EEEvNS_16Flash_fwd_paramsE,"a",@progbits
	.sectionflags	@""
	.align	4
.nv.constant0._ZN5flash16flash_fwd_kernelI23Flash_fwd_kernel_traitsILi96ELi64ELi64ELi4ELb0ELb0EN7cutlass10bfloat16_tE19Flash_kernel_traitsILi96ELi64ELi64ELi4ES3_EELb1ELb1ELb0ELb0ELb0ELb1ELb0ELb0EEEvNS_16Flash_fwd_paramsE:
	.zero		816


//--------------------- .nv.constant0._ZN5flash16flash_fwd_kernelI23Flash_fwd_kernel_traitsILi96ELi64ELi64ELi4ELb0ELb0EN7cutlass10bfloat16_tE19Flash_kernel_traitsILi96ELi64ELi64ELi4ES3_EELb0ELb1ELb0ELb0ELb0ELb1ELb1ELb0EEEvNS_16Flash_fwd_paramsE --------------------------
	.section	.nv.constant0._ZN5flash16flash_fwd_kernelI23Flash_fwd_kernel_traitsILi96ELi64ELi64ELi4ELb0ELb0EN7cutlass10bfloat16_tE19Flash_kernel_traitsILi96ELi64ELi64ELi4ES3_EELb0ELb1ELb0ELb0ELb0ELb1ELb1ELb0EEEvNS_16Flash_fwd_paramsE,"a",@progbits
	.sectionflags	@""
	.align	4
.nv.constant0._ZN5flash16flash_fwd_kernelI23Flash_fwd_kernel_traitsILi96ELi64ELi64ELi4ELb0ELb0EN7cutlass10bfloat16_tE19Flash_kernel_traitsILi96ELi64ELi64ELi4ES3_EELb0ELb1ELb0ELb0ELb0ELb1ELb1ELb0EEEvNS_16Flash_fwd_paramsE:
	.zero		816


//--------------------- .nv.constant0._ZN5flash16flash_fwd_kernelI23Flash_fwd_kernel_traitsILi96ELi64ELi64ELi4ELb0ELb0EN7cutlass10bfloat16_tE19Flash_kernel_traitsILi96ELi64ELi64ELi4ES3_EELb1ELb1ELb0ELb1ELb0ELb0ELb0ELb0EEEvNS_16Flash_fwd_paramsE --------------------------
	.section	.nv.constant0._ZN5flash16flash_fwd_kernelI23Flash_fwd_kernel_traitsILi96ELi64ELi64ELi4ELb0ELb0EN7cutlass10bfloat16_tE19Flash_kernel_traitsILi96ELi64ELi64ELi4ES3_EELb1ELb1ELb0ELb1ELb0ELb0ELb0ELb0EEEvNS_16Flash_fwd_paramsE,"a",@progbits
	.sectionflags	@""
	.align	4
.nv.constant0._ZN5flash16flash_fwd_kernelI23Flash_fwd_kernel_traitsILi96ELi64ELi64ELi4ELb0ELb0EN7cutlass10bfloat16_tE19Flash_kernel_traitsILi96ELi64ELi64ELi4ES3_EELb1ELb1ELb0ELb1ELb0ELb0ELb0ELb0EEEvNS_16Flash_fwd_paramsE:
	.zero		816


//--------------------- .nv.constant0._ZN5flash16flash_fwd_kernelI23Flash_fwd_kernel_traitsILi96ELi64ELi64ELi4ELb0ELb0EN7cutlass10bfloat16_tE19Flash_kernel_traitsILi96ELi64ELi64ELi4ES3_EELb1ELb1ELb0ELb0ELb0ELb0ELb0ELb1EEEvNS_16Flash_fwd_paramsE --------------------------
	.section	.nv.constant0._ZN5flash16flash_fwd_kernelI23Flash_fwd_kernel_traitsILi96ELi64ELi64ELi4ELb0ELb0EN7cutlass10bfloat16_tE19Flash_kernel_traitsILi96ELi64ELi64ELi4ES3_EELb1ELb1ELb0ELb0ELb0ELb0ELb0ELb1EEEvNS_16Flash_fwd_paramsE,"a",@progbits
	.sectionflags	@""
	.align	4
.nv.constant0._ZN5flash16flash_fwd_kernelI23Flash_fwd_kernel_traitsILi96ELi64ELi64ELi4ELb0ELb0EN7cutlass10bfloat16_tE19Flash_kernel_traitsILi96ELi64ELi64ELi4ES3_EELb1ELb1ELb0ELb0ELb0ELb0ELb0ELb1EEEvNS_16Flash_fwd_paramsE:
	.zero		816


//--------------------- .nv.constant0._ZN5flash16flash_fwd_kernelI23Flash_fwd_kernel_traitsILi96ELi64ELi64ELi4ELb0ELb0EN7cutlass10bfloat16_tE19Flash_kernel_traitsILi96ELi64ELi64ELi4ES3_EELb0ELb1ELb0ELb0ELb0ELb0ELb1ELb0EEEvNS_16Flash_fwd_paramsE --------------------------
	.section	.nv.constant0._ZN5flash16flash_fwd_kernelI23Flash_fwd_kernel_traitsILi96ELi64ELi64ELi4ELb0ELb0EN7cutlass10bfloat16_tE19Flash_kernel_traitsILi96ELi64ELi64ELi4ES3_EELb0ELb1ELb0ELb0ELb0ELb0ELb1ELb0EEEvNS_16Flash_fwd_paramsE,"a",@progbits
	.sectionflags	@""
	.align	4
.nv.constant0._ZN5flash16flash_fwd_kernelI23Flash_fwd_kernel_traitsILi96ELi64ELi64ELi4ELb0ELb0EN7cutlass10bfloat16_tE19Flash_kernel_traitsILi96ELi64ELi64ELi4ES3_EELb0ELb1ELb0ELb0ELb0ELb0ELb1ELb0EEEvNS_16Flash_fwd_paramsE:
	.zero		816


//--------------------- .nv.constant0._ZN5flash16flash_fwd_kernelI23Flash_fwd_kernel_traitsILi96ELi64ELi64ELi4ELb0ELb0EN7cutlass10bfloat16_tE19Flash_kernel_traitsILi96ELi64ELi64ELi4ES3_EELb1ELb1ELb0ELb1ELb0ELb0ELb0ELb1EEEvNS_16Flash_fwd_paramsE --------------------------
	.section	.nv.constant0._ZN5flash16flash_fwd_kernelI23Flash_fwd_kernel_traitsILi96ELi64ELi64ELi4ELb0ELb0EN7cutlass10bfloat16_tE19Flash_kernel_traitsILi96ELi64ELi64ELi4ES3_EELb1ELb1ELb0ELb1ELb0ELb0ELb0ELb1EEEvNS_16Flash_fwd_paramsE,"a",@progbits
	.sectionflags	@""
	.align	4
.nv.constant0._ZN5flash16flash_fwd_kernelI23Flash_fwd_kernel_traitsILi96ELi64ELi64ELi4ELb0ELb0EN7cutlass10bfloat16_tE19Flash_kernel_traitsILi96ELi64ELi64ELi4ES3_EELb1ELb1ELb0ELb1ELb0ELb0ELb0ELb1EEEvNS_16Flash_fwd_paramsE:
	.zero		816


//--------------------- .nv.constant0._ZN5flash16flash_fwd_kernelI23Flash_fwd_kernel_traitsILi96ELi64ELi64ELi4ELb0ELb0EN7cutlass10bfloat16_tE19Flash_kernel_traitsILi96ELi64ELi64ELi4ES3_EELb0ELb1ELb0ELb1ELb0ELb0ELb1ELb0EEEvNS_16Flash_fwd_paramsE --------------------------
	.section	.nv.constant0._ZN5flash16flash_fwd_kernelI23Flash_fwd_kernel_traitsILi96ELi64ELi64ELi4ELb0ELb0EN7cutlass10bfloat16_tE19Flash_kernel_traitsILi96ELi64ELi64ELi4ES3_EELb0ELb1ELb0ELb1ELb0ELb0ELb1ELb0EEEvNS_16Flash_fwd_paramsE,"a",@progbits
	.sectionflags	@""
	.align	4
.nv.constant0._ZN5flash16flash_fwd_kernelI23Flash_fwd_kernel_traitsILi96ELi64ELi64ELi4ELb0ELb0EN7cutlass10bfloat16_tE19Flash_kernel_traitsILi96ELi64ELi64ELi4ES3_EELb0ELb1ELb0ELb1ELb0ELb0ELb1ELb0EEEvNS_16Flash_fwd_paramsE:
	.zero		816


//--------------------- .text._ZN5flash16flash_fwd_kernelI23Flash_fwd_kernel_traitsILi96ELi128ELi64ELi4ELb0ELb0EN7cutlass10bfloat16_tE19Flash_kernel_traitsILi96ELi128ELi64ELi4ES3_EELb0ELb1ELb0ELb0ELb1ELb1ELb0ELb0EEEvNS_16Flash_fwd_paramsE --------------------------
	.section	.text._ZN5flash16flash_fwd_kernelI23Flash_fwd_kernel_traitsILi96ELi128ELi64ELi4ELb0ELb0EN7cutlass10bfloat16_tE19Flash_kernel_traitsILi96ELi128ELi64ELi4ES3_EELb0ELb1ELb0ELb0ELb1ELb1ELb0ELb0EEEvNS_16Flash_fwd_paramsE,"ax",@progbits
	.sectioninfo	@"SHI_REGISTERS=255"
	.align	128
        .global         _ZN5flash16flash_fwd_kernelI23Flash_fwd_kernel_traitsILi96ELi128ELi64ELi4ELb0ELb0EN7cutlass10bfloat16_tE19Flash_kernel_traitsILi96ELi128ELi64ELi4ES3_EELb0ELb1ELb0ELb0ELb1ELb1ELb0ELb0EEEvNS_16Flash_fwd_paramsE
        .type           _ZN5flash16flash_fwd_kernelI23Flash_fwd_kernel_traitsILi96ELi128ELi64ELi4ELb0ELb0EN7cutlass10bfloat16_tE19Flash_kernel_traitsILi96ELi128ELi64ELi4ES3_EELb0ELb1ELb0ELb0ELb1ELb1ELb0ELb0EEEvNS_16Flash_fwd_paramsE,@function
        .size           _ZN5flash16flash_fwd_kernelI23Flash_fwd_kernel_traitsILi96ELi128ELi64ELi4ELb0ELb0EN7cutlass10bfloat16_tE19Flash_kernel_traitsILi96ELi128ELi64ELi4ES3_EELb0ELb1ELb0ELb0ELb1ELb1ELb0ELb0EEEvNS_16Flash_fwd_paramsE,(.L_x_978 - _ZN5flash16flash_fwd_kernelI23Flash_fwd_kernel_traitsILi96ELi128ELi64ELi4ELb0ELb0EN7cutlass10bfloat16_tE19Flash_kernel_traitsILi96ELi128ELi64ELi4ES3_EELb0ELb1ELb0ELb0ELb1ELb1ELb0ELb0EEEvNS_16Flash_fwd_paramsE)
        .other          _ZN5flash16flash_fwd_kernelI23Flash_fwd_kernel_traitsILi96ELi128ELi64ELi4ELb0ELb0EN7cutlass10bfloat16_tE19Flash_kernel_traitsILi96ELi128ELi64ELi4ES3_EELb0ELb1ELb0ELb0ELb1ELb1ELb0ELb0EEEvNS_16Flash_fwd_paramsE,@"STO_CUDA_ENTRY STV_DEFAULT"
_ZN5flash16flash_fwd_kernelI23Flash_fwd_kernel_traitsILi96ELi128ELi64ELi4ELb0ELb0EN7cutlass10bfloat16_tE19Flash_kernel_traitsILi96ELi128ELi64ELi4ES3_EELb0ELb1ELb0ELb0ELb1ELb1ELb0ELb0EEEvNS_16Flash_fwd_paramsE:
.text._ZN5flash16flash_fwd_kernelI23Flash_fwd_kernel_traitsILi96ELi128ELi64ELi4ELb0ELb0EN7cutlass10bfloat16_tE19Flash_kernel_traitsILi96ELi128ELi64ELi4ES3_EELb0ELb1ELb0ELb0ELb1ELb1ELb0ELb0EEEvNS_16Flash_fwd_paramsE:
[----:B------:R-:W-:Y:S02]  /*0000*/  MOV R1, c[0x0][0x28] ;  /* 0x00000a0000017a02 */ /* 0x000fe40000000f00 */
[----:B------:R-:W1:Y:S01]  /*0010*/  S2R R15, SR_CTAID.Y ;  /* 0x00000000000f7919 */ /* 0x000e620000002600 */
[----:B------:R-:W-:Y:S01]  /*0020*/  ISETP.NE.U32.AND P0, PT, RZ, c[0x0][0x250], PT ;  /* 0x00009400ff007a0c */ /* 0x000fe20003f05070 */
[----:B------:R-:W-:Y:S01]  /*0030*/  IMAD.MOV.U32 R27, RZ, RZ, RZ ;  /* 0x000000ffff1b7224 */ /* 0x000fe200078e00ff */
[----:B------:R-:W-:Y:S01]  /*0040*/  ISETP.NE.U32.AND P2, PT, RZ, c[0x0][0x258], PT ;  /* 0x00009600ff007a0c */ /* 0x000fe20003f45070 */
[----:B------:R-:W-:Y:S01]  /*0050*/  ULDC.64 UR6, c[0x0][0x118] ;  /* 0x0000460000067ab9 */ /* 0x000fe20000000a00 */
[----:B------:R-:W-:Y:S02]  /*0060*/  ISETP.NE.AND.EX P0, PT, RZ, c[0x0][0x254], PT, P0 ;  /* 0x00009500ff007a0c */ /* 0x000fe40003f05300 */
[----:B------:R-:W-:-:S11]  /*0070*/  ISETP.NE.AND.EX P2, PT, RZ, c[0x0][0x25c], PT, P2 ;  /* 0x00009700ff007a0c */ /* 0x000fd60003f45320 */
[----:B------:R-:W-:Y:S02]  /*0080*/  @P0 IMAD.MOV.U32 R2, RZ, RZ, 0x4 ;  /* 0x00000004ff020424 */ /* 0x000fe400078e00ff */
[----:B------:R-:W-:Y:S02]  /*0090*/  @P2 IMAD.MOV.U32 R0, RZ, RZ, 0x4 ;  /* 0x00000004ff002424 */ /* 0x000fe400078e00ff */
[----:B-1----:R-:W-:-:S04]  /*00a0*/  @P0 IMAD.WIDE R4, R15, R2, c[0x0][0x250] ;  /* 0x000094000f040625 */ /* 0x002fc800078e0202 */
[----:B------:R-:W-:Y:S01]  /*00b0*/  @P2 IMAD.WIDE R2, R15, R0, c[0x0][0x258] ;  /* 0x000096000f022625 */ /* 0x000fe200078e0200 */
[----:B------:R-:W2:Y:S05]  /*00c0*/  @P0 LDG.E R27, [R4.64] ;  /* 0x00000006041b0981 */ /* 0x000eaa000c1e1900 */
[----:B------:R-:W2:Y:S01]  /*00d0*/  @P2 LDG.E R2, [R2.64] ;  /* 0x0000000602022981 */ /* 0x000ea2000c1e1900 */
[----:B------:R-:W-:-:S03]  /*00e0*/  @!P2 ISETP.NE.U32.AND P1, PT, RZ, c[0x0][0x268], PT ;  /* 0x00009a00ff00aa0c */ /* 0x000fc60003f25070 */
[----:B------:R-:W1:Y:S01]  /*00f0*/  S2R R230, SR_CTAID.X ;  /* 0x0000000000e67919 */ /* 0x000e620000002500 */
[----:B------:R-:W-:-:S04]  /*0100*/  @!P2 ISETP.NE.AND.EX P1, PT, RZ, c[0x0][0x26c], PT, P1 ;  /* 0x00009b00ff00aa0c */ /* 0x000fc80003f25310 */
[----:B------:R-:W-:Y:S01]  /*0110*/  @!P2 SEL R0, RZ, c[0x0][0x21c], !P1 ;  /* 0x00008700ff00aa07 */ /* 0x000fe20004800000 */
[----:B-1----:R-:W-:-:S05]  /*0120*/  IMAD.SHL.U32 R128, R230, 0x80, RZ ;  /* 0x00000080e6807824 */ /* 0x002fca00078e00ff */
[----:B------:R-:W-:Y:S01]  /*0130*/  ISETP.GE.AND P0, PT, R128, c[0x0][0x214], PT ;  /* 0x0000850080007a0c */ /* 0x000fe20003f06270 */
[--C-:B--2---:R-:W-:Y:S01]  /*0140*/  @P2 IMAD.IADD R39, R2, 0x1, -R27.reuse ;  /* 0x0000000102272824 */ /* 0x104fe200078e0a1b */
[----:B------:R-:W-:-:S11]  /*0150*/  @!P2 IADD3 R39, R0, c[0x0][0x218], -R27 ;  /* 0x000086000027aa10 */ /* 0x000fd60007ffe81b */
[----:B------:R-:W-:Y:S05]  /*0160*/  @P0 EXIT ;  /* 0x000000000000094d */ /* 0x000fea0003800000 */
[----:B------:R-:W-:Y:S01]  /*0170*/  IADD3 R0, R128, 0xbf, RZ ;  /* 0x000000bf80007810 */ /* 0x000fe20007ffe0ff */
[----:B------:R-:W1:Y:S01]  /*0180*/  S2R R18, SR_CTAID.Z ;  /* 0x0000000000127919 */ /* 0x000e620000002700 */
[C---:B------:R-:W-:Y:S02]  /*0190*/  IADD3 R5, R39.reuse, 0x3f, RZ ;  /* 0x0000003f27057810 */ /* 0x040fe40007ffe0ff */
[----:B------:R-:W-:Y:S02]  /*01a0*/  IADD3 R3, R39, -c[0x0][0x214], R0 ;  /* 0x8000850027037a10 */ /* 0x000fe40007ffe000 */
[----:B------:R-:W-:Y:S02]  /*01b0*/  SHF.R.S32.HI R0, RZ, 0x1f, R5 ;  /* 0x0000001fff007819 */ /* 0x000fe40000011405 */
[----:B------:R-:W-:Y:S02]  /*01c0*/  IADD3 R3, R3, c[0x0][0x2e8], RZ ;  /* 0x0000ba0003037a10 */ /* 0x000fe40007ffe0ff */
[----:B------:R-:W-:-:S02]  /*01d0*/  LEA.HI R0, R0, R5, RZ, 0x6 ;  /* 0x0000000500007211 */ /* 0x000fc400078f30ff */
[----:B------:R-:W-:Y:S02]  /*01e0*/  SHF.R.S32.HI R2, RZ, 0x1f, R3 ;  /* 0x0000001fff027819 */ /* 0x000fe40000011403 */
[----:B------:R-:W-:Y:S02]  /*01f0*/  SHF.R.S32.HI R0, RZ, 0x6, R0 ;  /* 0x00000006ff007819 */ /* 0x000fe40000011400 */
[----:B------:R-:W-:Y:S02]  /*0200*/  LEA.HI R3, R2, R3, RZ, 0x6 ;  /* 0x0000000302037211 */ /* 0x000fe400078f30ff */
[----:B------:R-:W2:Y:S02]  /*0210*/  S2R R2, SR_TID.X ;  /* 0x0000000000027919 */ /* 0x000ea40000002100 */
[----:B------:R-:W-:-:S04]  /*0220*/  SHF.R.S32.HI R3, RZ, 0x6, R3 ;  /* 0x00000006ff037819 */ /* 0x000fc80000011403 */
[----:B------:R-:W-:-:S04]  /*0230*/  IMNMX R164, R0, R3, PT ;  /* 0x0000000300a47217 */ /* 0x000fc80003800200 */
[----:B------:R-:W-:-:S13]  /*0240*/  ISETP.GE.AND P0, PT, R164, 0x1, PT ;  /* 0x00000001a400780c */ /* 0x000fda0003f06270 */
[----:B------:R-:W-:Y:S05]  /*0250*/  @!P0 BRA `(.L_x_0) ;  /* 0x0000baf000008947 */ /* 0x000fea0003800000 */
[----:B-1----:R-:W-:Y:S01]  /*0260*/  IABS R11, c[0x0][0x1c8] ;  /* 0x00007200000b7a13 */ /* 0x002fe20000000000 */
[----:B------:R-:W-:Y:S01]  /*0270*/  IMAD.MOV.U32 R9, RZ, RZ, 0x6 ;  /* 0x00000006ff097424 */ /* 0x000fe200078e00ff */
[----:B--2---:R-:W-:Y:S01]  /*0280*/  SHF.R.S32.HI R13, RZ, 0x1f, R2 ;  /* 0x0000001fff0d7819 */ /* 0x004fe20000011402 */
[----:B------:R-:W-:Y:S01]  /*0290*/  IMAD.MOV.U32 R38, RZ, RZ, c[0x0][0x198] ;  /* 0x00006600ff267624 */ /* 0x000fe200078e00ff */
[----:B------:R-:W1:Y:S01]  /*02a0*/  I2F.RP R20, R11 ;  /* 0x0000000b00147306 */ /* 0x000e620000209400 */
[----:B------:R-:W-:Y:S01]  /*02b0*/  LOP3.LUT R3, R18, c[0x0][0x1c8], RZ, 0x3c, !PT ;  /* 0x0000720012037a12 */ /* 0x000fe200078e3cff */
[----:B------:R-:W-:Y:S01]  /*02c0*/  IMAD.MOV.U32 R36, RZ, RZ, c[0x0][0x1a0] ;  /* 0x00006800ff247624 */ /* 0x000fe200078e00ff */
[-C--:B------:R-:W-:Y:S01]  /*02d0*/  LEA.HI R19, R13, R2.reuse, RZ, 0x2 ;  /* 0x000000020d137211 */ /* 0x080fe200078f10ff */
[----:B------:R-:W-:Y:S01]  /*02e0*/  IMAD.SHL.U32 R219, R38, 0x40, RZ ;  /* 0x0000004026db7824 */ /* 0x000fe200078e00ff */
[----:B------:R-:W-:Y:S01]  /*02f0*/  ISETP.GE.AND P0, PT, R3, RZ, PT ;  /* 0x000000ff0300720c */ /* 0x000fe20003f06270 */
[----:B------:R-:W-:Y:S01]  /*0300*/  IMAD.SHL.U32 R221, R36, 0x40, RZ ;  /* 0x0000004024dd7824 */ /* 0x000fe200078e00ff */
[----:B------:R-:W-:Y:S01]  /*0310*/  LEA.HI R3, R13, R2, RZ, 0x4 ;  /* 0x000000020d037211 */ /* 0x000fe200078f20ff */
[----:B------:R-:W-:Y:S01]  /*0320*/  IMAD.SHL.U32 R238, R2, 0x2, RZ ;  /* 0x0000000202ee7824 */ /* 0x000fe200078e00ff */
[----:B------:R-:W-:-:S02]  /*0330*/  SHF.R.S32.HI R24, RZ, 0x2, R19 ;  /* 0x00000002ff187819 */ /* 0x000fc40000011413 */
[----:B------:R-:W-:Y:S02]  /*0340*/  SHF.R.S32.HI R5, RZ, 0x4, R3 ;  /* 0x00000004ff057819 */ /* 0x000fe40000011403 */
[C---:B------:R-:W-:Y:S02]  /*0350*/  LOP3.LUT R23, R19.reuse, 0xfffffffc, RZ, 0xc0, !PT ;  /* 0xfffffffc13177812 */ /* 0x040fe400078ec0ff */
[----:B------:R-:W-:Y:S01]  /*0360*/  LEA.HI R19, R19, R24, RZ, 0x1 ;  /* 0x0000001813137211 */ /* 0x000fe200078f08ff */
[----:B-1----:R-:W1:Y:S01]  /*0370*/  MUFU.RCP R20, R20 ;  /* 0x0000001400147308 */ /* 0x002e620000001000 */
[----:B------:R-:W-:Y:S01]  /*0380*/  LEA.HI R10, R3, R5, RZ, 0x1 ;  /* 0x00000005030a7211 */ /* 0x000fe200078f08ff */
[----:B------:R-:W-:Y:S01]  /*0390*/  IMAD.IADD R228, R2, 0x1, -R23 ;  /* 0x0000000102e47824 */ /* 0x000fe200078e0a17 */
[----:B------:R-:W-:Y:S02]  /*03a0*/  IADD3 R251, R164, -0x1, RZ ;  /* 0xffffffffa4fb7810 */ /* 0x000fe40007ffe0ff */
[-C--:B------:R-:W-:Y:S01]  /*03b0*/  SHF.L.U64.HI R218, R38, R9.reuse, c[0x0][0x19c] ;  /* 0x0000670026da7619 */ /* 0x080fe20000010209 */
[----:B------:R-:W-:Y:S01]  /*03c0*/  IMAD.SHL.U32 R228, R228, 0x8, RZ ;  /* 0x00000008e4e47824 */ /* 0x000fe200078e00ff */
[----:B------:R-:W-:-:S02]  /*03d0*/  SHF.L.U64.HI R220, R36, R9, c[0x0][0x1a4] ;  /* 0x0000690024dc7619 */ /* 0x000fc40000010209 */
[----:B------:R-:W-:Y:S01]  /*03e0*/  LOP3.LUT R19, R19, 0x7fffffe, RZ, 0xc0, !PT ;  /* 0x07fffffe13137812 */ /* 0x000fe200078ec0ff */
[-C--:B------:R-:W-:Y:S01]  /*03f0*/  IMAD R7, R218, R251.reuse, RZ ;  /* 0x000000fbda077224 */ /* 0x080fe200078e02ff */
[----:B------:R-:W-:Y:S01]  /*0400*/  LOP3.LUT R10, R10, 0xfffffffe, RZ, 0xc0, !PT ;  /* 0xfffffffe0a0a7812 */ /* 0x000fe200078ec0ff */
[----:B------:R-:W-:Y:S01]  /*0410*/  IMAD R0, R220, R251, RZ ;  /* 0x000000fbdc007224 */ /* 0x000fe200078e02ff */
[----:B------:R-:W-:Y:S01]  /*0420*/  SHF.R.S32.HI R4, RZ, 0x1f, R251 ;  /* 0x0000001fff047819 */ /* 0x000fe200000114fb */
[----:B------:R-:W-:Y:S01]  /*0430*/  IMAD.IADD R222, R24, 0x1, -R19 ;  /* 0x0000000118de7824 */ /* 0x000fe200078e0a13 */
[----:B------:R-:W-:Y:S01]  /*0440*/  LOP3.LUT R19, R3, 0xfffffff0, RZ, 0xc0, !PT ;  /* 0xfffffff003137812 */ /* 0x000fe200078ec0ff */
[----:B------:R-:W-:Y:S01]  /*0450*/  IMAD.IADD R10, R5, 0x1, -R10 ;  /* 0x00000001050a7824 */ /* 0x000fe200078e0a0a */
[----:B-1----:R-:W-:Y:S01]  /*0460*/  IADD3 R20, R20, 0xffffffe, RZ ;  /* 0x0ffffffe14147810 */ /* 0x002fe20007ffe0ff */
[C---:B------:R-:W-:Y:S01]  /*0470*/  IMAD R7, R4.reuse, R219, R7 ;  /* 0x000000db04077224 */ /* 0x040fe200078e0207 */
[-C--:B------:R-:W-:Y:S01]  /*0480*/  IADD3 R14, -R19, R2.reuse, RZ ;  /* 0x00000002130e7210 */ /* 0x080fe20007ffe1ff */
[----:B------:R-:W-:Y:S01]  /*0490*/  IMAD R0, R4, R221, R0 ;  /* 0x000000dd04007224 */ /* 0x000fe200078e0200 */
[----:B------:R-:W1:Y:S01]  /*04a0*/  F2I.FTZ.U32.TRUNC.NTZ R21, R20 ;  /* 0x0000001400157305 */ /* 0x000e62000021f000 */
[----:B------:R-:W-:-:S02]  /*04b0*/  LEA.HI R4, R13, R2, RZ, 0x3 ;  /* 0x000000020d047211 */ /* 0x000fc400078f18ff */
[----:B------:R-:W-:Y:S02]  /*04c0*/  LEA.HI R19, R14, R14, RZ, 0x1 ;  /* 0x0000000e0e137211 */ /* 0x000fe400078f08ff */
[----:B------:R-:W-:Y:S02]  /*04d0*/  SHF.R.S32.HI R17, RZ, 0x3, R4 ;  /* 0x00000003ff117819 */ /* 0x000fe40000011404 */
[----:B------:R-:W-:Y:S02]  /*04e0*/  IABS R3, R18 ;  /* 0x0000001200037213 */ /* 0x000fe40000000000 */
[----:B------:R-:W-:Y:S01]  /*04f0*/  LOP3.LUT R125, R19, 0x7fffffe, RZ, 0xc0, !PT ;  /* 0x07fffffe137d7812 */ /* 0x000fe200078ec0ff */
[----:B------:R-:W-:Y:S01]  /*0500*/  IMAD.SHL.U32 R17, R17, 0x40, RZ ;  /* 0x0000004011117824 */ /* 0x000fe200078e00ff */
[----:B------:R-:W-:Y:S02]  /*0510*/  SHF.R.S32.HI R25, RZ, 0x1f, R24 ;  /* 0x0000001fff197819 */ /* 0x000fe40000011418 */
[----:B------:R-:W-:Y:S01]  /*0520*/  IADD3 R23, P1, R24, R27, RZ ;  /* 0x0000001b18177210 */ /* 0x000fe20007f3e0ff */
[----:B------:R-:W-:Y:S01]  /*0530*/  IMAD.IADD R125, R14, 0x1, -R125 ;  /* 0x000000010e7d7824 */ /* 0x000fe200078e0a7d */
[----:B------:R-:W-:Y:S01]  /*0540*/  LOP3.LUT R17, R17, 0xc0, RZ, 0xc0, !PT ;  /* 0x000000c011117812 */ /* 0x000fe200078ec0ff */
[----:B-1----:R-:W-:Y:S01]  /*0550*/  IMAD.MOV R6, RZ, RZ, -R21 ;  /* 0x000000ffff067224 */ /* 0x002fe200078e0a15 */
[----:B------:R-:W-:Y:S01]  /*0560*/  LEA.HI.X.SX32 R12, R27, R25, 0x1, P1 ;  /* 0x000000191b0c7211 */ /* 0x000fe200008f0eff */
[----:B------:R-:W-:Y:S01]  /*0570*/  IMAD.MOV.U32 R20, RZ, RZ, RZ ;  /* 0x000000ffff147224 */ /* 0x000fe200078e00ff */
[----:B------:R-:W-:Y:S01]  /*0580*/  LOP3.LUT R8, R17, 0x18, R228, 0xf8, !PT ;  /* 0x0000001811087812 */ /* 0x000fe200078ef8e4 */
[----:B------:R-:W-:Y:S01]  /*0590*/  IMAD R5, R6, R11, RZ ;  /* 0x0000000b06057224 */ /* 0x000fe200078e02ff */
[----:B------:R-:W-:Y:S01]  /*05a0*/  SHF.R.U32.HI R17, RZ, 0x3, R17 ;  /* 0x00000003ff117819 */ /* 0x000fe20000011611 */
[----:B------:R-:W-:Y:S01]  /*05b0*/  IMAD R22, R12, c[0x0][0x198], RZ ;  /* 0x000066000c167a24 */ /* 0x000fe200078e02ff */
[----:B------:R-:W-:Y:S01]  /*05c0*/  LEA.HI R126, R13, R2, RZ, 0x5 ;  /* 0x000000020d7e7211 */ /* 0x000fe200078f28ff */
[----:B------:R-:W-:Y:S01]  /*05d0*/  IMAD.HI.U32 R16, R21, R5, R20 ;  /* 0x0000000515107227 */ /* 0x000fe200078e0014 */
[----:B------:R-:W-:-:S02]  /*05e0*/  LOP3.LUT R5, R4, 0xfffffff8, RZ, 0xc0, !PT ;  /* 0xfffffff804057812 */ /* 0x000fc400078ec0ff */
[----:B------:R-:W-:Y:S01]  /*05f0*/  LOP3.LUT R17, R8, R17, RZ, 0x3c, !PT ;  /* 0x0000001108117212 */ /* 0x000fe200078e3cff */
[----:B------:R-:W-:Y:S01]  /*0600*/  IMAD R12, R12, c[0x0][0x1a0], RZ ;  /* 0x000068000c0c7a24 */ /* 0x000fe200078e02ff */
[----:B------:R-:W-:Y:S01]  /*0610*/  SHF.R.S32.HI R13, RZ, 0x1f, R15 ;  /* 0x0000001fff0d7819 */ /* 0x000fe2000001140f */
[----:B------:R-:W-:Y:S01]  /*0620*/  IMAD.IADD R20, R2, 0x1, -R5 ;  /* 0x0000000102147824 */ /* 0x000fe200078e0a05 */
[----:B------:R-:W-:Y:S01]  /*0630*/  SHF.R.S32.HI R5, RZ, 0x1f, R14 ;  /* 0x0000001fff057819 */ /* 0x000fe2000001140e */
[----:B------:R-:W-:Y:S01]  /*0640*/  IMAD.HI.U32 R16, R16, R3, RZ ;  /* 0x0000000310107227 */ /* 0x000fe200078e00ff */
[----:B------:R-:W-:Y:S02]  /*0650*/  SHF.R.S32.HI R229, RZ, 0x1f, R228 ;  /* 0x0000001fffe57819 */ /* 0x000fe400000114e4 */
[----:B------:R-:W-:Y:S01]  /*0660*/  LEA.HI R6, R5, R14, RZ, 0x3 ;  /* 0x0000000e05067211 */ /* 0x000fe200078f18ff */
[----:B------:R-:W-:Y:S01]  /*0670*/  IMAD.MOV R14, RZ, RZ, -R16 ;  /* 0x000000ffff0e7224 */ /* 0x000fe200078e0a10 */
[----:B------:R-:W-:Y:S01]  /*0680*/  LEA.HI R8, R20, R20, RZ, 0x1 ;  /* 0x0000001414087211 */ /* 0x000fe200078f08ff */
[----:B------:R-:W-:Y:S01]  /*0690*/  IMAD.WIDE.U32 R26, R15, c[0x0][0x178], R228 ;  /* 0x00005e000f1a7a25 */ /* 0x000fe200078e00e4 */
[----:B------:R-:W-:-:S02]  /*06a0*/  SHF.R.S32.HI R21, RZ, 0x1f, R18 ;  /* 0x0000001fff157819 */ /* 0x000fc40000011412 */
[----:B------:R-:W-:Y:S01]  /*06b0*/  LOP3.LUT R5, R8, 0x3fffffe, RZ, 0xc0, !PT ;  /* 0x03fffffe08057812 */ /* 0x000fe200078ec0ff */
[----:B------:R-:W-:Y:S01]  /*06c0*/  IMAD R14, R11, R14, R3 ;  /* 0x0000000e0b0e7224 */ /* 0x000fe200078e0203 */
[----:B------:R-:W-:Y:S01]  /*06d0*/  SHF.R.S32.HI R127, RZ, 0x5, R126 ;  /* 0x00000005ff7f7819 */ /* 0x000fe2000001147e */
[----:B------:R-:W-:Y:S01]  /*06e0*/  IMAD R21, R21, c[0x0][0x1a8], RZ ;  /* 0x00006a0015157a24 */ /* 0x000fe200078e02ff */
[----:B------:R-:W-:Y:S01]  /*06f0*/  ISETP.NE.AND P2, PT, RZ, c[0x0][0x1c8], PT ;  /* 0x00007200ff007a0c */ /* 0x000fe20003f45270 */
[----:B------:R-:W-:Y:S01]  /*0700*/  IMAD.IADD R5, R20, 0x1, -R5 ;  /* 0x0000000114057824 */ /* 0x000fe200078e0a05 */
[----:B------:R-:W-:Y:S01]  /*0710*/  ISETP.GT.U32.AND P1, PT, R11, R14, PT ;  /* 0x0000000e0b00720c */ /* 0x000fe20003f24070 */
[----:B------:R-:W-:Y:S01]  /*0720*/  IMAD R20, R13, c[0x0][0x178], RZ ;  /* 0x00005e000d147a24 */ /* 0x000fe200078e02ff */
[----:B------:R-:W-:Y:S01]  /*0730*/  SHF.R.S32.HI R8, RZ, 0x1, R8 ;  /* 0x00000001ff087819 */ /* 0x000fe20000011408 */
[----:B------:R-:W-:Y:S01]  /*0740*/  IMAD.WIDE R230, R230, 0x80, R24 ;  /* 0x00000080e6e67825 */ /* 0x000fe200078e0218 */
[----:B------:R-:W-:-:S03]  /*0750*/  LOP3.LUT R238, R238, 0x6, RZ, 0xc0, !PT ;  /* 0x00000006eeee7812 */ /* 0x000fc600078ec0ff */
[----:B------:R-:W-:Y:S01]  /*0760*/  IMAD R3, R15, c[0x0][0x17c], R20 ;  /* 0x00005f000f037a24 */ /* 0x000fe200078e0214 */
[--C-:B------:R-:W-:Y:S01]  /*0770*/  SHF.R.S32.HI R20, RZ, 0x1, R19.reuse ;  /* 0x00000001ff147819 */ /* 0x100fe20000011413 */
[----:B------:R-:W-:Y:S01]  /*0780*/  IMAD R222, R127, 0x8, R222 ;  /* 0x000000087fde7824 */ /* 0x000fe200078e02de */
[----:B------:R-:W-:Y:S01]  /*0790*/  SHF.R.S32.HI R19, RZ, 0x1f, R19 ;  /* 0x0000001fff137819 */ /* 0x000fe20000011413 */
[----:B------:R-:W-:Y:S02]  /*07a0*/  IMAD.IADD R27, R27, 0x1, R3 ;  /* 0x000000011b1b7824 */ /* 0x000fe400078e0203 */
[----:B------:R-:W-:Y:S01]  /*07b0*/  @!P1 IMAD.IADD R14, R14, 0x1, -R11 ;  /* 0x000000010e0e9824 */ /* 0x000fe200078e0a0b */
[----:B------:R-:W-:Y:S01]  /*07c0*/  @!P1 IADD3 R16, R16, 0x1, RZ ;  /* 0x0000000110109810 */ /* 0x000fe20007ffe0ff */
[----:B------:R-:W-:Y:S01]  /*07d0*/  IMAD R3, R23, c[0x0][0x1a4], R12 ;  /* 0x0000690017037a24 */ /* 0x000fe200078e020c */
[----:B------:R-:W-:Y:S01]  /*07e0*/  LEA.HI R19, R19, R20, RZ, 0x2 ;  /* 0x0000001413137211 */ /* 0x000fe200078f10ff */
[----:B------:R-:W-:Y:S01]  /*07f0*/  IMAD R12, R18, c[0x0][0x1ac], R21 ;  /* 0x00006b00120c7a24 */ /* 0x000fe200078e0215 */
[----:B------:R-:W-:Y:S01]  /*0800*/  ISETP.GE.U32.AND P3, PT, R14, R11, PT ;  /* 0x0000000b0e00720c */ /* 0x000fe20003f66070 */
[----:B------:R-:W-:Y:S01]  /*0810*/  IMAD.WIDE.U32 R26, R18, c[0x0][0x1a8], R26 ;  /* 0x00006a00121a7a25 */ /* 0x000fe200078e001a */
[----:B------:R-:W-:-:S03]  /*0820*/  LOP3.LUT R19, R19, 0xfffffffc, RZ, 0xc0, !PT ;  /* 0xfffffffc13137812 */ /* 0x000fc600078ec0ff */
[----:B------:R-:W-:Y:S02]  /*0830*/  IMAD.IADD R27, R27, 0x1, R12 ;  /* 0x000000011b1b7824 */ /* 0x000fe400078e020c */
[----:B------:R-:W-:Y:S02]  /*0840*/  IMAD R11, R231, c[0x0][0x190], RZ ;  /* 0x00006400e70b7a24 */ /* 0x000fe400078e02ff */
[----:B------:R-:W-:Y:S02]  /*0850*/  IMAD.U32 R222, R222, 0x20, R17 ;  /* 0x00000020dede7824 */ /* 0x000fe400078e0011 */
[C---:B------:R-:W-:Y:S02]  /*0860*/  IMAD R17, R23.reuse, c[0x0][0x19c], R22 ;  /* 0x0000670017117a24 */ /* 0x040fe400078e0216 */
[----:B------:R-:W-:Y:S01]  /*0870*/  IMAD.WIDE.U32 R24, R23, c[0x0][0x198], R228 ;  /* 0x0000660017187a25 */ /* 0x000fe200078e00e4 */
[----:B------:R-:W-:-:S03]  /*0880*/  @P3 IADD3 R16, R16, 0x1, RZ ;  /* 0x0000000110103810 */ /* 0x000fc60007ffe0ff */
[----:B------:R-:W-:-:S04]  /*0890*/  IMAD.WIDE.U32 R22, R23, c[0x0][0x1a0], R228 ;  /* 0x0000680017167a25 */ /* 0x000fc800078e00e4 */
[C---:B------:R-:W-:Y:S02]  /*08a0*/  IMAD R11, R230.reuse, c[0x0][0x194], R11 ;  /* 0x00006500e60b7a24 */ /* 0x040fe400078e020b */
[----:B------:R-:W-:-:S04]  /*08b0*/  IMAD.WIDE.U32 R26, R230, c[0x0][0x190], R26 ;  /* 0x00006400e61a7a25 */ /* 0x000fc800078e001a */
[----:B------:R-:W-:Y:S01]  /*08c0*/  IMAD.IADD R23, R23, 0x1, R3 ;  /* 0x0000000117177824 */ /* 0x000fe200078e0203 */
[----:B------:R-:W-:Y:S01]  /*08d0*/  IADD3 R3, R20, -R19, RZ ;  /* 0x8000001314037210 */ /* 0x000fe20007ffe0ff */
[----:B------:R-:W-:Y:S02]  /*08e0*/  IMAD.IADD R11, R27, 0x1, R11 ;  /* 0x000000011b0b7824 */ /* 0x000fe400078e020b */
[----:B------:R-:W-:Y:S01]  /*08f0*/  @!P0 IMAD.MOV R16, RZ, RZ, -R16 ;  /* 0x000000ffff108224 */ /* 0x000fe200078e0a10 */
[C---:B------:R-:W-:Y:S01]  /*0900*/  LEA R20, P0, R26.reuse, c[0x0][0x160], 0x1 ;  /* 0x000058001a147a11 */ /* 0x040fe200078008ff */
[----:B------:R-:W-:Y:S01]  /*0910*/  IMAD.MOV.U32 R18, RZ, RZ, c[0x0][0x190] ;  /* 0x00006400ff127624 */ /* 0x000fe200078e00ff */
[----:B------:R-:W-:Y:S01]  /*0920*/  @!P2 LOP3.LUT R16, RZ, c[0x0][0x1c8], RZ, 0x33, !PT ;  /* 0x00007200ff10aa12 */ /* 0x000fe200078e33ff */
[----:B------:R-:W-:Y:S01]  /*0930*/  IMAD.IADD R25, R25, 0x1, R17 ;  /* 0x0000000119197824 */ /* 0x000fe200078e0211 */
[----:B------:R-:W-:Y:S01]  /*0940*/  LEA.HI.X R21, R26, c[0x0][0x164], R11, 0x1, P0 ;  /* 0x000059001a157a11 */ /* 0x000fe200000f0c0b */
[C---:B------:R-:W-:Y:S01]  /*0950*/  IMAD R12, R13.reuse, c[0x0][0x180], RZ ;  /* 0x000060000d0c7a24 */ /* 0x040fe200078e02ff */
[----:B------:R-:W-:Y:S01]  /*0960*/  SHF.L.U64.HI R9, R18, R9, c[0x0][0x194] ;  /* 0x0000650012097619 */ /* 0x000fe20000010209 */
[----:B------:R-:W-:Y:S01]  /*0970*/  IMAD R14, R13, c[0x0][0x188], RZ ;  /* 0x000062000d0e7a24 */ /* 0x000fe200078e02ff */
[----:B------:R-:W-:Y:S01]  /*0980*/  SHF.R.S32.HI R11, RZ, 0x1f, R16 ;  /* 0x0000001fff0b7819 */ /* 0x000fe20000011410 */
[----:B------:R-:W-:Y:S01]  /*0990*/  IMAD R12, R15, c[0x0][0x184], R12 ;  /* 0x000061000f0c7a24 */ /* 0x000fe200078e020c */
[----:B------:R-:W-:Y:S01]  /*09a0*/  LOP3.LUT P1, RZ, R3, 0x2, RZ, 0xc0, !PT ;  /* 0x0000000203ff7812 */ /* 0x000fe2000782c0ff */
[----:B------:R-:W-:-:S04]  /*09b0*/  IMAD.WIDE.U32 R24, R15, c[0x0][0x180], R24 ;  /* 0x000060000f187a25 */ /* 0x000fc800078e0018 */
[----:B------:R-:W-:Y:S02]  /*09c0*/  IMAD.SHL.U32 R18, R18, 0x40, RZ ;  /* 0x0000004012127824 */ /* 0x000fe400078e00ff */
[----:B------:R-:W-:Y:S02]  /*09d0*/  IMAD R14, R15, c[0x0][0x18c], R14 ;  /* 0x000063000f0e7a24 */ /* 0x000fe400078e020e */
[----:B------:R-:W-:Y:S02]  /*09e0*/  IMAD.IADD R13, R25, 0x1, R12 ;  /* 0x00000001190d7824 */ /* 0x000fe400078e020c */
[----:B------:R-:W-:-:S04]  /*09f0*/  IMAD.WIDE.U32 R22, R15, c[0x0][0x188], R22 ;  /* 0x000062000f167a25 */ /* 0x000fc800078e0016 */
[----:B------:R-:W-:Y:S01]  /*0a00*/  IMAD.MOV.U32 R12, RZ, RZ, R24 ;  /* 0x000000ffff0c7224 */ /* 0x000fe200078e0018 */
[----:B------:R-:W-:Y:S01]  /*0a10*/  IADD3 R24, P0, R18, R20, RZ ;  /* 0x0000001412187210 */ /* 0x000fe20007f1e0ff */
[----:B------:R-:W-:Y:S02]  /*0a20*/  IMAD R15, R11, c[0x0][0x1b0], RZ ;  /* 0x00006c000b0f7a24 */ /* 0x000fe400078e02ff */
[----:B------:R-:W-:-:S04]  /*0a30*/  IMAD.WIDE.U32 R224, R16, c[0x0][0x1b0], R12 ;  /* 0x00006c0010e07a25 */ /* 0x000fc800078e000c */
[----:B------:R-:W-:Y:S02]  /*0a40*/  IMAD R15, R16, c[0x0][0x1b4], R15 ;  /* 0x00006d00100f7a24 */ /* 0x000fe400078e020f */
[----:B------:R-:W-:Y:S01]  /*0a50*/  IMAD.X R25, R9, 0x1, R21, P0 ;  /* 0x0000000109197824 */ /* 0x000fe200000e0615 */
[C---:B------:R-:W-:Y:S01]  /*0a60*/  IADD3 R12, P0, R18.reuse, R24, RZ ;  /* 0x00000018120c7210 */ /* 0x040fe20007f1e0ff */
[----:B------:R-:W-:Y:S01]  /*0a70*/  IMAD.MOV.U32 R226, RZ, RZ, R224 ;  /* 0x000000ffffe27224 */ /* 0x000fe200078e00e0 */
[----:B------:R-:W-:Y:S01]  /*0a80*/  IADD3 R227, R225, R15, RZ ;  /* 0x0000000fe1e37210 */ /* 0x000fe20007ffe0ff */
[----:B------:R-:W-:Y:S02]  /*0a90*/  IMAD.IADD R23, R23, 0x1, R14 ;  /* 0x0000000117177824 */ /* 0x000fe400078e020e */
[----:B------:R-:W-:Y:S01]  /*0aa0*/  IMAD.X R13, R9, 0x1, R25, P0 ;  /* 0x00000001090d7824 */ /* 0x000fe200000e0619 */
[----:B------:R-:W-:Y:S01]  /*0ab0*/  IADD3 R18, P0, R18, R12, RZ ;  /* 0x0000000c12127210 */ /* 0x000fe20007f1e0ff */
[----:B------:R-:W-:-:S02]  /*0ac0*/  IMAD.SHL.U32 R222, R222, 0x2, RZ ;  /* 0x00000002dede7824 */ /* 0x000fc400078e00ff */
[----:B------:R-:W-:Y:S02]  /*0ad0*/  IMAD R249, R11, c[0x0][0x1b8], RZ ;  /* 0x00006e000bf97a24 */ /* 0x000fe400078e02ff */
[----:B------:R-:W-:Y:S01]  /*0ae0*/  IMAD.WIDE.U32 R14, R251, R219, R226 ;  /* 0x000000dbfb0e7225 */ /* 0x000fe200078e00e2 */
[----:B------:R1:W-:Y:S03]  /*0af0*/  LDGSTS.E.BYPASS.LTC128B.128 [R222], [R20.64] ;  /* 0x0000000014de7fae */ /* 0x0003e6000b901d46 */
[C---:B------:R-:W-:Y:S01]  /*0b00*/  IMAD.WIDE.U32 R170, R16.reuse, c[0x0][0x1b8], R22 ;  /* 0x00006e0010aa7a25 */ /* 0x040fe200078e0016 */
[----:B------:R1:W-:Y:S03]  /*0b10*/  LDGSTS.E.BYPASS.LTC128B.128 [R222+0x2000], [R20.64+0x40] ;  /* 0x0200004014de7fae */ /* 0x0003e6000b901d46 */
[----:B------:R-:W-:Y:S01]  /*0b20*/  IMAD R249, R16, c[0x0][0x1bc], R249 ;  /* 0x00006f0010f97a24 */ /* 0x000fe200078e02f9 */
[----:B------:R1:W-:Y:S01]  /*0b30*/  LDGSTS.E.BYPASS.LTC128B.128 [R222+0x4000], [R20.64+0x80] ;  /* 0x0400008014de7fae */ /* 0x0003e2000b901d46 */
[----:B------:R-:W-:Y:S01]  /*0b40*/  IMAD.X R19, R9, 0x1, R13, P0 ;  /* 0x0000000109137824 */ /* 0x000fe200000e060d */
[----:B------:R-:W-:Y:S01]  /*0b50*/  LEA R16, P0, R14, c[0x0][0x168], 0x1 ;  /* 0x00005a000e107a11 */ /* 0x000fe200078008ff */
[----:B------:R-:W-:Y:S01]  /*0b60*/  IMAD.IADD R7, R15, 0x1, R7 ;  /* 0x000000010f077824 */ /* 0x000fe200078e0207 */
[----:B------:R2:W-:Y:S01]  /*0b70*/  LDGSTS.E.BYPASS.LTC128B.128 [R222+0x800], [R24.64] ;  /* 0x0080000018de7fae */ /* 0x0005e2000b901d46 */
[----:B------:R-:W-:Y:S01]  /*0b80*/  IMAD.SHL.U32 R9, R8, 0x40, RZ ;  /* 0x0000004008097824 */ /* 0x000fe200078e00ff */
[----:B------:R-:W-:Y:S01]  /*0b90*/  IADD3 R249, R171, R249, RZ ;  /* 0x000000f9abf97210 */ /* 0x000fe20007ffe0ff */
[----:B------:R-:W-:Y:S01]  /*0ba0*/  IMAD.SHL.U32 R37, R3, 0x40, RZ ;  /* 0x0000004003257824 */ /* 0x000fe200078e00ff */
[----:B------:R2:W-:Y:S01]  /*0bb0*/  LDGSTS.E.BYPASS.LTC128B.128 [R222+0x2800], [R24.64+0x40] ;  /* 0x0280004018de7fae */ /* 0x0005e2000b901d46 */
[----:B------:R-:W-:Y:S01]  /*0bc0*/  LEA.HI.X R17, R14, c[0x0][0x16c], R7, 0x1, P0 ;  /* 0x00005b000e117a11 */ /* 0x000fe200000f0c07 */
[----:B------:R-:W-:Y:S01]  /*0bd0*/  IMAD.SHL.U32 R6, R6, 0x20, RZ ;  /* 0x0000002006067824 */ /* 0x000fe200078e00ff */
[----:B------:R-:W-:Y:S01]  /*0be0*/  IADD3 R14, P0, R219, R16, RZ ;  /* 0x00000010db0e7210 */ /* 0x000fe20007f1e0ff */
[----:B------:R2:W-:Y:S01]  /*0bf0*/  LDGSTS.E.BYPASS.LTC128B.128 [R222+0x4800], [R24.64+0x80] ;  /* 0x0480008018de7fae */ /* 0x0005e2000b901d46 */
[----:B------:R-:W-:Y:S01]  /*0c00*/  IMAD.MOV.U32 R248, RZ, RZ, R170 ;  /* 0x000000fffff87224 */ /* 0x000fe200078e00aa */
[----:B------:R-:W-:Y:S01]  /*0c10*/  LOP3.LUT R9, R9, 0xc0, RZ, 0xc0, !PT ;  /* 0x000000c009097812 */ /* 0x000fe200078ec0ff */
[----:B------:R-:W-:Y:S01]  /*0c20*/  IMAD R5, R10, 0x8, R5 ;  /* 0x000000080a057824 */ /* 0x000fe200078e0205 */
[----:B------:R3:W-:Y:S01]  /*0c30*/  LDGSTS.E.BYPASS.LTC128B.128 [R222+0x1000], [R12.64] ;  /* 0x010000000cde7fae */ /* 0x0007e2000b901d46 */
[----:B------:R-:W-:Y:S01]  /*0c40*/  IMAD.X R15, R218, 0x1, R17, P0 ;  /* 0x00000001da0f7824 */ /* 0x000fe200000e0611 */
[----:B------:R-:W-:Y:S01]  /*0c50*/  LOP3.LUT R37, R37, 0xc0, RZ, 0xc0, !PT ;  /* 0x000000c025257812 */ /* 0x000fe200078ec0ff */
[----:B------:R-:W-:Y:S01]  /*0c60*/  IMAD.SHL.U32 R10, R10, 0x8, RZ ;  /* 0x000000080a0a7824 */ /* 0x000fe200078e00ff */
[----:B------:R3:W-:Y:S01]  /*0c70*/  LDGSTS.E.BYPASS.LTC128B.128 [R222+0x3000], [R12.64+0x40] ;  /* 0x030000400cde7fae */ /* 0x0007e2000b901d46 */
[----:B------:R-:W-:Y:S01]  /*0c80*/  LOP3.LUT R124, R6, 0xffffff00, RZ, 0xc0, !PT ;  /* 0xffffff00067c7812 */ /* 0x000fe200078ec0ff */
[----:B------:R-:W-:Y:S01]  /*0c90*/  IMAD R128, R127, 0x10, R128 ;  /* 0x000000107f807824 */ /* 0x000fe200078e0280 */
[----:B------:R-:W-:Y:S01]  /*0ca0*/  LOP3.LUT R7, R9, 0x8, R4, 0xf8, !PT ;  /* 0x0000000809077812 */ /* 0x000fe200078ef804 */
[----:B------:R3:W-:Y:S01]  /*0cb0*/  LDGSTS.E.BYPASS.LTC128B.128 [R222+0x5000], [R12.64+0x80] ;  /* 0x050000800cde7fae */ /* 0x0007e2000b901d46 */
[----:B------:R-:W-:Y:S01]  /*0cc0*/  LOP3.LUT R10, R37, 0x8, R10, 0xf8, !PT ;  /* 0x00000008250a7812 */ /* 0x000fe200078ef80a */
[----:B------:R-:W-:Y:S01]  /*0cd0*/  IMAD R6, R127, 0x200, R124 ;  /* 0x000002007f067824 */ /* 0x000fe200078e027c */
[----:B------:R-:W-:Y:S01]  /*0ce0*/  SHF.R.U32.HI R4, RZ, 0x3, R9 ;  /* 0x00000003ff047819 */ /* 0x000fe20000011609 */
[----:B------:R4:W-:Y:S01]  /*0cf0*/  LDGSTS.E.BYPASS.LTC128B.128 [R222+0x1800], [R18.64] ;  /* 0x0180000012de7fae */ /* 0x0009e2000b901d46 */
[----:B------:R-:W-:Y:S01]  /*0d00*/  SHF.R.U32.HI R37, RZ, 0x3, R37 ;  /* 0x00000003ff257819 */ /* 0x000fe20000011625 */
[----:B------:R-:W-:Y:S01]  /*0d10*/  IMAD R6, R125, 0x20, R6 ;  /* 0x000000207d067824 */ /* 0x000fe200078e0206 */
[----:B------:R-:W-:Y:S01]  /*0d20*/  LOP3.LUT R4, R7, R4, RZ, 0x3c, !PT ;  /* 0x0000000407047212 */ /* 0x000fe200078e3cff */
[----:B------:R4:W-:Y:S01]  /*0d30*/  LDGSTS.E.BYPASS.LTC128B.128 [R222+0x3800], [R18.64+0x40] ;  /* 0x0380004012de7fae */ /* 0x0009e2000b901d46 */
[----:B------:R-:W-:Y:S01]  /*0d40*/  LOP3.LUT R37, R10, R37, RZ, 0x3c, !PT ;  /* 0x000000250a257212 */ /* 0x000fe200078e3cff */
[----:B------:R-:W-:-:S02]  /*0d50*/  IMAD R124, R125, 0x20, R124 ;  /* 0x000000207d7c7824 */ /* 0x000fc400078e027c */
[----:B------:R4:W-:Y:S02]  /*0d60*/  LDGSTS.E.BYPASS.LTC128B.128 [R222+0x5800], [R18.64+0x80] ;  /* 0x0580008012de7fae */ /* 0x0009e4000b901d46 */
[----:B------:R-:W-:Y:S02]  /*0d70*/  IMAD.IADD R217, R37, 0x1, R6 ;  /* 0x0000000125d97824 */ /* 0x000fe400078e0206 */
[----:B------:R4:W-:Y:S02]  /*0d80*/  LDGSTS.E.BYPASS.LTC128B.128 [R222+0x6000], [R16.64] ;  /* 0x0600000010de7fae */ /* 0x0009e4000b901d46 */
[----:B------:R-:W-:Y:S02]  /*0d90*/  IMAD.SHL.U32 R217, R217, 0x2, RZ ;  /* 0x00000002d9d97824 */ /* 0x000fe400078e00ff */
[----:B------:R4:W-:Y:S04]  /*0da0*/  LDGSTS.E.BYPASS.LTC128B.128 [R222+0x7000], [R16.64+0x40] ;  /* 0x0700004010de7fae */ /* 0x0009e8000b901d46 */
[----:B------:R4:W-:Y:S01]  /*0db0*/  LDGSTS.E.BYPASS.LTC128B.128 [R222+0x8000], [R16.64+0x80] ;  /* 0x0800008010de7fae */ /* 0x0009e2000b901d46 */
[----:B---3--:R-:W-:-:S03]  /*0dc0*/  IMAD.WIDE.U32 R12, R251, R221, R248 ;  /* 0x000000ddfb0c7225 */ /* 0x008fc600078e00f8 */
[----:B------:R3:W-:Y:S01]  /*0dd0*/  LDGSTS.E.BYPASS.LTC128B.128 [R222+0x6800], [R14.64] ;  /* 0x068000000ede7fae */ /* 0x0007e2000b901d46 */
[----:B------:R-:W-:-:S03]  /*0de0*/  IMAD.IADD R0, R13, 0x1, R0 ;  /* 0x000000010d007824 */ /* 0x000fc600078e0200 */
[----:B------:R3:W-:Y:S04]  /*0df0*/  LDGSTS.E.BYPASS.LTC128B.128 [R222+0x7800], [R14.64+0x40] ;  /* 0x078000400ede7fae */ /* 0x0007e8000b901d46 */
[----:B------:R3:W-:Y:S04]  /*0e00*/  LDGSTS.E.BYPASS.LTC128B.128 [R222+0x8800], [R14.64+0x80] ;  /* 0x088000800ede7fae */ /* 0x0007e8000b901d46 */
[----:B------:R-:W0:Y:S01]  /*0e10*/  LDGDEPBAR ;  /* 0x00000000000079af */ /* 0x000e220000000000 */
[----:B---3--:R-:W-:Y:S01]  /*0e20*/  LEA R14, P0, R12, c[0x0][0x170], 0x1 ;  /* 0x00005c000c0e7a11 */ /* 0x008fe200078008ff */
[----:B------:R-:W-:-:S04]  /*0e30*/  DEPBAR.LE SB0, 0x0 ;  /* 0x000080000000791a */ /* 0x000fc80000000000 */
[----:B------:R-:W-:Y:S01]  /*0e40*/  LEA.HI.X R15, R12, c[0x0][0x174], R0, 0x1, P0 ;  /* 0x00005d000c0f7a11 */ /* 0x000fe200000f0c00 */
[----:B------:R-:W-:Y:S01]  /*0e50*/  BAR.SYNC.DEFER_BLOCKING 0x0 ;  /* 0x0000000000007b1d */ /* 0x000fe20000010000 */
[----:B------:R-:W-:Y:S01]  /*0e60*/  IADD3 R10, P0, R221, R14, RZ ;  /* 0x0000000edd0a7210 */ /* 0x000fe20007f1e0ff */
[----:B------:R-:W-:-:S04]  /*0e70*/  IMAD.U32 R0, R5, 0x20, R4 ;  /* 0x0000002005007824 */ /* 0x000fc800078e0004 */
[----:B------:R-:W-:Y:S01]  /*0e80*/  IMAD.X R11, R220, 0x1, R15, P0 ;  /* 0x00000001dc0b7824 */ /* 0x000fe200000e060f */
[----:B------:R-:W-:Y:S01]  /*0e90*/  LOP3.LUT P0, RZ, R8, 0x2, RZ, 0xc0, !PT ;  /* 0x0000000208ff7812 */ /* 0x000fe2000780c0ff */
[C---:B------:R-:W-:Y:S01]  /*0ea0*/  IMAD.SHL.U32 R129, R0.reuse, 0x2, RZ ;  /* 0x0000000200817824 */ /* 0x040fe200078e00ff */
[----:B------:R-:W-:Y:S02]  /*0eb0*/  MOV R8, 0x20 ;  /* 0x0000002000087802 */ /* 0x000fe40000000f00 */
[----:B------:R-:W-:Y:S02]  /*0ec0*/  LEA R216, R0, 0x6000, 0x1 ;  /* 0x0000600000d87811 */ /* 0x000fe400078e08ff */
[C---:B------:R-:W-:Y:S02]  /*0ed0*/  SEL R3, R8.reuse, 0xffffffe0, !P0 ;  /* 0xffffffe008037807 */ /* 0x040fe40004000000 */
[----:B------:R-:W-:Y:S02]  /*0ee0*/  SEL R0, R8, 0xffffffe0, !P1 ;  /* 0xffffffe008007807 */ /* 0x000fe40004800000 */
[----:B------:R-:W-:Y:S01]  /*0ef0*/  ISETP.NE.AND P0, PT, R164, 0x1, PT ;  /* 0x00000001a400780c */ /* 0x000fe20003f05270 */
[----:B------:R-:W-:Y:S01]  /*0f00*/  IMAD.IADD R214, R216, 0x1, R3 ;  /* 0x00000001d8d67824 */ /* 0x000fe200078e0203 */
[----:B------:R-:W-:Y:S01]  /*0f10*/  LOP3.LUT R3, R126, 0xffffffe0, RZ, 0xc0, !PT ;  /* 0xffffffe07e037812 */ /* 0x000fe200078ec0ff */
[----:B------:R-:W-:Y:S01]  /*0f20*/  IMAD.IADD R215, R217, 0x1, R0 ;  /* 0x00000001d9d77824 */ /* 0x000fe200078e0200 */
[----:B------:R-:W-:Y:S01]  /*0f30*/  @!PT LDS RZ, [RZ] ;  /* 0x00000000fffff984 */ /* 0x000fe20000000800 */
[----:B------:R-:W-:Y:S01]  /*0f40*/  @!PT LDS RZ, [RZ] ;  /* 0x00000000fffff984 */ /* 0x000fe20000000800 */
[----:B------:R-:W-:Y:S01]  /*0f50*/  @!PT LDS RZ, [RZ] ;  /* 0x00000000fffff984 */ /* 0x000fe20000000800 */
[----:B------:R3:W-:Y:S03]  /*0f60*/  LDGSTS.E.BYPASS.LTC128B.128 [R222+0x9000], [R14.64] ;  /* 0x090000000ede7fae */ /* 0x0007e6000b901d46 */
[----:B------:R-:W-:-:S02]  /*0f70*/  IMAD.IADD R3, R2, 0x1, -R3 ;  /* 0x0000000102037824 */ /* 0x000fc400078e0a03 */
[----:B------:R-:W-:Y:S01]  /*0f80*/  IMAD.IADD R2, R37, 0x1, R124 ;  /* 0x0000000125027824 */ /* 0x000fe200078e027c */
[----:B------:R3:W-:Y:S04]  /*0f90*/  LDGSTS.E.BYPASS.LTC128B.128 [R222+0xa000], [R14.64+0x40] ;  /* 0x0a0000400ede7fae */ /* 0x0007e8000b901d46 */
[----:B------:R3:W-:Y:S04]  /*0fa0*/  LDGSTS.E.BYPASS.LTC128B.128 [R222+0xb000], [R14.64+0x80] ;  /* 0x0b0000800ede7fae */ /* 0x0007e8000b901d46 */
[----:B------:R5:W-:Y:S04]  /*0fb0*/  LDGSTS.E.BYPASS.LTC128B.128 [R222+0x9800], [R10.64] ;  /* 0x098000000ade7fae */ /* 0x000be8000b901d46 */
[----:B------:R5:W-:Y:S04]  /*0fc0*/  LDGSTS.E.BYPASS.LTC128B.128 [R222+0xa800], [R10.64+0x40] ;  /* 0x0a8000400ade7fae */ /* 0x000be8000b901d46 */
[----:B------:R5:W-:Y:S04]  /*0fd0*/  LDGSTS.E.BYPASS.LTC128B.128 [R222+0xb800], [R10.64+0x80] ;  /* 0x0b8000800ade7fae */ /* 0x000be8000b901d46 */
[----:B------:R-:W-:Y:S04]  /*0fe0*/  LDSM.16.M88.4 R60, [R217] ;  /* 0x00000000d93c783b */ /* 0x000fe80000000200 */
[----:B------:R-:W1:Y:S04]  /*0ff0*/  LDSM.16.M88.4 R88, [R129+0x6000] ;  /* 0x006000008158783b */ /* 0x000e680000000200 */
[----:B------:R-:W2:Y:S04]  /*1000*/  LDSM.16.M88.4 R64, [R217+0x1000] ;  /* 0x00100000d940783b */ /* 0x000ea80000000200 */
[----:B------:R-:W2:Y:S04]  /*1010*/  LDSM.16.M88.4 R80, [R129+0x6400] ;  /* 0x006400008150783b */ /* 0x000ea80000000200 */
[----:B------:R-:W3:Y:S04]  /*1020*/  LDSM.16.M88.4 R72, [R129+0x6800] ;  /* 0x006800008148783b */ /* 0x000ee80000000200 */
[----:B------:R-:W3:Y:S04]  /*1030*/  LDSM.16.M88.4 R4, [R129+0x6c00] ;  /* 0x006c00008104783b */ /* 0x000ee80000000200 */
[----:B------:R-:W-:Y:S04]  /*1040*/  LDSM.16.M88.4 R56, [R214] ;  /* 0x00000000d638783b */ /* 0x000fe80000000200 */
[----:B------:R-:W3:Y:S04]  /*1050*/  LDSM.16.M88.4 R112, [R215+0x1000] ;  /* 0x00100000d770783b */ /* 0x000ee80000000200 */
[----:B------:R-:W4:Y:S04]  /*1060*/  LDSM.16.M88.4 R52, [R214+0x400] ;  /* 0x00040000d634783b */ /* 0x000f280000000200 */
[----:B------:R-:W4:Y:S04]  /*1070*/  LDSM.16.M88.4 R48, [R214+0x800] ;  /* 0x00080000d630783b */ /* 0x000f280000000200 */
[----:B------:R-:W4:Y:S04]  /*1080*/  LDSM.16.M88.4 R44, [R214+0xc00] ;  /* 0x000c0000d62c783b */ /* 0x000f280000000200 */
[----:B-----5:R-:W5:Y:S01]  /*1090*/  LDSM.16.M88.4 R8, [R215] ;  /* 0x00000000d708783b */ /* 0x020f620000000200 */
[-C--:B-1----:R-:W-:Y:S03]  /*10a0*/  HMMA.16816.F32.BF16 R92, R60, R88.reuse, RZ ;  /* 0x000000583c5c723c */ /* 0x082fe600000418ff */
[----:B------:R-:W-:Y:S04]  /*10b0*/  LDSM.16.M88.4 R108, [R129+0x7000] ;  /* 0x00700000816c783b */ /* 0x000fe80000000200 */
[----:B------:R-:W-:Y:S01]  /*10c0*/  LDSM.16.M88.4 R104, [R129+0x7400] ;  /* 0x007400008168783b */ /* 0x000fe20000000200 */
[C---:B--2---:R-:W-:Y:S03]  /*10d0*/  HMMA.16816.F32.BF16 R40, R64.reuse, R88, RZ ;  /* 0x000000584028723c */ /* 0x044fe600000418ff */
[----:B------:R-:W-:Y:S04]  /*10e0*/  LDSM.16.M88.4 R100, [R129+0x7800] ;  /* 0x007800008164783b */ /* 0x000fe80000000200 */
[----:B------:R-:W-:Y:S01]  /*10f0*/  LDSM.16.M88.4 R96, [R129+0x7c00] ;  /* 0x007c00008160783b */ /* 0x000fe20000000200 */
[C---:B------:R-:W-:Y:S03]  /*1100*/  HMMA.16816.F32.BF16 R28, R64.reuse, R80, RZ ;  /* 0x00000050401c723c */ /* 0x040fe600000418ff */
[----:B------:R-:W-:Y:S04]  /*1110*/  LDSM.16.M88.4 R120, [R214+0x1c00] ;  /* 0x001c0000d678783b */ /* 0x000fe80000000200 */
[----:B------:R-:W-:Y:S01]  /*1120*/  LDSM.16.M88.4 R116, [R217+0x4000] ;  /* 0x00400000d974783b */ /* 0x000fe20000000200 */
[C---:B---3--:R-:W-:Y:S03]  /*1130*/  HMMA.16816.F32.BF16 R20, R64.reuse, R72, RZ ;  /* 0x000000484014723c */ /* 0x048fe600000418ff */
[----:B------:R-:W0:Y:S05]  /*1140*/  LDGDEPBAR ;  /* 0x00000000000079af */ /* 0x000e2a0000000000 */
[C---:B------:R-:W-:Y:S08]  /*1150*/  HMMA.16816.F32.BF16 R12, R64.reuse, R4, RZ ;  /* 0x00000004400c723c */ /* 0x040ff000000418ff */
[C---:B------:R-:W-:Y:S08]  /*1160*/  HMMA.16816.F32.BF16 R32, R64.reuse, R90, RZ ;  /* 0x0000005a4020723c */ /* 0x040ff000000418ff */
[C---:B------:R-:W-:Y:S08]  /*1170*/  HMMA.16816.F32.BF16 R24, R64.reuse, R82, RZ ;  /* 0x000000524018723c */ /* 0x040ff000000418ff */
[----:B----4-:R-:W-:Y:S08]  /*1180*/  HMMA.16816.F32.BF16 R16, R64, R74, RZ ;  /* 0x0000004a4010723c */ /* 0x010ff000000418ff */
[----:B------:R-:W-:Y:S08]  /*1190*/  HMMA.16816.F32.BF16 R88, R60, R90, RZ ;  /* 0x0000005a3c58723c */ /* 0x000ff000000418ff */
[----:B------:R-:W-:Y:S08]  /*11a0*/  HMMA.16816.F32.BF16 R64, R64, R6, RZ ;  /* 0x000000064040723c */ /* 0x000ff000000418ff */
[C---:B------:R-:W-:Y:S08]  /*11b0*/  HMMA.16816.F32.BF16 R84, R60.reuse, R80, RZ ;  /* 0x000000503c54723c */ /* 0x040ff000000418ff */
[C---:B------:R-:W-:Y:S08]  /*11c0*/  HMMA.16816.F32.BF16 R76, R60.reuse, R72, RZ ;  /* 0x000000483c4c723c */ /* 0x040ff000000418ff */
[C---:B------:R-:W-:Y:S08]  /*11d0*/  HMMA.16816.F32.BF16 R80, R60.reuse, R82, RZ ;  /* 0x000000523c50723c */ /* 0x040ff000000418ff */
[C---:B------:R-:W-:Y:S08]  /*11e0*/  HMMA.16816.F32.BF16 R72, R60.reuse, R74, RZ ;  /* 0x0000004a3c48723c */ /* 0x040ff000000418ff */
[C---:B------:R-:W-:Y:S08]  /*11f0*/  HMMA.16816.F32.BF16 R68, R60.reuse, R4, RZ ;  /* 0x000000043c44723c */ /* 0x040ff000000418ff */
[----:B------:R-:W-:Y:S01]  /*1200*/  HMMA.16816.F32.BF16 R60, R60, R6, RZ ;  /* 0x000000063c3c723c */ /* 0x000fe200000418ff */
[----:B------:R-:W1:Y:S07]  /*1210*/  LDSM.16.M88.4 R4, [R217+0x3000] ;  /* 0x00300000d904783b */ /* 0x000e6e0000000200 */
[C---:B------:R-:W-:Y:S08]  /*1220*/  HMMA.16816.F32.BF16 R40, R112.reuse, R56, R40 ;  /* 0x000000387028723c */ /* 0x040ff00000041828 */
[C---:B------:R-:W-:Y:S08]  /*1230*/  HMMA.16816.F32.BF16 R28, R112.reuse, R52, R28 ;  /* 0x00000034701c723c */ /* 0x040ff0000004181c */
[C---:B------:R-:W-:Y:S08]  /*1240*/  HMMA.16816.F32.BF16 R20, R112.reuse, R48, R20 ;  /* 0x000000307014723c */ /* 0x040ff00000041814 */
[C---:B------:R-:W-:Y:S08]  /*1250*/  HMMA.16816.F32.BF16 R12, R112.reuse, R44, R12 ;  /* 0x0000002c700c723c */ /* 0x040ff0000004180c */
[C---:B------:R-:W-:Y:S08]  /*1260*/  HMMA.16816.F32.BF16 R32, R112.reuse, R58, R32 ;  /* 0x0000003a7020723c */ /* 0x040ff00000041820 */
[C---:B------:R-:W-:Y:S08]  /*1270*/  HMMA.16816.F32.BF16 R24, R112.reuse, R54, R24 ;  /* 0x000000367018723c */ /* 0x040ff00000041818 */
[C---:B------:R-:W-:Y:S08]  /*1280*/  HMMA.16816.F32.BF16 R16, R112.reuse, R50, R16 ;  /* 0x000000327010723c */ /* 0x040ff00000041810 */
[----:B------:R-:W-:Y:S01]  /*1290*/  HMMA.16816.F32.BF16 R64, R112, R46, R64 ;  /* 0x0000002e7040723c */ /* 0x000fe20000041840 */
[----:B------:R-:W-:Y:S07]  /*12a0*/  LDSM.16.M88.4 R112, [R217+0x5000] ;  /* 0x00500000d970783b */ /* 0x000fee0000000200 */
[C---:B-----5:R-:W-:Y:S08]  /*12b0*/  HMMA.16816.F32.BF16 R92, R8.reuse, R56, R92 ;  /* 0x00000038085c723c */ /* 0x060ff0000004185c */
[C---:B------:R-:W-:Y:S01]  /*12c0*/  HMMA.16816.F32.BF16 R88, R8.reuse, R58, R88 ;  /* 0x0000003a0858723c */ /* 0x040fe20000041858 */
[----:B------:R-:W2:Y:S07]  /*12d0*/  LDSM.16.M88.4 R56, [R217+0x2000] ;  /* 0x00200000d938783b */ /* 0x000eae0000000200 */
[C---:B------:R-:W-:Y:S08]  /*12e0*/  HMMA.16816.F32.BF16 R76, R8.reuse, R48, R76 ;  /* 0x00000030084c723c */ /* 0x040ff0000004184c */
[C---:B------:R-:W-:Y:S08]  /*12f0*/  HMMA.16816.F32.BF16 R84, R8.reuse, R52, R84 ;  /* 0x000000340854723c */ /* 0x040ff00000041854 */
[C---:B------:R-:W-:Y:S08]  /*1300*/  HMMA.16816.F32.BF16 R68, R8.reuse, R44, R68 ;  /* 0x0000002c0844723c */ /* 0x040ff00000041844 */
[C---:B------:R-:W-:Y:S01]  /*1310*/  HMMA.16816.F32.BF16 R80, R8.reuse, R54, R80 ;  /* 0x000000360850723c */ /* 0x040fe20000041850 */
[----:B------:R-:W-:Y:S07]  /*1320*/  LDSM.16.M88.4 R52, [R215+0x3000] ;  /* 0x00300000d734783b */ /* 0x000fee0000000200 */
[C---:B------:R-:W-:Y:S01]  /*1330*/  HMMA.16816.F32.BF16 R72, R8.reuse, R50, R72 ;  /* 0x000000320848723c */ /* 0x040fe20000041848 */
[----:B------:R-:W-:Y:S07]  /*1340*/  LDSM.16.M88.4 R48, [R214+0x1000] ;  /* 0x00100000d630783b */ /* 0x000fee0000000200 */
[----:B------:R-:W-:Y:S01]  /*1350*/  HMMA.16816.F32.BF16 R60, R8, R46, R60 ;  /* 0x0000002e083c723c */ /* 0x000fe2000004183c */
[----:B------:R-:W3:Y:S04]  /*1360*/  LDSM.16.M88.4 R8, [R214+0x1800] ;  /* 0x00180000d608783b */ /* 0x000ee80000000200 */
[----:B------:R-:W-:Y:S03]  /*1370*/  LDSM.16.M88.4 R44, [R214+0x1400] ;  /* 0x00140000d62c783b */ /* 0x000fe60000000200 */
[C---:B-1----:R-:W-:Y:S08]  /*1380*/  HMMA.16816.F32.BF16 R40, R4.reuse, R108, R40 ;  /* 0x0000006c0428723c */ /* 0x042ff00000041828 */
[C---:B------:R-:W-:Y:S08]  /*1390*/  HMMA.16816.F32.BF16 R28, R4.reuse, R104, R28 ;  /* 0x00000068041c723c */ /* 0x040ff0000004181c */
[C---:B------:R-:W-:Y:S08]  /*13a0*/  HMMA.16816.F32.BF16 R20, R4.reuse, R100, R20 ;  /* 0x000000640414723c */ /* 0x040ff00000041814 */
[C---:B------:R-:W-:Y:S08]  /*13b0*/  HMMA.16816.F32.BF16 R12, R4.reuse, R96, R12 ;  /* 0x00000060040c723c */ /* 0x040ff0000004180c */
[C---:B------:R-:W-:Y:S08]  /*13c0*/  HMMA.16816.F32.BF16 R32, R4.reuse, R110, R32 ;  /* 0x0000006e0420723c */ /* 0x040ff00000041820 */
[C---:B------:R-:W-:Y:S08]  /*13d0*/  HMMA.16816.F32.BF16 R24, R4.reuse, R106, R24 ;  /* 0x0000006a0418723c */ /* 0x040ff00000041818 */
[C---:B------:R-:W-:Y:S08]  /*13e0*/  HMMA.16816.F32.BF16 R16, R4.reuse, R102, R16 ;  /* 0x000000660410723c */ /* 0x040ff00000041810 */
[----:B------:R-:W-:Y:S01]  /*13f0*/  HMMA.16816.F32.BF16 R64, R4, R98, R64 ;  /* 0x000000620440723c */ /* 0x000fe20000041840 */
[----:B------:R-:W1:Y:S07]  /*1400*/  LDSM.16.M88.4 R4, [R215+0x2000] ;  /* 0x00200000d704783b */ /* 0x000e6e0000000200 */
[C---:B--2---:R-:W-:Y:S08]  /*1410*/  HMMA.16816.F32.BF16 R76, R56.reuse, R100, R76 ;  /* 0x00000064384c723c */ /* 0x044ff0000004184c */
[C---:B------:R-:W-:Y:S08]  /*1420*/  HMMA.16816.F32.BF16 R92, R56.reuse, R108, R92 ;  /* 0x0000006c385c723c */ /* 0x040ff0000004185c */
[C---:B------:R-:W-:Y:S01]  /*1430*/  HMMA.16816.F32.BF16 R88, R56.reuse, R110, R88 ;  /* 0x0000006e3858723c */ /* 0x040fe20000041858 */
[----:B------:R-:W-:Y:S07]  /*1440*/  LDSM.16.M88.4 R108, [R129+0x8000] ;  /* 0x00800000816c783b */ /* 0x000fee0000000200 */
[C---:B------:R-:W-:Y:S08]  /*1450*/  HMMA.16816.F32.BF16 R84, R56.reuse, R104, R84 ;  /* 0x000000683854723c */ /* 0x040ff00000041854 */
[C---:B------:R-:W-:Y:S01]  /*1460*/  HMMA.16816.F32.BF16 R80, R56.reuse, R106, R80 ;  /* 0x0000006a3850723c */ /* 0x040fe20000041850 */
[----:B------:R-:W-:Y:S07]  /*1470*/  LDSM.16.M88.4 R104, [R129+0x8400] ;  /* 0x008400008168783b */ /* 0x000fee0000000200 */
[C---:B------:R-:W-:Y:S01]  /*1480*/  HMMA.16816.F32.BF16 R72, R56.reuse, R102, R72 ;  /* 0x000000663848723c */ /* 0x040fe20000041848 */
[----:B------:R-:W2:Y:S07]  /*1490*/  LDSM.16.M88.4 R100, [R129+0x8800] ;  /* 0x008800008164783b */ /* 0x000eae0000000200 */
[C---:B------:R-:W-:Y:S08]  /*14a0*/  HMMA.16816.F32.BF16 R68, R56.reuse, R96, R68 ;  /* 0x000000603844723c */ /* 0x040ff00000041844 */
[----:B------:R-:W-:Y:S01]  /*14b0*/  HMMA.16816.F32.BF16 R60, R56, R98, R60 ;  /* 0x00000062383c723c */ /* 0x000fe2000004183c */
[----:B------:R-:W4:Y:S04]  /*14c0*/  LDSM.16.M88.4 R96, [R129+0x8c00] ;  /* 0x008c00008160783b */ /* 0x000f280000000200 */
[----:B------:R-:W-:Y:S03]  /*14d0*/  LDSM.16.M88.4 R56, [R215+0x5000] ;  /* 0x00500000d738783b */ /* 0x000fe60000000200 */
[-C--:B---3--:R-:W-:Y:S08]  /*14e0*/  HMMA.16816.F32.BF16 R20, R52, R8.reuse, R20 ;  /* 0x000000083414723c */ /* 0x088ff00000041814 */
[----:B-1----:R-:W-:Y:S08]  /*14f0*/  HMMA.16816.F32.BF16 R76, R4, R8, R76 ;  /* 0x00000008044c723c */ /* 0x002ff0000004184c */
[C---:B------:R-:W-:Y:S08]  /*1500*/  HMMA.16816.F32.BF16 R28, R52.reuse, R44, R28 ;  /* 0x0000002c341c723c */ /* 0x040ff0000004181c */
[----:B------:R-:W-:Y:S08]  /*1510*/  HMMA.16816.F32.BF16 R24, R52, R46, R24 ;  /* 0x0000002e3418723c */ /* 0x000ff00000041818 */
[C---:B------:R-:W-:Y:S08]  /*1520*/  HMMA.16816.F32.BF16 R92, R4.reuse, R48, R92 ;  /* 0x00000030045c723c */ /* 0x040ff0000004185c */
[C---:B------:R-:W-:Y:S08]  /*1530*/  HMMA.16816.F32.BF16 R88, R4.reuse, R50, R88 ;  /* 0x000000320458723c */ /* 0x040ff00000041858 */
[C---:B------:R-:W-:Y:S08]  /*1540*/  HMMA.16816.F32.BF16 R84, R4.reuse, R44, R84 ;  /* 0x0000002c0454723c */ /* 0x040ff00000041854 */
[C---:B------:R-:W-:Y:S01]  /*1550*/  HMMA.16816.F32.BF16 R80, R4.reuse, R46, R80 ;  /* 0x0000002e0450723c */ /* 0x040fe20000041850 */
[----:B------:R-:W1:Y:S07]  /*1560*/  LDSM.16.M88.4 R44, [R214+0x2800] ;  /* 0x00280000d62c783b */ /* 0x000e6e0000000200 */
[C---:B------:R-:W-:Y:S08]  /*1570*/  HMMA.16816.F32.BF16 R72, R4.reuse, R10, R72 ;  /* 0x0000000a0448723c */ /* 0x040ff00000041848 */
[C---:B------:R-:W-:Y:S08]  /*1580*/  HMMA.16816.F32.BF16 R68, R4.reuse, R120, R68 ;  /* 0x000000780444723c */ /* 0x040ff00000041844 */
[----:B------:R-:W-:Y:S01]  /*1590*/  HMMA.16816.F32.BF16 R60, R4, R122, R60 ;  /* 0x0000007a043c723c */ /* 0x000fe2000004183c */
[----:B------:R-:W3:Y:S07]  /*15a0*/  LDSM.16.M88.4 R4, [R215+0x4000] ;  /* 0x00400000d704783b */ /* 0x000eee0000000200 */
[-C--:B--2---:R-:W-:Y:S08]  /*15b0*/  HMMA.16816.F32.BF16 R20, R112, R100.reuse, R20 ;  /* 0x000000647014723c */ /* 0x084ff00000041814 */
[----:B------:R-:W-:Y:S08]  /*15c0*/  HMMA.16816.F32.BF16 R76, R116, R100, R76 ;  /* 0x00000064744c723c */ /* 0x000ff0000004184c */
[C---:B------:R-:W-:Y:S08]  /*15d0*/  HMMA.16816.F32.BF16 R40, R52.reuse, R48, R40 ;  /* 0x000000303428723c */ /* 0x040ff00000041828 */
[C---:B------:R-:W-:Y:S01]  /*15e0*/  HMMA.16816.F32.BF16 R32, R52.reuse, R50, R32 ;  /* 0x000000323420723c */ /* 0x040fe20000041820 */
[----:B------:R-:W-:Y:S07]  /*15f0*/  LDSM.16.M88.4 R48, [R214+0x2400] ;  /* 0x00240000d630783b */ /* 0x000fee0000000200 */
[C---:B------:R-:W-:Y:S01]  /*1600*/  HMMA.16816.F32.BF16 R16, R52.reuse, R10, R16 ;  /* 0x0000000a3410723c */ /* 0x040fe20000041810 */
[----:B------:R-:W-:Y:S07]  /*1610*/  LDSM.16.M88.4 R8, [R214+0x2c00] ;  /* 0x002c0000d608783b */ /* 0x000fee0000000200 */
[C---:B------:R-:W-:Y:S08]  /*1620*/  HMMA.16816.F32.BF16 R12, R52.reuse, R120, R12 ;  /* 0x00000078340c723c */ /* 0x040ff0000004180c */
[----:B------:R-:W-:Y:S01]  /*1630*/  HMMA.16816.F32.BF16 R64, R52, R122, R64 ;  /* 0x0000007a3440723c */ /* 0x000fe20000041840 */
[----:B------:R-:W2:Y:S01]  /*1640*/  LDSM.16.M88.4 R52, [R214+0x2000] ;  /* 0x00200000d634783b */ /* 0x000ea20000000200 */
[----:B------:R-:W-:-:S06]  /*1650*/  DEPBAR.LE SB0, 0x0 ;  /* 0x000080000000791a */ /* 0x000fcc0000000000 */
[C---:B------:R-:W-:Y:S08]  /*1660*/  HMMA.16816.F32.BF16 R92, R116.reuse, R108, R92 ;  /* 0x0000006c745c723c */ /* 0x040ff0000004185c */
[C---:B------:R-:W-:Y:S08]  /*1670*/  HMMA.16816.F32.BF16 R88, R116.reuse, R110, R88 ;  /* 0x0000006e7458723c */ /* 0x040ff00000041858 */
[C---:B------:R-:W-:Y:S08]  /*1680*/  HMMA.16816.F32.BF16 R84, R116.reuse, R104, R84 ;  /* 0x000000687454723c */ /* 0x040ff00000041854 */
[C---:B------:R-:W-:Y:S08]  /*1690*/  HMMA.16816.F32.BF16 R80, R116.reuse, R106, R80 ;  /* 0x0000006a7450723c */ /* 0x040ff00000041850 */
[C---:B------:R-:W-:Y:S08]  /*16a0*/  HMMA.16816.F32.BF16 R72, R116.reuse, R102, R72 ;  /* 0x000000667448723c */ /* 0x040ff00000041848 */
[C---:B----4-:R-:W-:Y:S08]  /*16b0*/  HMMA.16816.F32.BF16 R68, R116.reuse, R96, R68 ;  /* 0x000000607444723c */ /* 0x050ff00000041844 */
[----:B------:R-:W-:Y:S08]  /*16c0*/  HMMA.16816.F32.BF16 R60, R116, R98, R60 ;  /* 0x00000062743c723c */ /* 0x000ff0000004183c */
[-C--:B-1----:R-:W-:Y:S08]  /*16d0*/  HMMA.16816.F32.BF16 R20, R56, R44.reuse, R20 ;  /* 0x0000002c3814723c */ /* 0x082ff00000041814 */
[----:B---3--:R-:W-:Y:S07]  /*16e0*/  HMMA.16816.F32.BF16 R76, R4, R44, R76 ;  /* 0x0000002c044c723c */ /* 0x008fee000004184c */
[----:B------:R-:W-:Y:S01]  /*16f0*/  SHF.R.S32.HI R44, RZ, 0x1f, R3 ;  /* 0x0000001fff2c7819 */ /* 0x000fe20000011403 */
[----:B------:R-:W-:Y:S03]  /*1700*/  HMMA.16816.F32.BF16 R40, R112, R108, R40 ;  /* 0x0000006c7028723c */ /* 0x000fe60000041828 */
[----:B------:R-:W-:Y:S01]  /*1710*/  LEA.HI R223, R44, R3, RZ, 0x2 ;  /* 0x000000032cdf7211 */ /* 0x000fe200078f10ff */
[----:B------:R-:W-:-:S03]  /*1720*/  IMAD.MOV.U32 R3, RZ, RZ, 0x5 ;  /* 0x00000005ff037424 */ /* 0x000fc600078e00ff */
[----:B------:R-:W-:Y:S01]  /*1730*/  SHF.R.S32.HI R223, RZ, 0x2, R223 ;  /* 0x00000002ffdf7819 */ /* 0x000fe200000114df */
[----:B------:R-:W-:Y:S03]  /*1740*/  HMMA.16816.F32.BF16 R32, R112, R110, R32 ;  /* 0x0000006e7020723c */ /* 0x000fe60000041820 */
[----:B------:R-:W-:-:S04]  /*1750*/  IADD3 R128, R128, 0x1, R223 ;  /* 0x0000000180807810 */ /* 0x000fc80007ffe0df */
[----:B------:R-:W-:Y:S01]  /*1760*/  IADD3 R128, R39, -c[0x0][0x214], R128 ;  /* 0x8000850027807a10 */ /* 0x000fe20007ffe080 */
[----:B------:R-:W-:Y:S03]  /*1770*/  HMMA.16816.F32.BF16 R28, R112, R104, R28 ;  /* 0x00000068701c723c */ /* 0x000fe6000004181c */
[----:B------:R-:W-:-:S04]  /*1780*/  IADD3 R234, R128, c[0x0][0x2e8], RZ ;  /* 0x0000ba0080ea7a10 */ /* 0x000fc80007ffe0ff */
[----:B------:R-:W-:Y:S01]  /*1790*/  IADD3 R232, R234, 0x40, RZ ;  /* 0x00000040eae87810 */ /* 0x000fe20007ffe0ff */
[----:B------:R-:W-:Y:S03]  /*17a0*/  HMMA.16816.F32.BF16 R24, R112, R106, R24 ;  /* 0x0000006a7018723c */ /* 0x000fe60000041818 */
[----:B------:R-:W-:-:S05]  /*17b0*/  IMNMX R232, R232, R39, PT ;  /* 0x00000027e8e87217 */ /* 0x000fca0003800200 */
[C---:B------:R-:W-:Y:S08]  /*17c0*/  HMMA.16816.F32.BF16 R16, R112.reuse, R102, R16 ;  /* 0x000000667010723c */ /* 0x040ff00000041810 */
[C---:B------:R-:W-:Y:S08]  /*17d0*/  HMMA.16816.F32.BF16 R12, R112.reuse, R96, R12 ;  /* 0x00000060700c723c */ /* 0x040ff0000004180c */
[----:B------:R-:W-:Y:S08]  /*17e0*/  HMMA.16816.F32.BF16 R64, R112, R98, R64 ;  /* 0x000000627040723c */ /* 0x000ff00000041840 */
[C---:B--2---:R-:W-:Y:S08]  /*17f0*/  HMMA.16816.F32.BF16 R92, R4.reuse, R52, R92 ;  /* 0x00000034045c723c */ /* 0x044ff0000004185c */
[C---:B------:R-:W-:Y:S08]  /*1800*/  HMMA.16816.F32.BF16 R88, R4.reuse, R54, R88 ;  /* 0x000000360458723c */ /* 0x040ff00000041858 */
[C---:B------:R-:W-:Y:S08]  /*1810*/  HMMA.16816.F32.BF16 R84, R4.reuse, R48, R84 ;  /* 0x000000300454723c */ /* 0x040ff00000041854 */
[C---:B------:R-:W-:Y:S08]  /*1820*/  HMMA.16816.F32.BF16 R80, R4.reuse, R50, R80 ;  /* 0x000000320450723c */ /* 0x040ff00000041850 */
[C---:B------:R-:W-:Y:S08]  /*1830*/  HMMA.16816.F32.BF16 R72, R4.reuse, R46, R72 ;  /* 0x0000002e0448723c */ /* 0x040ff00000041848 */
[C---:B------:R-:W-:Y:S08]  /*1840*/  HMMA.16816.F32.BF16 R68, R4.reuse, R8, R68 ;  /* 0x000000080444723c */ /* 0x040ff00000041844 */
[----:B------:R-:W-:Y:S07]  /*1850*/  HMMA.16816.F32.BF16 R60, R4, R10, R60 ;  /* 0x0000000a043c723c */ /* 0x000fee000004183c */
[C---:B------:R-:W-:Y:S01]  /*1860*/  IADD3 R6, R234.reuse, 0x8, RZ ;  /* 0x00000008ea067810 */ /* 0x040fe20007ffe0ff */
[----:B------:R-:W-:Y:S01]  /*1870*/  HMMA.16816.F32.BF16 R40, R56, R52, R40 ;  /* 0x000000343828723c */ /* 0x000fe20000041828 */
[----:B------:R-:W-:-:S02]  /*1880*/  IADD3 R4, R234, 0x48, RZ ;  /* 0x00000048ea047810 */ /* 0x000fc40007ffe0ff */
[-C--:B------:R-:W-:Y:S02]  /*1890*/  IMNMX R234, R234, R39.reuse, PT ;  /* 0x00000027eaea7217 */ /* 0x080fe40003800200 */
[-C--:B------:R-:W-:Y:S02]  /*18a0*/  IMNMX R233, R6, R39.reuse, PT ;  /* 0x0000002706e97217 */ /* 0x080fe40003800200 */
[----:B------:R-:W-:Y:S01]  /*18b0*/  IMNMX R169, R4, R39, PT ;  /* 0x0000002704a97217 */ /* 0x000fe20003800200 */
[C---:B------:R-:W-:Y:S08]  /*18c0*/  HMMA.16816.F32.BF16 R32, R56.reuse, R54, R32 ;  /* 0x000000363820723c */ /* 0x040ff00000041820 */
[C---:B------:R-:W-:Y:S08]  /*18d0*/  HMMA.16816.F32.BF16 R28, R56.reuse, R48, R28 ;  /* 0x00000030381c723c */ /* 0x040ff0000004181c */
[C---:B------:R-:W-:Y:S08]  /*18e0*/  HMMA.16816.F32.BF16 R24, R56.reuse, R50, R24 ;  /* 0x000000323818723c */ /* 0x040ff00000041818 */
[C---:B------:R-:W-:Y:S08]  /*18f0*/  HMMA.16816.F32.BF16 R16, R56.reuse, R46, R16 ;  /* 0x0000002e3810723c */ /* 0x040ff00000041810 */
[C---:B------:R-:W-:Y:S08]  /*1900*/  HMMA.16816.F32.BF16 R12, R56.reuse, R8, R12 ;  /* 0x00000008380c723c */ /* 0x040ff0000004180c */
[----:B------:R-:W-:Y:S01]  /*1910*/  HMMA.16816.F32.BF16 R64, R56, R10, R64 ;  /* 0x0000000a3840723c */ /* 0x000fe20000041840 */
[----:B------:R-:W-:Y:S06]  /*1920*/  BAR.SYNC.DEFER_BLOCKING 0x0 ;  /* 0x0000000000007b1d */ /* 0x000fec0000010000 */
[----:B------:R-:W-:Y:S05]  /*1930*/  @!P0 BRA `(.L_x_1) ;  /* 0x0000016000008947 */ /* 0x000fea0003800000 */
[----:B------:R-:W-:-:S04]  /*1940*/  IADD3 R7, R164, -0x2, RZ ;  /* 0xfffffffea4077810 */ /* 0x000fc80007ffe0ff */
[----:B------:R-:W-:Y:S01]  /*1950*/  SHF.R.S32.HI R5, RZ, 0x1f, R7 ;  /* 0x0000001fff057819 */ /* 0x000fe20000011407 */
[----:B------:R-:W-:Y:S02]  /*1960*/  IMAD R4, R218, R7, RZ ;  /* 0x00000007da047224 */ /* 0x000fe400078e02ff */
[----:B------:R-:W-:-:S04]  /*1970*/  IMAD.WIDE.U32 R6, R7, R219, R226 ;  /* 0x000000db07067225 */ /* 0x000fc800078e00e2 */
[----:B------:R-:W-:Y:S01]  /*1980*/  IMAD R4, R5, R219, R4 ;  /* 0x000000db05047224 */ /* 0x000fe200078e0204 */
[----:B------:R-:W-:Y:S01]  /*1990*/  LEA R8, P1, R6, c[0x0][0x168], 0x1 ;  /* 0x00005a0006087a11 */ /* 0x000fe200078208ff */
[C---:B------:R-:W-:Y:S01]  /*19a0*/  IMAD.SHL.U32 R5, R38.reuse, 0x20, RZ ;  /* 0x0000002026057824 */ /* 0x040fe200078e00ff */
[----:B------:R-:W-:Y:S01]  /*19b0*/  SHF.L.U64.HI R38, R38, R3, c[0x0][0x19c] ;  /* 0x0000670026267619 */ /* 0x000fe20000010203 */
[----:B------:R-:W-:-:S03]  /*19c0*/  IMAD.IADD R4, R7, 0x1, R4 ;  /* 0x0000000107047824 */ /* 0x000fc600078e0204 */
[----:B------:R-:W-:Y:S02]  /*19d0*/  LEA R10, P0, R5, R8, 0x1 ;  /* 0x00000008050a7211 */ /* 0x000fe400078008ff */
[----:B------:R-:W-:-:S04]  /*19e0*/  LEA.HI.X R9, R6, c[0x0][0x16c], R4, 0x1, P1 ;  /* 0x00005b0006097a11 */ /* 0x000fc800008f0c04 */
[----:B------:R-:W-:Y:S01]  /*19f0*/  LEA.HI.X R11, R5, R9, R38, 0x1, P0 ;  /* 0x00000009050b7211 */ /* 0x000fe200000f0c26 */
[----:B------:R-:W-:Y:S01]  /*1a00*/  @!PT LDS RZ, [RZ] ;  /* 0x00000000fffff984 */ /* 0x000fe20000000800 */
[----:B------:R-:W-:Y:S01]  /*1a10*/  @!PT LDS RZ, [RZ] ;  /* 0x00000000fffff984 */ /* 0x000fe20000000800 */
[----:B------:R-:W-:Y:S01]  /*1a20*/  @!PT LDS RZ, [RZ] ;  /* 0x00000000fffff984 */ /* 0x000fe20000000800 */
[----:B------:R1:W-:Y:S04]  /*1a30*/  LDGSTS.E.BYPASS.LTC128B.128 [R222+0x6000], [R8.64] ;  /* 0x0600000008de7fae */ /* 0x0003e8000b901d46 */
[----:B------:R1:W-:Y:S04]  /*1a40*/  LDGSTS.E.BYPASS.LTC128B.128 [R222+0x7000], [R8.64+0x40] ;  /* 0x0700004008de7fae */ /* 0x0003e8000b901d46 */
[----:B------:R1:W-:Y:S04]  /*1a50*/  LDGSTS.E.BYPASS.LTC128B.128 [R222+0x8000], [R8.64+0x80] ;  /* 0x0800008008de7fae */ /* 0x0003e8000b901d46 */
[----:B------:R1:W-:Y:S04]  /*1a60*/  LDGSTS.E.BYPASS.LTC128B.128 [R222+0x6800], [R10.64] ;  /* 0x068000000ade7fae */ /* 0x0003e8000b901d46 */
[----:B------:R1:W-:Y:S04]  /*1a70*/  LDGSTS.E.BYPASS.LTC128B.128 [R222+0x7800], [R10.64+0x40] ;  /* 0x078000400ade7fae */ /* 0x0003e8000b901d46 */
[----:B------:R1:W-:Y:S04]  /*1a80*/  LDGSTS.E.BYPASS.LTC128B.128 [R222+0x8800], [R10.64+0x80] ;  /* 0x088000800ade7fae */ /* 0x0003e8000b901d46 */
[----:B------:R-:W0:Y:S02]  /*1a90*/  LDGDEPBAR ;  /* 0x00000000000079af */ /* 0x000e240000000000 */
.L_x_1:
[----:B------:R-:W-:Y:S01]  /*1aa0*/  IMAD R44, R251, 0x40, R238 ;  /* 0x00000040fb2c7824 */ /* 0x000fe200078e02ee */
[----:B------:R-:W-:Y:S01]  /*1ab0*/  SHF.L.U64.HI R3, R36, R3, c[0x0][0x1a4] ;  /* 0x0000690024037619 */ /* 0x000fe20000010203 */
[----:B------:R-:W-:-:S03]  /*1ac0*/  IMAD.SHL.U32 R213, R2, 0x2, RZ ;  /* 0x0000000202d57824 */ /* 0x000fc600078e00ff */
[----:B------:R-:W-:Y:S01]  /*1ad0*/  IADD3 R4, R44, 0x1, RZ ;  /* 0x000000012c047810 */ /* 0x000fe20007ffe0ff */
[----:B------:R-:W-:Y:S01]  /*1ae0*/  IMAD.IADD R212, R0, 0x1, R213 ;  /* 0x0000000100d47824 */ /* 0x000fe200078e02d5 */
[----:B------:R-:W-:Y:S01]  /*1af0*/  IADD3 R5, R44, 0x8, RZ ;  /* 0x000000082c057810 */ /* 0x000fe20007ffe0ff */
[----:B------:R-:W-:Y:S01]  /*1b00*/  LDSM.16.MT88.4 R100, [R213+0xa000] ;  /* 0x00a00000d564783b */ /* 0x000fe20000004200 */
[C---:B------:R-:W-:Y:S02]  /*1b10*/  ISETP.GE.AND P6, PT, R4.reuse, R234, PT ;  /* 0x000000ea0400720c */ /* 0x040fe40003fc6270 */
[C---:B------:R-:W-:Y:S01]  /*1b20*/  ISETP.GE.AND P5, PT, R4.reuse, R233, PT ;  /* 0x000000e90400720c */ /* 0x040fe20003fa6270 */
[----:B------:R-:W-:Y:S01]  /*1b30*/  LDSM.16.MT88.4 R112, [R212+0xa000] ;  /* 0x00a00000d470783b */ /* 0x000fe20000004200 */
[C---:B------:R-:W-:Y:S02]  /*1b40*/  ISETP.GE.AND P0, PT, R4.reuse, R232, PT ;  /* 0x000000e80400720c */ /* 0x040fe40003f06270 */
[----:B------:R-:W-:Y:S01]  /*1b50*/  ISETP.GE.AND P1, PT, R4, R169, PT ;  /* 0x000000a90400720c */ /* 0x000fe20003f26270 */
[----:B------:R-:W-:Y:S01]  /*1b60*/  LDSM.16.MT88.4 R124, [R213+0xb000] ;  /* 0x00b00000d57c783b */ /* 0x000fe20000004200 */
[----:B------:R-:W-:-:S02]  /*1b70*/  ISETP.GE.AND P2, PT, R5, R233, PT ;  /* 0x000000e90500720c */ /* 0x000fc40003f46270 */
[CC--:B------:R-:W-:Y:S02]  /*1b80*/  ISETP.GE.AND P3, PT, R5.reuse, R234.reuse, PT ;  /* 0x000000ea0500720c */ /* 0x0c0fe40003f66270 */
[----:B------:R-:W-:Y:S02]  /*1b90*/  IADD3 R4, R44, 0x9, RZ ;  /* 0x000000092c047810 */ /* 0x000fe40007ffe0ff */
[----:B------:R-:W-:Y:S02]  /*1ba0*/  FSEL R90, R90, -INF , !P2 ;  /* 0xff8000005a5a7808 */ /* 0x000fe40005000000 */
[----:B------:R-:W-:Y:S02]  /*1bb0*/  FSEL R37, R88, -INF , !P3 ;  /* 0xff80000058257808 */ /* 0x000fe40005800000 */
[----:B------:R-:W-:Y:S02]  /*1bc0*/  ISETP.GE.AND P2, PT, R4, R234, PT ;  /* 0x000000ea0400720c */ /* 0x000fe40003f46270 */
[----:B------:R-:W-:-:S02]  /*1bd0*/  ISETP.GE.AND P3, PT, R5, R169, PT ;  /* 0x000000a90500720c */ /* 0x000fc40003f66270 */
[-C--:B------:R-:W-:Y:S02]  /*1be0*/  ISETP.GE.AND P4, PT, R5, R232.reuse, PT ;  /* 0x000000e80500720c */ /* 0x080fe40003f86270 */
[----:B------:R-:W-:Y:S02]  /*1bf0*/  FSEL R89, R89, -INF , !P2 ;  /* 0xff80000059597808 */ /* 0x000fe40005000000 */
[----:B------:R-:W-:Y:S02]  /*1c00*/  FSEL R6, R34, -INF , !P3 ;  /* 0xff80000022067808 */ /* 0x000fe40005800000 */
[C---:B------:R-:W-:Y:S02]  /*1c10*/  ISETP.GE.AND P2, PT, R4.reuse, R169, PT ;  /* 0x000000a90400720c */ /* 0x040fe40003f46270 */
[----:B------:R-:W-:Y:S02]  /*1c20*/  ISETP.GE.AND P3, PT, R4, R232, PT ;  /* 0x000000e80400720c */ /* 0x000fe40003f66270 */
[----:B-1----:R-:W-:-:S02]  /*1c30*/  IADD3 R10, R44, 0x10, RZ ;  /* 0x000000102c0a7810 */ /* 0x002fc40007ffe0ff */
[----:B------:R-:W-:Y:S02]  /*1c40*/  FSEL R5, R32, -INF , !P4 ;  /* 0xff80000020057808 */ /* 0x000fe40006000000 */
[-C--:B------:R-:W-:Y:S02]  /*1c50*/  ISETP.GE.AND P4, PT, R4, R233.reuse, PT ;  /* 0x000000e90400720c */ /* 0x080fe40003f86270 */
[----:B------:R-:W-:Y:S02]  /*1c60*/  FSEL R4, R35, -INF , !P2 ;  /* 0xff80000023047808 */ /* 0x000fe40005000000 */
[----:B------:R-:W-:Y:S02]  /*1c70*/  FSEL R7, R33, -INF , !P3 ;  /* 0xff80000021077808 */ /* 0x000fe40005800000 */
[C---:B------:R-:W-:Y:S02]  /*1c80*/  ISETP.GE.AND P2, PT, R10.reuse, R233, PT ;  /* 0x000000e90a00720c */ /* 0x040fe40003f46270 */
[----:B------:R-:W-:-:S02]  /*1c90*/  ISETP.GE.AND P3, PT, R10, R234, PT ;  /* 0x000000ea0a00720c */ /* 0x000fc40003f66270 */
[----:B------:R-:W-:Y:S02]  /*1ca0*/  IADD3 R8, R44, 0x11, RZ ;  /* 0x000000112c087810 */ /* 0x000fe40007ffe0ff */
[----:B------:R-:W-:Y:S02]  /*1cb0*/  FSEL R210, R86, -INF , !P2 ;  /* 0xff80000056d27808 */ /* 0x000fe40005000000 */
[----:B------:R-:W-:Y:S02]  /*1cc0*/  FSEL R9, R84, -INF , !P3 ;  /* 0xff80000054097808 */ /* 0x000fe40005800000 */
[----:B------:R-:W-:Y:S02]  /*1cd0*/  ISETP.GE.AND P2, PT, R8, R234, PT ;  /* 0x000000ea0800720c */ /* 0x000fe40003f46270 */
[----:B------:R-:W-:Y:S02]  /*1ce0*/  ISETP.GE.AND P3, PT, R10, R169, PT ;  /* 0x000000a90a00720c */ /* 0x000fe40003f66270 */
[----:B------:R-:W-:-:S02]  /*1cf0*/  FSEL R38, R91, -INF , !P4 ;  /* 0xff8000005b267808 */ /* 0x000fc40006000000 */
[----:B------:R-:W-:Y:S02]  /*1d00*/  FSEL R207, R85, -INF , !P2 ;  /* 0xff80000055cf7808 */ /* 0x000fe40005000000 */
[-C--:B------:R-:W-:Y:S02]  /*1d10*/  ISETP.GE.AND P4, PT, R10, R232.reuse, PT ;  /* 0x000000e80a00720c */ /* 0x080fe40003f86270 */
[----:B------:R-:W-:Y:S02]  /*1d20*/  FSEL R34, R30, -INF , !P3 ;  /* 0xff8000001e227808 */ /* 0x000fe40005800000 */
[C---:B------:R-:W-:Y:S02]  /*1d30*/  ISETP.GE.AND P2, PT, R8.reuse, R169, PT ;  /* 0x000000a90800720c */ /* 0x040fe40003f46270 */
[----:B------:R-:W-:Y:S02]  /*1d40*/  ISETP.GE.AND P3, PT, R8, R232, PT ;  /* 0x000000e80800720c */ /* 0x000fe40003f66270 */
[----:B------:R-:W-:-:S02]  /*1d50*/  IADD3 R10, R44, 0x18, RZ ;  /* 0x000000182c0a7810 */ /* 0x000fc40007ffe0ff */
[----:B------:R-:W-:Y:S02]  /*1d60*/  FSEL R33, R28, -INF , !P4 ;  /* 0xff8000001c217808 */ /* 0x000fe40006000000 */
[----:B------:R-:W-:Y:S02]  /*1d70*/  FSEL R32, R31, -INF , !P2 ;  /* 0xff8000001f207808 */ /* 0x000fe40005000000 */
[-C--:B------:R-:W-:Y:S02]  /*1d80*/  ISETP.GE.AND P4, PT, R8, R233.reuse, PT ;  /* 0x000000e90800720c */ /* 0x080fe40003f86270 */
[----:B------:R-:W-:Y:S02]  /*1d90*/  FSEL R11, R29, -INF , !P3 ;  /* 0xff8000001d0b7808 */ /* 0x000fe40005800000 */
[----:B------:R-:W-:Y:S02]  /*1da0*/  ISETP.GE.AND P2, PT, R10, R233, PT ;  /* 0x000000e90a00720c */ /* 0x000fe40003f46270 */
[----:B------:R-:W-:-:S02]  /*1db0*/  ISETP.GE.AND P3, PT, R44, R232, PT ;  /* 0x000000e82c00720c */ /* 0x000fc40003f66270 */
[----:B------:R-:W-:Y:S02]  /*1dc0*/  IADD3 R8, R44, 0x19, RZ ;  /* 0x000000192c087810 */ /* 0x000fe40007ffe0ff */
[----:B------:R-:W-:Y:S02]  /*1dd0*/  FSEL R208, R87, -INF , !P4 ;  /* 0xff80000057d07808 */ /* 0x000fe40006000000 */
[----:B------:R-:W-:Y:S01]  /*1de0*/  FSEL R190, R82, -INF , !P2 ;  /* 0xff80000052be7808 */ /* 0x000fe20005000000 */
[----:B------:R-:W-:Y:S01]  /*1df0*/  LDSM.16.MT88.4 R84, [R212+0x9000] ;  /* 0x00900000d454783b */ /* 0x000fe20000004200 */
[C---:B------:R-:W-:Y:S02]  /*1e00*/  ISETP.GE.AND P4, PT, R10.reuse, R234, PT ;  /* 0x000000ea0a00720c */ /* 0x040fe40003f86270 */
[----:B------:R-:W-:Y:S02]  /*1e10*/  ISETP.GE.AND P2, PT, R10, R232, PT ;  /* 0x000000e80a00720c */ /* 0x000fe40003f46270 */
[----:B------:R-:W-:-:S02]  /*1e20*/  FSEL R39, R40, -INF , !P3 ;  /* 0xff80000028277808 */ /* 0x000fc40005800000 */
[----:B------:R-:W-:Y:S02]  /*1e30*/  FSEL R41, R41, -INF , !P0 ;  /* 0xff80000029297808 */ /* 0x000fe40004000000 */
[----:B------:R-:W-:Y:S02]  /*1e40*/  FSEL R40, R43, -INF , !P1 ;  /* 0xff8000002b287808 */ /* 0x000fe40004800000 */
[----:B------:R-:W-:Y:S02]  /*1e50*/  ISETP.GE.AND P1, PT, R8, R169, PT ;  /* 0x000000a90800720c */ /* 0x000fe40003f26270 */
[----:B------:R-:W-:Y:S02]  /*1e60*/  IADD3 R45, R44, 0x20, RZ ;  /* 0x000000202c2d7810 */ /* 0x000fe40007ffe0ff */
[----:B------:R-:W-:Y:S02]  /*1e70*/  FSEL R205, R80, -INF , !P4 ;  /* 0xff80000050cd7808 */ /* 0x000fe40006000000 */
[----:B------:R-:W-:-:S02]  /*1e80*/  FSEL R35, R24, -INF , !P2 ;  /* 0xff80000018237808 */ /* 0x000fc40005000000 */
[C---:B------:R-:W-:Y:S02]  /*1e90*/  ISETP.GE.AND P0, PT, R8.reuse, R234, PT ;  /* 0x000000ea0800720c */ /* 0x040fe40003f06270 */
[C---:B------:R-:W-:Y:S02]  /*1ea0*/  ISETP.GE.AND P4, PT, R8.reuse, R233, PT ;  /* 0x000000e90800720c */ /* 0x040fe40003f86270 */
[----:B------:R-:W-:Y:S02]  /*1eb0*/  ISETP.GE.AND P3, PT, R8, R232, PT ;  /* 0x000000e80800720c */ /* 0x000fe40003f66270 */
[----:B------:R-:W-:Y:S02]  /*1ec0*/  FMNMX.FTZ R24, R39, R41, !PT ;  /* 0x0000002927187209 */ /* 0x000fe40007810000 */
[----:B------:R-:W-:Y:S02]  /*1ed0*/  FSEL R8, R27, -INF , !P1 ;  /* 0xff8000001b087808 */ /* 0x000fe40004800000 */
[----:B------:R-:W-:-:S02]  /*1ee0*/  ISETP.GE.AND P1, PT, R45, R169, PT ;  /* 0x000000a92d00720c */ /* 0x000fc40003f26270 */
[----:B------:R-:W-:Y:S02]  /*1ef0*/  FMNMX.FTZ R24, R5, R24, !PT ;  /* 0x0000001805187209 */ /* 0x000fe40007810000 */
[----:B------:R-:W-:Y:S02]  /*1f00*/  FSEL R25, R25, -INF , !P3 ;  /* 0xff80000019197808 */ /* 0x000fe40005800000 */
[----:B------:R-:W-:Y:S02]  /*1f10*/  ISETP.GE.AND P3, PT, R45, R232, PT ;  /* 0x000000e82d00720c */ /* 0x000fe40003f66270 */
[----:B------:R-:W-:Y:S02]  /*1f20*/  FSEL R30, R22, -INF , !P1 ;  /* 0xff800000161e7808 */ /* 0x000fe40004800000 */
[----:B------:R-:W-:Y:S02]  /*1f30*/  IADD3 R22, R44, 0x28, RZ ;  /* 0x000000282c167810 */ /* 0x000fe40007ffe0ff */
[----:B------:R-:W-:-:S02]  /*1f40*/  FMNMX.FTZ R24, R7, R24, !PT ;  /* 0x0000001807187209 */ /* 0x000fc40007810000 */
[----:B------:R-:W-:Y:S02]  /*1f50*/  IADD3 R43, R44, 0x21, RZ ;  /* 0x000000212c2b7810 */ /* 0x000fe40007ffe0ff */
[----:B------:R-:W-:Y:S02]  /*1f60*/  FSEL R179, R20, -INF , !P3 ;  /* 0xff80000014b37808 */ /* 0x000fe40005800000 */
[----:B------:R-:W-:Y:S02]  /*1f70*/  ISETP.GE.AND P3, PT, R22, R232, PT ;  /* 0x000000e81600720c */ /* 0x000fe40003f66270 */
[----:B------:R-:W-:Y:S02]  /*1f80*/  FSEL R195, R81, -INF , !P0 ;  /* 0xff80000051c37808 */ /* 0x000fe40004000000 */
[----:B------:R-:W-:Y:S02]  /*1f90*/  FMNMX.FTZ R24, R33, R24, !PT ;  /* 0x0000001821187209 */ /* 0x000fe40007810000 */
[----:B------:R-:W-:-:S02]  /*1fa0*/  ISETP.GE.AND P0, PT, R10, R169, PT ;  /* 0x000000a90a00720c */ /* 0x000fc40003f06270 */
[----:B------:R-:W-:Y:S02]  /*1fb0*/  ISETP.GE.AND P2, PT, R43, R232, PT ;  /* 0x000000e82b00720c */ /* 0x000fe40003f46270 */
[-C--:B------:R-:W-:Y:S02]  /*1fc0*/  ISETP.GE.AND P1, PT, R22, R169.reuse, PT ;  /* 0x000000a91600720c */ /* 0x080fe40003f26270 */
[----:B------:R-:W-:Y:S02]  /*1fd0*/  FSEL R31, R16, -INF , !P3 ;  /* 0xff800000101f7808 */ /* 0x000fe40005800000 */
[----:B------:R-:W-:Y:S02]  /*1fe0*/  FMNMX.FTZ R16, R11, R24, !PT ;  /* 0x000000180b107209 */ /* 0x000fe40007810000 */
[----:B------:R-:W-:Y:S02]  /*1ff0*/  FSEL R10, R26, -INF , !P0 ;  /* 0xff8000001a0a7808 */ /* 0x000fe40004000000 */
[----:B------:R-:W-:-:S02]  /*2000*/  ISETP.GE.AND P0, PT, R43, R169, PT ;  /* 0x000000a92b00720c */ /* 0x000fc40003f06270 */
[----:B------:R-:W-:Y:S02]  /*2010*/  FSEL R193, R21, -INF , !P2 ;  /* 0xff80000015c17808 */ /* 0x000fe40005000000 */
[C---:B------:R-:W-:Y:S02]  /*2020*/  IADD3 R21, R44.reuse, 0x29, RZ ;  /* 0x000000292c157810 */ /* 0x040fe40007ffe0ff */
[----:B------:R-:W-:Y:S02]  /*2030*/  IADD3 R20, R44, 0x30, RZ ;  /* 0x000000302c147810 */ /* 0x000fe40007ffe0ff */
[----:B------:R-:W-:Y:S02]  /*2040*/  FSEL R198, R18, -INF , !P1 ;  /* 0xff80000012c67808 */ /* 0x000fe40004800000 */
[----:B------:R-:W-:Y:S02]  /*2050*/  FMNMX.FTZ R18, R35, R16, !PT ;  /* 0x0000001023127209 */ /* 0x000fe40007810000 */
[----:B------:R-:W-:-:S02]  /*2060*/  FSEL R28, R23, -INF , !P0 ;  /* 0xff800000171c7808 */ /* 0x000fc40004000000 */
[-C--:B------:R-:W-:Y:S02]  /*2070*/  ISETP.GE.AND P0, PT, R21, R169.reuse, PT ;  /* 0x000000a91500720c */ /* 0x080fe40003f06270 */
[----:B------:R-:W-:Y:S02]  /*2080*/  ISETP.GE.AND P3, PT, R20, R232, PT ;  /* 0x000000e81400720c */ /* 0x000fe40003f66270 */
[----:B------:R-:W-:Y:S02]  /*2090*/  FSEL R180, R83, -INF , !P4 ;  /* 0xff80000053b47808 */ /* 0x000fe40006000000 */
[C---:B------:R-:W-:Y:S02]  /*20a0*/  IADD3 R16, R44.reuse, 0x31, RZ ;  /* 0x000000312c107810 */ /* 0x040fe40007ffe0ff */
[----:B------:R-:W-:Y:S02]  /*20b0*/  FMNMX.FTZ R18, R25, R18, !PT ;  /* 0x0000001219127209 */ /* 0x000fe40007810000 */
[----:B------:R-:W-:-:S02]  /*20c0*/  ISETP.GE.AND P4, PT, R44, R169, PT ;  /* 0x000000a92c00720c */ /* 0x000fc40003f86270 */
[----:B------:R-:W-:Y:S02]  /*20d0*/  FSEL R194, R19, -INF , !P0 ;  /* 0xff80000013c27808 */ /* 0x000fe40004000000 */
[----:B------:R-:W-:Y:S02]  /*20e0*/  FSEL R192, R12, -INF , !P3 ;  /* 0xff8000000cc07808 */ /* 0x000fe40005800000 */
[----:B------:R-:W-:Y:S02]  /*20f0*/  ISETP.GE.AND P0, PT, R16, R169, PT ;  /* 0x000000a91000720c */ /* 0x000fe40003f06270 */
[----:B------:R-:W-:Y:S02]  /*2100*/  FMNMX.FTZ R12, R179, R18, !PT ;  /* 0x00000012b30c7209 */ /* 0x000fe40007810000 */
[----:B------:R-:W-:Y:S02]  /*2110*/  FSEL R42, R42, -INF , !P4 ;  /* 0xff8000002a2a7808 */ /* 0x000fe40006000000 */
[----:B------:R-:W-:-:S02]  /*2120*/  ISETP.GE.AND P2, PT, R21, R232, PT ;  /* 0x000000e81500720c */ /* 0x000fc40003f46270 */
[----:B------:R-:W-:Y:S02]  /*2130*/  FSEL R182, R15, -INF , !P0 ;  /* 0xff8000000fb67808 */ /* 0x000fe40004000000 */
[----:B------:R-:W-:Y:S02]  /*2140*/  FMNMX.FTZ R12, R193, R12, !PT ;  /* 0x0000000cc10c7209 */ /* 0x000fe40007810000 */
[----:B------:R-:W-:Y:S02]  /*2150*/  FMNMX.FTZ R15, R42, R40, !PT ;  /* 0x000000282a0f7209 */ /* 0x000fe40007810000 */
[----:B------:R-:W-:Y:S02]  /*2160*/  FSEL R29, R17, -INF , !P2 ;  /* 0xff800000111d7808 */ /* 0x000fe40005000000 */
[----:B------:R-:W-:Y:S02]  /*2170*/  ISETP.GE.AND P2, PT, R16, R232, PT ;  /* 0x000000e81000720c */ /* 0x000fe40003f46270 */
[----:B------:R-:W-:-:S02]  /*2180*/  FMNMX.FTZ R12, R31, R12, !PT ;  /* 0x0000000c1f0c7209 */ /* 0x000fc40007810000 */
[----:B------:R-:W-:Y:S02]  /*2190*/  FMNMX.FTZ R15, R6, R15, !PT ;  /* 0x0000000f060f7209 */ /* 0x000fe40007810000 */
[----:B------:R-:W-:Y:S02]  /*21a0*/  ISETP.GE.AND P1, PT, R20, R169, PT ;  /* 0x000000a91400720c */ /* 0x000fe40003f26270 */
[----:B------:R-:W-:Y:S02]  /*21b0*/  FSEL R191, R13, -INF , !P2 ;  /* 0xff8000000dbf7808 */ /* 0x000fe40005000000 */
[----:B------:R-:W-:Y:S02]  /*21c0*/  IADD3 R13, R44, 0x38, RZ ;  /* 0x000000382c0d7810 */ /* 0x000fe40007ffe0ff */
[----:B------:R-:W-:Y:S02]  /*21d0*/  FMNMX.FTZ R17, R29, R12, !PT ;  /* 0x0000000c1d117209 */ /* 0x000fe40007810000 */
[----:B------:R-:W-:-:S02]  /*21e0*/  FMNMX.FTZ R15, R4, R15, !PT ;  /* 0x0000000f040f7209 */ /* 0x000fc40007810000 */
[----:B------:R-:W-:Y:S02]  /*21f0*/  FSEL R185, R14, -INF , !P1 ;  /* 0xff8000000eb97808 */ /* 0x000fe40004800000 */
[C---:B------:R-:W-:Y:S02]  /*2200*/  ISETP.GE.AND P4, PT, R44.reuse, R234, PT ;  /* 0x000000ea2c00720c */ /* 0x040fe40003f86270 */
[C---:B------:R-:W-:Y:S02]  /*2210*/  ISETP.GE.AND P2, PT, R44.reuse, R233, PT ;  /* 0x000000e92c00720c */ /* 0x040fe40003f46270 */
[----:B------:R-:W-:Y:S02]  /*2220*/  IADD3 R44, R44, 0x39, RZ ;  /* 0x000000392c2c7810 */ /* 0x000fe40007ffe0ff */
[----:B------:R-:W-:Y:S02]  /*2230*/  ISETP.GE.AND P1, PT, R13, R232, PT ;  /* 0x000000e80d00720c */ /* 0x000fe40003f26270 */
[----:B------:R-:W-:-:S02]  /*2240*/  FMNMX.FTZ R12, R192, R17, !PT ;  /* 0x00000011c00c7209 */ /* 0x000fc40007810000 */
[----:B------:R-:W-:Y:S02]  /*2250*/  FMNMX.FTZ R15, R34, R15, !PT ;  /* 0x0000000f220f7209 */ /* 0x000fe40007810000 */
[----:B------:R-:W-:Y:S02]  /*2260*/  ISETP.GE.AND P0, PT, R44, R232, PT ;  /* 0x000000e82c00720c */ /* 0x000fe40003f06270 */
[----:B------:R-:W-:Y:S02]  /*2270*/  FSEL R189, R64, -INF , !P1 ;  /* 0xff80000040bd7808 */ /* 0x000fe40004800000 */
[----:B------:R-:W-:Y:S02]  /*2280*/  FMNMX.FTZ R12, R191, R12, !PT ;  /* 0x0000000cbf0c7209 */ /* 0x000fe40007810000 */
[----:B------:R-:W-:Y:S02]  /*2290*/  FMNMX.FTZ R15, R32, R15, !PT ;  /* 0x0000000f200f7209 */ /* 0x000fe40007810000 */
[----:B------:R-:W-:-:S02]  /*22a0*/  FSEL R188, R65, -INF , !P0 ;  /* 0xff80000041bc7808 */ /* 0x000fc40004000000 */
[----:B------:R-:W-:Y:S02]  /*22b0*/  FMNMX.FTZ R17, R189, R12, !PT ;  /* 0x0000000cbd117209 */ /* 0x000fe40007810000 */
[----:B------:R-:W-:Y:S02]  /*22c0*/  FMNMX.FTZ R15, R10, R15, !PT ;  /* 0x0000000f0a0f7209 */ /* 0x000fe40007810000 */
[----:B------:R-:W-:Y:S02]  /*22d0*/  FMNMX.FTZ R166, R188, R17, !PT ;  /* 0x00000011bca67209 */ /* 0x000fe40007810000 */
[----:B------:R-:W-:Y:S02]  /*22e0*/  FMNMX.FTZ R17, R8, R15, !PT ;  /* 0x0000000f08117209 */ /* 0x000fe40007810000 */
[----:B------:R-:W-:Y:S01]  /*22f0*/  FSEL R93, R93, -INF , !P6 ;  /* 0xff8000005d5d7808 */ /* 0x000fe20007000000 */
[----:B------:R-:W-:Y:S01]  /*2300*/  SHFL.BFLY PT, R15, R166, 0x2, 0x1f ;  /* 0x0c401f00a60f7f89 */ /* 0x000fe200000e0000 */
[----:B------:R-:W-:-:S02]  /*2310*/  FSEL R92, R92, -INF , !P4 ;  /* 0xff8000005c5c7808 */ /* 0x000fc40006000000 */
[----:B------:R-:W-:Y:S02]  /*2320*/  FMNMX.FTZ R17, R30, R17, !PT ;  /* 0x000000111e117209 */ /* 0x000fe40007810000 */
[----:B------:R-:W-:Y:S02]  /*2330*/  FMNMX.FTZ R14, R92, R93, !PT ;  /* 0x0000005d5c0e7209 */ /* 0x000fe40007810000 */
[----:B------:R-:W-:Y:S02]  /*2340*/  FMNMX.FTZ R17, R28, R17, !PT ;  /* 0x000000111c117209 */ /* 0x000fe40007810000 */
[----:B------:R-:W-:Y:S02]  /*2350*/  FMNMX.FTZ R14, R37, R14, !PT ;  /* 0x0000000e250e7209 */ /* 0x000fe40007810000 */
[----:B------:R-:W-:Y:S02]  /*2360*/  FMNMX.FTZ R17, R198, R17, !PT ;  /* 0x00000011c6117209 */ /* 0x000fe40007810000 */
[----:B------:R-:W-:-:S02]  /*2370*/  FMNMX.FTZ R14, R89, R14, !PT ;  /* 0x0000000e590e7209 */ /* 0x000fc40007810000 */
[----:B------:R-:W-:Y:S02]  /*2380*/  FMNMX.FTZ R18, R194, R17, !PT ;  /* 0x00000011c2127209 */ /* 0x000fe40007810000 */
[----:B------:R-:W-:Y:S02]  /*2390*/  FSEL R94, R94, -INF , !P2 ;  /* 0xff8000005e5e7808 */ /* 0x000fe40005000000 */
[----:B------:R-:W-:Y:S02]  /*23a0*/  ISETP.GE.AND P2, PT, R13, R169, PT ;  /* 0x000000a90d00720c */ /* 0x000fe40003f46270 */
[----:B------:R-:W-:Y:S02]  /*23b0*/  FMNMX.FTZ R14, R9, R14, !PT ;  /* 0x0000000e090e7209 */ /* 0x000fe40007810000 */
[----:B------:R-:W-:Y:S02]  /*23c0*/  FMNMX.FTZ R17, R185, R18, !PT ;  /* 0x00000012b9117209 */ /* 0x000fe40007810000 */
[----:B------:R-:W-:-:S02]  /*23d0*/  FSEL R186, R66, -INF , !P2 ;  /* 0xff80000042ba7808 */ /* 0x000fc40005000000 */
[----:B------:R-:W-:Y:S02]  /*23e0*/  FMNMX.FTZ R14, R207, R14, !PT ;  /* 0x0000000ecf0e7209 */ /* 0x000fe40007810000 */
[----:B------:R-:W-:Y:S02]  /*23f0*/  ISETP.GE.AND P2, PT, R44, R169, PT ;  /* 0x000000a92c00720c */ /* 0x000fe40003f46270 */
[----:B------:R-:W-:Y:S02]  /*2400*/  FMNMX.FTZ R17, R182, R17, !PT ;  /* 0x00000011b6117209 */ /* 0x000fe40007810000 */
[----:B------:R-:W-:Y:S02]  /*2410*/  FSEL R12, R95, -INF , !P5 ;  /* 0xff8000005f0c7808 */ /* 0x000fe40006800000 */
[----:B------:R-:W-:Y:S02]  /*2420*/  FMNMX.FTZ R14, R205, R14, !PT ;  /* 0x0000000ecd0e7209 */ /* 0x000fe40007810000 */
[----:B------:R-:W-:-:S02]  /*2430*/  ISETP.GE.AND P3, PT, R45, R234, PT ;  /* 0x000000ea2d00720c */ /* 0x000fc40003f66270 */
[----:B------:R-:W-:Y:S02]  /*2440*/  FSEL R184, R67, -INF , !P2 ;  /* 0xff80000043b87808 */ /* 0x000fe40005000000 */
[----:B------:R-:W-:Y:S02]  /*2450*/  FMNMX.FTZ R165, R186, R17, !PT ;  /* 0x00000011baa57209 */ /* 0x000fe40007810000 */
[----:B------:R-:W-:Y:S02]  /*2460*/  FMNMX.FTZ R17, R94, R12, !PT ;  /* 0x0000000c5e117209 */ /* 0x000fe40007810000 */
[----:B------:R-:W-:Y:S02]  /*2470*/  FMNMX.FTZ R14, R195, R14, !PT ;  /* 0x0000000ec30e7209 */ /* 0x000fe40007810000 */
[----:B------:R-:W-:Y:S02]  /*2480*/  FSEL R197, R76, -INF , !P3 ;  /* 0xff8000004cc57808 */ /* 0x000fe40005800000 */
[----:B------:R-:W-:-:S02]  /*2490*/  FMNMX.FTZ R165, R184, R165, !PT ;  /* 0x000000a5b8a57209 */ /* 0x000fc40007810000 */
[----:B------:R-:W-:Y:S02]  /*24a0*/  FMNMX.FTZ R17, R90, R17, !PT ;  /* 0x000000115a117209 */ /* 0x000fe40007810000 */
[----:B------:R-:W-:Y:S02]  /*24b0*/  FMNMX.FTZ R18, R197, R14, !PT ;  /* 0x0000000ec5127209 */ /* 0x000fe40007810000 */
[----:B------:R-:W1:Y:S01]  /*24c0*/  SHFL.BFLY PT, R14, R165, 0x2, 0x1f ;  /* 0x0c401f00a50e7f89 */ /* 0x000e6200000e0000 */
[----:B------:R-:W-:Y:S02]  /*24d0*/  FMNMX.FTZ R17, R38, R17, !PT ;  /* 0x0000001126117209 */ /* 0x000fe40007810000 */
[----:B------:R-:W-:Y:S02]  /*24e0*/  ISETP.GE.AND P6, PT, R43, R234, PT ;  /* 0x000000ea2b00720c */ /* 0x000fe40003fc6270 */
[----:B------:R-:W-:Y:S02]  /*24f0*/  FMNMX.FTZ R17, R210, R17, !PT ;  /* 0x00000011d2117209 */ /* 0x000fe40007810000 */
[----:B------:R-:W-:-:S02]  /*2500*/  ISETP.GE.AND P1, PT, R45, R233, PT ;  /* 0x000000e92d00720c */ /* 0x000fc40003f26270 */
[----:B------:R-:W-:Y:S02]  /*2510*/  FMNMX.FTZ R17, R208, R17, !PT ;  /* 0x00000011d0117209 */ /* 0x000fe40007810000 */
[----:B------:R-:W-:Y:S02]  /*2520*/  ISETP.GE.AND P5, PT, R22, R234, PT ;  /* 0x000000ea1600720c */ /* 0x000fe40003fa6270 */
[----:B------:R-:W-:Y:S02]  /*2530*/  FMNMX.FTZ R17, R190, R17, !PT ;  /* 0x00000011be117209 */ /* 0x000fe40007810000 */
[----:B------:R-:W-:Y:S02]  /*2540*/  FSEL R203, R77, -INF , !P6 ;  /* 0xff8000004dcb7808 */ /* 0x000fe40007000000 */
[----:B------:R-:W-:Y:S02]  /*2550*/  ISETP.GE.AND P0, PT, R43, R233, PT ;  /* 0x000000e92b00720c */ /* 0x000fe40003f06270 */
[----:B------:R-:W-:-:S02]  /*2560*/  FSEL R206, R78, -INF , !P1 ;  /* 0xff8000004ece7808 */ /* 0x000fc40004800000 */
[----:B------:R-:W-:Y:S02]  /*2570*/  FMNMX.FTZ R17, R180, R17, !PT ;  /* 0x00000011b4117209 */ /* 0x000fe40007810000 */
[----:B------:R-:W-:Y:S02]  /*2580*/  ISETP.GE.AND P3, PT, R21, R234, PT ;  /* 0x000000ea1500720c */ /* 0x000fe40003f66270 */
[----:B------:R-:W-:Y:S02]  /*2590*/  FSEL R201, R72, -INF , !P5 ;  /* 0xff80000048c97808 */ /* 0x000fe40006800000 */
[----:B------:R-:W-:Y:S02]  /*25a0*/  FMNMX.FTZ R18, R203, R18, !PT ;  /* 0x00000012cb127209 */ /* 0x000fe40007810000 */
[----:B------:R-:W-:Y:S02]  /*25b0*/  ISETP.GE.AND P4, PT, R22, R233, PT ;  /* 0x000000e91600720c */ /* 0x000fe40003f86270 */
[----:B------:R-:W-:-:S02]  /*25c0*/  FSEL R200, R79, -INF , !P0 ;  /* 0xff8000004fc87808 */ /* 0x000fc40004000000 */
[----:B------:R-:W-:Y:S02]  /*25d0*/  FMNMX.FTZ R17, R206, R17, !PT ;  /* 0x00000011ce117209 */ /* 0x000fe40007810000 */
[----:B------:R-:W-:Y:S02]  /*25e0*/  ISETP.GE.AND P2, PT, R20, R234, PT ;  /* 0x000000ea1400720c */ /* 0x000fe40003f46270 */
[----:B------:R-:W-:Y:S02]  /*25f0*/  FSEL R199, R73, -INF , !P3 ;  /* 0xff80000049c77808 */ /* 0x000fe40005800000 */
[----:B------:R-:W-:Y:S02]  /*2600*/  FMNMX.FTZ R18, R201, R18, !PT ;  /* 0x00000012c9127209 */ /* 0x000fe40007810000 */
[----:B-1----:R-:W-:Y:S02]  /*2610*/  FMNMX.FTZ R165, R165, R14, !PT ;  /* 0x0000000ea5a57209 */ /* 0x002fe40007810000 */
[----:B------:R-:W-:-:S02]  /*2620*/  ISETP.GE.AND P6, PT, R21, R233, PT ;  /* 0x000000e91500720c */ /* 0x000fc40003fc6270 */
[----:B------:R-:W-:Y:S01]  /*2630*/  FSEL R204, R74, -INF , !P4 ;  /* 0xff8000004acc7808 */ /* 0x000fe20006000000 */
[----:B------:R-:W1:Y:S01]  /*2640*/  SHFL.BFLY PT, R14, R165, 0x1, 0x1f ;  /* 0x0c201f00a50e7f89 */ /* 0x000e6200000e0000 */
[----:B------:R-:W-:Y:S02]  /*2650*/  FMNMX.FTZ R19, R200, R17, !PT ;  /* 0x00000011c8137209 */ /* 0x000fe40007810000 */
[----:B------:R-:W-:Y:S02]  /*2660*/  FSEL R183, R68, -INF , !P2 ;  /* 0xff80000044b77808 */ /* 0x000fe40005000000 */
[----:B------:R-:W-:Y:S02]  /*2670*/  ISETP.GE.AND P5, PT, R16, R234, PT ;  /* 0x000000ea1000720c */ /* 0x000fe40003fa6270 */
[----:B------:R-:W-:Y:S02]  /*2680*/  FMNMX.FTZ R18, R199, R18, !PT ;  /* 0x00000012c7127209 */ /* 0x000fe40007810000 */
[----:B------:R-:W-:-:S02]  /*2690*/  ISETP.GE.AND P2, PT, R13, R234, PT ;  /* 0x000000ea0d00720c */ /* 0x000fc40003f46270 */
[----:B------:R-:W-:Y:S02]  /*26a0*/  ISETP.GE.AND P1, PT, R20, R233, PT ;  /* 0x000000e91400720c */ /* 0x000fe40003f26270 */
[----:B------:R-:W-:Y:S01]  /*26b0*/  FSEL R202, R75, -INF , !P6 ;  /* 0xff8000004bca7808 */ /* 0x000fe20007000000 */
[----:B------:R-:W-:Y:S01]  /*26c0*/  LDSM.16.MT88.4 R20, [R212+0x9400] ;  /* 0x00940000d414783b */ /* 0x000fe20000004200 */
[----:B------:R-:W-:Y:S02]  /*26d0*/  FMNMX.FTZ R19, R204, R19, !PT ;  /* 0x00000013cc137209 */ /* 0x000fe40007810000 */
[----:B------:R-:W-:Y:S02]  /*26e0*/  FSEL R181, R69, -INF , !P5 ;  /* 0xff80000045b57808 */ /* 0x000fe40006800000 */
[----:B------:R-:W-:Y:S02]  /*26f0*/  FMNMX.FTZ R18, R183, R18, !PT ;  /* 0x00000012b7127209 */ /* 0x000fe40007810000 */
[----:B------:R-:W-:-:S02]  /*2700*/  FSEL R177, R60, -INF , !P2 ;  /* 0xff8000003cb17808 */ /* 0x000fc40005000000 */
[-C--:B------:R-:W-:Y:S02]  /*2710*/  ISETP.GE.AND P0, PT, R13, R233.reuse, PT ;  /* 0x000000e90d00720c */ /* 0x080fe40003f06270 */
[----:B------:R-:W-:Y:S02]  /*2720*/  ISETP.GE.AND P2, PT, R16, R233, PT ;  /* 0x000000e91000720c */ /* 0x000fe40003f46270 */
[----:B------:R-:W-:Y:S02]  /*2730*/  FSEL R176, R70, -INF , !P1 ;  /* 0xff80000046b07808 */ /* 0x000fe40004800000 */
[----:B------:R-:W-:Y:S02]  /*2740*/  FMNMX.FTZ R13, R202, R19, !PT ;  /* 0x00000013ca0d7209 */ /* 0x000fe40007810000 */
[----:B------:R-:W-:Y:S02]  /*2750*/  ISETP.GE.AND P3, PT, R44, R234, PT ;  /* 0x000000ea2c00720c */ /* 0x000fe40003f66270 */
[----:B------:R-:W-:-:S02]  /*2760*/  FMNMX.FTZ R18, R181, R18, !PT ;  /* 0x00000012b5127209 */ /* 0x000fc40007810000 */
[----:B------:R-:W-:Y:S02]  /*2770*/  FSEL R174, R71, -INF , !P2 ;  /* 0xff80000047ae7808 */ /* 0x000fe40005000000 */
[----:B------:R-:W-:Y:S01]  /*2780*/  FMNMX.FTZ R13, R176, R13, !PT ;  /* 0x0000000db00d7209 */ /* 0x000fe20007810000 */
[----:B------:R-:W-:Y:S01]  /*2790*/  LDSM.16.MT88.4 R68, [R213+0x9000] ;  /* 0x00900000d544783b */ /* 0x000fe20000004200 */
[----:B------:R-:W-:Y:S02]  /*27a0*/  FSEL R175, R61, -INF , !P3 ;  /* 0xff8000003daf7808 */ /* 0x000fe40005800000 */
[----:B------:R-:W-:Y:S02]  /*27b0*/  FMNMX.FTZ R18, R177, R18, !PT ;  /* 0x00000012b1127209 */ /* 0x000fe40007810000 */
[----:B------:R-:W-:Y:S02]  /*27c0*/  ISETP.GE.AND P2, PT, R44, R233, PT ;  /* 0x000000e92c00720c */ /* 0x000fe40003f46270 */
[----:B------:R-:W-:-:S02]  /*27d0*/  FSEL R172, R62, -INF , !P0 ;  /* 0xff8000003eac7808 */ /* 0x000fc40004000000 */
[----:B------:R-:W-:Y:S02]  /*27e0*/  FMNMX.FTZ R13, R174, R13, !PT ;  /* 0x0000000dae0d7209 */ /* 0x000fe40007810000 */
[----:B------:R-:W-:Y:S02]  /*27f0*/  FMNMX.FTZ R168, R175, R18, !PT ;  /* 0x00000012afa87209 */ /* 0x000fe40007810000 */
[----:B------:R-:W-:Y:S02]  /*2800*/  FSEL R66, R63, -INF , !P2 ;  /* 0xff8000003f427808 */ /* 0x000fe40005000000 */
[----:B------:R-:W-:Y:S01]  /*2810*/  FMNMX.FTZ R13, R172, R13, !PT ;  /* 0x0000000dac0d7209 */ /* 0x000fe20007810000 */
[----:B------:R-:W2:Y:S01]  /*2820*/  SHFL.BFLY PT, R17, R168, 0x2, 0x1f ;  /* 0x0c401f00a8117f89 */ /* 0x000ea200000e0000 */
[----:B-1----:R-:W-:Y:S02]  /*2830*/  FMNMX.FTZ R165, R165, R14, !PT ;  /* 0x0000000ea5a57209 */ /* 0x002fe40007810000 */
[----:B------:R-:W-:-:S02]  /*2840*/  FMNMX.FTZ R167, R66, R13, !PT ;  /* 0x0000000d42a77209 */ /* 0x000fc40007810000 */
[----:B------:R-:W-:Y:S01]  /*2850*/  FMNMX.FTZ R166, R166, R15, !PT ;  /* 0x0000000fa6a67209 */ /* 0x000fe20007810000 */
[C---:B------:R-:W-:Y:S01]  /*2860*/  FMUL.FTZ R187, R165.reuse, c[0x0][0x23c] ;  /* 0x00008f00a5bb7a20 */ /* 0x040fe20000410000 */
[----:B------:R-:W-:Y:S01]  /*2870*/  FSETP.NEU.FTZ.AND P0, PT, R165, -INF , PT ;  /* 0xff800000a500780b */ /* 0x000fe20003f1d000 */
[----:B------:R-:W1:Y:S03]  /*2880*/  SHFL.BFLY PT, R14, R167, 0x2, 0x1f ;  /* 0x0c401f00a70e7f89 */ /* 0x000e6600000e0000 */
[----:B------:R-:W-:Y:S01]  /*2890*/  FSEL R187, R187, RZ, P0 ;  /* 0x000000ffbbbb7208 */ /* 0x000fe20000000000 */
[----:B------:R-:W3:Y:S04]  /*28a0*/  SHFL.BFLY PT, R15, R166, 0x1, 0x1f ;  /* 0x0c201f00a60f7f89 */ /* 0x000ee800000e0000 */
[----:B------:R-:W-:-:S02]  /*28b0*/  FFMA.FTZ R48, R40, c[0x0][0x23c], -R187 ;  /* 0x00008f0028307a23 */ /* 0x000fc400000108bb */
[--C-:B------:R-:W-:Y:S02]  /*28c0*/  FFMA.FTZ R47, R6, c[0x0][0x23c], -R187.reuse ;  /* 0x00008f00062f7a23 */ /* 0x100fe400000108bb */
[--C-:B------:R-:W-:Y:S02]  /*28d0*/  FFMA.FTZ R40, R4, c[0x0][0x23c], -R187.reuse ;  /* 0x00008f0004287a23 */ /* 0x100fe400000108bb */
[--C-:B------:R-:W-:Y:S01]  /*28e0*/  FFMA.FTZ R43, R42, c[0x0][0x23c], -R187.reuse ;  /* 0x00008f002a2b7a23 */ /* 0x100fe200000108bb */
[----:B------:R-:W-:Y:S01]  /*28f0*/  MUFU.EX2 R48, R48 ;  /* 0x0000003000307308 */ /* 0x000fe20000000800 */
[----:B--2---:R-:W-:Y:S01]  /*2900*/  FMNMX.FTZ R168, R168, R17, !PT ;  /* 0x00000011a8a87209 */ /* 0x004fe20007810000 */
[--C-:B------:R-:W-:Y:S01]  /*2910*/  FFMA.FTZ R53, R34, c[0x0][0x23c], -R187.reuse ;  /* 0x00008f0022357a23 */ /* 0x100fe200000108bb */
[----:B------:R-:W-:Y:S01]  /*2920*/  LDSM.16.MT88.4 R16, [R213+0xa400] ;  /* 0x00a40000d510783b */ /* 0x000fe20000004200 */
[--C-:B------:R-:W-:Y:S02]  /*2930*/  FFMA.FTZ R52, R10, c[0x0][0x23c], -R187.reuse ;  /* 0x00008f000a347a23 */ /* 0x100fe400000108bb */
[--C-:B------:R-:W-:Y:S01]  /*2940*/  FFMA.FTZ R55, R8, c[0x0][0x23c], -R187.reuse ;  /* 0x00008f0008377a23 */ /* 0x100fe200000108bb */
[----:B------:R-:W2:Y:S01]  /*2950*/  SHFL.BFLY PT, R13, R168, 0x1, 0x1f ;  /* 0x0c201f00a80d7f89 */ /* 0x000ea200000e0000 */
[----:B------:R-:W4:Y:S01]  /*2960*/  MUFU.EX2 R43, R43 ;  /* 0x0000002b002b7308 */ /* 0x000f220000000800 */
[----:B-1----:R-:W-:Y:S01]  /*2970*/  FMNMX.FTZ R167, R167, R14, !PT ;  /* 0x0000000ea7a77209 */ /* 0x002fe20007810000 */
[----:B------:R-:W-:-:S02]  /*2980*/  FFMA.FTZ R194, R194, c[0x0][0x23c], -R187 ;  /* 0x00008f00c2c27a23 */ /* 0x000fc400000108bb */
[--C-:B------:R-:W-:Y:S01]  /*2990*/  FFMA.FTZ R185, R185, c[0x0][0x23c], -R187.reuse ;  /* 0x00008f00b9b97a23 */ /* 0x100fe200000108bb */
[----:B---3--:R-:W-:Y:S01]  /*29a0*/  FMNMX.FTZ R166, R166, R15, !PT ;  /* 0x0000000fa6a67209 */ /* 0x008fe20007810000 */
[----:B------:R-:W1:Y:S01]  /*29b0*/  SHFL.BFLY PT, R0, R167, 0x1, 0x1f ;  /* 0x0c201f00a7007f89 */ /* 0x000e6200000e0000 */
[--C-:B------:R-:W-:Y:S01]  /*29c0*/  FFMA.FTZ R182, R182, c[0x0][0x23c], -R187.reuse ;  /* 0x00008f00b6b67a23 */ /* 0x100fe200000108bb */
[----:B------:R-:W-:Y:S01]  /*29d0*/  MUFU.EX2 R47, R47 ;  /* 0x0000002f002f7308 */ /* 0x000fe20000000800 */
[C---:B------:R-:W-:Y:S01]  /*29e0*/  FSETP.NEU.FTZ.AND P1, PT, R166.reuse, -INF , PT ;  /* 0xff800000a600780b */ /* 0x040fe20003f3d000 */
[----:B------:R-:W-:Y:S02]  /*29f0*/  FMUL.FTZ R196, R166, c[0x0][0x23c] ;  /* 0x00008f00a6c47a20 */ /* 0x000fe40000410000 */
[--C-:B------:R-:W-:Y:S02]  /*2a00*/  FFMA.FTZ R186, R186, c[0x0][0x23c], -R187.reuse ;  /* 0x00008f00baba7a23 */ /* 0x100fe400000108bb */
[----:B------:R-:W-:Y:S01]  /*2a10*/  FFMA.FTZ R235, R184, c[0x0][0x23c], -R187 ;  /* 0x00008f00b8eb7a23 */ /* 0x000fe200000108bb */
[----:B------:R-:W-:Y:S01]  /*2a20*/  FSEL R196, R196, RZ, P1 ;  /* 0x000000ffc4c47208 */ /* 0x000fe20000800000 */
[----:B------:R-:W3:Y:S01]  /*2a30*/  MUFU.EX2 R40, R40 ;  /* 0x0000002800287308 */ /* 0x000ee20000000800 */
[----:B----4-:R-:W-:Y:S01]  /*2a40*/  F2FP.BF16.PACK_AB R133, R48, R43 ;  /* 0x0000002b3085723e */ /* 0x010fe200000010ff */
[----:B------:R-:W-:-:S02]  /*2a50*/  FADD.FTZ R48, R43, R48 ;  /* 0x000000302b307221 */ /* 0x000fc40000010000 */
[--C-:B------:R-:W-:Y:S02]  /*2a60*/  FFMA.FTZ R46, R39, c[0x0][0x23c], -R196.reuse ;  /* 0x00008f00272e7a23 */ /* 0x100fe400000108c4 */
[--C-:B------:R-:W-:Y:S01]  /*2a70*/  FFMA.FTZ R44, R5, c[0x0][0x23c], -R196.reuse ;  /* 0x00008f00052c7a23 */ /* 0x100fe200000108c4 */
[----:B--2---:R-:W-:Y:S01]  /*2a80*/  FMNMX.FTZ R168, R168, R13, !PT ;  /* 0x0000000da8a87209 */ /* 0x004fe20007810000 */
[--C-:B------:R-:W-:Y:S01]  /*2a90*/  FFMA.FTZ R39, R7, c[0x0][0x23c], -R196.reuse ;  /* 0x00008f0007277a23 */ /* 0x100fe200000108c4 */
[----:B------:R-:W-:Y:S01]  /*2aa0*/  MUFU.EX2 R53, R53 ;  /* 0x0000003500357308 */ /* 0x000fe20000000800 */
[----:B------:R-:W2:Y:S01]  /*2ab0*/  LDSM.16.MT88.4 R4, [R212+0xb000] ;  /* 0x00b00000d404783b */ /* 0x000ea20000004200 */
[C---:B------:R-:W-:Y:S01]  /*2ac0*/  FSETP.NEU.FTZ.AND P0, PT, R168.reuse, -INF , PT ;  /* 0xff800000a800780b */ /* 0x040fe20003f1d000 */
[----:B------:R-:W-:Y:S01]  /*2ad0*/  FMUL.FTZ R178, R168, c[0x0][0x23c] ;  /* 0x00008f00a8b27a20 */ /* 0x000fe20000410000 */
[----:B-1----:R-:W-:Y:S01]  /*2ae0*/  FMNMX.FTZ R167, R167, R0, !PT ;  /* 0x00000000a7a77209 */ /* 0x002fe20007810000 */
[----:B------:R-:W-:Y:S01]  /*2af0*/  FFMA.FTZ R45, R41, c[0x0][0x23c], -R196 ;  /* 0x00008f00292d7a23 */ /* 0x000fe200000108c4 */
[----:B---3--:R-:W-:-:S02]  /*2b00*/  F2FP.BF16.PACK_AB R135, R40, R47 ;  /* 0x0000002f2887723e */ /* 0x008fc400000010ff */
[----:B------:R-:W-:Y:S01]  /*2b10*/  MUFU.EX2 R46, R46 ;  /* 0x0000002e002e7308 */ /* 0x000fe20000000800 */
[----:B------:R-:W-:Y:S01]  /*2b20*/  FSEL R178, R178, RZ, P0 ;  /* 0x000000ffb2b27208 */ /* 0x000fe20000000000 */
[C---:B------:R-:W-:Y:S01]  /*2b30*/  FMUL.FTZ R173, R167.reuse, c[0x0][0x23c] ;  /* 0x00008f00a7ad7a20 */ /* 0x040fe20000410000 */
[----:B------:R-:W-:Y:S01]  /*2b40*/  FSETP.NEU.FTZ.AND P0, PT, R167, -INF , PT ;  /* 0xff800000a700780b */ /* 0x000fe20003f1d000 */
[----:B------:R-:W-:Y:S02]  /*2b50*/  FFMA.FTZ R41, R33, c[0x0][0x23c], -R196 ;  /* 0x00008f0021297a23 */ /* 0x000fe400000108c4 */
[--C-:B------:R-:W-:Y:S01]  /*2b60*/  FFMA.FTZ R59, R92, c[0x0][0x23c], -R178.reuse ;  /* 0x00008f005c3b7a23 */ /* 0x100fe200000108b2 */
[----:B------:R-:W-:Y:S01]  /*2b70*/  FSEL R173, R173, RZ, P0 ;  /* 0x000000ffadad7208 */ /* 0x000fe20000000000 */
[----:B------:R-:W1:Y:S01]  /*2b80*/  MUFU.EX2 R45, R45 ;  /* 0x0000002d002d7308 */ /* 0x000e620000000800 */
[--C-:B------:R-:W-:Y:S01]  /*2b90*/  FFMA.FTZ R56, R93, c[0x0][0x23c], -R178.reuse ;  /* 0x00008f005d387a23 */ /* 0x100fe200000108b2 */
[----:B------:R-:W-:Y:S01]  /*2ba0*/  ISETP.GE.AND P0, PT, R164, 0x2, PT ;  /* 0x00000002a400780c */ /* 0x000fe20003f06270 */
[----:B------:R-:W-:-:S02]  /*2bb0*/  FFMA.FTZ R51, R37, c[0x0][0x23c], -R178 ;  /* 0x00008f0025337a23 */ /* 0x000fc400000108b2 */
[----:B------:R-:W-:Y:S02]  /*2bc0*/  FFMA.FTZ R50, R89, c[0x0][0x23c], -R178 ;  /* 0x00008f0059327a23 */ /* 0x000fe400000108b2 */
[--C-:B------:R-:W-:Y:S01]  /*2bd0*/  FFMA.FTZ R57, R94, c[0x0][0x23c], -R173.reuse ;  /* 0x00008f005e397a23 */ /* 0x100fe200000108ad */
[----:B------:R-:W-:Y:S01]  /*2be0*/  MUFU.EX2 R44, R44 ;  /* 0x0000002c002c7308 */ /* 0x000fe20000000800 */
[--C-:B------:R-:W-:Y:S02]  /*2bf0*/  FFMA.FTZ R54, R12, c[0x0][0x23c], -R173.reuse ;  /* 0x00008f000c367a23 */ /* 0x100fe400000108ad */
[--C-:B------:R-:W-:Y:S01]  /*2c00*/  FFMA.FTZ R49, R90, c[0x0][0x23c], -R173.reuse ;  /* 0x00008f005a317a23 */ /* 0x100fe200000108ad */
[----:B------:R-:W-:Y:S01]  /*2c10*/  LDSM.16.MT88.4 R12, [R212+0xa400] ;  /* 0x00a40000d40c783b */ /* 0x000fe20000004200 */
[----:B------:R-:W-:Y:S02]  /*2c20*/  FFMA.FTZ R42, R38, c[0x0][0x23c], -R173 ;  /* 0x00008f00262a7a23 */ /* 0x000fe400000108ad */
[--C-:B------:R-:W-:Y:S01]  /*2c30*/  FFMA.FTZ R38, R11, c[0x0][0x23c], -R196.reuse ;  /* 0x00008f000b267a23 */ /* 0x100fe200000108c4 */
[----:B------:R-:W3:Y:S01]  /*2c40*/  MUFU.EX2 R39, R39 ;  /* 0x0000002700277308 */ /* 0x000ee20000000800 */
[--C-:B------:R-:W-:Y:S01]  /*2c50*/  FFMA.FTZ R37, R35, c[0x0][0x23c], -R196.reuse ;  /* 0x00008f0023257a23 */ /* 0x100fe200000108c4 */
[----:B-1----:R-:W-:Y:S01]  /*2c60*/  F2FP.BF16.PACK_AB R132, R45, R46 ;  /* 0x0000002e2d84723e */ /* 0x002fe200000010ff */
[----:B------:R-:W-:-:S02]  /*2c70*/  FFMA.FTZ R2, R25, c[0x0][0x23c], -R196 ;  /* 0x00008f0019027a23 */ /* 0x000fc400000108c4 */
[----:B------:R-:W-:Y:S01]  /*2c80*/  FFMA.FTZ R0, R32, c[0x0][0x23c], -R187 ;  /* 0x00008f0020007a23 */ /* 0x000fe200000108bb */
[----:B------:R-:W1:Y:S01]  /*2c90*/  LDSM.16.MT88.4 R24, [R213+0x9400] ;  /* 0x00940000d518783b */ /* 0x000e620000004200 */
[--C-:B------:R-:W-:Y:S01]  /*2ca0*/  FFMA.FTZ R58, R9, c[0x0][0x23c], -R178.reuse ;  /* 0x00008f00093a7a23 */ /* 0x100fe200000108b2 */
[----:B------:R-:W-:Y:S01]  /*2cb0*/  MUFU.EX2 R59, R59 ;  /* 0x0000003b003b7308 */ /* 0x000fe20000000800 */
[--C-:B------:R-:W-:Y:S01]  /*2cc0*/  FFMA.FTZ R61, R207, c[0x0][0x23c], -R178.reuse ;  /* 0x00008f00cf3d7a23 */ /* 0x100fe200000108b2 */
[----:B------:R-:W4:Y:S01]  /*2cd0*/  LDSM.16.MT88.4 R8, [R213+0xb400] ;  /* 0x00b40000d508783b */ /* 0x000f220000004200 */
[--C-:B------:R-:W-:Y:S02]  /*2ce0*/  FFMA.FTZ R60, R205, c[0x0][0x23c], -R178.reuse ;  /* 0x00008f00cd3c7a23 */ /* 0x100fe400000108b2 */
[----:B------:R-:W-:Y:S01]  /*2cf0*/  FFMA.FTZ R63, R195, c[0x0][0x23c], -R178 ;  /* 0x00008f00c33f7a23 */ /* 0x000fe200000108b2 */
[----:B------:R-:W5:Y:S01]  /*2d00*/  LDSM.16.MT88.4 R32, [R212+0xb400] ;  /* 0x00b40000d420783b */ /* 0x000f620000004200 */
[--C-:B------:R-:W-:Y:S01]  /*2d10*/  FFMA.FTZ R65, R210, c[0x0][0x23c], -R173.reuse ;  /* 0x00008f00d2417a23 */ /* 0x100fe200000108ad */
[----:B------:R-:W2:Y:S01]  /*2d20*/  MUFU.EX2 R56, R56 ;  /* 0x0000003800387308 */ /* 0x000ea20000000800 */
[----:B---3--:R-:W-:Y:S01]  /*2d30*/  F2FP.BF16.PACK_AB R134, R39, R44 ;  /* 0x0000002c2786723e */ /* 0x008fe200000010ff */
[----:B------:R-:W-:-:S02]  /*2d40*/  FFMA.FTZ R62, R208, c[0x0][0x23c], -R173 ;  /* 0x00008f00d03e7a23 */ /* 0x000fc400000108ad */
[--C-:B------:R-:W-:Y:S02]  /*2d50*/  FFMA.FTZ R64, R190, c[0x0][0x23c], -R173.reuse ;  /* 0x00008f00be407a23 */ /* 0x100fe400000108ad */
[----:B------:R-:W-:Y:S02]  /*2d60*/  FFMA.FTZ R67, R180, c[0x0][0x23c], -R173 ;  /* 0x00008f00b4437a23 */ /* 0x000fe400000108ad */
[----:B------:R-:W-:Y:S01]  /*2d70*/  MUFU.EX2 R51, R51 ;  /* 0x0000003300337308 */ /* 0x000fe20000000800 */
[----:B------:R-:W-:Y:S01]  /*2d80*/  HMMA.16816.F32.BF16 R156, R132, R68, RZ ;  /* 0x00000044849c723c */ /* 0x000fe200000418ff */
[----:B------:R-:W-:Y:S02]  /*2d90*/  FFMA.FTZ R180, R193, c[0x0][0x23c], -R196 ;  /* 0x00008f00c1b47a23 */ /* 0x000fe400000108c4 */
[--C-:B------:R-:W-:Y:S02]  /*2da0*/  FFMA.FTZ R190, R30, c[0x0][0x23c], -R187.reuse ;  /* 0x00008f001ebe7a23 */ /* 0x100fe400000108bb */
[----:B------:R-:W-:-:S02]  /*2db0*/  FFMA.FTZ R193, R28, c[0x0][0x23c], -R187 ;  /* 0x00008f001cc17a23 */ /* 0x000fc400000108bb */
[----:B------:R-:W3:Y:S01]  /*2dc0*/  MUFU.EX2 R50, R50 ;  /* 0x0000003200327308 */ /* 0x000ee20000000800 */
[C---:B------:R-:W-:Y:S01]  /*2dd0*/  HMMA.16816.F32.BF16 R76, R132.reuse, R84, RZ ;  /* 0x00000054844c723c */ /* 0x040fe200000418ff */
[----:B--2---:R-:W-:Y:S01]  /*2de0*/  F2FP.BF16.PACK_AB R136, R56, R59 ;  /* 0x0000003b3888723e */ /* 0x004fe200000010ff */
[----:B------:R-:W-:Y:S02]  /*2df0*/  FFMA.FTZ R179, R179, c[0x0][0x23c], -R196 ;  /* 0x00008f00b3b37a23 */ /* 0x000fe400000108c4 */
[----:B------:R-:W-:Y:S02]  /*2e00*/  FFMA.FTZ R195, R198, c[0x0][0x23c], -R187 ;  /* 0x00008f00c6c37a23 */ /* 0x000fe400000108bb */
[--C-:B------:R-:W-:Y:S01]  /*2e10*/  FFMA.FTZ R198, R199, c[0x0][0x23c], -R178.reuse ;  /* 0x00008f00c7c67a23 */ /* 0x100fe200000108b2 */
[----:B------:R-:W-:Y:S01]  /*2e20*/  MUFU.EX2 R57, R57 ;  /* 0x0000003900397308 */ /* 0x000fe20000000800 */
[----:B------:R-:W-:Y:S01]  /*2e30*/  HMMA.16816.F32.BF16 R92, R132, R100, RZ ;  /* 0x00000064845c723c */ /* 0x000fe200000418ff */
[----:B------:R-:W-:-:S02]  /*2e40*/  FFMA.FTZ R197, R197, c[0x0][0x23c], -R178 ;  /* 0x00008f00c5c57a23 */ /* 0x000fc400000108b2 */
[--C-:B------:R-:W-:Y:S02]  /*2e50*/  FFMA.FTZ R199, R206, c[0x0][0x23c], -R173.reuse ;  /* 0x00008f00cec77a23 */ /* 0x100fe400000108ad */
[--C-:B------:R-:W-:Y:S02]  /*2e60*/  FFMA.FTZ R200, R200, c[0x0][0x23c], -R173.reuse ;  /* 0x00008f00c8c87a23 */ /* 0x100fe400000108ad */
[----:B------:R-:W2:Y:S01]  /*2e70*/  MUFU.EX2 R54, R54 ;  /* 0x0000003600367308 */ /* 0x000ea20000000800 */
[C---:B------:R-:W-:Y:S01]  /*2e80*/  HMMA.16816.F32.BF16 R104, R132.reuse, R112, RZ ;  /* 0x000000708468723c */ /* 0x040fe200000418ff */
[----:B---3--:R-:W-:Y:S01]  /*2e90*/  F2FP.BF16.PACK_AB R138, R50, R51 ;  /* 0x00000033328a723e */ /* 0x008fe200000010ff */
[----:B------:R-:W-:Y:S02]  /*2ea0*/  FFMA.FTZ R202, R202, c[0x0][0x23c], -R173 ;  /* 0x00008f00caca7a23 */ /* 0x000fe400000108ad */
[----:B------:R-:W-:Y:S02]  /*2eb0*/  FFMA.FTZ R203, R203, c[0x0][0x23c], -R178 ;  /* 0x00008f00cbcb7a23 */ /* 0x000fe400000108b2 */
[----:B------:R-:W-:Y:S01]  /*2ec0*/  FADD.FTZ R56, R59, R56 ;  /* 0x000000383b387221 */ /* 0x000fe20000010000 */
[----:B------:R-:W-:Y:S01]  /*2ed0*/  MUFU.EX2 R49, R49 ;  /* 0x0000003100317308 */ /* 0x000fe20000000800 */
[----:B------:R-:W-:Y:S01]  /*2ee0*/  HMMA.16816.F32.BF16 R116, R132, R124, RZ ;  /* 0x0000007c8474723c */ /* 0x000fe200000418ff */
[----:B------:R-:W-:-:S02]  /*2ef0*/  FADD.FTZ R45, R46, R45 ;  /* 0x0000002d2e2d7221 */ /* 0x000fc40000010000 */
[----:B------:R-:W-:Y:S02]  /*2f00*/  FADD.FTZ R51, R51, R56 ;  /* 0x0000003833337221 */ /* 0x000fe40000010000 */
[----:B------:R-:W-:Y:S02]  /*2f10*/  FADD.FTZ R44, R44, R45 ;  /* 0x0000002d2c2c7221 */ /* 0x000fe40000010000 */
[----:B------:R-:W3:Y:S01]  /*2f20*/  MUFU.EX2 R42, R42 ;  /* 0x0000002a002a7308 */ /* 0x000ee20000000800 */
[C---:B------:R-:W-:Y:S01]  /*2f30*/  HMMA.16816.F32.BF16 R128, R132.reuse, R4, RZ ;  /* 0x000000048480723c */ /* 0x040fe200000418ff */
[----:B--2---:R-:W-:Y:S01]  /*2f40*/  F2FP.BF16.PACK_AB R137, R54, R57 ;  /* 0x000000393689723e */ /* 0x004fe200000010ff */
[----:B------:R-:W-:Y:S02]  /*2f50*/  FADD.FTZ R54, R57, R54 ;  /* 0x0000003639367221 */ /* 0x000fe40000010000 */
[----:B------:R-:W-:Y:S02]  /*2f60*/  FADD.FTZ R47, R47, R48 ;  /* 0x000000302f2f7221 */ /* 0x000fe40000010000 */
[----:B------:R-:W-:Y:S01]  /*2f70*/  FADD.FTZ R51, R50, R51 ;  /* 0x0000003332337221 */ /* 0x000fe20000010000 */
[----:B------:R-:W-:Y:S01]  /*2f80*/  MUFU.EX2 R41, R41 ;  /* 0x0000002900297308 */ /* 0x000fe20000000800 */
[----:B------:R-:W-:Y:S01]  /*2f90*/  HMMA.16816.F32.BF16 R152, R132, R70, RZ ;  /* 0x000000468498723c */ /* 0x000fe200000418ff */
[----:B------:R-:W-:-:S02]  /*2fa0*/  FADD.FTZ R44, R39, R44 ;  /* 0x0000002c272c7221 */ /* 0x000fc40000010000 */
[----:B------:R-:W-:Y:S02]  /*2fb0*/  FADD.FTZ R40, R40, R47 ;  /* 0x0000002f28287221 */ /* 0x000fe40000010000 */
[----:B------:R-:W-:Y:S01]  /*2fc0*/  FFMA.FTZ R192, R192, c[0x0][0x23c], -R196 ;  /* 0x00008f00c0c07a23 */ /* 0x000fe200000108c4 */
[C---:B---3--:R-:W-:Y:S02]  /*2fd0*/  F2FP.BF16.PACK_AB R139, R42.reuse, R49 ;  /* 0x000000312a8b723e */ /* 0x048fe400000010ff */
[----:B------:R-:W-:Y:S01]  /*2fe0*/  HMMA.16816.F32.BF16 R80, R132, R86, RZ ;  /* 0x000000568450723c */ /* 0x000fe200000418ff */
[----:B------:R-:W2:Y:S01]  /*2ff0*/  MUFU.EX2 R38, R38 ;  /* 0x0000002600267308 */ /* 0x000ea20000000800 */
[----:B------:R-:W-:Y:S02]  /*3000*/  FADD.FTZ R49, R49, R54 ;  /* 0x0000003631317221 */ /* 0x000fe40000010000 */
[----:B------:R-:W-:Y:S02]  /*3010*/  FFMA.FTZ R191, R191, c[0x0][0x23c], -R196 ;  /* 0x00008f00bfbf7a23 */ /* 0x000fe400000108c4 */
[----:B------:R-:W-:-:S02]  /*3020*/  FADD.FTZ R42, R42, R49 ;  /* 0x000000312a2a7221 */ /* 0x000fc40000010000 */
[C---:B------:R-:W-:Y:S01]  /*3030*/  HMMA.16816.F32.BF16 R96, R132.reuse, R102, RZ ;  /* 0x000000668460723c */ /* 0x040fe200000418ff */
[----:B------:R-:W-:Y:S01]  /*3040*/  MUFU.EX2 R37, R37 ;  /* 0x0000002500257308 */ /* 0x000fe20000000800 */
[--C-:B------:R-:W-:Y:S02]  /*3050*/  FFMA.FTZ R189, R189, c[0x0][0x23c], -R196.reuse ;  /* 0x00008f00bdbd7a23 */ /* 0x100fe400000108c4 */
[----:B------:R-:W-:Y:S02]  /*3060*/  FFMA.FTZ R188, R188, c[0x0][0x23c], -R196 ;  /* 0x00008f00bcbc7a23 */ /* 0x000fe400000108c4 */
[--C-:B------:R-:W-:Y:S02]  /*3070*/  FFMA.FTZ R183, R183, c[0x0][0x23c], -R178.reuse ;  /* 0x00008f00b7b77a23 */ /* 0x100fe400000108b2 */
[----:B------:R-:W-:Y:S01]  /*3080*/  HMMA.16816.F32.BF16 R108, R132, R114, RZ ;  /* 0x00000072846c723c */ /* 0x000fe200000418ff */
[----:B------:R-:W-:Y:S01]  /*3090*/  MUFU.EX2 R2, R2 ;  /* 0x0000000200027308 */ /* 0x000fe20000000800 */
[----:B------:R-:W-:-:S02]  /*30a0*/  FFMA.FTZ R184, R181, c[0x0][0x23c], -R178 ;  /* 0x00008f00b5b87a23 */ /* 0x000fc400000108b2 */
[----:B------:R-:W-:Y:S02]  /*30b0*/  FFMA.FTZ R177, R177, c[0x0][0x23c], -R178 ;  /* 0x00008f00b1b17a23 */ /* 0x000fe400000108b2 */
[--C-:B------:R-:W-:Y:S02]  /*30c0*/  FFMA.FTZ R174, R174, c[0x0][0x23c], -R173.reuse ;  /* 0x00008f00aeae7a23 */ /* 0x100fe400000108ad */
[----:B------:R-:W-:Y:S01]  /*30d0*/  HMMA.16816.F32.BF16 R120, R132, R126, RZ ;  /* 0x0000007e8478723c */ /* 0x000fe200000418ff */
[----:B------:R-:W3:Y:S01]  /*30e0*/  MUFU.EX2 R0, R0 ;  /* 0x0000000000007308 */ /* 0x000ee20000000800 */
[----:B------:R-:W-:-:S06]  /*30f0*/  FFMA.FTZ R172, R172, c[0x0][0x23c], -R173 ;  /* 0x00008f00acac7a23 */ /* 0x000fcc00000108ad */
[----:B------:R-:W-:Y:S01]  /*3100*/  HMMA.16816.F32.BF16 R132, R132, R6, RZ ;  /* 0x000000068484723c */ /* 0x000fe200000418ff */
[----:B------:R-:W-:Y:S07]  /*3110*/  MUFU.EX2 R52, R52 ;  /* 0x0000003400347308 */ /* 0x000fee0000000800 */
[C---:B------:R-:W-:Y:S01]  /*3120*/  HMMA.16816.F32.BF16 R160, R136.reuse, R68, RZ ;  /* 0x0000004488a0723c */ /* 0x040fe200000418ff */
[----:B------:R-:W1:Y:S07]  /*3130*/  MUFU.EX2 R55, R55 ;  /* 0x0000003700377308 */ /* 0x000e6e0000000800 */
[C---:B------:R-:W-:Y:S01]  /*3140*/  HMMA.16816.F32.BF16 R72, R136.reuse, R84, RZ ;  /* 0x000000548848723c */ /* 0x040fe200000418ff */
[----:B------:R-:W-:Y:S07]  /*3150*/  MUFU.EX2 R58, R58 ;  /* 0x0000003a003a7308 */ /* 0x000fee0000000800 */
[C---:B------:R-:W-:Y:S01]  /*3160*/  HMMA.16816.F32.BF16 R88, R136.reuse, R100, RZ ;  /* 0x000000648858723c */ /* 0x040fe200000418ff */
[----:B------:R-:W1:Y:S07]  /*3170*/  MUFU.EX2 R61, R61 ;  /* 0x0000003d003d7308 */ /* 0x000e6e0000000800 */
[C---:B------:R-:W-:Y:S01]  /*3180*/  HMMA.16816.F32.BF16 R148, R136.reuse, R112, RZ ;  /* 0x000000708894723c */ /* 0x040fe200000418ff */
[----:B------:R-:W-:Y:S07]  /*3190*/  MUFU.EX2 R60, R60 ;  /* 0x0000003c003c7308 */ /* 0x000fee0000000800 */
[C---:B------:R-:W-:Y:S01]  /*31a0*/  HMMA.16816.F32.BF16 R144, R136.reuse, R124, RZ ;  /* 0x0000007c8890723c */ /* 0x040fe200000418ff */
[----:B------:R-:W-:Y:S07]  /*31b0*/  MUFU.EX2 R63, R63 ;  /* 0x0000003f003f7308 */ /* 0x000fee0000000800 */
[C---:B------:R-:W-:Y:S01]  /*31c0*/  HMMA.16816.F32.BF16 R140, R136.reuse, R4, RZ ;  /* 0x00000004888c723c */ /* 0x040fe200000418ff */
[----:B------:R-:W-:Y:S06]  /*31d0*/  MUFU.EX2 R65, R65 ;  /* 0x0000004100417308 */ /* 0x000fec0000000800 */
[----:B--2---:R-:W-:Y:S01]  /*31e0*/  F2FP.BF16.PACK_AB R4, R38, R41 ;  /* 0x000000292604723e */ /* 0x004fe200000010ff */
[----:B------:R-:W-:Y:S01]  /*31f0*/  HMMA.16816.F32.BF16 R68, R136, R70, RZ ;  /* 0x000000468844723c */ /* 0x000fe200000418ff */
[----:B------:R-:W2:Y:S01]  /*3200*/  MUFU.EX2 R62, R62 ;  /* 0x0000003e003e7308 */ /* 0x000ea20000000800 */
[----:B---3--:R-:W-:Y:S01]  /*3210*/  F2FP.BF16.PACK_AB R5, R0, R53 ;  /* 0x000000350005723e */ /* 0x008fe200000010ff */
[----:B------:R-:W-:-:S02]  /*3220*/  FADD.FTZ R41, R41, R44 ;  /* 0x0000002c29297221 */ /* 0x000fc40000010000 */
[----:B------:R-:W-:Y:S02]  /*3230*/  FADD.FTZ R53, R53, R40 ;  /* 0x0000002835357221 */ /* 0x000fe40000010000 */
[----:B------:R-:W-:Y:S01]  /*3240*/  FADD.FTZ R38, R38, R41 ;  /* 0x0000002926267221 */ /* 0x000fe20000010000 */
[----:B------:R-:W-:Y:S01]  /*3250*/  HMMA.16816.F32.BF16 R84, R136, R86, RZ ;  /* 0x000000568854723c */ /* 0x000fe200000418ff */
[----:B------:R-:W-:Y:S01]  /*3260*/  MUFU.EX2 R64, R64 ;  /* 0x0000004000407308 */ /* 0x000fe20000000800 */
[----:B------:R-:W-:Y:S02]  /*3270*/  FADD.FTZ R53, R0, R53 ;  /* 0x0000003500357221 */ /* 0x000fe40000010000 */
[----:B------:R-:W-:-:S04]  /*3280*/  IMAD.SHL.U32 R0, R36, 0x20, RZ ;  /* 0x0000002024007824 */ /* 0x000fc800078e00ff */
[C---:B------:R-:W-:Y:S01]  /*3290*/  HMMA.16816.F32.BF16 R100, R136.reuse, R102, RZ ;  /* 0x000000668864723c */ /* 0x040fe200000418ff */
[----:B------:R-:W3:Y:S07]  /*32a0*/  MUFU.EX2 R67, R67 ;  /* 0x0000004300437308 */ /* 0x000eee0000000800 */
[C---:B------:R-:W-:Y:S01]  /*32b0*/  HMMA.16816.F32.BF16 R112, R136.reuse, R114, RZ ;  /* 0x000000728870723c */ /* 0x040fe200000418ff */
[----:B------:R-:W-:Y:S07]  /*32c0*/  MUFU.EX2 R179, R179 ;  /* 0x000000b300b37308 */ /* 0x000fee0000000800 */
[C---:B------:R-:W-:Y:S01]  /*32d0*/  HMMA.16816.F32.BF16 R124, R136.reuse, R126, RZ ;  /* 0x0000007e887c723c */ /* 0x040fe200000418ff */
[----:B------:R-:W1:Y:S07]  /*32e0*/  MUFU.EX2 R180, R180 ;  /* 0x000000b400b47308 */ /* 0x000e6e0000000800 */
[----:B------:R-:W-:Y:S01]  /*32f0*/  HMMA.16816.F32.BF16 R136, R136, R6, RZ ;  /* 0x000000068888723c */ /* 0x000fe200000418ff */
[----:B------:R-:W-:Y:S06]  /*3300*/  MUFU.EX2 R190, R190 ;  /* 0x000000be00be7308 */ /* 0x000fec0000000800 */
[----:B------:R-:W-:Y:S01]  /*3310*/  F2FP.BF16.PACK_AB R6, R2, R37 ;  /* 0x000000250206723e */ /* 0x000fe200000010ff */
[----:B------:R-:W-:Y:S01]  /*3320*/  FADD.FTZ R37, R37, R38 ;  /* 0x0000002625257221 */ /* 0x000fe20000010000 */
[----:B-1----:R-:W-:Y:S01]  /*3330*/  F2FP.BF16.PACK_AB R7, R55, R52 ;  /* 0x000000343707723e */ /* 0x002fe200000010ff */
[----:B------:R-:W-:Y:S01]  /*3340*/  MUFU.EX2 R193, R193 ;  /* 0x000000c100c17308 */ /* 0x000fe20000000800 */
[----:B------:R-:W-:-:S02]  /*3350*/  FADD.FTZ R52, R52, R53 ;  /* 0x0000003534347221 */ /* 0x000fc40000010000 */
[----:B------:R-:W-:Y:S02]  /*3360*/  FADD.FTZ R2, R2, R37 ;  /* 0x0000002502027221 */ /* 0x000fe40000010000 */
[----:B------:R-:W-:Y:S01]  /*3370*/  FADD.FTZ R55, R55, R52 ;  /* 0x0000003437377221 */ /* 0x000fe20000010000 */
[C---:B------:R-:W-:Y:S02]  /*3380*/  HMMA.16816.F32.BF16 R156, R4.reuse, R24, R156 ;  /* 0x00000018049c723c */ /* 0x040fe4000004189c */
[----:B------:R-:W-:Y:S06]  /*3390*/  MUFU.EX2 R195, R195 ;  /* 0x000000c300c37308 */ /* 0x000fec0000000800 */
[C---:B------:R-:W-:Y:S02]  /*33a0*/  HMMA.16816.F32.BF16 R76, R4.reuse, R20, R76 ;  /* 0x00000014044c723c */ /* 0x040fe4000004184c */
[----:B------:R-:W-:Y:S06]  /*33b0*/  MUFU.EX2 R194, R194 ;  /* 0x000000c200c27308 */ /* 0x000fec0000000800 */
[C---:B------:R-:W-:Y:S02]  /*33c0*/  HMMA.16816.F32.BF16 R92, R4.reuse, R16, R92 ;  /* 0x00000010045c723c */ /* 0x040fe4000004185c */
[----:B------:R-:W-:Y:S06]  /*33d0*/  MUFU.EX2 R197, R197 ;  /* 0x000000c500c57308 */ /* 0x000fec0000000800 */
[C---:B------:R-:W-:Y:S02]  /*33e0*/  HMMA.16816.F32.BF16 R104, R4.reuse, R12, R104 ;  /* 0x0000000c0468723c */ /* 0x040fe40000041868 */
[----:B------:R-:W-:Y:S06]  /*33f0*/  MUFU.EX2 R198, R198 ;  /* 0x000000c600c67308 */ /* 0x000fec0000000800 */
[C---:B----4-:R-:W-:Y:S02]  /*3400*/  HMMA.16816.F32.BF16 R116, R4.reuse, R8, R116 ;  /* 0x000000080474723c */ /* 0x050fe40000041874 */
[----:B------:R-:W-:Y:S06]  /*3410*/  MUFU.EX2 R199, R199 ;  /* 0x000000c700c77308 */ /* 0x000fec0000000800 */
[C---:B-----5:R-:W-:Y:S02]  /*3420*/  HMMA.16816.F32.BF16 R128, R4.reuse, R32, R128 ;  /* 0x000000200480723c */ /* 0x060fe40000041880 */
[----:B------:R-:W-:Y:S06]  /*3430*/  MUFU.EX2 R200, R200 ;  /* 0x000000c800c87308 */ /* 0x000fec0000000800 */
        /* <DEDUP_REMOVED lines=10> */
[----:B------:R-:W-:Y:S02]  /*34e0*/  HMMA.16816.F32.BF16 R132, R4, R34, R132 ;  /* 0x000000220484723c */ /* 0x000fe40000041884 */
[----:B------:R-:W-:Y:S05]  /*34f0*/  MUFU.EX2 R185, R185 ;  /* 0x000000b900b97308 */ /* 0x000fea0000000800 */
[----:B------:R-:W-:Y:S01]  /*3500*/  F2FP.BF16.PACK_AB R4, R61, R58 ;  /* 0x0000003a3d04723e */ /* 0x000fe200000010ff */
[----:B------:R-:W-:Y:S01]  /*3510*/  FADD.FTZ R58, R58, R51 ;  /* 0x000000333a3a7221 */ /* 0x000fe20000010000 */
[C---:B--2---:R-:W-:Y:S01]  /*3520*/  F2FP.BF16.PACK_AB R5, R62.reuse, R65 ;  /* 0x000000413e05723e */ /* 0x044fe200000010ff */
[----:B------:R-:W-:Y:S01]  /*3530*/  FADD.FTZ R65, R65, R42 ;  /* 0x0000002a41417221 */ /* 0x000fe20000010000 */
[----:B------:R-:W-:Y:S01]  /*3540*/  F2FP.BF16.PACK_AB R6, R63, R60 ;  /* 0x0000003c3f06723e */ /* 0x000fe200000010ff */
[----:B------:R-:W-:Y:S01]  /*3550*/  FADD.FTZ R61, R61, R58 ;  /* 0x0000003a3d3d7221 */ /* 0x000fe20000010000 */
[----:B---3--:R-:W-:Y:S01]  /*3560*/  F2FP.BF16.PACK_AB R7, R67, R64 ;  /* 0x000000404307723e */ /* 0x008fe200000010ff */
[----:B------:R-:W-:Y:S01]  /*3570*/  FADD.FTZ R65, R62, R65 ;  /* 0x000000413e417221 */ /* 0x000fe20000010000 */
[----:B------:R-:W-:Y:S01]  /*3580*/  MUFU.EX2 R182, R182 ;  /* 0x000000b600b67308 */ /* 0x000fe20000000800 */
[----:B------:R-:W-:-:S02]  /*3590*/  FADD.FTZ R60, R60, R61 ;  /* 0x0000003d3c3c7221 */ /* 0x000fc40000010000 */
[----:B------:R-:W-:Y:S02]  /*35a0*/  FADD.FTZ R64, R64, R65 ;  /* 0x0000004140407221 */ /* 0x000fe40000010000 */
[----:B------:R-:W-:Y:S01]  /*35b0*/  HMMA.16816.F32.BF16 R140, R4, R32, R140 ;  /* 0x00000020048c723c */ /* 0x000fe2000004188c */
[----:B------:R-:W-:Y:S02]  /*35c0*/  FADD.FTZ R60, R63, R60 ;  /* 0x0000003c3f3c7221 */ /* 0x000fe40000010000 */
[----:B------:R-:W-:Y:S01]  /*35d0*/  MUFU.EX2 R186, R186 ;  /* 0x000000ba00ba7308 */ /* 0x000fe20000000800 */
[----:B------:R-:W-:-:S03]  /*35e0*/  FADD.FTZ R64, R67, R64 ;  /* 0x0000004043407221 */ /* 0x000fc60000010000 */
[--C-:B------:R-:W-:Y:S01]  /*35f0*/  FFMA.FTZ R32, R31, c[0x0][0x23c], -R196.reuse ;  /* 0x00008f001f207a23 */ /* 0x100fe200000108c4 */
[C---:B------:R-:W-:Y:S01]  /*3600*/  HMMA.16816.F32.BF16 R160, R4.reuse, R24, R160 ;  /* 0x0000001804a0723c */ /* 0x040fe200000418a0 */
[----:B------:R-:W-:Y:S02]  /*3610*/  FFMA.FTZ R33, R29, c[0x0][0x23c], -R196 ;  /* 0x00008f001d217a23 */ /* 0x000fe400000108c4 */
[----:B------:R-:W1:Y:S01]  /*3620*/  LDSM.16.MT88.4 R28, [R213+0x9800] ;  /* 0x00980000d51c783b */ /* 0x000e620000004200 */
[----:B------:R-:W-:Y:S04]  /*3630*/  MUFU.EX2 R235, R235 ;  /* 0x000000eb00eb7308 */ /* 0x000fe80000000800 */
[C---:B------:R-:W-:Y:S04]  /*3640*/  HMMA.16816.F32.BF16 R72, R4.reuse, R20, R72 ;  /* 0x000000140448723c */ /* 0x040fe80000041848 */
[----:B------:R-:W-:Y:S04]  /*3650*/  MUFU.EX2 R32, R32 ;  /* 0x0000002000207308 */ /* 0x000fe80000000800 */
[C---:B------:R-:W-:Y:S04]  /*3660*/  HMMA.16816.F32.BF16 R88, R4.reuse, R16, R88 ;  /* 0x000000100458723c */ /* 0x040fe80000041858 */
[----:B------:R-:W2:Y:S04]  /*3670*/  MUFU.EX2 R33, R33 ;  /* 0x0000002100217308 */ /* 0x000ea80000000800 */
[C---:B------:R-:W-:Y:S04]  /*3680*/  HMMA.16816.F32.BF16 R148, R4.reuse, R12, R148 ;  /* 0x0000000c0494723c */ /* 0x040fe80000041894 */
[----:B------:R-:W-:Y:S04]  /*3690*/  MUFU.EX2 R183, R183 ;  /* 0x000000b700b77308 */ /* 0x000fe80000000800 */
[C---:B------:R-:W-:Y:S04]  /*36a0*/  HMMA.16816.F32.BF16 R144, R4.reuse, R8, R144 ;  /* 0x000000080490723c */ /* 0x040fe80000041890 */
[----:B------:R-:W-:Y:S04]  /*36b0*/  MUFU.EX2 R184, R184 ;  /* 0x000000b800b87308 */ /* 0x000fe80000000800 */
[C---:B------:R-:W-:Y:S01]  /*36c0*/  HMMA.16816.F32.BF16 R68, R4.reuse, R26, R68 ;  /* 0x0000001a0444723c */ /* 0x040fe20000041844 */
[----:B------:R-:W3:Y:S03]  /*36d0*/  LDSM.16.MT88.4 R24, [R212+0x9800] ;  /* 0x00980000d418783b */ /* 0x000ee60000004200 */
[----:B------:R-:W-:Y:S04]  /*36e0*/  MUFU.EX2 R174, R174 ;  /* 0x000000ae00ae7308 */ /* 0x000fe80000000800 */
[C---:B------:R-:W-:Y:S01]  /*36f0*/  HMMA.16816.F32.BF16 R84, R4.reuse, R22, R84 ;  /* 0x000000160454723c */ /* 0x040fe20000041854 */
[----:B------:R-:W4:Y:S03]  /*3700*/  LDSM.16.MT88.4 R20, [R213+0xa800] ;  /* 0x00a80000d514783b */ /* 0x000f260000004200 */
[----:B------:R-:W-:Y:S04]  /*3710*/  MUFU.EX2 R177, R177 ;  /* 0x000000b100b17308 */ /* 0x000fe80000000800 */
[C---:B------:R-:W-:Y:S01]  /*3720*/  HMMA.16816.F32.BF16 R100, R4.reuse, R18, R100 ;  /* 0x000000120464723c */ /* 0x040fe20000041864 */
[----:B------:R-:W5:Y:S03]  /*3730*/  LDSM.16.MT88.4 R16, [R212+0xa800] ;  /* 0x00a80000d410783b */ /* 0x000f660000004200 */
[----:B------:R-:W-:Y:S04]  /*3740*/  MUFU.EX2 R172, R172 ;  /* 0x000000ac00ac7308 */ /* 0x000fe80000000800 */
[C---:B------:R-:W-:Y:S01]  /*3750*/  HMMA.16816.F32.BF16 R112, R4.reuse, R14, R112 ;  /* 0x0000000e0470723c */ /* 0x040fe20000041870 */
[----:B------:R-:W3:Y:S07]  /*3760*/  LDSM.16.MT88.4 R12, [R213+0xb800] ;  /* 0x00b80000d50c783b */ /* 0x000eee0000004200 */
[C---:B------:R-:W-:Y:S01]  /*3770*/  HMMA.16816.F32.BF16 R124, R4.reuse, R10, R124 ;  /* 0x0000000a047c723c */ /* 0x040fe2000004187c */
[----:B------:R-:W4:Y:S07]  /*3780*/  LDSM.16.MT88.4 R8, [R212+0xb800] ;  /* 0x00b80000d408783b */ /* 0x000f2e0000004200 */
[----:B------:R-:W-:Y:S01]  /*3790*/  HMMA.16816.F32.BF16 R136, R4, R34, R136 ;  /* 0x000000220488723c */ /* 0x000fe20000041888 */
[----:B------:R-:W1:Y:S06]  /*37a0*/  MUFU.EX2 R34, R203 ;  /* 0x000000cb00227308 */ /* 0x000e6c0000000800 */
[--C-:B------:R-:W-:Y:S01]  /*37b0*/  FFMA.FTZ R35, R201, c[0x0][0x23c], -R178.reuse ;  /* 0x00008f00c9237a23 */ /* 0x100fe200000108b2 */
[----:B------:R-:W-:Y:S01]  /*37c0*/  F2FP.BF16.PACK_AB R4, R180, R179 ;  /* 0x000000b3b404723e */ /* 0x000fe200000010ff */
[--C-:B------:R-:W-:Y:S01]  /*37d0*/  FFMA.FTZ R201, R204, c[0x0][0x23c], -R173.reuse ;  /* 0x00008f00ccc97a23 */ /* 0x100fe200000108ad */
[----:B--2---:R-:W-:Y:S01]  /*37e0*/  F2FP.BF16.PACK_AB R6, R33, R32 ;  /* 0x000000202106723e */ /* 0x004fe200000010ff */
[----:B------:R-:W-:Y:S01]  /*37f0*/  FFMA.FTZ R178, R175, c[0x0][0x23c], -R178 ;  /* 0x00008f00afb27a23 */ /* 0x000fe200000108b2 */
[----:B------:R-:W-:Y:S01]  /*3800*/  F2FP.BF16.PACK_AB R5, R193, R190 ;  /* 0x000000bec105723e */ /* 0x000fe200000010ff */
[----:B------:R-:W2:Y:S01]  /*3810*/  MUFU.EX2 R35, R35 ;  /* 0x0000002300237308 */ /* 0x000ea20000000800 */
[----:B------:R-:W-:Y:S01]  /*3820*/  F2FP.BF16.PACK_AB R7, R194, R195 ;  /* 0x000000c3c207723e */ /* 0x000fe200000010ff */
[----:B------:R-:W-:-:S02]  /*3830*/  FFMA.FTZ R175, R176, c[0x0][0x23c], -R173 ;  /* 0x00008f00b0af7a23 */ /* 0x000fc400000108ad */
[----:B------:R-:W-:Y:S02]  /*3840*/  FFMA.FTZ R173, R66, c[0x0][0x23c], -R173 ;  /* 0x00008f0042ad7a23 */ /* 0x000fe400000108ad */
[----:B------:R-:W-:Y:S02]  /*3850*/  FADD.FTZ R179, R179, R2 ;  /* 0x00000002b3b37221 */ /* 0x000fe40000010000 */
[----:B------:R-:W2:Y:S01]  /*3860*/  MUFU.EX2 R201, R201 ;  /* 0x000000c900c97308 */ /* 0x000ea20000000800 */
[----:B-1----:R-:W-:Y:S01]  /*3870*/  HMMA.16816.F32.BF16 R156, R4, R28, R156 ;  /* 0x0000001c049c723c */ /* 0x002fe2000004189c */
[----:B------:R-:W-:Y:S02]  /*3880*/  FADD.FTZ R190, R190, R55 ;  /* 0x00000037bebe7221 */ /* 0x000fe40000010000 */
[----:B------:R-:W-:Y:S02]  /*3890*/  FADD.FTZ R179, R180, R179 ;  /* 0x000000b3b4b37221 */ /* 0x000fe40000010000 */
[----:B------:R-:W-:-:S02]  /*38a0*/  FADD.FTZ R190, R193, R190 ;  /* 0x000000bec1be7221 */ /* 0x000fc40000010000 */
[----:B------:R-:W1:Y:S01]  /*38b0*/  MUFU.EX2 R175, R175 ;  /* 0x000000af00af7308 */ /* 0x000e620000000800 */
[C---:B---3--:R-:W-:Y:S01]  /*38c0*/  HMMA.16816.F32.BF16 R76, R4.reuse, R24, R76 ;  /* 0x00000018044c723c */ /* 0x048fe2000004184c */
[----:B------:R-:W-:Y:S02]  /*38d0*/  FADD.FTZ R32, R32, R179 ;  /* 0x000000b320207221 */ /* 0x000fe40000010000 */
[----:B------:R-:W-:Y:S02]  /*38e0*/  FADD.FTZ R195, R195, R190 ;  /* 0x000000bec3c37221 */ /* 0x000fe40000010000 */
[----:B------:R-:W-:Y:S02]  /*38f0*/  FADD.FTZ R33, R33, R32 ;  /* 0x0000002021217221 */ /* 0x000fe40000010000 */
[----:B------:R-:W3:Y:S01]  /*3900*/  MUFU.EX2 R178, R178 ;  /* 0x000000b200b27308 */ /* 0x000ee20000000800 */
[----:B----4-:R-:W-:Y:S01]  /*3910*/  HMMA.16816.F32.BF16 R92, R4, R20, R92 ;  /* 0x00000014045c723c */ /* 0x010fe2000004185c */
[----:B------:R-:W-:-:S06]  /*3920*/  FADD.FTZ R194, R194, R195 ;  /* 0x000000c3c2c27221 */ /* 0x000fcc0000010000 */
[----:B------:R-:W4:Y:S01]  /*3930*/  MUFU.EX2 R173, R173 ;  /* 0x000000ad00ad7308 */ /* 0x000f220000000800 */
[C---:B-----5:R-:W-:Y:S08]  /*3940*/  HMMA.16816.F32.BF16 R104, R4.reuse, R16, R104 ;  /* 0x000000100468723c */ /* 0x060ff00000041868 */
[C---:B------:R-:W-:Y:S08]  /*3950*/  HMMA.16816.F32.BF16 R116, R4.reuse, R12, R116 ;  /* 0x0000000c0474723c */ /* 0x040ff00000041874 */
[C---:B------:R-:W-:Y:S08]  /*3960*/  HMMA.16816.F32.BF16 R128, R4.reuse, R8, R128 ;  /* 0x000000080480723c */ /* 0x040ff00000041880 */
[C---:B------:R-:W-:Y:S08]  /*3970*/  HMMA.16816.F32.BF16 R152, R4.reuse, R30, R152 ;  /* 0x0000001e0498723c */ /* 0x040ff00000041898 */
[C---:B------:R-:W-:Y:S08]  /*3980*/  HMMA.16816.F32.BF16 R80, R4.reuse, R26, R80 ;  /* 0x0000001a0450723c */ /* 0x040ff00000041850 */
[C---:B------:R-:W-:Y:S08]  /*3990*/  HMMA.16816.F32.BF16 R96, R4.reuse, R22, R96 ;  /* 0x000000160460723c */ /* 0x040ff00000041860 */
[C---:B------:R-:W-:Y:S08]  /*39a0*/  HMMA.16816.F32.BF16 R108, R4.reuse, R18, R108 ;  /* 0x00000012046c723c */ /* 0x040ff0000004186c */
[C---:B------:R-:W-:Y:S08]  /*39b0*/  HMMA.16816.F32.BF16 R120, R4.reuse, R14, R120 ;  /* 0x0000000e0478723c */ /* 0x040ff00000041878 */
[----:B------:R-:W-:Y:S07]  /*39c0*/  HMMA.16816.F32.BF16 R132, R4, R10, R132 ;  /* 0x0000000a0484723c */ /* 0x000fee0000041884 */
[----:B------:R-:W-:Y:S01]  /*39d0*/  F2FP.BF16.PACK_AB R4, R34, R197 ;  /* 0x000000c52204723e */ /* 0x000fe200000010ff */
[----:B------:R-:W-:Y:S01]  /*39e0*/  FADD.FTZ R197, R197, R60 ;  /* 0x0000003cc5c57221 */ /* 0x000fe20000010000 */
[----:B------:R-:W-:Y:S01]  /*39f0*/  F2FP.BF16.PACK_AB R5, R200, R199 ;  /* 0x000000c7c805723e */ /* 0x000fe200000010ff */
[----:B------:R-:W-:Y:S01]  /*3a00*/  FADD.FTZ R199, R199, R64 ;  /* 0x00000040c7c77221 */ /* 0x000fe20000010000 */
[----:B--2---:R-:W-:Y:S01]  /*3a10*/  F2FP.BF16.PACK_AB R6, R198, R35 ;  /* 0x00000023c606723e */ /* 0x004fe200000010ff */
[----:B------:R-:W-:Y:S01]  /*3a20*/  FADD.FTZ R34, R34, R197 ;  /* 0x000000c522227221 */ /* 0x000fe20000010000 */
[----:B------:R-:W-:Y:S01]  /*3a30*/  F2FP.BF16.PACK_AB R7, R202, R201 ;  /* 0x000000c9ca07723e */ /* 0x000fe200000010ff */
[----:B------:R-:W-:-:S02]  /*3a40*/  FADD.FTZ R200, R200, R199 ;  /* 0x000000c7c8c87221 */ /* 0x000fc40000010000 */
[----:B------:R-:W-:Y:S02]  /*3a50*/  FADD.FTZ R35, R35, R34 ;  /* 0x0000002223237221 */ /* 0x000fe40000010000 */
[----:B------:R-:W-:Y:S02]  /*3a60*/  FADD.FTZ R201, R201, R200 ;  /* 0x000000c8c9c97221 */ /* 0x000fe40000010000 */
[----:B------:R-:W-:Y:S01]  /*3a70*/  HMMA.16816.F32.BF16 R160, R4, R28, R160 ;  /* 0x0000001c04a0723c */ /* 0x000fe200000418a0 */
[----:B------:R-:W-:Y:S02]  /*3a80*/  FADD.FTZ R198, R198, R35 ;  /* 0x00000023c6c67221 */ /* 0x000fe40000010000 */
[----:B------:R-:W-:-:S05]  /*3a90*/  FADD.FTZ R202, R202, R201 ;  /* 0x000000c9caca7221 */ /* 0x000fca0000010000 */
[C---:B------:R-:W-:Y:S01]  /*3aa0*/  HMMA.16816.F32.BF16 R68, R4.reuse, R30, R68 ;  /* 0x0000001e0444723c */ /* 0x040fe20000041844 */
[----:B------:R-:W2:Y:S07]  /*3ab0*/  LDSM.16.MT88.4 R28, [R213+0x9c00] ;  /* 0x009c0000d51c783b */ /* 0x000eae0000004200 */
[C---:B------:R-:W-:Y:S08]  /*3ac0*/  HMMA.16816.F32.BF16 R72, R4.reuse, R24, R72 ;  /* 0x000000180448723c */ /* 0x040ff00000041848 */
[C---:B------:R-:W-:Y:S01]  /*3ad0*/  HMMA.16816.F32.BF16 R84, R4.reuse, R26, R84 ;  /* 0x0000001a0454723c */ /* 0x040fe20000041854 */
[----:B------:R-:W5:Y:S07]  /*3ae0*/  LDSM.16.MT88.4 R24, [R212+0x9c00] ;  /* 0x009c0000d418783b */ /* 0x000f6e0000004200 */
[C---:B------:R-:W-:Y:S08]  /*3af0*/  HMMA.16816.F32.BF16 R88, R4.reuse, R20, R88 ;  /* 0x000000140458723c */ /* 0x040ff00000041858 */
[C---:B------:R-:W-:Y:S01]  /*3b00*/  HMMA.16816.F32.BF16 R100, R4.reuse, R22, R100 ;  /* 0x000000160464723c */ /* 0x040fe20000041864 */
[----:B------:R-:W1:Y:S07]  /*3b10*/  LDSM.16.MT88.4 R20, [R213+0xac00] ;  /* 0x00ac0000d514783b */ /* 0x000e6e0000004200 */
[C---:B------:R-:W-:Y:S08]  /*3b20*/  HMMA.16816.F32.BF16 R148, R4.reuse, R16, R148 ;  /* 0x000000100494723c */ /* 0x040ff00000041894 */
[C---:B------:R-:W-:Y:S01]  /*3b30*/  HMMA.16816.F32.BF16 R112, R4.reuse, R18, R112 ;  /* 0x000000120470723c */ /* 0x040fe20000041870 */
[----:B------:R-:W1:Y:S07]  /*3b40*/  LDSM.16.MT88.4 R16, [R212+0xac00] ;  /* 0x00ac0000d410783b */ /* 0x000e6e0000004200 */
[C---:B------:R-:W-:Y:S08]  /*3b50*/  HMMA.16816.F32.BF16 R144, R4.reuse, R12, R144 ;  /* 0x0000000c0490723c */ /* 0x040ff00000041890 */
[C---:B------:R-:W-:Y:S01]  /*3b60*/  HMMA.16816.F32.BF16 R124, R4.reuse, R14, R124 ;  /* 0x0000000e047c723c */ /* 0x040fe2000004187c */
[----:B------:R-:W1:Y:S07]  /*3b70*/  LDSM.16.MT88.4 R12, [R213+0xbc00] ;  /* 0x00bc0000d50c783b */ /* 0x000e6e0000004200 */
[C---:B------:R-:W-:Y:S08]  /*3b80*/  HMMA.16816.F32.BF16 R140, R4.reuse, R8, R140 ;  /* 0x00000008048c723c */ /* 0x040ff0000004188c */
[----:B------:R-:W-:Y:S01]  /*3b90*/  HMMA.16816.F32.BF16 R136, R4, R10, R136 ;  /* 0x0000000a0488723c */ /* 0x000fe20000041888 */
[----:B------:R-:W1:Y:S06]  /*3ba0*/  LDSM.16.MT88.4 R8, [R212+0xbc00] ;  /* 0x00bc0000d408783b */ /* 0x000e6c0000004200 */
[----:B------:R-:W-:Y:S01]  /*3bb0*/  F2FP.BF16.PACK_AB R4, R191, R192 ;  /* 0x000000c0bf04723e */ /* 0x000fe200000010ff */
[----:B------:R-:W-:Y:S01]  /*3bc0*/  FADD.FTZ R192, R192, R33 ;  /* 0x00000021c0c07221 */ /* 0x000fe20000010000 */
[----:B------:R-:W-:-:S02]  /*3bd0*/  F2FP.BF16.PACK_AB R6, R188, R189 ;  /* 0x000000bdbc06723e */ /* 0x000fc400000010ff */
[C---:B------:R-:W-:Y:S01]  /*3be0*/  F2FP.BF16.PACK_AB R5, R182.reuse, R185 ;  /* 0x000000b9b605723e */ /* 0x040fe200000010ff */
[----:B------:R-:W-:Y:S01]  /*3bf0*/  FADD.FTZ R185, R185, R194 ;  /* 0x000000c2b9b97221 */ /* 0x000fe20000010000 */
[----:B------:R-:W-:Y:S01]  /*3c00*/  F2FP.BF16.PACK_AB R7, R235, R186 ;  /* 0x000000baeb07723e */ /* 0x000fe200000010ff */
[----:B------:R-:W-:Y:S02]  /*3c10*/  FADD.FTZ R192, R191, R192 ;  /* 0x000000c0bfc07221 */ /* 0x000fe40000010000 */
[----:B------:R-:W-:Y:S02]  /*3c20*/  FADD.FTZ R185, R182, R185 ;  /* 0x000000b9b6b97221 */ /* 0x000fe40000010000 */
[----:B------:R-:W-:Y:S02]  /*3c30*/  FADD.FTZ R189, R189, R192 ;  /* 0x000000c0bdbd7221 */ /* 0x000fe40000010000 */
[----:B--2---:R-:W-:Y:S01]  /*3c40*/  HMMA.16816.F32.BF16 R156, R4, R28, R156 ;  /* 0x0000001c049c723c */ /* 0x004fe2000004189c */
[----:B------:R-:W-:-:S02]  /*3c50*/  FADD.FTZ R186, R186, R185 ;  /* 0x000000b9baba7221 */ /* 0x000fc40000010000 */
[----:B------:R-:W-:Y:S02]  /*3c60*/  FADD.FTZ R237, R188, R189 ;  /* 0x000000bdbced7221 */ /* 0x000fe40000010000 */
[----:B------:R-:W-:-:S03]  /*3c70*/  FADD.FTZ R235, R235, R186 ;  /* 0x000000baebeb7221 */ /* 0x000fc60000010000 */
[C---:B------:R-:W-:Y:S08]  /*3c80*/  HMMA.16816.F32.BF16 R152, R4.reuse, R30, R152 ;  /* 0x0000001e0498723c */ /* 0x040ff00000041898 */
[C---:B-----5:R-:W-:Y:S08]  /*3c90*/  HMMA.16816.F32.BF16 R76, R4.reuse, R24, R76 ;  /* 0x00000018044c723c */ /* 0x060ff0000004184c */
[C---:B------:R-:W-:Y:S08]  /*3ca0*/  HMMA.16816.F32.BF16 R80, R4.reuse, R26, R80 ;  /* 0x0000001a0450723c */ /* 0x040ff00000041850 */
[C---:B-1----:R-:W-:Y:S08]  /*3cb0*/  HMMA.16816.F32.BF16 R92, R4.reuse, R20, R92 ;  /* 0x00000014045c723c */ /* 0x042ff0000004185c */
        /* <DEDUP_REMOVED lines=11> */
[----:B---3--:R-:W-:Y:S01]  /*3d70*/  F2FP.BF16.PACK_AB R6, R178, R177 ;  /* 0x000000b1b206723e */ /* 0x008fe200000010ff */
[----:B------:R-:W-:Y:S01]  /*3d80*/  FADD.FTZ R184, R184, R183 ;  /* 0x000000b7b8b87221 */ /* 0x000fe20000010000 */
[----:B----4-:R-:W-:Y:S01]  /*3d90*/  F2FP.BF16.PACK_AB R7, R173, R172 ;  /* 0x000000acad07723e */ /* 0x010fe200000010ff */
[----:B------:R-:W-:-:S02]  /*3da0*/  FADD.FTZ R175, R174, R175 ;  /* 0x000000afaeaf7221 */ /* 0x000fc40000010000 */
[----:B------:R-:W-:Y:S02]  /*3db0*/  FADD.FTZ R177, R177, R184 ;  /* 0x000000b8b1b17221 */ /* 0x000fe40000010000 */
[----:B------:R-:W-:Y:S02]  /*3dc0*/  FADD.FTZ R172, R172, R175 ;  /* 0x000000afacac7221 */ /* 0x000fe40000010000 */
[----:B------:R-:W-:Y:S01]  /*3dd0*/  HMMA.16816.F32.BF16 R160, R4, R28, R160 ;  /* 0x0000001c04a0723c */ /* 0x000fe200000418a0 */
[----:B------:R-:W-:Y:S02]  /*3de0*/  FADD.FTZ R239, R178, R177 ;  /* 0x000000b1b2ef7221 */ /* 0x000fe40000010000 */
[----:B------:R-:W-:-:S05]  /*3df0*/  FADD.FTZ R236, R173, R172 ;  /* 0x000000acadec7221 */ /* 0x000fca0000010000 */
[C---:B------:R-:W-:Y:S08]  /*3e00*/  HMMA.16816.F32.BF16 R68, R4.reuse, R30, R68 ;  /* 0x0000001e0444723c */ /* 0x040ff00000041844 */
        /* <DEDUP_REMOVED lines=10> */
[----:B------:R-:W-:Y:S05]  /*3eb0*/  @!UPT UIADD3 URZ, URZ, URZ, URZ ;  /* 0x0000003f3f3ff290 */ /* 0x000fea000fffe03f */
[----:B------:R-:W-:Y:S11]  /*3ec0*/  @!P0 BRA `(.L_x_2) ;  /* 0x0000376000008947 */ /* 0x000ff60003800000 */
[----:B------:R-:W-:-:S04]  /*3ed0*/  DEPBAR.LE SB0, 0x0 ;  /* 0x000080000000791a */ /* 0x000fc80000000000 */
[----:B------:R-:W-:-:S04]  /*3ee0*/  IADD3 R251, R164, -0x2, RZ ;  /* 0xfffffffea4fb7810 */ /* 0x000fc80007ffe0ff */
[----:B------:R-:W-:Y:S01]  /*3ef0*/  SHF.R.S32.HI R2, RZ, 0x1f, R251 ;  /* 0x0000001fff027819 */ /* 0x000fe200000114fb */
[----:B------:R-:W-:Y:S02]  /*3f00*/  IMAD R4, R220, R251, RZ ;  /* 0x000000fbdc047224 */ /* 0x000fe400078e02ff */
[----:B------:R-:W-:-:S04]  /*3f10*/  IMAD.WIDE.U32 R6, R251, R221, R248 ;  /* 0x000000ddfb067225 */ /* 0x000fc800078e00f8 */
[----:B------:R-:W-:Y:S01]  /*3f20*/  IMAD R2, R2, R221, R4 ;  /* 0x000000dd02027224 */ /* 0x000fe200078e0204 */
[----:B------:R-:W-:Y:S01]  /*3f30*/  BAR.SYNC.DEFER_BLOCKING 0x0 ;  /* 0x0000000000007b1d */ /* 0x000fe20000010000 */
[----:B------:R-:W-:Y:S02]  /*3f40*/  LEA R12, P1, R6, c[0x0][0x170], 0x1 ;  /* 0x00005c00060c7a11 */ /* 0x000fe400078208ff */
[----:B------:R-:W-:Y:S02]  /*3f50*/  IMAD.IADD R2, R7, 0x1, R2 ;  /* 0x0000000107027824 */ /* 0x000fe400078e0202 */
[----:B------:R-:W-:-:S03]  /*3f60*/  LEA R14, P0, R0, R12, 0x1 ;  /* 0x0000000c000e7211 */ /* 0x000fc600078008ff */
[----:B------:R-:W-:Y:S01]  /*3f70*/  LEA.HI.X R13, R6, c[0x0][0x174], R2, 0x1, P1 ;  /* 0x00005d00060d7a11 */ /* 0x000fe200008f0c02 */
[----:B------:R-:W-:-:S03]  /*3f80*/  IMAD R2, R251, 0x40, R238 ;  /* 0x00000040fb027824 */ /* 0x000fc600078e02ee */
[----:B------:R-:W-:Y:S02]  /*3f90*/  LEA.HI.X R15, R0, R13, R3, 0x1, P0 ;  /* 0x0000000d000f7211 */ /* 0x000fe400000f0c03 */
[C---:B------:R-:W-:Y:S02]  /*3fa0*/  ISETP.GE.AND P6, PT, R2.reuse, R234, PT ;  /* 0x000000ea0200720c */ /* 0x040fe40003fc6270 */
[----:B------:R-:W-:Y:S01]  /*3fb0*/  ISETP.GE.AND P2, PT, R2, R233, PT ;  /* 0x000000e90200720c */ /* 0x000fe20003f46270 */
        /* <DEDUP_REMOVED lines=9> */
[----:B------:R-:W-:Y:S04]  /*4050*/  LDSM.16.M88.4 R200, [R217] ;  /* 0x00000000d9c8783b */ /* 0x000fe80000000200 */
[----:B------:R-:W2:Y:S04]  /*4060*/  LDSM.16.M88.4 R20, [R216] ;  /* 0x00000000d814783b */ /* 0x000ea80000000200 */
[----:B------:R-:W3:Y:S04]  /*4070*/  LDSM.16.M88.4 R56, [R217+0x1000] ;  /* 0x00100000d938783b */ /* 0x000ee80000000200 */
[----:B------:R-:W-:Y:S04]  /*4080*/  LDSM.16.M88.4 R40, [R215] ;  /* 0x00000000d728783b */ /* 0x000fe80000000200 */
[----:B------:R-:W4:Y:S04]  /*4090*/  LDSM.16.M88.4 R8, [R214] ;  /* 0x00000000d608783b */ /* 0x000f280000000200 */
[----:B------:R-:W5:Y:S04]  /*40a0*/  LDSM.16.M88.4 R180, [R215+0x1000] ;  /* 0x00100000d7b4783b */ /* 0x000f680000000200 */
[----:B------:R-:W1:Y:S04]  /*40b0*/  LDSM.16.M88.4 R4, [R216+0x400] ;  /* 0x00040000d804783b */ /* 0x000e680000000200 */
[----:B------:R-:W1:Y:S04]  /*40c0*/  LDSM.16.M88.4 R192, [R216+0xc00] ;  /* 0x000c0000d8c0783b */ /* 0x000e680000000200 */
[----:B------:R-:W1:Y:S04]  /*40d0*/  LDSM.16.M88.4 R64, [R216+0x800] ;  /* 0x00080000d840783b */ /* 0x000e680000000200 */
[----:B------:R-:W1:Y:S04]  /*40e0*/  LDSM.16.M88.4 R184, [R214+0x400] ;  /* 0x00040000d6b8783b */ /* 0x000e680000000200 */
[----:B------:R-:W1:Y:S01]  /*40f0*/  LDSM.16.M88.4 R52, [R214+0xc00] ;  /* 0x000c0000d634783b */ /* 0x000e620000000200 */
[-C--:B--2---:R-:W-:Y:S03]  /*4100*/  HMMA.16816.F32.BF16 R32, R200, R20.reuse, RZ ;  /* 0x00000014c820723c */ /* 0x084fe600000418ff */
[----:B------:R-:W2:Y:S04]  /*4110*/  LDSM.16.M88.4 R188, [R214+0x800] ;  /* 0x00080000d6bc783b */ /* 0x000ea80000000200 */
[----:B------:R-:W-:Y:S01]  /*4120*/  LDSM.16.M88.4 R44, [R217+0x3000] ;  /* 0x00300000d92c783b */ /* 0x000fe20000000200 */
[C---:B---3--:R-:W-:Y:S03]  /*4130*/  HMMA.16816.F32.BF16 R28, R56.reuse, R20, RZ ;  /* 0x00000014381c723c */ /* 0x048fe600000418ff */
[----:B------:R-:W3:Y:S04]  /*4140*/  LDSM.16.M88.4 R36, [R216+0x1000] ;  /* 0x00100000d824783b */ /* 0x000ee80000000200 */
[----:B------:R-:W1:Y:S01]  /*4150*/  LDSM.16.M88.4 R240, [R217+0x2000] ;  /* 0x00200000d9f0783b */ /* 0x000e620000000200 */
[-C--:B------:R-:W-:Y:S03]  /*4160*/  HMMA.16816.F32.BF16 R24, R56, R22.reuse, RZ ;  /* 0x000000163818723c */ /* 0x080fe600000418ff */
[----:B------:R-:W1:Y:S04]  /*4170*/  LDSM.16.M88.4 R48, [R216+0x1400] ;  /* 0x00140000d830783b */ /* 0x000e680000000200 */
[----:B------:R-:W-:Y:S01]  /*4180*/  LDSM.16.M88.4 R196, [R215+0x2000] ;  /* 0x00200000d7c4783b */ /* 0x000fe20000000200 */
[----:B------:R-:W-:Y:S03]  /*4190*/  HMMA.16816.F32.BF16 R20, R200, R22, RZ ;  /* 0x00000016c814723c */ /* 0x000fe600000418ff */
[----:B------:R-:W-:Y:S04]  /*41a0*/  LDSM.16.M88.4 R208, [R216+0x1c00] ;  /* 0x001c0000d8d0783b */ /* 0x000fe80000000200 */
[----:B------:R-:W-:Y:S01]  /*41b0*/  LDSM.16.M88.4 R244, [R216+0x1800] ;  /* 0x00180000d8f4783b */ /* 0x000fe20000000200 */
[-C--:B----4-:R-:W-:Y:S03]  /*41c0*/  HMMA.16816.F32.BF16 R32, R40, R8.reuse, R32 ;  /* 0x000000082820723c */ /* 0x090fe60000041820 */
[----:B------:R-:W0:Y:S05]  /*41d0*/  LDGDEPBAR ;  /* 0x00000000000079af */ /* 0x000e2a0000000000 */
[C---:B-----5:R-:W-:Y:S08]  /*41e0*/  HMMA.16816.F32.BF16 R28, R180.reuse, R8, R28 ;  /* 0x00000008b41c723c */ /* 0x060ff0000004181c */
[-C--:B------:R-:W-:Y:S08]  /*41f0*/  HMMA.16816.F32.BF16 R24, R180, R10.reuse, R24 ;  /* 0x0000000ab418723c */ /* 0x080ff00000041818 */
[----:B------:R-:W-:Y:S08]  /*4200*/  HMMA.16816.F32.BF16 R20, R40, R10, R20 ;  /* 0x0000000a2814723c */ /* 0x000ff00000041814 */
[C---:B-1----:R-:W-:Y:S08]  /*4210*/  HMMA.16816.F32.BF16 R12, R56.reuse, R4, RZ ;  /* 0x00000004380c723c */ /* 0x042ff000000418ff */
[C---:B------:R-:W-:Y:S08]  /*4220*/  HMMA.16816.F32.BF16 R8, R56.reuse, R6, RZ ;  /* 0x000000063808723c */ /* 0x040ff000000418ff */
[C---:B------:R-:W-:Y:S08]  /*4230*/  HMMA.16816.F32.BF16 R60, R56.reuse, R192, RZ ;  /* 0x000000c0383c723c */ /* 0x040ff000000418ff */
[C---:B------:R-:W-:Y:S08]  /*4240*/  HMMA.16816.F32.BF16 R176, R56.reuse, R64, RZ ;  /* 0x0000004038b0723c */ /* 0x040ff000000418ff */
[C---:B------:R-:W-:Y:S08]  /*4250*/  HMMA.16816.F32.BF16 R172, R56.reuse, R66, RZ ;  /* 0x0000004238ac723c */ /* 0x040ff000000418ff */
[----:B------:R-:W-:Y:S08]  /*4260*/  HMMA.16816.F32.BF16 R56, R56, R194, RZ ;  /* 0x000000c23838723c */ /* 0x000ff000000418ff */
[C---:B------:R-:W-:Y:S08]  /*4270*/  HMMA.16816.F32.BF16 R16, R200.reuse, R4, RZ ;  /* 0x00000004c810723c */ /* 0x040ff000000418ff */
[----:B------:R-:W-:Y:S08]  /*4280*/  HMMA.16816.F32.BF16 R4, R200, R6, RZ ;  /* 0x00000006c804723c */ /* 0x000ff000000418ff */
[C---:B------:R-:W-:Y:S08]  /*4290*/  HMMA.16816.F32.BF16 R12, R180.reuse, R184, R12 ;  /* 0x000000b8b40c723c */ /* 0x040ff0000004180c */
[C---:B------:R-:W-:Y:S08]  /*42a0*/  HMMA.16816.F32.BF16 R8, R180.reuse, R186, R8 ;  /* 0x000000bab408723c */ /* 0x040ff00000041808 */
[C---:B------:R-:W-:Y:S08]  /*42b0*/  HMMA.16816.F32.BF16 R60, R180.reuse, R52, R60 ;  /* 0x00000034b43c723c */ /* 0x040ff0000004183c */
[C---:B--2---:R-:W-:Y:S08]  /*42c0*/  HMMA.16816.F32.BF16 R176, R180.reuse, R188, R176 ;  /* 0x000000bcb4b0723c */ /* 0x044ff000000418b0 */
[C---:B------:R-:W-:Y:S08]  /*42d0*/  HMMA.16816.F32.BF16 R172, R180.reuse, R190, R172 ;  /* 0x000000beb4ac723c */ /* 0x040ff000000418ac */
[----:B------:R-:W-:Y:S08]  /*42e0*/  HMMA.16816.F32.BF16 R56, R180, R54, R56 ;  /* 0x00000036b438723c */ /* 0x000ff00000041838 */
[C---:B------:R-:W-:Y:S08]  /*42f0*/  HMMA.16816.F32.BF16 R180, R200.reuse, R64, RZ ;  /* 0x00000040c8b4723c */ /* 0x040ff000000418ff */
[C---:B------:R-:W-:Y:S08]  /*4300*/  HMMA.16816.F32.BF16 R204, R200.reuse, R192, RZ ;  /* 0x000000c0c8cc723c */ /* 0x040ff000000418ff */
[C---:B------:R-:W-:Y:S08]  /*4310*/  HMMA.16816.F32.BF16 R64, R200.reuse, R66, RZ ;  /* 0x00000042c840723c */ /* 0x040ff000000418ff */
[----:B------:R-:W-:Y:S01]  /*4320*/  HMMA.16816.F32.BF16 R200, R200, R194, RZ ;  /* 0x000000c2c8c8723c */ /* 0x000fe200000418ff */
[----:B------:R-:W-:Y:S07]  /*4330*/  LDSM.16.M88.4 R192, [R215+0x3000] ;  /* 0x00300000d7c0783b */ /* 0x000fee0000000200 */
[-C--:B---3--:R-:W-:Y:S08]  /*4340*/  HMMA.16816.F32.BF16 R28, R44, R36.reuse, R28 ;  /* 0x000000242c1c723c */ /* 0x088ff0000004181c */
[----:B------:R-:W-:Y:S08]  /*4350*/  HMMA.16816.F32.BF16 R32, R240, R36, R32 ;  /* 0x00000024f020723c */ /* 0x000ff00000041820 */
[-C--:B------:R-:W-:Y:S08]  /*4360*/  HMMA.16816.F32.BF16 R24, R44, R38.reuse, R24 ;  /* 0x000000262c18723c */ /* 0x080ff00000041818 */
[----:B------:R-:W-:Y:S01]  /*4370*/  HMMA.16816.F32.BF16 R20, R240, R38, R20 ;  /* 0x00000026f014723c */ /* 0x000fe20000041814 */
[----:B------:R-:W1:Y:S07]  /*4380*/  LDSM.16.M88.4 R36, [R214+0x1000] ;  /* 0x00100000d624783b */ /* 0x000e6e0000000200 */
[C---:B------:R-:W-:Y:S08]  /*4390*/  HMMA.16816.F32.BF16 R16, R40.reuse, R184, R16 ;  /* 0x000000b82810723c */ /* 0x040ff00000041810 */
[----:B------:R-:W-:Y:S01]  /*43a0*/  HMMA.16816.F32.BF16 R4, R40, R186, R4 ;  /* 0x000000ba2804723c */ /* 0x000fe20000041804 */
[----:B------:R-:W2:Y:S07]  /*43b0*/  LDSM.16.M88.4 R184, [R214+0x1400] ;  /* 0x00140000d6b8783b */ /* 0x000eae0000000200 */
[-C--:B------:R-:W-:Y:S08]  /*43c0*/  HMMA.16816.F32.BF16 R12, R44, R48.reuse, R12 ;  /* 0x000000302c0c723c */ /* 0x080ff0000004180c */
[----:B------:R-:W-:Y:S08]  /*43d0*/  HMMA.16816.F32.BF16 R16, R240, R48, R16 ;  /* 0x00000030f010723c */ /* 0x000ff00000041810 */
[-C--:B------:R-:W-:Y:S08]  /*43e0*/  HMMA.16816.F32.BF16 R8, R44, R50.reuse, R8 ;  /* 0x000000322c08723c */ /* 0x080ff00000041808 */
[----:B------:R-:W-:Y:S01]  /*43f0*/  HMMA.16816.F32.BF16 R4, R240, R50, R4 ;  /* 0x00000032f004723c */ /* 0x000fe20000041804 */
[----:B------:R-:W-:Y:S07]  /*4400*/  LDSM.16.M88.4 R48, [R217+0x5000] ;  /* 0x00500000d930783b */ /* 0x000fee0000000200 */
[C---:B------:R-:W-:Y:S08]  /*4410*/  HMMA.16816.F32.BF16 R204, R40.reuse, R52, R204 ;  /* 0x0000003428cc723c */ /* 0x040ff000000418cc */
[----:B------:R-:W-:Y:S01]  /*4420*/  HMMA.16816.F32.BF16 R200, R40, R54, R200 ;  /* 0x0000003628c8723c */ /* 0x000fe200000418c8 */
[----:B------:R-:W-:Y:S07]  /*4430*/  LDSM.16.M88.4 R52, [R217+0x4000] ;  /* 0x00400000d934783b */ /* 0x000fee0000000200 */
[-C--:B-1----:R-:W-:Y:S08]  /*4440*/  HMMA.16816.F32.BF16 R28, R192, R36.reuse, R28 ;  /* 0x00000024c01c723c */ /* 0x082ff0000004181c */
[----:B------:R-:W-:Y:S08]  /*4450*/  HMMA.16816.F32.BF16 R32, R196, R36, R32 ;  /* 0x00000024c420723c */ /* 0x000ff00000041820 */
[-C--:B------:R-:W-:Y:S08]  /*4460*/  HMMA.16816.F32.BF16 R24, R192, R38.reuse, R24 ;  /* 0x00000026c018723c */ /* 0x080ff00000041818 */
[----:B------:R-:W-:Y:S01]  /*4470*/  HMMA.16816.F32.BF16 R20, R196, R38, R20 ;  /* 0x00000026c414723c */ /* 0x000fe20000041814 */
[----:B------:R-:W1:Y:S07]  /*4480*/  LDSM.16.M88.4 R36, [R216+0x2400] ;  /* 0x00240000d824783b */ /* 0x000e6e0000000200 */
[C---:B------:R-:W-:Y:S08]  /*4490*/  HMMA.16816.F32.BF16 R180, R40.reuse, R188, R180 ;  /* 0x000000bc28b4723c */ /* 0x040ff000000418b4 */
[----:B------:R-:W-:Y:S01]  /*44a0*/  HMMA.16816.F32.BF16 R64, R40, R190, R64 ;  /* 0x000000be2840723c */ /* 0x000fe20000041840 */
[----:B------:R-:W3:Y:S04]  /*44b0*/  LDSM.16.M88.4 R40, [R216+0x2000] ;  /* 0x00200000d828783b */ /* 0x000ee80000000200 */
[----:B------:R-:W-:Y:S03]  /*44c0*/  LDSM.16.M88.4 R188, [R214+0x1800] ;  /* 0x00180000d6bc783b */ /* 0x000fe60000000200 */
[-C--:B--2---:R-:W-:Y:S08]  /*44d0*/  HMMA.16816.F32.BF16 R16, R196, R184.reuse, R16 ;  /* 0x000000b8c410723c */ /* 0x084ff00000041810 */
[C---:B------:R-:W-:Y:S08]  /*44e0*/  HMMA.16816.F32.BF16 R12, R192.reuse, R184, R12 ;  /* 0x000000b8c00c723c */ /* 0x040ff0000004180c */
[-C--:B------:R-:W-:Y:S08]  /*44f0*/  HMMA.16816.F32.BF16 R8, R192, R186.reuse, R8 ;  /* 0x000000bac008723c */ /* 0x080ff00000041808 */
[----:B------:R-:W-:Y:S01]  /*4500*/  HMMA.16816.F32.BF16 R4, R196, R186, R4 ;  /* 0x000000bac404723c */ /* 0x000fe20000041804 */
[----:B------:R-:W-:Y:S07]  /*4510*/  LDSM.16.M88.4 R184, [R214+0x1c00] ;  /* 0x001c0000d6b8783b */ /* 0x000fee0000000200 */
[C---:B------:R-:W-:Y:S08]  /*4520*/  HMMA.16816.F32.BF16 R60, R44.reuse, R208, R60 ;  /* 0x000000d02c3c723c */ /* 0x040ff0000004183c */
[C---:B------:R-:W-:Y:S08]  /*4530*/  HMMA.16816.F32.BF16 R176, R44.reuse, R244, R176 ;  /* 0x000000f42cb0723c */ /* 0x040ff000000418b0 */
[C---:B------:R-:W-:Y:S08]  /*4540*/  HMMA.16816.F32.BF16 R172, R44.reuse, R246, R172 ;  /* 0x000000f62cac723c */ /* 0x040ff000000418ac */
[----:B------:R-:W-:Y:S01]  /*4550*/  HMMA.16816.F32.BF16 R56, R44, R210, R56 ;  /* 0x000000d22c38723c */ /* 0x000fe20000041838 */
[----:B------:R-:W-:Y:S07]  /*4560*/  LDSM.16.M88.4 R44, [R215+0x4000] ;  /* 0x00400000d72c783b */ /* 0x000fee0000000200 */
[-C--:B-1----:R-:W-:Y:S08]  /*4570*/  HMMA.16816.F32.BF16 R16, R52, R36.reuse, R16 ;  /* 0x000000243410723c */ /* 0x082ff00000041810 */
[C---:B------:R-:W-:Y:S08]  /*4580*/  HMMA.16816.F32.BF16 R12, R48.reuse, R36, R12 ;  /* 0x00000024300c723c */ /* 0x040ff0000004180c */
[-C--:B------:R-:W-:Y:S08]  /*4590*/  HMMA.16816.F32.BF16 R8, R48, R38.reuse, R8 ;  /* 0x000000263008723c */ /* 0x080ff00000041808 */
[----:B------:R-:W-:Y:S01]  /*45a0*/  HMMA.16816.F32.BF16 R4, R52, R38, R4 ;  /* 0x000000263404723c */ /* 0x000fe20000041804 */
[----:B------:R-:W1:Y:S07]  /*45b0*/  LDSM.16.M88.4 R36, [R214+0x2000] ;  /* 0x00200000d624783b */ /* 0x000e6e0000000200 */
[-C--:B---3--:R-:W-:Y:S08]  /*45c0*/  HMMA.16816.F32.BF16 R28, R48, R40.reuse, R28 ;  /* 0x00000028301c723c */ /* 0x088ff0000004181c */
[----:B------:R-:W-:Y:S08]  /*45d0*/  HMMA.16816.F32.BF16 R32, R52, R40, R32 ;  /* 0x000000283420723c */ /* 0x000ff00000041820 */
[-C--:B------:R-:W-:Y:S08]  /*45e0*/  HMMA.16816.F32.BF16 R24, R48, R42.reuse, R24 ;  /* 0x0000002a3018723c */ /* 0x080ff00000041818 */
[----:B------:R-:W-:Y:S01]  /*45f0*/  HMMA.16816.F32.BF16 R20, R52, R42, R20 ;  /* 0x0000002a3414723c */ /* 0x000fe20000041814 */
[----:B------:R-:W2:Y:S07]  /*4600*/  LDSM.16.M88.4 R40, [R215+0x5000] ;  /* 0x00500000d728783b */ /* 0x000eae0000000200 */
[----:B------:R-:W-:Y:S08]  /*4610*/  HMMA.16816.F32.BF16 R180, R240, R244, R180 ;  /* 0x000000f4f0b4723c */ /* 0x000ff000000418b4 */
[----:B-1----:R-:W-:Y:S08]  /*4620*/  HMMA.16816.F32.BF16 R32, R44, R36, R32 ;  /* 0x000000242c20723c */ /* 0x002ff00000041820 */
[----:B------:R-:W-:Y:S08]  /*4630*/  HMMA.16816.F32.BF16 R64, R240, R246, R64 ;  /* 0x000000f6f040723c */ /* 0x000ff00000041840 */
[----:B------:R-:W-:Y:S08]  /*4640*/  HMMA.16816.F32.BF16 R20, R44, R38, R20 ;  /* 0x000000262c14723c */ /* 0x000ff00000041814 */
[----:B------:R-:W-:Y:S01]  /*4650*/  FSEL R252, R32, -INF , !P6 ;  /* 0xff80000020fc7808 */ /* 0x000fe20007000000 */
[----:B--2---:R-:W-:Y:S01]  /*4660*/  HMMA.16816.F32.BF16 R28, R40, R36, R28 ;  /* 0x00000024281c723c */ /* 0x004fe2000004181c */
[----:B------:R-:W-:-:S06]  /*4670*/  FSEL R250, R34, -INF , !P2 ;  /* 0xff80000022fa7808 */ /* 0x000fcc0005000000 */
[C---:B------:R-:W-:Y:S01]  /*4680*/  IADD3 R37, R2.reuse, 0x1, RZ ;  /* 0x0000000102257810 */ /* 0x040fe20007ffe0ff */
[----:B------:R-:W-:Y:S01]  /*4690*/  HMMA.16816.F32.BF16 R24, R40, R38, R24 ;  /* 0x000000262818723c */ /* 0x000fe20000041818 */
[----:B------:R-:W-:Y:S02]  /*46a0*/  IADD3 R36, R2, 0x8, RZ ;  /* 0x0000000802247810 */ /* 0x000fe40007ffe0ff */
[C---:B------:R-:W-:Y:S02]  /*46b0*/  ISETP.GE.AND P0, PT, R37.reuse, R234, PT ;  /* 0x000000ea2500720c */ /* 0x040fe40003f06270 */
[----:B------:R-:W-:Y:S02]  /*46c0*/  ISETP.GE.AND P1, PT, R37, R233, PT ;  /* 0x000000e92500720c */ /* 0x000fe40003f26270 */
[----:B------:R-:W-:Y:S01]  /*46d0*/  FSEL R247, R33, -INF , !P0 ;  /* 0xff80000021f77808 */ /* 0x000fe20004000000 */
[----:B------:R-:W-:Y:S01]  /*46e0*/  HMMA.16816.F32.BF16 R176, R192, R188, R176 ;  /* 0x000000bcc0b0723c */ /* 0x000fe200000418b0 */
[----:B------:R-:W-:-:S02]  /*46f0*/  ISETP.GE.AND P5, PT, R37, R232, PT ;  /* 0x000000e82500720c */ /* 0x000fc40003fa6270 */
[----:B------:R-:W-:Y:S02]  /*4700*/  ISETP.GE.AND P3, PT, R37, R169, PT ;  /* 0x000000a92500720c */ /* 0x000fe40003f66270 */
[C---:B------:R-:W-:Y:S02]  /*4710*/  ISETP.GE.AND P4, PT, R36.reuse, R234, PT ;  /* 0x000000ea2400720c */ /* 0x040fe40003f86270 */
[C---:B------:R-:W-:Y:S01]  /*4720*/  ISETP.GE.AND P6, PT, R36.reuse, R233, PT ;  /* 0x000000e92400720c */ /* 0x040fe20003fc6270 */
[----:B------:R-:W-:Y:S01]  /*4730*/  HMMA.16816.F32.BF16 R172, R192, R190, R172 ;  /* 0x000000bec0ac723c */ /* 0x000fe200000418ac */
[C---:B------:R-:W-:Y:S02]  /*4740*/  ISETP.GE.AND P0, PT, R36.reuse, R232, PT ;  /* 0x000000e82400720c */ /* 0x040fe40003f06270 */
[----:B------:R-:W-:Y:S02]  /*4750*/  ISETP.GE.AND P2, PT, R36, R169, PT ;  /* 0x000000a92400720c */ /* 0x000fe40003f46270 */
[----:B------:R-:W1:Y:S01]  /*4760*/  LDSM.16.M88.4 R36, [R214+0x2400] ;  /* 0x00240000d624783b */ /* 0x000e620000000200 */
[----:B------:R-:W-:-:S02]  /*4770*/  FSEL R22, R22, -INF , !P6 ;  /* 0xff80000016167808 */ /* 0x000fc40007000000 */
[----:B------:R-:W-:Y:S01]  /*4780*/  HMMA.16816.F32.BF16 R180, R196, R188, R180 ;  /* 0x000000bcc4b4723c */ /* 0x000fe200000418b4 */
[----:B------:R-:W-:-:S07]  /*4790*/  FSEL R26, R26, -INF , !P2 ;  /* 0xff8000001a1a7808 */ /* 0x000fce0005000000 */
[----:B------:R-:W-:Y:S01]  /*47a0*/  HMMA.16816.F32.BF16 R64, R196, R190, R64 ;  /* 0x000000bec440723c */ /* 0x000fe20000041840 */
[----:B------:R-:W2:Y:S07]  /*47b0*/  LDSM.16.M88.4 R188, [R216+0x2800] ;  /* 0x00280000d8bc783b */ /* 0x000eae0000000200 */
[C---:B------:R-:W-:Y:S08]  /*47c0*/  HMMA.16816.F32.BF16 R204, R240.reuse, R208, R204 ;  /* 0x000000d0f0cc723c */ /* 0x040ff000000418cc */
[----:B------:R-:W-:Y:S08]  /*47d0*/  HMMA.16816.F32.BF16 R200, R240, R210, R200 ;  /* 0x000000d2f0c8723c */ /* 0x000ff000000418c8 */
[C---:B------:R-:W-:Y:S08]  /*47e0*/  HMMA.16816.F32.BF16 R60, R192.reuse, R184, R60 ;  /* 0x000000b8c03c723c */ /* 0x040ff0000004183c */
[----:B------:R-:W-:Y:S01]  /*47f0*/  HMMA.16816.F32.BF16 R56, R192, R186, R56 ;  /* 0x000000bac038723c */ /* 0x000fe20000041838 */
[----:B------:R-:W3:Y:S07]  /*4800*/  LDSM.16.M88.4 R192, [R216+0x2c00] ;  /* 0x002c0000d8c0783b */ /* 0x000eee0000000200 */
[C---:B------:R-:W-:Y:S08]  /*4810*/  HMMA.16816.F32.BF16 R204, R196.reuse, R184, R204 ;  /* 0x000000b8c4cc723c */ /* 0x040ff000000418cc */
[----:B------:R-:W-:Y:S08]  /*4820*/  HMMA.16816.F32.BF16 R200, R196, R186, R200 ;  /* 0x000000bac4c8723c */ /* 0x000ff000000418c8 */
[----:B-1----:R-:W-:Y:S08]  /*4830*/  HMMA.16816.F32.BF16 R16, R44, R36, R16 ;  /* 0x000000242c10723c */ /* 0x002ff00000041810 */
[-C--:B--2---:R-:W-:Y:S08]  /*4840*/  HMMA.16816.F32.BF16 R176, R48, R188.reuse, R176 ;  /* 0x000000bc30b0723c */ /* 0x084ff000000418b0 */
[----:B------:R-:W-:Y:S07]  /*4850*/  HMMA.16816.F32.BF16 R180, R52, R188, R180 ;  /* 0x000000bc34b4723c */ /* 0x000fee00000418b4 */
[----:B------:R-:W-:Y:S01]  /*4860*/  FSEL R188, R35, -INF , !P1 ;  /* 0xff80000023bc7808 */ /* 0x000fe20004800000 */
[----:B------:R-:W-:Y:S01]  /*4870*/  HMMA.16816.F32.BF16 R12, R40, R36, R12 ;  /* 0x00000024280c723c */ /* 0x000fe2000004180c */
[----:B------:R-:W-:Y:S01]  /*4880*/  ISETP.GE.AND P1, PT, R2, R232, PT ;  /* 0x000000e80200720c */ /* 0x000fe20003f26270 */
[----:B------:R-:W1:Y:S03]  /*4890*/  LDSM.16.M88.4 R32, [R214+0x2800] ;  /* 0x00280000d620783b */ /* 0x000e660000000200 */
[----:B------:R-:W-:-:S02]  /*48a0*/  FSEL R28, R28, -INF , !P1 ;  /* 0xff8000001c1c7808 */ /* 0x000fc40004800000 */
[C---:B------:R-:W-:Y:S01]  /*48b0*/  IADD3 R36, R2.reuse, 0x9, RZ ;  /* 0x0000000902247810 */ /* 0x040fe20007ffe0ff */
[C---:B------:R-:W-:Y:S01]  /*48c0*/  HMMA.16816.F32.BF16 R64, R52.reuse, R190, R64 ;  /* 0x000000be3440723c */ /* 0x040fe20000041840 */
[----:B------:R-:W-:Y:S02]  /*48d0*/  FSEL R37, R29, -INF , !P5 ;  /* 0xff8000001d257808 */ /* 0x000fe40006800000 */
[----:B------:R-:W-:Y:S02]  /*48e0*/  ISETP.GE.AND P1, PT, R2, R169, PT ;  /* 0x000000a90200720c */ /* 0x000fe40003f26270 */
[----:B------:R-:W-:Y:S02]  /*48f0*/  ISETP.GE.AND P5, PT, R36, R232, PT ;  /* 0x000000e82400720c */ /* 0x000fe40003fa6270 */
[----:B------:R-:W-:Y:S01]  /*4900*/  FSEL R29, R24, -INF , !P0 ;  /* 0xff800000181d7808 */ /* 0x000fe20004000000 */
[----:B---3--:R-:W-:Y:S01]  /*4910*/  HMMA.16816.F32.BF16 R204, R52, R192, R204 ;  /* 0x000000c034cc723c */ /* 0x008fe200000418cc */
[----:B------:R-:W-:-:S02]  /*4920*/  FSEL R25, R25, -INF , !P5 ;  /* 0xff80000019197808 */ /* 0x000fc40006800000 */
[----:B------:R-:W-:Y:S02]  /*4930*/  FSEL R30, R30, -INF , !P1 ;  /* 0xff8000001e1e7808 */ /* 0x000fe40004800000 */
[C---:B------:R-:W-:Y:S02]  /*4940*/  ISETP.GE.AND P0, PT, R36.reuse, R234, PT ;  /* 0x000000ea2400720c */ /* 0x040fe40003f06270 */
[C---:B------:R-:W-:Y:S01]  /*4950*/  ISETP.GE.AND P5, PT, R36.reuse, R233, PT ;  /* 0x000000e92400720c */ /* 0x040fe20003fa6270 */
[----:B------:R-:W-:Y:S01]  /*4960*/  HMMA.16816.F32.BF16 R200, R52, R194, R200 ;  /* 0x000000c234c8723c */ /* 0x000fe200000418c8 */
[----:B------:R-:W-:Y:S02]  /*4970*/  ISETP.GE.AND P1, PT, R36, R169, PT ;  /* 0x000000a92400720c */ /* 0x000fe40003f26270 */
[----:B------:R-:W-:Y:S02]  /*4980*/  IADD3 R36, R2, 0x10, RZ ;  /* 0x0000001002247810 */ /* 0x000fe40007ffe0ff */
[----:B------:R-:W-:-:S02]  /*4990*/  FSEL R24, R31, -INF , !P3 ;  /* 0xff8000001f187808 */ /* 0x000fc40005800000 */
[----:B------:R-:W-:Y:S01]  /*49a0*/  ISETP.GE.AND P3, PT, R36, R234, PT ;  /* 0x000000ea2400720c */ /* 0x000fe20003f66270 */
[C---:B------:R-:W-:Y:S01]  /*49b0*/  HMMA.16816.F32.BF16 R60, R48.reuse, R192, R60 ;  /* 0x000000c0303c723c */ /* 0x040fe2000004183c */
[----:B------:R-:W-:Y:S02]  /*49c0*/  FSEL R55, R21, -INF , !P0 ;  /* 0xff80000015377808 */ /* 0x000fe40004000000 */
[----:B------:R-:W-:Y:S02]  /*49d0*/  IADD3 R21, R2, 0x11, RZ ;  /* 0x0000001102157810 */ /* 0x000fe40007ffe0ff */
[----:B------:R-:W-:Y:S02]  /*49e0*/  FSEL R53, R20, -INF , !P4 ;  /* 0xff80000014357808 */ /* 0x000fe40006000000 */
[----:B------:R-:W-:Y:S01]  /*49f0*/  FSEL R20, R27, -INF , !P1 ;  /* 0xff8000001b147808 */ /* 0x000fe20004800000 */
[----:B------:R-:W-:Y:S01]  /*4a00*/  HMMA.16816.F32.BF16 R172, R48, R190, R172 ;  /* 0x000000be30ac723c */ /* 0x000fe200000418ac */
[----:B------:R-:W-:-:S02]  /*4a10*/  FSEL R193, R16, -INF , !P3 ;  /* 0xff80000010c17808 */ /* 0x000fc40005800000 */
[CC--:B------:R-:W-:Y:S02]  /*4a20*/  ISETP.GE.AND P4, PT, R36.reuse, R233.reuse, PT ;  /* 0x000000e92400720c */ /* 0x0c0fe40003f86270 */
[----:B------:R-:W-:Y:S02]  /*4a30*/  ISETP.GE.AND P0, PT, R36, R232, PT ;  /* 0x000000e82400720c */ /* 0x000fe40003f06270 */
[C---:B------:R-:W-:Y:S01]  /*4a40*/  ISETP.GE.AND P6, PT, R21.reuse, R234, PT ;  /* 0x000000ea1500720c */ /* 0x040fe20003fc6270 */
[----:B------:R-:W-:Y:S01]  /*4a50*/  HMMA.16816.F32.BF16 R8, R40, R38, R8 ;  /* 0x000000262808723c */ /* 0x000fe20000041808 */
[----:B------:R-:W-:Y:S02]  /*4a60*/  ISETP.GE.AND P1, PT, R21, R233, PT ;  /* 0x000000e91500720c */ /* 0x000fe40003f26270 */
[----:B------:R-:W-:Y:S02]  /*4a70*/  IADD3 R16, R2, 0x18, RZ ;  /* 0x0000001802107810 */ /* 0x000fe40007ffe0ff */
[----:B------:R-:W-:-:S02]  /*4a80*/  FSEL R243, R17, -INF , !P6 ;  /* 0xff80000011f37808 */ /* 0x000fc40007000000 */
[----:B------:R-:W-:Y:S01]  /*4a90*/  FSEL R240, R18, -INF , !P4 ;  /* 0xff80000012f07808 */ /* 0x000fe20006000000 */
[C---:B------:R-:W-:Y:S01]  /*4aa0*/  HMMA.16816.F32.BF16 R4, R44.reuse, R38, R4 ;  /* 0x000000262c04723c */ /* 0x040fe20000041804 */
[----:B------:R-:W-:Y:S02]  /*4ab0*/  FSEL R238, R19, -INF , !P1 ;  /* 0xff80000013ee7808 */ /* 0x000fe40004800000 */
[----:B------:R-:W-:Y:S02]  /*4ac0*/  FSEL R245, R12, -INF , !P0 ;  /* 0xff8000000cf57808 */ /* 0x000fe40004000000 */
[C---:B------:R-:W-:Y:S02]  /*4ad0*/  ISETP.GE.AND P4, PT, R16.reuse, R234, PT ;  /* 0x000000ea1000720c */ /* 0x040fe40003f86270 */
[C---:B------:R-:W-:Y:S01]  /*4ae0*/  ISETP.GE.AND P6, PT, R16.reuse, R233, PT ;  /* 0x000000e91000720c */ /* 0x040fe20003fc6270 */
[----:B-1----:R-:W-:Y:S01]  /*4af0*/  HMMA.16816.F32.BF16 R180, R44, R32, R180 ;  /* 0x000000202cb4723c */ /* 0x002fe200000418b4 */
[----:B------:R-:W-:-:S02]  /*4b00*/  ISETP.GE.AND P1, PT, R16, R232, PT ;  /* 0x000000e81000720c */ /* 0x000fc40003f26270 */
[----:B------:R-:W-:Y:S02]  /*4b10*/  ISETP.GE.AND P0, PT, R16, R169, PT ;  /* 0x000000a91000720c */ /* 0x000fe40003f06270 */
[----:B------:R-:W1:Y:S01]  /*4b20*/  LDSM.16.M88.4 R16, [R214+0x2c00] ;  /* 0x002c0000d610783b */ /* 0x000e620000000200 */
[----:B------:R-:W-:Y:S01]  /*4b30*/  FSEL R23, R23, -INF , !P5 ;  /* 0xff80000017177808 */ /* 0x000fe20006800000 */
[----:B------:R-:W-:-:S04]  /*4b40*/  DEPBAR.LE SB0, 0x0 ;  /* 0x000080000000791a */ /* 0x000fc80000000000 */
[----:B------:R-:W-:Y:S01]  /*4b50*/  HMMA.16816.F32.BF16 R176, R40, R32, R176 ;  /* 0x0000002028b0723c */ /* 0x000fe200000418b0 */
[CC--:B------:R-:W-:Y:S02]  /*4b60*/  ISETP.GE.AND P5, PT, R21.reuse, R232.reuse, PT ;  /* 0x000000e81500720c */ /* 0x0c0fe40003fa6270 */
[-C--:B------:R-:W-:Y:S02]  /*4b70*/  ISETP.GE.AND P3, PT, R21, R169.reuse, PT ;  /* 0x000000a91500720c */ /* 0x080fe40003f66270 */
[----:B------:R-:W-:Y:S02]  /*4b80*/  IADD3 R21, R2, 0x19, RZ ;  /* 0x0000001902157810 */ /* 0x000fe40007ffe0ff */
[----:B------:R-:W-:Y:S01]  /*4b90*/  FSEL R187, R13, -INF , !P5 ;  /* 0xff8000000dbb7808 */ /* 0x000fe20006800000 */
[----:B------:R-:W-:Y:S01]  /*4ba0*/  HMMA.16816.F32.BF16 R56, R48, R194, R56 ;  /* 0x000000c23038723c */ /* 0x000fe20000041838 */
[----:B------:R-:W-:Y:S02]  /*4bb0*/  ISETP.GE.AND P2, PT, R36, R169, PT ;  /* 0x000000a92400720c */ /* 0x000fe40003f46270 */
[----:B------:R-:W-:-:S02]  /*4bc0*/  ISETP.GE.AND P5, PT, R21, R232, PT ;  /* 0x000000e81500720c */ /* 0x000fc40003fa6270 */
[----:B------:R-:W-:Y:S02]  /*4bd0*/  FSEL R191, R8, -INF , !P1 ;  /* 0xff80000008bf7808 */ /* 0x000fe40004800000 */
[----:B------:R-:W-:Y:S01]  /*4be0*/  IADD3 R8, R2, 0x20, RZ ;  /* 0x0000002002087810 */ /* 0x000fe20007ffe0ff */
[-C--:B------:R-:W-:Y:S01]  /*4bf0*/  HMMA.16816.F32.BF16 R172, R40, R34.reuse, R172 ;  /* 0x0000002228ac723c */ /* 0x080fe200000418ac */
[----:B------:R-:W-:Y:S02]  /*4c00*/  FSEL R189, R9, -INF , !P5 ;  /* 0xff80000009bd7808 */ /* 0x000fe40006800000 */
[----:B------:R-:W-:Y:S02]  /*4c10*/  FSEL R190, R14, -INF , !P2 ;  /* 0xff8000000ebe7808 */ /* 0x000fe40005000000 */
[----:B------:R-:W-:Y:S02]  /*4c20*/  FSEL R192, R15, -INF , !P3 ;  /* 0xff8000000fc07808 */ /* 0x000fe40005800000 */
[C---:B------:R-:W-:Y:S01]  /*4c30*/  ISETP.GE.AND P1, PT, R21.reuse, R234, PT ;  /* 0x000000ea1500720c */ /* 0x040fe20003f26270 */
[----:B------:R-:W-:Y:S01]  /*4c40*/  HMMA.16816.F32.BF16 R64, R44, R34, R64 ;  /* 0x000000222c40723c */ /* 0x000fe20000041840 */
[----:B------:R-:W-:-:S02]  /*4c50*/  ISETP.GE.AND P5, PT, R21, R233, PT ;  /* 0x000000e91500720c */ /* 0x000fc40003fa6270 */
[----:B------:R-:W-:Y:S02]  /*4c60*/  ISETP.GE.AND P2, PT, R21, R169, PT ;  /* 0x000000a91500720c */ /* 0x000fe40003f46270 */
[----:B------:R-:W-:Y:S02]  /*4c70*/  FSEL R241, R4, -INF , !P4 ;  /* 0xff80000004f17808 */ /* 0x000fe40006000000 */
[----:B------:R-:W-:Y:S02]  /*4c80*/  ISETP.GE.AND P3, PT, R8, R234, PT ;  /* 0x000000ea0800720c */ /* 0x000fe40003f66270 */
[----:B------:R-:W-:Y:S01]  /*4c90*/  IADD3 R4, R2, 0x21, RZ ;  /* 0x0000002102047810 */ /* 0x000fe20007ffe0ff */
[----:B-1----:R-:W-:Y:S01]  /*4ca0*/  HMMA.16816.F32.BF16 R204, R44, R16, R204 ;  /* 0x000000102ccc723c */ /* 0x002fe200000418cc */
[----:B------:R-:W-:Y:S02]  /*4cb0*/  FSEL R211, R5, -INF , !P1 ;  /* 0xff80000005d37808 */ /* 0x000fe40004800000 */
[----:B------:R-:W-:-:S02]  /*4cc0*/  FSEL R194, R11, -INF , !P2 ;  /* 0xff8000000bc27808 */ /* 0x000fc40005000000 */
[----:B------:R-:W-:Y:S02]  /*4cd0*/  FSEL R244, R6, -INF , !P6 ;  /* 0xff80000006f47808 */ /* 0x000fe40007000000 */
[----:B------:R-:W-:Y:S01]  /*4ce0*/  FSEL R242, R7, -INF , !P5 ;  /* 0xff80000007f27808 */ /* 0x000fe20006800000 */
[C---:B------:R-:W-:Y:S01]  /*4cf0*/  HMMA.16816.F32.BF16 R60, R40.reuse, R16, R60 ;  /* 0x00000010283c723c */ /* 0x040fe2000004183c */
[----:B------:R-:W-:Y:S02]  /*4d00*/  FSEL R185, R180, -INF , !P3 ;  /* 0xff800000b4b97808 */ /* 0x000fe40005800000 */
[----:B------:R-:W-:Y:S02]  /*4d10*/  ISETP.GE.AND P1, PT, R8, R232, PT ;  /* 0x000000e80800720c */ /* 0x000fe40003f26270 */
[C---:B------:R-:W-:Y:S02]  /*4d20*/  ISETP.GE.AND P6, PT, R4.reuse, R234, PT ;  /* 0x000000ea0400720c */ /* 0x040fe40003fc6270 */
[C---:B------:R-:W-:Y:S01]  /*4d30*/  ISETP.GE.AND P2, PT, R4.reuse, R233, PT ;  /* 0x000000e90400720c */ /* 0x040fe20003f46270 */
[----:B------:R-:W-:Y:S01]  /*4d40*/  HMMA.16816.F32.BF16 R40, R40, R18, R56 ;  /* 0x000000122828723c */ /* 0x000fe20000041838 */
[----:B------:R-:W-:-:S02]  /*4d50*/  ISETP.GE.AND P5, PT, R4, R232, PT ;  /* 0x000000e80400720c */ /* 0x000fc40003fa6270 */
[----:B------:R-:W-:Y:S02]  /*4d60*/  ISETP.GE.AND P3, PT, R4, R169, PT ;  /* 0x000000a90400720c */ /* 0x000fe40003f66270 */
[C---:B------:R-:W-:Y:S02]  /*4d70*/  IADD3 R5, R2.reuse, 0x28, RZ ;  /* 0x0000002802057810 */ /* 0x040fe40007ffe0ff */
[----:B------:R-:W-:Y:S01]  /*4d80*/  IADD3 R4, R2, 0x29, RZ ;  /* 0x0000002902047810 */ /* 0x000fe20007ffe0ff */
[----:B------:R-:W-:Y:S01]  /*4d90*/  HMMA.16816.F32.BF16 R200, R44, R18, R200 ;  /* 0x000000122cc8723c */ /* 0x000fe200000418c8 */
[----:B------:R-:W-:Y:S02]  /*4da0*/  FSEL R180, R183, -INF , !P2 ;  /* 0xff800000b7b47808 */ /* 0x000fe40005000000 */
[----:B------:R-:W-:Y:S02]  /*4db0*/  FSEL R199, R176, -INF , !P1 ;  /* 0xff800000b0c77808 */ /* 0x000fe40004800000 */
[----:B------:R-:W-:-:S02]  /*4dc0*/  ISETP.GE.AND P2, PT, R5, R232, PT ;  /* 0x000000e80500720c */ /* 0x000fc40003f46270 */
[----:B------:R-:W-:Y:S02]  /*4dd0*/  ISETP.GE.AND P1, PT, R4, R232, PT ;  /* 0x000000e80400720c */ /* 0x000fe40003f26270 */
[----:B------:R-:W-:Y:S02]  /*4de0*/  FSEL R246, R10, -INF , !P0 ;  /* 0xff8000000af67808 */ /* 0x000fe40004000000 */
[----:B------:R-:W-:Y:S02]  /*4df0*/  ISETP.GE.AND P0, PT, R8, R169, PT ;  /* 0x000000a90800720c */ /* 0x000fe40003f06270 */
[----:B------:R-:W-:Y:S02]  /*4e00*/  FSEL R197, R172, -INF , !P2 ;  /* 0xff800000acc57808 */ /* 0x000fe40005000000 */
[----:B------:R-:W-:Y:S02]  /*4e10*/  FSEL R195, R173, -INF , !P1 ;  /* 0xff800000adc37808 */ /* 0x000fe40004800000 */
[----:B------:R-:W-:-:S02]  /*4e20*/  ISETP.GE.AND P2, PT, R4, R234, PT ;  /* 0x000000ea0400720c */ /* 0x000fc40003f46270 */
[----:B------:R-:W-:Y:S02]  /*4e30*/  ISETP.GE.AND P1, PT, R4, R233, PT ;  /* 0x000000e90400720c */ /* 0x000fe40003f26270 */
[----:B------:R-:W-:Y:S02]  /*4e40*/  FSEL R198, R178, -INF , !P0 ;  /* 0xff800000b2c67808 */ /* 0x000fe40004000000 */
[----:B------:R-:W-:Y:S01]  /*4e50*/  IADD3 R6, R2, 0x31, RZ ;  /* 0x0000003102067810 */ /* 0x000fe20007ffe0ff */
[----:B------:R-:W-:Y:S01]  /*4e60*/  BAR.SYNC.DEFER_BLOCKING 0x0 ;  /* 0x0000000000007b1d */ /* 0x000fe20000010000 */
[----:B------:R-:W-:Y:S02]  /*4e70*/  ISETP.GE.AND P0, PT, R4, R169, PT ;  /* 0x000000a90400720c */ /* 0x000fe40003f06270 */
[----:B------:R-:W-:Y:S02]  /*4e80*/  FSEL R209, R177, -INF , !P5 ;  /* 0xff800000b1d17808 */ /* 0x000fe40006800000 */
[----:B------:R-:W-:-:S02]  /*4e90*/  IADD3 R7, R2, 0x30, RZ ;  /* 0x0000003002077810 */ /* 0x000fc40007ffe0ff */
[-C--:B------:R-:W-:Y:S02]  /*4ea0*/  ISETP.GE.AND P4, PT, R8, R233.reuse, PT ;  /* 0x000000e90800720c */ /* 0x080fe40003f86270 */
[----:B------:R-:W-:Y:S02]  /*4eb0*/  FSEL R177, R65, -INF , !P2 ;  /* 0xff80000041b17808 */ /* 0x000fe40005000000 */
[----:B------:R-:W-:Y:S02]  /*4ec0*/  FSEL R184, R67, -INF , !P1 ;  /* 0xff80000043b87808 */ /* 0x000fe40004800000 */
[C---:B------:R-:W-:Y:S02]  /*4ed0*/  ISETP.GE.AND P2, PT, R6.reuse, R234, PT ;  /* 0x000000ea0600720c */ /* 0x040fe40003f46270 */
[----:B------:R-:W-:Y:S02]  /*4ee0*/  ISETP.GE.AND P1, PT, R6, R233, PT ;  /* 0x000000e90600720c */ /* 0x000fe40003f26270 */
[----:B------:R-:W-:-:S02]  /*4ef0*/  FSEL R210, R175, -INF , !P0 ;  /* 0xff800000afd27808 */ /* 0x000fc40004000000 */
[-C--:B------:R-:W-:Y:S02]  /*4f00*/  ISETP.GE.AND P0, PT, R7, R233.reuse, PT ;  /* 0x000000e90700720c */ /* 0x080fe40003f06270 */
[----:B------:R-:W-:Y:S02]  /*4f10*/  FSEL R181, R181, -INF , !P6 ;  /* 0xff800000b5b57808 */ /* 0x000fe40007000000 */
[----:B------:R-:W-:Y:S02]  /*4f20*/  FSEL R182, R182, -INF , !P4 ;  /* 0xff800000b6b67808 */ /* 0x000fe40006000000 */
[C---:B------:R-:W-:Y:S02]  /*4f30*/  ISETP.GE.AND P6, PT, R5.reuse, R234, PT ;  /* 0x000000ea0500720c */ /* 0x040fe40003fc6270 */
[C---:B------:R-:W-:Y:S02]  /*4f40*/  ISETP.GE.AND P4, PT, R5.reuse, R233, PT ;  /* 0x000000e90500720c */ /* 0x040fe40003f86270 */
[----:B------:R-:W-:-:S02]  /*4f50*/  ISETP.GE.AND P5, PT, R5, R169, PT ;  /* 0x000000a90500720c */ /* 0x000fc40003fa6270 */
[----:B------:R-:W-:Y:S02]  /*4f60*/  FSEL R57, R205, -INF , !P2 ;  /* 0xff800000cd397808 */ /* 0x000fe40005000000 */
[----:B------:R-:W-:Y:S02]  /*4f70*/  FSEL R32, R207, -INF , !P1 ;  /* 0xff800000cf207808 */ /* 0x000fe40004800000 */
[C---:B------:R-:W-:Y:S02]  /*4f80*/  IADD3 R5, R2.reuse, 0x38, RZ ;  /* 0x0000003802057810 */ /* 0x040fe40007ffe0ff */
[----:B------:R-:W-:Y:S02]  /*4f90*/  IADD3 R4, R2, 0x39, RZ ;  /* 0x0000003902047810 */ /* 0x000fe40007ffe0ff */
[-C--:B------:R-:W-:Y:S02]  /*4fa0*/  ISETP.GE.AND P2, PT, R7, R232.reuse, PT ;  /* 0x000000e80700720c */ /* 0x080fe40003f46270 */
[----:B------:R-:W-:-:S02]  /*4fb0*/  ISETP.GE.AND P1, PT, R6, R232, PT ;  /* 0x000000e80600720c */ /* 0x000fc40003f26270 */
[----:B------:R-:W-:Y:S02]  /*4fc0*/  FSEL R2, R206, -INF , !P0 ;  /* 0xff800000ce027808 */ /* 0x000fe40004000000 */
[-C--:B------:R-:W-:Y:S02]  /*4fd0*/  ISETP.GE.AND P0, PT, R7, R169.reuse, PT ;  /* 0x000000a90700720c */ /* 0x080fe40003f06270 */
[----:B------:R-:W-:Y:S02]  /*4fe0*/  FSEL R176, R60, -INF , !P2 ;  /* 0xff8000003cb07808 */ /* 0x000fe40005000000 */
[----:B------:R-:W-:Y:S02]  /*4ff0*/  FSEL R175, R61, -INF , !P1 ;  /* 0xff8000003daf7808 */ /* 0x000fe40004800000 */
[----:B------:R-:W-:Y:S02]  /*5000*/  FSEL R208, R174, -INF , !P5 ;  /* 0xff800000aed07808 */ /* 0x000fe40006800000 */
[----:B------:R-:W-:-:S02]  /*5010*/  ISETP.GE.AND P2, PT, R6, R169, PT ;  /* 0x000000a90600720c */ /* 0x000fc40003f46270 */
[-C--:B------:R-:W-:Y:S02]  /*5020*/  ISETP.GE.AND P1, PT, R5, R232.reuse, PT ;  /* 0x000000e80500720c */ /* 0x080fe40003f26270 */
[----:B------:R-:W-:Y:S02]  /*5030*/  FSEL R174, R62, -INF , !P0 ;  /* 0xff8000003eae7808 */ /* 0x000fe40004000000 */
[----:B------:R-:W-:Y:S02]  /*5040*/  FSEL R196, R179, -INF , !P3 ;  /* 0xff800000b3c47808 */ /* 0x000fe40005800000 */
[----:B------:R-:W-:Y:S02]  /*5050*/  ISETP.GE.AND P0, PT, R4, R232, PT ;  /* 0x000000e80400720c */ /* 0x000fe40003f06270 */
[----:B------:R-:W-:Y:S02]  /*5060*/  FSEL R179, R64, -INF , !P6 ;  /* 0xff80000040b37808 */ /* 0x000fe40007000000 */
[----:B------:R-:W-:-:S02]  /*5070*/  FSEL R64, R63, -INF , !P2 ;  /* 0xff8000003f407808 */ /* 0x000fc40005000000 */
[----:B------:R-:W-:Y:S02]  /*5080*/  FSEL R173, R40, -INF , !P1 ;  /* 0xff80000028ad7808 */ /* 0x000fe40004800000 */
[-C--:B------:R-:W-:Y:S02]  /*5090*/  ISETP.GE.AND P2, PT, R5, R169.reuse, PT ;  /* 0x000000a90500720c */ /* 0x080fe40003f46270 */
[----:B------:R-:W-:Y:S02]  /*50a0*/  ISETP.GE.AND P1, PT, R4, R169, PT ;  /* 0x000000a90400720c */ /* 0x000fe40003f26270 */
[----:B------:R-:W-:Y:S02]  /*50b0*/  FSEL R169, R41, -INF , !P0 ;  /* 0xff80000029a97808 */ /* 0x000fe40004000000 */
[----:B------:R-:W-:Y:S02]  /*50c0*/  ISETP.NE.AND P0, PT, R164, 0x2, PT ;  /* 0x00000002a400780c */ /* 0x000fe40003f05270 */
[----:B------:R-:W-:-:S02]  /*50d0*/  ISETP.GE.AND P3, PT, R7, R234, PT ;  /* 0x000000ea0700720c */ /* 0x000fc40003f66270 */
[----:B------:R-:W-:Y:S02]  /*50e0*/  FSEL R186, R66, -INF , !P4 ;  /* 0xff80000042ba7808 */ /* 0x000fe40006000000 */
[----:B------:R-:W-:Y:S02]  /*50f0*/  FSEL R51, R204, -INF , !P3 ;  /* 0xff800000cc337808 */ /* 0x000fe40005800000 */
[CC--:B------:R-:W-:Y:S02]  /*5100*/  ISETP.GE.AND P6, PT, R5.reuse, R234.reuse, PT ;  /* 0x000000ea0500720c */ /* 0x0c0fe40003fc6270 */
[C---:B------:R-:W-:Y:S02]  /*5110*/  ISETP.GE.AND P5, PT, R4.reuse, R234, PT ;  /* 0x000000ea0400720c */ /* 0x040fe40003fa6270 */
[-C--:B------:R-:W-:Y:S02]  /*5120*/  ISETP.GE.AND P4, PT, R5, R233.reuse, PT ;  /* 0x000000e90500720c */ /* 0x080fe40003f86270 */
[----:B------:R-:W-:-:S02]  /*5130*/  ISETP.GE.AND P3, PT, R4, R233, PT ;  /* 0x000000e90400720c */ /* 0x000fc40003f66270 */
[----:B------:R-:W-:Y:S02]  /*5140*/  FSEL R172, R42, -INF , !P2 ;  /* 0xff8000002aac7808 */ /* 0x000fe40005000000 */
[----:B------:R-:W-:Y:S02]  /*5150*/  FSEL R62, R43, -INF , !P1 ;  /* 0xff8000002b3e7808 */ /* 0x000fe40004800000 */
[----:B------:R-:W-:Y:S02]  /*5160*/  FSEL R50, R200, -INF , !P6 ;  /* 0xff800000c8327808 */ /* 0x000fe40007000000 */
[----:B------:R-:W-:Y:S02]  /*5170*/  FSEL R49, R201, -INF , !P5 ;  /* 0xff800000c9317808 */ /* 0x000fe40006800000 */
[----:B------:R-:W-:Y:S02]  /*5180*/  FSEL R48, R202, -INF , !P4 ;  /* 0xff800000ca307808 */ /* 0x000fe40006000000 */
[----:B------:R-:W-:Y:S01]  /*5190*/  FSEL R47, R203, -INF , !P3 ;  /* 0xff800000cb2f7808 */ /* 0x000fe20005800000 */
[----:B------:R-:W-:Y:S05]  /*51a0*/  @!P0 BRA `(.L_x_3) ;  /* 0x0000016000008947 */ /* 0x000fea0003800000 */
[----:B------:R-:W-:-:S04]  /*51b0*/  IADD3 R5, R164, -0x3, RZ ;  /* 0xfffffffda4057810 */ /* 0x000fc80007ffe0ff */
[----:B------:R-:W-:Y:S01]  /*51c0*/  SHF.R.S32.HI R4, RZ, 0x1f, R5 ;  /* 0x0000001fff047819 */ /* 0x000fe20000011405 */
[----:B------:R-:W-:-:S04]  /*51d0*/  IMAD.WIDE.U32 R6, R5, c[0x0][0x198], RZ ;  /* 0x0000660005067a25 */ /* 0x000fc800078e00ff */
[----:B------:R-:W-:-:S04]  /*51e0*/  IMAD R4, R4, c[0x0][0x198], RZ ;  /* 0x0000660004047a24 */ /* 0x000fc800078e02ff */
[----:B------:R-:W-:Y:S01]  /*51f0*/  IMAD R4, R5, c[0x0][0x19c], R4 ;  /* 0x0000670005047a24 */ /* 0x000fe200078e0204 */
[----:B------:R-:W-:-:S03]  /*5200*/  LEA R5, P0, R6, R224, 0x6 ;  /* 0x000000e006057211 */ /* 0x000fc600078030ff */
[----:B------:R-:W-:Y:S01]  /*5210*/  IMAD.IADD R7, R7, 0x1, R4 ;  /* 0x0000000107077824 */ /* 0x000fe200078e0204 */
[----:B------:R-:W-:-:S04]  /*5220*/  LEA R8, P1, R5, c[0x0][0x168], 0x1 ;  /* 0x00005a0005087a11 */ /* 0x000fc800078208ff */
[----:B------:R-:W-:Y:S02]  /*5230*/  LEA.HI.X R4, R6, R227, R7, 0x6, P0 ;  /* 0x000000e306047211 */ /* 0x000fe400000f3407 */
[----:B------:R-:W-:Y:S02]  /*5240*/  IADD3 R6, P0, R219, R8, RZ ;  /* 0x00000008db067210 */ /* 0x000fe40007f1e0ff */
[----:B------:R-:W-:-:S05]  /*5250*/  LEA.HI.X R9, R5, c[0x0][0x16c], R4, 0x1, P1 ;  /* 0x00005b0005097a11 */ /* 0x000fca00008f0c04 */
[----:B------:R-:W-:Y:S01]  /*5260*/  IMAD.X R7, R218, 0x1, R9, P0 ;  /* 0x00000001da077824 */ /* 0x000fe200000e0609 */
        /* <DEDUP_REMOVED lines=10> */
.L_x_3:
[----:B------:R-:W-:Y:S01]  /*5310*/  FMNMX.FTZ R4, R166, R28, !PT ;  /* 0x0000001ca6047209 */ /* 0x000fe20007810000 */
[----:B------:R-:W-:Y:S01]  /*5320*/  LDSM.16.MT88.4 R16, [R213+0xa000] ;  /* 0x00a00000d510783b */ /* 0x000fe20000004200 */
[----:B-1----:R-:W-:-:S02]  /*5330*/  FMNMX.FTZ R9, R165, R30, !PT ;  /* 0x0000001ea5097209 */ /* 0x002fc40007810000 */
[----:B------:R-:W-:Y:S01]  /*5340*/  FMNMX.FTZ R4, R37, R4, !PT ;  /* 0x0000000425047209 */ /* 0x000fe20007810000 */
[----:B------:R-:W-:Y:S01]  /*5350*/  LDSM.16.MT88.4 R12, [R212+0xa000] ;  /* 0x00a00000d40c783b */ /* 0x000fe20000004200 */
[----:B------:R-:W-:Y:S02]  /*5360*/  FMNMX.FTZ R9, R24, R9, !PT ;  /* 0x0000000918097209 */ /* 0x000fe40007810000 */
[----:B------:R-:W-:Y:S02]  /*5370*/  FMNMX.FTZ R4, R29, R4, !PT ;  /* 0x000000041d047209 */ /* 0x000fe40007810000 */
[----:B------:R-:W-:Y:S02]  /*5380*/  FMNMX.FTZ R9, R26, R9, !PT ;  /* 0x000000091a097209 */ /* 0x000fe40007810000 */
[----:B------:R-:W-:Y:S02]  /*5390*/  FMNMX.FTZ R4, R25, R4, !PT ;  /* 0x0000000419047209 */ /* 0x000fe40007810000 */
[----:B------:R-:W-:-:S02]  /*53a0*/  FMNMX.FTZ R9, R20, R9, !PT ;  /* 0x0000000914097209 */ /* 0x000fc40007810000 */
[----:B------:R-:W-:Y:S02]  /*53b0*/  FMNMX.FTZ R4, R245, R4, !PT ;  /* 0x00000004f5047209 */ /* 0x000fe40007810000 */
        /* <DEDUP_REMOVED lines=23> */
[----:B------:R-:W-:Y:S01]  /*5530*/  FMNMX.FTZ R9, R172, R9, !PT ;  /* 0x00000009ac097209 */ /* 0x000fe20007810000 */
[----:B------:R-:W1:Y:S01]  /*5540*/  SHFL.BFLY PT, R7, R4, 0x2, 0x1f ;  /* 0x0c401f0004077f89 */ /* 0x000e6200000e0000 */
[----:B------:R-:W-:Y:S02]  /*5550*/  MOV R60, R22 ;  /* 0x00000016003c7202 */ /* 0x000fe40000000f00 */
[----:B------:R-:W-:Y:S02]  /*5560*/  FMNMX.FTZ R6, R247, R6, !PT ;  /* 0x00000006f7067209 */ /* 0x000fe40007810000 */
[----:B------:R-:W-:Y:S02]  /*5570*/  FMNMX.FTZ R5, R188, R5, !PT ;  /* 0x00000005bc057209 */ /* 0x000fe40007810000 */
[----:B------:R-:W-:Y:S02]  /*5580*/  FMNMX.FTZ R9, R62, R9, !PT ;  /* 0x000000093e097209 */ /* 0x000fe40007810000 */
[----:B------:R-:W-:-:S02]  /*5590*/  MOV R67, R23 ;  /* 0x0000001700437202 */ /* 0x000fc40000000f00 */
[----:B------:R-:W-:Y:S02]  /*55a0*/  FMNMX.FTZ R6, R53, R6, !PT ;  /* 0x0000000635067209 */ /* 0x000fe40007810000 */
[----:B------:R-:W-:Y:S02]  /*55b0*/  FMNMX.FTZ R5, R60, R5, !PT ;  /* 0x000000053c057209 */ /* 0x000fe40007810000 */
[----:B------:R-:W-:Y:S02]  /*55c0*/  FMNMX.FTZ R6, R55, R6, !PT ;  /* 0x0000000637067209 */ /* 0x000fe40007810000 */
[----:B------:R-:W-:Y:S02]  /*55d0*/  FMNMX.FTZ R5, R67, R5, !PT ;  /* 0x0000000543057209 */ /* 0x000fe40007810000 */
[----:B------:R-:W-:Y:S02]  /*55e0*/  FMNMX.FTZ R6, R193, R6, !PT ;  /* 0x00000006c1067209 */ /* 0x000fe40007810000 */
[----:B------:R-:W-:-:S02]  /*55f0*/  FMNMX.FTZ R5, R240, R5, !PT ;  /* 0x00000005f0057209 */ /* 0x000fc40007810000 */
[----:B------:R-:W-:Y:S02]  /*5600*/  FMNMX.FTZ R6, R243, R6, !PT ;  /* 0x00000006f3067209 */ /* 0x000fe40007810000 */
[----:B-1----:R-:W-:Y:S02]  /*5610*/  FMNMX.FTZ R7, R4, R7, !PT ;  /* 0x0000000704077209 */ /* 0x002fe40007810000 */
[----:B------:R-:W1:Y:S01]  /*5620*/  SHFL.BFLY PT, R4, R9, 0x2, 0x1f ;  /* 0x0c401f0009047f89 */ /* 0x000e6200000e0000 */
[----:B------:R-:W-:Y:S02]  /*5630*/  FMNMX.FTZ R5, R238, R5, !PT ;  /* 0x00000005ee057209 */ /* 0x000fe40007810000 */
[----:B------:R-:W-:Y:S01]  /*5640*/  FMNMX.FTZ R6, R241, R6, !PT ;  /* 0x00000006f1067209 */ /* 0x000fe20007810000 */
[----:B------:R-:W2:Y:S01]  /*5650*/  SHFL.BFLY PT, R34, R7, 0x1, 0x1f ;  /* 0x0c201f0007227f89 */ /* 0x000ea200000e0000 */
        /* <DEDUP_REMOVED lines=10> */
[----:B-1----:R-:W-:Y:S02]  /*5700*/  FMNMX.FTZ R4, R9, R4, !PT ;  /* 0x0000000409047209 */ /* 0x002fe40007810000 */
[----:B------:R-:W-:Y:S02]  /*5710*/  FMNMX.FTZ R5, R184, R5, !PT ;  /* 0x00000005b8057209 */ /* 0x000fe40007810000 */
[----:B------:R-:W-:Y:S01]  /*5720*/  FMNMX.FTZ R6, R51, R6, !PT ;  /* 0x0000000633067209 */ /* 0x000fe20007810000 */
[----:B------:R-:W1:Y:S01]  /*5730*/  SHFL.BFLY PT, R33, R4, 0x1, 0x1f ;  /* 0x0c201f0004217f89 */ /* 0x000e6200000e0000 */
[----:B------:R-:W-:-:S02]  /*5740*/  FMNMX.FTZ R5, R2, R5, !PT ;  /* 0x0000000502057209 */ /* 0x000fc40007810000 */
[----:B--2---:R-:W-:Y:S02]  /*5750*/  FMNMX.FTZ R34, R7, R34, !PT ;  /* 0x0000002207227209 */ /* 0x004fe40007810000 */
[----:B------:R-:W-:Y:S02]  /*5760*/  FMNMX.FTZ R7, R57, R6, !PT ;  /* 0x0000000639077209 */ /* 0x000fe40007810000 */
[----:B------:R-:W-:Y:S01]  /*5770*/  FMNMX.FTZ R5, R32, R5, !PT ;  /* 0x0000000520057209 */ /* 0x000fe20007810000 */
[----:B------:R-:W-:Y:S01]  /*5780*/  FMUL.FTZ R178, R34, c[0x0][0x23c] ;  /* 0x00008f0022b27a20 */ /* 0x000fe20000410000 */
[----:B------:R-:W-:Y:S02]  /*5790*/  FMNMX.FTZ R8, R50, R7, !PT ;  /* 0x0000000732087209 */ /* 0x000fe40007810000 */
[----:B------:R-:W-:Y:S02]  /*57a0*/  FMNMX.FTZ R6, R48, R5, !PT ;  /* 0x0000000530067209 */ /* 0x000fe40007810000 */
[----:B------:R-:W-:-:S02]  /*57b0*/  FMNMX.FTZ R5, R49, R8, !PT ;  /* 0x0000000831057209 */ /* 0x000fc40007810000 */
[----:B------:R-:W-:Y:S02]  /*57c0*/  FMNMX.FTZ R35, R47, R6, !PT ;  /* 0x000000062f237209 */ /* 0x000fe40007810000 */
[C---:B------:R-:W-:Y:S01]  /*57d0*/  FSETP.NEU.FTZ.AND P1, PT, R34.reuse, -INF , PT ;  /* 0xff8000002200780b */ /* 0x040fe20003f3d000 */
[----:B------:R-:W2:Y:S03]  /*57e0*/  SHFL.BFLY PT, R36, R5, 0x2, 0x1f ;  /* 0x0c401f0005247f89 */ /* 0x000ea600000e0000 */
[----:B------:R-:W-:Y:S02]  /*57f0*/  FSEL R7, R34, RZ, P1 ;  /* 0x000000ff22077208 */ /* 0x000fe40000800000 */
[----:B------:R-:W-:Y:S02]  /*5800*/  FSEL R178, R178, RZ, P1 ;  /* 0x000000ffb2b27208 */ /* 0x000fe40000800000 */
[----:B-1----:R-:W-:Y:S01]  /*5810*/  FMNMX.FTZ R33, R4, R33, !PT ;  /* 0x0000002104217209 */ /* 0x002fe20007810000 */
[----:B------:R-:W-:Y:S01]  /*5820*/  FADD.FTZ R6, R166, -R7 ;  /* 0x80000007a6067221 */ /* 0x000fe20000010000 */
[----:B------:R-:W1:Y:S01]  /*5830*/  SHFL.BFLY PT, R4, R35, 0x2, 0x1f ;  /* 0x0c401f0023047f89 */ /* 0x000e6200000e0000 */
[----:B------:R-:W-:Y:S01]  /*5840*/  FFMA.FTZ R43, R37, c[0x0][0x23c], -R178 ;  /* 0x00008f00252b7a23 */ /* 0x000fe200000108b2 */
[C---:B------:R-:W-:Y:S01]  /*5850*/  FSETP.NEU.FTZ.AND P0, PT, R33.reuse, -INF , PT ;  /* 0xff8000002100780b */ /* 0x040fe20003f1d000 */
[----:B------:R-:W-:-:S02]  /*5860*/  FMUL.FTZ R63, R33, c[0x0][0x23c] ;  /* 0x00008f00213f7a20 */ /* 0x000fc40000410000 */
[----:B------:R-:W-:Y:S01]  /*5870*/  FMUL.FTZ R6, R6, c[0x0][0x23c] ;  /* 0x00008f0006067a20 */ /* 0x000fe20000410000 */
[----:B------:R-:W-:Y:S01]  /*5880*/  FSEL R8, R33, RZ, P0 ;  /* 0x000000ff21087208 */ /* 0x000fe20000000000 */
[--C-:B------:R-:W-:Y:S01]  /*5890*/  FFMA.FTZ R41, R25, c[0x0][0x23c], -R178.reuse ;  /* 0x00008f0019297a23 */ /* 0x100fe200000108b2 */
[----:B------:R-:W-:Y:S01]  /*58a0*/  FSEL R63, R63, RZ, P0 ;  /* 0x000000ff3f3f7208 */ /* 0x000fe20000000000 */
[----:B------:R-:W3:Y:S01]  /*58b0*/  MUFU.EX2 R46, R6 ;  /* 0x00000006002e7308 */ /* 0x000ee20000000800 */
[----:B------:R-:W-:Y:S02]  /*58c0*/  FFMA.FTZ R44, R28, c[0x0][0x23c], -R178 ;  /* 0x00008f001c2c7a23 */ /* 0x000fe400000108b2 */
[----:B------:R-:W-:Y:S02]  /*58d0*/  FADD.FTZ R8, R165, -R8 ;  /* 0x80000008a5087221 */ /* 0x000fe40000010000 */
[--C-:B------:R-:W-:Y:S01]  /*58e0*/  FFMA.FTZ R39, R24, c[0x0][0x23c], -R63.reuse ;  /* 0x00008f0018277a23 */ /* 0x100fe2000001083f */
[----:B--2---:R-:W-:Y:S01]  /*58f0*/  FMNMX.FTZ R36, R5, R36, !PT ;  /* 0x0000002405247209 */ /* 0x004fe20007810000 */
[--C-:B------:R-:W-:Y:S01]  /*5900*/  FFMA.FTZ R38, R26, c[0x0][0x23c], -R63.reuse ;  /* 0x00008f001a267a23 */ /* 0x100fe2000001083f */
[----:B------:R-:W-:Y:S01]  /*5910*/  MUFU.EX2 R44, R44 ;  /* 0x0000002c002c7308 */ /* 0x000fe20000000800 */
[----:B------:R-:W-:Y:S01]  /*5920*/  FFMA.FTZ R37, R20, c[0x0][0x23c], -R63 ;  /* 0x00008f0014257a23 */ /* 0x000fe2000001083f */
[----:B------:R-:W-:Y:S01]  /*5930*/  LDSM.16.MT88.4 R24, [R213+0x9000] ;  /* 0x00900000d518783b */ /* 0x000fe20000004200 */
[----:B------:R-:W-:-:S02]  /*5940*/  FMUL.FTZ R45, R8, c[0x0][0x23c] ;  /* 0x00008f00082d7a20 */ /* 0x000fc40000410000 */
[----:B------:R-:W-:Y:S01]  /*5950*/  FFMA.FTZ R42, R29, c[0x0][0x23c], -R178 ;  /* 0x00008f001d2a7a23 */ /* 0x000fe200000108b2 */
[----:B------:R-:W2:Y:S01]  /*5960*/  SHFL.BFLY PT, R5, R36, 0x1, 0x1f ;  /* 0x0c201f0024057f89 */ /* 0x000ea200000e0000 */
[----:B-1----:R-:W-:Y:S01]  /*5970*/  FMNMX.FTZ R35, R35, R4, !PT ;  /* 0x0000000423237209 */ /* 0x002fe20007810000 */
[----:B------:R-:W-:Y:S01]  /*5980*/  FFMA.FTZ R40, R30, c[0x0][0x23c], -R63 ;  /* 0x00008f001e287a23 */ /* 0x000fe2000001083f */
[----:B------:R-:W1:Y:S01]  /*5990*/  MUFU.EX2 R43, R43 ;  /* 0x0000002b002b7308 */ /* 0x000e620000000800 */
[----:B------:R-:W-:Y:S01]  /*59a0*/  LDSM.16.MT88.4 R20, [R212+0x9000] ;  /* 0x00900000d414783b */ /* 0x000fe20000004200 */
[-C--:B---3--:R-:W-:Y:S02]  /*59b0*/  FMUL.FTZ R156, R156, R46.reuse ;  /* 0x0000002e9c9c7220 */ /* 0x088fe40000410000 */
[-C--:B------:R-:W-:Y:S01]  /*59c0*/  FMUL.FTZ R157, R157, R46.reuse ;  /* 0x0000002e9d9d7220 */ /* 0x080fe20000410000 */
[----:B------:R-:W3:Y:S01]  /*59d0*/  SHFL.BFLY PT, R4, R35, 0x1, 0x1f ;  /* 0x0c201f0023047f89 */ /* 0x000ee200000e0000 */
[----:B------:R-:W-:-:S02]  /*59e0*/  FMUL.FTZ R152, R152, R46 ;  /* 0x0000002e98987220 */ /* 0x000fc40000410000 */
[----:B------:R-:W-:Y:S01]  /*59f0*/  MUFU.EX2 R42, R42 ;  /* 0x0000002a002a7308 */ /* 0x000fe20000000800 */
[----:B------:R-:W-:Y:S01]  /*5a00*/  LDSM.16.MT88.4 R8, [R212+0xb000] ;  /* 0x00b00000d408783b */ /* 0x000fe20000004200 */
[-C--:B------:R-:W-:Y:S02]  /*5a10*/  FMUL.FTZ R153, R153, R46.reuse ;  /* 0x0000002e99997220 */ /* 0x080fe40000410000 */
[-C--:B------:R-:W-:Y:S02]  /*5a20*/  FMUL.FTZ R76, R76, R46.reuse ;  /* 0x0000002e4c4c7220 */ /* 0x080fe40000410000 */
[----:B------:R-:W-:Y:S02]  /*5a30*/  FMUL.FTZ R77, R77, R46 ;  /* 0x0000002e4d4d7220 */ /* 0x000fe40000410000 */
[----:B------:R-:W4:Y:S01]  /*5a40*/  MUFU.EX2 R41, R41 ;  /* 0x0000002900297308 */ /* 0x000f220000000800 */
[----:B-1----:R-:W-:Y:S01]  /*5a50*/  F2FP.BF16.PACK_AB R28, R43, R44 ;  /* 0x0000002c2b1c723e */ /* 0x002fe200000010ff */
[----:B------:R-:W-:-:S02]  /*5a60*/  FMUL.FTZ R80, R80, R46 ;  /* 0x0000002e50507220 */ /* 0x000fc40000410000 */
[-C--:B------:R-:W-:Y:S01]  /*5a70*/  FMUL.FTZ R81, R81, R46.reuse ;  /* 0x0000002e51517220 */ /* 0x080fe20000410000 */
[----:B--2---:R-:W-:Y:S01]  /*5a80*/  FMNMX.FTZ R36, R36, R5, !PT ;  /* 0x0000000524247209 */ /* 0x004fe20007810000 */
[-C--:B------:R-:W-:Y:S02]  /*5a90*/  FMUL.FTZ R92, R92, R46.reuse ;  /* 0x0000002e5c5c7220 */ /* 0x080fe40000410000 */
[----:B------:R-:W-:Y:S01]  /*5aa0*/  MUFU.EX2 R40, R40 ;  /* 0x0000002800287308 */ /* 0x000fe20000000800 */
[C---:B------:R-:W-:Y:S01]  /*5ab0*/  FSETP.NEU.FTZ.AND P1, PT, R36.reuse, -INF , PT ;  /* 0xff8000002400780b */ /* 0x040fe20003f3d000 */
[----:B------:R-:W-:Y:S02]  /*5ac0*/  FMUL.FTZ R54, R36, c[0x0][0x23c] ;  /* 0x00008f0024367a20 */ /* 0x000fe40000410000 */
[----:B------:R-:W-:Y:S01]  /*5ad0*/  FMUL.FTZ R93, R93, R46 ;  /* 0x0000002e5d5d7220 */ /* 0x000fe20000410000 */
[----:B---3--:R-:W-:Y:S01]  /*5ae0*/  FMNMX.FTZ R35, R35, R4, !PT ;  /* 0x0000000423237209 */ /* 0x008fe20007810000 */
[----:B------:R-:W-:Y:S01]  /*5af0*/  FMUL.FTZ R96, R96, R46 ;  /* 0x0000002e60607220 */ /* 0x000fe20000410000 */
[----:B------:R-:W1:Y:S01]  /*5b00*/  LDSM.16.MT88.4 R4, [R213+0xb000] ;  /* 0x00b00000d504783b */ /* 0x000e620000004200 */
[----:B------:R-:W-:Y:S01]  /*5b10*/  FSEL R54, R54, RZ, P1 ;  /* 0x000000ff36367208 */ /* 0x000fe20000800000 */
[----:B------:R-:W2:Y:S01]  /*5b20*/  MUFU.EX2 R39, R39 ;  /* 0x0000002700277308 */ /* 0x000ea20000000800 */
[C---:B------:R-:W-:Y:S01]  /*5b30*/  FSETP.NEU.FTZ.AND P0, PT, R35.reuse, -INF , PT ;  /* 0xff8000002300780b */ /* 0x040fe20003f1d000 */
[----:B------:R-:W-:Y:S01]  /*5b40*/  FMUL.FTZ R59, R35, c[0x0][0x23c] ;  /* 0x00008f00233b7a20 */ /* 0x000fe20000410000 */
[----:B------:R-:W-:Y:S01]  /*5b50*/  FSEL R65, R36, RZ, P1 ;  /* 0x000000ff24417208 */ /* 0x000fe20000800000 */
[--C-:B------:R-:W-:Y:S01]  /*5b60*/  FFMA.FTZ R58, R53, c[0x0][0x23c], -R54.reuse ;  /* 0x00008f00353a7a23 */ /* 0x100fe20000010836 */
[----:B------:R-:W-:Y:S01]  /*5b70*/  FSEL R66, R35, RZ, P0 ;  /* 0x000000ff23427208 */ /* 0x000fe20000000000 */
[----:B------:R-:W-:Y:S01]  /*5b80*/  FFMA.FTZ R56, R55, c[0x0][0x23c], -R54 ;  /* 0x00008f0037387a23 */ /* 0x000fe20000010836 */
[----:B------:R-:W-:Y:S01]  /*5b90*/  FSEL R59, R59, RZ, P0 ;  /* 0x000000ff3b3b7208 */ /* 0x000fe20000000000 */
[----:B------:R-:W-:Y:S01]  /*5ba0*/  MUFU.EX2 R38, R38 ;  /* 0x0000002600267308 */ /* 0x000fe20000000800 */
[----:B------:R-:W-:Y:S01]  /*5bb0*/  FADD.FTZ R65, R168, -R65 ;  /* 0x80000041a8417221 */ /* 0x000fe20000010000 */
[----:B----4-:R-:W-:Y:S01]  /*5bc0*/  F2FP.BF16.PACK_AB R30, R41, R42 ;  /* 0x0000002a291e723e */ /* 0x010fe200000010ff */
[----:B------:R-:W-:Y:S01]  /*5bd0*/  FADD.FTZ R66, R167, -R66 ;  /* 0x80000042a7427221 */ /* 0x000fe20000010000 */
[----:B------:R-:W-:Y:S01]  /*5be0*/  ISETP.GE.AND P0, PT, R164, 0x3, PT ;  /* 0x00000003a400780c */ /* 0x000fe20003f06270 */
[--C-:B------:R-:W-:Y:S01]  /*5bf0*/  FFMA.FTZ R52, R252, c[0x0][0x23c], -R54.reuse ;  /* 0x00008f00fc347a23 */ /* 0x100fe20000010836 */
[----:B------:R-:W-:Y:S01]  /*5c00*/  MOV R167, R35 ;  /* 0x0000002300a77202 */ /* 0x000fe20000000f00 */
[--C-:B------:R-:W-:Y:S01]  /*5c10*/  FFMA.FTZ R61, R250, c[0x0][0x23c], -R59.reuse ;  /* 0x00008f00fa3d7a23 */ /* 0x100fe2000001083b */
[----:B------:R-:W3:Y:S01]  /*5c20*/  MUFU.EX2 R37, R37 ;  /* 0x0000002500257308 */ /* 0x000ee20000000800 */
[--C-:B------:R-:W-:Y:S01]  /*5c30*/  FFMA.FTZ R60, R60, c[0x0][0x23c], -R59.reuse ;  /* 0x00008f003c3c7a23 */ /* 0x100fe2000001083b */
[----:B--2---:R-:W-:Y:S01]  /*5c40*/  F2FP.BF16.PACK_AB R29, R39, R40 ;  /* 0x00000028271d723e */ /* 0x004fe200000010ff */
[----:B------:R-:W-:Y:S01]  /*5c50*/  FFMA.FTZ R67, R67, c[0x0][0x23c], -R59 ;  /* 0x00008f0043437a23 */ /* 0x000fe2000001083b */
[----:B------:R-:W-:Y:S01]  /*5c60*/  MOV R168, R36 ;  /* 0x0000002400a87202 */ /* 0x000fe20000000f00 */
[----:B------:R-:W-:-:S02]  /*5c70*/  FFMA.FTZ R247, R247, c[0x0][0x23c], -R54 ;  /* 0x00008f00f7f77a23 */ /* 0x000fc40000010836 */
[----:B------:R-:W-:Y:S01]  /*5c80*/  FMUL.FTZ R165, R65, c[0x0][0x23c] ;  /* 0x00008f0041a57a20 */ /* 0x000fe20000410000 */
[----:B------:R-:W2:Y:S01]  /*5c90*/  MUFU.EX2 R45, R45 ;  /* 0x0000002d002d7308 */ /* 0x000ea20000000800 */
[----:B------:R-:W-:Y:S01]  /*5ca0*/  FMUL.FTZ R166, R66, c[0x0][0x23c] ;  /* 0x00008f0042a67a20 */ /* 0x000fe20000410000 */
[----:B------:R-:W-:Y:S01]  /*5cb0*/  @P0 MOV R167, R35 ;  /* 0x0000002300a70202 */ /* 0x000fe20000000f00 */
[----:B------:R-:W-:Y:S01]  /*5cc0*/  FMUL.FTZ R97, R97, R46 ;  /* 0x0000002e61617220 */ /* 0x000fe20000410000 */
[----:B------:R-:W-:Y:S01]  /*5cd0*/  @P0 MOV R168, R36 ;  /* 0x0000002400a80202 */ /* 0x000fe20000000f00 */
[-C--:B------:R-:W-:Y:S02]  /*5ce0*/  FMUL.FTZ R104, R104, R46.reuse ;  /* 0x0000002e68687220 */ /* 0x080fe40000410000 */
[----:B------:R-:W-:Y:S01]  /*5cf0*/  FMUL.FTZ R105, R105, R46 ;  /* 0x0000002e69697220 */ /* 0x000fe20000410000 */
[----:B------:R4:W-:Y:S01]  /*5d00*/  MUFU.EX2 R55, R58 ;  /* 0x0000003a00377308 */ /* 0x0009e20000000800 */
[----:B---3--:R-:W-:Y:S01]  /*5d10*/  F2FP.BF16.PACK_AB R31, R37, R38 ;  /* 0x00000026251f723e */ /* 0x008fe200000010ff */
[----:B------:R-:W-:-:S02]  /*5d20*/  FMUL.FTZ R108, R108, R46 ;  /* 0x0000002e6c6c7220 */ /* 0x000fc40000410000 */
[-C--:B------:R-:W-:Y:S02]  /*5d30*/  FMUL.FTZ R109, R109, R46.reuse ;  /* 0x0000002e6d6d7220 */ /* 0x080fe40000410000 */
[----:B------:R-:W-:Y:S02]  /*5d40*/  FMUL.FTZ R116, R116, R46 ;  /* 0x0000002e74747220 */ /* 0x000fe40000410000 */
[----:B------:R-:W-:Y:S01]  /*5d50*/  MUFU.EX2 R65, R67 ;  /* 0x0000004300417308 */ /* 0x000fe20000000800 */
[-C--:B--2---:R-:W-:Y:S02]  /*5d60*/  FMUL.FTZ R158, R158, R45.reuse ;  /* 0x0000002d9e9e7220 */ /* 0x084fe40000410000 */
[-C--:B------:R-:W-:Y:S02]  /*5d70*/  FMUL.FTZ R159, R159, R45.reuse ;  /* 0x0000002d9f9f7220 */ /* 0x080fe40000410000 */
[-C--:B------:R-:W-:Y:S02]  /*5d80*/  FMUL.FTZ R154, R154, R45.reuse ;  /* 0x0000002d9a9a7220 */ /* 0x080fe40000410000 */
[-C--:B------:R-:W-:Y:S01]  /*5d90*/  FMUL.FTZ R155, R155, R45.reuse ;  /* 0x0000002d9b9b7220 */ /* 0x080fe20000410000 */
[----:B------:R-:W-:Y:S01]  /*5da0*/  MUFU.EX2 R52, R52 ;  /* 0x0000003400347308 */ /* 0x000fe20000000800 */
[----:B----4-:R-:W-:Y:S01]  /*5db0*/  FFMA.FTZ R58, R188, c[0x0][0x23c], -R59 ;  /* 0x00008f00bc3a7a23 */ /* 0x010fe2000001083b */
[----:B------:R-:W-:Y:S01]  /*5dc0*/  HMMA.16816.F32.BF16 R156, R28, R24, R156 ;  /* 0x000000181c9c723c */ /* 0x000fe2000004189c */
[----:B------:R-:W-:-:S02]  /*5dd0*/  FMUL.FTZ R78, R78, R45 ;  /* 0x0000002d4e4e7220 */ /* 0x000fc40000410000 */
[-C--:B------:R-:W-:Y:S02]  /*5de0*/  FMUL.FTZ R79, R79, R45.reuse ;  /* 0x0000002d4f4f7220 */ /* 0x080fe40000410000 */
[-C--:B------:R-:W-:Y:S01]  /*5df0*/  FMUL.FTZ R82, R82, R45.reuse ;  /* 0x0000002d52527220 */ /* 0x080fe20000410000 */
[----:B------:R-:W-:Y:S01]  /*5e00*/  MUFU.EX2 R53, R247 ;  /* 0x000000f700357308 */ /* 0x000fe20000000800 */
[-C--:B------:R-:W-:Y:S01]  /*5e10*/  FMUL.FTZ R83, R83, R45.reuse ;  /* 0x0000002d53537220 */ /* 0x080fe20000410000 */
[C---:B------:R-:W-:Y:S01]  /*5e20*/  HMMA.16816.F32.BF16 R152, R28.reuse, R26, R152 ;  /* 0x0000001a1c98723c */ /* 0x040fe20000041898 */
[-C--:B------:R-:W-:Y:S02]  /*5e30*/  FMUL.FTZ R94, R94, R45.reuse ;  /* 0x0000002d5e5e7220 */ /* 0x080fe40000410000 */
[-C--:B------:R-:W-:Y:S02]  /*5e40*/  FMUL.FTZ R95, R95, R45.reuse ;  /* 0x0000002d5f5f7220 */ /* 0x080fe40000410000 */
[-C--:B------:R-:W-:Y:S01]  /*5e50*/  FMUL.FTZ R98, R98, R45.reuse ;  /* 0x0000002d62627220 */ /* 0x080fe20000410000 */
[----:B------:R-:W-:Y:S01]  /*5e60*/  MUFU.EX2 R56, R56 ;  /* 0x0000003800387308 */ /* 0x000fe20000000800 */
[-C--:B------:R-:W-:Y:S01]  /*5e70*/  FMUL.FTZ R99, R99, R45.reuse ;  /* 0x0000002d63637220 */ /* 0x080fe20000410000 */
        /* <DEDUP_REMOVED lines=9> */
[----:B------:R-:W-:Y:S01]  /*5f10*/  FMUL.FTZ R119, R119, R45 ;  /* 0x0000002d77777220 */ /* 0x000fe20000410000 */
        /* <DEDUP_REMOVED lines=12> */
[----:B------:R-:W2:Y:S01]  /*5fe0*/  MUFU.EX2 R66, R165 ;  /* 0x000000a500427308 */ /* 0x000ea20000000800 */
[-C--:B------:R-:W-:Y:S01]  /*5ff0*/  FMUL.FTZ R132, R132, R46.reuse ;  /* 0x0000002e84847220 */ /* 0x080fe20000410000 */
[----:B------:R-:W-:Y:S01]  /*6000*/  HMMA.16816.F32.BF16 R104, R28, R12, R104 ;  /* 0x0000000c1c68723c */ /* 0x000fe20000041868 */
[----:B------:R-:W-:-:S02]  /*6010*/  FMUL.FTZ R133, R133, R46 ;  /* 0x0000002e85857220 */ /* 0x000fc40000410000 */
[-C--:B------:R-:W-:Y:S02]  /*6020*/  FMUL.FTZ R134, R134, R45.reuse ;  /* 0x0000002d86867220 */ /* 0x080fe40000410000 */
[----:B------:R-:W-:Y:S01]  /*6030*/  FMUL.FTZ R135, R135, R45 ;  /* 0x0000002d87877220 */ /* 0x000fe20000410000 */
[----:B------:R-:W3:Y:S01]  /*6040*/  MUFU.EX2 R67, R166 ;  /* 0x000000a600437308 */ /* 0x000ee20000000800 */
[--C-:B------:R-:W-:Y:S01]  /*6050*/  FFMA.FTZ R188, R187, c[0x0][0x23c], -R178.reuse ;  /* 0x00008f00bbbc7a23 */ /* 0x100fe200000108b2 */
[C---:B------:R-:W-:Y:S01]  /*6060*/  HMMA.16816.F32.BF16 R108, R28.reuse, R14, R108 ;  /* 0x0000000e1c6c723c */ /* 0x040fe2000004186c */
[--C-:B------:R-:W-:Y:S02]  /*6070*/  FFMA.FTZ R187, R191, c[0x0][0x23c], -R178.reuse ;  /* 0x00008f00bfbb7a23 */ /* 0x100fe400000108b2 */
[----:B------:R-:W-:Y:S02]  /*6080*/  FFMA.FTZ R183, R245, c[0x0][0x23c], -R178 ;  /* 0x00008f00f5b77a23 */ /* 0x000fe400000108b2 */
[----:B------:R-:W-:Y:S01]  /*6090*/  FFMA.FTZ R192, R192, c[0x0][0x23c], -R63 ;  /* 0x00008f00c0c07a23 */ /* 0x000fe2000001083f */
[----:B------:R-:W-:Y:S01]  /*60a0*/  MUFU.EX2 R188, R188 ;  /* 0x000000bc00bc7308 */ /* 0x000fe20000000800 */
[-C--:B--2---:R-:W-:Y:S01]  /*60b0*/  FMUL.FTZ R148, R148, R66.reuse ;  /* 0x0000004294947220 */ /* 0x084fe20000410000 */
[C---:B-1----:R-:W-:Y:S01]  /*60c0*/  HMMA.16816.F32.BF16 R116, R28.reuse, R4, R116 ;  /* 0x000000041c74723c */ /* 0x042fe20000041874 */
[-C--:B------:R-:W-:Y:S01]  /*60d0*/  FMUL.FTZ R149, R149, R66.reuse ;  /* 0x0000004295957220 */ /* 0x080fe20000410000 */
[-C--:B------:R-:W-:Y:S01]  /*60e0*/  MOV R165, R33.reuse ;  /* 0x0000002100a57202 */ /* 0x080fe20000000f00 */
[-C--:B------:R-:W-:Y:S01]  /*60f0*/  FMUL.FTZ R160, R160, R66.reuse ;  /* 0x00000042a0a07220 */ /* 0x080fe20000410000 */
[----:B------:R-:W-:Y:S01]  /*6100*/  @P0 MOV R165, R33 ;  /* 0x0000002100a50202 */ /* 0x000fe20000000f00 */
[----:B------:R-:W-:Y:S01]  /*6110*/  FMUL.FTZ R161, R161, R66 ;  /* 0x00000042a1a17220 */ /* 0x000fe20000410000 */
[----:B------:R-:W1:Y:S01]  /*6120*/  MUFU.EX2 R183, R183 ;  /* 0x000000b700b77308 */ /* 0x000e620000000800 */
[-C--:B---3--:R-:W-:Y:S01]  /*6130*/  FMUL.FTZ R150, R150, R67.reuse ;  /* 0x0000004396967220 */ /* 0x088fe20000410000 */
[C---:B------:R-:W-:Y:S01]  /*6140*/  HMMA.16816.F32.BF16 R120, R28.reuse, R6, R120 ;  /* 0x000000061c78723c */ /* 0x040fe20000041878 */
[-C--:B------:R-:W-:Y:S01]  /*6150*/  FMUL.FTZ R151, R151, R67.reuse ;  /* 0x0000004397977220 */ /* 0x080fe20000410000 */
[-C--:B------:R-:W-:Y:S01]  /*6160*/  MOV R166, R34.reuse ;  /* 0x0000002200a67202 */ /* 0x080fe20000000f00 */
[-C--:B------:R-:W-:Y:S01]  /*6170*/  FMUL.FTZ R162, R162, R67.reuse ;  /* 0x00000043a2a27220 */ /* 0x080fe20000410000 */
[----:B------:R-:W-:Y:S01]  /*6180*/  @P0 MOV R166, R34 ;  /* 0x0000002200a60202 */ /* 0x000fe20000000f00 */
        /* <DEDUP_REMOVED lines=9> */
[----:B------:R-:W-:Y:S01]  /*6220*/  HMMA.16816.F32.BF16 R132, R28, R10, R132 ;  /* 0x0000000a1c84723c */ /* 0x000fe20000041884 */
[----:B------:R-:W-:Y:S02]  /*6230*/  FMUL.FTZ R73, R73, R66 ;  /* 0x0000004249497220 */ /* 0x000fe40000410000 */
[-C--:B------:R-:W-:Y:S02]  /*6240*/  FMUL.FTZ R74, R74, R67.reuse ;  /* 0x000000434a4a7220 */ /* 0x080fe40000410000 */
[----:B------:R-:W-:-:S02]  /*6250*/  FMUL.FTZ R75, R75, R67 ;  /* 0x000000434b4b7220 */ /* 0x000fc40000410000 */
[----:B------:R-:W-:Y:S01]  /*6260*/  F2FP.BF16.PACK_AB R28, R53, R52 ;  /* 0x00000034351c723e */ /* 0x000fe200000010ff */
[-C--:B------:R-:W-:Y:S01]  /*6270*/  FMUL.FTZ R84, R84, R66.reuse ;  /* 0x0000004254547220 */ /* 0x080fe20000410000 */
[----:B------:R-:W-:Y:S01]  /*6280*/  F2FP.BF16.PACK_AB R29, R58, R61 ;  /* 0x0000003d3a1d723e */ /* 0x000fe200000010ff */
[----:B------:R-:W-:Y:S01]  /*6290*/  FMUL.FTZ R85, R85, R66 ;  /* 0x0000004255557220 */ /* 0x000fe20000410000 */
[----:B------:R-:W-:Y:S01]  /*62a0*/  F2FP.BF16.PACK_AB R30, R56, R55 ;  /* 0x00000037381e723e */ /* 0x000fe200000010ff */
[-C--:B------:R-:W-:Y:S01]  /*62b0*/  FMUL.FTZ R86, R86, R67.reuse ;  /* 0x0000004356567220 */ /* 0x080fe20000410000 */
[----:B------:R-:W-:Y:S01]  /*62c0*/  F2FP.BF16.PACK_AB R31, R65, R60 ;  /* 0x0000003c411f723e */ /* 0x000fe200000010ff */
[----:B------:R-:W-:Y:S02]  /*62d0*/  FMUL.FTZ R87, R87, R67 ;  /* 0x0000004357577220 */ /* 0x000fe40000410000 */
[-C--:B------:R-:W-:Y:S02]  /*62e0*/  FMUL.FTZ R88, R88, R66.reuse ;  /* 0x0000004258587220 */ /* 0x080fe40000410000 */
[----:B------:R-:W-:-:S02]  /*62f0*/  FMUL.FTZ R89, R89, R66 ;  /* 0x0000004259597220 */ /* 0x000fc40000410000 */
[-C--:B------:R-:W-:Y:S01]  /*6300*/  FMUL.FTZ R90, R90, R67.reuse ;  /* 0x000000435a5a7220 */ /* 0x080fe20000410000 */
[C---:B------:R-:W-:Y:S01]  /*6310*/  HMMA.16816.F32.BF16 R148, R28.reuse, R12, R148 ;  /* 0x0000000c1c94723c */ /* 0x040fe20000041894 */
[-C--:B------:R-:W-:Y:S02]  /*6320*/  FMUL.FTZ R91, R91, R67.reuse ;  /* 0x000000435b5b7220 */ /* 0x080fe40000410000 */
[-C--:B------:R-:W-:Y:S02]  /*6330*/  FMUL.FTZ R100, R100, R66.reuse ;  /* 0x0000004264647220 */ /* 0x080fe40000410000 */
[----:B------:R-:W-:Y:S02]  /*6340*/  FMUL.FTZ R101, R101, R66 ;  /* 0x0000004265657220 */ /* 0x000fe40000410000 */
[-C--:B------:R-:W-:Y:S01]  /*6350*/  FMUL.FTZ R102, R102, R67.reuse ;  /* 0x0000004366667220 */ /* 0x080fe20000410000 */
[----:B------:R-:W-:Y:S01]  /*6360*/  HMMA.16816.F32.BF16 R160, R28, R24, R160 ;  /* 0x000000181ca0723c */ /* 0x000fe200000418a0 */
[----:B------:R-:W-:-:S02]  /*6370*/  FMUL.FTZ R103, R103, R67 ;  /* 0x0000004367677220 */ /* 0x000fc40000410000 */
[-C--:B------:R-:W-:Y:S02]  /*6380*/  FMUL.FTZ R112, R112, R66.reuse ;  /* 0x0000004270707220 */ /* 0x080fe40000410000 */
[-C--:B------:R-:W-:Y:S02]  /*6390*/  FMUL.FTZ R113, R113, R66.reuse ;  /* 0x0000004271717220 */ /* 0x080fe40000410000 */
[-C--:B------:R-:W-:Y:S01]  /*63a0*/  FMUL.FTZ R114, R114, R67.reuse ;  /* 0x0000004372727220 */ /* 0x080fe20000410000 */
[----:B------:R-:W-:Y:S01]  /*63b0*/  HMMA.16816.F32.BF16 R68, R28, R26, R68 ;  /* 0x0000001a1c44723c */ /* 0x000fe20000041844 */
[----:B------:R-:W-:Y:S01]  /*63c0*/  FMUL.FTZ R115, R115, R67 ;  /* 0x0000004373737220 */ /* 0x000fe20000410000 */
[----:B------:R-:W2:Y:S01]  /*63d0*/  LDSM.16.MT88.4 R24, [R213+0x9400] ;  /* 0x00940000d518783b */ /* 0x000ea20000004200 */
[-C--:B------:R-:W-:Y:S02]  /*63e0*/  FMUL.FTZ R144, R144, R66.reuse ;  /* 0x0000004290907220 */ /* 0x080fe40000410000 */
[----:B------:R-:W-:-:S02]  /*63f0*/  FMUL.FTZ R145, R145, R66 ;  /* 0x0000004291917220 */ /* 0x000fc40000410000 */
[-C--:B------:R-:W-:Y:S01]  /*6400*/  FMUL.FTZ R146, R146, R67.reuse ;  /* 0x0000004392927220 */ /* 0x080fe20000410000 */
[C---:B------:R-:W-:Y:S01]  /*6410*/  HMMA.16816.F32.BF16 R72, R28.reuse, R20, R72 ;  /* 0x000000141c48723c */ /* 0x040fe20000041848 */
[-C--:B------:R-:W-:Y:S02]  /*6420*/  FMUL.FTZ R147, R147, R67.reuse ;  /* 0x0000004393937220 */ /* 0x080fe40000410000 */
[-C--:B------:R-:W-:Y:S02]  /*6430*/  FMUL.FTZ R124, R124, R66.reuse ;  /* 0x000000427c7c7220 */ /* 0x080fe40000410000 */
[-C--:B------:R-:W-:Y:S02]  /*6440*/  FMUL.FTZ R125, R125, R66.reuse ;  /* 0x000000427d7d7220 */ /* 0x080fe40000410000 */
[-C--:B------:R-:W-:Y:S01]  /*6450*/  FMUL.FTZ R126, R126, R67.reuse ;  /* 0x000000437e7e7220 */ /* 0x080fe20000410000 */
[----:B------:R-:W-:Y:S01]  /*6460*/  HMMA.16816.F32.BF16 R84, R28, R22, R84 ;  /* 0x000000161c54723c */ /* 0x000fe20000041854 */
[----:B------:R-:W-:Y:S01]  /*6470*/  FMUL.FTZ R127, R127, R67 ;  /* 0x000000437f7f7220 */ /* 0x000fe20000410000 */
[----:B------:R-:W3:Y:S01]  /*6480*/  LDSM.16.MT88.4 R20, [R212+0x9400] ;  /* 0x00940000d414783b */ /* 0x000ee20000004200 */
[----:B------:R-:W-:-:S02]  /*6490*/  FMUL.FTZ R140, R140, R66 ;  /* 0x000000428c8c7220 */ /* 0x000fc40000410000 */
[-C--:B------:R-:W-:Y:S02]  /*64a0*/  FMUL.FTZ R141, R141, R66.reuse ;  /* 0x000000428d8d7220 */ /* 0x080fe40000410000 */
[-C--:B------:R-:W-:Y:S01]  /*64b0*/  FMUL.FTZ R142, R142, R67.reuse ;  /* 0x000000438e8e7220 */ /* 0x080fe20000410000 */
[C---:B------:R-:W-:Y:S01]  /*64c0*/  HMMA.16816.F32.BF16 R88, R28.reuse, R16, R88 ;  /* 0x000000101c58723c */ /* 0x040fe20000041858 */
[-C--:B------:R-:W-:Y:S02]  /*64d0*/  FMUL.FTZ R143, R143, R67.reuse ;  /* 0x000000438f8f7220 */ /* 0x080fe40000410000 */
[-C--:B------:R-:W-:Y:S02]  /*64e0*/  FMUL.FTZ R136, R136, R66.reuse ;  /* 0x0000004288887220 */ /* 0x080fe40000410000 */
[----:B------:R-:W-:Y:S02]  /*64f0*/  FMUL.FTZ R137, R137, R66 ;  /* 0x0000004289897220 */ /* 0x000fe40000410000 */
[-C--:B------:R-:W-:Y:S01]  /*6500*/  FMUL.FTZ R138, R138, R67.reuse ;  /* 0x000000438a8a7220 */ /* 0x080fe20000410000 */
[----:B------:R-:W-:Y:S01]  /*6510*/  HMMA.16816.F32.BF16 R100, R28, R18, R100 ;  /* 0x000000121c64723c */ /* 0x000fe20000041864 */
[----:B------:R-:W-:Y:S01]  /*6520*/  FMUL.FTZ R139, R139, R67 ;  /* 0x000000438b8b7220 */ /* 0x000fe20000410000 */
[----:B------:R-:W4:Y:S01]  /*6530*/  LDSM.16.MT88.4 R16, [R213+0xa400] ;  /* 0x00a40000d510783b */ /* 0x000f220000004200 */
[----:B------:R-:W-:-:S02]  /*6540*/  FFMA.FTZ R12, R189, c[0x0][0x23c], -R178 ;  /* 0x00008f00bd0c7a23 */ /* 0x000fc400000108b2 */
[--C-:B------:R-:W-:Y:S02]  /*6550*/  FFMA.FTZ R189, R190, c[0x0][0x23c], -R63.reuse ;  /* 0x00008f00bebd7a23 */ /* 0x100fe4000001083f */
[----:B------:R5:W-:Y:S01]  /*6560*/  MUFU.EX2 R190, R12 ;  /* 0x0000000c00be7308 */ /* 0x000be20000000800 */
[C---:B------:R-:W-:Y:S01]  /*6570*/  HMMA.16816.F32.BF16 R112, R28.reuse, R14, R112 ;  /* 0x0000000e1c70723c */ /* 0x040fe20000041870 */
[--C-:B------:R-:W-:Y:S02]  /*6580*/  FFMA.FTZ R191, R246, c[0x0][0x23c], -R63.reuse ;  /* 0x00008f00f6bf7a23 */ /* 0x100fe4000001083f */
[----:B------:R-:W-:Y:S02]  /*6590*/  FFMA.FTZ R194, R194, c[0x0][0x23c], -R63 ;  /* 0x00008f00c2c27a23 */ /* 0x000fe4000001083f */
[--C-:B------:R-:W-:Y:S02]  /*65a0*/  FFMA.FTZ R193, R193, c[0x0][0x23c], -R54.reuse ;  /* 0x00008f00c1c17a23 */ /* 0x100fe40000010836 */
[----:B------:R-:W1:Y:S01]  /*65b0*/  MUFU.EX2 R189, R189 ;  /* 0x000000bd00bd7308 */ /* 0x000e620000000800 */
[----:B------:R-:W-:Y:S01]  /*65c0*/  HMMA.16816.F32.BF16 R144, R28, R4, R144 ;  /* 0x000000041c90723c */ /* 0x000fe20000041890 */
[----:B------:R-:W-:-:S02]  /*65d0*/  FFMA.FTZ R200, R243, c[0x0][0x23c], -R54 ;  /* 0x00008f00f3c87a23 */ /* 0x000fc40000010836 */
[--C-:B------:R-:W-:Y:S02]  /*65e0*/  FFMA.FTZ R201, R241, c[0x0][0x23c], -R54.reuse ;  /* 0x00008f00f1c97a23 */ /* 0x100fe40000010836 */
[----:B------:R-:W-:Y:S01]  /*65f0*/  FFMA.FTZ R202, R211, c[0x0][0x23c], -R54 ;  /* 0x00008f00d3ca7a23 */ /* 0x000fe20000010836 */
[----:B-----5:R-:W5:Y:S02]  /*6600*/  LDSM.16.MT88.4 R12, [R212+0xa400] ;  /* 0x00a40000d40c783b */ /* 0x020f640000004200 */
[----:B------:R-:W-:Y:S01]  /*6610*/  HMMA.16816.F32.BF16 R124, R28, R6, R124 ;  /* 0x000000061c7c723c */ /* 0x000fe2000004187c */
[----:B------:R-:W-:Y:S01]  /*6620*/  MUFU.EX2 R191, R191 ;  /* 0x000000bf00bf7308 */ /* 0x000fe20000000800 */
[--C-:B------:R-:W-:Y:S01]  /*6630*/  FFMA.FTZ R203, R240, c[0x0][0x23c], -R59.reuse ;  /* 0x00008f00f0cb7a23 */ /* 0x100fe2000001083b */
[----:B------:R-:W-:Y:S01]  /*6640*/  LDSM.16.MT88.4 R4, [R212+0xb400] ;  /* 0x00b40000d404783b */ /* 0x000fe20000004200 */
[--C-:B------:R-:W-:Y:S02]  /*6650*/  FFMA.FTZ R204, R238, c[0x0][0x23c], -R59.reuse ;  /* 0x00008f00eecc7a23 */ /* 0x100fe4000001083b */
[----:B------:R-:W-:-:S02]  /*6660*/  FFMA.FTZ R205, R244, c[0x0][0x23c], -R59 ;  /* 0x00008f00f4cd7a23 */ /* 0x000fc4000001083b */
[C---:B------:R-:W-:Y:S01]  /*6670*/  HMMA.16816.F32.BF16 R140, R28.reuse, R8, R140 ;  /* 0x000000081c8c723c */ /* 0x040fe2000004188c */
[----:B------:R-:W2:Y:S01]  /*6680*/  MUFU.EX2 R194, R194 ;  /* 0x000000c200c27308 */ /* 0x000ea20000000800 */
[----:B------:R-:W-:Y:S02]  /*6690*/  FFMA.FTZ R206, R242, c[0x0][0x23c], -R59 ;  /* 0x00008f00f2ce7a23 */ /* 0x000fe4000001083b */
[--C-:B------:R-:W-:Y:S02]  /*66a0*/  FFMA.FTZ R234, R195, c[0x0][0x23c], -R178.reuse ;  /* 0x00008f00c3ea7a23 */ /* 0x100fe400000108b2 */
[----:B------:R-:W-:Y:S02]  /*66b0*/  FFMA.FTZ R195, R198, c[0x0][0x23c], -R63 ;  /* 0x00008f00c6c37a23 */ /* 0x000fe4000001083f */
[----:B------:R-:W-:Y:S01]  /*66c0*/  HMMA.16816.F32.BF16 R136, R28, R10, R136 ;  /* 0x0000000a1c88723c */ /* 0x000fe20000041888 */
[----:B------:R-:W4:Y:S01]  /*66d0*/  LDSM.16.MT88.4 R8, [R213+0xb400] ;  /* 0x00b40000d508783b */ /* 0x000f220000004200 */
[----:B------:R-:W-:Y:S01]  /*66e0*/  MUFU.EX2 R193, R193 ;  /* 0x000000c100c17308 */ /* 0x000fe20000000800 */
[----:B------:R-:W-:-:S02]  /*66f0*/  FFMA.FTZ R199, R199, c[0x0][0x23c], -R178 ;  /* 0x00008f00c7c77a23 */ /* 0x000fc400000108b2 */
[--C-:B------:R-:W-:Y:S02]  /*6700*/  FFMA.FTZ R232, R209, c[0x0][0x23c], -R178.reuse ;  /* 0x00008f00d1e87a23 */ /* 0x100fe400000108b2 */
[----:B-1----:R-:W-:Y:S01]  /*6710*/  F2FP.BF16.PACK_AB R28, R188, R183 ;  /* 0x000000b7bc1c723e */ /* 0x002fe200000010ff */
[----:B------:R-:W-:Y:S01]  /*6720*/  FFMA.FTZ R197, R197, c[0x0][0x23c], -R178 ;  /* 0x00008f00c5c57a23 */ /* 0x000fe200000108b2 */
[----:B------:R-:W-:Y:S01]  /*6730*/  F2FP.BF16.PACK_AB R29, R192, R189 ;  /* 0x000000bdc01d723e */ /* 0x000fe200000010ff */
[----:B------:R-:W1:Y:S01]  /*6740*/  MUFU.EX2 R200, R200 ;  /* 0x000000c800c87308 */ /* 0x000e620000000800 */
[----:B------:R-:W-:Y:S01]  /*6750*/  F2FP.BF16.PACK_AB R30, R190, R187 ;  /* 0x000000bbbe1e723e */ /* 0x000fe200000010ff */
[--C-:B------:R-:W-:Y:S01]  /*6760*/  FFMA.FTZ R196, R196, c[0x0][0x23c], -R63.reuse ;  /* 0x00008f00c4c47a23 */ /* 0x100fe2000001083f */
[----:B--2---:R-:W-:Y:S01]  /*6770*/  F2FP.BF16.PACK_AB R31, R194, R191 ;  /* 0x000000bfc21f723e */ /* 0x004fe200000010ff */
[--C-:B------:R-:W-:Y:S02]  /*6780*/  FFMA.FTZ R198, R208, c[0x0][0x23c], -R63.reuse ;  /* 0x00008f00d0c67a23 */ /* 0x100fe4000001083f */
[----:B------:R-:W-:-:S02]  /*6790*/  FFMA.FTZ R207, R210, c[0x0][0x23c], -R63 ;  /* 0x00008f00d2cf7a23 */ /* 0x000fc4000001083f */
[----:B------:R-:W-:Y:S01]  /*67a0*/  MUFU.EX2 R201, R201 ;  /* 0x000000c900c97308 */ /* 0x000fe20000000800 */
[--C-:B------:R-:W-:Y:S01]  /*67b0*/  FFMA.FTZ R210, R177, c[0x0][0x23c], -R54.reuse ;  /* 0x00008f00b1d27a23 */ /* 0x100fe20000010836 */
[C---:B------:R-:W-:Y:S01]  /*67c0*/  HMMA.16816.F32.BF16 R156, R28.reuse, R24, R156 ;  /* 0x000000181c9c723c */ /* 0x040fe2000004189c */
[--C-:B------:R-:W-:Y:S02]  /*67d0*/  FFMA.FTZ R208, R181, c[0x0][0x23c], -R54.reuse ;  /* 0x00008f00b5d07a23 */ /* 0x100fe40000010836 */
[--C-:B------:R-:W-:Y:S02]  /*67e0*/  FFMA.FTZ R177, R182, c[0x0][0x23c], -R59.reuse ;  /* 0x00008f00b6b17a23 */ /* 0x100fe4000001083b */
[--C-:B------:R-:W-:Y:S01]  /*67f0*/  FFMA.FTZ R185, R185, c[0x0][0x23c], -R54.reuse ;  /* 0x00008f00b9b97a23 */ /* 0x100fe20000010836 */
[----:B------:R-:W-:Y:S01]  /*6800*/  MUFU.EX2 R202, R202 ;  /* 0x000000ca00ca7308 */ /* 0x000fe20000000800 */
[----:B------:R-:W-:Y:S01]  /*6810*/  FFMA.FTZ R179, R179, c[0x0][0x23c], -R54 ;  /* 0x00008f00b3b37a23 */ /* 0x000fe20000010836 */
[----:B------:R-:W-:Y:S01]  /*6820*/  HMMA.16816.F32.BF16 R152, R28, R26, R152 ;  /* 0x0000001a1c98723c */ /* 0x000fe20000041898 */
[----:B------:R-:W-:-:S02]  /*6830*/  FFMA.FTZ R180, R180, c[0x0][0x23c], -R59 ;  /* 0x00008f00b4b47a23 */ /* 0x000fc4000001083b */
[--C-:B------:R-:W-:Y:S02]  /*6840*/  FFMA.FTZ R181, R186, c[0x0][0x23c], -R59.reuse ;  /* 0x00008f00bab57a23 */ /* 0x100fe4000001083b */
[----:B------:R-:W-:Y:S01]  /*6850*/  FFMA.FTZ R182, R184, c[0x0][0x23c], -R59 ;  /* 0x00008f00b8b67a23 */ /* 0x000fe2000001083b */
[----:B------:R-:W-:Y:S01]  /*6860*/  MUFU.EX2 R203, R203 ;  /* 0x000000cb00cb7308 */ /* 0x000fe20000000800 */
[----:B------:R-:W-:Y:S01]  /*6870*/  FFMA.FTZ R52, R239, R66, R52 ;  /* 0x00000042ef347223 */ /* 0x000fe20000010034 */
[C---:B---3--:R-:W-:Y:S01]  /*6880*/  HMMA.16816.F32.BF16 R76, R28.reuse, R20, R76 ;  /* 0x000000141c4c723c */ /* 0x048fe2000004184c */
[----:B------:R-:W-:Y:S02]  /*6890*/  FFMA.FTZ R61, R236, R67, R61 ;  /* 0x00000043ec3d7223 */ /* 0x000fe4000001003d */
[----:B------:R-:W-:Y:S02]  /*68a0*/  FFMA.FTZ R44, R237, R46, R44 ;  /* 0x0000002eed2c7223 */ /* 0x000fe4000001002c */
[----:B------:R-:W-:Y:S01]  /*68b0*/  FFMA.FTZ R40, R235, R45, R40 ;  /* 0x0000002deb287223 */ /* 0x000fe20000010028 */
[----:B------:R-:W2:Y:S01]  /*68c0*/  MUFU.EX2 R204, R204 ;  /* 0x000000cc00cc7308 */ /* 0x000ea20000000800 */
[----:B------:R-:W-:Y:S01]  /*68d0*/  FADD.FTZ R52, R53, R52 ;  /* 0x0000003435347221 */ /* 0x000fe20000010000 */
[----:B------:R-:W-:Y:S01]  /*68e0*/  HMMA.16816.F32.BF16 R80, R28, R22, R80 ;  /* 0x000000161c50723c */ /* 0x000fe20000041850 */
[----:B------:R-:W-:-:S02]  /*68f0*/  FADD.FTZ R61, R58, R61 ;  /* 0x0000003d3a3d7221 */ /* 0x000fc40000010000 */
[----:B------:R-:W-:Y:S02]  /*6900*/  FADD.FTZ R43, R43, R44 ;  /* 0x0000002c2b2b7221 */ /* 0x000fe40000010000 */
[----:B------:R-:W-:Y:S01]  /*6910*/  FADD.FTZ R39, R39, R40 ;  /* 0x0000002827277221 */ /* 0x000fe20000010000 */
[----:B------:R-:W-:Y:S01]  /*6920*/  MUFU.EX2 R205, R205 ;  /* 0x000000cd00cd7308 */ /* 0x000fe20000000800 */
[----:B------:R-:W-:Y:S01]  /*6930*/  FADD.FTZ R55, R55, R52 ;  /* 0x0000003437377221 */ /* 0x000fe20000010000 */
[C---:B----4-:R-:W-:Y:S01]  /*6940*/  HMMA.16816.F32.BF16 R92, R28.reuse, R16, R92 ;  /* 0x000000101c5c723c */ /* 0x050fe2000004185c */
[----:B------:R-:W-:Y:S02]  /*6950*/  FADD.FTZ R60, R60, R61 ;  /* 0x0000003d3c3c7221 */ /* 0x000fe40000010000 */
[----:B------:R-:W-:Y:S02]  /*6960*/  FADD.FTZ R42, R42, R43 ;  /* 0x0000002b2a2a7221 */ /* 0x000fe40000010000 */
[----:B------:R-:W-:Y:S01]  /*6970*/  FADD.FTZ R38, R38, R39 ;  /* 0x0000002726267221 */ /* 0x000fe20000010000 */
[----:B------:R-:W3:Y:S01]  /*6980*/  MUFU.EX2 R206, R206 ;  /* 0x000000ce00ce7308 */ /* 0x000ee20000000800 */
[----:B------:R-:W-:Y:S01]  /*6990*/  FADD.FTZ R56, R56, R55 ;  /* 0x0000003738387221 */ /* 0x000fe20000010000 */
[----:B------:R-:W-:Y:S01]  /*69a0*/  HMMA.16816.F32.BF16 R96, R28, R18, R96 ;  /* 0x000000121c60723c */ /* 0x000fe20000041860 */
[----:B------:R-:W-:-:S02]  /*69b0*/  FADD.FTZ R60, R65, R60 ;  /* 0x0000003c413c7221 */ /* 0x000fc40000010000 */
[----:B------:R-:W-:Y:S02]  /*69c0*/  FADD.FTZ R42, R41, R42 ;  /* 0x0000002a292a7221 */ /* 0x000fe40000010000 */
[----:B------:R-:W-:Y:S01]  /*69d0*/  FADD.FTZ R38, R37, R38 ;  /* 0x0000002625267221 */ /* 0x000fe20000010000 */
[----:B------:R-:W-:Y:S01]  /*69e0*/  MUFU.EX2 R199, R199 ;  /* 0x000000c700c77308 */ /* 0x000fe20000000800 */
[--C-:B------:R-:W-:Y:S01]  /*69f0*/  FFMA.FTZ R176, R176, c[0x0][0x23c], -R178.reuse ;  /* 0x00008f00b0b07a23 */ /* 0x100fe200000108b2 */
[C---:B-----5:R-:W-:Y:S01]  /*6a00*/  HMMA.16816.F32.BF16 R104, R28.reuse, R12, R104 ;  /* 0x0000000c1c68723c */ /* 0x060fe20000041868 */
[--C-:B------:R-:W-:Y:S02]  /*6a10*/  FFMA.FTZ R175, R175, c[0x0][0x23c], -R178.reuse ;  /* 0x00008f00afaf7a23 */ /* 0x100fe400000108b2 */
[--C-:B------:R-:W-:Y:S02]  /*6a20*/  FFMA.FTZ R173, R173, c[0x0][0x23c], -R178.reuse ;  /* 0x00008f00adad7a23 */ /* 0x100fe400000108b2 */
[----:B------:R-:W-:Y:S01]  /*6a30*/  FFMA.FTZ R178, R169, c[0x0][0x23c], -R178 ;  /* 0x00008f00a9b27a23 */ /* 0x000fe200000108b2 */
[----:B------:R-:W4:Y:S01]  /*6a40*/  MUFU.EX2 R232, R232 ;  /* 0x000000e800e87308 */ /* 0x000f220000000800 */
[--C-:B------:R-:W-:Y:S01]  /*6a50*/  FFMA.FTZ R169, R174, c[0x0][0x23c], -R63.reuse ;  /* 0x00008f00aea97a23 */ /* 0x100fe2000001083f */
[----:B------:R-:W-:Y:S01]  /*6a60*/  HMMA.16816.F32.BF16 R108, R28, R14, R108 ;  /* 0x0000000e1c6c723c */ /* 0x000fe2000004186c */
[----:B------:R-:W-:-:S02]  /*6a70*/  FFMA.FTZ R64, R64, c[0x0][0x23c], -R63 ;  /* 0x00008f0040407a23 */ /* 0x000fc4000001083f */
[--C-:B------:R-:W-:Y:S02]  /*6a80*/  FFMA.FTZ R172, R172, c[0x0][0x23c], -R63.reuse ;  /* 0x00008f00acac7a23 */ /* 0x100fe4000001083f */
[----:B------:R-:W-:Y:S01]  /*6a90*/  FADD.FTZ R183, R183, R42 ;  /* 0x0000002ab7b77221 */ /* 0x000fe20000010000 */
[----:B------:R-:W-:Y:S01]  /*6aa0*/  MUFU.EX2 R197, R197 ;  /* 0x000000c500c57308 */ /* 0x000fe20000000800 */
[----:B------:R-:W-:Y:S01]  /*6ab0*/  FADD.FTZ R189, R189, R38 ;  /* 0x00000026bdbd7221 */ /* 0x000fe20000010000 */
[C---:B------:R-:W-:Y:S01]  /*6ac0*/  HMMA.16816.F32.BF16 R116, R28.reuse, R8, R116 ;  /* 0x000000081c74723c */ /* 0x040fe20000041874 */
[----:B------:R-:W-:Y:S02]  /*6ad0*/  FFMA.FTZ R63, R62, c[0x0][0x23c], -R63 ;  /* 0x00008f003e3f7a23 */ /* 0x000fe4000001083f */
[----:B------:R-:W-:Y:S02]  /*6ae0*/  FADD.FTZ R188, R188, R183 ;  /* 0x000000b7bcbc7221 */ /* 0x000fe40000010000 */
[----:B------:R-:W-:Y:S01]  /*6af0*/  FADD.FTZ R192, R192, R189 ;  /* 0x000000bdc0c07221 */ /* 0x000fe20000010000 */
[----:B------:R-:W-:Y:S01]  /*6b00*/  MUFU.EX2 R234, R234 ;  /* 0x000000ea00ea7308 */ /* 0x000fe20000000800 */
[----:B------:R-:W-:Y:S01]  /*6b10*/  FFMA.FTZ R62, R57, c[0x0][0x23c], -R54 ;  /* 0x00008f00393e7a23 */ /* 0x000fe20000010836 */
[----:B------:R-:W-:Y:S01]  /*6b20*/  HMMA.16816.F32.BF16 R120, R28, R10, R120 ;  /* 0x0000000a1c78723c */ /* 0x000fe20000041878 */
[----:B------:R-:W-:-:S02]  /*6b30*/  FADD.FTZ R187, R187, R188 ;  /* 0x000000bcbbbb7221 */ /* 0x000fc40000010000 */
[----:B------:R-:W-:Y:S02]  /*6b40*/  FADD.FTZ R191, R191, R192 ;  /* 0x000000c0bfbf7221 */ /* 0x000fe40000010000 */
[--C-:B------:R-:W-:Y:S01]  /*6b50*/  FFMA.FTZ R51, R51, c[0x0][0x23c], -R54.reuse ;  /* 0x00008f0033337a23 */ /* 0x100fe20000010836 */
[----:B------:R-:W-:Y:S01]  /*6b60*/  MUFU.EX2 R195, R195 ;  /* 0x000000c300c37308 */ /* 0x000fe20000000800 */
[--C-:B------:R-:W-:Y:S01]  /*6b70*/  FFMA.FTZ R2, R2, c[0x0][0x23c], -R59.reuse ;  /* 0x00008f0002027a23 */ /* 0x100fe2000001083b */
[C---:B------:R-:W-:Y:S01]  /*6b80*/  HMMA.16816.F32.BF16 R128, R28.reuse, R4, R128 ;  /* 0x000000041c80723c */ /* 0x040fe20000041880 */
[--C-:B------:R-:W-:Y:S02]  /*6b90*/  FFMA.FTZ R57, R32, c[0x0][0x23c], -R59.reuse ;  /* 0x00008f0020397a23 */ /* 0x100fe4000001083b */
[--C-:B------:R-:W-:Y:S02]  /*6ba0*/  FFMA.FTZ R50, R50, c[0x0][0x23c], -R54.reuse ;  /* 0x00008f0032327a23 */ /* 0x100fe40000010836 */
[----:B------:R-:W-:Y:S01]  /*6bb0*/  FFMA.FTZ R49, R49, c[0x0][0x23c], -R54 ;  /* 0x00008f0031317a23 */ /* 0x000fe20000010836 */
[----:B------:R-:W5:Y:S01]  /*6bc0*/  MUFU.EX2 R196, R196 ;  /* 0x000000c400c47308 */ /* 0x000f620000000800 */
[--C-:B------:R-:W-:Y:S01]  /*6bd0*/  FFMA.FTZ R32, R48, c[0x0][0x23c], -R59.reuse ;  /* 0x00008f0030207a23 */ /* 0x100fe2000001083b */
[----:B------:R-:W-:Y:S01]  /*6be0*/  HMMA.16816.F32.BF16 R132, R28, R6, R132 ;  /* 0x000000061c84723c */ /* 0x000fe20000041884 */
[----:B------:R-:W-:-:S02]  /*6bf0*/  FFMA.FTZ R47, R47, c[0x0][0x23c], -R59 ;  /* 0x00008f002f2f7a23 */ /* 0x000fc4000001083b */
[----:B------:R-:W-:Y:S02]  /*6c00*/  FADD.FTZ R190, R190, R187 ;  /* 0x000000bbbebe7221 */ /* 0x000fe40000010000 */
[----:B------:R-:W-:Y:S01]  /*6c10*/  FADD.FTZ R194, R194, R191 ;  /* 0x000000bfc2c27221 */ /* 0x000fe20000010000 */
[----:B------:R-:W-:Y:S01]  /*6c20*/  MUFU.EX2 R198, R198 ;  /* 0x000000c600c67308 */ /* 0x000fe20000000800 */
[----:B-1----:R-:W-:Y:S01]  /*6c30*/  F2FP.BF16.PACK_AB R28, R200, R193 ;  /* 0x000000c1c81c723e */ /* 0x002fe200000010ff */
[----:B------:R-:W-:Y:S01]  /*6c40*/  FADD.FTZ R193, R193, R56 ;  /* 0x00000038c1c17221 */ /* 0x000fe20000010000 */
[----:B--2---:R-:W-:Y:S01]  /*6c50*/  F2FP.BF16.PACK_AB R29, R204, R203 ;  /* 0x000000cbcc1d723e */ /* 0x004fe200000010ff */
[----:B------:R-:W-:Y:S01]  /*6c60*/  FADD.FTZ R203, R203, R60 ;  /* 0x0000003ccbcb7221 */ /* 0x000fe20000010000 */
[----:B------:R-:W-:Y:S01]  /*6c70*/  F2FP.BF16.PACK_AB R30, R202, R201 ;  /* 0x000000c9ca1e723e */ /* 0x000fe200000010ff */
[----:B------:R-:W-:Y:S01]  /*6c80*/  FADD.FTZ R200, R200, R193 ;  /* 0x000000c1c8c87221 */ /* 0x000fe20000010000 */
[----:B---3--:R-:W-:Y:S01]  /*6c90*/  F2FP.BF16.PACK_AB R31, R206, R205 ;  /* 0x000000cdce1f723e */ /* 0x008fe200000010ff */
[----:B------:R-:W1:Y:S01]  /*6ca0*/  MUFU.EX2 R207, R207 ;  /* 0x000000cf00cf7308 */ /* 0x000e620000000800 */
[----:B------:R-:W-:-:S02]  /*6cb0*/  FADD.FTZ R204, R204, R203 ;  /* 0x000000cbcccc7221 */ /* 0x000fc40000010000 */
[----:B------:R-:W-:Y:S02]  /*6cc0*/  FADD.FTZ R201, R201, R200 ;  /* 0x000000c8c9c97221 */ /* 0x000fe40000010000 */
[----:B------:R-:W-:Y:S01]  /*6cd0*/  FADD.FTZ R205, R205, R204 ;  /* 0x000000cccdcd7221 */ /* 0x000fe20000010000 */
[----:B------:R-:W-:Y:S01]  /*6ce0*/  HMMA.16816.F32.BF16 R160, R28, R24, R160 ;  /* 0x000000181ca0723c */ /* 0x000fe200000418a0 */
[----:B------:R-:W-:Y:S01]  /*6cf0*/  FADD.FTZ R202, R202, R201 ;  /* 0x000000c9caca7221 */ /* 0x000fe20000010000 */
[----:B------:R-:W-:Y:S01]  /*6d00*/  MUFU.EX2 R185, R185 ;  /* 0x000000b900b97308 */ /* 0x000fe20000000800 */
[----:B------:R-:W-:-:S05]  /*6d10*/  FADD.FTZ R206, R206, R205 ;  /* 0x000000cdcece7221 */ /* 0x000fca0000010000 */
[C---:B------:R-:W-:Y:S01]  /*6d20*/  HMMA.16816.F32.BF16 R68, R28.reuse, R26, R68 ;  /* 0x0000001a1c44723c */ /* 0x040fe20000041844 */
[----:B------:R-:W2:Y:S01]  /*6d30*/  LDSM.16.MT88.4 R24, [R213+0x9800] ;  /* 0x00980000d518783b */ /* 0x000ea20000004200 */
[----:B------:R-:W3:Y:S06]  /*6d40*/  MUFU.EX2 R208, R208 ;  /* 0x000000d000d07308 */ /* 0x000eec0000000800 */
[C---:B------:R-:W-:Y:S02]  /*6d50*/  HMMA.16816.F32.BF16 R72, R28.reuse, R20, R72 ;  /* 0x000000141c48723c */ /* 0x040fe40000041848 */
[----:B------:R-:W-:Y:S06]  /*6d60*/  MUFU.EX2 R179, R179 ;  /* 0x000000b300b37308 */ /* 0x000fec0000000800 */
[C---:B------:R-:W-:Y:S01]  /*6d70*/  HMMA.16816.F32.BF16 R84, R28.reuse, R22, R84 ;  /* 0x000000161c54723c */ /* 0x040fe20000041854 */
[----:B------:R-:W1:Y:S01]  /*6d80*/  LDSM.16.MT88.4 R20, [R212+0x9800] ;  /* 0x00980000d414783b */ /* 0x000e620000004200 */
[----:B------:R-:W-:Y:S06]  /*6d90*/  MUFU.EX2 R210, R210 ;  /* 0x000000d200d27308 */ /* 0x000fec0000000800 */
[C---:B------:R-:W-:Y:S02]  /*6da0*/  HMMA.16816.F32.BF16 R88, R28.reuse, R16, R88 ;  /* 0x000000101c58723c */ /* 0x040fe40000041858 */
[----:B------:R-:W-:Y:S06]  /*6db0*/  MUFU.EX2 R177, R177 ;  /* 0x000000b100b17308 */ /* 0x000fec0000000800 */
[C---:B------:R-:W-:Y:S01]  /*6dc0*/  HMMA.16816.F32.BF16 R100, R28.reuse, R18, R100 ;  /* 0x000000121c64723c */ /* 0x040fe20000041864 */
[----:B------:R-:W1:Y:S01]  /*6dd0*/  LDSM.16.MT88.4 R16, [R213+0xa800] ;  /* 0x00a80000d510783b */ /* 0x000e620000004200 */
[----:B------:R-:W1:Y:S06]  /*6de0*/  MUFU.EX2 R180, R180 ;  /* 0x000000b400b47308 */ /* 0x000e6c0000000800 */
        /* <DEDUP_REMOVED lines=8> */
[----:B------:R-:W3:Y:S01]  /*6e70*/  LDSM.16.MT88.4 R8, [R213+0xb800] ;  /* 0x00b80000d508783b */ /* 0x000ee20000004200 */
[----:B------:R-:W1:Y:S06]  /*6e80*/  MUFU.EX2 R175, R175 ;  /* 0x000000af00af7308 */ /* 0x000e6c0000000800 */
[C---:B------:R-:W-:Y:S02]  /*6e90*/  HMMA.16816.F32.BF16 R140, R28.reuse, R4, R140 ;  /* 0x000000041c8c723c */ /* 0x040fe4000004188c */
[----:B------:R-:W-:Y:S06]  /*6ea0*/  MUFU.EX2 R173, R173 ;  /* 0x000000ad00ad7308 */ /* 0x000fec0000000800 */
[----:B------:R-:W-:Y:S01]  /*6eb0*/  HMMA.16816.F32.BF16 R136, R28, R6, R136 ;  /* 0x000000061c88723c */ /* 0x000fe20000041888 */
[----:B------:R-:W3:Y:S01]  /*6ec0*/  LDSM.16.MT88.4 R4, [R212+0xb800] ;  /* 0x00b80000d404783b */ /* 0x000ee20000004200 */
[----:B------:R-:W-:Y:S05]  /*6ed0*/  MUFU.EX2 R178, R178 ;  /* 0x000000b200b27308 */ /* 0x000fea0000000800 */
[----:B----4-:R-:W-:Y:S01]  /*6ee0*/  F2FP.BF16.PACK_AB R28, R232, R199 ;  /* 0x000000c7e81c723e */ /* 0x010fe200000010ff */
[----:B------:R-:W-:Y:S01]  /*6ef0*/  FADD.FTZ R199, R199, R190 ;  /* 0x000000bec7c77221 */ /* 0x000fe20000010000 */
[----:B-----5:R-:W-:Y:S01]  /*6f00*/  F2FP.BF16.PACK_AB R29, R196, R195 ;  /* 0x000000c3c41d723e */ /* 0x020fe200000010ff */
[----:B------:R-:W-:Y:S01]  /*6f10*/  MUFU.EX2 R169, R169 ;  /* 0x000000a900a97308 */ /* 0x000fe20000000800 */
[----:B------:R-:W-:Y:S01]  /*6f20*/  F2FP.BF16.PACK_AB R30, R234, R197 ;  /* 0x000000c5ea1e723e */ /* 0x000fe200000010ff */
[----:B------:R-:W-:Y:S01]  /*6f30*/  FADD.FTZ R195, R195, R194 ;  /* 0x000000c2c3c37221 */ /* 0x000fe20000010000 */
[----:B-1----:R-:W-:Y:S01]  /*6f40*/  F2FP.BF16.PACK_AB R31, R207, R198 ;  /* 0x000000c6cf1f723e */ /* 0x002fe200000010ff */
[----:B------:R-:W-:-:S02]  /*6f50*/  FADD.FTZ R232, R232, R199 ;  /* 0x000000c7e8e87221 */ /* 0x000fc40000010000 */
[----:B------:R-:W-:Y:S02]  /*6f60*/  FADD.FTZ R195, R196, R195 ;  /* 0x000000c3c4c37221 */ /* 0x000fe40000010000 */
[----:B------:R-:W1:Y:S01]  /*6f70*/  MUFU.EX2 R64, R64 ;  /* 0x0000004000407308 */ /* 0x000e620000000800 */
[----:B------:R-:W-:Y:S01]  /*6f80*/  FADD.FTZ R197, R197, R232 ;  /* 0x000000e8c5c57221 */ /* 0x000fe20000010000 */
[C---:B--2---:R-:W-:Y:S01]  /*6f90*/  HMMA.16816.F32.BF16 R156, R28.reuse, R24, R156 ;  /* 0x000000181c9c723c */ /* 0x044fe2000004189c */
[----:B------:R-:W-:Y:S02]  /*6fa0*/  FADD.FTZ R198, R198, R195 ;  /* 0x000000c3c6c67221 */ /* 0x000fe40000010000 */
[----:B------:R-:W-:Y:S01]  /*6fb0*/  FADD.FTZ R197, R234, R197 ;  /* 0x000000c5eac57221 */ /* 0x000fe20000010000 */
[----:B------:R-:W-:Y:S01]  /*6fc0*/  @P0 IADD3 R234, R164, -0x3, RZ ;  /* 0xfffffffda4ea0810 */ /* 0x000fe20007ffe0ff */
[----:B------:R-:W-:Y:S01]  /*6fd0*/  FADD.FTZ R198, R207, R198 ;  /* 0x000000c6cfc67221 */ /* 0x000fe20000010000 */
[----:B------:R-:W-:Y:S02]  /*6fe0*/  MUFU.EX2 R172, R172 ;  /* 0x000000ac00ac7308 */ /* 0x000fe40000000800 */
[C---:B------:R-:W-:Y:S06]  /*6ff0*/  HMMA.16816.F32.BF16 R152, R28.reuse, R26, R152 ;  /* 0x0000001a1c98723c */ /* 0x040fec0000041898 */
[----:B------:R-:W2:Y:S02]  /*7000*/  MUFU.EX2 R63, R63 ;  /* 0x0000003f003f7308 */ /* 0x000ea40000000800 */
[C---:B------:R-:W-:Y:S06]  /*7010*/  HMMA.16816.F32.BF16 R76, R28.reuse, R20, R76 ;  /* 0x000000141c4c723c */ /* 0x040fec000004184c */
[----:B------:R-:W-:Y:S02]  /*7020*/  MUFU.EX2 R51, R51 ;  /* 0x0000003300337308 */ /* 0x000fe40000000800 */
[C---:B------:R-:W-:Y:S06]  /*7030*/  HMMA.16816.F32.BF16 R80, R28.reuse, R22, R80 ;  /* 0x000000161c50723c */ /* 0x040fec0000041850 */
[----:B------:R-:W4:Y:S02]  /*7040*/  MUFU.EX2 R62, R62 ;  /* 0x0000003e003e7308 */ /* 0x000f240000000800 */
[C---:B------:R-:W-:Y:S06]  /*7050*/  HMMA.16816.F32.BF16 R92, R28.reuse, R16, R92 ;  /* 0x000000101c5c723c */ /* 0x040fec000004185c */
[----:B------:R-:W-:Y:S02]  /*7060*/  MUFU.EX2 R2, R2 ;  /* 0x0000000200027308 */ /* 0x000fe40000000800 */
[C---:B------:R-:W-:Y:S06]  /*7070*/  HMMA.16816.F32.BF16 R96, R28.reuse, R18, R96 ;  /* 0x000000121c60723c */ /* 0x040fec0000041860 */
[----:B------:R-:W5:Y:S02]  /*7080*/  MUFU.EX2 R57, R57 ;  /* 0x0000003900397308 */ /* 0x000f640000000800 */
[C---:B------:R-:W-:Y:S06]  /*7090*/  HMMA.16816.F32.BF16 R104, R28.reuse, R12, R104 ;  /* 0x0000000c1c68723c */ /* 0x040fec0000041868 */
[----:B------:R-:W-:Y:S02]  /*70a0*/  MUFU.EX2 R50, R50 ;  /* 0x0000003200327308 */ /* 0x000fe40000000800 */
[C---:B------:R-:W-:Y:S06]  /*70b0*/  HMMA.16816.F32.BF16 R108, R28.reuse, R14, R108 ;  /* 0x0000000e1c6c723c */ /* 0x040fec000004186c */
[----:B------:R-:W1:Y:S02]  /*70c0*/  MUFU.EX2 R49, R49 ;  /* 0x0000003100317308 */ /* 0x000e640000000800 */
[C---:B---3--:R-:W-:Y:S06]  /*70d0*/  HMMA.16816.F32.BF16 R116, R28.reuse, R8, R116 ;  /* 0x000000081c74723c */ /* 0x048fec0000041874 */
[----:B------:R-:W-:Y:S02]  /*70e0*/  MUFU.EX2 R32, R32 ;  /* 0x0000002000207308 */ /* 0x000fe40000000800 */
[C---:B------:R-:W-:Y:S06]  /*70f0*/  HMMA.16816.F32.BF16 R120, R28.reuse, R10, R120 ;  /* 0x0000000a1c78723c */ /* 0x040fec0000041878 */
[----:B------:R-:W3:Y:S02]  /*7100*/  MUFU.EX2 R47, R47 ;  /* 0x0000002f002f7308 */ /* 0x000ee40000000800 */
[C---:B------:R-:W-:Y:S08]  /*7110*/  HMMA.16816.F32.BF16 R128, R28.reuse, R4, R128 ;  /* 0x000000041c80723c */ /* 0x040ff00000041880 */
[----:B------:R-:W-:Y:S07]  /*7120*/  HMMA.16816.F32.BF16 R132, R28, R6, R132 ;  /* 0x000000061c84723c */ /* 0x000fee0000041884 */
[----:B------:R-:W-:Y:S01]  /*7130*/  F2FP.BF16.PACK_AB R28, R208, R185 ;  /* 0x000000b9d01c723e */ /* 0x000fe200000010ff */
[----:B------:R-:W-:Y:S01]  /*7140*/  FADD.FTZ R185, R185, R202 ;  /* 0x000000cab9b97221 */ /* 0x000fe20000010000 */
[----:B------:R-:W-:Y:S01]  /*7150*/  F2FP.BF16.PACK_AB R29, R180, R177 ;  /* 0x000000b1b41d723e */ /* 0x000fe200000010ff */
[----:B------:R-:W-:Y:S01]  /*7160*/  FADD.FTZ R177, R177, R206 ;  /* 0x000000ceb1b17221 */ /* 0x000fe20000010000 */
[----:B------:R-:W-:Y:S01]  /*7170*/  F2FP.BF16.PACK_AB R30, R210, R179 ;  /* 0x000000b3d21e723e */ /* 0x000fe200000010ff */
        /* <DEDUP_REMOVED lines=21> */
[----:B------:R-:W3:Y:S07]  /*72d0*/  LDSM.16.MT88.4 R8, [R213+0xbc00] ;  /* 0x00bc0000d508783b */ /* 0x000eee0000004200 */
[C---:B------:R-:W-:Y:S08]  /*72e0*/  HMMA.16816.F32.BF16 R140, R28.reuse, R4, R140 ;  /* 0x000000041c8c723c */ /* 0x040ff0000004188c */
[----:B------:R-:W-:Y:S01]  /*72f0*/  HMMA.16816.F32.BF16 R136, R28, R6, R136 ;  /* 0x000000061c88723c */ /* 0x000fe20000041888 */
[----:B------:R-:W3:Y:S06]  /*7300*/  LDSM.16.MT88.4 R4, [R212+0xbc00] ;  /* 0x00bc0000d404783b */ /* 0x000eec0000004200 */
[----:B------:R-:W-:Y:S01]  /*7310*/  F2FP.BF16.PACK_AB R28, R175, R176 ;  /* 0x000000b0af1c723e */ /* 0x000fe200000010ff */
[----:B------:R-:W-:Y:S01]  /*7320*/  FADD.FTZ R176, R176, R197 ;  /* 0x000000c5b0b07221 */ /* 0x000fe20000010000 */
[----:B-1----:R-:W-:Y:S01]  /*7330*/  F2FP.BF16.PACK_AB R29, R64, R169 ;  /* 0x000000a9401d723e */ /* 0x002fe200000010ff */
[----:B------:R-:W-:Y:S01]  /*7340*/  FADD.FTZ R169, R169, R198 ;  /* 0x000000c6a9a97221 */ /* 0x000fe20000010000 */
[----:B------:R-:W-:Y:S01]  /*7350*/  F2FP.BF16.PACK_AB R30, R178, R173 ;  /* 0x000000adb21e723e */ /* 0x000fe200000010ff */
[----:B------:R-:W-:Y:S01]  /*7360*/  FADD.FTZ R176, R175, R176 ;  /* 0x000000b0afb07221 */ /* 0x000fe20000010000 */
[----:B--2---:R-:W-:Y:S01]  /*7370*/  F2FP.BF16.PACK_AB R31, R63, R172 ;  /* 0x000000ac3f1f723e */ /* 0x004fe200000010ff */
        /* <DEDUP_REMOVED lines=13> */
[C---:B---3--:R-:W-:Y:S08]  /*7450*/  HMMA.16816.F32.BF16 R116, R28.reuse, R8, R116 ;  /* 0x000000081c74723c */ /* 0x048ff00000041874 */
[C---:B------:R-:W-:Y:S08]  /*7460*/  HMMA.16816.F32.BF16 R120, R28.reuse, R10, R120 ;  /* 0x0000000a1c78723c */ /* 0x040ff00000041878 */
[C---:B------:R-:W-:Y:S08]  /*7470*/  HMMA.16816.F32.BF16 R128, R28.reuse, R4, R128 ;  /* 0x000000041c80723c */ /* 0x040ff00000041880 */
[----:B------:R-:W-:Y:S07]  /*7480*/  HMMA.16816.F32.BF16 R132, R28, R6, R132 ;  /* 0x000000061c84723c */ /* 0x000fee0000041884 */
[----:B----4-:R-:W-:Y:S01]  /*7490*/  F2FP.BF16.PACK_AB R28, R62, R51 ;  /* 0x000000333e1c723e */ /* 0x010fe200000010ff */
[----:B------:R-:W-:Y:S01]  /*74a0*/  FADD.FTZ R51, R51, R210 ;  /* 0x000000d233337221 */ /* 0x000fe20000010000 */
[----:B-----5:R-:W-:Y:S01]  /*74b0*/  F2FP.BF16.PACK_AB R29, R57, R2 ;  /* 0x00000002391d723e */ /* 0x020fe200000010ff */
        /* <DEDUP_REMOVED lines=22> */
[----:B------:R-:W-:Y:S11]  /*7620*/  @P0 BRA `(.L_x_4) ;  /* 0x0000001000000947 */ /* 0x000ff60003800000 */
.L_x_2:
[----:B------:R-:W-:-:S07]  /*7630*/  IADD3 R234, R251, -0x1, RZ ;  /* 0xfffffffffbea7810 */ /* 0x000fce0007ffe0ff */
.L_x_4:
[----:B------:R-:W-:-:S13]  /*7640*/  ISETP.GE.AND P0, PT, R234, RZ, PT ;  /* 0x000000ffea00720c */ /* 0x000fda0003f06270 */
[----:B------:R-:W-:Y:S05]  /*7650*/  @!P0 BRA `(.L_x_5) ;  /* 0x00002e4000008947 */ /* 0x000fea0003800000 */
[C---:B------:R-:W-:Y:S01]  /*7660*/  SHF.L.U64.HI R232, R0.reuse, 0x1, R3 ;  /* 0x0000000100e87819 */ /* 0x040fe20000010203 */
[----:B------:R-:W-:Y:S01]  /*7670*/  IMAD.SHL.U32 R233, R0, 0x2, RZ ;  /* 0x0000000200e97824 */ /* 0x000fe200078e00ff */
[----:B------:R-:W-:Y:S01]  /*7680*/  MOV R2, R167 ;  /* 0x000000a700027202 */ /* 0x000fe20000000f00 */
[----:B------:R-:W-:Y:S01]  /*7690*/  IMAD.MOV.U32 R3, RZ, RZ, R168 ;  /* 0x000000ffff037224 */ /* 0x000fe200078e00a8 */
[----:B------:R-:W-:Y:S01]  /*76a0*/  MOV R0, R165 ;  /* 0x000000a500007202 */ /* 0x000fe20000000f00 */
[----:B------:R-:W-:Y:S01]  /*76b0*/  IMAD.MOV.U32 R169, RZ, RZ, R166 ;  /* 0x000000ffffa97224 */ /* 0x000fe200078e00a6 */
[----:B------:R-:W-:Y:S01]  /*76c0*/  MOV R240, R170 ;  /* 0x000000aa00f07202 */ /* 0x000fe20000000f00 */
[----:B------:R-:W-:Y:S01]  /*76d0*/  IMAD.MOV.U32 R241, RZ, RZ, R249 ;  /* 0x000000fffff17224 */ /* 0x000fe200078e00f9 */
[----:B------:R-:W-:Y:S05]  /*76e0*/  BRA `(.L_x_6) ;  /* 0x0000017000007947 */ /* 0x000fea0003800000 */
.L_x_8:
[----:B------:R-:W-:Y:S04]  /*76f0*/  IADD3 R165, R234, -0x1, RZ ;  /* 0xffffffffeaa57810 */ /* 0x000fe80007ffe0ff */
[----:B------:R-:W-:Y:S01]  /*7700*/  SHF.R.S32.HI R164, RZ, 0x1f, R165 ;  /* 0x0000001fffa47819 */ /* 0x000fe200000114a5 */
[C---:B------:R-:W-:Y:S04]  /*7710*/  IMAD.WIDE.U32 R166, R165.reuse, c[0x0][0x198], RZ ;  /* 0x00006600a5a67a25 */ /* 0x040fe800078e00ff */
[----:B------:R-:W-:Y:S04]  /*7720*/  IMAD R164, R164, c[0x0][0x198], RZ ;  /* 0x00006600a4a47a24 */ /* 0x000fe800078e02ff */
[----:B------:R-:W-:Y:S01]  /*7730*/  IMAD R164, R165, c[0x0][0x19c], R164 ;  /* 0x00006700a5a47a24 */ /* 0x000fe200078e02a4 */
[C---:B------:R-:W-:Y:S03]  /*7740*/  LEA R165, P1, R166.reuse, R224, 0x6 ;  /* 0x000000e0a6a57211 */ /* 0x040fe600078230ff */
[----:B------:R-:W-:Y:S01]  /*7750*/  IMAD.IADD R167, R167, 0x1, R164 ;  /* 0x00000001a7a77824 */ /* 0x000fe200078e02a4 */
[----:B------:R-:W-:Y:S04]  /*7760*/  LEA R170, P2, R165, c[0x0][0x168], 0x1 ;  /* 0x00005a00a5aa7a11 */ /* 0x000fe800078408ff */
[----:B------:R-:W-:Y:S02]  /*7770*/  LEA.HI.X R164, R166, R227, R167, 0x6, P1 ;  /* 0x000000e3a6a47211 */ /* 0x000fe400008f34a7 */
[----:B------:R-:W-:Y:S02]  /*7780*/  IADD3 R172, P1, R219, R170, RZ ;  /* 0x000000aadbac7210 */ /* 0x000fe40007f3e0ff */
[----:B------:R-:W-:Y:S05]  /*7790*/  LEA.HI.X R171, R165, c[0x0][0x16c], R164, 0x1, P2 ;  /* 0x00005b00a5ab7a11 */ /* 0x000fea00010f0ca4 */
[----:B------:R-:W-:Y:S01]  /*77a0*/  @!PT LDS RZ, [RZ] ;  /* 0x00000000fffff984 */ /* 0x000fe20000000800 */
[----:B------:R-:W-:Y:S01]  /*77b0*/  @!PT LDS RZ, [RZ] ;  /* 0x00000000fffff984 */ /* 0x000fe20000000800 */
[----:B------:R-:W-:Y:S01]  /*77c0*/  @!PT LDS RZ, [RZ] ;  /* 0x00000000fffff984 */ /* 0x000fe20000000800 */
[----:B------:R1:W-:Y:S01]  /*77d0*/  LDGSTS.E.BYPASS.LTC128B.128 [R222+0x6000], [R170.64] ;  /* 0x06000000aade7fae */ /* 0x0003e2000b901d46 */
[----:B------:R-:W-:Y:S03]  /*77e0*/  IMAD.X R173, R218, 0x1, R171, P1 ;  /* 0x00000001daad7824 */ /* 0x000fe600008e06ab */
[----:B------:R1:W-:Y:S04]  /*77f0*/  LDGSTS.E.BYPASS.LTC128B.128 [R222+0x7000], [R170.64+0x40] ;  /* 0x07000040aade7fae */ /* 0x0003e8000b901d46 */
[----:B------:R1:W-:Y:S04]  /*7800*/  LDGSTS.E.BYPASS.LTC128B.128 [R222+0x8000], [R170.64+0x80] ;  /* 0x08000080aade7fae */ /* 0x0003e8000b901d46 */
[----:B------:R1:W-:Y:S04]  /*7810*/  LDGSTS.E.BYPASS.LTC128B.128 [R222+0x6800], [R172.64] ;  /* 0x06800000acde7fae */ /* 0x0003e8000b901d46 */
[----:B------:R1:W-:Y:S04]  /*7820*/  LDGSTS.E.BYPASS.LTC128B.128 [R222+0x7800], [R172.64+0x40] ;  /* 0x07800040acde7fae */ /* 0x0003e8000b901d46 */
[----:B------:R1:W-:Y:S04]  /*7830*/  LDGSTS.E.BYPASS.LTC128B.128 [R222+0x8800], [R172.64+0x80] ;  /* 0x08800080acde7fae */ /* 0x0003e8000b901d46 */
[----:B------:R-:W0:Y:S01]  /*7840*/  LDGDEPBAR ;  /* 0x00000000000079af */ /* 0x000e220000000000 */
[----:B------:R-:W-:-:S05]  /*7850*/  BRA `(.L_x_7) ;  /* 0x000009d000007947 */ /* 0x000fca0003800000 */
.L_x_6:
[----:B------:R-:W-:Y:S04]  /*7860*/  DEPBAR.LE SB0, 0x0 ;  /* 0x000080000000791a */ /* 0x000fe80000000000 */
[----:B------:R-:W-:Y:S01]  /*7870*/  BAR.SYNC.DEFER_BLOCKING 0x0 ;  /* 0x0000000000007b1d */ /* 0x000fe20000010000 */
[----:B------:R-:W-:Y:S01]  /*7880*/  SHF.R.S32.HI R170, RZ, 0x1f, R234 ;  /* 0x0000001fffaa7819 */ /* 0x000fe200000114ea */
[----:B------:R-:W-:Y:S02]  /*7890*/  IMAD R168, R220, R234, RZ ;  /* 0x000000eadca87224 */ /* 0x000fe400078e02ff */
[-C--:B------:R-:W-:Y:S04]  /*78a0*/  IMAD.WIDE.U32 R242, R234, R221.reuse, R240 ;  /* 0x000000ddeaf27225 */ /* 0x080fe800078e00f0 */
[----:B------:R-:W-:Y:S01]  /*78b0*/  IMAD R168, R170, R221, R168 ;  /* 0x000000ddaaa87224 */ /* 0x000fe200078e02a8 */
[C---:B------:R-:W-:Y:S03]  /*78c0*/  LEA R170, P1, R242.reuse, c[0x0][0x170], 0x1 ;  /* 0x00005c00f2aa7a11 */ /* 0x040fe600078208ff */
[----:B------:R-:W-:Y:S01]  /*78d0*/  IMAD.IADD R168, R243, 0x1, R168 ;  /* 0x00000001f3a87824 */ /* 0x000fe200078e02a8 */
[----:B------:R-:W-:Y:S04]  /*78e0*/  IADD3 R244, P0, R233, R170, RZ ;  /* 0x000000aae9f47210 */ /* 0x000fe80007f1e0ff */
[----:B------:R-:W-:Y:S05]  /*78f0*/  LEA.HI.X R171, R242, c[0x0][0x174], R168, 0x1, P1 ;  /* 0x00005d00f2ab7a11 */ /* 0x000fea00008f0ca8 */
[----:B------:R-:W-:Y:S01]  /*7900*/  IMAD.X R245, R232, 0x1, R171, P0 ;  /* 0x00000001e8f57824 */ /* 0x000fe200000e06ab */
[----:B------:R-:W-:Y:S01]  /*7910*/  ISETP.GT.AND P0, PT, R234, RZ, PT ;  /* 0x000000ffea00720c */ /* 0x000fe20003f04270 */
[----:B------:R-:W-:Y:S01]  /*7920*/  @!PT LDS RZ, [RZ] ;  /* 0x00000000fffff984 */ /* 0x000fe20000000800 */
[----:B------:R-:W-:Y:S01]  /*7930*/  @!PT LDS RZ, [RZ] ;  /* 0x00000000fffff984 */ /* 0x000fe20000000800 */
[----:B------:R-:W-:Y:S01]  /*7940*/  @!PT LDS RZ, [RZ] ;  /* 0x00000000fffff984 */ /* 0x000fe20000000800 */
[----:B------:R1:W-:Y:S07]  /*7950*/  LDGSTS.E.BYPASS.LTC128B.128 [R222+0x9000], [R170.64] ;  /* 0x09000000aade7fae */ /* 0x0003ee000b901d46 */
[----:B------:R1:W-:Y:S07]  /*7960*/  LDGSTS.E.BYPASS.LTC128B.128 [R222+0xa000], [R170.64+0x40] ;  /* 0x0a000040aade7fae */ /* 0x0003ee000b901d46 */
[----:B------:R1:W-:Y:S07]  /*7970*/  LDGSTS.E.BYPASS.LTC128B.128 [R222+0xb000], [R170.64+0x80] ;  /* 0x0b000080aade7fae */ /* 0x0003ee000b901d46 */
[----:B------:R1:W-:Y:S07]  /*7980*/  LDGSTS.E.BYPASS.LTC128B.128 [R222+0x9800], [R244.64] ;  /* 0x09800000f4de7fae */ /* 0x0003ee000b901d46 */
[----:B------:R1:W-:Y:S07]  /*7990*/  LDGSTS.E.BYPASS.LTC128B.128 [R222+0xa800], [R244.64+0x40] ;  /* 0x0a800040f4de7fae */ /* 0x0003ee000b901d46 */
[----:B------:R1:W-:Y:S07]  /*79a0*/  LDGSTS.E.BYPASS.LTC128B.128 [R222+0xb800], [R244.64+0x80] ;  /* 0x0b800080f4de7fae */ /* 0x0003ee000b901d46 */
[----:B------:R-:W-:Y:S07]  /*79b0*/  LDSM.16.M88.4 R164, [R217] ;  /* 0x00000000d9a4783b */ /* 0x000fee0000000200 */
[----:B------:R-:W2:Y:S07]  /*79c0*/  LDSM.16.M88.4 R172, [R216] ;  /* 0x00000000d8ac783b */ /* 0x000eae0000000200 */
[----:B------:R-:W3:Y:S07]  /*79d0*/  LDSM.16.M88.4 R176, [R217+0x1000] ;  /* 0x00100000d9b0783b */ /* 0x000eee0000000200 */
[----:B------:R-:W4:Y:S07]  /*79e0*/  LDSM.16.M88.4 R180, [R216+0x400] ;  /* 0x00040000d8b4783b */ /* 0x000f2e0000000200 */
[----:B------:R-:W0:Y:S07]  /*79f0*/  LDGDEPBAR ;  /* 0x00000000000079af */ /* 0x000e2e0000000000 */
[----:B------:R-:W5:Y:S07]  /*7a00*/  LDSM.16.M88.4 R184, [R216+0x800] ;  /* 0x00080000d8b8783b */ /* 0x000f6e0000000200 */
[----:B------:R-:W1:Y:S01]  /*7a10*/  LDSM.16.M88.4 R188, [R216+0xc00] ;  /* 0x000c0000d8bc783b */ /* 0x000e620000000200 */
[-C--:B--2---:R-:W-:Y:S06]  /*7a20*/  HMMA.16816.F32.BF16 R4, R164, R172.reuse, RZ ;  /* 0x000000aca404723c */ /* 0x084fec00000418ff */
[----:B------:R-:W-:Y:S02]  /*7a30*/  LDSM.16.M88.4 R192, [R215] ;  /* 0x00000000d7c0783b */ /* 0x000fe40000000200 */
[C---:B---3--:R-:W-:Y:S05]  /*7a40*/  HMMA.16816.F32.BF16 R8, R176.reuse, R172, RZ ;  /* 0x000000acb008723c */ /* 0x048fea00000418ff */
[----:B------:R-:W2:Y:S03]  /*7a50*/  LDSM.16.M88.4 R196, [R214] ;  /* 0x00000000d6c4783b */ /* 0x000ea60000000200 */
[-C--:B------:R-:W-:Y:S04]  /*7a60*/  HMMA.16816.F32.BF16 R12, R176, R174.reuse, RZ ;  /* 0x000000aeb00c723c */ /* 0x080fe800000418ff */
[----:B------:R-:W3:Y:S04]  /*7a70*/  LDSM.16.M88.4 R200, [R215+0x1000] ;  /* 0x00100000d7c8783b */ /* 0x000ee80000000200 */
[C---:B------:R-:W-:Y:S03]  /*7a80*/  HMMA.16816.F32.BF16 R16, R164.reuse, R174, RZ ;  /* 0x000000aea410723c */ /* 0x040fe600000418ff */
[----:B------:R-:W1:Y:S05]  /*7a90*/  LDSM.16.M88.4 R172, [R214+0x400] ;  /* 0x00040000d6ac783b */ /* 0x000e6a0000000200 */
[-C--:B----4-:R-:W-:Y:S02]  /*7aa0*/  HMMA.16816.F32.BF16 R20, R164, R180.reuse, RZ ;  /* 0x000000b4a414723c */ /* 0x090fe400000418ff */
[----:B------:R-:W4:Y:S06]  /*7ab0*/  LDSM.16.M88.4 R204, [R214+0x800] ;  /* 0x00080000d6cc783b */ /* 0x000f2c0000000200 */
[C---:B------:R-:W-:Y:S01]  /*7ac0*/  HMMA.16816.F32.BF16 R24, R176.reuse, R180, RZ ;  /* 0x000000b4b018723c */ /* 0x040fe200000418ff */
[----:B------:R-:W1:Y:S07]  /*7ad0*/  LDSM.16.M88.4 R208, [R214+0xc00] ;  /* 0x000c0000d6d0783b */ /* 0x000e6e0000000200 */
[-C--:B------:R-:W-:Y:S08]  /*7ae0*/  HMMA.16816.F32.BF16 R28, R176, R182.reuse, RZ ;  /* 0x000000b6b01c723c */ /* 0x080ff000000418ff */
[C---:B------:R-:W-:Y:S01]  /*7af0*/  HMMA.16816.F32.BF16 R32, R164.reuse, R182, RZ ;  /* 0x000000b6a420723c */ /* 0x040fe200000418ff */
[----:B------:R-:W-:Y:S07]  /*7b00*/  LDSM.16.M88.4 R180, [R217+0x3000] ;  /* 0x00300000d9b4783b */ /* 0x000fee0000000200 */
[-C--:B-----5:R-:W-:Y:S08]  /*7b10*/  HMMA.16816.F32.BF16 R36, R164, R184.reuse, RZ ;  /* 0x000000b8a424723c */ /* 0x0a0ff000000418ff */
[C---:B------:R-:W-:Y:S08]  /*7b20*/  HMMA.16816.F32.BF16 R40, R176.reuse, R184, RZ ;  /* 0x000000b8b028723c */ /* 0x040ff000000418ff */
[-C--:B------:R-:W-:Y:S08]  /*7b30*/  HMMA.16816.F32.BF16 R44, R176, R186.reuse, RZ ;  /* 0x000000bab02c723c */ /* 0x080ff000000418ff */
[C---:B------:R-:W-:Y:S01]  /*7b40*/  HMMA.16816.F32.BF16 R48, R164.reuse, R186, RZ ;  /* 0x000000baa430723c */ /* 0x040fe200000418ff */
[----:B------:R-:W-:Y:S07]  /*7b50*/  LDSM.16.M88.4 R184, [R216+0x1400] ;  /* 0x00140000d8b8783b */ /* 0x000fee0000000200 */
[-C--:B-1----:R-:W-:Y:S08]  /*7b60*/  HMMA.16816.F32.BF16 R52, R164, R188.reuse, RZ ;  /* 0x000000bca434723c */ /* 0x082ff000000418ff */
[C---:B------:R-:W-:Y:S08]  /*7b70*/  HMMA.16816.F32.BF16 R56, R176.reuse, R188, RZ ;  /* 0x000000bcb038723c */ /* 0x040ff000000418ff */
[-C--:B------:R-:W-:Y:S01]  /*7b80*/  HMMA.16816.F32.BF16 R60, R176, R190.reuse, RZ ;  /* 0x000000beb03c723c */ /* 0x080fe200000418ff */
[----:B------:R-:W-:Y:S07]  /*7b90*/  LDSM.16.M88.4 R176, [R216+0x1000] ;  /* 0x00100000d8b0783b */ /* 0x000fee0000000200 */
[----:B------:R-:W-:Y:S01]  /*7ba0*/  HMMA.16816.F32.BF16 R64, R164, R190, RZ ;  /* 0x000000bea440723c */ /* 0x000fe200000418ff */
[----:B------:R-:W1:Y:S07]  /*7bb0*/  LDSM.16.M88.4 R164, [R217+0x2000] ;  /* 0x00200000d9a4783b */ /* 0x000e6e0000000200 */
[-C--:B--2---:R-:W-:Y:S01]  /*7bc0*/  HMMA.16816.F32.BF16 R4, R192, R196.reuse, R4 ;  /* 0x000000c4c004723c */ /* 0x084fe20000041804 */
[----:B------:R-:W-:Y:S07]  /*7bd0*/  LDSM.16.M88.4 R188, [R216+0x1c00] ;  /* 0x001c0000d8bc783b */ /* 0x000fee0000000200 */
[C---:B---3--:R-:W-:Y:S08]  /*7be0*/  HMMA.16816.F32.BF16 R8, R200.reuse, R196, R8 ;  /* 0x000000c4c808723c */ /* 0x048ff00000041808 */
[-C--:B------:R-:W-:Y:S08]  /*7bf0*/  HMMA.16816.F32.BF16 R12, R200, R198.reuse, R12 ;  /* 0x000000c6c80c723c */ /* 0x080ff0000004180c */
[C---:B------:R-:W-:Y:S01]  /*7c00*/  HMMA.16816.F32.BF16 R16, R192.reuse, R198, R16 ;  /* 0x000000c6c010723c */ /* 0x040fe20000041810 */
[----:B------:R-:W-:Y:S07]  /*7c10*/  LDSM.16.M88.4 R196, [R214+0x1000] ;  /* 0x00100000d6c4783b */ /* 0x000fee0000000200 */
[-C--:B------:R-:W-:Y:S08]  /*7c20*/  HMMA.16816.F32.BF16 R20, R192, R172.reuse, R20 ;  /* 0x000000acc014723c */ /* 0x080ff00000041814 */
[C---:B------:R-:W-:Y:S08]  /*7c30*/  HMMA.16816.F32.BF16 R24, R200.reuse, R172, R24 ;  /* 0x000000acc818723c */ /* 0x040ff00000041818 */
[-C--:B------:R-:W-:Y:S08]  /*7c40*/  HMMA.16816.F32.BF16 R28, R200, R174.reuse, R28 ;  /* 0x000000aec81c723c */ /* 0x080ff0000004181c */
[C---:B------:R-:W-:Y:S01]  /*7c50*/  HMMA.16816.F32.BF16 R32, R192.reuse, R174, R32 ;  /* 0x000000aec020723c */ /* 0x040fe20000041820 */
[----:B------:R-:W2:Y:S07]  /*7c60*/  LDSM.16.M88.4 R172, [R216+0x1800] ;  /* 0x00180000d8ac783b */ /* 0x000eae0000000200 */
[-C--:B----4-:R-:W-:Y:S08]  /*7c70*/  HMMA.16816.F32.BF16 R36, R192, R204.reuse, R36 ;  /* 0x000000ccc024723c */ /* 0x090ff00000041824 */
[C---:B------:R-:W-:Y:S08]  /*7c80*/  HMMA.16816.F32.BF16 R40, R200.reuse, R204, R40 ;  /* 0x000000ccc828723c */ /* 0x040ff00000041828 */
[-C--:B------:R-:W-:Y:S08]  /*7c90*/  HMMA.16816.F32.BF16 R44, R200, R206.reuse, R44 ;  /* 0x000000cec82c723c */ /* 0x080ff0000004182c */
[C---:B------:R-:W-:Y:S01]  /*7ca0*/  HMMA.16816.F32.BF16 R48, R192.reuse, R206, R48 ;  /* 0x000000cec030723c */ /* 0x040fe20000041830 */
[----:B------:R-:W-:Y:S07]  /*7cb0*/  LDSM.16.M88.4 R204, [R214+0x1800] ;  /* 0x00180000d6cc783b */ /* 0x000fee0000000200 */
[-C--:B------:R-:W-:Y:S08]  /*7cc0*/  HMMA.16816.F32.BF16 R52, R192, R208.reuse, R52 ;  /* 0x000000d0c034723c */ /* 0x080ff00000041834 */
[C---:B------:R-:W-:Y:S08]  /*7cd0*/  HMMA.16816.F32.BF16 R56, R200.reuse, R208, R56 ;  /* 0x000000d0c838723c */ /* 0x040ff00000041838 */
[-C--:B------:R-:W-:Y:S01]  /*7ce0*/  HMMA.16816.F32.BF16 R60, R200, R210.reuse, R60 ;  /* 0x000000d2c83c723c */ /* 0x080fe2000004183c */
[----:B------:R-:W-:Y:S07]  /*7cf0*/  LDSM.16.M88.4 R200, [R215+0x3000] ;  /* 0x00300000d7c8783b */ /* 0x000fee0000000200 */
[----:B------:R-:W-:Y:S01]  /*7d00*/  HMMA.16816.F32.BF16 R64, R192, R210, R64 ;  /* 0x000000d2c040723c */ /* 0x000fe20000041840 */
[----:B------:R-:W3:Y:S07]  /*7d10*/  LDSM.16.M88.4 R192, [R215+0x2000] ;  /* 0x00200000d7c0783b */ /* 0x000eee0000000200 */
[-C--:B-1----:R-:W-:Y:S01]  /*7d20*/  HMMA.16816.F32.BF16 R4, R164, R176.reuse, R4 ;  /* 0x000000b0a404723c */ /* 0x082fe20000041804 */
[----:B------:R-:W-:Y:S07]  /*7d30*/  LDSM.16.M88.4 R208, [R214+0x1c00] ;  /* 0x001c0000d6d0783b */ /* 0x000fee0000000200 */
[C---:B------:R-:W-:Y:S08]  /*7d40*/  HMMA.16816.F32.BF16 R8, R180.reuse, R176, R8 ;  /* 0x000000b0b408723c */ /* 0x040ff00000041808 */
[-C--:B------:R-:W-:Y:S08]  /*7d50*/  HMMA.16816.F32.BF16 R12, R180, R178.reuse, R12 ;  /* 0x000000b2b40c723c */ /* 0x080ff0000004180c */
[C---:B------:R-:W-:Y:S01]  /*7d60*/  HMMA.16816.F32.BF16 R16, R164.reuse, R178, R16 ;  /* 0x000000b2a410723c */ /* 0x040fe20000041810 */
[----:B------:R-:W1:Y:S07]  /*7d70*/  LDSM.16.M88.4 R176, [R214+0x1400] ;  /* 0x00140000d6b0783b */ /* 0x000e6e0000000200 */
[-C--:B------:R-:W-:Y:S08]  /*7d80*/  HMMA.16816.F32.BF16 R20, R164, R184.reuse, R20 ;  /* 0x000000b8a414723c */ /* 0x080ff00000041814 */
[C---:B------:R-:W-:Y:S08]  /*7d90*/  HMMA.16816.F32.BF16 R24, R180.reuse, R184, R24 ;  /* 0x000000b8b418723c */ /* 0x040ff00000041818 */
[-C--:B------:R-:W-:Y:S08]  /*7da0*/  HMMA.16816.F32.BF16 R28, R180, R186.reuse, R28 ;  /* 0x000000bab41c723c */ /* 0x080ff0000004181c */
[C---:B------:R-:W-:Y:S01]  /*7db0*/  HMMA.16816.F32.BF16 R32, R164.reuse, R186, R32 ;  /* 0x000000baa420723c */ /* 0x040fe20000041820 */
[----:B------:R-:W-:Y:S07]  /*7dc0*/  LDSM.16.M88.4 R184, [R216+0x2800] ;  /* 0x00280000d8b8783b */ /* 0x000fee0000000200 */
[-C--:B--2---:R-:W-:Y:S08]  /*7dd0*/  HMMA.16816.F32.BF16 R36, R164, R172.reuse, R36 ;  /* 0x000000aca424723c */ /* 0x084ff00000041824 */
        /* <DEDUP_REMOVED lines=9> */
[----:B------:R-:W2:Y:S07]  /*7e70*/  LDSM.16.M88.4 R164, [R217+0x4000] ;  /* 0x00400000d9a4783b */ /* 0x000eae0000000200 */
[-C--:B---3--:R-:W-:Y:S01]  /*7e80*/  HMMA.16816.F32.BF16 R4, R192, R196.reuse, R4 ;  /* 0x000000c4c004723c */ /* 0x088fe20000041804 */
[----:B------:R-:W-:Y:S07]  /*7e90*/  LDSM.16.M88.4 R188, [R216+0x2c00] ;  /* 0x002c0000d8bc783b */ /* 0x000fee0000000200 */
[C---:B------:R-:W-:Y:S08]  /*7ea0*/  HMMA.16816.F32.BF16 R8, R200.reuse, R196, R8 ;  /* 0x000000c4c808723c */ /* 0x040ff00000041808 */
[-C--:B------:R-:W-:Y:S08]  /*7eb0*/  HMMA.16816.F32.BF16 R12, R200, R198.reuse, R12 ;  /* 0x000000c6c80c723c */ /* 0x080ff0000004180c */
[C---:B------:R-:W-:Y:S01]  /*7ec0*/  HMMA.16816.F32.BF16 R16, R192.reuse, R198, R16 ;  /* 0x000000c6c010723c */ /* 0x040fe20000041810 */
[----:B------:R-:W-:Y:S07]  /*7ed0*/  LDSM.16.M88.4 R196, [R214+0x2000] ;  /* 0x00200000d6c4783b */ /* 0x000fee0000000200 */
[-C--:B-1----:R-:W-:Y:S08]  /*7ee0*/  HMMA.16816.F32.BF16 R20, R192, R176.reuse, R20 ;  /* 0x000000b0c014723c */ /* 0x082ff00000041814 */
        /* <DEDUP_REMOVED lines=15> */
[-C--:B--2---:R-:W-:Y:S01]  /*7fe0*/  HMMA.16816.F32.BF16 R4, R164, R172.reuse, R4 ;  /* 0x000000aca404723c */ /* 0x084fe20000041804 */
[----:B------:R-:W2:Y:S07]  /*7ff0*/  LDSM.16.M88.4 R208, [R214+0x2800] ;  /* 0x00280000d6d0783b */ /* 0x000eae0000000200 */
[C---:B------:R-:W-:Y:S08]  /*8000*/  HMMA.16816.F32.BF16 R8, R180.reuse, R172, R8 ;  /* 0x000000acb408723c */ /* 0x040ff00000041808 */
[-C--:B------:R-:W-:Y:S08]  /*8010*/  HMMA.16816.F32.BF16 R12, R180, R174.reuse, R12 ;  /* 0x000000aeb40c723c */ /* 0x080ff0000004180c */
[C---:B------:R-:W-:Y:S01]  /*8020*/  HMMA.16816.F32.BF16 R16, R164.reuse, R174, R16 ;  /* 0x000000aea410723c */ /* 0x040fe20000041810 */
[----:B------:R-:W4:Y:S01]  /*8030*/  LDSM.16.M88.4 R172, [R214+0x2c00] ;  /* 0x002c0000d6ac783b */ /* 0x000f220000000200 */
[----:B------:R-:W-:Y:S06]  /*8040*/  DEPBAR.LE SB0, 0x0 ;  /* 0x000080000000791a */ /* 0x000fec0000000000 */
[-C--:B-1----:R-:W-:Y:S01]  /*8050*/  HMMA.16816.F32.BF16 R20, R164, R176.reuse, R20 ;  /* 0x000000b0a414723c */ /* 0x082fe20000041814 */
[----:B------:R-:W-:Y:S07]  /*8060*/  BAR.SYNC.DEFER_BLOCKING 0x0 ;  /* 0x0000000000007b1d */ /* 0x000fee0000010000 */
[C---:B------:R-:W-:Y:S08]  /*8070*/  HMMA.16816.F32.BF16 R24, R180.reuse, R176, R24 ;  /* 0x000000b0b418723c */ /* 0x040ff00000041818 */
[-C--:B------:R-:W-:Y:S08]  /*8080*/  HMMA.16816.F32.BF16 R28, R180, R178.reuse, R28 ;  /* 0x000000b2b41c723c */ /* 0x080ff0000004181c */
        /* <DEDUP_REMOVED lines=8> */
[----:B------:R-:W-:Y:S08]  /*8110*/  HMMA.16816.F32.BF16 R64, R164, R190, R64 ;  /* 0x000000bea440723c */ /* 0x000ff00000041840 */
[-C--:B---3--:R-:W-:Y:S08]  /*8120*/  HMMA.16816.F32.BF16 R4, R192, R196.reuse, R4 ;  /* 0x000000c4c004723c */ /* 0x088ff00000041804 */
[C---:B------:R-:W-:Y:S08]  /*8130*/  HMMA.16816.F32.BF16 R8, R200.reuse, R196, R8 ;  /* 0x000000c4c808723c */ /* 0x040ff00000041808 */
[-C--:B------:R-:W-:Y:S08]  /*8140*/  HMMA.16816.F32.BF16 R12, R200, R198.reuse, R12 ;  /* 0x000000c6c80c723c */ /* 0x080ff0000004180c */
[C---:B------:R-:W-:Y:S08]  /*8150*/  HMMA.16816.F32.BF16 R16, R192.reuse, R198, R16 ;  /* 0x000000c6c010723c */ /* 0x040ff00000041810 */
[-C--:B------:R-:W-:Y:S08]  /*8160*/  HMMA.16816.F32.BF16 R20, R192, R204.reuse, R20 ;  /* 0x000000ccc014723c */ /* 0x080ff00000041814 */
[C---:B------:R-:W-:Y:S08]  /*8170*/  HMMA.16816.F32.BF16 R24, R200.reuse, R204, R24 ;  /* 0x000000ccc818723c */ /* 0x040ff00000041818 */
[-C--:B------:R-:W-:Y:S08]  /*8180*/  HMMA.16816.F32.BF16 R28, R200, R206.reuse, R28 ;  /* 0x000000cec81c723c */ /* 0x080ff0000004181c */
[C---:B------:R-:W-:Y:S08]  /*8190*/  HMMA.16816.F32.BF16 R32, R192.reuse, R206, R32 ;  /* 0x000000cec020723c */ /* 0x040ff00000041820 */
[-C--:B--2---:R-:W-:Y:S08]  /*81a0*/  HMMA.16816.F32.BF16 R36, R192, R208.reuse, R36 ;  /* 0x000000d0c024723c */ /* 0x084ff00000041824 */
[C---:B------:R-:W-:Y:S08]  /*81b0*/  HMMA.16816.F32.BF16 R40, R200.reuse, R208, R40 ;  /* 0x000000d0c828723c */ /* 0x040ff00000041828 */
[-C--:B------:R-:W-:Y:S08]  /*81c0*/  HMMA.16816.F32.BF16 R44, R200, R210.reuse, R44 ;  /* 0x000000d2c82c723c */ /* 0x080ff0000004182c */
[C---:B------:R-:W-:Y:S08]  /*81d0*/  HMMA.16816.F32.BF16 R48, R192.reuse, R210, R48 ;  /* 0x000000d2c030723c */ /* 0x040ff00000041830 */
[-C--:B----4-:R-:W-:Y:S08]  /*81e0*/  HMMA.16816.F32.BF16 R52, R192, R172.reuse, R52 ;  /* 0x000000acc034723c */ /* 0x090ff00000041834 */
[C---:B------:R-:W-:Y:S08]  /*81f0*/  HMMA.16816.F32.BF16 R56, R200.reuse, R172, R56 ;  /* 0x000000acc838723c */ /* 0x040ff00000041838 */
[-C--:B------:R-:W-:Y:S08]  /*8200*/  HMMA.16816.F32.BF16 R60, R200, R174.reuse, R60 ;  /* 0x000000aec83c723c */ /* 0x080ff0000004183c */
[----:B------:R-:W-:Y:S01]  /*8210*/  HMMA.16816.F32.BF16 R64, R192, R174, R64 ;  /* 0x000000aec040723c */ /* 0x000fe20000041840 */
[----:B------:R-:W-:-:S07]  /*8220*/  @P0 BRA `(.L_x_8) ;  /* 0xfffff4c000000947 */ /* 0x000fce000383ffff */
.L_x_7:
[----:B------:R-:W-:Y:S01]  /*8230*/  FMNMX.FTZ R164, R4, R3, !PT ;  /* 0x0000000304a47209 */ /* 0x000fe20007810000 */
[----:B------:R-:W-:Y:S01]  /*8240*/  LDSM.16.MT88.4 R176, [R212+0x9000] ;  /* 0x00900000d4b0783b */ /* 0x000fe20000004200 */
[----:B------:R-:W-:Y:S02]  /*8250*/  FMNMX.FTZ R166, R6, R2, !PT ;  /* 0x0000000206a67209 */ /* 0x000fe40007810000 */
[----:B------:R-:W-:Y:S02]  /*8260*/  FMNMX.FTZ R165, R5, R164, !PT ;  /* 0x000000a405a57209 */ /* 0x000fe40007810000 */
[----:B------:R-:W-:Y:S02]  /*8270*/  FMNMX.FTZ R167, R7, R166, !PT ;  /* 0x000000a607a77209 */ /* 0x000fe40007810000 */
[----:B------:R-:W-:Y:S02]  /*8280*/  FMNMX.FTZ R164, R16, R165, !PT ;  /* 0x000000a510a47209 */ /* 0x000fe40007810000 */
[----:B------:R-:W-:Y:S02]  /*8290*/  FMNMX.FTZ R168, R8, R169, !PT ;  /* 0x000000a908a87209 */ /* 0x000fe40007810000 */
[----:B------:R-:W-:Y:S02]  /*82a0*/  FMNMX.FTZ R165, R17, R164, !PT ;  /* 0x000000a411a57209 */ /* 0x000fe40007810000 */
[----:B------:R-:W-:Y:S02]  /*82b0*/  FMNMX.FTZ R166, R18, R167, !PT ;  /* 0x000000a712a67209 */ /* 0x000fe40007810000 */
[----:B-1----:R-:W-:Y:S02]  /*82c0*/  FMNMX.FTZ R171, R9, R168, !PT ;  /* 0x000000a809ab7209 */ /* 0x002fe40007810000 */
[----:B------:R-:W-:Y:S02]  /*82d0*/  FMNMX.FTZ R164, R20, R165, !PT ;  /* 0x000000a514a47209 */ /* 0x000fe40007810000 */
        /* <DEDUP_REMOVED lines=45> */
[----:B------:R-:W-:Y:S01]  /*85b0*/  FMNMX.FTZ R164, R66, R165, !PT ;  /* 0x000000a542a47209 */ /* 0x000fe20007810000 */
[----:B------:R-:W1:Y:S01]  /*85c0*/  SHFL.BFLY PT, R175, R168, 0x2, 0x1f ;  /* 0x0c401f00a8af7f89 */ /* 0x000e6200000e0000 */
[----:B------:R-:W-:Y:S02]  /*85d0*/  FMNMX.FTZ R165, R57, R166, !PT ;  /* 0x000000a639a57209 */ /* 0x000fe40007810000 */
[----:B------:R-:W-:Y:S02]  /*85e0*/  FMNMX.FTZ R172, R58, R167, !PT ;  /* 0x000000a73aac7209 */ /* 0x000fe40007810000 */
[----:B------:R-:W-:Y:S02]  /*85f0*/  FMNMX.FTZ R170, R67, R164, !PT ;  /* 0x000000a443aa7209 */ /* 0x000fe40007810000 */
[----:B------:R-:W-:Y:S02]  /*8600*/  FMNMX.FTZ R164, R60, R165, !PT ;  /* 0x000000a53ca47209 */ /* 0x000fe40007810000 */
[----:B------:R-:W-:Y:S01]  /*8610*/  FMNMX.FTZ R165, R59, R172, !PT ;  /* 0x000000ac3ba57209 */ /* 0x000fe20007810000 */
[----:B------:R-:W2:Y:S01]  /*8620*/  SHFL.BFLY PT, R167, R170, 0x2, 0x1f ;  /* 0x0c401f00aaa77f89 */ /* 0x000ea200000e0000 */
[----:B------:R-:W-:Y:S02]  /*8630*/  FMNMX.FTZ R166, R61, R164, !PT ;  /* 0x000000a43da67209 */ /* 0x000fe40007810000 */
[----:B------:R-:W-:Y:S02]  /*8640*/  FMNMX.FTZ R164, R62, R165, !PT ;  /* 0x000000a53ea47209 */ /* 0x000fe40007810000 */
[----:B------:R-:W-:Y:S02]  /*8650*/  IADD3 R234, R234, -0x1, RZ ;  /* 0xffffffffeaea7810 */ /* 0x000fe40007ffe0ff */
[----:B------:R-:W-:Y:S01]  /*8660*/  FMNMX.FTZ R171, R63, R164, !PT ;  /* 0x000000a43fab7209 */ /* 0x000fe20007810000 */
[----:B------:R-:W3:Y:S08]  /*8670*/  SHFL.BFLY PT, R165, R166, 0x2, 0x1f ;  /* 0x0c401f00a6a57f89 */ /* 0x000ef000000e0000 */
[----:B------:R-:W4:Y:S01]  /*8680*/  SHFL.BFLY PT, R164, R171, 0x2, 0x1f ;  /* 0x0c401f00aba47f89 */ /* 0x000f2200000e0000 */
[----:B-1----:R-:W-:Y:S07]  /*8690*/  FMNMX.FTZ R175, R168, R175, !PT ;  /* 0x000000afa8af7209 */ /* 0x002fee0007810000 */
[----:B------:R-:W1:Y:S01]  /*86a0*/  SHFL.BFLY PT, R168, R175, 0x1, 0x1f ;  /* 0x0c201f00afa87f89 */ /* 0x000e6200000e0000 */
[----:B--2---:R-:W-:Y:S02]  /*86b0*/  FMNMX.FTZ R174, R170, R167, !PT ;  /* 0x000000a7aaae7209 */ /* 0x004fe40007810000 */
[----:B---3--:R-:W-:Y:S05]  /*86c0*/  FMNMX.FTZ R173, R166, R165, !PT ;  /* 0x000000a5a6ad7209 */ /* 0x008fea0007810000 */
[----:B------:R-:W2:Y:S01]  /*86d0*/  SHFL.BFLY PT, R167, R174, 0x1, 0x1f ;  /* 0x0c201f00aea77f89 */ /* 0x000ea200000e0000 */
[----:B----4-:R-:W-:Y:S07]  /*86e0*/  FMNMX.FTZ R170, R171, R164, !PT ;  /* 0x000000a4abaa7209 */ /* 0x010fee0007810000 */
[----:B------:R-:W3:Y:S01]  /*86f0*/  SHFL.BFLY PT, R172, R173, 0x1, 0x1f ;  /* 0x0c201f00adac7f89 */ /* 0x000ee200000e0000 */
[----:B-1----:R-:W-:Y:S07]  /*8700*/  FMNMX.FTZ R168, R175, R168, !PT ;  /* 0x000000a8afa87209 */ /* 0x002fee0007810000 */
[----:B------:R-:W1:Y:S01]  /*8710*/  SHFL.BFLY PT, R165, R170, 0x1, 0x1f ;  /* 0x0c201f00aaa57f89 */ /* 0x000e6200000e0000 */
[C---:B------:R-:W-:Y:S01]  /*8720*/  FSETP.NEU.FTZ.AND P1, PT, R168.reuse, -INF , PT ;  /* 0xff800000a800780b */ /* 0x040fe20003f3d000 */
[C---:B------:R-:W-:Y:S02]  /*8730*/  FADD.FTZ R166, -R168.reuse, R3 ;  /* 0x00000003a8a67221 */ /* 0x040fe40000010100 */
[----:B------:R-:W-:Y:S01]  /*8740*/  FMUL.FTZ R194, R168, c[0x0][0x23c] ;  /* 0x00008f00a8c27a20 */ /* 0x000fe20000410000 */
[----:B--2---:R-:W-:Y:S01]  /*8750*/  FMNMX.FTZ R167, R174, R167, !PT ;  /* 0x000000a7aea77209 */ /* 0x004fe20007810000 */
[----:B------:R-:W-:Y:S03]  /*8760*/  FMUL.FTZ R164, R166, c[0x0][0x23c] ;  /* 0x00008f00a6a47a20 */ /* 0x000fe60000410000 */
[----:B------:R-:W-:Y:S01]  /*8770*/  FSEL R194, R194, RZ, P1 ;  /* 0x000000ffc2c27208 */ /* 0x000fe20000800000 */
[C---:B------:R-:W-:Y:S01]  /*8780*/  FADD.FTZ R2, -R167.reuse, R2 ;  /* 0x00000002a7027221 */ /* 0x040fe20000010100 */
[C---:B------:R-:W-:Y:S01]  /*8790*/  FSETP.NEU.FTZ.AND P1, PT, R167.reuse, -INF , PT ;  /* 0xff800000a700780b */ /* 0x040fe20003f3d000 */
[----:B------:R-:W-:Y:S01]  /*87a0*/  FMUL.FTZ R193, R167, c[0x0][0x23c] ;  /* 0x00008f00a7c17a20 */ /* 0x000fe20000410000 */
[----:B---3--:R-:W-:Y:S01]  /*87b0*/  FMNMX.FTZ R166, R173, R172, !PT ;  /* 0x000000acada67209 */ /* 0x008fe20007810000 */
[----:B------:R-:W-:Y:S01]  /*87c0*/  FMUL.FTZ R3, R2, c[0x0][0x23c] ;  /* 0x00008f0002037a20 */ /* 0x000fe20000410000 */
[----:B------:R-:W2:Y:S01]  /*87d0*/  MUFU.EX2 R164, R164 ;  /* 0x000000a400a47308 */ /* 0x000ea20000000800 */
[--C-:B------:R-:W-:Y:S01]  /*87e0*/  FFMA.FTZ R172, R5, c[0x0][0x23c], -R194.reuse ;  /* 0x00008f0005ac7a23 */ /* 0x100fe200000108c2 */
[----:B------:R-:W-:Y:S01]  /*87f0*/  FSEL R193, R193, RZ, P1 ;  /* 0x000000ffc1c17208 */ /* 0x000fe20000800000 */
[C---:B------:R-:W-:Y:S01]  /*8800*/  FADD.FTZ R2, -R166.reuse, R169 ;  /* 0x000000a9a6027221 */ /* 0x040fe20000010100 */
[----:B------:R-:W-:Y:S01]  /*8810*/  FSETP.NEU.FTZ.AND P1, PT, R166, -INF , PT ;  /* 0xff800000a600780b */ /* 0x000fe20003f3d000 */
[----:B------:R-:W-:Y:S01]  /*8820*/  FFMA.FTZ R171, R4, c[0x0][0x23c], -R194 ;  /* 0x00008f0004ab7a23 */ /* 0x000fe200000108c2 */
[----:B-1----:R-:W-:Y:S01]  /*8830*/  FMNMX.FTZ R165, R170, R165, !PT ;  /* 0x000000a5aaa57209 */ /* 0x002fe20007810000 */
[----:B------:R-:W-:Y:S02]  /*8840*/  FMUL.FTZ R170, R2, c[0x0][0x23c] ;  /* 0x00008f0002aa7a20 */ /* 0x000fe40000410000 */
[----:B------:R-:W-:Y:S01]  /*8850*/  FMUL.FTZ R191, R166, c[0x0][0x23c] ;  /* 0x00008f00a6bf7a20 */ /* 0x000fe20000410000 */
[----:B------:R-:W1:Y:S01]  /*8860*/  MUFU.EX2 R3, R3 ;  /* 0x0000000300037308 */ /* 0x000e620000000800 */
[C---:B------:R-:W-:Y:S02]  /*8870*/  FADD.FTZ R169, -R165.reuse, R0 ;  /* 0x00000000a5a97221 */ /* 0x040fe40000010100 */
[----:B------:R-:W-:Y:S01]  /*8880*/  FMUL.FTZ R189, R165, c[0x0][0x23c] ;  /* 0x00008f00a5bd7a20 */ /* 0x000fe20000410000 */
[----:B------:R-:W-:Y:S01]  /*8890*/  FSEL R191, R191, RZ, P1 ;  /* 0x000000ffbfbf7208 */ /* 0x000fe20000800000 */
[----:B------:R-:W-:Y:S01]  /*88a0*/  FMUL.FTZ R0, R169, c[0x0][0x23c] ;  /* 0x00008f00a9007a20 */ /* 0x000fe20000410000 */
[----:B------:R-:W-:Y:S01]  /*88b0*/  FSETP.NEU.FTZ.AND P1, PT, R165, -INF , PT ;  /* 0xff800000a500780b */ /* 0x000fe20003f3d000 */
[--C-:B------:R-:W-:Y:S02]  /*88c0*/  FFMA.FTZ R180, R17, c[0x0][0x23c], -R194.reuse ;  /* 0x00008f0011b47a23 */ /* 0x100fe400000108c2 */
[--C-:B------:R-:W-:Y:S01]  /*88d0*/  FFMA.FTZ R182, R19, c[0x0][0x23c], -R193.reuse ;  /* 0x00008f0013b67a23 */ /* 0x100fe200000108c1 */
[----:B------:R-:W3:Y:S01]  /*88e0*/  MUFU.EX2 R2, R170 ;  /* 0x000000aa00027308 */ /* 0x000ee20000000800 */
[--C-:B------:R-:W-:Y:S01]  /*88f0*/  FFMA.FTZ R5, R6, c[0x0][0x23c], -R193.reuse ;  /* 0x00008f0006057a23 */ /* 0x100fe200000108c1 */
[----:B------:R-:W-:Y:S01]  /*8900*/  FSEL R189, R189, RZ, P1 ;  /* 0x000000ffbdbd7208 */ /* 0x000fe20000800000 */
[----:B------:R-:W-:Y:S02]  /*8910*/  FFMA.FTZ R6, R7, c[0x0][0x23c], -R193 ;  /* 0x00008f0007067a23 */ /* 0x000fe400000108c1 */
[--C-:B------:R-:W-:Y:S02]  /*8920*/  FFMA.FTZ R7, R16, c[0x0][0x23c], -R194.reuse ;  /* 0x00008f0010077a23 */ /* 0x100fe400000108c2 */
[--C-:B------:R-:W-:Y:S02]  /*8930*/  FFMA.FTZ R181, R8, c[0x0][0x23c], -R191.reuse ;  /* 0x00008f0008b57a23 */ /* 0x100fe400000108bf */
[----:B------:R-:W-:Y:S01]  /*8940*/  FFMA.FTZ R184, R9, c[0x0][0x23c], -R191 ;  /* 0x00008f0009b87a23 */ /* 0x000fe200000108bf */
[----:B------:R4:W-:Y:S01]  /*8950*/  MUFU.EX2 R170, R172 ;  /* 0x000000ac00aa7308 */ /* 0x0009e20000000800 */
[--C-:B------:R-:W-:Y:S02]  /*8960*/  FFMA.FTZ R183, R10, c[0x0][0x23c], -R189.reuse ;  /* 0x00008f000ab77a23 */ /* 0x100fe400000108bd */
[----:B------:R-:W-:Y:S02]  /*8970*/  FFMA.FTZ R186, R11, c[0x0][0x23c], -R189 ;  /* 0x00008f000bba7a23 */ /* 0x000fe400000108bd */
[--C-:B------:R-:W-:Y:S02]  /*8980*/  FFMA.FTZ R185, R12, c[0x0][0x23c], -R191.reuse ;  /* 0x00008f000cb97a23 */ /* 0x100fe400000108bf */
[----:B------:R-:W-:Y:S02]  /*8990*/  FFMA.FTZ R188, R13, c[0x0][0x23c], -R191 ;  /* 0x00008f000dbc7a23 */ /* 0x000fe400000108bf */
[--C-:B------:R-:W-:Y:S01]  /*89a0*/  FFMA.FTZ R187, R14, c[0x0][0x23c], -R189.reuse ;  /* 0x00008f000ebb7a23 */ /* 0x100fe200000108bd */
[----:B------:R-:W5:Y:S01]  /*89b0*/  MUFU.EX2 R169, R171 ;  /* 0x000000ab00a97308 */ /* 0x000f620000000800 */
[----:B------:R-:W-:Y:S02]  /*89c0*/  FFMA.FTZ R190, R15, c[0x0][0x23c], -R189 ;  /* 0x00008f000fbe7a23 */ /* 0x000fe400000108bd */
[C---:B--2---:R-:W-:Y:S02]  /*89d0*/  FMUL.FTZ R8, R164.reuse, R160 ;  /* 0x000000a0a4087220 */ /* 0x044fe40000410000 */
[----:B------:R-:W-:Y:S02]  /*89e0*/  FMUL.FTZ R9, R164, R161 ;  /* 0x000000a1a4097220 */ /* 0x000fe40000410000 */
[C---:B-1----:R-:W-:Y:S02]  /*89f0*/  FMUL.FTZ R10, R3.reuse, R162 ;  /* 0x000000a2030a7220 */ /* 0x042fe40000410000 */
[----:B------:R-:W-:Y:S01]  /*8a00*/  FMUL.FTZ R11, R3, R163 ;  /* 0x000000a3030b7220 */ /* 0x000fe20000410000 */
[----:B------:R-:W-:Y:S01]  /*8a10*/  MUFU.EX2 R5, R5 ;  /* 0x0000000500057308 */ /* 0x000fe20000000800 */
[C---:B---3--:R-:W-:Y:S02]  /*8a20*/  FMUL.FTZ R12, R2.reuse, R156 ;  /* 0x0000009c020c7220 */ /* 0x048fe40000410000 */
[C---:B------:R-:W-:Y:S01]  /*8a30*/  FMUL.FTZ R13, R2.reuse, R157 ;  /* 0x0000009d020d7220 */ /* 0x040fe20000410000 */
[----:B----4-:R-:W1:Y:S01]  /*8a40*/  LDSM.16.MT88.4 R172, [R213+0x9000] ;  /* 0x00900000d5ac783b */ /* 0x010e620000004200 */
[C---:B------:R-:W-:Y:S02]  /*8a50*/  FMUL.FTZ R16, R2.reuse, R152 ;  /* 0x0000009802107220 */ /* 0x040fe40000410000 */
[----:B------:R-:W-:Y:S02]  /*8a60*/  FMUL.FTZ R17, R2, R153 ;  /* 0x0000009902117220 */ /* 0x000fe40000410000 */
[--C-:B------:R-:W-:Y:S01]  /*8a70*/  FFMA.FTZ R202, R36, c[0x0][0x23c], -R194.reuse ;  /* 0x00008f0024ca7a23 */ /* 0x100fe200000108c2 */
[----:B------:R-:W2:Y:S01]  /*8a80*/  MUFU.EX2 R6, R6 ;  /* 0x0000000600067308 */ /* 0x000ea20000000800 */
[--C-:B------:R-:W-:Y:S02]  /*8a90*/  FFMA.FTZ R203, R37, c[0x0][0x23c], -R194.reuse ;  /* 0x00008f0025cb7a23 */ /* 0x100fe400000108c2 */
[--C-:B------:R-:W-:Y:S01]  /*8aa0*/  FFMA.FTZ R204, R38, c[0x0][0x23c], -R193.reuse ;  /* 0x00008f0026cc7a23 */ /* 0x100fe200000108c1 */
[----:B-----5:R-:W-:Y:S01]  /*8ab0*/  F2FP.BF16.PACK_AB R160, R170, R169 ;  /* 0x000000a9aaa0723e */ /* 0x020fe200000010ff */
[--C-:B------:R-:W-:Y:S02]  /*8ac0*/  FFMA.FTZ R171, R18, c[0x0][0x23c], -R193.reuse ;  /* 0x00008f0012ab7a23 */ /* 0x100fe400000108c1 */
[--C-:B------:R-:W-:Y:S02]  /*8ad0*/  FFMA.FTZ R205, R39, c[0x0][0x23c], -R193.reuse ;  /* 0x00008f0027cd7a23 */ /* 0x100fe400000108c1 */
[----:B------:R-:W-:Y:S01]  /*8ae0*/  LDSM.16.MT88.4 R36, [R213+0xb400] ;  /* 0x00b40000d524783b */ /* 0x000fe20000004200 */
[----:B------:R-:W-:Y:S01]  /*8af0*/  MUFU.EX2 R7, R7 ;  /* 0x0000000700077308 */ /* 0x000fe20000000800 */
[--C-:B------:R-:W-:Y:S02]  /*8b00*/  FFMA.FTZ R206, R48, c[0x0][0x23c], -R194.reuse ;  /* 0x00008f0030ce7a23 */ /* 0x100fe400000108c2 */
[--C-:B------:R-:W-:Y:S02]  /*8b10*/  FFMA.FTZ R207, R49, c[0x0][0x23c], -R194.reuse ;  /* 0x00008f0031cf7a23 */ /* 0x100fe400000108c2 */
[--C-:B------:R-:W-:Y:S02]  /*8b20*/  FFMA.FTZ R208, R50, c[0x0][0x23c], -R193.reuse ;  /* 0x00008f0032d07a23 */ /* 0x100fe400000108c1 */
[----:B------:R-:W-:Y:S02]  /*8b30*/  FFMA.FTZ R209, R51, c[0x0][0x23c], -R193 ;  /* 0x00008f0033d17a23 */ /* 0x000fe400000108c1 */
[----:B------:R-:W-:Y:S01]  /*8b40*/  LDSM.16.MT88.4 R48, [R212+0xb400] ;  /* 0x00b40000d430783b */ /* 0x000fe20000004200 */
[----:B------:R-:W3:Y:S01]  /*8b50*/  MUFU.EX2 R180, R180 ;  /* 0x000000b400b47308 */ /* 0x000ee20000000800 */
[--C-:B------:R-:W-:Y:S02]  /*8b60*/  FFMA.FTZ R210, R40, c[0x0][0x23c], -R191.reuse ;  /* 0x00008f0028d27a23 */ /* 0x100fe400000108bf */
[----:B------:R-:W-:Y:S01]  /*8b70*/  FFMA.FTZ R211, R41, c[0x0][0x23c], -R191 ;  /* 0x00008f0029d37a23 */ /* 0x000fe200000108bf */
[----:B--2---:R-:W-:Y:S01]  /*8b80*/  F2FP.BF16.PACK_AB R161, R6, R5 ;  /* 0x0000000506a1723e */ /* 0x004fe200000010ff */
[--C-:B------:R-:W-:Y:S02]  /*8b90*/  FFMA.FTZ R238, R42, c[0x0][0x23c], -R189.reuse ;  /* 0x00008f002aee7a23 */ /* 0x100fe400000108bd */
[----:B------:R-:W-:Y:S02]  /*8ba0*/  FFMA.FTZ R243, R43, c[0x0][0x23c], -R189 ;  /* 0x00008f002bf37a23 */ /* 0x000fe400000108bd */
[----:B------:R-:W-:Y:S01]  /*8bb0*/  LDSM.16.MT88.4 R40, [R213+0x9800] ;  /* 0x00980000d528783b */ /* 0x000fe20000004200 */
[----:B------:R-:W-:Y:S01]  /*8bc0*/  MUFU.EX2 R171, R171 ;  /* 0x000000ab00ab7308 */ /* 0x000fe20000000800 */
[--C-:B------:R-:W-:Y:S02]  /*8bd0*/  FFMA.FTZ R246, R52, c[0x0][0x23c], -R194.reuse ;  /* 0x00008f0034f67a23 */ /* 0x100fe400000108c2 */
[--C-:B------:R-:W-:Y:S02]  /*8be0*/  FFMA.FTZ R249, R53, c[0x0][0x23c], -R194.reuse ;  /* 0x00008f0035f97a23 */ /* 0x100fe400000108c2 */
[--C-:B------:R-:W-:Y:S02]  /*8bf0*/  FFMA.FTZ R248, R54, c[0x0][0x23c], -R193.reuse ;  /* 0x00008f0036f87a23 */ /* 0x100fe400000108c1 */
[----:B------:R-:W-:Y:S02]  /*8c00*/  FFMA.FTZ R251, R55, c[0x0][0x23c], -R193 ;  /* 0x00008f0037fb7a23 */ /* 0x000fe400000108c1 */
[----:B------:R-:W-:Y:S01]  /*8c10*/  LDSM.16.MT88.4 R52, [R213+0xb800] ;  /* 0x00b80000d534783b */ /* 0x000fe20000004200 */
[----:B------:R-:W2:Y:S01]  /*8c20*/  MUFU.EX2 R182, R182 ;  /* 0x000000b600b67308 */ /* 0x000ea20000000800 */
[--C-:B------:R-:W-:Y:S02]  /*8c30*/  FFMA.FTZ R250, R58, c[0x0][0x23c], -R189.reuse ;  /* 0x00008f003afa7a23 */ /* 0x100fe400000108bd */
[----:B------:R-:W-:Y:S01]  /*8c40*/  FFMA.FTZ R252, R59, c[0x0][0x23c], -R189 ;  /* 0x00008f003bfc7a23 */ /* 0x000fe200000108bd */
[----:B---3--:R-:W-:Y:S01]  /*8c50*/  F2FP.BF16.PACK_AB R162, R180, R7 ;  /* 0x00000007b4a2723e */ /* 0x008fe200000010ff */
[----:B------:R-:W-:Y:S02]  /*8c60*/  FFMA.FTZ R60, R60, c[0x0][0x23c], -R191 ;  /* 0x00008f003c3c7a23 */ /* 0x000fe400000108bf */
[C---:B------:R-:W-:Y:S02]  /*8c70*/  FMUL.FTZ R68, R164.reuse, R68 ;  /* 0x00000044a4447220 */ /* 0x040fe40000410000 */
[C---:B------:R-:W-:Y:S01]  /*8c80*/  FMUL.FTZ R69, R164.reuse, R69 ;  /* 0x00000045a4457220 */ /* 0x040fe20000410000 */
[----:B------:R-:W3:Y:S01]  /*8c90*/  MUFU.EX2 R0, R0 ;  /* 0x0000000000007308 */ /* 0x000ee20000000800 */
[C---:B------:R-:W-:Y:S02]  /*8ca0*/  FMUL.FTZ R70, R3.reuse, R70 ;  /* 0x0000004603467220 */ /* 0x040fe40000410000 */
[C---:B------:R-:W-:Y:S02]  /*8cb0*/  FMUL.FTZ R71, R3.reuse, R71 ;  /* 0x0000004703477220 */ /* 0x040fe40000410000 */
[C---:B------:R-:W-:Y:S02]  /*8cc0*/  FMUL.FTZ R88, R164.reuse, R88 ;  /* 0x00000058a4587220 */ /* 0x040fe40000410000 */
[----:B------:R-:W-:Y:S02]  /*8cd0*/  FMUL.FTZ R89, R164, R89 ;  /* 0x00000059a4597220 */ /* 0x000fe40000410000 */
[C---:B------:R-:W-:Y:S01]  /*8ce0*/  FMUL.FTZ R90, R3.reuse, R90 ;  /* 0x0000005a035a7220 */ /* 0x040fe20000410000 */
[----:B------:R-:W-:Y:S01]  /*8cf0*/  MUFU.EX2 R181, R181 ;  /* 0x000000b500b57308 */ /* 0x000fe20000000800 */
[C---:B------:R-:W-:Y:S02]  /*8d00*/  FMUL.FTZ R91, R3.reuse, R91 ;  /* 0x0000005b035b7220 */ /* 0x040fe40000410000 */
[----:B------:R-:W-:Y:S01]  /*8d10*/  FMUL.FTZ R92, R2, R92 ;  /* 0x0000005c025c7220 */ /* 0x000fe20000410000 */
[----:B--2---:R-:W-:Y:S01]  /*8d20*/  F2FP.BF16.PACK_AB R163, R182, R171 ;  /* 0x000000abb6a3723e */ /* 0x004fe200000010ff */
[C---:B------:R-:W-:Y:S02]  /*8d30*/  FMUL.FTZ R93, R2.reuse, R93 ;  /* 0x0000005d025d7220 */ /* 0x040fe40000410000 */
[C---:B------:R-:W-:Y:S02]  /*8d40*/  FMUL.FTZ R96, R2.reuse, R96 ;  /* 0x0000006002607220 */ /* 0x040fe40000410000 */
[----:B------:R-:W-:Y:S01]  /*8d50*/  FMUL.FTZ R97, R2, R97 ;  /* 0x0000006102617220 */ /* 0x000fe20000410000 */
[----:B------:R-:W2:Y:S01]  /*8d60*/  MUFU.EX2 R184, R184 ;  /* 0x000000b800b87308 */ /* 0x000ea20000000800 */
[-C--:B-1----:R-:W-:Y:S05]  /*8d70*/  HMMA.16816.F32.BF16 R8, R160, R172.reuse, R8 ;  /* 0x000000aca008723c */ /* 0x082fea0000041808 */
[C---:B---3--:R-:W-:Y:S02]  /*8d80*/  FMUL.FTZ R14, R0.reuse, R158 ;  /* 0x0000009e000e7220 */ /* 0x048fe40000410000 */
[C---:B------:R-:W-:Y:S02]  /*8d90*/  FMUL.FTZ R15, R0.reuse, R159 ;  /* 0x0000009f000f7220 */ /* 0x040fe40000410000 */
[----:B------:R-:W-:Y:S03]  /*8da0*/  MUFU.EX2 R183, R183 ;  /* 0x000000b700b77308 */ /* 0x000fe60000000800 */
[C---:B------:R-:W-:Y:S02]  /*8db0*/  FMUL.FTZ R18, R0.reuse, R154 ;  /* 0x0000009a00127220 */ /* 0x040fe40000410000 */
[C---:B------:R-:W-:Y:S02]  /*8dc0*/  FMUL.FTZ R19, R0.reuse, R155 ;  /* 0x0000009b00137220 */ /* 0x040fe40000410000 */
[----:B------:R-:W1:Y:S01]  /*8dd0*/  LDSM.16.MT88.4 R152, [R213+0xa000] ;  /* 0x00a00000d598783b */ /* 0x000e620000004200 */
[C---:B------:R-:W-:Y:S02]  /*8de0*/  FMUL.FTZ R94, R0.reuse, R94 ;  /* 0x0000005e005e7220 */ /* 0x040fe40000410000 */
[----:B------:R-:W3:Y:S01]  /*8df0*/  MUFU.EX2 R186, R186 ;  /* 0x000000ba00ba7308 */ /* 0x000ee20000000800 */
[C---:B------:R-:W-:Y:S02]  /*8e00*/  FMUL.FTZ R95, R0.reuse, R95 ;  /* 0x0000005f005f7220 */ /* 0x040fe40000410000 */
[----:B------:R-:W-:Y:S01]  /*8e10*/  FMUL.FTZ R98, R0, R98 ;  /* 0x0000006200627220 */ /* 0x000fe20000410000 */
[----:B--2---:R-:W-:Y:S01]  /*8e20*/  F2FP.BF16.PACK_AB R156, R184, R181 ;  /* 0x000000b5b89c723e */ /* 0x004fe200000010ff */
[----:B------:R-:W-:Y:S02]  /*8e30*/  FMUL.FTZ R99, R0, R99 ;  /* 0x0000006300637220 */ /* 0x000fe40000410000 */
[C---:B------:R-:W-:Y:S02]  /*8e40*/  FMUL.FTZ R100, R164.reuse, R100 ;  /* 0x00000064a4647220 */ /* 0x040fe40000410000 */
[----:B------:R-:W-:Y:S01]  /*8e50*/  FMUL.FTZ R101, R164, R101 ;  /* 0x00000065a4657220 */ /* 0x000fe20000410000 */
[----:B------:R-:W-:Y:S01]  /*8e60*/  MUFU.EX2 R185, R185 ;  /* 0x000000b900b97308 */ /* 0x000fe20000000800 */
[C---:B------:R-:W-:Y:S02]  /*8e70*/  FMUL.FTZ R102, R3.reuse, R102 ;  /* 0x0000006603667220 */ /* 0x040fe40000410000 */
[----:B------:R-:W-:Y:S02]  /*8e80*/  FMUL.FTZ R103, R3, R103 ;  /* 0x0000006703677220 */ /* 0x000fe40000410000 */
[--C-:B------:R-:W-:Y:S02]  /*8e90*/  FFMA.FTZ R192, R32, c[0x0][0x23c], -R194.reuse ;  /* 0x00008f0020c07a23 */ /* 0x100fe400000108c2 */
[C---:B------:R-:W-:Y:S02]  /*8ea0*/  FMUL.FTZ R32, R164.reuse, R144 ;  /* 0x00000090a4207220 */ /* 0x040fe40000410000 */
[--C-:B------:R-:W-:Y:S01]  /*8eb0*/  FFMA.FTZ R195, R33, c[0x0][0x23c], -R194.reuse ;  /* 0x00008f0021c37a23 */ /* 0x100fe200000108c2 */
[----:B------:R-:W2:Y:S01]  /*8ec0*/  MUFU.EX2 R188, R188 ;  /* 0x000000bc00bc7308 */ /* 0x000ea20000000800 */
[----:B------:R-:W-:Y:S02]  /*8ed0*/  FMUL.FTZ R33, R164, R145 ;  /* 0x00000091a4217220 */ /* 0x000fe40000410000 */
[----:B------:R-:W-:Y:S01]  /*8ee0*/  FMUL.FTZ R116, R2, R116 ;  /* 0x0000007402747220 */ /* 0x000fe20000410000 */
[----:B---3--:R-:W-:Y:S01]  /*8ef0*/  F2FP.BF16.PACK_AB R157, R186, R183 ;  /* 0x000000b7ba9d723e */ /* 0x008fe200000010ff */
[----:B------:R-:W-:Y:S02]  /*8f00*/  FMUL.FTZ R117, R2, R117 ;  /* 0x0000007502757220 */ /* 0x000fe40000410000 */
[C---:B------:R-:W-:Y:S02]  /*8f10*/  FMUL.FTZ R118, R0.reuse, R118 ;  /* 0x0000007600767220 */ /* 0x040fe40000410000 */
[----:B------:R-:W-:Y:S01]  /*8f20*/  FMUL.FTZ R119, R0, R119 ;  /* 0x0000007700777220 */ /* 0x000fe20000410000 */
[----:B------:R-:W-:Y:S01]  /*8f30*/  MUFU.EX2 R187, R187 ;  /* 0x000000bb00bb7308 */ /* 0x000fe20000000800 */
[C---:B------:R-:W-:Y:S02]  /*8f40*/  FMUL.FTZ R120, R2.reuse, R120 ;  /* 0x0000007802787220 */ /* 0x040fe40000410000 */
[----:B------:R-:W-:Y:S02]  /*8f50*/  FMUL.FTZ R121, R2, R121 ;  /* 0x0000007902797220 */ /* 0x000fe40000410000 */
[C---:B------:R-:W-:Y:S02]  /*8f60*/  FMUL.FTZ R122, R0.reuse, R122 ;  /* 0x0000007a007a7220 */ /* 0x040fe40000410000 */
[----:B------:R-:W-:Y:S02]  /*8f70*/  FMUL.FTZ R123, R0, R123 ;  /* 0x0000007b007b7220 */ /* 0x000fe40000410000 */
[C---:B------:R-:W-:Y:S01]  /*8f80*/  FMUL.FTZ R124, R164.reuse, R124 ;  /* 0x0000007ca47c7220 */ /* 0x040fe20000410000 */
[----:B------:R-:W3:Y:S01]  /*8f90*/  MUFU.EX2 R190, R190 ;  /* 0x000000be00be7308 */ /* 0x000ee20000000800 */
[----:B------:R-:W-:Y:S02]  /*8fa0*/  FMUL.FTZ R125, R164, R125 ;  /* 0x0000007da47d7220 */ /* 0x000fe40000410000 */
[C---:B------:R-:W-:Y:S01]  /*8fb0*/  FMUL.FTZ R126, R3.reuse, R126 ;  /* 0x0000007e037e7220 */ /* 0x040fe20000410000 */
[----:B--2---:R-:W-:Y:S01]  /*8fc0*/  F2FP.BF16.PACK_AB R158, R188, R185 ;  /* 0x000000b9bc9e723e */ /* 0x004fe200000010ff */
[C---:B------:R-:W-:Y:S02]  /*8fd0*/  FMUL.FTZ R127, R3.reuse, R127 ;  /* 0x0000007f037f7220 */ /* 0x040fe40000410000 */
[--C-:B------:R-:W-:Y:S02]  /*8fe0*/  FFMA.FTZ R196, R26, c[0x0][0x23c], -R189.reuse ;  /* 0x00008f001ac47a23 */ /* 0x100fe400000108bd */
[----:B------:R-:W-:Y:S01]  /*8ff0*/  FMUL.FTZ R26, R3, R142 ;  /* 0x0000008e031a7220 */ /* 0x000fe20000410000 */
[----:B------:R-:W-:Y:S01]  /*9000*/  MUFU.EX2 R4, R60 ;  /* 0x0000003c00047308 */ /* 0x000fe20000000800 */
[----:B------:R-:W-:Y:S02]  /*9010*/  FFMA.FTZ R197, R27, c[0x0][0x23c], -R189 ;  /* 0x00008f001bc57a23 */ /* 0x000fe400000108bd */
[----:B------:R-:W-:Y:S02]  /*9020*/  FMUL.FTZ R27, R3, R143 ;  /* 0x0000008f031b7220 */ /* 0x000fe40000410000 */
[--C-:B------:R-:W-:Y:S02]  /*9030*/  FFMA.FTZ R198, R28, c[0x0][0x23c], -R191.reuse ;  /* 0x00008f001cc67a23 */ /* 0x100fe400000108bf */
[----:B------:R-:W-:Y:S02]  /*9040*/  FFMA.FTZ R199, R29, c[0x0][0x23c], -R191 ;  /* 0x00008f001dc77a23 */ /* 0x000fe400000108bf */
[--C-:B------:R-:W-:Y:S01]  /*9050*/  FFMA.FTZ R200, R30, c[0x0][0x23c], -R189.reuse ;  /* 0x00008f001ec87a23 */ /* 0x100fe200000108bd */
[----:B------:R-:W-:Y:S01]  /*9060*/  MUFU.EX2 R210, R210 ;  /* 0x000000d200d27308 */ /* 0x000fe20000000800 */
[----:B------:R-:W-:Y:S02]  /*9070*/  FFMA.FTZ R201, R31, c[0x0][0x23c], -R189 ;  /* 0x00008f001fc97a23 */ /* 0x000fe400000108bd */
[--C-:B------:R-:W-:Y:S01]  /*9080*/  FFMA.FTZ R242, R44, c[0x0][0x23c], -R191.reuse ;  /* 0x00008f002cf27a23 */ /* 0x100fe200000108bf */
[----:B---3--:R-:W-:Y:S01]  /*9090*/  F2FP.BF16.PACK_AB R159, R190, R187 ;  /* 0x000000bbbe9f723e */ /* 0x008fe200000010ff */
[----:B------:R-:W-:Y:S02]  /*90a0*/  FFMA.FTZ R245, R45, c[0x0][0x23c], -R191 ;  /* 0x00008f002df57a23 */ /* 0x000fe400000108bf */
[--C-:B------:R-:W-:Y:S02]  /*90b0*/  FFMA.FTZ R244, R46, c[0x0][0x23c], -R189.reuse ;  /* 0x00008f002ef47a23 */ /* 0x100fe400000108bd */
[----:B------:R-:W-:Y:S01]  /*90c0*/  FFMA.FTZ R247, R47, c[0x0][0x23c], -R189 ;  /* 0x00008f002ff77a23 */ /* 0x000fe200000108bd */
[----:B------:R-:W2:Y:S01]  /*90d0*/  MUFU.EX2 R211, R211 ;  /* 0x000000d300d37308 */ /* 0x000ea20000000800 */
[C---:B------:R-:W-:Y:S04]  /*90e0*/  HMMA.16816.F32.BF16 R12, R156.reuse, R172, R12 ;  /* 0x000000ac9c0c723c */ /* 0x040fe8000004180c */
[C---:B------:R-:W-:Y:S02]  /*90f0*/  FMUL.FTZ R72, R164.reuse, R72 ;  /* 0x00000048a4487220 */ /* 0x040fe40000410000 */
[C---:B------:R-:W-:Y:S02]  /*9100*/  FMUL.FTZ R73, R164.reuse, R73 ;  /* 0x00000049a4497220 */ /* 0x040fe40000410000 */
[-C--:B------:R-:W-:Y:S01]  /*9110*/  HMMA.16816.F32.BF16 R16, R156, R174.reuse, R16 ;  /* 0x000000ae9c10723c */ /* 0x080fe20000041810 */
[----:B------:R-:W-:Y:S03]  /*9120*/  MUFU.EX2 R238, R238 ;  /* 0x000000ee00ee7308 */ /* 0x000fe60000000800 */
[C---:B------:R-:W-:Y:S02]  /*9130*/  FMUL.FTZ R74, R3.reuse, R74 ;  /* 0x0000004a034a7220 */ /* 0x040fe40000410000 */
[----:B------:R-:W-:Y:S02]  /*9140*/  FMUL.FTZ R75, R3, R75 ;  /* 0x0000004b034b7220 */ /* 0x000fe40000410000 */
[C---:B------:R-:W-:Y:S01]  /*9150*/  HMMA.16816.F32.BF16 R68, R160.reuse, R174, R68 ;  /* 0x000000aea044723c */ /* 0x040fe20000041844 */
[----:B------:R-:W3:Y:S02]  /*9160*/  LDSM.16.MT88.4 R172, [R212+0xa000] ;  /* 0x00a00000d4ac783b */ /* 0x000ee40000004200 */
[----:B------:R-:W4:Y:S01]  /*9170*/  MUFU.EX2 R243, R243 ;  /* 0x000000f300f37308 */ /* 0x000f220000000800 */
[C---:B------:R-:W-:Y:S02]  /*9180*/  FMUL.FTZ R84, R164.reuse, R84 ;  /* 0x00000054a4547220 */ /* 0x040fe40000410000 */
[----:B------:R-:W-:Y:S01]  /*9190*/  FMUL.FTZ R85, R164, R85 ;  /* 0x00000055a4557220 */ /* 0x000fe20000410000 */
[----:B--2---:R-:W-:Y:S01]  /*91a0*/  F2FP.BF16.PACK_AB R44, R211, R210 ;  /* 0x000000d2d32c723e */ /* 0x004fe200000010ff */
[-C--:B------:R-:W-:Y:S04]  /*91b0*/  HMMA.16816.F32.BF16 R72, R160, R176.reuse, R72 ;  /* 0x000000b0a048723c */ /* 0x080fe80000041848 */
[C---:B------:R-:W-:Y:S01]  /*91c0*/  FMUL.FTZ R76, R2.reuse, R76 ;  /* 0x0000004c024c7220 */ /* 0x040fe20000410000 */
[----:B------:R-:W-:Y:S01]  /*91d0*/  MUFU.EX2 R242, R242 ;  /* 0x000000f200f27308 */ /* 0x000fe20000000800 */
[----:B------:R-:W-:Y:S02]  /*91e0*/  FMUL.FTZ R77, R2, R77 ;  /* 0x0000004d024d7220 */ /* 0x000fe40000410000 */
[C---:B------:R-:W-:Y:S04]  /*91f0*/  FMUL.FTZ R78, R0.reuse, R78 ;  /* 0x0000004e004e7220 */ /* 0x040fe80000410000 */
[----:B------:R-:W-:Y:S02]  /*9200*/  FMUL.FTZ R79, R0, R79 ;  /* 0x0000004f004f7220 */ /* 0x000fe40000410000 */
[C---:B------:R-:W-:Y:S01]  /*9210*/  FMUL.FTZ R86, R3.reuse, R86 ;  /* 0x0000005603567220 */ /* 0x040fe20000410000 */
[----:B------:R-:W2:Y:S01]  /*9220*/  MUFU.EX2 R245, R245 ;  /* 0x000000f500f57308 */ /* 0x000ea20000000800 */
[----:B------:R-:W-:Y:S02]  /*9230*/  FMUL.FTZ R87, R3, R87 ;  /* 0x0000005703577220 */ /* 0x000fe40000410000 */
[C---:B------:R-:W-:Y:S01]  /*9240*/  FMUL.FTZ R104, R2.reuse, R104 ;  /* 0x0000006802687220 */ /* 0x040fe20000410000 */
[C---:B------:R-:W-:Y:S04]  /*9250*/  HMMA.16816.F32.BF16 R76, R156.reuse, R176, R76 ;  /* 0x000000b09c4c723c */ /* 0x040fe8000004184c */
[C---:B------:R-:W-:Y:S01]  /*9260*/  FMUL.FTZ R80, R2.reuse, R80 ;  /* 0x0000005002507220 */ /* 0x040fe20000410000 */
[----:B----4-:R-:W-:Y:S01]  /*9270*/  F2FP.BF16.PACK_AB R45, R243, R238 ;  /* 0x000000eef32d723e */ /* 0x010fe200000010ff */
[----:B------:R-:W-:Y:S01]  /*9280*/  FMUL.FTZ R81, R2, R81 ;  /* 0x0000005102517220 */ /* 0x000fe20000410000 */
[----:B------:R-:W-:Y:S01]  /*9290*/  MUFU.EX2 R244, R244 ;  /* 0x000000f400f47308 */ /* 0x000fe20000000800 */
[C---:B------:R-:W-:Y:S04]  /*92a0*/  FMUL.FTZ R82, R0.reuse, R82 ;  /* 0x0000005200527220 */ /* 0x040fe80000410000 */
[----:B------:R-:W-:Y:S02]  /*92b0*/  FMUL.FTZ R83, R0, R83 ;  /* 0x0000005300537220 */ /* 0x000fe40000410000 */
[--C-:B------:R-:W-:Y:S02]  /*92c0*/  FFMA.FTZ R176, R20, c[0x0][0x23c], -R194.reuse ;  /* 0x00008f0014b07a23 */ /* 0x100fe400000108c2 */
[C---:B------:R-:W-:Y:S01]  /*92d0*/  FMUL.FTZ R20, R164.reuse, R148 ;  /* 0x00000094a4147220 */ /* 0x040fe20000410000 */
[----:B------:R-:W4:Y:S01]  /*92e0*/  MUFU.EX2 R247, R247 ;  /* 0x000000f700f77308 */ /* 0x000f220000000800 */
[--C-:B------:R-:W-:Y:S01]  /*92f0*/  FFMA.FTZ R177, R21, c[0x0][0x23c], -R194.reuse ;  /* 0x00008f0015b17a23 */ /* 0x100fe200000108c2 */
[-C--:B------:R-:W-:Y:S03]  /*9300*/  HMMA.16816.F32.BF16 R80, R156, R178.reuse, R80 ;  /* 0x000000b29c50723c */ /* 0x080fe60000041850 */
[----:B------:R-:W-:Y:S01]  /*9310*/  FMUL.FTZ R21, R164, R149 ;  /* 0x00000095a4157220 */ /* 0x000fe20000410000 */
[----:B--2---:R-:W-:Y:S01]  /*9320*/  F2FP.BF16.PACK_AB R46, R245, R242 ;  /* 0x000000f2f52e723e */ /* 0x004fe200000010ff */
[----:B------:R-:W-:Y:S02]  /*9330*/  FMUL.FTZ R105, R2, R105 ;  /* 0x0000006902697220 */ /* 0x000fe40000410000 */
[C---:B------:R-:W-:Y:S01]  /*9340*/  FMUL.FTZ R106, R0.reuse, R106 ;  /* 0x0000006a006a7220 */ /* 0x040fe20000410000 */
[C---:B------:R-:W-:Y:S01]  /*9350*/  HMMA.16816.F32.BF16 R84, R160.reuse, R178, R84 ;  /* 0x000000b2a054723c */ /* 0x040fe20000041854 */
[----:B------:R-:W-:Y:S03]  /*9360*/  MUFU.EX2 R176, R176 ;  /* 0x000000b000b07308 */ /* 0x000fe60000000800 */
[----:B------:R-:W-:Y:S02]  /*9370*/  FMUL.FTZ R107, R0, R107 ;  /* 0x0000006b006b7220 */ /* 0x000fe40000410000 */
[----:B------:R-:W-:Y:S02]  /*9380*/  FMUL.FTZ R108, R2, R108 ;  /* 0x0000006c026c7220 */ /* 0x000fe40000410000 */
[-C--:B-1----:R-:W-:Y:S03]  /*9390*/  HMMA.16816.F32.BF16 R88, R160, R152.reuse, R88 ;  /* 0x00000098a058723c */ /* 0x082fe60000041858 */
[----:B------:R-:W1:Y:S01]  /*93a0*/  MUFU.EX2 R177, R177 ;  /* 0x000000b100b17308 */ /* 0x000e620000000800 */
[--C-:B------:R-:W-:Y:S02]  /*93b0*/  FFMA.FTZ R178, R22, c[0x0][0x23c], -R193.reuse ;  /* 0x00008f0016b27a23 */ /* 0x100fe400000108c1 */
[----:B------:R-:W-:Y:S01]  /*93c0*/  FMUL.FTZ R22, R3, R150 ;  /* 0x0000009603167220 */ /* 0x000fe20000410000 */
[----:B----4-:R-:W-:Y:S01]  /*93d0*/  F2FP.BF16.PACK_AB R47, R247, R244 ;  /* 0x000000f4f72f723e */ /* 0x010fe200000010ff */
[C---:B------:R-:W-:Y:S04]  /*93e0*/  HMMA.16816.F32.BF16 R92, R156.reuse, R152, R92 ;  /* 0x000000989c5c723c */ /* 0x040fe8000004185c */
[--C-:B------:R-:W-:Y:S01]  /*93f0*/  FFMA.FTZ R179, R23, c[0x0][0x23c], -R193.reuse ;  /* 0x00008f0017b37a23 */ /* 0x100fe200000108c1 */
[----:B------:R-:W-:Y:S01]  /*9400*/  MUFU.EX2 R178, R178 ;  /* 0x000000b200b27308 */ /* 0x000fe20000000800 */
[C---:B------:R-:W-:Y:S02]  /*9410*/  FMUL.FTZ R23, R3.reuse, R151 ;  /* 0x0000009703177220 */ /* 0x040fe40000410000 */
[-C--:B------:R-:W-:Y:S01]  /*9420*/  HMMA.16816.F32.BF16 R96, R156, R154.reuse, R96 ;  /* 0x0000009a9c60723c */ /* 0x080fe20000041860 */
[----:B------:R-:W2:Y:S03]  /*9430*/  LDSM.16.MT88.4 R148, [R213+0xb000] ;  /* 0x00b00000d594783b */ /* 0x000ea60000004200 */
[----:B------:R-:W-:Y:S02]  /*9440*/  FMUL.FTZ R109, R2, R109 ;  /* 0x0000006d026d7220 */ /* 0x000fe40000410000 */
[C---:B------:R-:W-:Y:S01]  /*9450*/  FMUL.FTZ R110, R0.reuse, R110 ;  /* 0x0000006e006e7220 */ /* 0x040fe20000410000 */
[----:B------:R-:W4:Y:S01]  /*9460*/  MUFU.EX2 R179, R179 ;  /* 0x000000b300b37308 */ /* 0x000f220000000800 */
[C---:B------:R-:W-:Y:S01]  /*9470*/  HMMA.16816.F32.BF16 R100, R160.reuse, R154, R100 ;  /* 0x0000009aa064723c */ /* 0x040fe20000041864 */
[----:B------:R-:W-:Y:S03]  /*9480*/  LDSM.16.MT88.4 R152, [R213+0xa400] ;  /* 0x00a40000d598783b */ /* 0x000fe60000004200 */
[----:B------:R-:W-:Y:S02]  /*9490*/  FMUL.FTZ R111, R0, R111 ;  /* 0x0000006f006f7220 */ /* 0x000fe40000410000 */
[C---:B------:R-:W-:Y:S02]  /*94a0*/  FMUL.FTZ R112, R164.reuse, R112 ;  /* 0x00000070a4707220 */ /* 0x040fe40000410000 */
[-C--:B---3--:R-:W-:Y:S01]  /*94b0*/  HMMA.16816.F32.BF16 R20, R160, R172.reuse, R20 ;  /* 0x000000aca014723c */ /* 0x088fe20000041814 */
[----:B------:R-:W-:Y:S03]  /*94c0*/  MUFU.EX2 R192, R192 ;  /* 0x000000c000c07308 */ /* 0x000fe60000000800 */
[----:B------:R-:W-:Y:S02]  /*94d0*/  FMUL.FTZ R113, R164, R113 ;  /* 0x00000071a4717220 */ /* 0x000fe40000410000 */
[C---:B------:R-:W-:Y:S02]  /*94e0*/  FMUL.FTZ R114, R3.reuse, R114 ;  /* 0x0000007203727220 */ /* 0x040fe40000410000 */
[C---:B------:R-:W-:Y:S03]  /*94f0*/  HMMA.16816.F32.BF16 R104, R156.reuse, R172, R104 ;  /* 0x000000ac9c68723c */ /* 0x040fe60000041868 */
[----:B------:R-:W3:Y:S01]  /*9500*/  MUFU.EX2 R195, R195 ;  /* 0x000000c300c37308 */ /* 0x000ee20000000800 */
[C---:B------:R-:W-:Y:S02]  /*9510*/  FMUL.FTZ R115, R3.reuse, R115 ;  /* 0x0000007303737220 */ /* 0x040fe40000410000 */
[----:B------:R-:W-:Y:S02]  /*9520*/  FMUL.FTZ R128, R2, R128 ;  /* 0x0000008002807220 */ /* 0x000fe40000410000 */
[-C--:B------:R-:W-:Y:S04]  /*9530*/  HMMA.16816.F32.BF16 R108, R156, R174.reuse, R108 ;  /* 0x000000ae9c6c723c */ /* 0x080fe8000004186c */
[--C-:B------:R-:W-:Y:S01]  /*9540*/  FFMA.FTZ R172, R34, c[0x0][0x23c], -R193.reuse ;  /* 0x00008f0022ac7a23 */ /* 0x100fe200000108c1 */
[----:B------:R-:W-:Y:S01]  /*9550*/  MUFU.EX2 R196, R196 ;  /* 0x000000c400c47308 */ /* 0x000fe20000000800 */
[----:B------:R-:W-:Y:S02]  /*9560*/  FMUL.FTZ R34, R3, R146 ;  /* 0x0000009203227220 */ /* 0x000fe40000410000 */
[C---:B------:R-:W-:Y:S04]  /*9570*/  HMMA.16816.F32.BF16 R112, R160.reuse, R174, R112 ;  /* 0x000000aea070723c */ /* 0x040fe80000041870 */
[----:B------:R-:W-:Y:S02]  /*9580*/  FFMA.FTZ R173, R35, c[0x0][0x23c], -R193 ;  /* 0x00008f0023ad7a23 */ /* 0x000fe400000108c1 */
[----:B------:R-:W-:Y:S01]  /*9590*/  FMUL.FTZ R35, R3, R147 ;  /* 0x0000009303237220 */ /* 0x000fe20000410000 */
[----:B------:R-:W-:Y:S01]  /*95a0*/  MUFU.EX2 R172, R172 ;  /* 0x000000ac00ac7308 */ /* 0x000fe20000000800 */
[----:B------:R-:W5:Y:S01]  /*95b0*/  LDSM.16.MT88.4 R144, [R212+0xb000] ;  /* 0x00b00000d490783b */ /* 0x000f620000004200 */
[--C-:B------:R-:W-:Y:S03]  /*95c0*/  FFMA.FTZ R174, R24, c[0x0][0x23c], -R191.reuse ;  /* 0x00008f0018ae7a23 */ /* 0x100fe600000108bf */
[C---:B------:R-:W-:Y:S01]  /*95d0*/  FMUL.FTZ R24, R164.reuse, R140 ;  /* 0x0000008ca4187220 */ /* 0x040fe20000410000 */
[-C--:B--2---:R-:W-:Y:S03]  /*95e0*/  HMMA.16816.F32.BF16 R32, R160, R148.reuse, R32 ;  /* 0x00000094a020723c */ /* 0x084fe60000041820 */
[----:B------:R-:W-:Y:S01]  /*95f0*/  FFMA.FTZ R175, R25, c[0x0][0x23c], -R191 ;  /* 0x00008f0019af7a23 */ /* 0x000fe200000108bf */
[----:B------:R-:W2:Y:S01]  /*9600*/  MUFU.EX2 R173, R173 ;  /* 0x000000ad00ad7308 */ /* 0x000ea20000000800 */
[----:B------:R-:W-:Y:S02]  /*9610*/  FMUL.FTZ R25, R164, R141 ;  /* 0x0000008da4197220 */ /* 0x000fe40000410000 */
[----:B------:R-:W2:Y:S01]  /*9620*/  LDSM.16.MT88.4 R140, [R213+0x9400] ;  /* 0x00940000d58c783b */ /* 0x000ea20000004200 */
[C---:B------:R-:W-:Y:S04]  /*9630*/  HMMA.16816.F32.BF16 R116, R156.reuse, R148, R116 ;  /* 0x000000949c74723c */ /* 0x040fe80000041874 */
[----:B------:R-:W-:Y:S02]  /*9640*/  FMUL.FTZ R129, R2, R129 ;  /* 0x0000008102817220 */ /* 0x000fe40000410000 */
[C---:B------:R-:W-:Y:S01]  /*9650*/  FMUL.FTZ R130, R0.reuse, R130 ;  /* 0x0000008200827220 */ /* 0x040fe20000410000 */
[----:B------:R-:W-:Y:S01]  /*9660*/  MUFU.EX2 R174, R174 ;  /* 0x000000ae00ae7308 */ /* 0x000fe20000000800 */
[-C--:B------:R-:W-:Y:S04]  /*9670*/  HMMA.16816.F32.BF16 R120, R156, R150.reuse, R120 ;  /* 0x000000969c78723c */ /* 0x080fe80000041878 */
[----:B------:R-:W-:Y:S02]  /*9680*/  FMUL.FTZ R131, R0, R131 ;  /* 0x0000008300837220 */ /* 0x000fe40000410000 */
[C---:B------:R-:W-:Y:S02]  /*9690*/  FMUL.FTZ R132, R2.reuse, R132 ;  /* 0x0000008402847220 */ /* 0x040fe40000410000 */
[C---:B------:R-:W-:Y:S01]  /*96a0*/  HMMA.16816.F32.BF16 R124, R160.reuse, R150, R124 ;  /* 0x00000096a07c723c */ /* 0x040fe2000004187c */
[----:B------:R-:W2:Y:S01]  /*96b0*/  LDSM.16.MT88.4 R148, [R212+0x9400] ;  /* 0x00940000d494783b */ /* 0x000ea20000004200 */
[----:B------:R-:W2:Y:S02]  /*96c0*/  MUFU.EX2 R175, R175 ;  /* 0x000000af00af7308 */ /* 0x000ea40000000800 */
[----:B------:R-:W-:Y:S02]  /*96d0*/  FMUL.FTZ R133, R2, R133 ;  /* 0x0000008502857220 */ /* 0x000fe40000410000 */
[C---:B------:R-:W-:Y:S02]  /*96e0*/  FMUL.FTZ R134, R0.reuse, R134 ;  /* 0x0000008600867220 */ /* 0x040fe40000410000 */
[----:B------:R-:W-:Y:S01]  /*96f0*/  FMUL.FTZ R135, R0, R135 ;  /* 0x0000008700877220 */ /* 0x000fe20000410000 */
[-C--:B-----5:R-:W-:Y:S03]  /*9700*/  HMMA.16816.F32.BF16 R24, R160, R144.reuse, R24 ;  /* 0x00000090a018723c */ /* 0x0a0fe60000041818 */
[----:B------:R-:W5:Y:S01]  /*9710*/  MUFU.EX2 R197, R197 ;  /* 0x000000c500c57308 */ /* 0x000f620000000800 */
[C---:B------:R-:W-:Y:S01]  /*9720*/  FMUL.FTZ R28, R164.reuse, R136 ;  /* 0x00000088a41c7220 */ /* 0x040fe20000410000 */
[----:B-1----:R-:W-:Y:S01]  /*9730*/  F2FP.BF16.PACK_AB R136, R177, R176 ;  /* 0x000000b0b188723e */ /* 0x002fe200000010ff */
[----:B------:R-:W-:Y:S01]  /*9740*/  FMUL.FTZ R29, R164, R137 ;  /* 0x00000089a41d7220 */ /* 0x000fe20000410000 */
[----:B----4-:R-:W-:Y:S01]  /*9750*/  F2FP.BF16.PACK_AB R137, R179, R178 ;  /* 0x000000b2b389723e */ /* 0x010fe200000010ff */
[----:B------:R-:W-:Y:S01]  /*9760*/  FMUL.FTZ R30, R3, R138 ;  /* 0x0000008a031e7220 */ /* 0x000fe20000410000 */
[C---:B------:R-:W-:Y:S04]  /*9770*/  HMMA.16816.F32.BF16 R128, R156.reuse, R144, R128 ;  /* 0x000000909c80723c */ /* 0x040fe80000041880 */
[----:B------:R-:W-:Y:S01]  /*9780*/  MUFU.EX2 R198, R198 ;  /* 0x000000c600c67308 */ /* 0x000fe20000000800 */
[----:B---3--:R-:W-:Y:S01]  /*9790*/  F2FP.BF16.PACK_AB R138, R195, R192 ;  /* 0x000000c0c38a723e */ /* 0x008fe200000010ff */
[----:B------:R-:W-:Y:S01]  /*97a0*/  FMUL.FTZ R31, R3, R139 ;  /* 0x0000008b031f7220 */ /* 0x000fe20000410000 */
[----:B--2---:R-:W-:Y:S01]  /*97b0*/  F2FP.BF16.PACK_AB R139, R173, R172 ;  /* 0x000000acad8b723e */ /* 0x004fe200000010ff */
[--C-:B------:R-:W-:Y:S01]  /*97c0*/  FFMA.FTZ R64, R64, c[0x0][0x23c], -R194.reuse ;  /* 0x00008f0040407a23 */ /* 0x100fe200000108c2 */
[-C--:B------:R-:W-:Y:S03]  /*97d0*/  HMMA.16816.F32.BF16 R132, R156, R146.reuse, R132 ;  /* 0x000000929c84723c */ /* 0x080fe60000041884 */
[----:B------:R-:W-:Y:S02]  /*97e0*/  F2FP.BF16.PACK_AB R144, R175, R174 ;  /* 0x000000aeaf90723e */ /* 0x000fe400000010ff */
[----:B------:R-:W1:Y:S01]  /*97f0*/  MUFU.EX2 R199, R199 ;  /* 0x000000c700c77308 */ /* 0x000e620000000800 */
[----:B------:R-:W-:Y:S02]  /*9800*/  FFMA.FTZ R194, R65, c[0x0][0x23c], -R194 ;  /* 0x00008f0041c27a23 */ /* 0x000fe400000108c2 */
[----:B------:R-:W-:Y:S04]  /*9810*/  HMMA.16816.F32.BF16 R28, R160, R146, R28 ;  /* 0x00000092a01c723c */ /* 0x000fe8000004181c */
[----:B-----5:R-:W-:Y:S01]  /*9820*/  F2FP.BF16.PACK_AB R145, R197, R196 ;  /* 0x000000c4c591723e */ /* 0x020fe200000010ff */
[--C-:B------:R-:W-:Y:S02]  /*9830*/  FFMA.FTZ R66, R66, c[0x0][0x23c], -R193.reuse ;  /* 0x00008f0042427a23 */ /* 0x100fe400000108c1 */
[----:B------:R-:W-:Y:S01]  /*9840*/  MUFU.EX2 R200, R200 ;  /* 0x000000c800c87308 */ /* 0x000fe20000000800 */
[-C--:B------:R-:W-:Y:S05]  /*9850*/  HMMA.16816.F32.BF16 R8, R136, R140.reuse, R8 ;  /* 0x0000008c8808723c */ /* 0x080fea0000041808 */
[----:B------:R-:W-:Y:S02]  /*9860*/  FFMA.FTZ R193, R67, c[0x0][0x23c], -R193 ;  /* 0x00008f0043c17a23 */ /* 0x000fe400000108c1 */
[----:B------:R-:W-:Y:S02]  /*9870*/  FFMA.FTZ R67, R56, c[0x0][0x23c], -R191 ;  /* 0x00008f0038437a23 */ /* 0x000fe400000108bf */
[----:B------:R-:W2:Y:S03]  /*9880*/  MUFU.EX2 R201, R201 ;  /* 0x000000c900c97308 */ /* 0x000ea60000000800 */
[----:B------:R-:W-:Y:S01]  /*9890*/  FFMA.FTZ R169, R164, R239, R169 ;  /* 0x000000efa4a97223 */ /* 0x000fe200000100a9 */
[----:B-1----:R-:W-:Y:S01]  /*98a0*/  F2FP.BF16.PACK_AB R146, R199, R198 ;  /* 0x000000c6c792723e */ /* 0x002fe200000010ff */
[----:B------:R-:W-:Y:S01]  /*98b0*/  FFMA.FTZ R5, R3, R236, R5 ;  /* 0x000000ec03057223 */ /* 0x000fe20000010005 */
[----:B------:R-:W-:Y:S01]  /*98c0*/  MOV R3, R168 ;  /* 0x000000a800037202 */ /* 0x000fe20000000f00 */
[----:B------:R-:W-:Y:S02]  /*98d0*/  FFMA.FTZ R181, R2, R237, R181 ;  /* 0x000000ed02b57223 */ /* 0x000fe400000100b5 */
[----:B------:R-:W-:Y:S01]  /*98e0*/  FFMA.FTZ R183, R0, R235, R183 ;  /* 0x000000eb00b77223 */ /* 0x000fe200000100b7 */
[----:B------:R1:W-:Y:S01]  /*98f0*/  MUFU.EX2 R65, R194 ;  /* 0x000000c200417308 */ /* 0x0003e20000000800 */
[----:B------:R-:W-:Y:S01]  /*9900*/  FADD.FTZ R170, R170, R169 ;  /* 0x000000a9aaaa7221 */ /* 0x000fe20000010000 */
[----:B------:R-:W-:Y:S01]  /*9910*/  MOV R169, R166 ;  /* 0x000000a600a97202 */ /* 0x000fe20000000f00 */
[----:B------:R-:W-:Y:S02]  /*9920*/  FADD.FTZ R6, R6, R5 ;  /* 0x0000000506067221 */ /* 0x000fe40000010000 */
[----:B------:R-:W-:Y:S02]  /*9930*/  FADD.FTZ R184, R184, R181 ;  /* 0x000000b5b8b87221 */ /* 0x000fe40000010000 */
[----:B------:R-:W-:Y:S02]  /*9940*/  FADD.FTZ R186, R186, R183 ;  /* 0x000000b7baba7221 */ /* 0x000fe40000010000 */
[----:B------:R-:W-:Y:S01]  /*9950*/  FADD.FTZ R7, R7, R170 ;  /* 0x000000aa07077221 */ /* 0x000fe20000010000 */
[----:B------:R-:W-:Y:S01]  /*9960*/  MUFU.EX2 R202, R202 ;  /* 0x000000ca00ca7308 */ /* 0x000fe20000000800 */
[----:B------:R-:W-:Y:S02]  /*9970*/  FADD.FTZ R171, R171, R6 ;  /* 0x00000006abab7221 */ /* 0x000fe40000010000 */
[----:B------:R-:W-:Y:S01]  /*9980*/  FADD.FTZ R185, R185, R184 ;  /* 0x000000b8b9b97221 */ /* 0x000fe20000010000 */
[----:B--2---:R-:W-:Y:S01]  /*9990*/  F2FP.BF16.PACK_AB R147, R201, R200 ;  /* 0x000000c8c993723e */ /* 0x004fe200000010ff */
[----:B------:R-:W-:Y:S02]  /*99a0*/  FADD.FTZ R187, R187, R186 ;  /* 0x000000babbbb7221 */ /* 0x000fe40000010000 */
[----:B------:R-:W-:Y:S02]  /*99b0*/  FADD.FTZ R7, R180, R7 ;  /* 0x00000007b4077221 */ /* 0x000fe40000010000 */
[----:B------:R-:W-:Y:S01]  /*99c0*/  FADD.FTZ R171, R182, R171 ;  /* 0x000000abb6ab7221 */ /* 0x000fe20000010000 */
[----:B------:R-:W2:Y:S01]  /*99d0*/  MUFU.EX2 R203, R203 ;  /* 0x000000cb00cb7308 */ /* 0x000ea20000000800 */
[C---:B------:R-:W-:Y:S04]  /*99e0*/  HMMA.16816.F32.BF16 R12, R144.reuse, R140, R12 ;  /* 0x0000008c900c723c */ /* 0x040fe8000004180c */
[--C-:B-1----:R-:W-:Y:S02]  /*99f0*/  FFMA.FTZ R194, R57, c[0x0][0x23c], -R191.reuse ;  /* 0x00008f0039c27a23 */ /* 0x102fe400000108bf */
[----:B------:R-:W-:Y:S01]  /*9a00*/  LDSM.16.MT88.4 R56, [R213+0xac00] ;  /* 0x00ac0000d538783b */ /* 0x000fe20000004200 */
[----:B------:R-:W-:Y:S01]  /*9a10*/  FFMA.FTZ R191, R61, c[0x0][0x23c], -R191 ;  /* 0x00008f003dbf7a23 */ /* 0x000fe200000108bf */
[-C--:B------:R-:W-:Y:S01]  /*9a20*/  HMMA.16816.F32.BF16 R16, R144, R142.reuse, R16 ;  /* 0x0000008e9010723c */ /* 0x080fe20000041810 */
[----:B------:R-:W-:Y:S03]  /*9a30*/  MUFU.EX2 R204, R204 ;  /* 0x000000cc00cc7308 */ /* 0x000fe60000000800 */
[----:B------:R-:W-:Y:S02]  /*9a40*/  FADD.FTZ R185, R188, R185 ;  /* 0x000000b9bcb97221 */ /* 0x000fe40000010000 */
[----:B------:R-:W-:Y:S02]  /*9a50*/  FADD.FTZ R187, R190, R187 ;  /* 0x000000bbbebb7221 */ /* 0x000fe40000010000 */
[C---:B------:R-:W-:Y:S01]  /*9a60*/  HMMA.16816.F32.BF16 R68, R136.reuse, R142, R68 ;  /* 0x0000008e8844723c */ /* 0x040fe20000041844 */
[----:B------:R-:W1:Y:S02]  /*9a70*/  LDSM.16.MT88.4 R140, [R212+0xa400] ;  /* 0x00a40000d48c783b */ /* 0x000e640000004200 */
[----:B------:R-:W3:Y:S01]  /*9a80*/  MUFU.EX2 R205, R205 ;  /* 0x000000cd00cd7308 */ /* 0x000ee20000000800 */
[----:B------:R-:W-:Y:S02]  /*9a90*/  FADD.FTZ R176, R176, R7 ;  /* 0x00000007b0b07221 */ /* 0x000fe40000010000 */
[----:B------:R-:W-:Y:S02]  /*9aa0*/  FADD.FTZ R178, R178, R171 ;  /* 0x000000abb2b27221 */ /* 0x000fe40000010000 */
[-C--:B------:R-:W-:Y:S04]  /*9ab0*/  HMMA.16816.F32.BF16 R72, R136, R148.reuse, R72 ;  /* 0x000000948848723c */ /* 0x080fe80000041848 */
[----:B------:R-:W-:Y:S01]  /*9ac0*/  FADD.FTZ R174, R174, R185 ;  /* 0x000000b9aeae7221 */ /* 0x000fe20000010000 */
[----:B------:R-:W-:Y:S01]  /*9ad0*/  MUFU.EX2 R206, R206 ;  /* 0x000000ce00ce7308 */ /* 0x000fe20000000800 */
[----:B------:R-:W-:Y:S02]  /*9ae0*/  FADD.FTZ R196, R196, R187 ;  /* 0x000000bbc4c47221 */ /* 0x000fe40000010000 */
[C---:B------:R-:W-:Y:S04]  /*9af0*/  HMMA.16816.F32.BF16 R76, R144.reuse, R148, R76 ;  /* 0x00000094904c723c */ /* 0x040fe8000004184c */
[----:B------:R-:W-:Y:S02]  /*9b00*/  FADD.FTZ R177, R177, R176 ;  /* 0x000000b0b1b17221 */ /* 0x000fe40000010000 */
[----:B------:R-:W-:Y:S01]  /*9b10*/  FADD.FTZ R179, R179, R178 ;  /* 0x000000b2b3b37221 */ /* 0x000fe20000010000 */
[----:B------:R-:W4:Y:S01]  /*9b20*/  MUFU.EX2 R207, R207 ;  /* 0x000000cf00cf7308 */ /* 0x000f220000000800 */
[-C--:B------:R-:W-:Y:S04]  /*9b30*/  HMMA.16816.F32.BF16 R80, R144, R150.reuse, R80 ;  /* 0x000000969050723c */ /* 0x080fe80000041850 */
[----:B------:R-:W-:Y:S02]  /*9b40*/  FADD.FTZ R175, R175, R174 ;  /* 0x000000aeafaf7221 */ /* 0x000fe40000010000 */
[----:B------:R-:W-:Y:S02]  /*9b50*/  FADD.FTZ R197, R197, R196 ;  /* 0x000000c4c5c57221 */ /* 0x000fe40000010000 */
[C---:B------:R-:W-:Y:S01]  /*9b60*/  HMMA.16816.F32.BF16 R84, R136.reuse, R150, R84 ;  /* 0x000000968854723c */ /* 0x040fe20000041854 */
[----:B------:R-:W-:Y:S03]  /*9b70*/  MUFU.EX2 R208, R208 ;  /* 0x000000d000d07308 */ /* 0x000fe60000000800 */
[----:B------:R-:W-:Y:S02]  /*9b80*/  FADD.FTZ R192, R192, R177 ;  /* 0x000000b1c0c07221 */ /* 0x000fe40000010000 */
[----:B------:R-:W-:Y:S02]  /*9b90*/  FADD.FTZ R172, R172, R179 ;  /* 0x000000b3acac7221 */ /* 0x000fe40000010000 */
[-C--:B------:R-:W-:Y:S03]  /*9ba0*/  HMMA.16816.F32.BF16 R88, R136, R152.reuse, R88 ;  /* 0x000000988858723c */ /* 0x080fe60000041858 */
[----:B------:R-:W5:Y:S01]  /*9bb0*/  MUFU.EX2 R209, R209 ;  /* 0x000000d100d17308 */ /* 0x000f620000000800 */
[----:B------:R-:W-:Y:S02]  /*9bc0*/  FADD.FTZ R198, R198, R175 ;  /* 0x000000afc6c67221 */ /* 0x000fe40000010000 */
[----:B------:R-:W-:Y:S02]  /*9bd0*/  FADD.FTZ R200, R200, R197 ;  /* 0x000000c5c8c87221 */ /* 0x000fe40000010000 */
[C---:B------:R-:W-:Y:S04]  /*9be0*/  HMMA.16816.F32.BF16 R92, R144.reuse, R152, R92 ;  /* 0x00000098905c723c */ /* 0x040fe8000004185c */
[----:B------:R-:W-:Y:S01]  /*9bf0*/  FADD.FTZ R195, R195, R192 ;  /* 0x000000c0c3c37221 */ /* 0x000fe20000010000 */
[----:B------:R-:W-:Y:S01]  /*9c00*/  MUFU.EX2 R246, R246 ;  /* 0x000000f600f67308 */ /* 0x000fe20000000800 */
[----:B------:R-:W-:Y:S02]  /*9c10*/  FADD.FTZ R173, R173, R172 ;  /* 0x000000acadad7221 */ /* 0x000fe40000010000 */
[-C--:B------:R-:W-:Y:S04]  /*9c20*/  HMMA.16816.F32.BF16 R96, R144, R154.reuse, R96 ;  /* 0x0000009a9060723c */ /* 0x080fe80000041860 */
[----:B------:R-:W-:Y:S02]  /*9c30*/  FADD.FTZ R199, R199, R198 ;  /* 0x000000c6c7c77221 */ /* 0x000fe40000010000 */
[----:B------:R-:W-:Y:S01]  /*9c40*/  FADD.FTZ R201, R201, R200 ;  /* 0x000000c8c9c97221 */ /* 0x000fe20000010000 */
[----:B------:R-:W-:Y:S01]  /*9c50*/  MUFU.EX2 R249, R249 ;  /* 0x000000f900f97308 */ /* 0x000fe20000000800 */
[C---:B------:R-:W-:Y:S04]  /*9c60*/  HMMA.16816.F32.BF16 R100, R136.reuse, R154, R100 ;  /* 0x0000009a8864723c */ /* 0x040fe80000041864 */
[----:B------:R-:W-:Y:S02]  /*9c70*/  FADD.FTZ R210, R210, R199 ;  /* 0x000000c7d2d27221 */ /* 0x000fe40000010000 */
[----:B------:R-:W-:Y:S02]  /*9c80*/  FADD.FTZ R238, R238, R201 ;  /* 0x000000c9eeee7221 */ /* 0x000fe40000010000 */
[-C--:B-1----:R-:W-:Y:S01]  /*9c90*/  HMMA.16816.F32.BF16 R20, R136, R140.reuse, R20 ;  /* 0x0000008c8814723c */ /* 0x082fe20000041814 */
[----:B------:R-:W-:Y:S03]  /*9ca0*/  MUFU.EX2 R248, R248 ;  /* 0x000000f800f87308 */ /* 0x000fe60000000800 */
[----:B------:R-:W-:Y:S02]  /*9cb0*/  FADD.FTZ R211, R211, R210 ;  /* 0x000000d2d3d37221 */ /* 0x000fe40000010000 */
[----:B------:R-:W-:Y:S02]  /*9cc0*/  FADD.FTZ R243, R243, R238 ;  /* 0x000000eef3f37221 */ /* 0x000fe40000010000 */
[C---:B------:R-:W-:Y:S03]  /*9cd0*/  HMMA.16816.F32.BF16 R104, R144.reuse, R140, R104 ;  /* 0x0000008c9068723c */ /* 0x040fe60000041868 */
[----:B------:R-:W1:Y:S01]  /*9ce0*/  MUFU.EX2 R251, R251 ;  /* 0x000000fb00fb7308 */ /* 0x000e620000000800 */
[----:B------:R-:W-:Y:S02]  /*9cf0*/  FADD.FTZ R242, R242, R211 ;  /* 0x000000d3f2f27221 */ /* 0x000fe40000010000 */
[----:B------:R-:W-:Y:S02]  /*9d00*/  FADD.FTZ R244, R244, R243 ;  /* 0x000000f3f4f47221 */ /* 0x000fe40000010000 */
[-C--:B------:R-:W-:Y:S04]  /*9d10*/  HMMA.16816.F32.BF16 R108, R144, R142.reuse, R108 ;  /* 0x0000008e906c723c */ /* 0x080fe8000004186c */
[----:B------:R-:W-:Y:S01]  /*9d20*/  FADD.FTZ R242, R245, R242 ;  /* 0x000000f2f5f27221 */ /* 0x000fe20000010000 */
[----:B------:R-:W1:Y:S01]  /*9d30*/  MUFU.EX2 R64, R64 ;  /* 0x0000004000407308 */ /* 0x000e620000000800 */
[----:B------:R-:W-:Y:S02]  /*9d40*/  FADD.FTZ R247, R247, R244 ;  /* 0x000000f4f7f77221 */ /* 0x000fe40000010000 */
[C---:B------:R-:W-:Y:S01]  /*9d50*/  HMMA.16816.F32.BF16 R112, R136.reuse, R142, R112 ;  /* 0x0000008e8870723c */ /* 0x040fe20000041870 */
[----:B------:R-:W1:Y:S06]  /*9d60*/  LDSM.16.MT88.4 R140, [R212+0x9800] ;  /* 0x00980000d48c783b */ /* 0x000e6c0000004200 */
[----:B------:R-:W-:Y:S01]  /*9d70*/  MUFU.EX2 R66, R66 ;  /* 0x0000004200427308 */ /* 0x000fe20000000800 */
[-C--:B------:R-:W-:Y:S08]  /*9d80*/  HMMA.16816.F32.BF16 R32, R136, R36.reuse, R32 ;  /* 0x000000248820723c */ /* 0x080ff00000041820 */
[C---:B------:R-:W-:Y:S01]  /*9d90*/  HMMA.16816.F32.BF16 R116, R144.reuse, R36, R116 ;  /* 0x000000249074723c */ /* 0x040fe20000041874 */
[----:B------:R-:W1:Y:S06]  /*9da0*/  MUFU.EX2 R193, R193 ;  /* 0x000000c100c17308 */ /* 0x000e6c0000000800 */
[----:B--2---:R-:W-:Y:S01]  /*9db0*/  F2FP.BF16.PACK_AB R36, R203, R202 ;  /* 0x000000cacb24723e */ /* 0x004fe200000010ff */
[-C--:B------:R-:W-:Y:S03]  /*9dc0*/  HMMA.16816.F32.BF16 R120, R144, R38.reuse, R120 ;  /* 0x000000269078723c */ /* 0x080fe60000041878 */
[----:B------:R-:W-:Y:S01]  /*9dd0*/  MUFU.EX2 R67, R67 ;  /* 0x0000004300437308 */ /* 0x000fe20000000800 */
[----:B---3--:R-:W-:Y:S01]  /*9de0*/  F2FP.BF16.PACK_AB R37, R205, R204 ;  /* 0x000000cccd25723e */ /* 0x008fe200000010ff */
[----:B------:R-:W-:Y:S02]  /*9df0*/  FADD.FTZ R202, R202, R195 ;  /* 0x000000c3caca7221 */ /* 0x000fe40000010000 */
[----:B------:R-:W-:Y:S01]  /*9e00*/  FADD.FTZ R204, R204, R173 ;  /* 0x000000adcccc7221 */ /* 0x000fe20000010000 */
[C---:B------:R-:W-:Y:S04]  /*9e10*/  HMMA.16816.F32.BF16 R124, R136.reuse, R38, R124 ;  /* 0x00000026887c723c */ /* 0x040fe8000004187c */
[----:B------:R-:W-:Y:S01]  /*9e20*/  FADD.FTZ R203, R203, R202 ;  /* 0x000000cacbcb7221 */ /* 0x000fe20000010000 */
[----:B------:R-:W-:Y:S01]  /*9e30*/  MUFU.EX2 R194, R194 ;  /* 0x000000c200c27308 */ /* 0x000fe20000000800 */
[----:B------:R-:W-:Y:S01]  /*9e40*/  FADD.FTZ R205, R205, R204 ;  /* 0x000000cccdcd7221 */ /* 0x000fe20000010000 */
[----:B----4-:R-:W-:Y:S01]  /*9e50*/  F2FP.BF16.PACK_AB R38, R207, R206 ;  /* 0x000000cecf26723e */ /* 0x010fe200000010ff */
[-C--:B------:R-:W-:Y:S04]  /*9e60*/  HMMA.16816.F32.BF16 R24, R136, R48.reuse, R24 ;  /* 0x000000308818723c */ /* 0x080fe80000041818 */
[----:B-----5:R-:W-:Y:S01]  /*9e70*/  F2FP.BF16.PACK_AB R39, R209, R208 ;  /* 0x000000d0d127723e */ /* 0x020fe200000010ff */
[----:B------:R-:W-:Y:S02]  /*9e80*/  FADD.FTZ R206, R206, R203 ;  /* 0x000000cbcece7221 */ /* 0x000fe40000010000 */
[----:B------:R-:W2:Y:S01]  /*9e90*/  MUFU.EX2 R250, R250 ;  /* 0x000000fa00fa7308 */ /* 0x000ea20000000800 */
[C---:B------:R-:W-:Y:S04]  /*9ea0*/  HMMA.16816.F32.BF16 R128, R144.reuse, R48, R128 ;  /* 0x000000309080723c */ /* 0x040fe80000041880 */
[----:B------:R-:W-:Y:S02]  /*9eb0*/  FADD.FTZ R208, R208, R205 ;  /* 0x000000cdd0d07221 */ /* 0x000fe40000010000 */
[----:B------:R-:W-:Y:S02]  /*9ec0*/  FADD.FTZ R207, R207, R206 ;  /* 0x000000cecfcf7221 */ /* 0x000fe40000010000 */
[-C--:B------:R-:W-:Y:S01]  /*9ed0*/  HMMA.16816.F32.BF16 R132, R144, R50.reuse, R132 ;  /* 0x000000329084723c */ /* 0x080fe20000041884 */
[----:B------:R-:W3:Y:S03]  /*9ee0*/  MUFU.EX2 R252, R252 ;  /* 0x000000fc00fc7308 */ /* 0x000ee60000000800 */
[----:B------:R-:W-:Y:S04]  /*9ef0*/  FADD.FTZ R209, R209, R208 ;  /* 0x000000d0d1d17221 */ /* 0x000fe80000010000 */
[----:B------:R-:W-:Y:S01]  /*9f00*/  HMMA.16816.F32.BF16 R28, R136, R50, R28 ;  /* 0x00000032881c723c */ /* 0x000fe2000004181c */
[----:B------:R-:W4:Y:S02]  /*9f10*/  LDSM.16.MT88.4 R48, [R213+0xa800] ;  /* 0x00a80000d530783b */ /* 0x000f240000004200 */
[----:B------:R-:W-:Y:S04]  /*9f20*/  MUFU.EX2 R191, R191 ;  /* 0x000000bf00bf7308 */ /* 0x000fe80000000800 */
[--C-:B------:R-:W-:Y:S01]  /*9f30*/  FFMA.FTZ R136, R62, c[0x0][0x23c], -R189.reuse ;  /* 0x00008f003e887a23 */ /* 0x100fe200000108bd */
[-C--:B------:R-:W-:Y:S05]  /*9f40*/  HMMA.16816.F32.BF16 R8, R36, R40.reuse, R8 ;  /* 0x000000282408723c */ /* 0x080fea0000041808 */
[----:B------:R-:W-:Y:S01]  /*9f50*/  FFMA.FTZ R189, R63, c[0x0][0x23c], -R189 ;  /* 0x00008f003fbd7a23 */ /* 0x000fe200000108bd */
[----:B-1----:R-:W-:Y:S01]  /*9f60*/  F2FP.BF16.PACK_AB R137, R251, R248 ;  /* 0x000000f8fb89723e */ /* 0x002fe200000010ff */
[----:B------:R-:W-:Y:S01]  /*9f70*/  LDSM.16.MT88.4 R60, [R212+0xac00] ;  /* 0x00ac0000d43c783b */ /* 0x000fe20000004200 */
[C---:B------:R-:W-:Y:S01]  /*9f80*/  HMMA.16816.F32.BF16 R12, R44.reuse, R40, R12 ;  /* 0x000000282c0c723c */ /* 0x040fe2000004180c */
[----:B------:R1:W5:Y:S03]  /*9f90*/  MUFU.EX2 R159, R136 ;  /* 0x00000088009f7308 */ /* 0x0003660000000800 */
[----:B------:R-:W-:Y:S01]  /*9fa0*/  F2FP.BF16.PACK_AB R138, R65, R64 ;  /* 0x00000040418a723e */ /* 0x000fe200000010ff */
[----:B------:R-:W-:Y:S01]  /*9fb0*/  FADD.FTZ R248, R248, R209 ;  /* 0x000000d1f8f87221 */ /* 0x000fe20000010000 */
[----:B------:R-:W-:Y:S01]  /*9fc0*/  F2FP.BF16.PACK_AB R139, R193, R66 ;  /* 0x00000042c18b723e */ /* 0x000fe200000010ff */
[----:B--2---:R-:W-:Y:S01]  /*9fd0*/  FADD.FTZ R247, R250, R247 ;  /* 0x000000f7faf77221 */ /* 0x004fe20000010000 */
[-C--:B------:R-:W-:Y:S03]  /*9fe0*/  HMMA.16816.F32.BF16 R16, R44, R42.reuse, R16 ;  /* 0x0000002a2c10723c */ /* 0x080fe60000041810 */
[----:B------:R-:W2:Y:S01]  /*9ff0*/  MUFU.EX2 R189, R189 ;  /* 0x000000bd00bd7308 */ /* 0x000ea20000000800 */
[----:B------:R-:W-:Y:S02]  /*a000*/  FADD.FTZ R251, R251, R248 ;  /* 0x000000f8fbfb7221 */ /* 0x000fe40000010000 */
[----:B---3--:R-:W-:Y:S02]  /*a010*/  FADD.FTZ R247, R252, R247 ;  /* 0x000000f7fcf77221 */ /* 0x008fe40000010000 */
[C---:B------:R-:W-:Y:S01]  /*a020*/  HMMA.16816.F32.BF16 R68, R36.reuse, R42, R68 ;  /* 0x0000002a2444723c */ /* 0x040fe20000041844 */
[----:B------:R-:W3:Y:S03]  /*a030*/  LDSM.16.MT88.4 R40, [R212+0xa800] ;  /* 0x00a80000d428783b */ /* 0x000ee60000004200 */
[----:B------:R-:W-:Y:S04]  /*a040*/  FADD.FTZ R66, R66, R251 ;  /* 0x000000fb42427221 */ /* 0x000fe80000010000 */
[-C--:B------:R-:W-:Y:S04]  /*a050*/  HMMA.16816.F32.BF16 R72, R36, R140.reuse, R72 ;  /* 0x0000008c2448723c */ /* 0x080fe80000041848 */
[----:B-1----:R-:W-:Y:S01]  /*a060*/  F2FP.BF16.PACK_AB R136, R249, R246 ;  /* 0x000000f6f988723e */ /* 0x002fe200000010ff */
[----:B------:R-:W-:Y:S02]  /*a070*/  FADD.FTZ R246, R246, R207 ;  /* 0x000000cff6f67221 */ /* 0x000fe40000010000 */
[----:B------:R-:W-:Y:S01]  /*a080*/  FADD.FTZ R236, R193, R66 ;  /* 0x00000042c1ec7221 */ /* 0x000fe20000010000 */
[C---:B------:R-:W-:Y:S04]  /*a090*/  HMMA.16816.F32.BF16 R76, R44.reuse, R140, R76 ;  /* 0x0000008c2c4c723c */ /* 0x040fe8000004184c */
[----:B------:R-:W-:Y:S04]  /*a0a0*/  FADD.FTZ R249, R249, R246 ;  /* 0x000000f6f9f97221 */ /* 0x000fe80000010000 */
[-C--:B------:R-:W-:Y:S04]  /*a0b0*/  HMMA.16816.F32.BF16 R80, R44, R142.reuse, R80 ;  /* 0x0000008e2c50723c */ /* 0x080fe80000041850 */
[----:B------:R-:W-:Y:S04]  /*a0c0*/  FADD.FTZ R64, R64, R249 ;  /* 0x000000f940407221 */ /* 0x000fe80000010000 */
[C---:B------:R-:W-:Y:S04]  /*a0d0*/  HMMA.16816.F32.BF16 R84, R36.reuse, R142, R84 ;  /* 0x0000008e2454723c */ /* 0x040fe80000041854 */
[----:B------:R-:W-:Y:S04]  /*a0e0*/  FADD.FTZ R239, R65, R64 ;  /* 0x0000004041ef7221 */ /* 0x000fe80000010000 */
[-C--:B----4-:R-:W-:Y:S08]  /*a0f0*/  HMMA.16816.F32.BF16 R88, R36, R48.reuse, R88 ;  /* 0x000000302458723c */ /* 0x090ff00000041858 */
[C---:B------:R-:W-:Y:S08]  /*a100*/  HMMA.16816.F32.BF16 R92, R44.reuse, R48, R92 ;  /* 0x000000302c5c723c */ /* 0x040ff0000004185c */
[-C--:B------:R-:W-:Y:S08]  /*a110*/  HMMA.16816.F32.BF16 R96, R44, R50.reuse, R96 ;  /* 0x000000322c60723c */ /* 0x080ff00000041860 */
[C---:B------:R-:W-:Y:S01]  /*a120*/  HMMA.16816.F32.BF16 R100, R36.reuse, R50, R100 ;  /* 0x000000322464723c */ /* 0x040fe20000041864 */
[----:B------:R-:W1:Y:S07]  /*a130*/  LDSM.16.MT88.4 R48, [R212+0xb800] ;  /* 0x00b80000d430783b */ /* 0x000e6e0000004200 */
[-C--:B---3--:R-:W-:Y:S08]  /*a140*/  HMMA.16816.F32.BF16 R20, R36, R40.reuse, R20 ;  /* 0x000000282414723c */ /* 0x088ff00000041814 */
[C---:B------:R-:W-:Y:S08]  /*a150*/  HMMA.16816.F32.BF16 R104, R44.reuse, R40, R104 ;  /* 0x000000282c68723c */ /* 0x040ff00000041868 */
[-C--:B------:R-:W-:Y:S08]  /*a160*/  HMMA.16816.F32.BF16 R108, R44, R42.reuse, R108 ;  /* 0x0000002a2c6c723c */ /* 0x080ff0000004186c */
[C---:B------:R-:W-:Y:S01]  /*a170*/  HMMA.16816.F32.BF16 R112, R36.reuse, R42, R112 ;  /* 0x0000002a2470723c */ /* 0x040fe20000041870 */
[----:B------:R-:W3:Y:S07]  /*a180*/  LDSM.16.MT88.4 R40, [R213+0x9c00] ;  /* 0x009c0000d528783b */ /* 0x000eee0000004200 */
[-C--:B------:R-:W-:Y:S08]  /*a190*/  HMMA.16816.F32.BF16 R32, R36, R52.reuse, R32 ;  /* 0x000000342420723c */ /* 0x080ff00000041820 */
[C---:B------:R-:W-:Y:S08]  /*a1a0*/  HMMA.16816.F32.BF16 R116, R44.reuse, R52, R116 ;  /* 0x000000342c74723c */ /* 0x040ff00000041874 */
[-C--:B------:R-:W-:Y:S08]  /*a1b0*/  HMMA.16816.F32.BF16 R120, R44, R54.reuse, R120 ;  /* 0x000000362c78723c */ /* 0x080ff00000041878 */
[C---:B------:R-:W-:Y:S01]  /*a1c0*/  HMMA.16816.F32.BF16 R124, R36.reuse, R54, R124 ;  /* 0x00000036247c723c */ /* 0x040fe2000004187c */
[----:B------:R-:W4:Y:S07]  /*a1d0*/  LDSM.16.MT88.4 R52, [R212+0x9c00] ;  /* 0x009c0000d434783b */ /* 0x000f2e0000004200 */
[-C--:B-1----:R-:W-:Y:S08]  /*a1e0*/  HMMA.16816.F32.BF16 R24, R36, R48.reuse, R24 ;  /* 0x000000302418723c */ /* 0x082ff00000041818 */
[C---:B------:R-:W-:Y:S07]  /*a1f0*/  HMMA.16816.F32.BF16 R128, R44.reuse, R48, R128 ;  /* 0x000000302c80723c */ /* 0x040fee0000041880 */
[----:B-----5:R-:W-:Y:S01]  /*a200*/  MOV R49, R159 ;  /* 0x0000009f00317202 */ /* 0x020fe20000000f00 */
[-C--:B------:R-:W-:Y:S01]  /*a210*/  HMMA.16816.F32.BF16 R132, R44, R50.reuse, R132 ;  /* 0x000000322c84723c */ /* 0x080fe20000041884 */
[----:B------:R-:W1:Y:S03]  /*a220*/  LDSM.16.MT88.4 R44, [R213+0xbc00] ;  /* 0x00bc0000d52c783b */ /* 0x000e660000004200 */
[----:B------:R-:W-:Y:S04]  /*a230*/  FADD.FTZ R2, R49, R247 ;  /* 0x000000f731027221 */ /* 0x000fe80000010000 */
[----:B------:R-:W-:Y:S04]  /*a240*/  HMMA.16816.F32.BF16 R28, R36, R50, R28 ;  /* 0x00000032241c723c */ /* 0x000fe8000004181c */
[----:B--2---:R-:W-:Y:S01]  /*a250*/  FADD.FTZ R235, R189, R2 ;  /* 0x00000002bdeb7221 */ /* 0x004fe20000010000 */
[----:B------:R-:W-:Y:S02]  /*a260*/  MOV R2, R167 ;  /* 0x000000a700027202 */ /* 0x000fe40000000f00 */
[----:B------:R-:W-:Y:S01]  /*a270*/  F2FP.BF16.PACK_AB R36, R194, R67 ;  /* 0x00000043c224723e */ /* 0x000fe200000010ff */
[-C--:B---3--:R-:W-:Y:S01]  /*a280*/  HMMA.16816.F32.BF16 R160, R136, R40.reuse, R8 ;  /* 0x0000002888a0723c */ /* 0x088fe20000041808 */
[----:B------:R-:W2:Y:S04]  /*a290*/  LDSM.16.MT88.4 R8, [R212+0xbc00] ;  /* 0x00bc0000d408783b */ /* 0x000ea80000004200 */
[----:B------:R-:W-:Y:S01]  /*a2a0*/  F2FP.BF16.PACK_AB R37, R252, R250 ;  /* 0x000000fafc25723e */ /* 0x000fe200000010ff */
[----:B------:R-:W-:Y:S01]  /*a2b0*/  FADD.FTZ R67, R67, R242 ;  /* 0x000000f243437221 */ /* 0x000fe20000010000 */
[----:B------:R-:W-:Y:S02]  /*a2c0*/  F2FP.BF16.PACK_AB R38, R191, R4 ;  /* 0x00000004bf26723e */ /* 0x000fe400000010ff */
[----:B------:R-:W-:Y:S03]  /*a2d0*/  F2FP.BF16.PACK_AB R39, R189, R49 ;  /* 0x00000031bd27723e */ /* 0x000fe600000010ff */
[----:B------:R-:W-:Y:S04]  /*a2e0*/  FADD.FTZ R67, R194, R67 ;  /* 0x00000043c2437221 */ /* 0x000fe80000010000 */
[C---:B------:R-:W-:Y:S04]  /*a2f0*/  HMMA.16816.F32.BF16 R156, R36.reuse, R40, R12 ;  /* 0x00000028249c723c */ /* 0x040fe8000004180c */
[----:B------:R-:W-:Y:S04]  /*a300*/  FADD.FTZ R0, R4, R67 ;  /* 0x0000004304007221 */ /* 0x000fe80000010000 */
[-C--:B------:R-:W-:Y:S04]  /*a310*/  HMMA.16816.F32.BF16 R152, R36, R42.reuse, R16 ;  /* 0x0000002a2498723c */ /* 0x080fe80000041810 */
[----:B------:R-:W-:Y:S01]  /*a320*/  FADD.FTZ R237, R191, R0 ;  /* 0x00000000bfed7221 */ /* 0x000fe20000010000 */
[----:B------:R-:W-:Y:S03]  /*a330*/  MOV R0, R165 ;  /* 0x000000a500007202 */ /* 0x000fe60000000f00 */
[C---:B------:R-:W-:Y:S08]  /*a340*/  HMMA.16816.F32.BF16 R68, R136.reuse, R42, R68 ;  /* 0x0000002a8844723c */ /* 0x040ff00000041844 */
[-C--:B----4-:R-:W-:Y:S08]  /*a350*/  HMMA.16816.F32.BF16 R72, R136, R52.reuse, R72 ;  /* 0x000000348848723c */ /* 0x090ff00000041848 */
        /* <DEDUP_REMOVED lines=11> */
[-C--:B-1----:R-:W-:Y:S08]  /*a410*/  HMMA.16816.F32.BF16 R144, R136, R44.reuse, R32 ;  /* 0x0000002c8890723c */ /* 0x082ff00000041820 */
[C---:B------:R-:W-:Y:S08]  /*a420*/  HMMA.16816.F32.BF16 R116, R36.reuse, R44, R116 ;  /* 0x0000002c2474723c */ /* 0x040ff00000041874 */
[-C--:B------:R-:W-:Y:S08]  /*a430*/  HMMA.16816.F32.BF16 R120, R36, R46.reuse, R120 ;  /* 0x0000002e2478723c */ /* 0x080ff00000041878 */
[C---:B------:R-:W-:Y:S08]  /*a440*/  HMMA.16816.F32.BF16 R124, R136.reuse, R46, R124 ;  /* 0x0000002e887c723c */ /* 0x040ff0000004187c */
[-C--:B--2---:R-:W-:Y:S08]  /*a450*/  HMMA.16816.F32.BF16 R140, R136, R8.reuse, R24 ;  /* 0x00000008888c723c */ /* 0x084ff00000041818 */
[C---:B------:R-:W-:Y:S08]  /*a460*/  HMMA.16816.F32.BF16 R128, R36.reuse, R8, R128 ;  /* 0x000000082480723c */ /* 0x040ff00000041880 */
[-C--:B------:R-:W-:Y:S08]  /*a470*/  HMMA.16816.F32.BF16 R132, R36, R10.reuse, R132 ;  /* 0x0000000a2484723c */ /* 0x080ff00000041884 */
[----:B------:R-:W-:Y:S01]  /*a480*/  HMMA.16816.F32.BF16 R136, R136, R10, R28 ;  /* 0x0000000a8888723c */ /* 0x000fe2000004181c */
[----:B------:R-:W-:-:S07]  /*a490*/  @P0 BRA `(.L_x_6) ;  /* 0xffffd3c000000947 */ /* 0x000fce000383ffff */
.L_x_5:
[----:B------:R-:W1:Y:S01]  /*a4a0*/  SHFL.BFLY PT, R2, R237, 0x2, 0x1f ;  /* 0x0c401f00ed027f89 */ /* 0x000e6200000e0000 */
[----:B------:R-:W-:Y:S01]  /*a4b0*/  ULDC.U8 UR4, c[0x0][0x329] ;  /* 0x0000ca4000047ab9 */ /* 0x000fe20000000000 */
[----:B------:R-:W-:Y:S01]  /*a4c0*/  MOV R7, 0x3f800000 ;  /* 0x3f80000000077802 */ /* 0x000fe20000000f00 */
[----:B------:R-:W-:Y:S01]  /*a4d0*/  ULDC.U8 UR5, c[0x0][0x328] ;  /* 0x0000ca0000057ab9 */ /* 0x000fe20000000000 */
[----:B------:R-:W2:Y:S01]  /*a4e0*/  SHFL.BFLY PT, R0, R239, 0x2, 0x1f ;  /* 0x0c401f00ef007f89 */ /* 0x000ea200000e0000 */
[----:B------:R-:W-:Y:S01]  /*a4f0*/  ISETP.NE.AND P0, PT, RZ, UR4, PT ;  /* 0x00000004ff007c0c */ /* 0x000fe2000bf05270 */
[----:B------:R-:W-:Y:S01]  /*a500*/  CS2R R66, SRZ ;  /* 0x0000000000427805 */ /* 0x000fe2000001ff00 */
[----:B------:R-:W-:Y:S01]  /*a510*/  ISETP.NE.AND P1, PT, RZ, UR5, PT ;  /* 0x00000005ff007c0c */ /* 0x000fe2000bf25270 */
[----:B------:R-:W3:Y:S01]  /*a520*/  SHFL.BFLY PT, R3, R236, 0x2, 0x1f ;  /* 0x0c401f00ec037f89 */ /* 0x000ee200000e0000 */
[----:B------:R-:W-:Y:S01]  /*a530*/  BSSY B0, `(.L_x_9) ;  /* 0x0000158000007945 */ /* 0x000fe20003800000 */
[----:B------:R-:W-:-:S02]  /*a540*/  MOV R62, 0x7f800000 ;  /* 0x7f800000003e7802 */ /* 0x000fc40000000f00 */
[----:B------:R-:W4:Y:S04]  /*a550*/  SHFL.BFLY PT, R6, R235, 0x2, 0x1f ;  /* 0x0c401f00eb067f89 */ /* 0x000f2800000e0000 */
[----:B------:R-:W5:Y:S02]  /*a560*/  S2R R60, SR_CTAID.Z ;  /* 0x00000000003c7919 */ /* 0x000f640000002700 */
[----:B------:R-:W-:Y:S01]  /*a570*/  @P0 MOV R61, 0x1 ;  /* 0x00000001003d0802 */ /* 0x000fe20000000f00 */
[----:B-1----:R-:W-:Y:S02]  /*a580*/  FADD.FTZ R2, R2, R237 ;  /* 0x000000ed02027221 */ /* 0x002fe40000010000 */
[----:B--2---:R-:W-:-:S03]  /*a590*/  FADD.FTZ R5, R0, R239 ;  /* 0x000000ef00057221 */ /* 0x004fc60000010000 */
[----:B------:R-:W1:Y:S01]  /*a5a0*/  SHFL.BFLY PT, R11, R2, 0x1, 0x1f ;  /* 0x0c201f00020b7f89 */ /* 0x000e6200000e0000 */
[----:B---3--:R-:W-:-:S03]  /*a5b0*/  FADD.FTZ R4, R3, R236 ;  /* 0x000000ec03047221 */ /* 0x008fc60000010000 */
[----:B------:R-:W2:Y:S01]  /*a5c0*/  SHFL.BFLY PT, R0, R5, 0x1, 0x1f ;  /* 0x0c201f0005007f89 */ /* 0x000ea200000e0000 */
[----:B----4-:R-:W-:-:S03]  /*a5d0*/  FADD.FTZ R9, R6, R235 ;  /* 0x000000eb06097221 */ /* 0x010fc60000010000 */
[----:B------:R-:W3:Y:S01]  /*a5e0*/  SHFL.BFLY PT, R3, R4, 0x1, 0x1f ;  /* 0x0c201f0004037f89 */ /* 0x000ee200000e0000 */
[----:B------:R-:W-:-:S03]  /*a5f0*/  MOV R6, 0x3f800000 ;  /* 0x3f80000000067802 */ /* 0x000fc60000000f00 */
[----:B------:R-:W4:Y:S01]  /*a600*/  SHFL.BFLY PT, R8, R9, 0x1, 0x1f ;  /* 0x0c201f0009087f89 */ /* 0x000f2200000e0000 */
[----:B-1----:R-:W-:Y:S02]  /*a610*/  FADD.FTZ R2, R2, R11 ;  /* 0x0000000b02027221 */ /* 0x002fe40000010000 */
[----:B--2---:R-:W-:Y:S01]  /*a620*/  FADD.FTZ R0, R5, R0 ;  /* 0x0000000005007221 */ /* 0x004fe20000010000 */
[----:B------:R-:W-:Y:S02]  /*a630*/  @P0 MOV R5, c[0x0][0x210] ;  /* 0x0000840000050a02 */ /* 0x000fe40000000f00 */
[----:B------:R-:W-:Y:S01]  /*a640*/  FSETP.NE.FTZ.AND P4, PT, R2, RZ, PT ;  /* 0x000000ff0200720b */ /* 0x000fe20003f95000 */
[----:B---3--:R-:W-:Y:S01]  /*a650*/  FADD.FTZ R3, R4, R3 ;  /* 0x0000000304037221 */ /* 0x008fe20000010000 */
[----:B------:R-:W-:Y:S01]  /*a660*/  @!P0 MOV R4, c[0x0][0x214] ;  /* 0x0000850000048a02 */ /* 0x000fe20000000f00 */
[----:B------:R-:W-:Y:S01]  /*a670*/  @P0 IMAD R5, R5, c[0x0][0x214], RZ ;  /* 0x0000850005050a24 */ /* 0x000fe200078e02ff */
[----:B------:R-:W-:Y:S01]  /*a680*/  FSETP.NE.FTZ.AND P6, PT, R0, RZ, PT ;  /* 0x000000ff0000720b */ /* 0x000fe20003fd5000 */
[----:B----4-:R-:W-:Y:S01]  /*a690*/  FADD.FTZ R8, R9, R8 ;  /* 0x0000000809087221 */ /* 0x010fe20000010000 */
[----:B------:R-:W-:-:S02]  /*a6a0*/  @!P0 SEL R5, R4, c[0x0][0x234], !P1 ;  /* 0x00008d0004058a07 */ /* 0x000fc40004800000 */
[----:B------:R-:W-:Y:S02]  /*a6b0*/  MOV R4, 0x3f800000 ;  /* 0x3f80000000047802 */ /* 0x000fe40000000f00 */
[----:B------:R-:W-:Y:S01]  /*a6c0*/  FSETP.NE.FTZ.AND P5, PT, R3, RZ, PT ;  /* 0x000000ff0300720b */ /* 0x000fe20003fb5000 */
[----:B------:R-:W-:Y:S01]  /*a6d0*/  @!P0 IMAD R61, R5, c[0x0][0x1c0], RZ ;  /* 0x00007000053d8a24 */ /* 0x000fe200078e02ff */
[----:B------:R-:W-:Y:S02]  /*a6e0*/  FSETP.NE.FTZ.AND P3, PT, R8, RZ, PT ;  /* 0x000000ff0800720b */ /* 0x000fe40003f75000 */
[----:B------:R-:W1:Y:S01]  /*a6f0*/  @P4 MUFU.RCP R4, R2 ;  /* 0x0000000200044308 */ /* 0x000e620000001000 */
[----:B------:R-:W-:-:S07]  /*a700*/  ISETP.NE.OR P1, PT, RZ, UR4, !P1 ;  /* 0x00000004ff007c0c */ /* 0x000fce000cf25670 */
[----:B------:R-:W2:Y:S01]  /*a710*/  @P6 MUFU.RCP R6, R0 ;  /* 0x0000000000066308 */ /* 0x000ea20000001000 */
[----:B-1----:R-:W-:-:S07]  /*a720*/  FMUL.FTZ R156, R4, R156 ;  /* 0x0000009c049c7220 */ /* 0x002fce0000410000 */
[----:B------:R-:W1:Y:S01]  /*a730*/  @P5 MUFU.RCP R7, R3 ;  /* 0x0000000300075308 */ /* 0x000e620000001000 */
[C---:B------:R-:W-:Y:S02]  /*a740*/  FMUL.FTZ R157, R4.reuse, R157 ;  /* 0x0000009d049d7220 */ /* 0x040fe40000410000 */
[C---:B------:R-:W-:Y:S02]  /*a750*/  FMUL.FTZ R152, R4.reuse, R152 ;  /* 0x0000009804987220 */ /* 0x040fe40000410000 */
[C---:B------:R-:W-:Y:S01]  /*a760*/  FMUL.FTZ R153, R4.reuse, R153 ;  /* 0x0000009904997220 */ /* 0x040fe20000410000 */
[----:B------:R-:W-:Y:S01]  /*a770*/  F2FP.BF16.PACK_AB R156, R157, R156 ;  /* 0x0000009c9d9c723e */ /* 0x000fe200000010ff */
[C---:B------:R-:W-:Y:S01]  /*a780*/  FMUL.FTZ R76, R4.reuse, R76 ;  /* 0x0000004c044c7220 */ /* 0x040fe20000410000 */
[----:B------:R-:W-:Y:S01]  /*a790*/  @P6 MUFU.LG2 R0, R0 ;  /* 0x0000000000006308 */ /* 0x000fe20000000c00 */
[C---:B------:R-:W-:Y:S01]  /*a7a0*/  FMUL.FTZ R77, R4.reuse, R77 ;  /* 0x0000004d044d7220 */ /* 0x040fe20000410000 */
[----:B------:R-:W-:Y:S01]  /*a7b0*/  F2FP.BF16.PACK_AB R152, R153, R152 ;  /* 0x000000989998723e */ /* 0x000fe200000010ff */
[----:B------:R-:W-:-:S02]  /*a7c0*/  FMUL.FTZ R80, R4, R80 ;  /* 0x0000005004507220 */ /* 0x000fc40000410000 */
[C---:B------:R-:W-:Y:S01]  /*a7d0*/  FMUL.FTZ R81, R4.reuse, R81 ;  /* 0x0000005104517220 */ /* 0x040fe20000410000 */
[----:B------:R-:W-:Y:S01]  /*a7e0*/  F2FP.BF16.PACK_AB R76, R77, R76 ;  /* 0x0000004c4d4c723e */ /* 0x000fe200000010ff */
[C---:B------:R-:W-:Y:S01]  /*a7f0*/  FMUL.FTZ R92, R4.reuse, R92 ;  /* 0x0000005c045c7220 */ /* 0x040fe20000410000 */
[----:B------:R-:W-:Y:S01]  /*a800*/  @P5 MUFU.LG2 R3, R3 ;  /* 0x0000000300035308 */ /* 0x000fe20000000c00 */
[C---:B------:R-:W-:Y:S01]  /*a810*/  FMUL.FTZ R93, R4.reuse, R93 ;  /* 0x0000005d045d7220 */ /* 0x040fe20000410000 */
[----:B------:R-:W-:Y:S01]  /*a820*/  F2FP.BF16.PACK_AB R80, R81, R80 ;  /* 0x000000505150723e */ /* 0x000fe200000010ff */
        /* <DEDUP_REMOVED lines=10> */
[C---:B------:R-:W-:Y:S02]  /*a8d0*/  FMUL.FTZ R116, R4.reuse, R116 ;  /* 0x0000007404747220 */ /* 0x040fe40000410000 */
[C---:B------:R-:W-:Y:S01]  /*a8e0*/  FMUL.FTZ R117, R4.reuse, R117 ;  /* 0x0000007504757220 */ /* 0x040fe20000410000 */
[----:B------:R-:W-:Y:S01]  /*a8f0*/  F2FP.BF16.PACK_AB R108, R109, R108 ;  /* 0x0000006c6d6c723e */ /* 0x000fe200000010ff */
[C---:B------:R-:W-:Y:S02]  /*a900*/  FMUL.FTZ R120, R4.reuse, R120 ;  /* 0x0000007804787220 */ /* 0x040fe40000410000 */
[C---:B------:R-:W-:Y:S01]  /*a910*/  FMUL.FTZ R121, R4.reuse, R121 ;  /* 0x0000007904797220 */ /* 0x040fe20000410000 */
[----:B------:R-:W-:Y:S01]  /*a920*/  F2FP.BF16.PACK_AB R116, R117, R116 ;  /* 0x000000747574723e */ /* 0x000fe200000010ff */
[----:B------:R-:W-:-:S02]  /*a930*/  FMUL.FTZ R128, R4, R128 ;  /* 0x0000008004807220 */ /* 0x000fc40000410000 */
[C---:B------:R-:W-:Y:S01]  /*a940*/  FMUL.FTZ R129, R4.reuse, R129 ;  /* 0x0000008104817220 */ /* 0x040fe20000410000 */
[----:B------:R-:W-:Y:S01]  /*a950*/  F2FP.BF16.PACK_AB R120, R121, R120 ;  /* 0x000000787978723e */ /* 0x000fe200000010ff */
[C---:B------:R-:W-:Y:S02]  /*a960*/  FMUL.FTZ R132, R4.reuse, R132 ;  /* 0x0000008404847220 */ /* 0x040fe40000410000 */
[----:B------:R-:W-:Y:S01]  /*a970*/  FMUL.FTZ R133, R4, R133 ;  /* 0x0000008504857220 */ /* 0x000fe20000410000 */
[----:B------:R-:W-:Y:S01]  /*a980*/  F2FP.BF16.PACK_AB R128, R129, R128 ;  /* 0x000000808180723e */ /* 0x000fe200000010ff */
[----:B------:R-:W3:Y:S01]  /*a990*/  S2R R4, SR_TID.X ;  /* 0x0000000000047919 */ /* 0x000ee20000002100 */
[C---:B--2---:R-:W-:Y:S02]  /*a9a0*/  FMUL.FTZ R160, R6.reuse, R160 ;  /* 0x000000a006a07220 */ /* 0x044fe40000410000 */
        /* <DEDUP_REMOVED lines=15> */
[C---:B------:R-:W-:Y:S01]  /*aaa0*/  FMUL.FTZ R101, R6.reuse, R101 ;  /* 0x0000006506657220 */ /* 0x040fe20000410000 */
[----:B---3--:R-:W-:Y:S01]  /*aab0*/  SHF.R.S32.HI R9, RZ, 0x1f, R4 ;  /* 0x0000001fff097819 */ /* 0x008fe20000011404 */
[C---:B------:R-:W-:Y:S01]  /*aac0*/  FMUL.FTZ R148, R6.reuse, R148 ;  /* 0x0000009406947220 */ /* 0x040fe20000410000 */
[----:B------:R-:W-:Y:S01]  /*aad0*/  F2FP.BF16.PACK_AB R88, R89, R88 ;  /* 0x000000585958723e */ /* 0x000fe200000010ff */
[C---:B------:R-:W-:Y:S01]  /*aae0*/  FMUL.FTZ R149, R6.reuse, R149 ;  /* 0x0000009506957220 */ /* 0x040fe20000410000 */
[C---:B------:R-:W-:Y:S01]  /*aaf0*/  LEA.HI R10, R9.reuse, R4, RZ, 0x2 ;  /* 0x00000004090a7211 */ /* 0x040fe200078f10ff */
[C---:B------:R-:W-:Y:S01]  /*ab00*/  FMUL.FTZ R112, R6.reuse, R112 ;  /* 0x0000007006707220 */ /* 0x040fe20000410000 */
[----:B------:R-:W-:Y:S01]  /*ab10*/  LEA.HI R9, R9, R4, RZ, 0x5 ;  /* 0x0000000409097211 */ /* 0x000fe200078f28ff */
[C---:B------:R-:W-:Y:S01]  /*ab20*/  FMUL.FTZ R113, R6.reuse, R113 ;  /* 0x0000007106717220 */ /* 0x040fe20000410000 */
[----:B------:R-:W-:Y:S01]  /*ab30*/  SHF.R.S32.HI R11, RZ, 0x2, R10 ;  /* 0x00000002ff0b7819 */ /* 0x000fe2000001140a */
[----:B------:R-:W-:Y:S01]  /*ab40*/  FMUL.FTZ R144, R6, R144 ;  /* 0x0000009006907220 */ /* 0x000fe20000410000 */
[----:B------:R-:W-:Y:S01]  /*ab50*/  LOP3.LUT R13, R10, 0xfffffffc, RZ, 0xc0, !PT ;  /* 0xfffffffc0a0d7812 */ /* 0x000fe200078ec0ff */
[C---:B------:R-:W-:Y:S01]  /*ab60*/  FMUL.FTZ R145, R6.reuse, R145 ;  /* 0x0000009106917220 */ /* 0x040fe20000410000 */
[----:B------:R-:W-:Y:S01]  /*ab70*/  SHF.R.S32.HI R12, RZ, 0x1f, R11 ;  /* 0x0000001fff0c7819 */ /* 0x000fe2000001140b */
[C---:B------:R-:W-:Y:S01]  /*ab80*/  FMUL.FTZ R124, R6.reuse, R124 ;  /* 0x0000007c067c7220 */ /* 0x040fe20000410000 */
[----:B------:R-:W-:Y:S01]  /*ab90*/  SHF.R.S32.HI R10, RZ, 0x5, R9 ;  /* 0x00000005ff0a7819 */ /* 0x000fe20000011409 */
[----:B------:R-:W-:Y:S01]  /*aba0*/  FMUL.FTZ R125, R6, R125 ;  /* 0x0000007d067d7220 */ /* 0x000fe20000410000 */
[----:B------:R-:W-:Y:S01]  /*abb0*/  LEA.HI R12, R12, R11, RZ, 0x3 ;  /* 0x0000000b0c0c7211 */ /* 0x000fe200078f18ff */
[C---:B------:R-:W-:Y:S01]  /*abc0*/  FMUL.FTZ R140, R6.reuse, R140 ;  /* 0x0000008c068c7220 */ /* 0x040fe20000410000 */
[----:B------:R-:W-:Y:S01]  /*abd0*/  IADD3 R13, -R13, R4, RZ ;  /* 0x000000040d0d7210 */ /* 0x000fe20007ffe1ff */
[----:B------:R-:W-:Y:S01]  /*abe0*/  FMUL.FTZ R141, R6, R141 ;  /* 0x0000008d068d7220 */ /* 0x000fe20000410000 */
[----:B------:R-:W-:Y:S01]  /*abf0*/  LOP3.LUT R12, R12, 0xfffffff8, RZ, 0xc0, !PT ;  /* 0xfffffff80c0c7812 */ /* 0x000fe200078ec0ff */
[C---:B------:R-:W-:Y:S01]  /*ac00*/  FMUL.FTZ R136, R6.reuse, R136 ;  /* 0x0000008806887220 */ /* 0x040fe20000410000 */
[----:B------:R-:W-:Y:S01]  /*ac10*/  F2FP.BF16.PACK_AB R100, R101, R100 ;  /* 0x000000646564723e */ /* 0x000fe200000010ff */
[----:B------:R-:W-:Y:S01]  /*ac20*/  FMUL.FTZ R137, R6, R137 ;  /* 0x0000008906897220 */ /* 0x000fe20000410000 */
[----:B------:R-:W-:Y:S01]  /*ac30*/  IADD3 R12, R11, -R12, RZ ;  /* 0x8000000c0b0c7210 */ /* 0x000fe20007ffe0ff */
[C---:B-1----:R-:W-:Y:S01]  /*ac40*/  FMUL.FTZ R162, R7.reuse, R162 ;  /* 0x000000a207a27220 */ /* 0x042fe20000410000 */
[----:B------:R-:W-:Y:S01]  /*ac50*/  MOV R6, 0x3f800000 ;  /* 0x3f80000000067802 */ /* 0x000fe20000000f00 */
[C---:B------:R-:W-:Y:S01]  /*ac60*/  FMUL.FTZ R163, R7.reuse, R163 ;  /* 0x000000a307a37220 */ /* 0x040fe20000410000 */
[----:B------:R-:W-:Y:S01]  /*ac70*/  LEA.HI R11, R12, R12, RZ, 0x1 ;  /* 0x0000000c0c0b7211 */ /* 0x000fe200078f08ff */
[----:B------:R-:W-:Y:S01]  /*ac80*/  FMUL.FTZ R70, R7, R70 ;  /* 0x0000004607467220 */ /* 0x000fe20000410000 */
[----:B------:R-:W-:Y:S01]  /*ac90*/  F2FP.BF16.PACK_AB R148, R149, R148 ;  /* 0x000000949594723e */ /* 0x000fe200000010ff */
[----:B------:R-:W-:Y:S01]  /*aca0*/  FMUL.FTZ R71, R7, R71 ;  /* 0x0000004707477220 */ /* 0x000fe20000410000 */
[----:B------:R-:W-:Y:S01]  /*acb0*/  SHF.R.S32.HI R14, RZ, 0x1, R11 ;  /* 0x00000001ff0e7819 */ /* 0x000fe2000001140b */
[----:B------:R-:W1:Y:S01]  /*acc0*/  @P3 MUFU.RCP R6, R8 ;  /* 0x0000000800063308 */ /* 0x000e620000001000 */
[----:B------:R-:W-:Y:S01]  /*acd0*/  LOP3.LUT R11, R11, 0x3fffffe, RZ, 0xc0, !PT ;  /* 0x03fffffe0b0b7812 */ /* 0x000fe200078ec0ff */
[C---:B------:R-:W-:Y:S01]  /*ace0*/  FMUL.FTZ R74, R7.reuse, R74 ;  /* 0x0000004a074a7220 */ /* 0x040fe20000410000 */
[----:B------:R-:W-:Y:S01]  /*acf0*/  SHF.L.U32 R15, R14, 0x6, RZ ;  /* 0x000000060e0f7819 */ /* 0x000fe200000006ff */
[C---:B------:R-:W-:Y:S01]  /*ad00*/  FMUL.FTZ R75, R7.reuse, R75 ;  /* 0x0000004b074b7220 */ /* 0x040fe20000410000 */
[----:B------:R-:W-:Y:S01]  /*ad10*/  IADD3 R11, R12, -R11, RZ ;  /* 0x8000000b0c0b7210 */ /* 0x000fe20007ffe0ff */
[C---:B------:R-:W-:Y:S01]  /*ad20*/  FMUL.FTZ R86, R7.reuse, R86 ;  /* 0x0000005607567220 */ /* 0x040fe20000410000 */
[----:B------:R-:W-:Y:S01]  /*ad30*/  LEA R12, R10, R13, 0x8 ;  /* 0x0000000d0a0c7211 */ /* 0x000fe200078e40ff */
[----:B------:R-:W-:Y:S01]  /*ad40*/  FMUL.FTZ R87, R7, R87 ;  /* 0x0000005707577220 */ /* 0x000fe20000410000 */
[----:B------:R-:W-:Y:S01]  /*ad50*/  LOP3.LUT R15, R15, 0xc0, RZ, 0xc0, !PT ;  /* 0x000000c00f0f7812 */ /* 0x000fe200078ec0ff */
[----:B------:R-:W-:Y:S01]  /*ad60*/  FMUL.FTZ R90, R7, R90 ;  /* 0x0000005a075a7220 */ /* 0x000fe20000410000 */
[----:B------:R-:W-:Y:S01]  /*ad70*/  LEA R11, R11, R12, 0x4 ;  /* 0x0000000c0b0b7211 */ /* 0x000fe200078e20ff */
[C---:B------:R-:W-:Y:S01]  /*ad80*/  FMUL.FTZ R91, R7.reuse, R91 ;  /* 0x0000005b075b7220 */ /* 0x040fe20000410000 */
[----:B------:R-:W-:Y:S01]  /*ad90*/  LOP3.LUT R12, R14, 0x1, RZ, 0xc0, !PT ;  /* 0x000000010e0c7812 */ /* 0x000fe200078ec0ff */
[----:B------:R-:W-:Y:S01]  /*ada0*/  FMUL.FTZ R102, R7, R102 ;  /* 0x0000006607667220 */ /* 0x000fe20000410000 */
[----:B------:R-:W-:Y:S01]  /*adb0*/  LEA.HI R16, R15, R15, RZ, 0x1d ;  /* 0x0000000f0f107211 */ /* 0x000fe200078fe8ff */
[----:B-1----:R-:W-:Y:S01]  /*adc0*/  FMUL.FTZ R159, R6, R159 ;  /* 0x0000009f069f7220 */ /* 0x002fe20000410000 */
[----:B------:R-:W-:Y:S01]  /*add0*/  ISETP.NE.U32.AND P2, PT, R12, 0x1, PT ;  /* 0x000000010c00780c */ /* 0x000fe20003f45070 */
[C---:B------:R-:W-:Y:S01]  /*ade0*/  FMUL.FTZ R158, R6.reuse, R158 ;  /* 0x0000009e069e7220 */ /* 0x040fe20000410000 */
[----:B------:R-:W-:Y:S01]  /*adf0*/  LEA R11, R11, R16, 0x1 ;  /* 0x000000100b0b7211 */ /* 0x000fe200078e08ff */
[C---:B------:R-:W-:Y:S01]  /*ae00*/  FMUL.FTZ R155, R6.reuse, R155 ;  /* 0x0000009b069b7220 */ /* 0x040fe20000410000 */
[----:B------:R-:W-:Y:S01]  /*ae10*/  MOV R12, 0x20 ;  /* 0x00000020000c7802 */ /* 0x000fe20000000f00 */
[C---:B------:R-:W-:Y:S01]  /*ae20*/  FMUL.FTZ R154, R6.reuse, R154 ;  /* 0x0000009a069a7220 */ /* 0x040fe20000410000 */
[----:B------:R-:W-:Y:S01]  /*ae30*/  SHF.L.U32 R11, R11, 0x1, RZ ;  /* 0x000000010b0b7819 */ /* 0x000fe200000006ff */
[C---:B------:R-:W-:Y:S01]  /*ae40*/  FMUL.FTZ R79, R6.reuse, R79 ;  /* 0x0000004f064f7220 */ /* 0x040fe20000410000 */
[----:B------:R-:W-:Y:S01]  /*ae50*/  F2FP.BF16.PACK_AB R162, R163, R162 ;  /* 0x000000a2a3a2723e */ /* 0x000fe200000010ff */
[C---:B------:R-:W-:Y:S01]  /*ae60*/  FMUL.FTZ R78, R6.reuse, R78 ;  /* 0x0000004e064e7220 */ /* 0x040fe20000410000 */
[----:B------:R-:W-:Y:S01]  /*ae70*/  IADD3 R13, R11, -0x10, RZ ;  /* 0xfffffff00b0d7810 */ /* 0x000fe20007ffe0ff */
[C---:B------:R-:W-:Y:S01]  /*ae80*/  FMUL.FTZ R83, R6.reuse, R83 ;  /* 0x0000005306537220 */ /* 0x040fe20000410000 */
[----:B------:R-:W-:Y:S01]  /*ae90*/  F2FP.BF16.PACK_AB R70, R71, R70 ;  /* 0x000000464746723e */ /* 0x000fe200000010ff */
[----:B------:R-:W-:Y:S01]  /*aea0*/  FMUL.FTZ R82, R6, R82 ;  /* 0x0000005206527220 */ /* 0x000fe20000410000 */
[----:B------:R-:W-:Y:S01]  /*aeb0*/  @P2 IADD3 R13, R11, 0x10, RZ ;  /* 0x000000100b0d2810 */ /* 0x000fe20007ffe0ff */
[----:B------:R-:W-:Y:S01]  /*aec0*/  FMUL.FTZ R103, R7, R103 ;  /* 0x0000006707677220 */ /* 0x000fe20000410000 */
[----:B------:R-:W-:Y:S01]  /*aed0*/  LOP3.LUT P2, RZ, R14, 0x2, RZ, 0xc0, !PT ;  /* 0x000000020eff7812 */ /* 0x000fe2000784c0ff */
[C---:B------:R-:W-:Y:S01]  /*aee0*/  FMUL.FTZ R95, R6.reuse, R95 ;  /* 0x0000005f065f7220 */ /* 0x040fe20000410000 */
[----:B------:R-:W-:Y:S01]  /*aef0*/  F2FP.BF16.PACK_AB R158, R159, R158 ;  /* 0x0000009e9f9e723e */ /* 0x000fe200000010ff */
[----:B------:R-:W-:Y:S01]  /*af00*/  FMUL.FTZ R94, R6, R94 ;  /* 0x0000005e065e7220 */ /* 0x000fe20000410000 */
[----:B------:R-:W-:Y:S01]  /*af10*/  SEL R12, R12, 0xffffffe0, !P2 ;  /* 0xffffffe00c0c7807 */ /* 0x000fe20005000000 */
[----:B------:R-:W-:Y:S01]  /*af20*/  STS [R11], R160 ;  /* 0x000000a00b007388 */ /* 0x000fe20000000800 */
[----:B------:R-:W-:Y:S01]  /*af30*/  F2FP.BF16.PACK_AB R154, R155, R154 ;  /* 0x0000009a9b9a723e */ /* 0x000fe200000010ff */
[C---:B------:R-:W-:Y:S01]  /*af40*/  FMUL.FTZ R99, R6.reuse, R99 ;  /* 0x0000006306637220 */ /* 0x040fe20000410000 */
[----:B------:R-:W-:Y:S01]  /*af50*/  F2FP.BF16.PACK_AB R74, R75, R74 ;  /* 0x0000004a4b4a723e */ /* 0x000fe200000010ff */
[----:B------:R-:W-:Y:S01]  /*af60*/  STS [R11+0x200], R162 ;  /* 0x000200a20b007388 */ /* 0x000fe20000000800 */
[----:B------:R-:W-:Y:S01]  /*af70*/  IADD3 R17, R11, R12, RZ ;  /* 0x0000000c0b117210 */ /* 0x000fe20007ffe0ff */
[----:B------:R-:W-:Y:S01]  /*af80*/  FMUL.FTZ R98, R6, R98 ;  /* 0x0000006206627220 */ /* 0x000fe20000410000 */
[----:B------:R-:W-:Y:S01]  /*af90*/  F2FP.BF16.PACK_AB R86, R87, R86 ;  /* 0x000000565756723e */ /* 0x000fe200000010ff */
[----:B------:R-:W-:Y:S01]  /*afa0*/  STS [R13], R68 ;  /* 0x000000440d007388 */ /* 0x000fe20000000800 */
[----:B------:R-:W-:Y:S01]  /*afb0*/  IADD3 R15, R12, R13, RZ ;  /* 0x0000000d0c0f7210 */ /* 0x000fe20007ffe0ff */
[----:B------:R-:W-:Y:S01]  /*afc0*/  FMUL.FTZ R150, R7, R150 ;  /* 0x0000009607967220 */ /* 0x000fe20000410000 */
[----:B------:R-:W-:Y:S01]  /*afd0*/  F2FP.BF16.PACK_AB R78, R79, R78 ;  /* 0x0000004e4f4e723e */ /* 0x000fe200000010ff */
[----:B------:R-:W-:Y:S01]  /*afe0*/  STS [R13+0x200], R70 ;  /* 0x000200460d007388 */ /* 0x000fe20000000800 */
[----:B------:R-:W-:Y:S01]  /*aff0*/  FMUL.FTZ R151, R7, R151 ;  /* 0x0000009707977220 */ /* 0x000fe20000410000 */
[----:B------:R-:W-:Y:S01]  /*b000*/  F2FP.BF16.PACK_AB R82, R83, R82 ;  /* 0x000000525352723e */ /* 0x000fe200000010ff */
[C---:B------:R-:W-:Y:S01]  /*b010*/  FMUL.FTZ R114, R7.reuse, R114 ;  /* 0x0000007207727220 */ /* 0x040fe20000410000 */
[----:B------:R-:W-:Y:S01]  /*b020*/  STS [R11+0x1000], R156 ;  /* 0x0010009c0b007388 */ /* 0x000fe20000000800 */
[----:B------:R-:W-:Y:S01]  /*b030*/  FMUL.FTZ R115, R7, R115 ;  /* 0x0000007307737220 */ /* 0x000fe20000410000 */
[----:B------:R-:W-:Y:S01]  /*b040*/  F2FP.BF16.PACK_AB R90, R91, R90 ;  /* 0x0000005a5b5a723e */ /* 0x000fe200000010ff */
[C---:B------:R-:W-:Y:S01]  /*b050*/  FMUL.FTZ R107, R6.reuse, R107 ;  /* 0x0000006b066b7220 */ /* 0x040fe20000410000 */
[----:B------:R-:W-:Y:S01]  /*b060*/  STS [R11+0x1200], R158 ;  /* 0x0012009e0b007388 */ /* 0x000fe20000000800 */
[C---:B------:R-:W-:Y:S01]  /*b070*/  FMUL.FTZ R106, R6.reuse, R106 ;  /* 0x0000006a066a7220 */ /* 0x040fe20000410000 */
[----:B------:R-:W-:Y:S01]  /*b080*/  F2FP.BF16.PACK_AB R102, R103, R102 ;  /* 0x000000666766723e */ /* 0x000fe200000010ff */
[C---:B------:R-:W-:Y:S01]  /*b090*/  FMUL.FTZ R111, R6.reuse, R111 ;  /* 0x0000006f066f7220 */ /* 0x040fe20000410000 */
[----:B------:R-:W-:Y:S01]  /*b0a0*/  STS [R13+0x1000], R152 ;  /* 0x001000980d007388 */ /* 0x000fe20000000800 */
[C---:B------:R-:W-:Y:S01]  /*b0b0*/  FMUL.FTZ R110, R6.reuse, R110 ;  /* 0x0000006e066e7220 */ /* 0x040fe20000410000 */
[----:B------:R-:W-:Y:S01]  /*b0c0*/  F2FP.BF16.PACK_AB R94, R95, R94 ;  /* 0x0000005e5f5e723e */ /* 0x000fe200000010ff */
[C---:B------:R-:W-:Y:S01]  /*b0d0*/  FMUL.FTZ R146, R7.reuse, R146 ;  /* 0x0000009207927220 */ /* 0x040fe20000410000 */
[----:B------:R-:W-:Y:S01]  /*b0e0*/  STS [R13+0x1200], R154 ;  /* 0x0012009a0d007388 */ /* 0x000fe20000000800 */
[----:B------:R-:W-:Y:S01]  /*b0f0*/  FMUL.FTZ R147, R7, R147 ;  /* 0x0000009307937220 */ /* 0x000fe20000410000 */
[----:B------:R-:W-:Y:S01]  /*b100*/  F2FP.BF16.PACK_AB R98, R99, R98 ;  /* 0x000000626362723e */ /* 0x000fe200000010ff */
[C---:B------:R-:W-:Y:S01]  /*b110*/  FMUL.FTZ R126, R7.reuse, R126 ;  /* 0x0000007e077e7220 */ /* 0x040fe20000410000 */
[----:B------:R-:W-:Y:S01]  /*b120*/  STS [R17], R72 ;  /* 0x0000004811007388 */ /* 0x000fe20000000800 */
[----:B------:R-:W-:Y:S01]  /*b130*/  FMUL.FTZ R127, R7, R127 ;  /* 0x0000007f077f7220 */ /* 0x000fe20000410000 */
[----:B------:R-:W-:Y:S01]  /*b140*/  F2FP.BF16.PACK_AB R150, R151, R150 ;  /* 0x000000969796723e */ /* 0x000fe200000010ff */
[C---:B------:R-:W-:Y:S01]  /*b150*/  FMUL.FTZ R119, R6.reuse, R119 ;  /* 0x0000007706777220 */ /* 0x040fe20000410000 */
[----:B------:R-:W-:Y:S01]  /*b160*/  STS [R17+0x200], R74 ;  /* 0x0002004a11007388 */ /* 0x000fe20000000800 */
[C---:B------:R-:W-:Y:S01]  /*b170*/  FMUL.FTZ R118, R6.reuse, R118 ;  /* 0x0000007606767220 */ /* 0x040fe20000410000 */
[----:B------:R-:W-:Y:S01]  /*b180*/  F2FP.BF16.PACK_AB R112, R113, R112 ;  /* 0x000000707170723e */ /* 0x000fe200000010ff */
[C---:B------:R-:W-:Y:S01]  /*b190*/  FMUL.FTZ R123, R6.reuse, R123 ;  /* 0x0000007b067b7220 */ /* 0x040fe20000410000 */
[----:B------:R-:W-:Y:S01]  /*b1a0*/  STS [R15], R84 ;  /* 0x000000540f007388 */ /* 0x000fe20000000800 */
[----:B------:R-:W-:Y:S01]  /*b1b0*/  F2FP.BF16.PACK_AB R114, R115, R114 ;  /* 0x000000727372723e */ /* 0x000fe200000010ff */
[C---:B------:R-:W-:Y:S01]  /*b1c0*/  FMUL.FTZ R122, R6.reuse, R122 ;  /* 0x0000007a067a7220 */ /* 0x040fe20000410000 */
        /* <DEDUP_REMOVED lines=8> */
[----:B------:R-:W-:Y:S01]  /*b250*/  FMUL.FTZ R7, R7, R139 ;  /* 0x0000008b07077220 */ /* 0x000fe20000410000 */
[----:B------:R-:W-:Y:S01]  /*b260*/  STS [R17+0x1200], R78 ;  /* 0x0012004e11007388 */ /* 0x000fe20000000800 */
[----:B------:R-:W-:Y:S01]  /*b270*/  F2FP.BF16.PACK_AB R146, R147, R146 ;  /* 0x000000929392723e */ /* 0x000fe200000010ff */
[C---:B------:R-:W-:Y:S01]  /*b280*/  FMUL.FTZ R131, R6.reuse, R131 ;  /* 0x0000008306837220 */ /* 0x040fe20000410000 */
[----:B------:R-:W-:Y:S01]  /*b290*/  F2FP.BF16.PACK_AB R124, R125, R124 ;  /* 0x0000007c7d7c723e */ /* 0x000fe200000010ff */
[----:B------:R-:W-:Y:S01]  /*b2a0*/  STS [R15+0x1000], R80 ;  /* 0x001000500f007388 */ /* 0x000fe20000000800 */
[C---:B------:R-:W-:Y:S01]  /*b2b0*/  FMUL.FTZ R130, R6.reuse, R130 ;  /* 0x0000008206827220 */ /* 0x040fe20000410000 */
[----:B------:R-:W-:Y:S01]  /*b2c0*/  F2FP.BF16.PACK_AB R126, R127, R126 ;  /* 0x0000007e7f7e723e */ /* 0x000fe200000010ff */
[C---:B------:R-:W-:Y:S01]  /*b2d0*/  FMUL.FTZ R135, R6.reuse, R135 ;  /* 0x0000008706877220 */ /* 0x040fe20000410000 */
[----:B------:R-:W-:Y:S01]  /*b2e0*/  STS [R15+0x1200], R82 ;  /* 0x001200520f007388 */ /* 0x000fe20000000800 */
[----:B------:R-:W-:Y:S01]  /*b2f0*/  FMUL.FTZ R6, R6, R134 ;  /* 0x0000008606067220 */ /* 0x000fe20000410000 */
[----:B------:R-:W-:Y:S01]  /*b300*/  F2FP.BF16.PACK_AB R118, R119, R118 ;  /* 0x000000767776723e */ /* 0x000fe200000010ff */
[----:B------:R-:W1:Y:S01]  /*b310*/  @P3 MUFU.LG2 R8, R8 ;  /* 0x0000000800083308 */ /* 0x000e620000000c00 */
[----:B------:R-:W-:Y:S01]  /*b320*/  STS [R11+0x2000], R88 ;  /* 0x002000580b007388 */ /* 0x000fe20000000800 */
[----:B------:R-:W-:Y:S01]  /*b330*/  F2FP.BF16.PACK_AB R122, R123, R122 ;  /* 0x0000007a7b7a723e */ /* 0x000fe200000010ff */
[----:B------:R-:W-:Y:S01]  /*b340*/  @P6 FMUL.FTZ R63, R0, 0.69314718246459960938 ;  /* 0x3f317218003f6820 */ /* 0x000fe20000410000 */
[----:B------:R-:W-:Y:S01]  /*b350*/  F2FP.BF16.PACK_AB R140, R141, R140 ;  /* 0x0000008c8d8c723e */ /* 0x000fe200000010ff */
        /* <DEDUP_REMOVED lines=10> */
[----:B------:R-:W-:Y:S01]  /*b400*/  @P6 FFMA.FTZ R62, R168, c[0x0][0x238], R63 ;  /* 0x00008e00a83e6a23 */ /* 0x000fe2000001003f */
[----:B------:R-:W-:Y:S01]  /*b410*/  LOP3.LUT R9, R9, 0xffffffe0, RZ, 0xc0, !PT ;  /* 0xffffffe009097812 */ /* 0x000fe200078ec0ff */
[----:B------:R-:W-:Y:S01]  /*b420*/  STS [R11+0x3000], R92 ;  /* 0x0030005c0b007388 */ /* 0x000fe20000000800 */
[----:B-1----:R-:W-:-:S02]  /*b430*/  @P3 FMUL.FTZ R8, R8, 0.69314718246459960938 ;  /* 0x3f31721808083820 */ /* 0x002fc40000410000 */
[----:B------:R-:W-:Y:S01]  /*b440*/  IADD3 R9, -R9, R4, RZ ;  /* 0x0000000409097210 */ /* 0x000fe20007ffe1ff */
[----:B------:R-:W-:Y:S01]  /*b450*/  STS [R11+0x3200], R94 ;  /* 0x0032005e0b007388 */ /* 0x000fe20000000800 */
[----:B------:R-:W-:Y:S02]  /*b460*/  @P0 MOV R4, c[0x0][0x210] ;  /* 0x0000840000040a02 */ /* 0x000fe40000000f00 */
[----:B------:R-:W-:Y:S01]  /*b470*/  @!P0 MOV R4, 0x1 ;  /* 0x0000000100048802 */ /* 0x000fe20000000f00 */
[----:B------:R-:W-:Y:S01]  /*b480*/  STS [R13+0x3000], R96 ;  /* 0x003000600d007388 */ /* 0x000fe20000000800 */
[----:B------:R-:W-:Y:S02]  /*b490*/  LOP3.LUT P0, RZ, R9, 0x3, RZ, 0xc0, !PT ;  /* 0x0000000309ff7812 */ /* 0x000fe4000780c0ff */
[----:B------:R-:W-:Y:S01]  /*b4a0*/  MOV R9, 0x7f800000 ;  /* 0x7f80000000097802 */ /* 0x000fe20000000f00 */
[----:B------:R-:W-:Y:S01]  /*b4b0*/  STS [R13+0x3200], R98 ;  /* 0x003200620d007388 */ /* 0x000fe20000000800 */
[----:B------:R-:W-:-:S03]  /*b4c0*/  @P5 FFMA.FTZ R9, R167, c[0x0][0x238], R64 ;  /* 0x00008e00a7095a23 */ /* 0x000fc60000010040 */
[----:B------:R-:W-:Y:S04]  /*b4d0*/  STS [R17+0x2000], R148 ;  /* 0x0020009411007388 */ /* 0x000fe80000000800 */
        /* <DEDUP_REMOVED lines=12> */
[----:B------:R1:W-:Y:S04]  /*b5a0*/  STS [R11+0x5200], R118 ;  /* 0x005200760b007388 */ /* 0x0003e80000000800 */
[----:B------:R-:W-:Y:S04]  /*b5b0*/  STS [R13+0x5000], R120 ;  /* 0x005000780d007388 */ /* 0x000fe80000000800 */
[----:B------:R-:W-:Y:S04]  /*b5c0*/  STS [R13+0x5200], R122 ;  /* 0x0052007a0d007388 */ /* 0x000fe80000000800 */
[----:B------:R-:W-:Y:S04]  /*b5d0*/  STS [R17+0x4000], R140 ;  /* 0x0040008c11007388 */ /* 0x000fe80000000800 */
[----:B------:R-:W-:Y:S04]  /*b5e0*/  STS [R17+0x4200], R142 ;  /* 0x0042008e11007388 */ /* 0x000fe80000000800 */
[----:B------:R-:W-:Y:S04]  /*b5f0*/  STS [R15+0x4000], R136 ;  /* 0x004000880f007388 */ /* 0x000fe80000000800 */
[----:B------:R2:W-:Y:S04]  /*b600*/  STS [R15+0x4200], R7 ;  /* 0x004200070f007388 */ /* 0x0005e80000000800 */
[----:B------:R3:W-:Y:S04]  /*b610*/  STS [R17+0x5000], R128 ;  /* 0x0050008011007388 */ /* 0x0007e80000000800 */
[----:B------:R3:W-:Y:S04]  /*b620*/  STS [R17+0x5200], R130 ;  /* 0x0052008211007388 */ /* 0x0007e80000000800 */
[----:B------:R3:W-:Y:S04]  /*b630*/  STS [R15+0x5000], R132 ;  /* 0x005000840f007388 */ /* 0x0007e80000000800 */
[----:B------:R3:W-:Y:S04]  /*b640*/  STS [R15+0x5200], R135 ;  /* 0x005200870f007388 */ /* 0x0007e80000000800 */
[----:B------:R-:W-:Y:S06]  /*b650*/  BAR.SYNC.DEFER_BLOCKING 0x0 ;  /* 0x0000000000007b1d */ /* 0x000fec0000010000 */
[----:B------:R-:W4:Y:S04]  /*b660*/  S2R R6, SR_CTAID.Y ;  /* 0x0000000000067919 */ /* 0x000f280000002600 */
[----:B-1----:R-:W1:Y:S04]  /*b670*/  S2R R11, SR_CTAID.X ;  /* 0x00000000000b7919 */ /* 0x002e680000002500 */
[----:B------:R3:W3:Y:S04]  /*b680*/  LDS.128 R52, [R222] ;  /* 0x00000000de347984 */ /* 0x0006e80000000c00 */
[----:B------:R3:W3:Y:S01]  /*b690*/  LDS.128 R48, [R222+0x800] ;  /* 0x00080000de307984 */ /* 0x0006e20000000c00 */
[----:B----4-:R-:W-:-:S03]  /*b6a0*/  IMAD R61, R6, R61, RZ ;  /* 0x0000003d063d7224 */ /* 0x010fc600078e02ff */
[----:B------:R4:W3:Y:S01]  /*b6b0*/  LDS.128 R44, [R222+0x1000] ;  /* 0x00100000de2c7984 */ /* 0x0008e20000000c00 */
[----:B--2---:R-:W-:Y:S01]  /*b6c0*/  @!P1 IMAD R7, R6, c[0x0][0x214], RZ ;  /* 0x0000850006079a24 */ /* 0x004fe200078e02ff */
[----:B------:R-:W-:Y:S02]  /*b6d0*/  SEL R61, R61, RZ, P1 ;  /* 0x000000ff3d3d7207 */ /* 0x000fe40000800000 */
[----:B------:R4:W2:Y:S01]  /*b6e0*/  LDS.128 R40, [R222+0x1800] ;  /* 0x00180000de287984 */ /* 0x0008a20000000c00 */
[----:B-1----:R-:W-:Y:S01]  /*b6f0*/  IMAD R0, R11, R4, RZ ;  /* 0x000000040b007224 */ /* 0x002fe200078e02ff */
[----:B------:R-:W-:Y:S02]  /*b700*/  @!P1 MOV R66, R7 ;  /* 0x0000000700429202 */ /* 0x000fe40000000f00 */
[----:B------:R4:W1:Y:S01]  /*b710*/  LDS.128 R36, [R222+0x2000] ;  /* 0x00200000de247984 */ /* 0x0008620000000c00 */
[----:B-----5:R-:W-:Y:S01]  /*b720*/  IMAD R61, R60, R5, R61 ;  /* 0x000000053c3d7224 */ /* 0x020fe200078e023d */
[----:B------:R-:W-:-:S02]  /*b730*/  SHF.L.U32 R0, R0, 0x7, RZ ;  /* 0x0000000700007819 */ /* 0x000fc400000006ff */
[----:B------:R4:W1:Y:S01]  /*b740*/  LDS.128 R32, [R222+0x2800] ;  /* 0x00280000de207984 */ /* 0x0008620000000c00 */
[----:B------:R-:W-:Y:S02]  /*b750*/  @!P1 SHF.R.S32.HI R67, RZ, 0x1f, R7 ;  /* 0x0000001fff439819 */ /* 0x000fe40000011407 */
[--C-:B------:R-:W-:Y:S01]  /*b760*/  IADD3 R2, P2, P1, R0, R66, R61.reuse ;  /* 0x0000004200027210 */ /* 0x100fe2000795e03d */
[----:B------:R4:W1:Y:S01]  /*b770*/  LDS.128 R28, [R222+0x3000] ;  /* 0x00300000de1c7984 */ /* 0x0008620000000c00 */
[----:B------:R-:W-:Y:S02]  /*b780*/  SHF.R.S32.HI R0, RZ, 0x1f, R0 ;  /* 0x0000001fff007819 */ /* 0x000fe40000011400 */
[----:B------:R-:W-:Y:S01]  /*b790*/  SHF.R.S32.HI R61, RZ, 0x1f, R61 ;  /* 0x0000001fff3d7819 */ /* 0x000fe2000001143d */
[----:B------:R4:W1:Y:S01]  /*b7a0*/  LDS.128 R24, [R222+0x3800] ;  /* 0x00380000de187984 */ /* 0x0008620000000c00 */
[----:B------:R-:W-:Y:S01]  /*b7b0*/  MOV R5, 0x7f800000 ;  /* 0x7f80000000057802 */ /* 0x000fe20000000f00 */
[----:B------:R-:W-:Y:S01]  /*b7c0*/  @P4 FFMA.FTZ R5, R166, c[0x0][0x238], R3 ;  /* 0x00008e00a6054a23 */ /* 0x000fe20000010003 */
[----:B------:R-:W-:Y:S01]  /*b7d0*/  MOV R7, 0x7f800000 ;  /* 0x7f80000000077802 */ /* 0x000fe20000000f00 */
[----:B------:R4:W1:Y:S01]  /*b7e0*/  LDS.128 R20, [R222+0x4000] ;  /* 0x00400000de147984 */ /* 0x0008620000000c00 */
[----:B------:R-:W-:Y:S01]  /*b7f0*/  @P3 FFMA.FTZ R7, R165, c[0x0][0x238], R8 ;  /* 0x00008e00a5073a23 */ /* 0x000fe20000010008 */
[----:B------:R-:W-:-:S02]  /*b800*/  IADD3.X R0, R0, R67, R61, P2, P1 ;  /* 0x0000004300007210 */ /* 0x000fc400017e243d */
[----:B------:R4:W1:Y:S04]  /*b810*/  LDS.128 R16, [R222+0x4800] ;  /* 0x00480000de107984 */ /* 0x0008680000000c00 */
[----:B------:R4:W1:Y:S04]  /*b820*/  LDS.128 R12, [R222+0x5000] ;  /* 0x00500000de0c7984 */ /* 0x0008680000000c00 */
[----:B------:R4:W1:Y:S01]  /*b830*/  LDS.128 R56, [R222+0x5800] ;  /* 0x00580000de387984 */ /* 0x0008620000000c00 */
[----:B------:R-:W-:Y:S05]  /*b840*/  @P0 BRA `(.L_x_10) ;  /* 0x0000026000000947 */ /* 0x000fea0003800000 */
[----:B------:R-:W-:Y:S01]  /*b850*/  SHF.R.S32.HI R3, RZ, 0x1f, R10 ;  /* 0x0000001fff037819 */ /* 0x000fe2000001140a */
[----:B------:R-:W-:-:S03]  /*b860*/  IMAD.MOV.U32 R8, RZ, RZ, c[0x0][0x214] ;  /* 0x00008500ff087624 */ /* 0x000fc600078e00ff */
[----:B------:R-:W-:Y:S01]  /*b870*/  LEA.HI R3, R3, R10, RZ, 0x2 ;  /* 0x0000000a03037211 */ /* 0x000fe200078f10ff */
[----:B------:R-:W-:-:S03]  /*b880*/  IMAD R8, R11, -0x80, R8 ;  /* 0xffffff800b087824 */ /* 0x000fc600078e0208 */
[----:B------:R-:W-:-:S05]  /*b890*/  LOP3.LUT R3, R3, 0xffffffc, RZ, 0xc0, !PT ;  /* 0x0ffffffc03037812 */ /* 0x000fca00078ec0ff */
[----:B------:R-:W-:-:S04]  /*b8a0*/  IMAD.IADD R10, R10, 0x1, -R3 ;  /* 0x000000010a0a7824 */ /* 0x000fc800078e0a03 */
[----:B------:R-:W-:-:S05]  /*b8b0*/  IMAD R3, R10, 0x10, R223 ;  /* 0x000000100a037824 */ /* 0x000fca00078e02df */
[CC--:B------:R-:W-:Y:S02]  /*b8c0*/  ISETP.GE.AND P6, PT, R3.reuse, R8.reuse, PT ;  /* 0x000000080300720c */ /* 0x0c0fe40003fc6270 */
[C---:B------:R-:W-:Y:S02]  /*b8d0*/  IADD3 R61, R3.reuse, 0x8, RZ ;  /* 0x00000008033d7810 */ /* 0x040fe40007ffe0ff */
[C---:B------:R-:W-:Y:S02]  /*b8e0*/  IADD3 R11, R3.reuse, 0x40, RZ ;  /* 0x00000040030b7810 */ /* 0x040fe40007ffe0ff */
[----:B------:R-:W-:Y:S02]  /*b8f0*/  IADD3 R63, R3, 0x48, RZ ;  /* 0x00000048033f7810 */ /* 0x000fe40007ffe0ff */
[-C--:B------:R-:W-:Y:S02]  /*b900*/  ISETP.GE.AND P5, PT, R61, R8.reuse, PT ;  /* 0x000000083d00720c */ /* 0x080fe40003fa6270 */
[----:B------:R-:W-:-:S02]  /*b910*/  ISETP.GE.AND P4, PT, R11, R8, PT ;  /* 0x000000080b00720c */ /* 0x000fc40003f86270 */
[----:B------:R-:W-:Y:S01]  /*b920*/  ISETP.GE.AND P3, PT, R63, R8, PT ;  /* 0x000000083f00720c */ /* 0x000fe20003f66270 */
[----:B------:R-:W-:-:S05]  /*b930*/  @!P6 IMAD R3, R3, R4, RZ ;  /* 0x000000040303e224 */ /* 0x000fca00078e02ff */
[----:B------:R-:W-:-:S03]  /*b940*/  @!P6 IADD3 R8, P0, R3, R2, RZ ;  /* 0x000000020308e210 */ /* 0x000fc60007f1e0ff */
[----:B------:R-:W-:Y:S01]  /*b950*/  @!P5 IMAD R61, R61, R4, RZ ;  /* 0x000000043d3dd224 */ /* 0x000fe200078e02ff */
[----:B------:R-:W-:Y:S01]  /*b960*/  @!P6 LEA.HI.X.SX32 R3, R3, R0, 0x1, P0 ;  /* 0x000000000303e211 */ /* 0x000fe200000f0eff */
[-C--:B------:R-:W-:Y:S01]  /*b970*/  @!P4 IMAD R11, R11, R4.reuse, RZ ;  /* 0x000000040b0bc224 */ /* 0x080fe200078e02ff */
[C---:B------:R-:W-:Y:S01]  /*b980*/  @!P6 LEA R64, P0, R8.reuse, c[0x0][0x200], 0x2 ;  /* 0x000080000840ea11 */ /* 0x040fe200078010ff */
[----:B------:R-:W-:Y:S01]  /*b990*/  @!P3 IMAD R63, R63, R4, RZ ;  /* 0x000000043f3fb224 */ /* 0x000fe200078e02ff */
[-C--:B------:R-:W-:Y:S02]  /*b9a0*/  @!P5 IADD3 R4, P2, R61, R2.reuse, RZ ;  /* 0x000000023d04d210 */ /* 0x080fe40007f5e0ff */
[----:B------:R-:W-:Y:S02]  /*b9b0*/  @!P6 LEA.HI.X R65, R8, c[0x0][0x204], R3, 0x2, P0 ;  /* 0x000081000841ea11 */ /* 0x000fe400000f1403 */
[-C--:B------:R-:W-:Y:S02]  /*b9c0*/  @!P4 IADD3 R3, P1, R11, R2.reuse, RZ ;  /* 0x000000020b03c210 */ /* 0x080fe40007f3e0ff */
[----:B------:R-:W-:Y:S01]  /*b9d0*/  @!P3 IADD3 R2, P0, R63, R2, RZ ;  /* 0x000000023f02b210 */ /* 0x000fe20007f1e0ff */
[----:B------:R4:W-:Y:S01]  /*b9e0*/  @!P6 STG.E [R64.64], R62 ;  /* 0x0000003e4000e986 */ /* 0x0009e2000c101906 */
[----:B------:R-:W-:-:S02]  /*b9f0*/  @!P5 LEA.HI.X.SX32 R61, R61, R0, 0x1, P2 ;  /* 0x000000003d3dd211 */ /* 0x000fc400010f0eff */
[----:B------:R-:W-:Y:S02]  /*ba00*/  @!P5 LEA R10, P2, R4, c[0x0][0x200], 0x2 ;  /* 0x00008000040ada11 */ /* 0x000fe400078410ff */
[-C--:B------:R-:W-:Y:S02]  /*ba10*/  @!P4 LEA.HI.X.SX32 R8, R11, R0.reuse, 0x1, P1 ;  /* 0x000000000b08c211 */ /* 0x080fe400008f0eff */
[----:B------:R-:W-:Y:S02]  /*ba20*/  @!P3 LEA.HI.X.SX32 R63, R63, R0, 0x1, P0 ;  /* 0x000000003f3fb211 */ /* 0x000fe400000f0eff */
[----:B------:R-:W-:Y:S02]  /*ba30*/  @!P4 LEA R68, P1, R3, c[0x0][0x200], 0x2 ;  /* 0x000080000344ca11 */ /* 0x000fe400078210ff */
[----:B------:R-:W-:Y:S02]  /*ba40*/  @!P3 LEA R66, P0, R2, c[0x0][0x200], 0x2 ;  /* 0x000080000242ba11 */ /* 0x000fe400078010ff */
[----:B------:R-:W-:-:S02]  /*ba50*/  @!P5 LEA.HI.X R11, R4, c[0x0][0x204], R61, 0x2, P2 ;  /* 0x00008100040bda11 */ /* 0x000fc400010f143d */
[----:B------:R-:W-:Y:S02]  /*ba60*/  @!P4 LEA.HI.X R69, R3, c[0x0][0x204], R8, 0x2, P1 ;  /* 0x000081000345ca11 */ /* 0x000fe400008f1408 */
[----:B------:R-:W-:Y:S01]  /*ba70*/  @!P3 LEA.HI.X R67, R2, c[0x0][0x204], R63, 0x2, P0 ;  /* 0x000081000243ba11 */ /* 0x000fe200000f143f */
[----:B------:R4:W-:Y:S04]  /*ba80*/  @!P5 STG.E [R10.64], R9 ;  /* 0x000000090a00d986 */ /* 0x0009e8000c101906 */
[----:B------:R4:W-:Y:S04]  /*ba90*/  @!P4 STG.E [R68.64], R5 ;  /* 0x000000054400c986 */ /* 0x0009e8000c101906 */
[----:B------:R4:W-:Y:S02]  /*baa0*/  @!P3 STG.E [R66.64], R7 ;  /* 0x000000074200b986 */ /* 0x0009e4000c101906 */
.L_x_10:
[----:B------:R-:W-:Y:S05]  /*bab0*/  BSYNC B0 ;  /* 0x0000000000007941 */ /* 0x000fea0003800000 */
.L_x_9:
[----:B------:R-:W-:Y:S01]  /*bac0*/  SHF.R.S32.HI R0, RZ, 0x1f, R6 ;  /* 0x0000001fff007819 */ /* 0x000fe20000011406 */
[----:B------:R-:W-:Y:S01]  /*bad0*/  IMAD.MOV.U32 R8, RZ, RZ, R228 ;  /* 0x000000ffff087224 */ /* 0x000fe200078e00e4 */
[----:B----4-:R-:W-:Y:S01]  /*bae0*/  MOV R9, R229 ;  /* 0x000000e500097202 */ /* 0x010fe20000000f00 */
[----:B------:R-:W-:-:S02]  /*baf0*/  ULDC.64 UR4, c[0x0][0x1e8] ;  /* 0x00007a0000047ab9 */ /* 0x000fc40000000a00 */
[----:B------:R-:W-:Y:S01]  /*bb00*/  IMAD R3, R0, c[0x0][0x1e0], RZ ;  /* 0x0000780000037a24 */ /* 0x000fe200078e02ff */
[----:B------:R-:W-:Y:S01]  /*bb10*/  SHF.R.S32.HI R0, RZ, 0x1f, R60 ;  /* 0x0000001fff007819 */ /* 0x000fe2000001143c */
[C---:B------:R-:W-:Y:S01]  /*bb20*/  IMAD.WIDE.U32 R8, R6.reuse, c[0x0][0x1e0], R8 ;  /* 0x0000780006087a25 */ /* 0x040fe200078e0008 */
[----:B------:R-:W-:Y:S02]  /*bb30*/  USHF.L.U32 UR9, UR4, 0x6, URZ ;  /* 0x0000000604097899 */ /* 0x000fe4000800063f */
[----:B------:R-:W-:Y:S01]  /*bb40*/  UMOV UR8, 0x6 ;  /* 0x0000000600087882 */ /* 0x000fe20000000000 */
[----:B------:R-:W-:Y:S01]  /*bb50*/  IMAD R3, R6, c[0x0][0x1e4], R3 ;  /* 0x0000790006037a24 */ /* 0x000fe200078e0203 */
[----:B------:R-:W-:Y:S01]  /*bb60*/  USHF.L.U64.HI UR5, UR4, UR8, UR5 ;  /* 0x0000000804057299 */ /* 0x000fe20008010205 */
[----:B------:R-:W-:Y:S02]  /*bb70*/  IMAD R5, R0, c[0x0][0x1f0], RZ ;  /* 0x00007c0000057a24 */ /* 0x000fe400078e02ff */
[----:B------:R-:W-:-:S02]  /*bb80*/  IMAD.IADD R9, R9, 0x1, R3 ;  /* 0x0000000109097824 */ /* 0x000fc400078e0203 */
[C---:B------:R-:W-:Y:S02]  /*bb90*/  IMAD R5, R60.reuse, c[0x0][0x1f4], R5 ;  /* 0x00007d003c057a24 */ /* 0x040fe400078e0205 */
[----:B------:R-:W-:-:S04]  /*bba0*/  IMAD.WIDE.U32 R8, R60, c[0x0][0x1f0], R8 ;  /* 0x00007c003c087a25 */ /* 0x000fc800078e0008 */
[----:B------:R-:W-:Y:S01]  /*bbb0*/  IMAD R3, R231, c[0x0][0x1e8], RZ ;  /* 0x00007a00e7037a24 */ /* 0x000fe200078e02ff */
[----:B------:R-:W-:-:S03]  /*bbc0*/  IADD3 R9, R9, R5, RZ ;  /* 0x0000000509097210 */ /* 0x000fc60007ffe0ff */
[C---:B------:R-:W-:Y:S02]  /*bbd0*/  IMAD R3, R230.reuse, c[0x0][0x1ec], R3 ;  /* 0x00007b00e6037a24 */ /* 0x040fe400078e0203 */
[----:B------:R-:W-:-:S04]  /*bbe0*/  IMAD.WIDE.U32 R8, R230, c[0x0][0x1e8], R8 ;  /* 0x00007a00e6087a25 */ /* 0x000fc800078e0008 */
[----:B------:R-:W-:Y:S01]  /*bbf0*/  IMAD.IADD R3, R9, 0x1, R3 ;  /* 0x0000000109037824 */ /* 0x000fe200078e0203 */
[----:B------:R-:W-:-:S04]  /*bc00*/  LEA R2, P0, R8, c[0x0][0x1d0], 0x1 ;  /* 0x0000740008027a11 */ /* 0x000fc800078008ff */
[----:B------:R-:W-:Y:S02]  /*bc10*/  LEA.HI.X R3, R8, c[0x0][0x1d4], R3, 0x1, P0 ;  /* 0x0000750008037a11 */ /* 0x000fe400000f0c03 */
[----:B------:R-:W-:-:S03]  /*bc20*/  IADD3 R6, P0, R2, UR9, RZ ;  /* 0x0000000902067c10 */ /* 0x000fc6000ff1e0ff */
[----:B---3--:R-:W-:Y:S01]  /*bc30*/  STG.E.128 [R2.64], R52 ;  /* 0x0000003402007986 */ /* 0x008fe2000c101d06 */
[----:B------:R-:W-:Y:S02]  /*bc40*/  IADD3.X R7, R3, UR5, RZ, P0, !PT ;  /* 0x0000000503077c10 */ /* 0x000fe400087fe4ff */
[----:B------:R-:W-:Y:S01]  /*bc50*/  IADD3 R4, P0, R6, UR9, RZ ;  /* 0x0000000906047c10 */ /* 0x000fe2000ff1e0ff */
[----:B-1----:R-:W-:Y:S03]  /*bc60*/  STG.E.128 [R2.64+0x40], R36 ;  /* 0x0000402402007986 */ /* 0x002fe6000c101d06 */
[----:B------:R-:W-:Y:S01]  /*bc70*/  IADD3.X R5, R7, UR5, RZ, P0, !PT ;  /* 0x0000000507057c10 */ /* 0x000fe200087fe4ff */
[----:B------:R-:W-:Y:S01]  /*bc80*/  STG.E.128 [R2.64+0x80], R20 ;  /* 0x0000801402007986 */ /* 0x000fe2000c101d06 */
[----:B------:R-:W-:-:S03]  /*bc90*/  IADD3 R8, P0, R4, UR9, RZ ;  /* 0x0000000904087c10 */ /* 0x000fc6000ff1e0ff */
[----:B------:R-:W-:Y:S01]  /*bca0*/  STG.E.128 [R6.64], R48 ;  /* 0x0000003006007986 */ /* 0x000fe2000c101d06 */
[----:B------:R-:W-:-:S03]  /*bcb0*/  IADD3.X R9, R5, UR5, RZ, P0, !PT ;  /* 0x0000000505097c10 */ /* 0x000fc600087fe4ff */
[----:B------:R-:W-:Y:S04]  /*bcc0*/  STG.E.128 [R6.64+0x40], R32 ;  /* 0x0000402006007986 */ /* 0x000fe8000c101d06 */
[----:B------:R-:W-:Y:S04]  /*bcd0*/  STG.E.128 [R6.64+0x80], R16 ;  /* 0x0000801006007986 */ /* 0x000fe8000c101d06 */
[----:B------:R-:W-:Y:S04]  /*bce0*/  STG.E.128 [R4.64], R44 ;  /* 0x0000002c04007986 */ /* 0x000fe8000c101d06 */
[----:B------:R-:W-:Y:S04]  /*bcf0*/  STG.E.128 [R4.64+0x40], R28 ;  /* 0x0000401c04007986 */ /* 0x000fe8000c101d06 */
[----:B------:R-:W-:Y:S04]  /*bd00*/  STG.E.128 [R4.64+0x80], R12 ;  /* 0x0000800c04007986 */ /* 0x000fe8000c101d06 */
[----:B--2---:R-:W-:Y:S04]  /*bd10*/  STG.E.128 [R8.64], R40 ;  /* 0x0000002808007986 */ /* 0x004fe8000c101d06 */
[----:B------:R-:W-:Y:S04]  /*bd20*/  STG.E.128 [R8.64+0x40], R24 ;  /* 0x0000401808007986 */ /* 0x000fe8000c101d06 */
[----:B------:R-:W-:Y:S01]  /*bd30*/  STG.E.128 [R8.64+0x80], R56 ;  /* 0x0000803808007986 */ /* 0x000fe2000c101d06 */
[----:B------:R-:W-:Y:S05]  /*bd40*/  EXIT ;  /* 0x000000000000794d */ /* 0x000fea0003800000 */
.L_x_0:
[----:B-1----:R-:W1:Y:S01]  /*bd50*/  LDC.U8 R0, c[0x0][0x329] ;  /* 0x0000ca40ff007b82 */ /* 0x002e620000000000 */
[----:B--2---:R-:W-:Y:S01]  /*bd60*/  SHF.R.S32.HI R3, RZ, 0x1f, R2 ;  /* 0x0000001fff037819 */ /* 0x004fe20000011402 */
[----:B------:R-:W-:Y:S01]  /*bd70*/  ULDC.64 UR4, c[0x0][0x1e8] ;  /* 0x00007a0000047ab9 */ /* 0x000fe20000000a00 */
[----:B------:R-:W-:Y:S01]  /*bd80*/  SHF.R.S32.HI R8, RZ, 0x1f, R15 ;  /* 0x0000001fff087819 */ /* 0x000fe2000001140f */
[----:B------:R-:W-:Y:S01]  /*bd90*/  USHF.L.U32 UR8, UR4, 0x6, URZ ;  /* 0x0000000604087899 */ /* 0x000fe2000800063f */
[----:B------:R-:W-:Y:S01]  /*bda0*/  LEA.HI R4, R3, R2, RZ, 0x2 ;  /* 0x0000000203047211 */ /* 0x000fe200078f10ff */
[----:B------:R-:W-:Y:S01]  /*bdb0*/  UMOV UR9, 0x6 ;  /* 0x0000000600097882 */ /* 0x000fe20000000000 */
[----:B------:R-:W-:Y:S01]  /*bdc0*/  LOP3.LUT P6, RZ, R2, 0x3, RZ, 0xc0, !PT ;  /* 0x0000000302ff7812 */ /* 0x000fe200078cc0ff */
[----:B------:R-:W2:Y:S01]  /*bdd0*/  LDC.U8 R7, c[0x0][0x328] ;  /* 0x0000ca00ff077b82 */ /* 0x000ea20000000000 */
[----:B------:R-:W-:Y:S01]  /*bde0*/  LOP3.LUT R3, R4, 0x1ffffffc, RZ, 0xc0, !PT ;  /* 0x1ffffffc04037812 */ /* 0x000fe200078ec0ff */
[----:B------:R-:W-:Y:S01]  /*bdf0*/  IMAD R8, R8, c[0x0][0x1e0], RZ ;  /* 0x0000780008087a24 */ /* 0x000fe200078e02ff */
[----:B------:R-:W-:Y:S01]  /*be00*/  SHF.R.S32.HI R4, RZ, 0x2, R4 ;  /* 0x00000002ff047819 */ /* 0x000fe20000011404 */
[----:B------:R-:W-:-:S02]  /*be10*/  USHF.L.U64.HI UR5, UR4, UR9, UR5 ;  /* 0x0000000904057299 */ /* 0x000fc40008010205 */
[----:B------:R-:W-:Y:S01]  /*be20*/  IMAD.IADD R10, R2, 0x1, -R3 ;  /* 0x00000001020a7824 */ /* 0x000fe200078e0a03 */
[----:B------:R-:W-:Y:S01]  /*be30*/  SHF.R.S32.HI R3, RZ, 0x1f, R18 ;  /* 0x0000001fff037819 */ /* 0x000fe20000011412 */
[----:B------:R-:W-:Y:S01]  /*be40*/  IMAD R8, R15, c[0x0][0x1e4], R8 ;  /* 0x000079000f087a24 */ /* 0x000fe200078e0208 */
[--C-:B------:R-:W-:Y:S01]  /*be50*/  SHF.R.S32.HI R5, RZ, 0x1f, R4.reuse ;  /* 0x0000001fff057819 */ /* 0x100fe20000011404 */
[----:B------:R-:W-:Y:S02]  /*be60*/  IMAD.SHL.U32 R10, R10, 0x8, RZ ;  /* 0x000000080a0a7824 */ /* 0x000fe400078e00ff */
[----:B------:R-:W-:Y:S02]  /*be70*/  IMAD R3, R3, c[0x0][0x1f0], RZ ;  /* 0x00007c0003037a24 */ /* 0x000fe400078e02ff */
[----:B------:R-:W-:Y:S01]  /*be80*/  IMAD.WIDE R230, R230, 0x80, R4 ;  /* 0x00000080e6e67825 */ /* 0x000fe200078e0204 */
[----:B------:R-:W-:Y:S02]  /*be90*/  SHF.R.S32.HI R11, RZ, 0x1f, R10 ;  /* 0x0000001fff0b7819 */ /* 0x000fe4000001140a */
[----:B-1----:R-:W-:Y:S01]  /*bea0*/  ISETP.NE.AND P1, PT, R0, RZ, PT ;  /* 0x000000ff0000720c */ /* 0x002fe20003f25270 */
[----:B------:R-:W-:-:S02]  /*beb0*/  IMAD R6, R18, c[0x0][0x1f4], R3 ;  /* 0x00007d0012067a24 */ /* 0x000fc400078e0203 */
[----:B------:R-:W-:-:S04]  /*bec0*/  IMAD.WIDE.U32 R10, R15, c[0x0][0x1e0], R10 ;  /* 0x000078000f0a7a25 */ /* 0x000fc800078e000a */
[----:B------:R-:W-:Y:S02]  /*bed0*/  IMAD.IADD R9, R8, 0x1, R11 ;  /* 0x0000000108097824 */ /* 0x000fe400078e020b */
[----:B------:R-:W-:-:S04]  /*bee0*/  IMAD.MOV.U32 R8, RZ, RZ, R10 ;  /* 0x000000ffff087224 */ /* 0x000fc800078e000a */
[----:B------:R-:W-:Y:S01]  /*bef0*/  IMAD.WIDE.U32 R8, R18, c[0x0][0x1f0], R8 ;  /* 0x00007c0012087a25 */ /* 0x000fe200078e0008 */
[----:B--2---:R-:W-:-:S03]  /*bf00*/  @!P1 ISETP.NE.AND P0, PT, R7, RZ, PT ;  /* 0x000000ff0700920c */ /* 0x004fc60003f05270 */
[----:B------:R-:W-:Y:S02]  /*bf10*/  @P1 IMAD.MOV.U32 R3, RZ, RZ, c[0x0][0x210] ;  /* 0x00008400ff031624 */ /* 0x000fe400078e00ff */
[----:B------:R-:W-:Y:S02]  /*bf20*/  @!P1 IMAD.MOV.U32 R5, RZ, RZ, c[0x0][0x214] ;  /* 0x00008500ff059624 */ /* 0x000fe400078e00ff */
[----:B------:R-:W-:Y:S02]  /*bf30*/  IMAD.IADD R9, R6, 0x1, R9 ;  /* 0x0000000106097824 */ /* 0x000fe400078e0209 */
[----:B------:R-:W-:Y:S01]  /*bf40*/  @P1 IMAD R3, R3, c[0x0][0x214], RZ ;  /* 0x0000850003031a24 */ /* 0x000fe200078e02ff */
[----:B------:R-:W-:Y:S01]  /*bf50*/  @!P1 SEL R3, R5, c[0x0][0x234], !P0 ;  /* 0x00008d0005039a07 */ /* 0x000fe20004000000 */
[----:B------:R-:W-:Y:S01]  /*bf60*/  IMAD R6, R231, c[0x0][0x1e8], RZ ;  /* 0x00007a00e7067a24 */ /* 0x000fe200078e02ff */
[----:B------:R-:W-:Y:S01]  /*bf70*/  ISETP.NE.AND P0, PT, R7, RZ, PT ;  /* 0x000000ff0700720c */ /* 0x000fe20003f05270 */
[----:B------:R-:W-:-:S02]  /*bf80*/  @P1 IMAD.MOV.U32 R10, RZ, RZ, 0x1 ;  /* 0x00000001ff0a1424 */ /* 0x000fc400078e00ff */
[----:B------:R-:W-:Y:S01]  /*bf90*/  IMAD R6, R230, c[0x0][0x1ec], R6 ;  /* 0x00007b00e6067a24 */ /* 0x000fe200078e0206 */
[----:B------:R-:W-:Y:S01]  /*bfa0*/  ISETP.EQ.AND P0, PT, R0, RZ, P0 ;  /* 0x000000ff0000720c */ /* 0x000fe20000702270 */
[----:B------:R-:W-:-:S04]  /*bfb0*/  IMAD.WIDE.U32 R230, R230, c[0x0][0x1e8], R8 ;  /* 0x00007a00e6e67a25 */ /* 0x000fc800078e0008 */
[----:B------:R-:W-:Y:S01]  /*bfc0*/  @!P1 IMAD R10, R3, c[0x0][0x1c0], RZ ;  /* 0x00007000030a9a24 */ /* 0x000fe200078e02ff */
[----:B------:R-:W-:Y:S01]  /*bfd0*/  LEA R8, P2, R230, c[0x0][0x1d0], 0x1 ;  /* 0x00007400e6087a11 */ /* 0x000fe200078408ff */
[----:B------:R-:W-:Y:S02]  /*bfe0*/  IMAD.IADD R6, R6, 0x1, R231 ;  /* 0x0000000106067824 */ /* 0x000fe400078e02e7 */
[C---:B------:R-:W-:Y:S02]  /*bff0*/  IMAD R10, R15.reuse, R10, RZ ;  /* 0x0000000a0f0a7224 */ /* 0x040fe400078e02ff */
[----:B------:R-:W-:Y:S01]  /*c000*/  IMAD R7, R15, c[0x0][0x214], RZ ;  /* 0x000085000f077a24 */ /* 0x000fe200078e02ff */
[----:B------:R-:W-:Y:S01]  /*c010*/  LEA.HI.X R9, R230, c[0x0][0x1d4], R6, 0x1, P2 ;  /* 0x00007500e6097a11 */ /* 0x000fe200010f0c06 */
[----:B------:R-:W-:Y:S01]  /*c020*/  @P1 IMAD.MOV.U32 R5, RZ, RZ, c[0x0][0x210] ;  /* 0x00008400ff051624 */ /* 0x000fe200078e00ff */
[----:B------:R-:W-:Y:S01]  /*c030*/  SEL R6, R10, RZ, !P0 ;  /* 0x000000ff0a067207 */ /* 0x000fe20004000000 */
[----:B------:R-:W-:Y:S01]  /*c040*/  @!P1 IMAD.MOV.U32 R5, RZ, RZ, 0x1 ;  /* 0x00000001ff059424 */ /* 0x000fe200078e00ff */
[----:B------:R-:W-:Y:S01]  /*c050*/  IADD3 R20, P2, R8, UR8, RZ ;  /* 0x0000000808147c10 */ /* 0x000fe2000ff5e0ff */
[----:B------:R-:W-:Y:S01]  /*c060*/  STG.E.128 [R8.64], RZ ;  /* 0x000000ff08007986 */ /* 0x000fe2000c101d06 */
[----:B------:R-:W-:Y:S01]  /*c070*/  IADD3 R10, R4, 0x20, RZ ;  /* 0x00000020040a7810 */ /* 0x000fe20007ffe0ff */
[----:B------:R-:W-:Y:S01]  /*c080*/  IMAD R6, R18, R3, R6 ;  /* 0x0000000312067224 */ /* 0x000fe200078e0206 */
[C---:B------:R-:W-:Y:S01]  /*c090*/  IADD3 R3, -R128.reuse, c[0x0][0x214], RZ ;  /* 0x0000850080037a10 */ /* 0x040fe20007ffe1ff */
[----:B------:R-:W-:Y:S01]  /*c0a0*/  STG.E.128 [R8.64+0x40], RZ ;  /* 0x000040ff08007986 */ /* 0x000fe2000c101d06 */
[----:B------:R-:W-:Y:S01]  /*c0b0*/  SHF.R.S32.HI R0, RZ, 0x1f, R7 ;  /* 0x0000001fff007819 */ /* 0x000fe20000011407 */
[----:B------:R-:W-:Y:S01]  /*c0c0*/  IMAD R128, R128, R5, RZ ;  /* 0x0000000580807224 */ /* 0x000fe200078e02ff */
[-C--:B------:R-:W-:Y:S01]  /*c0d0*/  ISETP.GE.OR P5, PT, R4, R3.reuse, P6 ;  /* 0x000000030400720c */ /* 0x080fe200037a6670 */
[----:B------:R1:W-:Y:S01]  /*c0e0*/  STG.E.128 [R8.64+0x80], RZ ;  /* 0x000080ff08007986 */ /* 0x0003e2000c101d06 */
[----:B------:R-:W-:-:S02]  /*c0f0*/  ISETP.GE.OR P4, PT, R10, R3, P6 ;  /* 0x000000030a00720c */ /* 0x000fc40003786670 */
[----:B------:R-:W-:Y:S02]  /*c100*/  SEL R7, R7, RZ, P0 ;  /* 0x000000ff07077207 */ /* 0x000fe40000000000 */
[----:B------:R-:W-:Y:S02]  /*c110*/  IADD3.X R21, R9, UR5, RZ, P2, !PT ;  /* 0x0000000509157c10 */ /* 0x000fe400097fe4ff */
[----:B------:R-:W-:Y:S02]  /*c120*/  IADD3 R2, P2, P1, R128, R7, R6 ;  /* 0x0000000780027210 */ /* 0x000fe4000795e006 */
[----:B------:R-:W-:Y:S01]  /*c130*/  SEL R0, R0, RZ, P0 ;  /* 0x000000ff00007207 */ /* 0x000fe20000000000 */
[----:B------:R-:W-:Y:S01]  /*c140*/  STG.E.128 [R20.64], RZ ;  /* 0x000000ff14007986 */ /* 0x000fe2000c101d06 */
[----:B------:R-:W-:Y:S01]  /*c150*/  SHF.R.S32.HI R7, RZ, 0x1f, R128 ;  /* 0x0000001fff077819 */ /* 0x000fe20000011480 */
[-C--:B------:R-:W-:Y:S01]  /*c160*/  @!P5 IMAD R15, R4, R5.reuse, RZ ;  /* 0x00000005040fd224 */ /* 0x080fe200078e02ff */
[----:B------:R-:W-:Y:S01]  /*c170*/  SHF.R.S32.HI R6, RZ, 0x1f, R6 ;  /* 0x0000001fff067819 */ /* 0x000fe20000011406 */
[----:B------:R-:W-:Y:S01]  /*c180*/  @!P4 IMAD R13, R10, R5, RZ ;  /* 0x000000050a0dc224 */ /* 0x000fe200078e02ff */
[----:B------:R-:W-:Y:S01]  /*c190*/  IADD3 R18, P0, R20, UR8, RZ ;  /* 0x0000000814127c10 */ /* 0x000fe2000ff1e0ff */
[----:B------:R-:W-:Y:S01]  /*c1a0*/  STG.E.128 [R20.64+0x40], RZ ;  /* 0x000040ff14007986 */ /* 0x000fe2000c101d06 */
[----:B------:R-:W-:-:S02]  /*c1b0*/  IADD3.X R0, R7, R0, R6, P2, P1 ;  /* 0x0000000007007210 */ /* 0x000fc400017e2406 */
[----:B------:R-:W-:Y:S01]  /*c1c0*/  IADD3.X R19, R21, UR5, RZ, P0, !PT ;  /* 0x0000000515137c10 */ /* 0x000fe200087fe4ff */
[----:B------:R-:W-:Y:S01]  /*c1d0*/  STG.E.128 [R20.64+0x80], RZ ;  /* 0x000080ff14007986 */ /* 0x000fe2000c101d06 */
[C---:B------:R-:W-:Y:S02]  /*c1e0*/  @!P5 IADD3 R7, P2, R15.reuse, R2, RZ ;  /* 0x000000020f07d210 */ /* 0x040fe40007f5e0ff */
[----:B------:R-:W-:Y:S01]  /*c1f0*/  IADD3 R16, P0, R18, UR8, RZ ;  /* 0x0000000812107c10 */ /* 0x000fe2000ff1e0ff */
[----:B------:R-:W-:Y:S01]  /*c200*/  STG.E.128 [R18.64], RZ ;  /* 0x000000ff12007986 */ /* 0x000fe2000c101d06 */
[----:B-1----:R-:W-:Y:S02]  /*c210*/  IADD3 R8, R4, 0x40, RZ ;  /* 0x0000004004087810 */ /* 0x002fe40007ffe0ff */
[----:B------:R-:W-:Y:S01]  /*c220*/  @!P5 LEA.HI.X.SX32 R6, R15, R0, 0x1, P2 ;  /* 0x000000000f06d211 */ /* 0x000fe200010f0eff */
[----:B------:R-:W-:Y:S01]  /*c230*/  STG.E.128 [R18.64+0x40], RZ ;  /* 0x000040ff12007986 */ /* 0x000fe2000c101d06 */
[----:B------:R-:W-:-:S02]  /*c240*/  ISETP.GE.OR P3, PT, R8, R3, P6 ;  /* 0x000000030800720c */ /* 0x000fc40003766670 */
[----:B------:R-:W-:Y:S01]  /*c250*/  IADD3.X R17, R19, UR5, RZ, P0, !PT ;  /* 0x0000000513117c10 */ /* 0x000fe200087fe4ff */
[----:B------:R1:W-:Y:S01]  /*c260*/  STG.E.128 [R18.64+0x80], RZ ;  /* 0x000080ff12007986 */ /* 0x0003e2000c101d06 */
[C---:B------:R-:W-:Y:S02]  /*c270*/  @!P5 LEA R14, P2, R7.reuse, c[0x0][0x200], 0x2 ;  /* 0x00008000070eda11 */ /* 0x040fe400078410ff */
[----:B------:R-:W-:Y:S01]  /*c280*/  IADD3 R4, R4, 0x60, RZ ;  /* 0x0000006004047810 */ /* 0x000fe20007ffe0ff */
[----:B------:R2:W-:Y:S01]  /*c290*/  STG.E.128 [R16.64], RZ ;  /* 0x000000ff10007986 */ /* 0x0005e2000c101d06 */
[----:B------:R-:W-:Y:S01]  /*c2a0*/  @!P5 LEA.HI.X R15, R7, c[0x0][0x204], R6, 0x2, P2 ;  /* 0x00008100070fda11 */ /* 0x000fe200010f1406 */
[----:B------:R-:W-:Y:S01]  /*c2b0*/  @!P5 IMAD.MOV.U32 R7, RZ, RZ, 0x7f800000 ;  /* 0x7f800000ff07d424 */ /* 0x000fe200078e00ff */
[----:B------:R-:W-:Y:S01]  /*c2c0*/  ISETP.GE.OR P6, PT, R4, R3, P6 ;  /* 0x000000030400720c */ /* 0x000fe200037c6670 */
[----:B------:R2:W-:Y:S02]  /*c2d0*/  STG.E.128 [R16.64+0x40], RZ ;  /* 0x000040ff10007986 */ /* 0x0005e4000c101d06 */
[----:B------:R-:W-:Y:S01]  /*c2e0*/  @!P3 IMAD R11, R8, R5, RZ ;  /* 0x00000005080bb224 */ /* 0x000fe200078e02ff */
[-C--:B------:R-:W-:Y:S01]  /*c2f0*/  @!P4 IADD3 R8, P1, R13, R2.reuse, RZ ;  /* 0x000000020d08c210 */ /* 0x080fe20007f3e0ff */
[----:B------:R2:W-:Y:S03]  /*c300*/  STG.E.128 [R16.64+0x80], RZ ;  /* 0x000080ff10007986 */ /* 0x0005e6000c101d06 */
[----:B------:R-:W-:Y:S01]  /*c310*/  @!P3 IADD3 R9, P0, R11, R2, RZ ;  /* 0x000000020b09b210 */ /* 0x000fe20007f1e0ff */
[----:B------:R2:W-:Y:S01]  /*c320*/  @!P5 STG.E [R14.64], R7 ;  /* 0x000000070e00d986 */ /* 0x0005e2000c101906 */
[----:B------:R-:W-:-:S02]  /*c330*/  @!P4 LEA.HI.X.SX32 R13, R13, R0, 0x1, P1 ;  /* 0x000000000d0dc211 */ /* 0x000fc400008f0eff */
[----:B------:R-:W-:Y:S02]  /*c340*/  @!P3 LEA.HI.X.SX32 R6, R11, R0, 0x1, P0 ;  /* 0x000000000b06b211 */ /* 0x000fe400000f0eff */
[C---:B------:R-:W-:Y:S02]  /*c350*/  @!P4 LEA R12, P1, R8.reuse, c[0x0][0x200], 0x2 ;  /* 0x00008000080cca11 */ /* 0x040fe400078210ff */
[C---:B------:R-:W-:Y:S02]  /*c360*/  @!P3 LEA R10, P0, R9.reuse, c[0x0][0x200], 0x2 ;  /* 0x00008000090aba11 */ /* 0x040fe400078010ff */
[----:B------:R-:W-:Y:S01]  /*c370*/  @!P4 LEA.HI.X R13, R8, c[0x0][0x204], R13, 0x2, P1 ;  /* 0x00008100080dca11 */ /* 0x000fe200008f140d */
[----:B-1----:R-:W-:Y:S01]  /*c380*/  @!P4 IMAD.MOV.U32 R19, RZ, RZ, 0x7f800000 ;  /* 0x7f800000ff13c424 */ /* 0x002fe200078e00ff */
[----:B------:R-:W-:Y:S01]  /*c390*/  @!P3 LEA.HI.X R11, R9, c[0x0][0x204], R6, 0x2, P0 ;  /* 0x00008100090bba11 */ /* 0x000fe200000f1406 */
[----:B------:R-:W-:-:S03]  /*c3a0*/  @!P3 IMAD.MOV.U32 R9, RZ, RZ, 0x7f800000 ;  /* 0x7f800000ff09b424 */ /* 0x000fc600078e00ff */
[----:B------:R2:W-:Y:S04]  /*c3b0*/  @!P4 STG.E [R12.64], R19 ;  /* 0x000000130c00c986 */ /* 0x0005e8000c101906 */
[----:B------:R2:W-:Y:S01]  /*c3c0*/  @!P3 STG.E [R10.64], R9 ;  /* 0x000000090a00b986 */ /* 0x0005e2000c101906 */
[----:B------:R-:W-:Y:S05]  /*c3d0*/  @P6 EXIT ;  /* 0x000000000000694d */ /* 0x000fea0003800000 */
[----:B------:R-:W-:Y:S02]  /*c3e0*/  IMAD R5, R4, R5, RZ ;  /* 0x0000000504057224 */ /* 0x000fe400078e02ff */
[----:B------:R-:W-:-:S03]  /*c3f0*/  IMAD.MOV.U32 R3, RZ, RZ, 0x7f800000 ;  /* 0x7f800000ff037424 */ /* 0x000fc600078e00ff */
[----:B------:R-:W-:-:S04]  /*c400*/  IADD3 R2, P0, R5, R2, RZ ;  /* 0x0000000205027210 */ /* 0x000fc80007f1e0ff */
[----:B------:R-:W-:Y:S02]  /*c410*/  LEA.HI.X.SX32 R5, R5, R0, 0x1, P0 ;  /* 0x0000000005057211 */ /* 0x000fe400000f0eff */
[----:B------:R-:W-:-:S04]  /*c420*/  LEA R4, P0, R2, c[0x0][0x200], 0x2 ;  /* 0x0000800002047a11 */ /* 0x000fc800078010ff */
[----:B------:R-:W-:-:S05]  /*c430*/  LEA.HI.X R5, R2, c[0x0][0x204], R5, 0x2, P0 ;  /* 0x0000810002057a11 */ /* 0x000fca00000f1405 */
[----:B------:R-:W-:Y:S01]  /*c440*/  STG.E [R4.64], R3 ;  /* 0x0000000304007986 */ /* 0x000fe2000c101906 */
[----:B------:R-:W-:Y:S05]  /*c450*/  EXIT ;  /* 0x000000000000794d */ /* 0x000fea0003800000 */
.L_x_11:
[----:B------:R-:W-:-:S00]  /*c460*/  BRA `(.L_x_11) ;  /* 0xfffffff000007947 */ /* 0x000fc0000383ffff */
[----:B------:R-:W-:-:S00]  /*c470*/  NOP ;  /* 0x0000000000007918 */ /* 0x000fc00000000000 */
        /* <DEDUP_REMOVED lines=8> */
.L_x_978:


//--------------------- .text._ZN5flash16flash_fwd_kernelI23Flash_fwd_kernel_traitsILi96ELi128ELi64ELi4ELb0ELb0EN7cutlass10bfloat16_tE19Flash_kernel_traitsILi96ELi128ELi64ELi4ES3_EELb0ELb1ELb0ELb0ELb0ELb1ELb0ELb0EEEvNS_16Flash_fwd_paramsE --------------------------
	.section	.text._ZN5flash16flash_fwd_kernelI23Flash_fwd_kernel_traitsILi96ELi128ELi64ELi4ELb0ELb0EN7cutlass10bfloat16_tE19Flash_kernel_traitsILi96ELi128ELi64ELi4ES3_EELb0ELb1ELb0ELb0ELb0ELb1ELb0ELb0EEEvNS_16Flash_fwd_paramsE,"ax",@progbits
	.sectioninfo	@"SHI_REGISTERS=255"
	.align	128
        .global         _ZN5flash16flash_fwd_kernelI23Flash_fwd_kernel_traitsILi96ELi128ELi64ELi4ELb0ELb0EN7cutlass10bfloat16_tE19Flash_kernel_traitsILi96ELi128ELi64ELi4ES3_EELb0ELb1ELb0ELb0ELb0ELb1ELb0ELb0EEEvNS_16Flash_fwd_paramsE
        .type           _ZN5flash16flash_fwd_kernelI23Flash_fwd_kernel_traitsILi96ELi128ELi64ELi4ELb0ELb0EN7cutlass10bfloat16_tE19Flash_kernel_traitsILi96ELi128ELi64ELi4ES3_EELb0ELb1ELb0ELb0ELb0ELb1ELb0ELb0EEEvNS_16Flash_fwd_paramsE,@function
        .size           _ZN5flash16flash_fwd_kernelI23Flash_fwd_kernel_traitsILi96ELi128ELi64ELi4ELb0ELb0EN7cutlass10bfloat16_tE19Flash_kernel_traitsILi96ELi128ELi64ELi4ES3_EELb0ELb1ELb0ELb0ELb0ELb1ELb0ELb0EEEvNS_16Flash_fwd_paramsE,(.L_x_979 - _ZN5flash16flash_fwd_kernelI23Flash_fwd_kernel_traitsILi96ELi128ELi64ELi4ELb0ELb0EN7cutlass10bfloat16_tE19Flash_kernel_traitsILi96ELi128ELi64ELi4ES3_EELb0ELb1ELb0ELb0ELb0ELb1ELb0ELb0EEEvNS_16Flash_fwd_paramsE)
        .other          _ZN5flash16flash_fwd_kernelI23Flash_fwd_kernel_traitsILi96ELi128ELi64ELi4ELb0ELb0EN7cutlass10bfloat16_tE19Flash_kernel_traitsILi96ELi128ELi64ELi4ES3_EELb0ELb1ELb0ELb0ELb0ELb1ELb0ELb0EEEvNS_16Flash_fwd_paramsE,@"STO_CUDA_ENTRY STV_DEFAULT"
_ZN5flash16flash_fwd_kernelI23Flash_fwd_kernel_traitsILi96ELi128ELi64ELi4ELb0ELb0EN7cutlass10bfloat16_tE19Flash_kernel_traitsILi96ELi128ELi64ELi4ES3_EELb0ELb1ELb0ELb0ELb0ELb1ELb0ELb0EEEvNS_16Flash_fwd_paramsE:
.text._ZN5flash16flash_fwd_kernelI23Flash_fwd_kernel_traitsILi96ELi128ELi64ELi4ELb0ELb0EN7cutlass10bfloat16_tE19Flash_kernel_traitsILi96ELi128ELi64ELi4ES3_EELb0ELb1ELb0ELb0ELb0ELb1ELb0ELb0EEEvNS_16Flash_fwd_paramsE:
[----:B------:R-:W-:Y:S02]  /*0000*/  MOV R1, c[0x0][0x28] ;  /* 0x00000a0000017a02 */ /* 0x000fe40000000f00 */
[----:B------:R-:W1:Y:S01]  /*0010*/  LDC.U8 R2, c[0x0][0x312] ;  /* 0x0000c480ff027b82 */ /* 0x000e620000000000 */
[----:B------:R-:W2:Y:S01]  /*0020*/  S2R R0, SR_CTAID.Y ;  /* 0x0000000000007919 */ /* 0x000ea20000002600 */
[----:B------:R-:W-:Y:S01]  /*0030*/  ISETP.NE.U32.AND P2, PT, RZ, c[0x0][0x240], PT ;  /* 0x00009000ff007a0c */ /* 0x000fe20003f45070 */
[----:B------:R-:W-:Y:S01]  /*0040*/  IMAD.MOV.U32 R3, RZ, RZ, 0x4 ;  /* 0x00000004ff037424 */ /* 0x000fe200078e00ff */
[----:B------:R-:W-:Y:S01]  /*0050*/  ISETP.EQ.U32.AND P1, PT, RZ, c[0x0][0x248], PT ;  /* 0x00009200ff007a0c */ /* 0x000fe20003f22070 */
[----:B------:R-:W-:Y:S01]  /*0060*/  IMAD.MOV.U32 R219, RZ, RZ, -0x1 ;  /* 0xffffffffffdb7424 */ /* 0x000fe200078e00ff */
[----:B------:R-:W-:Y:S01]  /*0070*/  ISETP.NE.AND.EX P2, PT, RZ, c[0x0][0x244], PT, P2 ;  /* 0x00009100ff007a0c */ /* 0x000fe20003f45320 */
[----:B------:R-:W-:Y:S01]  /*0080*/  ULDC.64 UR14, c[0x0][0x118] ;  /* 0x00004600000e7ab9 */ /* 0x000fe20000000a00 */
[----:B------:R-:W-:Y:S01]  /*0090*/  IMAD.MOV.U32 R7, RZ, RZ, -0x1 ;  /* 0xffffffffff077424 */ /* 0x000fe200078e00ff */
[----:B------:R-:W-:Y:S02]  /*00a0*/  ISETP.NE.U32.AND P0, PT, RZ, c[0x0][0x250], PT ;  /* 0x00009400ff007a0c */ /* 0x000fe40003f05070 */
[----:B------:R-:W-:-:S02]  /*00b0*/  IADD3 R1, R1, -0x8, RZ ;  /* 0xfffffff801017810 */ /* 0x000fc40007ffe0ff */
[----:B------:R-:W-:Y:S02]  /*00c0*/  ISETP.NE.AND.EX P0, PT, RZ, c[0x0][0x254], PT, P0 ;  /* 0x00009500ff007a0c */ /* 0x000fe40003f05300 */
[----:B-1----:R-:W-:Y:S01]  /*00d0*/  ISETP.NE.AND P3, PT, R2, RZ, PT ;  /* 0x000000ff0200720c */ /* 0x002fe20003f65270 */
[----:B--2---:R-:W-:-:S03]  /*00e0*/  IMAD.WIDE R12, R0, R3, c[0x0][0x240] ;  /* 0x00009000000c7625 */ /* 0x004fc600078e0203 */
[----:B------:R-:W-:Y:S01]  /*00f0*/  ISETP.EQ.OR.EX P1, PT, RZ, c[0x0][0x24c], !P3, P1 ;  /* 0x00009300ff007a0c */ /* 0x000fe20005f22710 */
[CC--:B------:R-:W-:Y:S01]  /*0100*/  IMAD.WIDE R8, R0.reuse, R3.reuse, c[0x0][0x248] ;  /* 0x0000920000087625 */ /* 0x0c0fe200078e0203 */
[----:B------:R-:W2:Y:S04]  /*0110*/  @P2 LDG.E R219, [R12.64] ;  /* 0x0000000e0cdb2981 */ /* 0x000ea8000c1e1900 */
[----:B------:R-:W2:Y:S01]  /*0120*/  @P2 LDG.E R4, [R12.64+0x4] ;  /* 0x0000040e0c042981 */ /* 0x000ea2000c1e1900 */
[----:B------:R-:W-:Y:S02]  /*0130*/  IMAD.MOV.U32 R2, RZ, RZ, RZ ;  /* 0x000000ffff027224 */ /* 0x000fe400078e00ff */
[----:B------:R-:W-:-:S04]  /*0140*/  @P0 IMAD.WIDE R10, R0, R3, c[0x0][0x250] ;  /* 0x00009400000a0625 */ /* 0x000fc800078e0203 */
[----:B------:R1:W5:Y:S04]  /*0150*/  @!P1 LDG.E R7, [R8.64] ;  /* 0x0000000e08079981 */ /* 0x000368000c1e1900 */
[----:B------:R1:W5:Y:S01]  /*0160*/  @P0 LDG.E R2, [R10.64] ;  /* 0x0000000e0a020981 */ /* 0x000362000c1e1900 */
[----:B------:R-:W-:-:S03]  /*0170*/  ISETP.NE.U32.AND P0, PT, RZ, c[0x0][0x248], PT ;  /* 0x00009200ff007a0c */ /* 0x000fc60003f05070 */
[----:B------:R-:W3:Y:S04]  /*0180*/  S2R R233, SR_CTAID.X ;  /* 0x0000000000e97919 */ /* 0x000ee80000002500 */
[----:B------:R-:W4:Y:S01]  /*0190*/  S2R R22, SR_CTAID.Z ;  /* 0x0000000000167919 */ /* 0x000f220000002700 */
[----:B------:R-:W-:Y:S01]  /*01a0*/  ISETP.NE.AND.EX P0, PT, RZ, c[0x0][0x24c], PT, P0 ;  /* 0x00009300ff007a0c */ /* 0x000fe20003f05300 */
[----:B--2---:R-:W-:Y:S02]  /*01b0*/  @P2 IMAD.IADD R125, R4, 0x1, -R219 ;  /* 0x00000001047d2824 */ /* 0x004fe400078e0adb */
[----:B------:R-:W-:-:S10]  /*01c0*/  @!P2 IMAD.MOV.U32 R125, RZ, RZ, c[0x0][0x214] ;  /* 0x00008500ff7da624 */ /* 0x000fd400078e00ff */
[----:B------:R-:W-:Y:S05]  /*01d0*/  @!P0 BRA `(.L_x_12) ;  /* 0x0000004000008947 */ /* 0x000fea0003800000 */
[----:B-1-34-:R-:W2:Y:S02]  /*01e0*/  @P3 LDG.E R4, [R8.64+0x4] ;  /* 0x0000040e08043981 */ /* 0x01aea4000c1e1900 */
[----:B--2--5:R-:W-:-:S06]  /*01f0*/  @P3 IADD3 R4, R4, -R7, RZ ;  /* 0x8000000704043210 */ /* 0x024fcc0007ffe0ff */
[----:B------:R1:W5:Y:S01]  /*0200*/  @!P3 LDG.E R4, [R8.64] ;  /* 0x0000000e0804b981 */ /* 0x000362000c1e1900 */
[----:B------:R-:W-:Y:S05]  /*0210*/  BRA `(.L_x_13) ;  /* 0x0000001000007947 */ /* 0x000fea0003800000 */
.L_x_12:
[----:B-1-34-:R-:W-:Y:S02]  /*0220*/  MOV R4, c[0x0][0x218] ;  /* 0x0000860000047a02 */ /* 0x01afe40000000f00 */
.L_x_13:
[----:B------:R-:W-:-:S04]  /*0230*/  ISETP.NE.U32.AND P2, PT, RZ, c[0x0][0x258], PT ;  /* 0x00009600ff007a0c */ /* 0x000fc80003f45070 */
[----:B------:R-:W-:-:S13]  /*0240*/  ISETP.NE.AND.EX P2, PT, RZ, c[0x0][0x25c], PT, P2 ;  /* 0x00009700ff007a0c */ /* 0x000fda0003f45320 */
[----:B-1----:R-:W-:-:S05]  /*0250*/  @P2 IMAD.WIDE R8, R0, R3, c[0x0][0x258] ;  /* 0x0000960000082625 */ /* 0x002fca00078e0203 */
[----:B------:R-:W2:Y:S01]  /*0260*/  @P2 LDG.E R5, [R8.64] ;  /* 0x0000000e08052981 */ /* 0x000ea2000c1e1900 */
[----:B------:R-:W-:Y:S01]  /*0270*/  IMAD.SHL.U32 R126, R233, 0x80, RZ ;  /* 0x00000080e97e7824 */ /* 0x000fe200078e00ff */
[----:B------:R-:W-:-:S04]  /*0280*/  @!P2 ISETP.NE.U32.AND P1, PT, RZ, c[0x0][0x268], PT ;  /* 0x00009a00ff00aa0c */ /* 0x000fc80003f25070 */
[----:B------:R-:W-:Y:S02]  /*0290*/  ISETP.GT.AND P0, PT, R125, R126, PT ;  /* 0x0000007e7d00720c */ /* 0x000fe40003f04270 */
[----:B------:R-:W-:-:S04]  /*02a0*/  @!P2 ISETP.NE.AND.EX P1, PT, RZ, c[0x0][0x26c], PT, P1 ;  /* 0x00009b00ff00aa0c */ /* 0x000fc80003f25310 */
[----:B------:R-:W-:Y:S01]  /*02b0*/  @!P2 SEL R3, RZ, c[0x0][0x21c], !P1 ;  /* 0x00008700ff03aa07 */ /* 0x000fe20004800000 */
[----:B--2--5:R-:W-:-:S03]  /*02c0*/  @P2 IMAD.IADD R120, R5, 0x1, -R2 ;  /* 0x0000000105782824 */ /* 0x024fc600078e0a02 */
[----:B------:R-:W-:-:S03]  /*02d0*/  @!P2 IADD3 R120, R3, R4, -R2 ;  /* 0x000000040378a210 */ /* 0x000fc60007ffe802 */
[----:B------:R-:W-:Y:S05]  /*02e0*/  @!P0 EXIT ;  /* 0x000000000000894d */ /* 0x000fea0003800000 */
[----:B------:R-:W-:Y:S01]  /*02f0*/  IADD3 R5, -R125, 0xbf, R126 ;  /* 0x000000bf7d057810 */ /* 0x000fe20007ffe17e */
[----:B------:R-:W1:Y:S01]  /*0300*/  S2R R124, SR_TID.X ;  /* 0x00000000007c7919 */ /* 0x000e620000002100 */
[----:B------:R-:W-:Y:S02]  /*0310*/  IADD3 R6, R120, 0x3f, RZ ;  /* 0x0000003f78067810 */ /* 0x000fe40007ffe0ff */
[----:B------:R-:W-:Y:S02]  /*0320*/  IADD3 R5, R5, c[0x0][0x2e8], R120 ;  /* 0x0000ba0005057a10 */ /* 0x000fe40007ffe078 */
[----:B------:R-:W-:Y:S02]  /*0330*/  SHF.R.S32.HI R3, RZ, 0x1f, R6 ;  /* 0x0000001fff037819 */ /* 0x000fe40000011406 */
[----:B------:R-:W-:Y:S02]  /*0340*/  SHF.R.S32.HI R4, RZ, 0x1f, R5 ;  /* 0x0000001fff047819 */ /* 0x000fe40000011405 */
[----:B------:R-:W-:-:S02]  /*0350*/  LEA.HI R3, R3, R6, RZ, 0x6 ;  /* 0x0000000603037211 */ /* 0x000fc400078f30ff */
[----:B------:R-:W-:Y:S02]  /*0360*/  LEA.HI R4, R4, R5, RZ, 0x6 ;  /* 0x0000000504047211 */ /* 0x000fe400078f30ff */
[----:B------:R-:W-:Y:S02]  /*0370*/  SHF.R.S32.HI R3, RZ, 0x6, R3 ;  /* 0x00000006ff037819 */ /* 0x000fe40000011403 */
[----:B------:R-:W-:-:S04]  /*0380*/  SHF.R.S32.HI R4, RZ, 0x6, R4 ;  /* 0x00000006ff047819 */ /* 0x000fc80000011404 */
[----:B------:R-:W-:-:S04]  /*0390*/  IMNMX R224, R3, R4, PT ;  /* 0x0000000403e07217 */ /* 0x000fc80003800200 */
[----:B------:R-:W-:-:S13]  /*03a0*/  ISETP.GE.AND P0, PT, R224, 0x1, PT ;  /* 0x00000001e000780c */ /* 0x000fda0003f06270 */
[----:B------:R-:W-:Y:S05]  /*03b0*/  @!P0 BRA `(.L_x_14) ;  /* 0x0000f94000008947 */ /* 0x000fea0003800000 */
[----:B-1----:R-:W-:Y:S02]  /*03c0*/  ISETP.NE.AND P1, PT, R219, -0x1, PT ;  /* 0xffffffffdb00780c */ /* 0x002fe40003f25270 */
[----:B------:R-:W-:-:S11]  /*03d0*/  ISETP.NE.AND P0, PT, R7, -0x1, PT ;  /* 0xffffffff0700780c */ /* 0x000fd60003f05270 */
[----:B------:R-:W-:Y:S01]  /*03e0*/  @!P1 SHF.R.S32.HI R3, RZ, 0x1f, R0 ;  /* 0x0000001fff039819 */ /* 0x000fe20000011400 */
[----:B------:R-:W-:Y:S01]  /*03f0*/  @P1 IMAD.WIDE.U32 R16, R219, c[0x0][0x190], RZ ;  /* 0x00006400db101a25 */ /* 0x000fe200078e00ff */
[----:B------:R-:W-:-:S03]  /*0400*/  @P0 IADD3 R19, R2, R7, RZ ;  /* 0x0000000702130210 */ /* 0x000fc60007ffe0ff */
[----:B------:R-:W-:Y:S02]  /*0410*/  @!P1 IMAD R3, R3, c[0x0][0x178], RZ ;  /* 0x00005e0003039a24 */ /* 0x000fe400078e02ff */
[----:B------:R-:W-:-:S04]  /*0420*/  @!P1 IMAD.WIDE.U32 R4, R0, c[0x0][0x178], RZ ;  /* 0x00005e0000049a25 */ /* 0x000fc800078e00ff */
[----:B------:R-:W-:Y:S01]  /*0430*/  @!P1 IMAD R3, R0, c[0x0][0x17c], R3 ;  /* 0x00005f0000039a24 */ /* 0x000fe200078e0203 */
[----:B------:R-:W-:Y:S01]  /*0440*/  @!P1 MOV R16, R4 ;  /* 0x0000000400109202 */ /* 0x000fe20000000f00 */
[----:B------:R-:W-:-:S04]  /*0450*/  @P0 IMAD.WIDE.U32 R226, R19, c[0x0][0x198], RZ ;  /* 0x0000660013e20a25 */ /* 0x000fc800078e00ff */
[----:B------:R-:W-:Y:S01]  /*0460*/  @P1 IMAD R17, R219, c[0x0][0x194], R17 ;  /* 0x00006500db111a24 */ /* 0x000fe200078e0211 */
[----:B------:R-:W-:Y:S01]  /*0470*/  @!P1 IADD3 R17, R5, R3, RZ ;  /* 0x0000000305119210 */ /* 0x000fe20007ffe0ff */
[----:B------:R-:W-:Y:S01]  /*0480*/  @P0 IMAD R19, R19, c[0x0][0x19c], R227 ;  /* 0x0000670013130a24 */ /* 0x000fe200078e02e3 */
[----:B------:R-:W-:Y:S05]  /*0490*/  @P0 BRA `(.L_x_15) ;  /* 0x000000a000000947 */ /* 0x000fea0003800000 */
[----:B------:R-:W-:Y:S01]  /*04a0*/  SHF.R.S32.HI R5, RZ, 0x1f, R2 ;  /* 0x0000001fff057819 */ /* 0x000fe20000011402 */
[----:B------:R-:W-:Y:S01]  /*04b0*/  IMAD.WIDE.U32 R8, R2, c[0x0][0x198], RZ ;  /* 0x0000660002087a25 */ /* 0x000fe200078e00ff */
[----:B------:R-:W-:-:S03]  /*04c0*/  SHF.R.S32.HI R3, RZ, 0x1f, R0 ;  /* 0x0000001fff037819 */ /* 0x000fc60000011400 */
[----:B------:R-:W-:Y:S02]  /*04d0*/  IMAD R5, R5, c[0x0][0x198], RZ ;  /* 0x0000660005057a24 */ /* 0x000fe400078e02ff */
[----:B------:R-:W-:Y:S02]  /*04e0*/  IMAD R3, R3, c[0x0][0x180], RZ ;  /* 0x0000600003037a24 */ /* 0x000fe400078e02ff */
[----:B------:R-:W-:Y:S02]  /*04f0*/  IMAD R4, R2, c[0x0][0x19c], R5 ;  /* 0x0000670002047a24 */ /* 0x000fe400078e0205 */
[----:B------:R-:W-:-:S03]  /*0500*/  IMAD R3, R0, c[0x0][0x184], R3 ;  /* 0x0000610000037a24 */ /* 0x000fc600078e0203 */
[----:B------:R-:W-:-:S05]  /*0510*/  IADD3 R9, R9, R4, RZ ;  /* 0x0000000409097210 */ /* 0x000fca0007ffe0ff */
[----:B------:R-:W-:-:S05]  /*0520*/  IMAD.WIDE.U32 R226, R0, c[0x0][0x180], R8 ;  /* 0x0000600000e27a25 */ /* 0x000fca00078e0008 */
[----:B------:R-:W-:Y:S02]  /*0530*/  IADD3 R19, R227, R3, RZ ;  /* 0x00000003e3137210 */ /* 0x000fe40007ffe0ff */
.L_x_15:
[----:B------:R-:W-:Y:S01]  /*0540*/  IABS R5, c[0x0][0x1c8] ;  /* 0x0000720000057a13 */ /* 0x000fe20000000000 */
[----:B------:R-:W-:Y:S01]  /*0550*/  @P0 IMAD.IADD R7, R2, 0x1, R7 ;  /* 0x0000000102070824 */ /* 0x000fe200078e0207 */
[----:B------:R-:W-:Y:S02]  /*0560*/  SHF.R.S32.HI R13, RZ, 0x1f, R22 ;  /* 0x0000001fff0d7819 */ /* 0x000fe40000011416 */
[----:B------:R-:W1:Y:S08]  /*0570*/  I2F.RP R6, R5 ;  /* 0x0000000500067306 */ /* 0x000e700000209400 */
[----:B-1----:R-:W1:Y:S02]  /*0580*/  MUFU.RCP R8, R6 ;  /* 0x0000000600087308 */ /* 0x002e640000001000 */
[----:B-1----:R-:W-:-:S06]  /*0590*/  IADD3 R8, R8, 0xffffffe, RZ ;  /* 0x0ffffffe08087810 */ /* 0x002fcc0007ffe0ff */
[----:B------:R-:W1:Y:S02]  /*05a0*/  F2I.FTZ.U32.TRUNC.NTZ R9, R8 ;  /* 0x0000000800097305 */ /* 0x000e64000021f000 */
[----:B-1----:R-:W-:Y:S02]  /*05b0*/  IMAD.MOV R3, RZ, RZ, -R9 ;  /* 0x000000ffff037224 */ /* 0x002fe400078e0a09 */
[----:B------:R-:W-:Y:S02]  /*05c0*/  IMAD.MOV.U32 R8, RZ, RZ, RZ ;  /* 0x000000ffff087224 */ /* 0x000fe400078e00ff */
[----:B------:R-:W-:Y:S01]  /*05d0*/  IMAD R4, R3, R5, RZ ;  /* 0x0000000503047224 */ /* 0x000fe200078e02ff */
[----:B------:R-:W-:-:S03]  /*05e0*/  IABS R3, R22 ;  /* 0x0000001600037213 */ /* 0x000fc60000000000 */
[----:B------:R-:W-:-:S06]  /*05f0*/  IMAD.HI.U32 R4, R9, R4, R8 ;  /* 0x0000000409047227 */ /* 0x000fcc00078e0008 */
[----:B------:R-:W-:-:S04]  /*0600*/  IMAD.HI.U32 R242, R4, R3, RZ ;  /* 0x0000000304f27227 */ /* 0x000fc800078e00ff */
[----:B------:R-:W-:-:S04]  /*0610*/  IMAD.MOV R4, RZ, RZ, -R242 ;  /* 0x000000ffff047224 */ /* 0x000fc800078e0af2 */
[----:B------:R-:W-:Y:S01]  /*0620*/  IMAD R4, R5, R4, R3 ;  /* 0x0000000405047224 */ /* 0x000fe200078e0203 */
[----:B------:R-:W-:-:S04]  /*0630*/  LOP3.LUT R3, R22, c[0x0][0x1c8], RZ, 0x3c, !PT ;  /* 0x0000720016037a12 */ /* 0x000fc800078e3cff */
[----:B------:R-:W-:Y:S02]  /*0640*/  ISETP.GT.U32.AND P2, PT, R5, R4, PT ;  /* 0x000000040500720c */ /* 0x000fe40003f44070 */
[----:B------:R-:W-:-:S11]  /*0650*/  ISETP.GE.AND P1, PT, R3, RZ, PT ;  /* 0x000000ff0300720c */ /* 0x000fd60003f26270 */
[-C--:B------:R-:W-:Y:S02]  /*0660*/  @!P2 IADD3 R4, R4, -R5.reuse, RZ ;  /* 0x800000050404a210 */ /* 0x080fe40007ffe0ff */
[----:B------:R-:W-:Y:S02]  /*0670*/  @!P2 IADD3 R242, R242, 0x1, RZ ;  /* 0x00000001f2f2a810 */ /* 0x000fe40007ffe0ff */
[----:B------:R-:W-:Y:S01]  /*0680*/  ISETP.GE.U32.AND P3, PT, R4, R5, PT ;  /* 0x000000050400720c */ /* 0x000fe20003f66070 */
[----:B------:R-:W-:Y:S01]  /*0690*/  @P0 IMAD.WIDE.U32 R4, R7, c[0x0][0x1a0], RZ ;  /* 0x0000680007040a25 */ /* 0x000fe200078e00ff */
[----:B------:R-:W-:-:S03]  /*06a0*/  ISETP.NE.AND P2, PT, RZ, c[0x0][0x1c8], PT ;  /* 0x00007200ff007a0c */ /* 0x000fc60003f45270 */
[----:B------:R-:W-:Y:S01]  /*06b0*/  @P0 IMAD R7, R7, c[0x0][0x1a4], R5 ;  /* 0x0000690007070a24 */ /* 0x000fe200078e0205 */
[----:B------:R-:W-:-:S07]  /*06c0*/  @P0 MOV R18, R4 ;  /* 0x0000000400120202 */ /* 0x000fce0000000f00 */
[----:B------:R-:W-:-:S05]  /*06d0*/  @P3 IADD3 R242, R242, 0x1, RZ ;  /* 0x00000001f2f23810 */ /* 0x000fca0007ffe0ff */
[----:B------:R-:W-:Y:S01]  /*06e0*/  @!P1 IMAD.MOV R242, RZ, RZ, -R242 ;  /* 0x000000fffff29224 */ /* 0x000fe200078e0af2 */
[----:B------:R-:W-:Y:S01]  /*06f0*/  @!P2 LOP3.LUT R242, RZ, c[0x0][0x1c8], RZ, 0x33, !PT ;  /* 0x00007200fff2aa12 */ /* 0x000fe200078e33ff */
        /* <DEDUP_REMOVED lines=11> */
[----:B------:R-:W-:Y:S02]  /*07b0*/  MOV R18, R6 ;  /* 0x0000000600127202 */ /* 0x000fe40000000f00 */
.L_x_16:
[----:B------:R-:W-:Y:S01]  /*07c0*/  SHF.R.S32.HI R5, RZ, 0x1f, R124 ;  /* 0x0000001fff057819 */ /* 0x000fe2000001147c */
[----:B------:R-:W-:Y:S01]  /*07d0*/  IMAD.IADD R218, R125, 0x1, -R126 ;  /* 0x000000017dda7824 */ /* 0x000fe200078e0a7e */
[----:B------:R-:W-:Y:S01]  /*07e0*/  UMOV UR11, 0x6 ;  /* 0x00000006000b7882 */ /* 0x000fe20000000000 */
[----:B------:R-:W-:Y:S01]  /*07f0*/  IMAD R13, R13, c[0x0][0x1a8], RZ ;  /* 0x00006a000d0d7a24 */ /* 0x000fe200078e02ff */
[CC--:B------:R-:W-:Y:S01]  /*0800*/  LEA.HI R3, R5.reuse, R124.reuse, RZ, 0x2 ;  /* 0x0000007c05037211 */ /* 0x0c0fe200078f10ff */
[----:B------:R-:W-:Y:S01]  /*0810*/  ULDC.64 UR6, c[0x0][0x198] ;  /* 0x0000660000067ab9 */ /* 0x000fe20000000a00 */
[----:B------:R-:W-:Y:S01]  /*0820*/  LEA.HI R11, R5, R124, RZ, 0x3 ;  /* 0x0000007c050b7211 */ /* 0x000fe200078f18ff */
[----:B------:R-:W-:Y:S01]  /*0830*/  IMAD R13, R22, c[0x0][0x1ac], R13 ;  /* 0x00006b00160d7a24 */ /* 0x000fe200078e020d */
[----:B------:R-:W-:Y:S01]  /*0840*/  LOP3.LUT R15, R3, 0xfffffffc, RZ, 0xc0, !PT ;  /* 0xfffffffc030f7812 */ /* 0x000fe200078ec0ff */
[----:B------:R-:W-:Y:S01]  /*0850*/  USHF.L.U64.HI UR9, UR6, UR11, UR7 ;  /* 0x0000000b06097299 */ /* 0x000fe20008010207 */
[----:B------:R-:W-:Y:S01]  /*0860*/  SHF.R.S32.HI R240, RZ, 0x2, R3 ;  /* 0x00000002fff07819 */ /* 0x000fe20000011403 */
[----:B------:R-:W-:Y:S01]  /*0870*/  ULDC.64 UR4, c[0x0][0x1a0] ;  /* 0x0000680000047ab9 */ /* 0x000fe20000000a00 */
[----:B------:R-:W-:Y:S01]  /*0880*/  SHF.R.S32.HI R9, RZ, 0x3, R11 ;  /* 0x00000003ff097819 */ /* 0x000fe2000001140b */
[----:B------:R-:W-:Y:S01]  /*0890*/  IMAD.IADD R230, R124, 0x1, -R15 ;  /* 0x000000017ce67824 */ /* 0x000fe200078e0a0f */
[C---:B------:R-:W-:Y:S01]  /*08a0*/  IADD3 R225, R240.reuse, 0x20, RZ ;  /* 0x00000020f0e17810 */ /* 0x040fe20007ffe0ff */
[----:B------:R-:W-:Y:S01]  /*08b0*/  USHF.L.U32 UR10, UR6, 0x6, URZ ;  /* 0x00000006060a7899 */ /* 0x000fe2000800063f */
[-C--:B------:R-:W-:Y:S01]  /*08c0*/  ISETP.GE.AND P3, PT, R240, R218.reuse, PT ;  /* 0x000000daf000720c */ /* 0x080fe20003f66270 */
[----:B------:R-:W-:Y:S01]  /*08d0*/  IMAD.SHL.U32 R230, R230, 0x8, RZ ;  /* 0x00000008e6e67824 */ /* 0x000fe200078e00ff */
[----:B------:R-:W-:Y:S01]  /*08e0*/  ISETP.GE.AND P2, PT, R225, R218, PT ;  /* 0x000000dae100720c */ /* 0x000fe20003f46270 */
[----:B------:R-:W-:Y:S01]  /*08f0*/  IMAD.SHL.U32 R15, R9, 0x40, RZ ;  /* 0x00000040090f7824 */ /* 0x000fe200078e00ff */
[----:B------:R-:W-:Y:S01]  /*0900*/  SHF.R.S32.HI R241, RZ, 0x1f, R240 ;  /* 0x0000001ffff17819 */ /* 0x000fe200000114f0 */
[----:B------:R-:W-:Y:S01]  /*0910*/  USHF.L.U64.HI UR11, UR4, UR11, UR5 ;  /* 0x0000000b040b7299 */ /* 0x000fe20008010205 */
[----:B------:R-:W-:Y:S01]  /*0920*/  IADD3 R16, P0, R230, R16, RZ ;  /* 0x00000010e6107210 */ /* 0x000fe20007f1e0ff */
[----:B------:R-:W-:Y:S01]  /*0930*/  USHF.L.U32 UR12, UR4, 0x6, URZ ;  /* 0x00000006040c7899 */ /* 0x000fe2000800063f */
[----:B------:R-:W-:Y:S01]  /*0940*/  SHF.R.S32.HI R231, RZ, 0x1f, R230 ;  /* 0x0000001fffe77819 */ /* 0x000fe200000114e6 */
[----:B------:R-:W-:Y:S01]  /*0950*/  IMAD.WIDE R232, R233, 0x80, R240 ;  /* 0x00000080e9e87825 */ /* 0x000fe200078e02f0 */
[----:B------:R-:W-:Y:S01]  /*0960*/  LEA.HI R3, R3, R240, RZ, 0x1 ;  /* 0x000000f003037211 */ /* 0x000fe200078f08ff */
[----:B------:R-:W-:Y:S01]  /*0970*/  UMOV UR8, 0x5 ;  /* 0x0000000500087882 */ /* 0x000fe20000000000 */
[----:B------:R-:W-:Y:S01]  /*0980*/  LOP3.LUT R15, R15, 0xc0, RZ, 0xc0, !PT ;  /* 0x000000c00f0f7812 */ /* 0x000fe200078ec0ff */
[----:B------:R-:W-:Y:S01]  /*0990*/  IMAD.X R17, R231, 0x1, R17, P0 ;  /* 0x00000001e7117824 */ /* 0x000fe200000e0611 */
[----:B------:R-:W-:Y:S01]  /*09a0*/  LOP3.LUT R3, R3, 0x7fffffe, RZ, 0xc0, !PT ;  /* 0x07fffffe03037812 */ /* 0x000fe200078ec0ff */
[----:B------:R-:W-:Y:S01]  /*09b0*/  USHF.L.U64.HI UR7, UR6, UR8, UR7 ;  /* 0x0000000806077299 */ /* 0x000fe20008010207 */
[----:B------:R-:W-:Y:S01]  /*09c0*/  LEA.HI R128, R5, R124, RZ, 0x5 ;  /* 0x0000007c05807211 */ /* 0x000fe200078f28ff */
[----:B------:R-:W-:Y:S01]  /*09d0*/  IMAD.WIDE.U32 R22, R22, c[0x0][0x1a8], R16 ;  /* 0x00006a0016167a25 */ /* 0x000fe200078e0010 */
[----:B------:R-:W-:Y:S01]  /*09e0*/  @!P2 IADD3 R4, P0, R232, 0x20, RZ ;  /* 0x00000020e804a810 */ /* 0x000fe20007f1e0ff */
[----:B------:R-:W-:Y:S01]  /*09f0*/  USHF.L.U32 UR6, UR6, 0x5, URZ ;  /* 0x0000000506067899 */ /* 0x000fe2000800063f */
[----:B------:R-:W-:Y:S01]  /*0a00*/  LOP3.LUT R0, R15, 0x18, R230, 0xf8, !PT ;  /* 0x000000180f007812 */ /* 0x000fe200078ef8e6 */
[C---:B------:R-:W-:Y:S01]  /*0a10*/  IMAD.IADD R220, R240.reuse, 0x1, -R3 ;  /* 0x00000001f0dc7824 */ /* 0x040fe200078e0a03 */
[----:B------:R-:W-:Y:S01]  /*0a20*/  SHF.R.U32.HI R15, RZ, 0x3, R15 ;  /* 0x00000003ff0f7819 */ /* 0x000fe2000001160f */
[----:B------:R-:W-:Y:S01]  /*0a30*/  @!P3 IMAD R3, R233, c[0x0][0x190], RZ ;  /* 0x00006400e903ba24 */ /* 0x000fe200078e02ff */
[----:B------:R-:W-:Y:S01]  /*0a40*/  SHF.R.S32.HI R127, RZ, 0x5, R128 ;  /* 0x00000005ff7f7819 */ /* 0x000fe20000011480 */
[----:B------:R-:W-:Y:S01]  /*0a50*/  IMAD.IADD R23, R23, 0x1, R13 ;  /* 0x0000000117177824 */ /* 0x000fe200078e020d */
[----:B------:R-:W-:Y:S01]  /*0a60*/  IADD3 R223, R240, 0x40, RZ ;  /* 0x00000040f0df7810 */ /* 0x000fe20007ffe0ff */
[----:B------:R-:W-:Y:S01]  /*0a70*/  @!P3 IMAD R3, R232, c[0x0][0x194], R3 ;  /* 0x00006500e803ba24 */ /* 0x000fe200078e0203 */
[----:B------:R-:W-:Y:S01]  /*0a80*/  LOP3.LUT R15, R0, R15, RZ, 0x3c, !PT ;  /* 0x0000000f000f7212 */ /* 0x000fe200078e3cff */
[----:B------:R-:W-:Y:S01]  /*0a90*/  @!P2 IMAD.X R13, RZ, RZ, R233, P0 ;  /* 0x000000ffff0da224 */ /* 0x000fe200000e06e9 */
[----:B------:R-:W-:Y:S01]  /*0aa0*/  ISETP.GE.AND P1, PT, R223, R218, PT ;  /* 0x000000dadf00720c */ /* 0x000fe20003f26270 */
[----:B------:R-:W-:Y:S01]  /*0ab0*/  @!P3 IMAD.WIDE.U32 R20, R232, c[0x0][0x190], R22 ;  /* 0x00006400e814ba25 */ /* 0x000fe200078e0016 */
[----:B------:R-:W-:Y:S01]  /*0ac0*/  IADD3 R221, R240, 0x60, RZ ;  /* 0x00000060f0dd7810 */ /* 0x000fe20007ffe0ff */
[----:B------:R-:W-:Y:S01]  /*0ad0*/  USHF.L.U64.HI UR5, UR4, UR8, UR5 ;  /* 0x0000000804057299 */ /* 0x000fe20008010205 */
[----:B------:R-:W-:Y:S01]  /*0ae0*/  IADD3 R121, R224, -0x1, RZ ;  /* 0xffffffffe0797810 */ /* 0x000fe20007ffe0ff */
[----:B------:R-:W-:Y:S01]  /*0af0*/  IMAD R220, R127, 0x8, R220 ;  /* 0x000000087fdc7824 */ /* 0x000fe200078e02dc */
[----:B------:R-:W-:Y:S01]  /*0b00*/  @!P3 LEA R14, P0, R20, c[0x0][0x160], 0x1 ;  /* 0x00005800140eba11 */ /* 0x000fe200078008ff */
[----:B------:R-:W-:Y:S01]  /*0b10*/  @!P2 IMAD R13, R13, c[0x0][0x190], RZ ;  /* 0x000064000d0daa24 */ /* 0x000fe200078e02ff */
[----:B------:R-:W-:Y:S01]  /*0b20*/  SHF.R.S32.HI R2, RZ, 0x1f, R121 ;  /* 0x0000001fff027819 */ /* 0x000fe20000011479 */
[----:B------:R-:W-:Y:S01]  /*0b30*/  @!P3 IMAD.IADD R3, R21, 0x1, R3 ;  /* 0x000000011503b824 */ /* 0x000fe200078e0203 */
[----:B------:R-:W-:Y:S01]  /*0b40*/  LEA.HI R5, R5, R124, RZ, 0x4 ;  /* 0x0000007c05057211 */ /* 0x000fe200078f20ff */
[----:B------:R-:W-:Y:S01]  /*0b50*/  IMAD.U32 R220, R220, 0x20, R15 ;  /* 0x00000020dcdc7824 */ /* 0x000fe200078e000f */
[----:B------:R-:W-:Y:S01]  /*0b60*/  SHF.R.S32.HI R249, RZ, 0x1f, R242 ;  /* 0x0000001ffff97819 */ /* 0x000fe200000114f2 */
[----:B------:R-:W-:Y:S01]  /*0b70*/  @!P2 IMAD R0, R4, c[0x0][0x194], R13 ;  /* 0x000065000400aa24 */ /* 0x000fe200078e020d */
[----:B------:R-:W-:Y:S01]  /*0b80*/  @!P3 LEA.HI.X R15, R20, c[0x0][0x164], R3, 0x1, P0 ;  /* 0x00005900140fba11 */ /* 0x000fe200000f0c03 */
[----:B------:R-:W-:Y:S01]  /*0b90*/  @!P2 IMAD.MOV.U32 R12, RZ, RZ, R22 ;  /* 0x000000ffff0ca224 */ /* 0x000fe200078e0016 */
[----:B------:R-:W-:Y:S01]  /*0ba0*/  ISETP.GE.AND P0, PT, R221, R218, PT ;  /* 0x000000dadd00720c */ /* 0x000fe20003f06270 */
[----:B------:R-:W-:Y:S01]  /*0bb0*/  @!P2 IMAD.MOV.U32 R13, RZ, RZ, R23 ;  /* 0x000000ffff0da224 */ /* 0x000fe200078e0017 */
[----:B------:R-:W-:Y:S01]  /*0bc0*/  @!P1 IADD3 R20, P5, R232, 0x40, RZ ;  /* 0x00000040e8149810 */ /* 0x000fe20007fbe0ff */
[----:B------:R-:W-:Y:S01]  /*0bd0*/  IMAD.SHL.U32 R220, R220, 0x2, RZ ;  /* 0x00000002dcdc7824 */ /* 0x000fe200078e00ff */
[----:B------:R-:W-:Y:S01]  /*0be0*/  LOP3.LUT R3, R5, 0xfffffff0, RZ, 0xc0, !PT ;  /* 0xfffffff005037812 */ /* 0x000fe200078ec0ff */
[----:B------:R-:W-:Y:S01]  /*0bf0*/  @!P2 IMAD.WIDE.U32 R12, R4, c[0x0][0x190], R12 ;  /* 0x00006400040caa25 */ /* 0x000fe200078e000c */
[----:B------:R-:W-:Y:S01]  /*0c00*/  SHF.R.S32.HI R4, RZ, 0x4, R5 ;  /* 0x00000004ff047819 */ /* 0x000fe20000011405 */
[----:B------:R-:W-:Y:S01]  /*0c10*/  USHF.L.U32 UR4, UR4, 0x5, URZ ;  /* 0x0000000504047899 */ /* 0x000fe2000800063f */
[----:B------:R-:W-:Y:S01]  /*0c20*/  @!PT LDS RZ, [RZ] ;  /* 0x00000000fffff984 */ /* 0x000fe20000000800 */
[----:B------:R-:W-:Y:S01]  /*0c30*/  @!PT LDS RZ, [RZ] ;  /* 0x00000000fffff984 */ /* 0x000fe20000000800 */
[----:B------:R-:W-:Y:S01]  /*0c40*/  @!PT LDS RZ, [RZ] ;  /* 0x00000000fffff984 */ /* 0x000fe20000000800 */
[----:B------:R1:W-:Y:S01]  /*0c50*/  @!P3 LDGSTS.E.BYPASS.LTC128B.128 [R220], [R14.64] ;  /* 0x000000000edcbfae */ /* 0x0003e2000b901d4e */
[----:B------:R-:W-:Y:S01]  /*0c60*/  IMAD R25, R121, UR9, RZ ;  /* 0x0000000979197c24 */ /* 0x000fe2000f8e02ff */
[----:B------:R-:W-:Y:S01]  /*0c70*/  @!P2 LEA R24, P4, R12, c[0x0][0x160], 0x1 ;  /* 0x000058000c18aa11 */ /* 0x000fe200078808ff */
[----:B------:R-:W-:Y:S01]  /*0c80*/  @!P2 IMAD.IADD R0, R13, 0x1, R0 ;  /* 0x000000010d00a824 */ /* 0x000fe200078e0200 */
[----:B------:R1:W-:Y:S01]  /*0c90*/  @!P3 LDGSTS.E.BYPASS.LTC128B.128 [R220+0x2000], [R14.64+0x40] ;  /* 0x020000400edcbfae */ /* 0x0003e2000b901d4e */
[----:B------:R-:W-:Y:S01]  /*0ca0*/  IMAD R6, R2, UR10, R25 ;  /* 0x0000000a02067c24 */ /* 0x000fe2000f8e0219 */
[----:B------:R-:W-:Y:S01]  /*0cb0*/  LEA.HI R5, R5, R4, RZ, 0x1 ;  /* 0x0000000405057211 */ /* 0x000fe200078f08ff */
[----:B------:R-:W-:Y:S01]  /*0cc0*/  IMAD R17, R121, UR11, RZ ;  /* 0x0000000b79117c24 */ /* 0x000fe2000f8e02ff */
[----:B------:R-:W-:Y:S01]  /*0cd0*/  @!P2 LEA.HI.X R25, R12, c[0x0][0x164], R0, 0x1, P4 ;  /* 0x000059000c19aa11 */ /* 0x000fe200020f0c00 */
[----:B------:R1:W-:Y:S01]  /*0ce0*/  @!P3 LDGSTS.E.BYPASS.LTC128B.128 [R220+0x4000], [R14.64+0x80] ;  /* 0x040000800edcbfae */ /* 0x0003e2000b901d4e */
[----:B------:R-:W-:Y:S01]  /*0cf0*/  @!P0 IADD3 R12, P3, R232, 0x60, RZ ;  /* 0x00000060e80c8810 */ /* 0x000fe20007f7e0ff */
[----:B------:R-:W-:Y:S01]  /*0d00*/  @!P1 IMAD.X R13, RZ, RZ, R233, P5 ;  /* 0x000000ffff0d9224 */ /* 0x000fe200028e06e9 */
[----:B------:R-:W-:Y:S01]  /*0d10*/  LOP3.LUT R5, R5, 0xfffffffe, RZ, 0xc0, !PT ;  /* 0xfffffffe05057812 */ /* 0x000fe200078ec0ff */
[----:B------:R-:W-:Y:S01]  /*0d20*/  IMAD R2, R2, UR12, R17 ;  /* 0x0000000c02027c24 */ /* 0x000fe2000f8e0211 */
[----:B------:R2:W-:Y:S01]  /*0d30*/  @!P2 LDGSTS.E.BYPASS.LTC128B.128 [R220+0x800], [R24.64] ;  /* 0x0080000018dcafae */ /* 0x0005e2000b901d4e */
[----:B------:R-:W-:Y:S01]  /*0d40*/  @!P1 IMAD R13, R13, c[0x0][0x190], RZ ;  /* 0x000064000d0d9a24 */ /* 0x000fe200078e02ff */
[----:B------:R-:W-:Y:S01]  /*0d50*/  LOP3.LUT R11, R11, 0xfffffff8, RZ, 0xc0, !PT ;  /* 0xfffffff80b0b7812 */ /* 0x000fe200078ec0ff */
[----:B------:R-:W-:Y:S01]  /*0d60*/  @!P0 IMAD.X R17, RZ, RZ, R233, P3 ;  /* 0x000000ffff118224 */ /* 0x000fe200018e06e9 */
[----:B------:R2:W-:Y:S01]  /*0d70*/  @!P2 LDGSTS.E.BYPASS.LTC128B.128 [R220+0x2800], [R24.64+0x40] ;  /* 0x0280004018dcafae */ /* 0x0005e2000b901d4e */
[----:B------:R-:W-:-:S02]  /*0d80*/  IMAD R0, R121, -0x40, R120 ;  /* 0xffffffc079007824 */ /* 0x000fc400078e0278 */
[----:B------:R-:W-:Y:S01]  /*0d90*/  @!P1 IMAD R13, R20, c[0x0][0x194], R13 ;  /* 0x00006500140d9a24 */ /* 0x000fe200078e020d */
[----:B------:R2:W-:Y:S01]  /*0da0*/  @!P2 LDGSTS.E.BYPASS.LTC128B.128 [R220+0x4800], [R24.64+0x80] ;  /* 0x0480008018dcafae */ /* 0x0005e2000b901d4e */
[----:B------:R-:W-:Y:S01]  /*0db0*/  @!P0 IMAD R17, R17, c[0x0][0x190], RZ ;  /* 0x0000640011118a24 */ /* 0x000fe200078e02ff */
[-C--:B------:R-:W-:Y:S01]  /*0dc0*/  ISETP.GE.AND P6, PT, R240, R0.reuse, PT ;  /* 0x00000000f000720c */ /* 0x080fe20003fc6270 */
[----:B------:R-:W-:Y:S01]  /*0dd0*/  IMAD.IADD R10, R124, 0x1, -R3 ;  /* 0x000000017c0a7824 */ /* 0x000fe200078e0a03 */
[-C--:B------:R-:W-:Y:S01]  /*0de0*/  ISETP.GE.AND P4, PT, R240, R0.reuse, PT ;  /* 0x00000000f000720c */ /* 0x080fe20003f86270 */
[----:B------:R-:W-:Y:S01]  /*0df0*/  IMAD.IADD R5, R4, 0x1, -R5 ;  /* 0x0000000104057824 */ /* 0x000fe200078e0a05 */
[-C--:B------:R-:W-:Y:S01]  /*0e00*/  ISETP.GE.AND P5, PT, R225, R0.reuse, PT ;  /* 0x00000000e100720c */ /* 0x080fe20003fa6270 */
[----:B------:R-:W-:Y:S01]  /*0e10*/  IMAD R229, R249, c[0x0][0x1b0], RZ ;  /* 0x00006c00f9e57a24 */ /* 0x000fe200078e02ff */
[----:B------:R-:W-:Y:S01]  /*0e20*/  ISETP.GE.AND P3, PT, R225, R0, PT ;  /* 0x00000000e100720c */ /* 0x000fe20003f66270 */
[----:B------:R-:W-:Y:S01]  /*0e30*/  @!P0 IMAD R0, R12, c[0x0][0x194], R17 ;  /* 0x000065000c008a24 */ /* 0x000fe200078e0211 */
[----:B------:R-:W-:Y:S01]  /*0e40*/  LEA.HI R3, R10, R10, RZ, 0x1 ;  /* 0x0000000a0a037211 */ /* 0x000fe200078f08ff */
[----:B------:R-:W-:-:S02]  /*0e50*/  IMAD R229, R242, c[0x0][0x1b4], R229 ;  /* 0x00006d00f2e57a24 */ /* 0x000fc400078e02e5 */
[----:B------:R-:W-:Y:S01]  /*0e60*/  IMAD.IADD R11, R124, 0x1, -R11 ;  /* 0x000000017c0b7824 */ /* 0x000fe200078e0a0b */
[----:B------:R-:W-:Y:S01]  /*0e70*/  LOP3.LUT R123, R3, 0x7fffffe, RZ, 0xc0, !PT ;  /* 0x07fffffe037b7812 */ /* 0x000fe200078ec0ff */
[----:B-1----:R-:W-:Y:S02]  /*0e80*/  @!P1 IMAD.MOV.U32 R14, RZ, RZ, R22 ;  /* 0x000000ffff0e9224 */ /* 0x002fe400078e0016 */
[----:B------:R-:W-:Y:S02]  /*0e90*/  @!P1 IMAD.MOV.U32 R15, RZ, RZ, R23 ;  /* 0x000000ffff0f9224 */ /* 0x000fe400078e0017 */
[----:B------:R-:W-:Y:S02]  /*0ea0*/  IMAD.IADD R123, R10, 0x1, -R123 ;  /* 0x000000010a7b7824 */ /* 0x000fe400078e0a7b */
[----:B------:R-:W-:Y:S01]  /*0eb0*/  @!P1 IMAD.WIDE.U32 R20, R20, c[0x0][0x190], R14 ;  /* 0x0000640014149a25 */ /* 0x000fe200078e000e */
[----:B------:R-:W-:-:S03]  /*0ec0*/  SHF.R.S32.HI R15, RZ, 0x1f, R10 ;  /* 0x0000001fff0f7819 */ /* 0x000fc6000001140a */
[----:B------:R-:W-:Y:S01]  /*0ed0*/  @!P1 IMAD.IADD R8, R21, 0x1, R13 ;  /* 0x0000000115089824 */ /* 0x000fe200078e020d */
[----:B------:R-:W-:Y:S01]  /*0ee0*/  @!P1 LEA R16, P2, R20, c[0x0][0x160], 0x1 ;  /* 0x0000580014109a11 */ /* 0x000fe200078408ff */
[----:B------:R-:W-:Y:S01]  /*0ef0*/  @!P0 IMAD.WIDE.U32 R12, R12, c[0x0][0x190], R22 ;  /* 0x000064000c0c8a25 */ /* 0x000fe200078e0016 */
[----:B------:R-:W-:Y:S02]  /*0f00*/  LEA.HI R4, R15, R10, RZ, 0x3 ;  /* 0x0000000a0f047211 */ /* 0x000fe400078f18ff */
[----:B------:R-:W-:Y:S01]  /*0f10*/  @!P1 LEA.HI.X R17, R20, c[0x0][0x164], R8, 0x1, P2 ;  /* 0x0000590014119a11 */ /* 0x000fe200010f0c08 */
[----:B------:R-:W-:Y:S01]  /*0f20*/  @!P0 IMAD.IADD R0, R13, 0x1, R0 ;  /* 0x000000010d008824 */ /* 0x000fe200078e0200 */
[----:B------:R-:W-:Y:S01]  /*0f30*/  @!P0 LEA R14, P2, R12, c[0x0][0x160], 0x1 ;  /* 0x000058000c0e8a11 */ /* 0x000fe200078408ff */
[----:B------:R-:W-:Y:S01]  /*0f40*/  IMAD R13, R241, c[0x0][0x198], RZ ;  /* 0x00006600f10d7a24 */ /* 0x000fe200078e02ff */
[----:B------:R-:W-:Y:S01]  /*0f50*/  LEA.HI R10, R11, R11, RZ, 0x1 ;  /* 0x0000000b0b0a7211 */ /* 0x000fe200078f08ff */
[----:B------:R-:W-:Y:S01]  /*0f60*/  IMAD.WIDE.U32 R22, R240, c[0x0][0x198], R230 ;  /* 0x00006600f0167a25 */ /* 0x000fe200078e00e6 */
[----:B------:R-:W-:Y:S01]  /*0f70*/  @!P0 LEA.HI.X R15, R12, c[0x0][0x164], R0, 0x1, P2 ;  /* 0x000059000c0f8a11 */ /* 0x000fe200010f0c00 */
[----:B------:R1:W-:Y:S01]  /*0f80*/  @!P1 LDGSTS.E.BYPASS.LTC128B.128 [R220+0x1000], [R16.64] ;  /* 0x0100000010dc9fae */ /* 0x0003e2000b901d4e */
[----:B------:R-:W-:Y:S01]  /*0f90*/  SHF.R.S32.HI R12, RZ, 0x1, R3 ;  /* 0x00000001ff0c7819 */ /* 0x000fe20000011403 */
[----:B------:R-:W-:Y:S01]  /*0fa0*/  IMAD R0, R240, c[0x0][0x19c], R13 ;  /* 0x00006700f0007a24 */ /* 0x000fe200078e020d */
[----:B------:R-:W-:Y:S01]  /*0fb0*/  IADD3 R226, P2, R226, R22, RZ ;  /* 0x00000016e2e27210 */ /* 0x000fe20007f5e0ff */
[----:B------:R-:W-:Y:S01]  /*0fc0*/  IMAD R13, R241, c[0x0][0x1a0], RZ ;  /* 0x00006800f10d7a24 */ /* 0x000fe200078e02ff */
[----:B------:R-:W-:Y:S01]  /*0fd0*/  SHF.R.S32.HI R3, RZ, 0x1f, R3 ;  /* 0x0000001fff037819 */ /* 0x000fe20000011403 */
[----:B------:R-:W-:Y:S01]  /*0fe0*/  IMAD.WIDE.U32 R20, R240, c[0x0][0x1a0], R230 ;  /* 0x00006800f0147a25 */ /* 0x000fe200078e00e6 */
[----:B------:R-:W-:Y:S01]  /*0ff0*/  IADD3.X R227, R19, R23, R0, P2, !PT ;  /* 0x0000001713e37210 */ /* 0x000fe200017fe400 */
[----:B------:R1:W-:Y:S01]  /*1000*/  @!P1 LDGSTS.E.BYPASS.LTC128B.128 [R220+0x3000], [R16.64+0x40] ;  /* 0x0300004010dc9fae */ /* 0x0003e2000b901d4e */
[----:B------:R-:W-:Y:S01]  /*1010*/  LOP3.LUT R8, R10, 0x7fffffe, RZ, 0xc0, !PT ;  /* 0x07fffffe0a087812 */ /* 0x000fe200078ec0ff */
[----:B------:R-:W-:Y:S01]  /*1020*/  IMAD R0, R240, c[0x0][0x1a4], R13 ;  /* 0x00006900f0007a24 */ /* 0x000fe200078e020d */
[----:B------:R-:W-:Y:S01]  /*1030*/  IADD3 R18, P2, R18, R20, RZ ;  /* 0x0000001412127210 */ /* 0x000fe20007f5e0ff */
[----:B------:R-:W-:Y:S01]  /*1040*/  IMAD.WIDE.U32 R226, R242, c[0x0][0x1b0], R226 ;  /* 0x00006c00f2e27a25 */ /* 0x000fe200078e00e2 */
[----:B------:R-:W-:Y:S01]  /*1050*/  LEA.HI R3, R3, R12, RZ, 0x2 ;  /* 0x0000000c03037211 */ /* 0x000fe200078f10ff */
[----:B------:R1:W-:Y:S01]  /*1060*/  @!P1 LDGSTS.E.BYPASS.LTC128B.128 [R220+0x5000], [R16.64+0x80] ;  /* 0x0500008010dc9fae */ /* 0x0003e2000b901d4e */
[----:B------:R-:W-:Y:S01]  /*1070*/  IADD3.X R19, R7, R21, R0, P2, !PT ;  /* 0x0000001507137210 */ /* 0x000fe200017fe400 */
[----:B------:R-:W-:Y:S01]  /*1080*/  IMAD.IADD R229, R227, 0x1, R229 ;  /* 0x00000001e3e57824 */ /* 0x000fe200078e02e5 */
[----:B------:R-:W-:Y:S01]  /*1090*/  SHF.R.S32.HI R0, RZ, 0x1, R10 ;  /* 0x00000001ff007819 */ /* 0x000fe2000001140a */
[----:B------:R-:W-:Y:S01]  /*10a0*/  IMAD.MOV.U32 R228, RZ, RZ, R226 ;  /* 0x000000ffffe47224 */ /* 0x000fe200078e00e2 */
[----:B------:R-:W-:Y:S01]  /*10b0*/  LOP3.LUT R3, R3, 0xfffffffc, RZ, 0xc0, !PT ;  /* 0xfffffffc03037812 */ /* 0x000fe200078ec0ff */
[----:B------:R-:W-:Y:S01]  /*10c0*/  IMAD.IADD R8, R11, 0x1, -R8 ;  /* 0x000000010b087824 */ /* 0x000fe200078e0a08 */
[----:B------:R3:W-:Y:S01]  /*10d0*/  @!P0 LDGSTS.E.BYPASS.LTC128B.128 [R220+0x1800], [R14.64] ;  /* 0x018000000edc8fae */ /* 0x0007e2000b901d4e */
[----:B------:R-:W-:-:S03]  /*10e0*/  IMAD.WIDE.U32 R20, R121, UR10, R228 ;  /* 0x0000000a79147c25 */ /* 0x000fc6000f8e00e4 */
[----:B------:R3:W-:Y:S01]  /*10f0*/  @!P0 LDGSTS.E.BYPASS.LTC128B.128 [R220+0x3800], [R14.64+0x40] ;  /* 0x038000400edc8fae */ /* 0x0007e2000b901d4e */
[----:B------:R-:W-:Y:S01]  /*1100*/  IMAD.IADD R6, R21, 0x1, R6 ;  /* 0x0000000115067824 */ /* 0x000fe200078e0206 */
[----:B------:R-:W-:Y:S01]  /*1110*/  @!P6 LEA R10, P2, R20, c[0x0][0x168], 0x1 ;  /* 0x00005a00140aea11 */ /* 0x000fe200078408ff */
[----:B------:R-:W-:Y:S01]  /*1120*/  IMAD.IADD R3, R12, 0x1, -R3 ;  /* 0x000000010c037824 */ /* 0x000fe200078e0a03 */
[----:B------:R3:W-:Y:S01]  /*1130*/  @!P0 LDGSTS.E.BYPASS.LTC128B.128 [R220+0x5800], [R14.64+0x80] ;  /* 0x058000800edc8fae */ /* 0x0007e2000b901d4e */
[----:B------:R-:W-:Y:S01]  /*1140*/  IMAD.SHL.U32 R216, R0, 0x40, RZ ;  /* 0x0000004000d87824 */ /* 0x000fe200078e00ff */
[C---:B------:R-:W-:Y:S01]  /*1150*/  @!P6 LEA.HI.X R11, R20.reuse, c[0x0][0x16c], R6, 0x1, P2 ;  /* 0x00005b00140bea11 */ /* 0x040fe200010f0c06 */
[----:B------:R-:W-:Y:S01]  /*1160*/  IMAD.SHL.U32 R9, R9, 0x8, RZ ;  /* 0x0000000809097824 */ /* 0x000fe200078e00ff */
[----:B------:R-:W-:Y:S01]  /*1170*/  @!P5 IADD3 R7, P2, R20, UR6, RZ ;  /* 0x000000061407dc10 */ /* 0x000fe2000ff5e0ff */
[----:B------:R-:W-:Y:S01]  /*1180*/  IMAD R249, R249, c[0x0][0x1b8], RZ ;  /* 0x00006e00f9f97a24 */ /* 0x000fe200078e02ff */
[----:B------:R-:W-:Y:S01]  /*1190*/  LOP3.LUT R216, R216, 0xc0, RZ, 0xc0, !PT ;  /* 0x000000c0d8d87812 */ /* 0x000fe200078ec0ff */
[----:B------:R4:W-:Y:S01]  /*11a0*/  @!P6 LDGSTS.E.BYPASS.LTC128B.128 [R220+0x6000], [R10.64] ;  /* 0x060000000adcefae */ /* 0x0009e2000b901d4e */
[----:B------:R-:W-:Y:S01]  /*11b0*/  @!P5 IADD3.X R6, R6, UR7, RZ, P2, !PT ;  /* 0x000000070606dc10 */ /* 0x000fe200097fe4ff */
[----:B------:R-:W-:Y:S01]  /*11c0*/  IMAD R249, R242, c[0x0][0x1bc], R249 ;  /* 0x00006f00f2f97a24 */ /* 0x000fe200078e02f9 */
[C---:B------:R-:W-:Y:S01]  /*11d0*/  @!P5 LEA R12, P2, R7.reuse, c[0x0][0x168], 0x1 ;  /* 0x00005a00070cda11 */ /* 0x040fe200078408ff */
[----:B------:R4:W-:Y:S01]  /*11e0*/  @!P6 LDGSTS.E.BYPASS.LTC128B.128 [R220+0x7000], [R10.64+0x40] ;  /* 0x070000400adcefae */ /* 0x0009e2000b901d4e */
[----:B------:R-:W-:Y:S01]  /*11f0*/  LOP3.LUT R9, R216, 0x8, R9, 0xf8, !PT ;  /* 0x00000008d8097812 */ /* 0x000fe200078ef809 */
[----:B------:R-:W-:Y:S01]  /*1200*/  IMAD.WIDE.U32 R242, R242, c[0x0][0x1b8], R18 ;  /* 0x00006e00f2f27a25 */ /* 0x000fe200078e0012 */
[----:B------:R-:W-:Y:S01]  /*1210*/  @!P5 LEA.HI.X R13, R7, c[0x0][0x16c], R6, 0x1, P2 ;  /* 0x00005b00070dda11 */ /* 0x000fe200010f0c06 */
[----:B------:R4:W-:Y:S01]  /*1220*/  @!P6 LDGSTS.E.BYPASS.LTC128B.128 [R220+0x8000], [R10.64+0x80] ;  /* 0x080000800adcefae */ /* 0x0009e2000b901d4e */
[----:B------:R-:W-:Y:S01]  /*1230*/  SHF.R.U32.HI R216, RZ, 0x3, R216 ;  /* 0x00000003ffd87819 */ /* 0x000fe200000116d8 */
[----:B------:R-:W-:-:S02]  /*1240*/  IMAD.SHL.U32 R6, R3, 0x40, RZ ;  /* 0x0000004003067824 */ /* 0x000fc400078e00ff */
[----:B------:R3:W-:Y:S01]  /*1250*/  @!P5 LDGSTS.E.BYPASS.LTC128B.128 [R220+0x6800], [R12.64] ;  /* 0x068000000cdcdfae */ /* 0x0007e2000b901d4e */
[----:B------:R-:W-:Y:S01]  /*1260*/  LOP3.LUT R216, R9, R216, RZ, 0x3c, !PT ;  /* 0x000000d809d87212 */ /* 0x000fe200078e3cff */
[----:B------:R-:W-:Y:S01]  /*1270*/  IMAD.SHL.U32 R9, R5, 0x8, RZ ;  /* 0x0000000805097824 */ /* 0x000fe200078e00ff */
[----:B------:R-:W-:Y:S01]  /*1280*/  LOP3.LUT R6, R6, 0xc0, RZ, 0xc0, !PT ;  /* 0x000000c006067812 */ /* 0x000fe200078ec0ff */
[----:B------:R3:W-:Y:S01]  /*1290*/  @!P5 LDGSTS.E.BYPASS.LTC128B.128 [R220+0x7800], [R12.64+0x40] ;  /* 0x078000400cdcdfae */ /* 0x0007e2000b901d4e */
[----:B------:R-:W-:Y:S02]  /*12a0*/  IMAD.IADD R249, R243, 0x1, R249 ;  /* 0x00000001f3f97824 */ /* 0x000fe400078e02f9 */
[----:B------:R-:W-:Y:S01]  /*12b0*/  IMAD.SHL.U32 R4, R4, 0x20, RZ ;  /* 0x0000002004047824 */ /* 0x000fe200078e00ff */
[----:B------:R3:W-:Y:S01]  /*12c0*/  @!P5 LDGSTS.E.BYPASS.LTC128B.128 [R220+0x8800], [R12.64+0x80] ;  /* 0x088000800cdcdfae */ /* 0x0007e2000b901d4e */
[----:B------:R-:W-:Y:S01]  /*12d0*/  IMAD.MOV.U32 R248, RZ, RZ, R242 ;  /* 0x000000fffff87224 */ /* 0x000fe200078e00f2 */
[----:B------:R-:W-:Y:S01]  /*12e0*/  LOP3.LUT R9, R6, 0x8, R9, 0xf8, !PT ;  /* 0x0000000806097812 */ /* 0x000fe200078ef809 */
[----:B------:R-:W-:Y:S01]  /*12f0*/  IMAD R7, R5, 0x8, R8 ;  /* 0x0000000805077824 */ /* 0x000fe200078e0208 */
[----:B------:R-:W0:Y:S01]  /*1300*/  LDGDEPBAR ;  /* 0x00000000000079af */ /* 0x000e220000000000 */
[----:B------:R-:W-:Y:S01]  /*1310*/  LOP3.LUT R122, R4, 0xffffff00, RZ, 0xc0, !PT ;  /* 0xffffff00047a7812 */ /* 0x000fe200078ec0ff */
[----:B------:R-:W-:Y:S01]  /*1320*/  IMAD.SHL.U32 R252, R124, 0x2, RZ ;  /* 0x000000027cfc7824 */ /* 0x000fe200078e00ff */
[----:B------:R-:W-:Y:S01]  /*1330*/  SHF.R.U32.HI R6, RZ, 0x3, R6 ;  /* 0x00000003ff067819 */ /* 0x000fe20000011606 */
[----:B------:R-:W-:-:S03]  /*1340*/  IMAD.U32 R216, R7, 0x20, R216 ;  /* 0x0000002007d87824 */ /* 0x000fc600078e00d8 */
[----:B------:R-:W-:Y:S01]  /*1350*/  LOP3.LUT R252, R252, 0x6, RZ, 0xc0, !PT ;  /* 0x00000006fcfc7812 */ /* 0x000fe200078ec0ff */
[----:B------:R-:W-:Y:S02]  /*1360*/  IMAD.SHL.U32 R216, R216, 0x2, RZ ;  /* 0x00000002d8d87824 */ /* 0x000fe400078e00ff */
[----:B----4-:R-:W-:-:S04]  /*1370*/  IMAD.WIDE.U32 R10, R121, UR12, R248 ;  /* 0x0000000c790a7c25 */ /* 0x010fc8000f8e00f8 */
[----:B------:R-:W-:Y:S01]  /*1380*/  IMAD.IADD R4, R11, 0x1, R2 ;  /* 0x000000010b047824 */ /* 0x000fe200078e0202 */
[C---:B------:R-:W-:Y:S02]  /*1390*/  @!P4 LEA R8, P1, R10.reuse, c[0x0][0x170], 0x1 ;  /* 0x00005c000a08ca11 */ /* 0x040fe400078208ff */
[----:B------:R-:W-:Y:S01]  /*13a0*/  LOP3.LUT R2, R9, R6, RZ, 0x3c, !PT ;  /* 0x0000000609027212 */ /* 0x000fe200078e3cff */
[----:B------:R-:W-:Y:S01]  /*13b0*/  IMAD R6, R127, 0x200, R122 ;  /* 0x000002007f067824 */ /* 0x000fe200078e027a */
[C---:B------:R-:W-:Y:S02]  /*13c0*/  @!P3 IADD3 R5, P0, R10.reuse, UR4, RZ ;  /* 0x000000040a05bc10 */ /* 0x040fe4000ff1e0ff */
[----:B------:R-:W-:Y:S01]  /*13d0*/  @!P4 LEA.HI.X R9, R10, c[0x0][0x174], R4, 0x1, P1 ;  /* 0x00005d000a09ca11 */ /* 0x000fe200008f0c04 */
[----:B------:R-:W-:Y:S01]  /*13e0*/  IMAD R217, R123, 0x20, R6 ;  /* 0x000000207bd97824 */ /* 0x000fe200078e0206 */
[----:B------:R-:W-:-:S04]  /*13f0*/  DEPBAR.LE SB0, 0x0 ;  /* 0x000080000000791a */ /* 0x000fc80000000000 */
[----:B------:R-:W-:Y:S01]  /*1400*/  BAR.SYNC.DEFER_BLOCKING 0x0 ;  /* 0x0000000000007b1d */ /* 0x000fe20000010000 */
[----:B------:R-:W-:Y:S01]  /*1410*/  @!P3 IADD3.X R4, R4, UR5, RZ, P0, !PT ;  /* 0x000000050404bc10 */ /* 0x000fe200087fe4ff */
[C---:B------:R-:W-:Y:S01]  /*1420*/  IMAD.IADD R217, R2.reuse, 0x1, R217 ;  /* 0x0000000102d97824 */ /* 0x040fe200078e02d9 */
[----:B------:R-:W-:Y:S01]  /*1430*/  @!P3 LEA R10, P0, R5, c[0x0][0x170], 0x1 ;  /* 0x00005c00050aba11 */ /* 0x000fe200078008ff */
[----:B------:R-:W-:Y:S01]  /*1440*/  IMAD R123, R123, 0x20, R122 ;  /* 0x000000207b7b7824 */ /* 0x000fe200078e027a */
[----:B------:R-:W-:Y:S01]  /*1450*/  LOP3.LUT P1, RZ, R3, 0x2, RZ, 0xc0, !PT ;  /* 0x0000000203ff7812 */ /* 0x000fe2000782c0ff */
[----:B------:R-:W-:Y:S01]  /*1460*/  IMAD.SHL.U32 R217, R217, 0x2, RZ ;  /* 0x00000002d9d97824 */ /* 0x000fe200078e00ff */
[----:B------:R-:W-:Y:S01]  /*1470*/  @!P3 LEA.HI.X R11, R5, c[0x0][0x174], R4, 0x1, P0 ;  /* 0x00005d00050bba11 */ /* 0x000fe200000f0c04 */
[----:B------:R-:W-:Y:S01]  /*1480*/  IMAD.IADD R2, R2, 0x1, R123 ;  /* 0x0000000102027824 */ /* 0x000fe200078e027b */
[----:B------:R-:W-:Y:S01]  /*1490*/  LOP3.LUT P0, RZ, R0, 0x2, RZ, 0xc0, !PT ;  /* 0x0000000200ff7812 */ /* 0x000fe2000780c0ff */
[----:B------:R-:W-:-:S05]  /*14a0*/  IMAD.MOV.U32 R0, RZ, RZ, 0x10 ;  /* 0x00000010ff007424 */ /* 0x000fca00078e00ff */
[C---:B------:R-:W-:Y:S02]  /*14b0*/  SEL R3, R0.reuse, 0xfffffff0, !P0 ;  /* 0xfffffff000037807 */ /* 0x040fe40004000000 */
[----:B------:R-:W-:-:S03]  /*14c0*/  SEL R0, R0, 0xfffffff0, !P1 ;  /* 0xfffffff000007807 */ /* 0x000fc60004800000 */
[----:B------:R-:W-:Y:S01]  /*14d0*/  IMAD R213, R3, 0x2, R216 ;  /* 0x0000000203d57824 */ /* 0x000fe200078e02d8 */
[----:B------:R-:W-:Y:S01]  /*14e0*/  LOP3.LUT R3, R128, 0xffffffe0, RZ, 0xc0, !PT ;  /* 0xffffffe080037812 */ /* 0x000fe200078ec0ff */
[----:B------:R-:W-:Y:S01]  /*14f0*/  IMAD R215, R0, 0x2, R217 ;  /* 0x0000000200d77824 */ /* 0x000fe200078e02d9 */
[----:B------:R-:W-:Y:S03]  /*1500*/  @P4 STS [R220+0x9000], RZ ;  /* 0x009000ffdc004388 */ /* 0x000fe60000000800 */
[----:B------:R-:W-:Y:S01]  /*1510*/  IMAD.IADD R3, R124, 0x1, -R3 ;  /* 0x000000017c037824 */ /* 0x000fe200078e0a03 */
[----:B------:R-:W-:Y:S04]  /*1520*/  @P4 STS [R220+0x9004], RZ ;  /* 0x009004ffdc004388 */ /* 0x000fe80000000800 */
[----:B------:R-:W-:Y:S01]  /*1530*/  SHF.R.S32.HI R222, RZ, 0x1f, R3 ;  /* 0x0000001fffde7819 */ /* 0x000fe20000011403 */
[----:B------:R-:W-:Y:S03]  /*1540*/  @P4 STS.64 [R220+0x9008], RZ ;  /* 0x009008ffdc004388 */ /* 0x000fe60000000a00 */
[----:B------:R-:W-:Y:S01]  /*1550*/  LEA.HI R222, R222, R3, RZ, 0x2 ;  /* 0x00000003dede7211 */ /* 0x000fe200078f10ff */
[----:B------:R-:W-:Y:S01]  /*1560*/  @P4 STS.128 [R220+0xa000], RZ ;  /* 0x00a000ffdc004388 */ /* 0x000fe20000000c00 */
[----:B------:R-:W-:-:S02]  /*1570*/  IMAD R3, R127, 0x10, R126 ;  /* 0x000000107f037824 */ /* 0x000fc400078e027e */
[----:B------:R-:W-:Y:S01]  /*1580*/  SHF.R.S32.HI R222, RZ, 0x2, R222 ;  /* 0x00000002ffde7819 */ /* 0x000fe200000114de */
[----:B------:R-:W-:Y:S03]  /*1590*/  @P4 STS.128 [R220+0xb000], RZ ;  /* 0x00b000ffdc004388 */ /* 0x000fe60000000c00 */
[----:B------:R-:W-:Y:S01]  /*15a0*/  IADD3 R3, R3, 0x1, R222 ;  /* 0x0000000103037810 */ /* 0x000fe20007ffe0de */
[----:B------:R-:W-:Y:S01]  /*15b0*/  @!PT LDS RZ, [RZ] ;  /* 0x00000000fffff984 */ /* 0x000fe20000000800 */
[----:B------:R-:W-:Y:S01]  /*15c0*/  @!PT LDS RZ, [RZ] ;  /* 0x00000000fffff984 */ /* 0x000fe20000000800 */
[----:B------:R-:W-:Y:S01]  /*15d0*/  @!PT LDS RZ, [RZ] ;  /* 0x00000000fffff984 */ /* 0x000fe20000000800 */
[----:B------:R4:W-:Y:S04]  /*15e0*/  @!P4 LDGSTS.E.BYPASS.LTC128B.128 [R220+0x9000], [R8.64] ;  /* 0x0900000008dccfae */ /* 0x0009e8000b901d4e */
[----:B------:R4:W-:Y:S04]  /*15f0*/  @!P4 LDGSTS.E.BYPASS.LTC128B.128 [R220+0xa000], [R8.64+0x40] ;  /* 0x0a00004008dccfae */ /* 0x0009e8000b901d4e */
[----:B------:R4:W-:Y:S04]  /*1600*/  @!P4 LDGSTS.E.BYPASS.LTC128B.128 [R220+0xb000], [R8.64+0x80] ;  /* 0x0b00008008dccfae */ /* 0x0009e8000b901d4e */
[----:B------:R-:W-:Y:S04]  /*1610*/  @P3 STS.128 [R220+0x9800], RZ ;  /* 0x009800ffdc003388 */ /* 0x000fe80000000c00 */
[----:B------:R-:W-:Y:S04]  /*1620*/  @P3 STS.128 [R220+0xa800], RZ ;  /* 0x00a800ffdc003388 */ /* 0x000fe80000000c00 */
[----:B------:R-:W-:Y:S04]  /*1630*/  @P3 STS.128 [R220+0xb800], RZ ;  /* 0x00b800ffdc003388 */ /* 0x000fe80000000c00 */
[----:B------:R-:W-:Y:S01]  /*1640*/  @!PT LDS RZ, [RZ] ;  /* 0x00000000fffff984 */ /* 0x000fe20000000800 */
[----:B------:R-:W-:Y:S01]  /*1650*/  @!PT LDS RZ, [RZ] ;  /* 0x00000000fffff984 */ /* 0x000fe20000000800 */
[----:B------:R-:W-:Y:S01]  /*1660*/  @!PT LDS RZ, [RZ] ;  /* 0x00000000fffff984 */ /* 0x000fe20000000800 */
[----:B------:R4:W-:Y:S04]  /*1670*/  @!P3 LDGSTS.E.BYPASS.LTC128B.128 [R220+0x9800], [R10.64] ;  /* 0x098000000adcbfae */ /* 0x0009e8000b901d4e */
[----:B------:R4:W-:Y:S04]  /*1680*/  @!P3 LDGSTS.E.BYPASS.LTC128B.128 [R220+0xa800], [R10.64+0x40] ;  /* 0x0a8000400adcbfae */ /* 0x0009e8000b901d4e */
[----:B------:R4:W-:Y:S04]  /*1690*/  @!P3 LDGSTS.E.BYPASS.LTC128B.128 [R220+0xb800], [R10.64+0x80] ;  /* 0x0b8000800adcbfae */ /* 0x0009e8000b901d4e */
[----:B------:R-:W-:Y:S04]  /*16a0*/  LDSM.16.M88.4 R84, [R216+0x6000] ;  /* 0x00600000d854783b */ /* 0x000fe80000000200 */
[----:B------:R-:W5:Y:S04]  /*16b0*/  LDSM.16.M88.4 R60, [R217+0x1000] ;  /* 0x00100000d93c783b */ /* 0x000f680000000200 */
[----:B------:R-:W1:Y:S04]  /*16c0*/  LDSM.16.M88.4 R76, [R216+0x6400] ;  /* 0x00640000d84c783b */ /* 0x000e680000000200 */
[----:B------:R-:W1:Y:S04]  /*16d0*/  LDSM.16.M88.4 R68, [R216+0x6800] ;  /* 0x00680000d844783b */ /* 0x000e680000000200 */
[----:B------:R-:W3:Y:S04]  /*16e0*/  LDSM.16.M88.4 R108, [R216+0x6c00] ;  /* 0x006c0000d86c783b */ /* 0x000ee80000000200 */
[----:B------:R-:W1:Y:S04]  /*16f0*/  LDSM.16.M88.4 R56, [R217] ;  /* 0x00000000d938783b */ /* 0x000e680000000200 */
[----:B------:R-:W-:Y:S04]  /*1700*/  LDSM.16.M88.4 R104, [R213+0x6000] ;  /* 0x00600000d568783b */ /* 0x000fe80000000200 */
[----:B------:R-:W2:Y:S04]  /*1710*/  LDSM.16.M88.4 R4, [R215+0x1000] ;  /* 0x00100000d704783b */ /* 0x000ea80000000200 */
[----:B------:R-:W2:Y:S04]  /*1720*/  LDSM.16.M88.4 R100, [R213+0x6400] ;  /* 0x00640000d564783b */ /* 0x000ea80000000200 */
[----:B------:R-:W2:Y:S04]  /*1730*/  LDSM.16.M88.4 R96, [R213+0x6800] ;  /* 0x00680000d560783b */ /* 0x000ea80000000200 */
[----:B------:R-:W2:Y:S01]  /*1740*/  LDSM.16.M88.4 R92, [R213+0x6c00] ;  /* 0x006c0000d55c783b */ /* 0x000ea20000000200 */
[C---:B-----5:R-:W-:Y:S03]  /*1750*/  HMMA.16816.F32.BF16 R36, R60.reuse, R84, RZ ;  /* 0x000000543c24723c */ /* 0x060fe600000418ff */
[----:B------:R-:W5:Y:S04]  /*1760*/  LDSM.16.M88.4 R52, [R215] ;  /* 0x00000000d734783b */ /* 0x000f680000000200 */
[----:B------:R-:W-:Y:S01]  /*1770*/  LDSM.16.M88.4 R48, [R217+0x3000] ;  /* 0x00300000d930783b */ /* 0x000fe20000000200 */
[C---:B------:R-:W-:Y:S03]  /*1780*/  HMMA.16816.F32.BF16 R32, R60.reuse, R86, RZ ;  /* 0x000000563c20723c */ /* 0x040fe600000418ff */
[----:B------:R-:W5:Y:S04]  /*1790*/  LDSM.16.M88.4 R44, [R216+0x7000] ;  /* 0x00700000d82c783b */ /* 0x000f680000000200 */
[----:B------:R-:W5:Y:S01]  /*17a0*/  LDSM.16.M88.4 R40, [R216+0x7400] ;  /* 0x00740000d828783b */ /* 0x000f620000000200 */
[C---:B-1----:R-:W-:Y:S03]  /*17b0*/  HMMA.16816.F32.BF16 R28, R60.reuse, R76, RZ ;  /* 0x0000004c3c1c723c */ /* 0x042fe600000418ff */
[----:B----4-:R-:W1:Y:S04]  /*17c0*/  LDSM.16.M88.4 R8, [R216+0x7800] ;  /* 0x00780000d808783b */ /* 0x010e680000000200 */
[----:B------:R-:W4:Y:S01]  /*17d0*/  LDSM.16.M88.4 R116, [R216+0x7c00] ;  /* 0x007c0000d874783b */ /* 0x000f220000000200 */
[C---:B------:R-:W-:Y:S03]  /*17e0*/  HMMA.16816.F32.BF16 R20, R60.reuse, R68, RZ ;  /* 0x000000443c14723c */ /* 0x040fe600000418ff */
[----:B------:R-:W-:Y:S04]  /*17f0*/  LDSM.16.M88.4 R112, [R215+0x2000] ;  /* 0x00200000d770783b */ /* 0x000fe80000000200 */
[----:B------:R-:W0:Y:S01]  /*1800*/  LDGDEPBAR ;  /* 0x00000000000079af */ /* 0x000e220000000000 */
[C---:B---3--:R-:W-:Y:S08]  /*1810*/  HMMA.16816.F32.BF16 R12, R60.reuse, R108, RZ ;  /* 0x0000006c3c0c723c */ /* 0x048ff000000418ff */
[C---:B--2---:R-:W-:Y:S08]  /*1820*/  HMMA.16816.F32.BF16 R24, R60.reuse, R78, RZ ;  /* 0x0000004e3c18723c */ /* 0x044ff000000418ff */
[C---:B------:R-:W-:Y:S08]  /*1830*/  HMMA.16816.F32.BF16 R16, R60.reuse, R70, RZ ;  /* 0x000000463c10723c */ /* 0x040ff000000418ff */
[----:B------:R-:W-:Y:S08]  /*1840*/  HMMA.16816.F32.BF16 R60, R60, R110, RZ ;  /* 0x0000006e3c3c723c */ /* 0x000ff000000418ff */
[C---:B------:R-:W-:Y:S08]  /*1850*/  HMMA.16816.F32.BF16 R88, R56.reuse, R84, RZ ;  /* 0x000000543858723c */ /* 0x040ff000000418ff */
[C---:B------:R-:W-:Y:S08]  /*1860*/  HMMA.16816.F32.BF16 R84, R56.reuse, R86, RZ ;  /* 0x000000563854723c */ /* 0x040ff000000418ff */
[C---:B------:R-:W-:Y:S08]  /*1870*/  HMMA.16816.F32.BF16 R80, R56.reuse, R76, RZ ;  /* 0x0000004c3850723c */ /* 0x040ff000000418ff */
[C---:B------:R-:W-:Y:S08]  /*1880*/  HMMA.16816.F32.BF16 R72, R56.reuse, R68, RZ ;  /* 0x000000443848723c */ /* 0x040ff000000418ff */
[C---:B------:R-:W-:Y:S08]  /*1890*/  HMMA.16816.F32.BF16 R76, R56.reuse, R78, RZ ;  /* 0x0000004e384c723c */ /* 0x040ff000000418ff */
[C---:B------:R-:W-:Y:S08]  /*18a0*/  HMMA.16816.F32.BF16 R68, R56.reuse, R70, RZ ;  /* 0x000000463844723c */ /* 0x040ff000000418ff */
[C---:B------:R-:W-:Y:S08]  /*18b0*/  HMMA.16816.F32.BF16 R64, R56.reuse, R108, RZ ;  /* 0x0000006c3840723c */ /* 0x040ff000000418ff */
[----:B------:R-:W-:Y:S01]  /*18c0*/  HMMA.16816.F32.BF16 R56, R56, R110, RZ ;  /* 0x0000006e3838723c */ /* 0x000fe200000418ff */
[----:B------:R-:W-:Y:S07]  /*18d0*/  LDSM.16.M88.4 R108, [R215+0x3000] ;  /* 0x00300000d76c783b */ /* 0x000fee0000000200 */
        /* <DEDUP_REMOVED lines=8> */
[----:B------:R-:W2:Y:S07]  /*1960*/  LDSM.16.M88.4 R4, [R217+0x2000] ;  /* 0x00200000d904783b */ /* 0x000eae0000000200 */
[C---:B-----5:R-:W-:Y:S08]  /*1970*/  HMMA.16816.F32.BF16 R88, R52.reuse, R104, R88 ;  /* 0x000000683458723c */ /* 0x060ff00000041858 */
[C---:B------:R-:W-:Y:S01]  /*1980*/  HMMA.16816.F32.BF16 R84, R52.reuse, R106, R84 ;  /* 0x0000006a3454723c */ /* 0x040fe20000041854 */
[----:B------:R-:W3:Y:S07]  /*1990*/  LDSM.16.M88.4 R104, [R213+0x7000] ;  /* 0x00700000d568783b */ /* 0x000eee0000000200 */
[C---:B------:R-:W-:Y:S08]  /*19a0*/  HMMA.16816.F32.BF16 R80, R52.reuse, R100, R80 ;  /* 0x000000643450723c */ /* 0x040ff00000041850 */
[C---:B------:R-:W-:Y:S08]  /*19b0*/  HMMA.16816.F32.BF16 R72, R52.reuse, R96, R72 ;  /* 0x000000603448723c */ /* 0x040ff00000041848 */
[C---:B------:R-:W-:Y:S08]  /*19c0*/  HMMA.16816.F32.BF16 R64, R52.reuse, R92, R64 ;  /* 0x0000005c3440723c */ /* 0x040ff00000041840 */
[C---:B------:R-:W-:Y:S01]  /*19d0*/  HMMA.16816.F32.BF16 R76, R52.reuse, R102, R76 ;  /* 0x00000066344c723c */ /* 0x040fe2000004184c */
[----:B------:R-:W5:Y:S07]  /*19e0*/  LDSM.16.M88.4 R100, [R213+0x7400] ;  /* 0x00740000d564783b */ /* 0x000f6e0000000200 */
[C---:B------:R-:W-:Y:S01]  /*19f0*/  HMMA.16816.F32.BF16 R68, R52.reuse, R98, R68 ;  /* 0x000000623444723c */ /* 0x040fe20000041844 */
[----:B------:R-:W2:Y:S07]  /*1a00*/  LDSM.16.M88.4 R96, [R213+0x7800] ;  /* 0x00780000d560783b */ /* 0x000eae0000000200 */
[----:B------:R-:W-:Y:S01]  /*1a10*/  HMMA.16816.F32.BF16 R56, R52, R94, R56 ;  /* 0x0000005e3438723c */ /* 0x000fe20000041838 */
[----:B------:R-:W2:Y:S04]  /*1a20*/  LDSM.16.M88.4 R92, [R213+0x7c00] ;  /* 0x007c0000d55c783b */ /* 0x000ea80000000200 */
[----:B------:R-:W-:Y:S03]  /*1a30*/  LDSM.16.M88.4 R52, [R217+0x5000] ;  /* 0x00500000d934783b */ /* 0x000fe60000000200 */
[C---:B------:R-:W-:Y:S08]  /*1a40*/  HMMA.16816.F32.BF16 R36, R48.reuse, R44, R36 ;  /* 0x0000002c3024723c */ /* 0x040ff00000041824 */
[C---:B------:R-:W-:Y:S08]  /*1a50*/  HMMA.16816.F32.BF16 R28, R48.reuse, R40, R28 ;  /* 0x00000028301c723c */ /* 0x040ff0000004181c */
[C---:B-1----:R-:W-:Y:S08]  /*1a60*/  HMMA.16816.F32.BF16 R20, R48.reuse, R8, R20 ;  /* 0x000000083014723c */ /* 0x042ff00000041814 */
[C---:B----4-:R-:W-:Y:S08]  /*1a70*/  HMMA.16816.F32.BF16 R12, R48.reuse, R116, R12 ;  /* 0x00000074300c723c */ /* 0x050ff0000004180c */
[C---:B------:R-:W-:Y:S08]  /*1a80*/  HMMA.16816.F32.BF16 R32, R48.reuse, R46, R32 ;  /* 0x0000002e3020723c */ /* 0x040ff00000041820 */
[C---:B------:R-:W-:Y:S08]  /*1a90*/  HMMA.16816.F32.BF16 R24, R48.reuse, R42, R24 ;  /* 0x0000002a3018723c */ /* 0x040ff00000041818 */
[C---:B------:R-:W-:Y:S08]  /*1aa0*/  HMMA.16816.F32.BF16 R16, R48.reuse, R10, R16 ;  /* 0x0000000a3010723c */ /* 0x040ff00000041810 */
[----:B------:R-:W-:Y:S01]  /*1ab0*/  HMMA.16816.F32.BF16 R60, R48, R118, R60 ;  /* 0x00000076303c723c */ /* 0x000fe2000004183c */
[----:B------:R-:W1:Y:S07]  /*1ac0*/  LDSM.16.M88.4 R48, [R216+0x8000] ;  /* 0x00800000d830783b */ /* 0x000e6e0000000200 */
[C---:B--2---:R-:W-:Y:S08]  /*1ad0*/  HMMA.16816.F32.BF16 R88, R4.reuse, R44, R88 ;  /* 0x0000002c0458723c */ /* 0x044ff00000041858 */
[C---:B------:R-:W-:Y:S01]  /*1ae0*/  HMMA.16816.F32.BF16 R84, R4.reuse, R46, R84 ;  /* 0x0000002e0454723c */ /* 0x040fe20000041854 */
[----:B------:R-:W2:Y:S07]  /*1af0*/  LDSM.16.M88.4 R44, [R216+0x8400] ;  /* 0x00840000d82c783b */ /* 0x000eae0000000200 */
[C---:B------:R-:W-:Y:S08]  /*1b00*/  HMMA.16816.F32.BF16 R80, R4.reuse, R40, R80 ;  /* 0x000000280450723c */ /* 0x040ff00000041850 */
[C---:B------:R-:W-:Y:S01]  /*1b10*/  HMMA.16816.F32.BF16 R76, R4.reuse, R42, R76 ;  /* 0x0000002a044c723c */ /* 0x040fe2000004184c */
[----:B------:R-:W4:Y:S07]  /*1b20*/  LDSM.16.M88.4 R40, [R216+0x8800] ;  /* 0x00880000d828783b */ /* 0x000f2e0000000200 */
[C---:B------:R-:W-:Y:S08]  /*1b30*/  HMMA.16816.F32.BF16 R72, R4.reuse, R8, R72 ;  /* 0x000000080448723c */ /* 0x040ff00000041848 */
[C---:B------:R-:W-:Y:S01]  /*1b40*/  HMMA.16816.F32.BF16 R68, R4.reuse, R10, R68 ;  /* 0x0000000a0444723c */ /* 0x040fe20000041844 */
[----:B------:R-:W1:Y:S07]  /*1b50*/  LDSM.16.M88.4 R8, [R216+0x8c00] ;  /* 0x008c0000d808783b */ /* 0x000e6e0000000200 */
[C---:B------:R-:W-:Y:S08]  /*1b60*/  HMMA.16816.F32.BF16 R64, R4.reuse, R116, R64 ;  /* 0x000000740440723c */ /* 0x040ff00000041840 */
[----:B------:R-:W-:Y:S01]  /*1b70*/  HMMA.16816.F32.BF16 R56, R4, R118, R56 ;  /* 0x000000760438723c */ /* 0x000fe20000041838 */
[----:B------:R-:W1:Y:S07]  /*1b80*/  LDSM.16.M88.4 R4, [R217+0x4000] ;  /* 0x00400000d904783b */ /* 0x000e6e0000000200 */
[C---:B---3--:R-:W-:Y:S08]  /*1b90*/  HMMA.16816.F32.BF16 R36, R108.reuse, R104, R36 ;  /* 0x000000686c24723c */ /* 0x048ff00000041824 */
[C---:B------:R-:W-:Y:S08]  /*1ba0*/  HMMA.16816.F32.BF16 R32, R108.reuse, R106, R32 ;  /* 0x0000006a6c20723c */ /* 0x040ff00000041820 */
[C---:B-----5:R-:W-:Y:S08]  /*1bb0*/  HMMA.16816.F32.BF16 R28, R108.reuse, R100, R28 ;  /* 0x000000646c1c723c */ /* 0x060ff0000004181c */
[C---:B------:R-:W-:Y:S08]  /*1bc0*/  HMMA.16816.F32.BF16 R24, R108.reuse, R102, R24 ;  /* 0x000000666c18723c */ /* 0x040ff00000041818 */
[C---:B------:R-:W-:Y:S08]  /*1bd0*/  HMMA.16816.F32.BF16 R20, R108.reuse, R96, R20 ;  /* 0x000000606c14723c */ /* 0x040ff00000041814 */
[C---:B------:R-:W-:Y:S08]  /*1be0*/  HMMA.16816.F32.BF16 R16, R108.reuse, R98, R16 ;  /* 0x000000626c10723c */ /* 0x040ff00000041810 */
[C---:B------:R-:W-:Y:S08]  /*1bf0*/  HMMA.16816.F32.BF16 R12, R108.reuse, R92, R12 ;  /* 0x0000005c6c0c723c */ /* 0x040ff0000004180c */
[----:B------:R-:W-:Y:S08]  /*1c00*/  HMMA.16816.F32.BF16 R60, R108, R94, R60 ;  /* 0x0000005e6c3c723c */ /* 0x000ff0000004183c */
[C---:B------:R-:W-:Y:S08]  /*1c10*/  HMMA.16816.F32.BF16 R88, R112.reuse, R104, R88 ;  /* 0x000000687058723c */ /* 0x040ff00000041858 */
[C---:B------:R-:W-:Y:S08]  /*1c20*/  HMMA.16816.F32.BF16 R84, R112.reuse, R106, R84 ;  /* 0x0000006a7054723c */ /* 0x040ff00000041854 */
[C---:B------:R-:W-:Y:S08]  /*1c30*/  HMMA.16816.F32.BF16 R80, R112.reuse, R100, R80 ;  /* 0x000000647050723c */ /* 0x040ff00000041850 */
[----:B------:R-:W-:Y:S08]  /*1c40*/  HMMA.16816.F32.BF16 R76, R112, R102, R76 ;  /* 0x00000066704c723c */ /* 0x000ff0000004184c */
[C---:B-1----:R-:W-:Y:S08]  /*1c50*/  HMMA.16816.F32.BF16 R36, R52.reuse, R48, R36 ;  /* 0x000000303424723c */ /* 0x042ff00000041824 */
[C---:B------:R-:W-:Y:S08]  /*1c60*/  HMMA.16816.F32.BF16 R32, R52.reuse, R50, R32 ;  /* 0x000000323420723c */ /* 0x040ff00000041820 */
[C---:B--2---:R-:W-:Y:S08]  /*1c70*/  HMMA.16816.F32.BF16 R28, R52.reuse, R44, R28 ;  /* 0x0000002c341c723c */ /* 0x044ff0000004181c */
[C---:B------:R-:W-:Y:S08]  /*1c80*/  HMMA.16816.F32.BF16 R24, R52.reuse, R46, R24 ;  /* 0x0000002e3418723c */ /* 0x040ff00000041818 */
[C---:B----4-:R-:W-:Y:S08]  /*1c90*/  HMMA.16816.F32.BF16 R20, R52.reuse, R40, R20 ;  /* 0x000000283414723c */ /* 0x050ff00000041814 */
[C---:B------:R-:W-:Y:S08]  /*1ca0*/  HMMA.16816.F32.BF16 R16, R52.reuse, R42, R16 ;  /* 0x0000002a3410723c */ /* 0x040ff00000041810 */
[C---:B------:R-:W-:Y:S08]  /*1cb0*/  HMMA.16816.F32.BF16 R12, R52.reuse, R8, R12 ;  /* 0x00000008340c723c */ /* 0x040ff0000004180c */
[----:B------:R-:W-:Y:S01]  /*1cc0*/  HMMA.16816.F32.BF16 R60, R52, R10, R60 ;  /* 0x0000000a343c723c */ /* 0x000fe2000004183c */
[----:B------:R-:W-:Y:S07]  /*1cd0*/  LDSM.16.M88.4 R52, [R213+0x8000] ;  /* 0x00800000d534783b */ /* 0x000fee0000000200 */
[C---:B------:R-:W-:Y:S08]  /*1ce0*/  HMMA.16816.F32.BF16 R88, R4.reuse, R48, R88 ;  /* 0x000000300458723c */ /* 0x040ff00000041858 */
[----:B------:R-:W-:Y:S01]  /*1cf0*/  HMMA.16816.F32.BF16 R84, R4, R50, R84 ;  /* 0x000000320454723c */ /* 0x000fe20000041854 */
[----:B------:R-:W1:Y:S07]  /*1d00*/  LDSM.16.M88.4 R48, [R215+0x4000] ;  /* 0x00400000d730783b */ /* 0x000e6e0000000200 */
[C---:B------:R-:W-:Y:S08]  /*1d10*/  HMMA.16816.F32.BF16 R64, R112.reuse, R92, R64 ;  /* 0x0000005c7040723c */ /* 0x040ff00000041840 */
[----:B------:R-:W-:Y:S08]  /*1d20*/  HMMA.16816.F32.BF16 R56, R112, R94, R56 ;  /* 0x0000005e7038723c */ /* 0x000ff00000041838 */
[C---:B------:R-:W-:Y:S01]  /*1d30*/  HMMA.16816.F32.BF16 R92, R4.reuse, R44, R80 ;  /* 0x0000002c045c723c */ /* 0x040fe20000041850 */
[----:B------:R-:W2:Y:S07]  /*1d40*/  LDSM.16.M88.4 R80, [R215+0x5000] ;  /* 0x00500000d750783b */ /* 0x000eae0000000200 */
[----:B------:R-:W-:Y:S01]  /*1d50*/  HMMA.16816.F32.BF16 R76, R4, R46, R76 ;  /* 0x0000002e044c723c */ /* 0x000fe2000004184c */
[----:B------:R-:W3:Y:S07]  /*1d60*/  LDSM.16.M88.4 R44, [R213+0x8400] ;  /* 0x00840000d52c783b */ /* 0x000eee0000000200 */
[C---:B------:R-:W-:Y:S08]  /*1d70*/  HMMA.16816.F32.BF16 R72, R112.reuse, R96, R72 ;  /* 0x000000607048723c */ /* 0x040ff00000041848 */
[----:B------:R-:W-:Y:S08]  /*1d80*/  HMMA.16816.F32.BF16 R68, R112, R98, R68 ;  /* 0x000000627044723c */ /* 0x000ff00000041844 */
[----:B-1----:R-:W-:Y:S08]  /*1d90*/  HMMA.16816.F32.BF16 R84, R48, R54, R84 ;  /* 0x000000363054723c */ /* 0x002ff00000041854 */
[----:B------:R-:W-:Y:S07]  /*1da0*/  HMMA.16816.F32.BF16 R64, R4, R8, R64 ;  /* 0x000000080440723c */ /* 0x000fee0000041840 */
[----:B------:R-:W-:Y:S01]  /*1db0*/  IADD3 R9, R120, R3, -R125 ;  /* 0x0000000378097210 */ /* 0x000fe20007ffe87d */
[----:B--2---:R-:W-:Y:S01]  /*1dc0*/  HMMA.16816.F32.BF16 R32, R80, R54, R32 ;  /* 0x000000365020723c */ /* 0x004fe20000041820 */
[----:B------:R-:W-:-:S02]  /*1dd0*/  IMAD R3, R121, 0x40, R252 ;  /* 0x0000004079037824 */ /* 0x000fc400078e02fc */
[----:B------:R-:W-:-:S03]  /*1de0*/  IADD3 R9, R9, c[0x0][0x2e8], RZ ;  /* 0x0000ba0009097a10 */ /* 0x000fc60007ffe0ff */
[----:B------:R-:W-:Y:S02]  /*1df0*/  IADD3 R97, R3, 0x1, RZ ;  /* 0x0000000103617810 */ /* 0x000fe40007ffe0ff */
[C---:B------:R-:W-:Y:S01]  /*1e00*/  IADD3 R55, R9.reuse, 0x40, RZ ;  /* 0x0000004009377810 */ /* 0x040fe20007ffe0ff */
[C---:B------:R-:W-:Y:S01]  /*1e10*/  HMMA.16816.F32.BF16 R72, R4.reuse, R40, R72 ;  /* 0x000000280448723c */ /* 0x040fe20000041848 */
[C---:B------:R-:W-:Y:S02]  /*1e20*/  IADD3 R99, R9.reuse, 0x8, RZ ;  /* 0x0000000809637810 */ /* 0x040fe40007ffe0ff */
[CC--:B------:R-:W-:Y:S02]  /*1e30*/  IMNMX R251, R9.reuse, R120.reuse, PT ;  /* 0x0000007809fb7217 */ /* 0x0c0fe40003800200 */
[----:B------:R-:W-:Y:S02]  /*1e40*/  IADD3 R9, R9, 0x48, RZ ;  /* 0x0000004809097810 */ /* 0x000fe40007ffe0ff */
[----:B------:R-:W-:Y:S01]  /*1e50*/  IMNMX R238, R55, R120, PT ;  /* 0x0000007837ee7217 */ /* 0x000fe20003800200 */
[----:B------:R-:W-:Y:S01]  /*1e60*/  HMMA.16816.F32.BF16 R68, R4, R42, R68 ;  /* 0x0000002a0444723c */ /* 0x000fe20000041844 */
[----:B------:R-:W1:Y:S01]  /*1e70*/  LDSM.16.M88.4 R40, [R213+0x8800] ;  /* 0x00880000d528783b */ /* 0x000e620000000200 */
[----:B------:R-:W-:-:S02]  /*1e80*/  IADD3 R55, R3, 0x8, RZ ;  /* 0x0000000803377810 */ /* 0x000fc40007ffe0ff */
[-C--:B------:R-:W-:Y:S02]  /*1e90*/  IMNMX R250, R99, R120.reuse, PT ;  /* 0x0000007863fa7217 */ /* 0x080fe40003800200 */
[----:B------:R-:W-:Y:S02]  /*1ea0*/  IMNMX R236, R9, R120, PT ;  /* 0x0000007809ec7217 */ /* 0x000fe40003800200 */
[-C--:B---3--:R-:W-:Y:S01]  /*1eb0*/  HMMA.16816.F32.BF16 R92, R48, R44.reuse, R92 ;  /* 0x0000002c305c723c */ /* 0x088fe2000004185c */
[CC--:B------:R-:W-:Y:S02]  /*1ec0*/  ISETP.GE.AND P5, PT, R55.reuse, R251.reuse, PT ;  /* 0x000000fb3700720c */ /* 0x0c0fe40003fa6270 */
[-C--:B------:R-:W-:Y:S02]  /*1ed0*/  ISETP.GE.AND P2, PT, R55, R250.reuse, PT ;  /* 0x000000fa3700720c */ /* 0x080fe40003f46270 */
[----:B------:R-:W-:Y:S02]  /*1ee0*/  IADD3 R9, R3, 0x9, RZ ;  /* 0x0000000903097810 */ /* 0x000fe40007ffe0ff */
[C---:B------:R-:W-:Y:S01]  /*1ef0*/  ISETP.GE.AND P4, PT, R97.reuse, R251, PT ;  /* 0x000000fb6100720c */ /* 0x040fe20003f86270 */
[----:B------:R-:W-:Y:S01]  /*1f00*/  HMMA.16816.F32.BF16 R28, R80, R44, R28 ;  /* 0x0000002c501c723c */ /* 0x000fe2000004181c */
[----:B------:R-:W-:-:S02]  /*1f10*/  ISETP.GE.AND P3, PT, R97, R250, PT ;  /* 0x000000fa6100720c */ /* 0x000fc40003f66270 */
[C---:B------:R-:W-:Y:S02]  /*1f20*/  ISETP.GE.AND P1, PT, R97.reuse, R238, PT ;  /* 0x000000ee6100720c */ /* 0x040fe40003f26270 */
[-C--:B------:R-:W-:Y:S02]  /*1f30*/  ISETP.GE.AND P0, PT, R97, R236.reuse, PT ;  /* 0x000000ec6100720c */ /* 0x080fe40003f06270 */
[----:B------:R-:W-:Y:S01]  /*1f40*/  FSEL R97, R84, -INF , !P5 ;  /* 0xff80000054617808 */ /* 0x000fe20006800000 */
[----:B------:R-:W-:Y:S01]  /*1f50*/  HMMA.16816.F32.BF16 R76, R48, R46, R76 ;  /* 0x0000002e304c723c */ /* 0x000fe2000004184c */
[----:B------:R-:W-:Y:S02]  /*1f60*/  ISETP.GE.AND P5, PT, R55, R236, PT ;  /* 0x000000ec3700720c */ /* 0x000fe40003fa6270 */
[----:B------:R-:W-:Y:S02]  /*1f70*/  FSEL R96, R86, -INF , !P2 ;  /* 0xff80000056607808 */ /* 0x000fe40005000000 */
[----:B------:R-:W-:-:S02]  /*1f80*/  ISETP.GE.AND P2, PT, R9, R238, PT ;  /* 0x000000ee0900720c */ /* 0x000fc40003f46270 */
[----:B------:R-:W-:Y:S01]  /*1f90*/  FSEL R84, R34, -INF , !P5 ;  /* 0xff80000022547808 */ /* 0x000fe20006800000 */
[----:B------:R-:W-:Y:S01]  /*1fa0*/  HMMA.16816.F32.BF16 R24, R80, R46, R24 ;  /* 0x0000002e5018723c */ /* 0x000fe20000041818 */
[----:B------:R-:W-:Y:S02]  /*1fb0*/  ISETP.GE.AND P6, PT, R55, R238, PT ;  /* 0x000000ee3700720c */ /* 0x000fe40003fc6270 */
[----:B------:R-:W-:Y:S02]  /*1fc0*/  ISETP.GE.AND P5, PT, R9, R236, PT ;  /* 0x000000ec0900720c */ /* 0x000fe40003fa6270 */
[----:B------:R-:W-:Y:S02]  /*1fd0*/  FSEL R101, R33, -INF , !P2 ;  /* 0xff80000021657808 */ /* 0x000fe40005000000 */
[----:B------:R-:W-:Y:S01]  /*1fe0*/  IADD3 R33, R3, 0x10, RZ ;  /* 0x0000001003217810 */ /* 0x000fe20007ffe0ff */
[----:B------:R-:W-:Y:S01]  /*1ff0*/  HMMA.16816.F32.BF16 R56, R4, R10, R56 ;  /* 0x0000000a0438723c */ /* 0x000fe20000041838 */
[----:B------:R-:W-:-:S02]  /*2000*/  FSEL R103, R32, -INF , !P6 ;  /* 0xff80000020677808 */ /* 0x000fc40007000000 */
[----:B------:R-:W-:Y:S02]  /*2010*/  FSEL R54, R35, -INF , !P5 ;  /* 0xff80000023367808 */ /* 0x000fe40006800000 */
[CC--:B------:R-:W-:Y:S02]  /*2020*/  ISETP.GE.AND P6, PT, R9.reuse, R251.reuse, PT ;  /* 0x000000fb0900720c */ /* 0x0c0fe40003fc6270 */
[----:B------:R-:W-:Y:S01]  /*2030*/  ISETP.GE.AND P2, PT, R9, R250, PT ;  /* 0x000000fa0900720c */ /* 0x000fe20003f46270 */
[----:B-1----:R-:W-:Y:S01]  /*2040*/  HMMA.16816.F32.BF16 R72, R48, R40, R72 ;  /* 0x000000283048723c */ /* 0x002fe20000041848 */
[----:B------:R-:W-:Y:S02]  /*2050*/  ISETP.GE.AND P5, PT, R33, R251, PT ;  /* 0x000000fb2100720c */ /* 0x000fe40003fa6270 */
[----:B------:R-:W-:Y:S02]  /*2060*/  FSEL R99, R85, -INF , !P6 ;  /* 0xff80000055637808 */ /* 0x000fe40007000000 */
[----:B------:R-:W-:-:S02]  /*2070*/  FSEL R98, R87, -INF , !P2 ;  /* 0xff80000057627808 */ /* 0x000fc40005000000 */
[----:B------:R-:W-:Y:S01]  /*2080*/  FSEL R9, R92, -INF , !P5 ;  /* 0xff8000005c097808 */ /* 0x000fe20006800000 */
[C---:B------:R-:W-:Y:S01]  /*2090*/  HMMA.16816.F32.BF16 R20, R80.reuse, R40, R20 ;  /* 0x000000285014723c */ /* 0x040fe20000041814 */
[C---:B------:R-:W-:Y:S02]  /*20a0*/  ISETP.GE.AND P2, PT, R33.reuse, R250, PT ;  /* 0x000000fa2100720c */ /* 0x040fe40003f46270 */
[C---:B------:R-:W-:Y:S02]  /*20b0*/  ISETP.GE.AND P6, PT, R33.reuse, R238, PT ;  /* 0x000000ee2100720c */ /* 0x040fe40003fc6270 */
[----:B------:R-:W-:Y:S02]  /*20c0*/  ISETP.GE.AND P5, PT, R33, R236, PT ;  /* 0x000000ec2100720c */ /* 0x000fe40003fa6270 */
[----:B------:R-:W1:Y:S01]  /*20d0*/  LDSM.16.M88.4 R32, [R213+0x8c00] ;  /* 0x008c0000d520783b */ /* 0x000e620000000200 */
[----:B------:R-:W-:Y:S01]  /*20e0*/  IADD3 R45, R3, 0x11, RZ ;  /* 0x00000011032d7810 */ /* 0x000fe20007ffe0ff */
[----:B------:R-:W-:Y:S01]  /*20f0*/  HMMA.16816.F32.BF16 R16, R80, R42, R16 ;  /* 0x0000002a5010723c */ /* 0x000fe20000041810 */
[----:B------:R-:W-:Y:S01]  /*2100*/  FSEL R174, R94, -INF , !P2 ;  /* 0xff8000005eae7808 */ /* 0x000fe20005000000 */
[----:B------:R-:W-:-:S04]  /*2110*/  DEPBAR.LE SB0, 0x0 ;  /* 0x000080000000791a */ /* 0x000fc80000000000 */
[----:B------:R-:W-:Y:S02]  /*2120*/  ISETP.GE.AND P2, PT, R45, R251, PT ;  /* 0x000000fb2d00720c */ /* 0x000fe40003f46270 */
[----:B------:R-:W-:Y:S01]  /*2130*/  FSEL R142, R30, -INF , !P5 ;  /* 0xff8000001e8e7808 */ /* 0x000fe20006800000 */
[----:B------:R-:W-:Y:S01]  /*2140*/  HMMA.16816.F32.BF16 R68, R48, R42, R68 ;  /* 0x0000002a3044723c */ /* 0x000fe20000041844 */
[----:B------:R-:W-:Y:S02]  /*2150*/  FSEL R179, R93, -INF , !P2 ;  /* 0xff8000005db37808 */ /* 0x000fe40005000000 */
[C---:B------:R-:W-:Y:S02]  /*2160*/  ISETP.GE.AND P5, PT, R45.reuse, R238, PT ;  /* 0x000000ee2d00720c */ /* 0x040fe40003fa6270 */
[----:B------:R-:W-:Y:S02]  /*2170*/  ISETP.GE.AND P2, PT, R45, R236, PT ;  /* 0x000000ec2d00720c */ /* 0x000fe40003f46270 */
[----:B------:R-:W-:Y:S01]  /*2180*/  IADD3 R41, R3, 0x18, RZ ;  /* 0x0000001803297810 */ /* 0x000fe20007ffe0ff */
[----:B------:R-:W-:Y:S01]  /*2190*/  HMMA.16816.F32.BF16 R36, R80, R52, R36 ;  /* 0x000000345024723c */ /* 0x000fe20000041824 */
[----:B------:R-:W-:-:S02]  /*21a0*/  FSEL R55, R28, -INF , !P6 ;  /* 0xff8000001c377808 */ /* 0x000fc40007000000 */
[----:B------:R-:W-:Y:S02]  /*21b0*/  FSEL R141, R29, -INF , !P5 ;  /* 0xff8000001d8d7808 */ /* 0x000fe40006800000 */
[----:B------:R-:W-:Y:S02]  /*21c0*/  FSEL R144, R31, -INF , !P2 ;  /* 0xff8000001f907808 */ /* 0x000fe40005000000 */
[-C--:B------:R-:W-:Y:S01]  /*21d0*/  ISETP.GE.AND P6, PT, R45, R250.reuse, PT ;  /* 0x000000fa2d00720c */ /* 0x080fe20003fc6270 */
[----:B------:R-:W-:Y:S01]  /*21e0*/  HMMA.16816.F32.BF16 R88, R48, R52, R88 ;  /* 0x000000343058723c */ /* 0x000fe20000041858 */
[C---:B------:R-:W-:Y:S02]  /*21f0*/  ISETP.GE.AND P2, PT, R41.reuse, R251, PT ;  /* 0x000000fb2900720c */ /* 0x040fe40003f46270 */
[----:B------:R-:W-:Y:S02]  /*2200*/  ISETP.GE.AND P5, PT, R41, R250, PT ;  /* 0x000000fa2900720c */ /* 0x000fe40003fa6270 */
[----:B------:R-:W-:-:S02]  /*2210*/  IADD3 R29, R3, 0x19, RZ ;  /* 0x00000019031d7810 */ /* 0x000fc40007ffe0ff */
[----:B------:R-:W-:Y:S02]  /*2220*/  FSEL R184, R95, -INF , !P6 ;  /* 0xff8000005fb87808 */ /* 0x000fe40007000000 */
[----:B------:R-:W-:Y:S02]  /*2230*/  FSEL R201, R76, -INF , !P2 ;  /* 0xff8000004cc97808 */ /* 0x000fe40005000000 */
[----:B------:R-:W-:Y:S02]  /*2240*/  FSEL R202, R78, -INF , !P5 ;  /* 0xff8000004eca7808 */ /* 0x000fe40006800000 */
[C---:B------:R-:W-:Y:S01]  /*2250*/  ISETP.GE.AND P6, PT, R41.reuse, R238, PT ;  /* 0x000000ee2900720c */ /* 0x040fe20003fc6270 */
[----:B-1----:R-:W-:Y:S01]  /*2260*/  HMMA.16816.F32.BF16 R64, R48, R32, R64 ;  /* 0x000000203040723c */ /* 0x002fe20000041840 */
[----:B------:R-:W-:Y:S02]  /*2270*/  ISETP.GE.AND P2, PT, R41, R236, PT ;  /* 0x000000ec2900720c */ /* 0x000fe40003f46270 */
[----:B------:R-:W-:-:S02]  /*2280*/  ISETP.GE.AND P5, PT, R29, R238, PT ;  /* 0x000000ee1d00720c */ /* 0x000fc40003fa6270 */
[----:B------:R-:W-:Y:S02]  /*2290*/  FSEL R143, R24, -INF , !P6 ;  /* 0xff800000188f7808 */ /* 0x000fe40007000000 */
[----:B------:R-:W-:Y:S01]  /*22a0*/  FSEL R140, R26, -INF , !P2 ;  /* 0xff8000001a8c7808 */ /* 0x000fe20005000000 */
[C---:B------:R-:W-:Y:S01]  /*22b0*/  HMMA.16816.F32.BF16 R12, R80.reuse, R32, R12 ;  /* 0x00000020500c723c */ /* 0x040fe2000004180c */
[----:B------:R-:W-:Y:S02]  /*22c0*/  FSEL R25, R25, -INF , !P5 ;  /* 0xff80000019197808 */ /* 0x000fe40006800000 */
[C---:B------:R-:W-:Y:S02]  /*22d0*/  ISETP.GE.AND P6, PT, R29.reuse, R251, PT ;  /* 0x000000fb1d00720c */ /* 0x040fe40003fc6270 */
[C---:B------:R-:W-:Y:S02]  /*22e0*/  ISETP.GE.AND P2, PT, R29.reuse, R236, PT ;  /* 0x000000ec1d00720c */ /* 0x040fe40003f46270 */
[----:B------:R-:W-:Y:S01]  /*22f0*/  ISETP.GE.AND P5, PT, R29, R250, PT ;  /* 0x000000fa1d00720c */ /* 0x000fe20003fa6270 */
[----:B------:R-:W-:Y:S01]  /*2300*/  HMMA.16816.F32.BF16 R60, R80, R34, R60 ;  /* 0x00000022503c723c */ /* 0x000fe2000004183c */
[----:B------:R-:W-:-:S02]  /*2310*/  IADD3 R29, R3, 0x20, RZ ;  /* 0x00000020031d7810 */ /* 0x000fc40007ffe0ff */
[----:B------:R-:W-:Y:S02]  /*2320*/  FSEL R8, R27, -INF , !P2 ;  /* 0xff8000001b087808 */ /* 0x000fe40005000000 */
[----:B------:R-:W-:Y:S02]  /*2330*/  FSEL R204, R79, -INF , !P5 ;  /* 0xff8000004fcc7808 */ /* 0x000fe40006800000 */
[C---:B------:R-:W-:Y:S01]  /*2340*/  ISETP.GE.AND P5, PT, R29.reuse, R251, PT ;  /* 0x000000fb1d00720c */ /* 0x040fe20003fa6270 */
[----:B------:R-:W-:Y:S01]  /*2350*/  HMMA.16816.F32.BF16 R56, R48, R34, R56 ;  /* 0x000000223038723c */ /* 0x000fe20000041838 */
[----:B------:R-:W-:Y:S02]  /*2360*/  ISETP.GE.AND P2, PT, R29, R250, PT ;  /* 0x000000fa1d00720c */ /* 0x000fe40003f46270 */
[----:B------:R-:W-:Y:S02]  /*2370*/  IADD3 R27, R3, 0x21, RZ ;  /* 0x00000021031b7810 */ /* 0x000fe40007ffe0ff */
[----:B------:R-:W-:-:S02]  /*2380*/  FSEL R203, R77, -INF , !P6 ;  /* 0xff8000004dcb7808 */ /* 0x000fc40007000000 */
[----:B------:R-:W-:Y:S02]  /*2390*/  FSEL R197, R72, -INF , !P5 ;  /* 0xff80000048c57808 */ /* 0x000fe40006800000 */
[----:B------:R-:W-:Y:S02]  /*23a0*/  FSEL R194, R74, -INF , !P2 ;  /* 0xff8000004ac27808 */ /* 0x000fe40005000000 */
[C---:B------:R-:W-:Y:S02]  /*23b0*/  ISETP.GE.AND P6, PT, R29.reuse, R238, PT ;  /* 0x000000ee1d00720c */ /* 0x040fe40003fc6270 */
[----:B------:R-:W-:Y:S02]  /*23c0*/  ISETP.GE.AND P5, PT, R29, R236, PT ;  /* 0x000000ec1d00720c */ /* 0x000fe40003fa6270 */
[----:B------:R-:W-:Y:S02]  /*23d0*/  ISETP.GE.AND P2, PT, R27, R251, PT ;  /* 0x000000fb1b00720c */ /* 0x000fe40003f46270 */
[----:B------:R-:W-:-:S02]  /*23e0*/  FSEL R29, R20, -INF , !P6 ;  /* 0xff800000141d7808 */ /* 0x000fc40007000000 */
[----:B------:R-:W-:Y:S02]  /*23f0*/  FSEL R28, R22, -INF , !P5 ;  /* 0xff800000161c7808 */ /* 0x000fe40006800000 */
[----:B------:R-:W-:Y:S02]  /*2400*/  FSEL R195, R73, -INF , !P2 ;  /* 0xff80000049c37808 */ /* 0x000fe40005000000 */
[C---:B------:R-:W-:Y:S02]  /*2410*/  ISETP.GE.AND P6, PT, R27.reuse, R250, PT ;  /* 0x000000fa1b00720c */ /* 0x040fe40003fc6270 */
[C---:B------:R-:W-:Y:S02]  /*2420*/  ISETP.GE.AND P5, PT, R27.reuse, R238, PT ;  /* 0x000000ee1b00720c */ /* 0x040fe40003fa6270 */
[----:B------:R-:W-:Y:S02]  /*2430*/  ISETP.GE.AND P2, PT, R27, R236, PT ;  /* 0x000000ec1b00720c */ /* 0x000fe40003f46270 */
[----:B------:R-:W-:-:S02]  /*2440*/  IADD3 R27, R3, 0x28, RZ ;  /* 0x00000028031b7810 */ /* 0x000fc40007ffe0ff */
[----:B------:R-:W-:Y:S02]  /*2450*/  FSEL R31, R21, -INF , !P5 ;  /* 0xff800000151f7808 */ /* 0x000fe40006800000 */
[----:B------:R-:W-:Y:S02]  /*2460*/  FSEL R30, R23, -INF , !P2 ;  /* 0xff800000171e7808 */ /* 0x000fe40005000000 */
[C---:B------:R-:W-:Y:S02]  /*2470*/  ISETP.GE.AND P5, PT, R27.reuse, R251, PT ;  /* 0x000000fb1b00720c */ /* 0x040fe40003fa6270 */
[----:B------:R-:W-:Y:S02]  /*2480*/  ISETP.GE.AND P2, PT, R27, R238, PT ;  /* 0x000000ee1b00720c */ /* 0x000fe40003f46270 */
[----:B------:R-:W-:Y:S02]  /*2490*/  IADD3 R21, R3, 0x29, RZ ;  /* 0x0000002903157810 */ /* 0x000fe40007ffe0ff */
[----:B------:R-:W-:-:S02]  /*24a0*/  FSEL R196, R75, -INF , !P6 ;  /* 0xff8000004bc47808 */ /* 0x000fc40007000000 */
[----:B------:R-:W-:Y:S02]  /*24b0*/  FSEL R193, R68, -INF , !P5 ;  /* 0xff80000044c17808 */ /* 0x000fe40006800000 */
[----:B------:R-:W-:Y:S02]  /*24c0*/  FSEL R187, R16, -INF , !P2 ;  /* 0xff80000010bb7808 */ /* 0x000fe40005000000 */
[C---:B------:R-:W-:Y:S02]  /*24d0*/  ISETP.GE.AND P6, PT, R27.reuse, R250, PT ;  /* 0x000000fa1b00720c */ /* 0x040fe40003fc6270 */
[-C--:B------:R-:W-:Y:S02]  /*24e0*/  ISETP.GE.AND P5, PT, R27, R236.reuse, PT ;  /* 0x000000ec1b00720c */ /* 0x080fe40003fa6270 */
[----:B------:R-:W-:Y:S02]  /*24f0*/  ISETP.GE.AND P2, PT, R21, R236, PT ;  /* 0x000000ec1500720c */ /* 0x000fe40003f46270 */
[----:B------:R-:W-:-:S02]  /*2500*/  IADD3 R7, R3, 0x30, RZ ;  /* 0x0000003003077810 */ /* 0x000fc40007ffe0ff */
[----:B------:R-:W-:Y:S02]  /*2510*/  FSEL R200, R70, -INF , !P6 ;  /* 0xff80000046c87808 */ /* 0x000fe40007000000 */
[----:B------:R-:W-:Y:S02]  /*2520*/  FSEL R192, R18, -INF , !P5 ;  /* 0xff80000012c07808 */ /* 0x000fe40006800000 */
[----:B------:R-:W-:Y:S02]  /*2530*/  FSEL R186, R19, -INF , !P2 ;  /* 0xff80000013ba7808 */ /* 0x000fe40005000000 */
[C---:B------:R-:W-:Y:S02]  /*2540*/  ISETP.GE.AND P6, PT, R21.reuse, R238, PT ;  /* 0x000000ee1500720c */ /* 0x040fe40003fc6270 */
[----:B------:R-:W-:Y:S02]  /*2550*/  ISETP.GE.AND P5, PT, R21, R251, PT ;  /* 0x000000fb1500720c */ /* 0x000fe40003fa6270 */
[----:B------:R-:W-:-:S02]  /*2560*/  ISETP.GE.AND P2, PT, R7, R250, PT ;  /* 0x000000fa0700720c */ /* 0x000fc40003f46270 */
[----:B------:R-:W-:Y:S02]  /*2570*/  IADD3 R5, R3, 0x31, RZ ;  /* 0x0000003103057810 */ /* 0x000fe40007ffe0ff */
[----:B------:R-:W-:Y:S02]  /*2580*/  FSEL R183, R17, -INF , !P6 ;  /* 0xff80000011b77808 */ /* 0x000fe40007000000 */
[----:B------:R-:W-:Y:S02]  /*2590*/  FSEL R199, R69, -INF , !P5 ;  /* 0xff80000045c77808 */ /* 0x000fe40006800000 */
[----:B------:R-:W-:Y:S01]  /*25a0*/  FSEL R170, R66, -INF , !P2 ;  /* 0xff80000042aa7808 */ /* 0x000fe20005000000 */
[----:B------:R-:W-:Y:S01]  /*25b0*/  BAR.SYNC.DEFER_BLOCKING 0x0 ;  /* 0x0000000000007b1d */ /* 0x000fe20000010000 */
[----:B------:R-:W-:Y:S02]  /*25c0*/  ISETP.GE.AND P6, PT, R21, R250, PT ;  /* 0x000000fa1500720c */ /* 0x000fe40003fc6270 */
[----:B------:R-:W-:-:S02]  /*25d0*/  ISETP.GE.AND P5, PT, R7, R251, PT ;  /* 0x000000fb0700720c */ /* 0x000fc40003fa6270 */
[----:B------:R-:W-:Y:S02]  /*25e0*/  ISETP.GE.AND P2, PT, R5, R251, PT ;  /* 0x000000fb0500720c */ /* 0x000fe40003f46270 */
[----:B------:R-:W-:Y:S02]  /*25f0*/  FSEL R4, R39, -INF , !P0 ;  /* 0xff80000027047808 */ /* 0x000fe40004000000 */
[----:B------:R-:W-:Y:S02]  /*2600*/  FSEL R198, R71, -INF , !P6 ;  /* 0xff80000047c67808 */ /* 0x000fe40007000000 */
[----:B------:R-:W-:Y:S02]  /*2610*/  FSEL R175, R64, -INF , !P5 ;  /* 0xff80000040af7808 */ /* 0x000fe40006800000 */
[----:B------:R-:W-:Y:S02]  /*2620*/  FSEL R177, R65, -INF , !P2 ;  /* 0xff80000041b17808 */ /* 0x000fe40005000000 */
[----:B------:R-:W-:-:S02]  /*2630*/  ISETP.GE.AND P0, PT, R3, R236, PT ;  /* 0x000000ec0300720c */ /* 0x000fc40003f06270 */
[C---:B------:R-:W-:Y:S02]  /*2640*/  ISETP.GE.AND P6, PT, R7.reuse, R238, PT ;  /* 0x000000ee0700720c */ /* 0x040fe40003fc6270 */
[-C--:B------:R-:W-:Y:S02]  /*2650*/  ISETP.GE.AND P5, PT, R7, R236.reuse, PT ;  /* 0x000000ec0700720c */ /* 0x080fe40003fa6270 */
[----:B------:R-:W-:Y:S02]  /*2660*/  ISETP.GE.AND P2, PT, R5, R236, PT ;  /* 0x000000ec0500720c */ /* 0x000fe40003f46270 */
[----:B------:R-:W-:Y:S02]  /*2670*/  FSEL R38, R38, -INF , !P0 ;  /* 0xff80000026267808 */ /* 0x000fe40004000000 */
[----:B------:R-:W-:Y:S02]  /*2680*/  FSEL R185, R12, -INF , !P6 ;  /* 0xff8000000cb97808 */ /* 0x000fe40007000000 */
[----:B------:R-:W-:-:S02]  /*2690*/  FSEL R180, R14, -INF , !P5 ;  /* 0xff8000000eb47808 */ /* 0x000fc40006800000 */
[----:B------:R-:W-:Y:S02]  /*26a0*/  FSEL R178, R15, -INF , !P2 ;  /* 0xff8000000fb27808 */ /* 0x000fe40005000000 */
[----:B------:R-:W-:Y:S02]  /*26b0*/  ISETP.GE.AND P0, PT, R224, 0x2, PT ;  /* 0x00000002e000780c */ /* 0x000fe40003f06270 */
[C---:B------:R-:W-:Y:S02]  /*26c0*/  ISETP.GE.AND P6, PT, R5.reuse, R250, PT ;  /* 0x000000fa0500720c */ /* 0x040fe40003fc6270 */
[----:B------:R-:W-:Y:S02]  /*26d0*/  ISETP.GE.AND P5, PT, R5, R238, PT ;  /* 0x000000ee0500720c */ /* 0x000fe40003fa6270 */
[C---:B------:R-:W-:Y:S02]  /*26e0*/  ISETP.GE.AND P2, PT, R3.reuse, R251, PT ;  /* 0x000000fb0300720c */ /* 0x040fe40003f46270 */
[----:B------:R-:W-:-:S02]  /*26f0*/  IADD3 R5, R3, 0x38, RZ ;  /* 0x0000003803057810 */ /* 0x000fc40007ffe0ff */
[----:B------:R-:W-:Y:S02]  /*2700*/  FSEL R189, R13, -INF , !P5 ;  /* 0xff8000000dbd7808 */ /* 0x000fe40006800000 */
[----:B------:R-:W-:Y:S02]  /*2710*/  FSEL R10, R91, -INF , !P3 ;  /* 0xff8000005b0a7808 */ /* 0x000fe40005800000 */
[----:B------:R-:W-:Y:S02]  /*2720*/  FSEL R88, R88, -INF , !P2 ;  /* 0xff80000058587808 */ /* 0x000fe40005000000 */
[----:B------:R-:W-:Y:S02]  /*2730*/  FSEL R37, R37, -INF , !P1 ;  /* 0xff80000025257808 */ /* 0x000fe40004800000 */
[----:B------:R-:W-:Y:S02]  /*2740*/  ISETP.GE.AND P3, PT, R5, R238, PT ;  /* 0x000000ee0500720c */ /* 0x000fe40003f66270 */
[----:B------:R-:W-:-:S02]  /*2750*/  ISETP.GE.AND P5, PT, R3, R250, PT ;  /* 0x000000fa0300720c */ /* 0x000fc40003fa6270 */
[----:B------:R-:W-:Y:S02]  /*2760*/  ISETP.GE.AND P2, PT, R5, R236, PT ;  /* 0x000000ec0500720c */ /* 0x000fe40003f46270 */
[C---:B------:R-:W-:Y:S02]  /*2770*/  ISETP.GE.AND P1, PT, R3.reuse, R238, PT ;  /* 0x000000ee0300720c */ /* 0x040fe40003f26270 */
[----:B------:R-:W-:Y:S02]  /*2780*/  IADD3 R3, R3, 0x39, RZ ;  /* 0x0000003903037810 */ /* 0x000fe40007ffe0ff */
[----:B------:R-:W-:Y:S02]  /*2790*/  FSEL R164, R67, -INF , !P6 ;  /* 0xff80000043a47808 */ /* 0x000fe40007000000 */
[----:B------:R-:W-:Y:S02]  /*27a0*/  FSEL R89, R89, -INF , !P4 ;  /* 0xff80000059597808 */ /* 0x000fe40006000000 */
[----:B------:R-:W-:-:S02]  /*27b0*/  FSEL R90, R90, -INF , !P5 ;  /* 0xff8000005a5a7808 */ /* 0x000fc40006800000 */
[----:B------:R-:W-:Y:S02]  /*27c0*/  FSEL R191, R60, -INF , !P3 ;  /* 0xff8000003cbf7808 */ /* 0x000fe40005800000 */
[----:B------:R-:W-:Y:S02]  /*27d0*/  FSEL R182, R62, -INF , !P2 ;  /* 0xff8000003eb67808 */ /* 0x000fe40005000000 */
[----:B------:R-:W-:Y:S02]  /*27e0*/  FSEL R36, R36, -INF , !P1 ;  /* 0xff80000024247808 */ /* 0x000fe40004800000 */
[CC--:B------:R-:W-:Y:S02]  /*27f0*/  ISETP.GE.AND P6, PT, R5.reuse, R251.reuse, PT ;  /* 0x000000fb0500720c */ /* 0x0c0fe40003fc6270 */
[----:B------:R-:W-:Y:S02]  /*2800*/  ISETP.GE.AND P4, PT, R5, R250, PT ;  /* 0x000000fa0500720c */ /* 0x000fe40003f86270 */
[----:B------:R-:W-:-:S02]  /*2810*/  ISETP.GE.AND P5, PT, R3, R251, PT ;  /* 0x000000fb0300720c */ /* 0x000fc40003fa6270 */
[C---:B------:R-:W-:Y:S02]  /*2820*/  ISETP.GE.AND P3, PT, R3.reuse, R250, PT ;  /* 0x000000fa0300720c */ /* 0x040fe40003f66270 */
[C---:B------:R-:W-:Y:S02]  /*2830*/  ISETP.GE.AND P2, PT, R3.reuse, R238, PT ;  /* 0x000000ee0300720c */ /* 0x040fe40003f46270 */
[----:B------:R-:W-:Y:S01]  /*2840*/  ISETP.GE.AND P1, PT, R3, R236, PT ;  /* 0x000000ec0300720c */ /* 0x000fe20003f26270 */
[----:B------:R-:W-:Y:S01]  /*2850*/  IMAD.MOV.U32 R3, RZ, RZ, R121 ;  /* 0x000000ffff037224 */ /* 0x000fe200078e0079 */
[----:B------:R-:W-:Y:S02]  /*2860*/  FSEL R188, R61, -INF , !P2 ;  /* 0xff8000003dbc7808 */ /* 0x000fe40005000000 */
[----:B------:R-:W-:Y:S02]  /*2870*/  FSEL R176, R63, -INF , !P1 ;  /* 0xff8000003fb07808 */ /* 0x000fe40004800000 */
[----:B------:R-:W-:-:S02]  /*2880*/  FSEL R173, R56, -INF , !P6 ;  /* 0xff80000038ad7808 */ /* 0x000fc40007000000 */
[----:B------:R-:W-:Y:S02]  /*2890*/  FSEL R66, R58, -INF , !P4 ;  /* 0xff8000003a427808 */ /* 0x000fe40006000000 */
[----:B------:R-:W-:Y:S02]  /*28a0*/  FSEL R171, R57, -INF , !P5 ;  /* 0xff80000039ab7808 */ /* 0x000fe40006800000 */
[----:B------:R-:W-:Y:S01]  /*28b0*/  FSEL R64, R59, -INF , !P3 ;  /* 0xff8000003b407808 */ /* 0x000fe20005800000 */
[----:B------:R-:W-:Y:S05]  /*28c0*/  @!P0 BRA `(.L_x_17) ;  /* 0x0000016000008947 */ /* 0x000fea0003800000 */
[----:B------:R-:W-:-:S04]  /*28d0*/  IADD3 R7, R224, -0x2, RZ ;  /* 0xfffffffee0077810 */ /* 0x000fc80007ffe0ff */
[----:B------:R-:W-:Y:S01]  /*28e0*/  SHF.R.S32.HI R6, RZ, 0x1f, R7 ;  /* 0x0000001fff067819 */ /* 0x000fe20000011407 */
[C---:B------:R-:W-:Y:S02]  /*28f0*/  IMAD R5, R7.reuse, UR9, RZ ;  /* 0x0000000907057c24 */ /* 0x040fe4000f8e02ff */
[----:B------:R-:W-:-:S04]  /*2900*/  IMAD.WIDE.U32 R12, R7, UR10, R228 ;  /* 0x0000000a070c7c25 */ /* 0x000fc8000f8e00e4 */
[----:B------:R-:W-:Y:S01]  /*2910*/  IMAD R5, R6, UR10, R5 ;  /* 0x0000000a06057c24 */ /* 0x000fe2000f8e0205 */
[----:B------:R-:W-:Y:S01]  /*2920*/  LEA R14, P2, R12, c[0x0][0x168], 0x1 ;  /* 0x00005a000c0e7a11 */ /* 0x000fe200078408ff */
[----:B------:R-:W-:Y:S02]  /*2930*/  IMAD.U32 R6, RZ, RZ, UR6 ;  /* 0x00000006ff067e24 */ /* 0x000fe4000f8e00ff */
[----:B------:R-:W-:Y:S02]  /*2940*/  IMAD.IADD R7, R13, 0x1, R5 ;  /* 0x000000010d077824 */ /* 0x000fe400078e0205 */
[----:B------:R-:W-:Y:S01]  /*2950*/  IMAD.U32 R5, RZ, RZ, UR7 ;  /* 0x00000007ff057e24 */ /* 0x000fe2000f8e00ff */
        /* <DEDUP_REMOVED lines=13> */
.L_x_17:
        /* <DEDUP_REMOVED lines=30> */
[----:B------:R-:W-:Y:S01]  /*2c10*/  FMNMX.FTZ R13, R182, R13, !PT ;  /* 0x0000000db60d7209 */ /* 0x000fe20007810000 */
[----:B------:R-:W2:Y:S01]  /*2c20*/  SHFL.BFLY PT, R11, R6, 0x2, 0x1f ;  /* 0x0c401f00060b7f89 */ /* 0x000ea200000e0000 */
        /* <DEDUP_REMOVED lines=12> */
[----:B--2---:R-:W-:-:S02]  /*2cf0*/  FMNMX.FTZ R11, R6, R11, !PT ;  /* 0x0000000b060b7209 */ /* 0x004fc40007810000 */
[----:B------:R-:W2:Y:S01]  /*2d00*/  SHFL.BFLY PT, R6, R13, 0x2, 0x1f ;  /* 0x0c401f000d067f89 */ /* 0x000ea200000e0000 */
[----:B------:R-:W-:Y:S02]  /*2d10*/  FMNMX.FTZ R12, R197, R12, !PT ;  /* 0x0000000cc50c7209 */ /* 0x000fe40007810000 */
[----:B------:R-:W-:Y:S01]  /*2d20*/  FMNMX.FTZ R7, R204, R7, !PT ;  /* 0x00000007cc077209 */ /* 0x000fe20007810000 */
[----:B------:R-:W3:Y:S01]  /*2d30*/  SHFL.BFLY PT, R166, R11, 0x1, 0x1f ;  /* 0x0c201f000ba67f89 */ /* 0x000ee200000e0000 */
        /* <DEDUP_REMOVED lines=10> */
[----:B--2---:R-:W-:Y:S02]  /*2de0*/  FMNMX.FTZ R6, R13, R6, !PT ;  /* 0x000000060d067209 */ /* 0x004fe40007810000 */
[----:B------:R-:W-:Y:S02]  /*2df0*/  FMNMX.FTZ R12, R173, R12, !PT ;  /* 0x0000000cad0c7209 */ /* 0x000fe40007810000 */
[----:B------:R-:W-:Y:S01]  /*2e00*/  FMNMX.FTZ R167, R164, R167, !PT ;  /* 0x000000a7a4a77209 */ /* 0x000fe20007810000 */
[----:B------:R-:W2:Y:S01]  /*2e10*/  SHFL.BFLY PT, R165, R6, 0x1, 0x1f ;  /* 0x0c201f0006a57f89 */ /* 0x000ea200000e0000 */
[----:B------:R-:W-:Y:S02]  /*2e20*/  FMNMX.FTZ R5, R171, R12, !PT ;  /* 0x0000000cab057209 */ /* 0x000fe40007810000 */
[----:B------:R-:W-:Y:S02]  /*2e30*/  FMNMX.FTZ R167, R66, R167, !PT ;  /* 0x000000a742a77209 */ /* 0x000fe40007810000 */
[----:B------:R-:W-:Y:S01]  /*2e40*/  SHF.L.U32 R214, R2, 0x1, RZ ;  /* 0x0000000102d67819 */ /* 0x000fe200000006ff */
[----:B------:R-:W4:Y:S01]  /*2e50*/  SHFL.BFLY PT, R168, R5, 0x2, 0x1f ;  /* 0x0c401f0005a87f89 */ /* 0x000f2200000e0000 */
[----:B------:R-:W-:-:S02]  /*2e60*/  FMNMX.FTZ R167, R64, R167, !PT ;  /* 0x000000a740a77209 */ /* 0x000fc40007810000 */
[----:B---3--:R-:W-:Y:S01]  /*2e70*/  FMNMX.FTZ R166, R11, R166, !PT ;  /* 0x000000a60ba67209 */ /* 0x008fe20007810000 */
[----:B------:R-:W-:Y:S01]  /*2e80*/  LDSM.16.MT88.4 R68, [R214+0x9000] ;  /* 0x00900000d644783b */ /* 0x000fe20000004200 */
[----:B------:R-:W-:Y:S02]  /*2e90*/  LEA R212, R0, R214, 0x1 ;  /* 0x000000d600d47211 */ /* 0x000fe400078e08ff */
[C---:B------:R-:W-:Y:S01]  /*2ea0*/  FSETP.NEU.FTZ.AND P1, PT, R166.reuse, -INF , PT ;  /* 0xff800000a600780b */ /* 0x040fe20003f3d000 */
[----:B------:R-:W-:Y:S01]  /*2eb0*/  FMUL.FTZ R190, R166, c[0x0][0x23c] ;  /* 0x00008f00a6be7a20 */ /* 0x000fe20000410000 */
[----:B------:R-:W-:Y:S04]  /*2ec0*/  LDSM.16.MT88.4 R124, [R214+0xb000] ;  /* 0x00b00000d67c783b */ /* 0x000fe80000004200 */
[----:B------:R-:W-:Y:S01]  /*2ed0*/  FSEL R190, R190, RZ, P1 ;  /* 0x000000ffbebe7208 */ /* 0x000fe20000800000 */
[----:B------:R-:W-:Y:S01]  /*2ee0*/  LDSM.16.MT88.4 R112, [R212+0xa000] ;  /* 0x00a00000d470783b */ /* 0x000fe20000004200 */
[----:B--2---:R-:W-:-:S03]  /*2ef0*/  FMNMX.FTZ R165, R6, R165, !PT ;  /* 0x000000a506a57209 */ /* 0x004fc60007810000 */
[--C-:B------:R-:W-:Y:S01]  /*2f00*/  FFMA.FTZ R45, R36, c[0x0][0x23c], -R190.reuse ;  /* 0x00008f00242d7a23 */ /* 0x100fe200000108be */
[----:B------:R-:W2:Y:S01]  /*2f10*/  SHFL.BFLY PT, R6, R167, 0x2, 0x1f ;  /* 0x0c401f00a7067f89 */ /* 0x000ea200000e0000 */
[--C-:B------:R-:W-:Y:S01]  /*2f20*/  FFMA.FTZ R43, R103, c[0x0][0x23c], -R190.reuse ;  /* 0x00008f00672b7a23 */ /* 0x100fe200000108be */
[C---:B------:R-:W-:Y:S01]  /*2f30*/  FSETP.NEU.FTZ.AND P1, PT, R165.reuse, -INF , PT ;  /* 0xff800000a500780b */ /* 0x040fe20003f3d000 */
[----:B------:R-:W-:Y:S01]  /*2f40*/  FMUL.FTZ R181, R165, c[0x0][0x23c] ;  /* 0x00008f00a5b57a20 */ /* 0x000fe20000410000 */
[----:B----4-:R-:W-:Y:S01]  /*2f50*/  FMNMX.FTZ R168, R5, R168, !PT ;  /* 0x000000a805a87209 */ /* 0x010fe20007810000 */
[--C-:B------:R-:W-:Y:S01]  /*2f60*/  FFMA.FTZ R36, R101, c[0x0][0x23c], -R190.reuse ;  /* 0x00008f0065247a23 */ /* 0x100fe200000108be */
[----:B------:R-:W-:Y:S01]  /*2f70*/  MUFU.EX2 R45, R45 ;  /* 0x0000002d002d7308 */ /* 0x000fe20000000800 */
[----:B------:R-:W-:Y:S01]  /*2f80*/  LDSM.16.MT88.4 R100, [R214+0xa000] ;  /* 0x00a00000d664783b */ /* 0x000fe20000004200 */
[----:B------:R-:W-:Y:S01]  /*2f90*/  FSEL R181, R181, RZ, P1 ;  /* 0x000000ffb5b57208 */ /* 0x000fe20000800000 */
[----:B------:R-:W-:-:S02]  /*2fa0*/  FFMA.FTZ R44, R37, c[0x0][0x23c], -R190 ;  /* 0x00008f00252c7a23 */ /* 0x000fc400000108be */
[----:B------:R-:W3:Y:S01]  /*2fb0*/  SHFL.BFLY PT, R5, R168, 0x1, 0x1f ;  /* 0x0c201f00a8057f89 */ /* 0x000ee200000e0000 */
[--C-:B------:R-:W-:Y:S02]  /*2fc0*/  FFMA.FTZ R41, R55, c[0x0][0x23c], -R190.reuse ;  /* 0x00008f0037297a23 */ /* 0x100fe400000108be */
[--C-:B------:R-:W-:Y:S01]  /*2fd0*/  FFMA.FTZ R47, R4, c[0x0][0x23c], -R181.reuse ;  /* 0x00008f00042f7a23 */ /* 0x100fe200000108b5 */
[----:B------:R-:W4:Y:S01]  /*2fe0*/  MUFU.EX2 R44, R44 ;  /* 0x0000002c002c7308 */ /* 0x000f220000000800 */
[--C-:B------:R-:W-:Y:S01]  /*2ff0*/  FFMA.FTZ R46, R84, c[0x0][0x23c], -R181.reuse ;  /* 0x00008f00542e7a23 */ /* 0x100fe200000108b5 */
[----:B------:R-:W-:Y:S01]  /*3000*/  LDSM.16.MT88.4 R20, [R212+0x9400] ;  /* 0x00940000d414783b */ /* 0x000fe20000004200 */
[--C-:B------:R-:W-:Y:S02]  /*3010*/  FFMA.FTZ R42, R38, c[0x0][0x23c], -R181.reuse ;  /* 0x00008f00262a7a23 */ /* 0x100fe400000108b5 */
[--C-:B------:R-:W-:Y:S01]  /*3020*/  FFMA.FTZ R39, R54, c[0x0][0x23c], -R181.reuse ;  /* 0x00008f0036277a23 */ /* 0x100fe200000108b5 */
[----:B------:R-:W-:Y:S01]  /*3030*/  LDSM.16.MT88.4 R84, [R212+0x9000] ;  /* 0x00900000d454783b */ /* 0x000fe20000004200 */
[----:B------:R-:W-:Y:S01]  /*3040*/  FFMA.FTZ R55, R8, c[0x0][0x23c], -R181 ;  /* 0x00008f0008377a23 */ /* 0x000fe200000108b5 */
[----:B------:R-:W-:Y:S01]  /*3050*/  MUFU.EX2 R43, R43 ;  /* 0x0000002b002b7308 */ /* 0x000fe20000000800 */
[----:B--2---:R-:W-:Y:S01]  /*3060*/  FMNMX.FTZ R167, R167, R6, !PT ;  /* 0x00000006a7a77209 */ /* 0x004fe20007810000 */
[----:B-1----:R-:W-:Y:S01]  /*3070*/  LDSM.16.MT88.4 R16, [R214+0xa400] ;  /* 0x00a40000d610783b */ /* 0x002fe20000004200 */
[----:B------:R-:W-:-:S02]  /*3080*/  FFMA.FTZ R2, R141, c[0x0][0x23c], -R190 ;  /* 0x00008f008d027a23 */ /* 0x000fc400000108be */
[----:B------:R-:W-:Y:S01]  /*3090*/  FFMA.FTZ R37, R143, c[0x0][0x23c], -R190 ;  /* 0x00008f008f257a23 */ /* 0x000fe200000108be */
[----:B------:R-:W1:Y:S01]  /*30a0*/  SHFL.BFLY PT, R0, R167, 0x1, 0x1f ;  /* 0x0c201f00a7007f89 */ /* 0x000e6200000e0000 */
[--C-:B------:R-:W-:Y:S01]  /*30b0*/  FFMA.FTZ R53, R142, c[0x0][0x23c], -R181.reuse ;  /* 0x00008f008e357a23 */ /* 0x100fe200000108b5 */
[----:B------:R-:W2:Y:S01]  /*30c0*/  MUFU.EX2 R36, R36 ;  /* 0x0000002400247308 */ /* 0x000ea20000000800 */
[----:B----4-:R-:W-:Y:S01]  /*30d0*/  F2FP.BF16.PACK_AB R132, R44, R45 ;  /* 0x0000002d2c84723e */ /* 0x010fe200000010ff */
[----:B------:R-:W-:Y:S01]  /*30e0*/  LDSM.16.MT88.4 R12, [R212+0xa400] ;  /* 0x00a40000d40c783b */ /* 0x000fe20000004200 */
[--C-:B------:R-:W-:Y:S01]  /*30f0*/  FFMA.FTZ R38, R144, c[0x0][0x23c], -R181.reuse ;  /* 0x00008f0090267a23 */ /* 0x100fe200000108b5 */
[----:B---3--:R-:W-:Y:S01]  /*3100*/  FMNMX.FTZ R168, R168, R5, !PT ;  /* 0x00000005a8a87209 */ /* 0x008fe20007810000 */
[--C-:B------:R-:W-:Y:S01]  /*3110*/  FFMA.FTZ R50, R140, c[0x0][0x23c], -R181.reuse ;  /* 0x00008f008c327a23 */ /* 0x100fe200000108b5 */
[----:B------:R-:W3:Y:S01]  /*3120*/  LDSM.16.MT88.4 R4, [R212+0xb000] ;  /* 0x00b00000d404783b */ /* 0x000ee20000004200 */
[----:B------:R-:W-:Y:S01]  /*3130*/  FFMA.FTZ R186, R186, c[0x0][0x23c], -R181 ;  /* 0x00008f00baba7a23 */ /* 0x000fe200000108b5 */
[C---:B------:R-:W-:Y:S01]  /*3140*/  FSETP.NEU.FTZ.AND P1, PT, R168.reuse, -INF , PT ;  /* 0xff800000a800780b */ /* 0x040fe20003f3d000 */
[----:B------:R-:W-:Y:S01]  /*3150*/  FMUL.FTZ R172, R168, c[0x0][0x23c] ;  /* 0x00008f00a8ac7a20 */ /* 0x000fe20000410000 */
[----:B------:R-:W-:Y:S01]  /*3160*/  MUFU.EX2 R42, R42 ;  /* 0x0000002a002a7308 */ /* 0x000fe20000000800 */
[----:B------:R-:W-:Y:S01]  /*3170*/  LDSM.16.MT88.4 R32, [R212+0xb400] ;  /* 0x00b40000d420783b */ /* 0x000fe20000004200 */
[----:B------:R-:W-:-:S02]  /*3180*/  FADD.FTZ R44, R45, R44 ;  /* 0x0000002c2d2c7221 */ /* 0x000fc40000010000 */
[----:B------:R-:W-:Y:S01]  /*3190*/  FSEL R172, R172, RZ, P1 ;  /* 0x000000ffacac7208 */ /* 0x000fe20000800000 */
[----:B------:R-:W-:Y:S01]  /*31a0*/  FFMA.FTZ R185, R185, c[0x0][0x23c], -R190 ;  /* 0x00008f00b9b97a23 */ /* 0x000fe200000108be */
[----:B--2---:R-:W-:Y:S01]  /*31b0*/  F2FP.BF16.PACK_AB R134, R36, R43 ;  /* 0x0000002b2486723e */ /* 0x004fe200000010ff */
[----:B------:R-:W-:Y:S01]  /*31c0*/  FADD.FTZ R43, R43, R44 ;  /* 0x0000002c2b2b7221 */ /* 0x000fe20000010000 */
[----:B------:R-:W2:Y:S01]  /*31d0*/  MUFU.EX2 R47, R47 ;  /* 0x0000002f002f7308 */ /* 0x000ea20000000800 */
[--C-:B------:R-:W-:Y:S02]  /*31e0*/  FFMA.FTZ R59, R88, c[0x0][0x23c], -R172.reuse ;  /* 0x00008f00583b7a23 */ /* 0x100fe400000108ac */
[--C-:B------:R-:W-:Y:S01]  /*31f0*/  FFMA.FTZ R54, R89, c[0x0][0x23c], -R172.reuse ;  /* 0x00008f0059367a23 */ /* 0x100fe200000108ac */
[----:B-1----:R-:W-:Y:S01]  /*3200*/  FMNMX.FTZ R167, R167, R0, !PT ;  /* 0x00000000a7a77209 */ /* 0x002fe20007810000 */
[--C-:B------:R-:W-:Y:S02]  /*3210*/  FFMA.FTZ R51, R97, c[0x0][0x23c], -R172.reuse ;  /* 0x00008f0061337a23 */ /* 0x100fe400000108ac */
[----:B------:R-:W-:Y:S01]  /*3220*/  FFMA.FTZ R48, R99, c[0x0][0x23c], -R172 ;  /* 0x00008f0063307a23 */ /* 0x000fe200000108ac */
[C---:B------:R-:W-:Y:S01]  /*3230*/  FSETP.NEU.FTZ.AND P1, PT, R167.reuse, -INF , PT ;  /* 0xff800000a700780b */ /* 0x040fe20003f3d000 */
[----:B------:R-:W-:Y:S01]  /*3240*/  FMUL.FTZ R169, R167, c[0x0][0x23c] ;  /* 0x00008f00a7a97a20 */ /* 0x000fe20000410000 */
[----:B------:R-:W-:Y:S01]  /*3250*/  MUFU.EX2 R46, R46 ;  /* 0x0000002e002e7308 */ /* 0x000fe20000000800 */
[----:B------:R-:W-:-:S02]  /*3260*/  FFMA.FTZ R0, R25, c[0x0][0x23c], -R190 ;  /* 0x00008f0019007a23 */ /* 0x000fc400000108be */
[--C-:B------:R-:W-:Y:S01]  /*3270*/  FFMA.FTZ R56, R9, c[0x0][0x23c], -R172.reuse ;  /* 0x00008f0009387a23 */ /* 0x100fe200000108ac */
[----:B------:R-:W-:Y:S01]  /*3280*/  FSEL R169, R169, RZ, P1 ;  /* 0x000000ffa9a97208 */ /* 0x000fe20000800000 */
[----:B------:R-:W1:Y:S01]  /*3290*/  LDSM.16.MT88.4 R24, [R214+0x9400] ;  /* 0x00940000d618783b */ /* 0x000e620000004200 */
[----:B--2---:R-:W-:Y:S01]  /*32a0*/  F2FP.BF16.PACK_AB R133, R47, R42 ;  /* 0x0000002a2f85723e */ /* 0x004fe200000010ff */
[--C-:B------:R-:W-:Y:S01]  /*32b0*/  FFMA.FTZ R61, R179, c[0x0][0x23c], -R172.reuse ;  /* 0x00008f00b33d7a23 */ /* 0x100fe200000108ac */
[----:B------:R-:W2:Y:S01]  /*32c0*/  MUFU.EX2 R39, R39 ;  /* 0x0000002700277308 */ /* 0x000ea20000000800 */
[--C-:B------:R-:W-:Y:S02]  /*32d0*/  FFMA.FTZ R57, R90, c[0x0][0x23c], -R169.reuse ;  /* 0x00008f005a397a23 */ /* 0x100fe400000108a9 */
[--C-:B------:R-:W-:Y:S02]  /*32e0*/  FFMA.FTZ R52, R10, c[0x0][0x23c], -R169.reuse ;  /* 0x00008f000a347a23 */ /* 0x100fe400000108a9 */
[--C-:B------:R-:W-:Y:S01]  /*32f0*/  FFMA.FTZ R49, R96, c[0x0][0x23c], -R169.reuse ;  /* 0x00008f0060317a23 */ /* 0x100fe200000108a9 */
[----:B------:R-:W4:Y:S01]  /*3300*/  LDSM.16.MT88.4 R8, [R214+0xb400] ;  /* 0x00b40000d608783b */ /* 0x000f220000004200 */
[----:B------:R-:W-:Y:S01]  /*3310*/  FFMA.FTZ R40, R98, c[0x0][0x23c], -R169 ;  /* 0x00008f0062287a23 */ /* 0x000fe200000108a9 */
[----:B------:R-:W-:Y:S01]  /*3320*/  MUFU.EX2 R59, R59 ;  /* 0x0000003b003b7308 */ /* 0x000fe20000000800 */
[----:B------:R-:W-:-:S02]  /*3330*/  FFMA.FTZ R58, R201, c[0x0][0x23c], -R172 ;  /* 0x00008f00c93a7a23 */ /* 0x000fc400000108ac */
[----:B------:R-:W-:Y:S02]  /*3340*/  FFMA.FTZ R63, R203, c[0x0][0x23c], -R172 ;  /* 0x00008f00cb3f7a23 */ /* 0x000fe400000108ac */
[--C-:B------:R-:W-:Y:S02]  /*3350*/  FFMA.FTZ R65, R174, c[0x0][0x23c], -R169.reuse ;  /* 0x00008f00ae417a23 */ /* 0x100fe400000108a9 */
[--C-:B------:R-:W-:Y:S01]  /*3360*/  FFMA.FTZ R60, R184, c[0x0][0x23c], -R169.reuse ;  /* 0x00008f00b83c7a23 */ /* 0x100fe200000108a9 */
[----:B------:R-:W5:Y:S01]  /*3370*/  MUFU.EX2 R54, R54 ;  /* 0x0000003600367308 */ /* 0x000f620000000800 */
[----:B--2---:R-:W-:Y:S01]  /*3380*/  F2FP.BF16.PACK_AB R135, R39, R46 ;  /* 0x0000002e2787723e */ /* 0x004fe200000010ff */
[--C-:B------:R-:W-:Y:S02]  /*3390*/  FFMA.FTZ R62, R202, c[0x0][0x23c], -R169.reuse ;  /* 0x00008f00ca3e7a23 */ /* 0x100fe400000108a9 */
[----:B------:R-:W-:Y:S02]  /*33a0*/  FFMA.FTZ R67, R204, c[0x0][0x23c], -R169 ;  /* 0x00008f00cc437a23 */ /* 0x000fe400000108a9 */
[----:B------:R-:W-:-:S02]  /*33b0*/  FFMA.FTZ R174, R29, c[0x0][0x23c], -R190 ;  /* 0x00008f001dae7a23 */ /* 0x000fc400000108be */
[----:B------:R-:W-:Y:S01]  /*33c0*/  MUFU.EX2 R51, R51 ;  /* 0x0000003300337308 */ /* 0x000fe20000000800 */
[C---:B------:R-:W-:Y:S01]  /*33d0*/  HMMA.16816.F32.BF16 R156, R132.reuse, R68, RZ ;  /* 0x00000044849c723c */ /* 0x040fe200000418ff */
[----:B------:R-:W-:Y:S02]  /*33e0*/  FFMA.FTZ R179, R31, c[0x0][0x23c], -R190 ;  /* 0x00008f001fb37a23 */ /* 0x000fe400000108be */
[----:B------:R-:W-:Y:S02]  /*33f0*/  FFMA.FTZ R184, R30, c[0x0][0x23c], -R181 ;  /* 0x00008f001eb87a23 */ /* 0x000fe400000108b5 */
[----:B------:R-:W-:Y:S02]  /*3400*/  FFMA.FTZ R195, R195, c[0x0][0x23c], -R172 ;  /* 0x00008f00c3c37a23 */ /* 0x000fe400000108ac */
[----:B------:R-:W2:Y:S01]  /*3410*/  MUFU.EX2 R48, R48 ;  /* 0x0000003000307308 */ /* 0x000ea20000000800 */
[----:B------:R-:W-:Y:S01]  /*3420*/  HMMA.16816.F32.BF16 R76, R132, R84, RZ ;  /* 0x00000054844c723c */ /* 0x000fe200000418ff */
[----:B-----5:R-:W-:Y:S01]  /*3430*/  F2FP.BF16.PACK_AB R136, R54, R59 ;  /* 0x0000003b3688723e */ /* 0x020fe200000010ff */
[----:B------:R-:W-:-:S02]  /*3440*/  FFMA.FTZ R194, R194, c[0x0][0x23c], -R169 ;  /* 0x00008f00c2c27a23 */ /* 0x000fc400000108a9 */
[----:B------:R-:W-:Y:S02]  /*3450*/  FADD.FTZ R54, R59, R54 ;  /* 0x000000363b367221 */ /* 0x000fe40000010000 */
[----:B------:R-:W-:Y:S01]  /*3460*/  FADD.FTZ R47, R42, R47 ;  /* 0x0000002f2a2f7221 */ /* 0x000fe20000010000 */
[----:B------:R-:W-:Y:S01]  /*3470*/  MUFU.EX2 R57, R57 ;  /* 0x0000003900397308 */ /* 0x000fe20000000800 */
[C---:B------:R-:W-:Y:S01]  /*3480*/  HMMA.16816.F32.BF16 R92, R132.reuse, R100, RZ ;  /* 0x00000064845c723c */ /* 0x040fe200000418ff */
[----:B------:R-:W-:Y:S02]  /*3490*/  FADD.FTZ R36, R36, R43 ;  /* 0x0000002b24247221 */ /* 0x000fe40000010000 */
[----:B------:R-:W-:Y:S02]  /*34a0*/  FADD.FTZ R46, R46, R47 ;  /* 0x0000002f2e2e7221 */ /* 0x000fe40000010000 */
[----:B------:R-:W-:Y:S02]  /*34b0*/  FFMA.FTZ R188, R188, c[0x0][0x23c], -R190 ;  /* 0x00008f00bcbc7a23 */ /* 0x000fe400000108be */
[----:B------:R-:W5:Y:S01]  /*34c0*/  MUFU.EX2 R52, R52 ;  /* 0x0000003400347308 */ /* 0x000f620000000800 */
[----:B------:R-:W-:Y:S01]  /*34d0*/  HMMA.16816.F32.BF16 R104, R132, R112, RZ ;  /* 0x000000708468723c */ /* 0x000fe200000418ff */
[----:B--2---:R-:W-:Y:S01]  /*34e0*/  F2FP.BF16.PACK_AB R138, R48, R51 ;  /* 0x00000033308a723e */ /* 0x004fe200000010ff */
[----:B------:R-:W-:-:S02]  /*34f0*/  FADD.FTZ R51, R51, R54 ;  /* 0x0000003633337221 */ /* 0x000fc40000010000 */
[----:B------:R-:W-:Y:S02]  /*3500*/  FADD.FTZ R46, R39, R46 ;  /* 0x0000002e272e7221 */ /* 0x000fe40000010000 */
[----:B------:R-:W-:Y:S01]  /*3510*/  FADD.FTZ R51, R48, R51 ;  /* 0x0000003330337221 */ /* 0x000fe20000010000 */
[----:B------:R-:W-:Y:S01]  /*3520*/  MUFU.EX2 R49, R49 ;  /* 0x0000003100317308 */ /* 0x000fe20000000800 */
[C---:B------:R-:W-:Y:S01]  /*3530*/  HMMA.16816.F32.BF16 R116, R132.reuse, R124, RZ ;  /* 0x0000007c8474723c */ /* 0x040fe200000418ff */
[--C-:B------:R-:W-:Y:S02]  /*3540*/  FFMA.FTZ R180, R180, c[0x0][0x23c], -R181.reuse ;  /* 0x00008f00b4b47a23 */ /* 0x100fe400000108b5 */
[----:B------:R-:W-:Y:S02]  /*3550*/  FFMA.FTZ R235, R176, c[0x0][0x23c], -R181 ;  /* 0x00008f00b0eb7a23 */ /* 0x000fe400000108b5 */
[----:B------:R-:W-:Y:S02]  /*3560*/  FFMA.FTZ R175, R175, c[0x0][0x23c], -R172 ;  /* 0x00008f00afaf7a23 */ /* 0x000fe400000108ac */
[----:B------:R-:W2:Y:S01]  /*3570*/  MUFU.EX2 R40, R40 ;  /* 0x0000002800287308 */ /* 0x000ea20000000800 */
[----:B---3--:R-:W-:Y:S01]  /*3580*/  HMMA.16816.F32.BF16 R128, R132, R4, RZ ;  /* 0x000000048480723c */ /* 0x008fe200000418ff */
[----:B-----5:R-:W-:Y:S01]  /*3590*/  F2FP.BF16.PACK_AB R137, R52, R57 ;  /* 0x000000393489723e */ /* 0x020fe200000010ff */
[----:B------:R-:W-:-:S02]  /*35a0*/  FADD.FTZ R52, R57, R52 ;  /* 0x0000003439347221 */ /* 0x000fc40000010000 */
[--C-:B------:R-:W-:Y:S02]  /*35b0*/  FFMA.FTZ R176, R177, c[0x0][0x23c], -R172.reuse ;  /* 0x00008f00b1b07a23 */ /* 0x100fe400000108ac */
[----:B------:R-:W-:Y:S01]  /*35c0*/  FFMA.FTZ R173, R173, c[0x0][0x23c], -R172 ;  /* 0x00008f00adad7a23 */ /* 0x000fe200000108ac */
[----:B------:R-:W-:Y:S01]  /*35d0*/  MUFU.EX2 R41, R41 ;  /* 0x0000002900297308 */ /* 0x000fe20000000800 */
[----:B------:R-:W-:Y:S01]  /*35e0*/  HMMA.16816.F32.BF16 R152, R132, R70, RZ ;  /* 0x000000468498723c */ /* 0x000fe200000418ff */
[--C-:B------:R-:W-:Y:S02]  /*35f0*/  FFMA.FTZ R170, R170, c[0x0][0x23c], -R169.reuse ;  /* 0x00008f00aaaa7a23 */ /* 0x100fe400000108a9 */
[----:B------:R-:W-:Y:S01]  /*3600*/  FFMA.FTZ R66, R66, c[0x0][0x23c], -R169 ;  /* 0x00008f0042427a23 */ /* 0x000fe200000108a9 */
[----:B--2---:R-:W-:-:S04]  /*3610*/  F2FP.BF16.PACK_AB R139, R40, R49 ;  /* 0x00000031288b723e */ /* 0x004fc800000010ff */
[----:B------:R-:W-:Y:S01]  /*3620*/  HMMA.16816.F32.BF16 R80, R132, R86, RZ ;  /* 0x000000568450723c */ /* 0x000fe200000418ff */
[----:B------:R-:W2:Y:S01]  /*3630*/  MUFU.EX2 R2, R2 ;  /* 0x0000000200027308 */ /* 0x000ea20000000800 */
[----:B------:R-:W-:-:S04]  /*3640*/  FADD.FTZ R49, R49, R52 ;  /* 0x0000003431317221 */ /* 0x000fc80000010000 */
[----:B------:R-:W-:Y:S02]  /*3650*/  FADD.FTZ R40, R40, R49 ;  /* 0x0000003128287221 */ /* 0x000fe40000010000 */
[C---:B------:R-:W-:Y:S01]  /*3660*/  HMMA.16816.F32.BF16 R96, R132.reuse, R102, RZ ;  /* 0x000000668460723c */ /* 0x040fe200000418ff */
[----:B------:R-:W-:Y:S07]  /*3670*/  MUFU.EX2 R37, R37 ;  /* 0x0000002500257308 */ /* 0x000fee0000000800 */
[C---:B------:R-:W-:Y:S01]  /*3680*/  HMMA.16816.F32.BF16 R108, R132.reuse, R114, RZ ;  /* 0x00000072846c723c */ /* 0x040fe200000418ff */
[----:B------:R-:W-:Y:S07]  /*3690*/  MUFU.EX2 R0, R0 ;  /* 0x0000000000007308 */ /* 0x000fee0000000800 */
[C---:B------:R-:W-:Y:S01]  /*36a0*/  HMMA.16816.F32.BF16 R120, R132.reuse, R126, RZ ;  /* 0x0000007e8478723c */ /* 0x040fe200000418ff */
[----:B------:R-:W-:Y:S07]  /*36b0*/  MUFU.EX2 R53, R53 ;  /* 0x0000003500357308 */ /* 0x000fee0000000800 */
[----:B------:R-:W-:Y:S01]  /*36c0*/  HMMA.16816.F32.BF16 R132, R132, R6, RZ ;  /* 0x000000068484723c */ /* 0x000fe200000418ff */
[----:B------:R-:W3:Y:S07]  /*36d0*/  MUFU.EX2 R38, R38 ;  /* 0x0000002600267308 */ /* 0x000eee0000000800 */
        /* <DEDUP_REMOVED lines=11> */
[----:B------:R-:W-:-:S06]  /*3790*/  FADD.FTZ R53, R38, R53 ;  /* 0x0000003526357221 */ /* 0x000fcc0000010000 */
[C---:B------:R-:W-:Y:S01]  /*37a0*/  HMMA.16816.F32.BF16 R88, R136.reuse, R100, RZ ;  /* 0x000000648858723c */ /* 0x040fe200000418ff */
[----:B------:R-:W3:Y:S07]  /*37b0*/  MUFU.EX2 R61, R61 ;  /* 0x0000003d003d7308 */ /* 0x000eee0000000800 */
[C---:B------:R-:W-:Y:S01]  /*37c0*/  HMMA.16816.F32.BF16 R148, R136.reuse, R112, RZ ;  /* 0x000000708894723c */ /* 0x040fe200000418ff */
[----:B------:R-:W-:Y:S07]  /*37d0*/  MUFU.EX2 R58, R58 ;  /* 0x0000003a003a7308 */ /* 0x000fee0000000800 */
[C---:B------:R-:W-:Y:S01]  /*37e0*/  HMMA.16816.F32.BF16 R144, R136.reuse, R124, RZ ;  /* 0x0000007c8890723c */ /* 0x040fe200000418ff */
[----:B------:R-:W-:Y:S07]  /*37f0*/  MUFU.EX2 R63, R63 ;  /* 0x0000003f003f7308 */ /* 0x000fee0000000800 */
[C---:B------:R-:W-:Y:S01]  /*3800*/  HMMA.16816.F32.BF16 R68, R136.reuse, R70, RZ ;  /* 0x000000468844723c */ /* 0x040fe200000418ff */
[----:B------:R-:W-:Y:S07]  /*3810*/  MUFU.EX2 R65, R65 ;  /* 0x0000004100417308 */ /* 0x000fee0000000800 */
[C---:B------:R-:W-:Y:S01]  /*3820*/  HMMA.16816.F32.BF16 R84, R136.reuse, R86, RZ ;  /* 0x000000568854723c */ /* 0x040fe200000418ff */
[----:B------:R-:W5:Y:S07]  /*3830*/  MUFU.EX2 R60, R60 ;  /* 0x0000003c003c7308 */ /* 0x000f6e0000000800 */
[C---:B------:R-:W-:Y:S01]  /*3840*/  HMMA.16816.F32.BF16 R100, R136.reuse, R102, RZ ;  /* 0x000000668864723c */ /* 0x040fe200000418ff */
[----:B------:R-:W-:Y:S07]  /*3850*/  MUFU.EX2 R62, R62 ;  /* 0x0000003e003e7308 */ /* 0x000fee0000000800 */
[C---:B------:R-:W-:Y:S01]  /*3860*/  HMMA.16816.F32.BF16 R112, R136.reuse, R114, RZ ;  /* 0x000000728870723c */ /* 0x040fe200000418ff */
[----:B------:R-:W1:Y:S07]  /*3870*/  MUFU.EX2 R67, R67 ;  /* 0x0000004300437308 */ /* 0x000e6e0000000800 */
[C---:B------:R-:W-:Y:S01]  /*3880*/  HMMA.16816.F32.BF16 R124, R136.reuse, R126, RZ ;  /* 0x0000007e887c723c */ /* 0x040fe200000418ff */
[----:B------:R-:W-:Y:S07]  /*3890*/  MUFU.EX2 R174, R174 ;  /* 0x000000ae00ae7308 */ /* 0x000fee0000000800 */
[----:B------:R-:W-:Y:S01]  /*38a0*/  HMMA.16816.F32.BF16 R136, R136, R6, RZ ;  /* 0x000000068888723c */ /* 0x000fe200000418ff */
[----:B------:R-:W3:Y:S06]  /*38b0*/  MUFU.EX2 R179, R179 ;  /* 0x000000b300b37308 */ /* 0x000eec0000000800 */
[----:B------:R-:W-:Y:S01]  /*38c0*/  F2FP.BF16.PACK_AB R6, R0, R37 ;  /* 0x000000250006723e */ /* 0x000fe200000010ff */
[----:B------:R-:W-:Y:S01]  /*38d0*/  FADD.FTZ R37, R37, R2 ;  /* 0x0000000225257221 */ /* 0x000fe20000010000 */
[----:B--2---:R-:W-:Y:S01]  /*38e0*/  F2FP.BF16.PACK_AB R7, R55, R50 ;  /* 0x000000323707723e */ /* 0x004fe200000010ff */
[----:B------:R-:W-:Y:S01]  /*38f0*/  MUFU.EX2 R184, R184 ;  /* 0x000000b800b87308 */ /* 0x000fe20000000800 */
[----:B------:R-:W-:-:S02]  /*3900*/  FADD.FTZ R50, R50, R53 ;  /* 0x0000003532327221 */ /* 0x000fc40000010000 */
[----:B------:R-:W-:Y:S02]  /*3910*/  FADD.FTZ R37, R0, R37 ;  /* 0x0000002500257221 */ /* 0x000fe40000010000 */
[----:B------:R-:W-:Y:S01]  /*3920*/  FADD.FTZ R50, R55, R50 ;  /* 0x0000003237327221 */ /* 0x000fe20000010000 */
[C---:B-1----:R-:W-:Y:S02]  /*3930*/  HMMA.16816.F32.BF16 R156, R4.reuse, R24, R156 ;  /* 0x00000018049c723c */ /* 0x042fe4000004189c */
        /* <DEDUP_REMOVED lines=21> */
[----:B------:R-:W-:Y:S07]  /*3a90*/  HMMA.16816.F32.BF16 R132, R4, R34, R132 ;  /* 0x000000220484723c */ /* 0x000fee0000041884 */
[----:B---3--:R-:W-:Y:S01]  /*3aa0*/  F2FP.BF16.PACK_AB R4, R61, R56 ;  /* 0x000000383d04723e */ /* 0x008fe200000010ff */
[----:B------:R-:W-:Y:S01]  /*3ab0*/  FADD.FTZ R56, R56, R51 ;  /* 0x0000003338387221 */ /* 0x000fe20000010000 */
[C---:B-----5:R-:W-:Y:S01]  /*3ac0*/  F2FP.BF16.PACK_AB R5, R60.reuse, R65 ;  /* 0x000000413c05723e */ /* 0x060fe200000010ff */
        /* <DEDUP_REMOVED lines=9> */
[----:B------:R-:W-:-:S04]  /*3b60*/  FADD.FTZ R67, R67, R62 ;  /* 0x0000003e43437221 */ /* 0x000fc80000010000 */
[--C-:B------:R-:W-:Y:S01]  /*3b70*/  FFMA.FTZ R33, R183, c[0x0][0x23c], -R190.reuse ;  /* 0x00008f00b7217a23 */ /* 0x100fe200000108be */
[C---:B------:R-:W-:Y:S01]  /*3b80*/  HMMA.16816.F32.BF16 R160, R4.reuse, R24, R160 ;  /* 0x0000001804a0723c */ /* 0x040fe200000418a0 */
[--C-:B------:R-:W-:Y:S02]  /*3b90*/  FFMA.FTZ R183, R28, c[0x0][0x23c], -R181.reuse ;  /* 0x00008f001cb77a23 */ /* 0x100fe400000108b5 */
[----:B------:R-:W1:Y:S01]  /*3ba0*/  LDSM.16.MT88.4 R28, [R214+0x9800] ;  /* 0x00980000d61c783b */ /* 0x000e620000004200 */
[----:B------:R-:W-:Y:S01]  /*3bb0*/  FFMA.FTZ R32, R187, c[0x0][0x23c], -R190 ;  /* 0x00008f00bb207a23 */ /* 0x000fe200000108be */
[----:B------:R-:W-:Y:S01]  /*3bc0*/  MUFU.EX2 R33, R33 ;  /* 0x0000002100217308 */ /* 0x000fe20000000800 */
[----:B------:R-:W-:Y:S02]  /*3bd0*/  FFMA.FTZ R187, R192, c[0x0][0x23c], -R181 ;  /* 0x00008f00c0bb7a23 */ /* 0x000fe400000108b5 */
[----:B------:R-:W-:Y:S01]  /*3be0*/  HMMA.16816.F32.BF16 R72, R4, R20, R72 ;  /* 0x000000140448723c */ /* 0x000fe20000041848 */
[----:B------:R-:W-:-:S02]  /*3bf0*/  FFMA.FTZ R192, R197, c[0x0][0x23c], -R172 ;  /* 0x00008f00c5c07a23 */ /* 0x000fc400000108ac */
[----:B------:R-:W-:Y:S02]  /*3c00*/  FFMA.FTZ R197, R198, c[0x0][0x23c], -R169 ;  /* 0x00008f00c6c57a23 */ /* 0x000fe400000108a9 */
[----:B------:R-:W-:Y:S01]  /*3c10*/  MUFU.EX2 R32, R32 ;  /* 0x0000002000207308 */ /* 0x000fe20000000800 */
[--C-:B------:R-:W-:Y:S02]  /*3c20*/  FFMA.FTZ R198, R189, c[0x0][0x23c], -R190.reuse ;  /* 0x00008f00bdc67a23 */ /* 0x100fe400000108be */
[----:B------:R-:W-:Y:S01]  /*3c30*/  HMMA.16816.F32.BF16 R88, R4, R16, R88 ;  /* 0x000000100458723c */ /* 0x000fe20000041858 */
[----:B------:R-:W-:Y:S02]  /*3c40*/  FFMA.FTZ R189, R191, c[0x0][0x23c], -R190 ;  /* 0x00008f00bfbd7a23 */ /* 0x000fe400000108be */
[--C-:B------:R-:W-:Y:S02]  /*3c50*/  FFMA.FTZ R191, R178, c[0x0][0x23c], -R181.reuse ;  /* 0x00008f00b2bf7a23 */ /* 0x100fe400000108b5 */
[----:B------:R-:W2:Y:S01]  /*3c60*/  MUFU.EX2 R183, R183 ;  /* 0x000000b700b77308 */ /* 0x000ea20000000800 */
[----:B------:R-:W-:-:S02]  /*3c70*/  FFMA.FTZ R178, R182, c[0x0][0x23c], -R181 ;  /* 0x00008f00b6b27a23 */ /* 0x000fc400000108b5 */
[C---:B------:R-:W-:Y:S05]  /*3c80*/  HMMA.16816.F32.BF16 R148, R4.reuse, R12, R148 ;  /* 0x0000000c0494723c */ /* 0x040fea0000041894 */
[----:B------:R-:W3:Y:S03]  /*3c90*/  MUFU.EX2 R187, R187 ;  /* 0x000000bb00bb7308 */ /* 0x000ee60000000800 */
[C---:B------:R-:W-:Y:S05]  /*3ca0*/  HMMA.16816.F32.BF16 R144, R4.reuse, R8, R144 ;  /* 0x000000080490723c */ /* 0x040fea0000041890 */
[----:B------:R-:W-:Y:S03]  /*3cb0*/  MUFU.EX2 R192, R192 ;  /* 0x000000c000c07308 */ /* 0x000fe60000000800 */
[C---:B------:R-:W-:Y:S01]  /*3cc0*/  HMMA.16816.F32.BF16 R68, R4.reuse, R26, R68 ;  /* 0x0000001a0444723c */ /* 0x040fe20000041844 */
[----:B------:R-:W4:Y:S04]  /*3cd0*/  LDSM.16.MT88.4 R24, [R212+0x9800] ;  /* 0x00980000d418783b */ /* 0x000f280000004200 */
[----:B------:R-:W-:Y:S03]  /*3ce0*/  MUFU.EX2 R197, R197 ;  /* 0x000000c500c57308 */ /* 0x000fe60000000800 */
[C---:B------:R-:W-:Y:S01]  /*3cf0*/  HMMA.16816.F32.BF16 R84, R4.reuse, R22, R84 ;  /* 0x000000160454723c */ /* 0x040fe20000041854 */
[----:B------:R-:W5:Y:S04]  /*3d00*/  LDSM.16.MT88.4 R20, [R214+0xa800] ;  /* 0x00a80000d614783b */ /* 0x000f680000004200 */
[----:B------:R-:W-:Y:S03]  /*3d10*/  MUFU.EX2 R198, R198 ;  /* 0x000000c600c67308 */ /* 0x000fe60000000800 */
[C---:B------:R-:W-:Y:S01]  /*3d20*/  HMMA.16816.F32.BF16 R100, R4.reuse, R18, R100 ;  /* 0x000000120464723c */ /* 0x040fe20000041864 */
[----:B------:R-:W1:Y:S04]  /*3d30*/  LDSM.16.MT88.4 R16, [R212+0xa800] ;  /* 0x00a80000d410783b */ /* 0x000e680000004200 */
[----:B------:R-:W-:Y:S03]  /*3d40*/  MUFU.EX2 R189, R189 ;  /* 0x000000bd00bd7308 */ /* 0x000fe60000000800 */
[C---:B------:R-:W-:Y:S01]  /*3d50*/  HMMA.16816.F32.BF16 R112, R4.reuse, R14, R112 ;  /* 0x0000000e0470723c */ /* 0x040fe20000041870 */
[----:B------:R-:W4:Y:S04]  /*3d60*/  LDSM.16.MT88.4 R12, [R214+0xb800] ;  /* 0x00b80000d60c783b */ /* 0x000f280000004200 */
[----:B------:R-:W-:Y:S03]  /*3d70*/  MUFU.EX2 R191, R191 ;  /* 0x000000bf00bf7308 */ /* 0x000fe60000000800 */
[C---:B------:R-:W-:Y:S01]  /*3d80*/  HMMA.16816.F32.BF16 R124, R4.reuse, R10, R124 ;  /* 0x0000000a047c723c */ /* 0x040fe2000004187c */
[----:B------:R-:W5:Y:S04]  /*3d90*/  LDSM.16.MT88.4 R8, [R212+0xb800] ;  /* 0x00b80000d408783b */ /* 0x000f680000004200 */
[----:B------:R-:W-:Y:S03]  /*3da0*/  MUFU.EX2 R178, R178 ;  /* 0x000000b200b27308 */ /* 0x000fe60000000800 */
[----:B------:R-:W-:Y:S05]  /*3db0*/  HMMA.16816.F32.BF16 R136, R4, R34, R136 ;  /* 0x000000220488723c */ /* 0x000fea0000041888 */
[----:B------:R1:W1:Y:S02]  /*3dc0*/  MUFU.EX2 R35, R195 ;  /* 0x000000c300237308 */ /* 0x0002640000000800 */
[--C-:B------:R-:W-:Y:S01]  /*3dd0*/  FFMA.FTZ R34, R193, c[0x0][0x23c], -R172.reuse ;  /* 0x00008f00c1227a23 */ /* 0x100fe200000108ac */
[----:B------:R-:W-:Y:S01]  /*3de0*/  F2FP.BF16.PACK_AB R4, R179, R174 ;  /* 0x000000aeb304723e */ /* 0x000fe200000010ff */
[--C-:B------:R-:W-:Y:S01]  /*3df0*/  FFMA.FTZ R193, R199, c[0x0][0x23c], -R172.reuse ;  /* 0x00008f00c7c17a23 */ /* 0x100fe200000108ac */
[----:B--2---:R-:W-:Y:S01]  /*3e00*/  F2FP.BF16.PACK_AB R5, R184, R183 ;  /* 0x000000b7b805723e */ /* 0x004fe200000010ff */
[----:B------:R-:W-:Y:S01]  /*3e10*/  FFMA.FTZ R172, R171, c[0x0][0x23c], -R172 ;  /* 0x00008f00abac7a23 */ /* 0x000fe200000108ac */
[----:B------:R-:W-:Y:S01]  /*3e20*/  F2FP.BF16.PACK_AB R6, R33, R32 ;  /* 0x000000202106723e */ /* 0x000fe200000010ff */
[----:B------:R-:W-:Y:S01]  /*3e30*/  MUFU.EX2 R34, R34 ;  /* 0x0000002200227308 */ /* 0x000fe20000000800 */
[----:B---3--:R-:W-:Y:S01]  /*3e40*/  F2FP.BF16.PACK_AB R7, R186, R187 ;  /* 0x000000bbba07723e */ /* 0x008fe200000010ff */
[----:B------:R-:W-:-:S02]  /*3e50*/  FFMA.FTZ R171, R164, c[0x0][0x23c], -R169 ;  /* 0x00008f00a4ab7a23 */ /* 0x000fc400000108a9 */
[----:B------:R-:W-:Y:S02]  /*3e60*/  FADD.FTZ R174, R174, R37 ;  /* 0x00000025aeae7221 */ /* 0x000fe40000010000 */
[----:B------:R-:W-:Y:S02]  /*3e70*/  FADD.FTZ R183, R183, R50 ;  /* 0x00000032b7b77221 */ /* 0x000fe40000010000 */
[--C-:B-1----:R-:W-:Y:S01]  /*3e80*/  FFMA.FTZ R195, R196, c[0x0][0x23c], -R169.reuse ;  /* 0x00008f00c4c37a23 */ /* 0x102fe200000108a9 */
[----:B------:R-:W-:Y:S01]  /*3e90*/  MUFU.EX2 R193, R193 ;  /* 0x000000c100c17308 */ /* 0x000fe20000000800 */
[--C-:B------:R-:W-:Y:S01]  /*3ea0*/  FFMA.FTZ R196, R200, c[0x0][0x23c], -R169.reuse ;  /* 0x00008f00c8c47a23 */ /* 0x100fe200000108a9 */
[----:B------:R-:W-:Y:S01]  /*3eb0*/  HMMA.16816.F32.BF16 R156, R4, R28, R156 ;  /* 0x0000001c049c723c */ /* 0x000fe2000004189c */
[----:B------:R-:W-:Y:S02]  /*3ec0*/  FFMA.FTZ R169, R64, c[0x0][0x23c], -R169 ;  /* 0x00008f0040a97a23 */ /* 0x000fe400000108a9 */
[----:B------:R-:W-:-:S02]  /*3ed0*/  FADD.FTZ R179, R179, R174 ;  /* 0x000000aeb3b37221 */ /* 0x000fc40000010000 */
[----:B------:R-:W-:Y:S01]  /*3ee0*/  FADD.FTZ R184, R184, R183 ;  /* 0x000000b7b8b87221 */ /* 0x000fe20000010000 */
[----:B------:R-:W1:Y:S01]  /*3ef0*/  MUFU.EX2 R195, R195 ;  /* 0x000000c300c37308 */ /* 0x000e620000000800 */
[----:B------:R-:W-:Y:S01]  /*3f00*/  FADD.FTZ R32, R32, R179 ;  /* 0x000000b320207221 */ /* 0x000fe20000010000 */
[C---:B----4-:R-:W-:Y:S01]  /*3f10*/  HMMA.16816.F32.BF16 R76, R4.reuse, R24, R76 ;  /* 0x00000018044c723c */ /* 0x050fe2000004184c */
[----:B------:R-:W-:Y:S02]  /*3f20*/  FADD.FTZ R187, R187, R184 ;  /* 0x000000b8bbbb7221 */ /* 0x000fe40000010000 */
[----:B------:R-:W-:Y:S02]  /*3f30*/  FADD.FTZ R32, R33, R32 ;  /* 0x0000002021207221 */ /* 0x000fe40000010000 */
[----:B------:R-:W-:Y:S01]  /*3f40*/  FADD.FTZ R187, R186, R187 ;  /* 0x000000bbbabb7221 */ /* 0x000fe20000010000 */
[----:B------:R-:W2:Y:S02]  /*3f50*/  MUFU.EX2 R196, R196 ;  /* 0x000000c400c47308 */ /* 0x000ea40000000800 */
[C---:B-----5:R-:W-:Y:S06]  /*3f60*/  HMMA.16816.F32.BF16 R92, R4.reuse, R20, R92 ;  /* 0x00000014045c723c */ /* 0x060fec000004185c */
[----:B------:R-:W3:Y:S02]  /*3f70*/  MUFU.EX2 R171, R171 ;  /* 0x000000ab00ab7308 */ /* 0x000ee40000000800 */
[C---:B------:R-:W-:Y:S06]  /*3f80*/  HMMA.16816.F32.BF16 R104, R4.reuse, R16, R104 ;  /* 0x000000100468723c */ /* 0x040fec0000041868 */
[----:B------:R-:W4:Y:S02]  /*3f90*/  MUFU.EX2 R172, R172 ;  /* 0x000000ac00ac7308 */ /* 0x000f240000000800 */
[C---:B------:R-:W-:Y:S06]  /*3fa0*/  HMMA.16816.F32.BF16 R116, R4.reuse, R12, R116 ;  /* 0x0000000c0474723c */ /* 0x040fec0000041874 */
[----:B------:R-:W5:Y:S02]  /*3fb0*/  MUFU.EX2 R169, R169 ;  /* 0x000000a900a97308 */ /* 0x000f640000000800 */
        /* <DEDUP_REMOVED lines=24> */
[----:B------:R-:W2:Y:S07]  /*4140*/  LDSM.16.MT88.4 R24, [R212+0x9c00] ;  /* 0x009c0000d418783b */ /* 0x000eae0000004200 */
        /* <DEDUP_REMOVED lines=8> */
[----:B------:R-:W2:Y:S07]  /*41d0*/  LDSM.16.MT88.4 R12, [R214+0xbc00] ;  /* 0x00bc0000d60c783b */ /* 0x000eae0000004200 */
[C---:B------:R-:W-:Y:S08]  /*41e0*/  HMMA.16816.F32.BF16 R140, R4.reuse, R8, R140 ;  /* 0x00000008048c723c */ /* 0x040ff0000004188c */
[----:B------:R-:W-:Y:S01]  /*41f0*/  HMMA.16816.F32.BF16 R136, R4, R10, R136 ;  /* 0x0000000a0488723c */ /* 0x000fe20000041888 */
[----:B------:R-:W3:Y:S06]  /*4200*/  LDSM.16.MT88.4 R8, [R212+0xbc00] ;  /* 0x00bc0000d408783b */ /* 0x000eec0000004200 */
        /* <DEDUP_REMOVED lines=10> */
[----:B-1----:R-:W-:Y:S01]  /*42b0*/  HMMA.16816.F32.BF16 R156, R4, R28, R156 ;  /* 0x0000001c049c723c */ /* 0x002fe2000004189c */
[----:B------:R-:W-:Y:S02]  /*42c0*/  FADD.FTZ R237, R188, R189 ;  /* 0x000000bdbced7221 */ /* 0x000fe40000010000 */
[----:B------:R-:W-:-:S05]  /*42d0*/  FADD.FTZ R235, R235, R178 ;  /* 0x000000b2ebeb7221 */ /* 0x000fca0000010000 */
[C---:B------:R-:W-:Y:S08]  /*42e0*/  HMMA.16816.F32.BF16 R152, R4.reuse, R30, R152 ;  /* 0x0000001e0498723c */ /* 0x040ff00000041898 */
[C---:B--2---:R-:W-:Y:S08]  /*42f0*/  HMMA.16816.F32.BF16 R76, R4.reuse, R24, R76 ;  /* 0x00000018044c723c */ /* 0x044ff0000004184c */
        /* <DEDUP_REMOVED lines=8> */
[----:B------:R-:W-:Y:S07]  /*4380*/  HMMA.16816.F32.BF16 R132, R4, R10, R132 ;  /* 0x0000000a0484723c */ /* 0x000fee0000041884 */
[----:B------:R-:W-:Y:S01]  /*4390*/  F2FP.BF16.PACK_AB R4, R176, R175 ;  /* 0x000000afb004723e */ /* 0x000fe200000010ff */
[----:B------:R-:W-:Y:S01]  /*43a0*/  FADD.FTZ R175, R175, R34 ;  /* 0x00000022afaf7221 */ /* 0x000fe20000010000 */
[----:B------:R-:W-:Y:S01]  /*43b0*/  F2FP.BF16.PACK_AB R5, R171, R170 ;  /* 0x000000aaab05723e */ /* 0x000fe200000010ff */
[----:B------:R-:W-:Y:S01]  /*43c0*/  FADD.FTZ R170, R170, R197 ;  /* 0x000000c5aaaa7221 */ /* 0x000fe20000010000 */
[----:B----4-:R-:W-:Y:S01]  /*43d0*/  F2FP.BF16.PACK_AB R6, R172, R173 ;  /* 0x000000adac06723e */ /* 0x010fe200000010ff */
[----:B------:R-:W-:Y:S01]  /*43e0*/  FADD.FTZ R176, R176, R175 ;  /* 0x000000afb0b07221 */ /* 0x000fe20000010000 */
[----:B-----5:R-:W-:Y:S01]  /*43f0*/  F2FP.BF16.PACK_AB R7, R169, R66 ;  /* 0x00000042a907723e */ /* 0x020fe200000010ff */
        /* <DEDUP_REMOVED lines=19> */
[----:B------:R-:W-:Y:S01]  /*4530*/  IADD3 R3, R224, -0x2, RZ ;  /* 0xfffffffee0037810 */ /* 0x000fe20007ffe0ff */
[----:B------:R-:W-:-:S04]  /*4540*/  DEPBAR.LE SB0, 0x0 ;  /* 0x000080000000791a */ /* 0x000fc80000000000 */
[----:B------:R-:W-:Y:S01]  /*4550*/  SHF.R.S32.HI R0, RZ, 0x1f, R3 ;  /* 0x0000001fff007819 */ /* 0x000fe20000011403 */
[C---:B------:R-:W-:Y:S02]  /*4560*/  IMAD R5, R3.reuse, UR11, RZ ;  /* 0x0000000b03057c24 */ /* 0x040fe4000f8e02ff */
[----:B------:R-:W-:-:S04]  /*4570*/  IMAD.WIDE.U32 R6, R3, UR12, R248 ;  /* 0x0000000c03067c25 */ /* 0x000fc8000f8e00f8 */
[----:B------:R-:W-:Y:S01]  /*4580*/  IMAD R0, R0, UR12, R5 ;  /* 0x0000000c00007c24 */ /* 0x000fe2000f8e0205 */
[----:B------:R-:W-:Y:S01]  /*4590*/  BAR.SYNC.DEFER_BLOCKING 0x0 ;  /* 0x0000000000007b1d */ /* 0x000fe20000010000 */
[----:B------:R-:W-:Y:S01]  /*45a0*/  LEA R8, P0, R6, c[0x0][0x170], 0x1 ;  /* 0x00005c0006087a11 */ /* 0x000fe200078008ff */
[----:B------:R-:W-:Y:S02]  /*45b0*/  IMAD.U32 R2, RZ, RZ, UR4 ;  /* 0x00000004ff027e24 */ /* 0x000fe4000f8e00ff */
[----:B------:R-:W-:Y:S02]  /*45c0*/  IMAD.IADD R0, R7, 0x1, R0 ;  /* 0x0000000107007824 */ /* 0x000fe400078e0200 */
[----:B------:R-:W-:-:S03]  /*45d0*/  IMAD.U32 R5, RZ, RZ, UR4 ;  /* 0x00000004ff057e24 */ /* 0x000fc6000f8e00ff */
[----:B------:R-:W-:Y:S01]  /*45e0*/  LEA.HI.X R9, R6, c[0x0][0x174], R0, 0x1, P0 ;  /* 0x00005d0006097a11 */ /* 0x000fe200000f0c00 */
[----:B------:R-:W-:Y:S01]  /*45f0*/  IMAD.U32 R0, RZ, RZ, UR5 ;  /* 0x00000005ff007e24 */ /* 0x000fe2000f8e00ff */
[----:B------:R-:W-:-:S04]  /*4600*/  LEA R10, P0, R2, R8, 0x1 ;  /* 0x00000008020a7211 */ /* 0x000fc800078008ff */
        /* <DEDUP_REMOVED lines=10> */
[----:B------:R-:W-:Y:S04]  /*46b0*/  LDSM.16.M88.4 R188, [R216+0x6000] ;  /* 0x00600000d8bc783b */ /* 0x000fe80000000200 */
[----:B------:R-:W2:Y:S04]  /*46c0*/  LDSM.16.M88.4 R4, [R217+0x1000] ;  /* 0x00100000d904783b */ /* 0x000ea80000000200 */
[----:B------:R-:W3:Y:S04]  /*46d0*/  LDSM.16.M88.4 R180, [R216+0x6400] ;  /* 0x00640000d8b4783b */ /* 0x000ee80000000200 */
[----:B------:R-:W4:Y:S04]  /*46e0*/  LDSM.16.M88.4 R172, [R216+0x6800] ;  /* 0x00680000d8ac783b */ /* 0x000f280000000200 */
[----:B------:R-:W1:Y:S04]  /*46f0*/  LDSM.16.M88.4 R40, [R216+0x6c00] ;  /* 0x006c0000d828783b */ /* 0x000e680000000200 */
[----:B------:R-:W5:Y:S04]  /*4700*/  LDSM.16.M88.4 R60, [R217] ;  /* 0x00000000d93c783b */ /* 0x000f680000000200 */
[----:B------:R-:W-:Y:S04]  /*4710*/  LDSM.16.M88.4 R56, [R213+0x6000] ;  /* 0x00600000d538783b */ /* 0x000fe80000000200 */
[----:B------:R-:W1:Y:S04]  /*4720*/  LDSM.16.M88.4 R36, [R215+0x1000] ;  /* 0x00100000d724783b */ /* 0x000e680000000200 */
[----:B------:R-:W1:Y:S04]  /*4730*/  LDSM.16.M88.4 R52, [R213+0x6400] ;  /* 0x00640000d534783b */ /* 0x000e680000000200 */
[----:B------:R-:W1:Y:S04]  /*4740*/  LDSM.16.M88.4 R48, [R213+0x6800] ;  /* 0x00680000d530783b */ /* 0x000e680000000200 */
[----:B------:R-:W5:Y:S01]  /*4750*/  LDSM.16.M88.4 R44, [R213+0x6c00] ;  /* 0x006c0000d52c783b */ /* 0x000f620000000200 */
[C---:B--2---:R-:W-:Y:S03]  /*4760*/  HMMA.16816.F32.BF16 R32, R4.reuse, R188, RZ ;  /* 0x000000bc0420723c */ /* 0x044fe600000418ff */
[----:B------:R-:W-:Y:S04]  /*4770*/  LDSM.16.M88.4 R208, [R216+0x7000] ;  /* 0x00700000d8d0783b */ /* 0x000fe80000000200 */
[----:B------:R-:W-:Y:S01]  /*4780*/  LDSM.16.M88.4 R204, [R216+0x7400] ;  /* 0x00740000d8cc783b */ /* 0x000fe20000000200 */
[C---:B------:R-:W-:Y:S03]  /*4790*/  HMMA.16816.F32.BF16 R28, R4.reuse, R190, RZ ;  /* 0x000000be041c723c */ /* 0x040fe600000418ff */
[----:B------:R-:W-:Y:S04]  /*47a0*/  LDSM.16.M88.4 R200, [R216+0x7800] ;  /* 0x00780000d8c8783b */ /* 0x000fe80000000200 */
[----:B------:R-:W-:Y:S01]  /*47b0*/  LDSM.16.M88.4 R196, [R216+0x7c00] ;  /* 0x007c0000d8c4783b */ /* 0x000fe20000000200 */
[C---:B---3--:R-:W-:Y:S03]  /*47c0*/  HMMA.16816.F32.BF16 R24, R4.reuse, R180, RZ ;  /* 0x000000b40418723c */ /* 0x048fe600000418ff */
[----:B------:R-:W-:Y:S04]  /*47d0*/  LDSM.16.M88.4 R244, [R217+0x2000] ;  /* 0x00200000d9f4783b */ /* 0x000fe80000000200 */
[----:B------:R-:W0:Y:S01]  /*47e0*/  LDGDEPBAR ;  /* 0x00000000000079af */ /* 0x000e220000000000 */
[C---:B----4-:R-:W-:Y:S08]  /*47f0*/  HMMA.16816.F32.BF16 R16, R4.reuse, R172, RZ ;  /* 0x000000ac0410723c */ /* 0x050ff000000418ff */
[C---:B-1----:R-:W-:Y:S08]  /*4800*/  HMMA.16816.F32.BF16 R8, R4.reuse, R40, RZ ;  /* 0x000000280408723c */ /* 0x042ff000000418ff */
[C---:B------:R-:W-:Y:S08]  /*4810*/  HMMA.16816.F32.BF16 R20, R4.reuse, R182, RZ ;  /* 0x000000b60414723c */ /* 0x040ff000000418ff */
[----:B------:R-:W-:Y:S08]  /*4820*/  HMMA.16816.F32.BF16 R12, R4, R174, RZ ;  /* 0x000000ae040c723c */ /* 0x000ff000000418ff */
[----:B-----5:R-:W-:Y:S08]  /*4830*/  HMMA.16816.F32.BF16 R192, R60, R188, RZ ;  /* 0x000000bc3cc0723c */ /* 0x020ff000000418ff */
[----:B------:R-:W-:Y:S08]  /*4840*/  HMMA.16816.F32.BF16 R4, R4, R42, RZ ;  /* 0x0000002a0404723c */ /* 0x000ff000000418ff */
[C---:B------:R-:W-:Y:S08]  /*4850*/  HMMA.16816.F32.BF16 R184, R60.reuse, R180, RZ ;  /* 0x000000b43cb8723c */ /* 0x040ff000000418ff */
[C---:B------:R-:W-:Y:S08]  /*4860*/  HMMA.16816.F32.BF16 R176, R60.reuse, R172, RZ ;  /* 0x000000ac3cb0723c */ /* 0x040ff000000418ff */
[C---:B------:R-:W-:Y:S08]  /*4870*/  HMMA.16816.F32.BF16 R188, R60.reuse, R190, RZ ;  /* 0x000000be3cbc723c */ /* 0x040ff000000418ff */
[C---:B------:R-:W-:Y:S08]  /*4880*/  HMMA.16816.F32.BF16 R180, R60.reuse, R182, RZ ;  /* 0x000000b63cb4723c */ /* 0x040ff000000418ff */
[C---:B------:R-:W-:Y:S08]  /*4890*/  HMMA.16816.F32.BF16 R172, R60.reuse, R174, RZ ;  /* 0x000000ae3cac723c */ /* 0x040ff000000418ff */
[C---:B------:R-:W-:Y:S08]  /*48a0*/  HMMA.16816.F32.BF16 R64, R60.reuse, R40, RZ ;  /* 0x000000283c40723c */ /* 0x040ff000000418ff */
[----:B------:R-:W-:Y:S01]  /*48b0*/  HMMA.16816.F32.BF16 R60, R60, R42, RZ ;  /* 0x0000002a3c3c723c */ /* 0x000fe200000418ff */
[----:B------:R-:W1:Y:S07]  /*48c0*/  LDSM.16.M88.4 R40, [R215] ;  /* 0x00000000d728783b */ /* 0x000e6e0000000200 */
        /* <DEDUP_REMOVED lines=9> */
[C---:B-1----:R-:W-:Y:S08]  /*4960*/  HMMA.16816.F32.BF16 R184, R40.reuse, R52, R184 ;  /* 0x0000003428b8723c */ /* 0x042ff000000418b8 */
[C---:B------:R-:W-:Y:S01]  /*4970*/  HMMA.16816.F32.BF16 R180, R40.reuse, R54, R180 ;  /* 0x0000003628b4723c */ /* 0x040fe200000418b4 */
[----:B------:R-:W-:Y:S07]  /*4980*/  LDSM.16.M88.4 R52, [R215+0x3000] ;  /* 0x00300000d734783b */ /* 0x000fee0000000200 */
[C---:B------:R-:W-:Y:S08]  /*4990*/  HMMA.16816.F32.BF16 R192, R40.reuse, R56, R192 ;  /* 0x0000003828c0723c */ /* 0x040ff000000418c0 */
[C---:B------:R-:W-:Y:S08]  /*49a0*/  HMMA.16816.F32.BF16 R64, R40.reuse, R44, R64 ;  /* 0x0000002c2840723c */ /* 0x040ff00000041840 */
[C---:B------:R-:W-:Y:S01]  /*49b0*/  HMMA.16816.F32.BF16 R188, R40.reuse, R58, R188 ;  /* 0x0000003a28bc723c */ /* 0x040fe200000418bc */
[----:B------:R-:W-:Y:S07]  /*49c0*/  LDSM.16.M88.4 R56, [R215+0x2000] ;  /* 0x00200000d738783b */ /* 0x000fee0000000200 */
[C---:B------:R-:W-:Y:S01]  /*49d0*/  HMMA.16816.F32.BF16 R60, R40.reuse, R46, R60 ;  /* 0x0000002e283c723c */ /* 0x040fe2000004183c */
[----:B------:R-:W1:Y:S07]  /*49e0*/  LDSM.16.M88.4 R44, [R213+0x7400] ;  /* 0x00740000d52c783b */ /* 0x000e6e0000000200 */
[C---:B------:R-:W-:Y:S08]  /*49f0*/  HMMA.16816.F32.BF16 R176, R40.reuse, R48, R176 ;  /* 0x0000003028b0723c */ /* 0x040ff000000418b0 */
[----:B------:R-:W-:Y:S01]  /*4a00*/  HMMA.16816.F32.BF16 R172, R40, R50, R172 ;  /* 0x0000003228ac723c */ /* 0x000fe200000418ac */
[----:B------:R-:W3:Y:S04]  /*4a10*/  LDSM.16.M88.4 R48, [R213+0x7000] ;  /* 0x00700000d530783b */ /* 0x000ee80000000200 */
[----:B------:R-:W4:Y:S03]  /*4a20*/  LDSM.16.M88.4 R40, [R213+0x7800] ;  /* 0x00780000d528783b */ /* 0x000f260000000200 */
[C---:B--2---:R-:W-:Y:S08]  /*4a30*/  HMMA.16816.F32.BF16 R32, R36.reuse, R208, R32 ;  /* 0x000000d02420723c */ /* 0x044ff00000041820 */
        /* <DEDUP_REMOVED lines=8> */
[C---:B------:R-:W-:Y:S08]  /*4ac0*/  HMMA.16816.F32.BF16 R184, R244.reuse, R204, R184 ;  /* 0x000000ccf4b8723c */ /* 0x040ff000000418b8 */
[C---:B------:R-:W-:Y:S01]  /*4ad0*/  HMMA.16816.F32.BF16 R180, R244.reuse, R206, R180 ;  /* 0x000000cef4b4723c */ /* 0x040fe200000418b4 */
[----:B------:R-:W-:Y:S07]  /*4ae0*/  LDSM.16.M88.4 R204, [R216+0x8c00] ;  /* 0x008c0000d8cc783b */ /* 0x000fee0000000200 */
[C---:B------:R-:W-:Y:S08]  /*4af0*/  HMMA.16816.F32.BF16 R188, R244.reuse, R210, R188 ;  /* 0x000000d2f4bc723c */ /* 0x040ff000000418bc */
[C---:B------:R-:W-:Y:S08]  /*4b00*/  HMMA.16816.F32.BF16 R176, R244.reuse, R200, R176 ;  /* 0x000000c8f4b0723c */ /* 0x040ff000000418b0 */
[C---:B------:R-:W-:Y:S01]  /*4b10*/  HMMA.16816.F32.BF16 R172, R244.reuse, R202, R172 ;  /* 0x000000caf4ac723c */ /* 0x040fe200000418ac */
[----:B------:R-:W-:Y:S07]  /*4b20*/  LDSM.16.M88.4 R200, [R217+0x5000] ;  /* 0x00500000d9c8783b */ /* 0x000fee0000000200 */
[C---:B------:R-:W-:Y:S08]  /*4b30*/  HMMA.16816.F32.BF16 R64, R244.reuse, R196, R64 ;  /* 0x000000c4f440723c */ /* 0x040ff00000041840 */
[----:B------:R-:W-:Y:S01]  /*4b40*/  HMMA.16816.F32.BF16 R60, R244, R198, R60 ;  /* 0x000000c6f43c723c */ /* 0x000fe2000004183c */
[----:B------:R-:W-:Y:S07]  /*4b50*/  LDSM.16.M88.4 R196, [R216+0x8000] ;  /* 0x00800000d8c4783b */ /* 0x000fee0000000200 */
[C---:B-1----:R-:W-:Y:S08]  /*4b60*/  HMMA.16816.F32.BF16 R24, R52.reuse, R44, R24 ;  /* 0x0000002c3418723c */ /* 0x042ff00000041818 */
[----:B------:R-:W-:Y:S08]  /*4b70*/  HMMA.16816.F32.BF16 R20, R52, R46, R20 ;  /* 0x0000002e3414723c */ /* 0x000ff00000041814 */
[C---:B------:R-:W-:Y:S08]  /*4b80*/  HMMA.16816.F32.BF16 R184, R56.reuse, R44, R184 ;  /* 0x0000002c38b8723c */ /* 0x040ff000000418b8 */
[----:B------:R-:W-:Y:S01]  /*4b90*/  HMMA.16816.F32.BF16 R180, R56, R46, R180 ;  /* 0x0000002e38b4723c */ /* 0x000fe200000418b4 */
[----:B------:R-:W1:Y:S07]  /*4ba0*/  LDSM.16.M88.4 R44, [R217+0x4000] ;  /* 0x00400000d92c783b */ /* 0x000e6e0000000200 */
[----:B------:R-:W-:Y:S01]  /*4bb0*/  HMMA.16816.F32.BF16 R192, R244, R208, R192 ;  /* 0x000000d0f4c0723c */ /* 0x000fe200000418c0 */
[----:B------:R-:W-:Y:S07]  /*4bc0*/  LDSM.16.M88.4 R208, [R216+0x8800] ;  /* 0x00880000d8d0783b */ /* 0x000fee0000000200 */
[C---:B---3--:R-:W-:Y:S08]  /*4bd0*/  HMMA.16816.F32.BF16 R32, R52.reuse, R48, R32 ;  /* 0x000000303420723c */ /* 0x048ff00000041820 */
[C---:B------:R-:W-:Y:S08]  /*4be0*/  HMMA.16816.F32.BF16 R28, R52.reuse, R50, R28 ;  /* 0x00000032341c723c */ /* 0x040ff0000004181c */
[C---:B----4-:R-:W-:Y:S08]  /*4bf0*/  HMMA.16816.F32.BF16 R16, R52.reuse, R40, R16 ;  /* 0x000000283410723c */ /* 0x050ff00000041810 */
[C---:B------:R-:W-:Y:S08]  /*4c00*/  HMMA.16816.F32.BF16 R12, R52.reuse, R42, R12 ;  /* 0x0000002a340c723c */ /* 0x040ff0000004180c */
[C---:B--2---:R-:W-:Y:S08]  /*4c10*/  HMMA.16816.F32.BF16 R8, R52.reuse, R36, R8 ;  /* 0x000000243408723c */ /* 0x044ff00000041808 */
[----:B------:R-:W-:Y:S01]  /*4c20*/  HMMA.16816.F32.BF16 R4, R52, R38, R4 ;  /* 0x000000263404723c */ /* 0x000fe20000041804 */
[----:B------:R-:W2:Y:S07]  /*4c30*/  LDSM.16.M88.4 R52, [R216+0x8400] ;  /* 0x00840000d834783b */ /* 0x000eae0000000200 */
[C---:B------:R-:W-:Y:S08]  /*4c40*/  HMMA.16816.F32.BF16 R188, R56.reuse, R50, R188 ;  /* 0x0000003238bc723c */ /* 0x040ff000000418bc */
[C---:B------:R-:W-:Y:S08]  /*4c50*/  HMMA.16816.F32.BF16 R176, R56.reuse, R40, R176 ;  /* 0x0000002838b0723c */ /* 0x040ff000000418b0 */
[C---:B------:R-:W-:Y:S01]  /*4c60*/  HMMA.16816.F32.BF16 R172, R56.reuse, R42, R172 ;  /* 0x0000002a38ac723c */ /* 0x040fe200000418ac */
[----:B------:R-:W-:Y:S07]  /*4c70*/  LDSM.16.M88.4 R40, [R215+0x4000] ;  /* 0x00400000d728783b */ /* 0x000fee0000000200 */
[C---:B------:R-:W-:Y:S08]  /*4c80*/  HMMA.16816.F32.BF16 R64, R56.reuse, R36, R64 ;  /* 0x000000243840723c */ /* 0x040ff00000041840 */
[C---:B------:R-:W-:Y:S01]  /*4c90*/  HMMA.16816.F32.BF16 R60, R56.reuse, R38, R60 ;  /* 0x00000026383c723c */ /* 0x040fe2000004183c */
[----:B------:R-:W3:Y:S07]  /*4ca0*/  LDSM.16.M88.4 R36, [R213+0x8000] ;  /* 0x00800000d524783b */ /* 0x000eee0000000200 */
[----:B------:R-:W-:Y:S01]  /*4cb0*/  HMMA.16816.F32.BF16 R192, R56, R48, R192 ;  /* 0x0000003038c0723c */ /* 0x000fe200000418c0 */
[----:B------:R-:W4:Y:S04]  /*4cc0*/  LDSM.16.M88.4 R56, [R215+0x5000] ;  /* 0x00500000d738783b */ /* 0x000f280000000200 */
[----:B------:R-:W5:Y:S03]  /*4cd0*/  LDSM.16.M88.4 R48, [R213+0x8400] ;  /* 0x00840000d530783b */ /* 0x000f660000000200 */
[-C--:B-1----:R-:W-:Y:S08]  /*4ce0*/  HMMA.16816.F32.BF16 R188, R44, R198.reuse, R188 ;  /* 0x000000c62cbc723c */ /* 0x082ff000000418bc */
[----:B------:R-:W-:Y:S08]  /*4cf0*/  HMMA.16816.F32.BF16 R28, R200, R198, R28 ;  /* 0x000000c6c81c723c */ /* 0x000ff0000004181c */
[-C--:B--2---:R-:W-:Y:S08]  /*4d00*/  HMMA.16816.F32.BF16 R184, R44, R52.reuse, R184 ;  /* 0x000000342cb8723c */ /* 0x084ff000000418b8 */
[----:B------:R-:W-:Y:S07]  /*4d10*/  HMMA.16816.F32.BF16 R24, R200, R52, R24 ;  /* 0x00000034c818723c */ /* 0x000fee0000041818 */
[----:B------:R-:W-:Y:S01]  /*4d20*/  IADD3 R53, R224, -0x2, RZ ;  /* 0xfffffffee0357810 */ /* 0x000fe20007ffe0ff */
[----:B---3--:R-:W-:Y:S04]  /*4d30*/  HMMA.16816.F32.BF16 R188, R40, R38, R188 ;  /* 0x0000002628bc723c */ /* 0x008fe800000418bc */
[----:B------:R-:W-:-:S04]  /*4d40*/  IMAD R53, R53, 0x40, R252 ;  /* 0x0000004035357824 */ /* 0x000fc800078e02fc */
[----:B----4-:R-:W-:Y:S01]  /*4d50*/  HMMA.16816.F32.BF16 R28, R56, R38, R28 ;  /* 0x00000026381c723c */ /* 0x010fe2000004181c */
[----:B------:R-:W-:-:S04]  /*4d60*/  IADD3 R169, R53, 0x8, RZ ;  /* 0x0000000835a97810 */ /* 0x000fc80007ffe0ff */
[-C--:B------:R-:W-:Y:S02]  /*4d70*/  ISETP.GE.AND P5, PT, R169, R251.reuse, PT ;  /* 0x000000fba900720c */ /* 0x080fe40003fa6270 */
[----:B------:R-:W-:Y:S01]  /*4d80*/  IADD3 R39, R53, 0x1, RZ ;  /* 0x0000000135277810 */ /* 0x000fe20007ffe0ff */
[-C--:B------:R-:W-:Y:S01]  /*4d90*/  HMMA.16816.F32.BF16 R20, R200, R54.reuse, R20 ;  /* 0x00000036c814723c */ /* 0x080fe20000041814 */
[-C--:B------:R-:W-:Y:S02]  /*4da0*/  ISETP.GE.AND P2, PT, R169, R250.reuse, PT ;  /* 0x000000faa900720c */ /* 0x080fe40003f46270 */
[C---:B------:R-:W-:Y:S02]  /*4db0*/  ISETP.GE.AND P4, PT, R39.reuse, R251, PT ;  /* 0x000000fb2700720c */ /* 0x040fe40003f86270 */
[C---:B------:R-:W-:Y:S02]  /*4dc0*/  ISETP.GE.AND P3, PT, R39.reuse, R250, PT ;  /* 0x000000fa2700720c */ /* 0x040fe40003f66270 */
[C---:B------:R-:W-:Y:S01]  /*4dd0*/  ISETP.GE.AND P1, PT, R39.reuse, R238, PT ;  /* 0x000000ee2700720c */ /* 0x040fe20003f26270 */
[----:B------:R-:W-:Y:S01]  /*4de0*/  HMMA.16816.F32.BF16 R180, R44, R54, R180 ;  /* 0x000000362cb4723c */ /* 0x000fe200000418b4 */
[----:B------:R-:W-:-:S02]  /*4df0*/  ISETP.GE.AND P0, PT, R39, R236, PT ;  /* 0x000000ec2700720c */ /* 0x000fc40003f06270 */
[----:B------:R-:W-:Y:S02]  /*4e00*/  IADD3 R39, R53, 0x9, RZ ;  /* 0x0000000935277810 */ /* 0x000fe40007ffe0ff */
[----:B------:R-:W-:Y:S02]  /*4e10*/  FSEL R164, R190, -INF , !P2 ;  /* 0xff800000bea47808 */ /* 0x000fe40005000000 */
[----:B------:R-:W-:Y:S01]  /*4e20*/  FSEL R55, R188, -INF , !P5 ;  /* 0xff800000bc377808 */ /* 0x000fe20006800000 */
[----:B------:R-:W-:Y:S01]  /*4e30*/  HMMA.16816.F32.BF16 R192, R44, R196, R192 ;  /* 0x000000c42cc0723c */ /* 0x000fe200000418c0 */
[----:B------:R-:W-:Y:S02]  /*4e40*/  ISETP.GE.AND P5, PT, R169, R236, PT ;  /* 0x000000eca900720c */ /* 0x000fe40003fa6270 */
[----:B------:R-:W-:Y:S02]  /*4e50*/  ISETP.GE.AND P2, PT, R39, R238, PT ;  /* 0x000000ee2700720c */ /* 0x000fe40003f46270 */
[----:B------:R-:W-:-:S02]  /*4e60*/  FSEL R52, R30, -INF , !P5 ;  /* 0xff8000001e347808 */ /* 0x000fc40006800000 */
[----:B------:R-:W-:Y:S01]  /*4e70*/  ISETP.GE.AND P6, PT, R169, R238, PT ;  /* 0x000000eea900720c */ /* 0x000fe20003fc6270 */
[C---:B------:R-:W-:Y:S01]  /*4e80*/  HMMA.16816.F32.BF16 R176, R44.reuse, R208, R176 ;  /* 0x000000d02cb0723c */ /* 0x040fe200000418b0 */
[----:B------:R-:W-:Y:S02]  /*4e90*/  ISETP.GE.AND P5, PT, R39, R236, PT ;  /* 0x000000ec2700720c */ /* 0x000fe40003fa6270 */
[----:B------:R-:W-:Y:S02]  /*4ea0*/  FSEL R54, R29, -INF , !P2 ;  /* 0xff8000001d367808 */ /* 0x000fe40005000000 */
[----:B------:R-:W-:Y:S02]  /*4eb0*/  IADD3 R29, R53, 0x10, RZ ;  /* 0x00000010351d7810 */ /* 0x000fe40007ffe0ff */
[----:B------:R-:W-:Y:S01]  /*4ec0*/  FSEL R244, R28, -INF , !P6 ;  /* 0xff8000001cf47808 */ /* 0x000fe20007000000 */
[----:B------:R-:W-:Y:S01]  /*4ed0*/  HMMA.16816.F32.BF16 R172, R44, R210, R172 ;  /* 0x000000d22cac723c */ /* 0x000fe200000418ac */
[----:B------:R-:W-:-:S02]  /*4ee0*/  ISETP.GE.AND P6, PT, R39, R251, PT ;  /* 0x000000fb2700720c */ /* 0x000fc40003fc6270 */
[----:B------:R-:W-:Y:S02]  /*4ef0*/  ISETP.GE.AND P2, PT, R39, R250, PT ;  /* 0x000000fa2700720c */ /* 0x000fe40003f46270 */
[----:B------:R-:W-:-:S03]  /*4f00*/  IADD3 R39, R53, 0x11, RZ ;  /* 0x0000001135277810 */ /* 0x000fc60007ffe0ff */
[C---:B------:R-:W-:Y:S08]  /*4f10*/  HMMA.16816.F32.BF16 R64, R44.reuse, R204, R64 ;  /* 0x000000cc2c40723c */ /* 0x040ff00000041840 */
[----:B------:R-:W-:Y:S01]  /*4f20*/  HMMA.16816.F32.BF16 R60, R44, R206, R60 ;  /* 0x000000ce2c3c723c */ /* 0x000fe2000004183c */
[----:B------:R-:W1:Y:S07]  /*4f30*/  LDSM.16.M88.4 R44, [R213+0x8800] ;  /* 0x00880000d52c783b */ /* 0x000e6e0000000200 */
[-C--:B-----5:R-:W-:Y:S08]  /*4f40*/  HMMA.16816.F32.BF16 R184, R40, R48.reuse, R184 ;  /* 0x0000003028b8723c */ /* 0x0a0ff000000418b8 */
[----:B------:R-:W-:Y:S08]  /*4f50*/  HMMA.16816.F32.BF16 R24, R56, R48, R24 ;  /* 0x000000303818723c */ /* 0x000ff00000041818 */
[----:B------:R-:W-:Y:S07]  /*4f60*/  HMMA.16816.F32.BF16 R16, R200, R208, R16 ;  /* 0x000000d0c810723c */ /* 0x000fee0000041810 */
[----:B------:R-:W-:Y:S01]  /*4f70*/  FSEL R209, R189, -INF , !P6 ;  /* 0xff800000bdd17808 */ /* 0x000fe20007000000 */
[----:B------:R-:W-:Y:S01]  /*4f80*/  HMMA.16816.F32.BF16 R20, R56, R50, R20 ;  /* 0x000000323814723c */ /* 0x000fe20000041814 */
[----:B------:R-:W-:-:S07]  /*4f90*/  ISETP.GE.AND P6, PT, R29, R238, PT ;  /* 0x000000ee1d00720c */ /* 0x000fce0003fc6270 */
[----:B------:R-:W-:Y:S07]  /*4fa0*/  HMMA.16816.F32.BF16 R180, R40, R50, R180 ;  /* 0x0000003228b4723c */ /* 0x000fee00000418b4 */
[----:B------:R-:W-:Y:S01]  /*4fb0*/  FSEL R50, R31, -INF , !P5 ;  /* 0xff8000001f327808 */ /* 0x000fe20006800000 */
[----:B------:R-:W-:Y:S01]  /*4fc0*/  HMMA.16816.F32.BF16 R8, R200, R204, R8 ;  /* 0x000000ccc808723c */ /* 0x000fe20000041808 */
[----:B------:R-:W-:-:S06]  /*4fd0*/  ISETP.GE.AND P5, PT, R29, R251, PT ;  /* 0x000000fb1d00720c */ /* 0x000fcc0003fa6270 */
[----:B------:R-:W-:Y:S01]  /*4fe0*/  FSEL R205, R184, -INF , !P5 ;  /* 0xff800000b8cd7808 */ /* 0x000fe20006800000 */
[----:B------:R-:W-:Y:S01]  /*4ff0*/  HMMA.16816.F32.BF16 R4, R200, R206, R4 ;  /* 0x000000cec804723c */ /* 0x000fe20000041804 */
[----:B------:R-:W-:-:S06]  /*5000*/  ISETP.GE.AND P5, PT, R29, R236, PT ;  /* 0x000000ec1d00720c */ /* 0x000fcc0003fa6270 */
[----:B------:R-:W-:Y:S01]  /*5010*/  FSEL R207, R191, -INF , !P2 ;  /* 0xff800000bfcf7808 */ /* 0x000fe20005000000 */
[----:B------:R-:W-:Y:S01]  /*5020*/  HMMA.16816.F32.BF16 R12, R200, R210, R12 ;  /* 0x000000d2c80c723c */ /* 0x000fe2000004180c */
[----:B------:R-:W-:Y:S02]  /*5030*/  ISETP.GE.AND P2, PT, R29, R250, PT ;  /* 0x000000fa1d00720c */ /* 0x000fe40003f46270 */
[----:B------:R-:W2:Y:S01]  /*5040*/  LDSM.16.M88.4 R28, [R213+0x8c00] ;  /* 0x008c0000d51c783b */ /* 0x000ea20000000200 */
[----:B------:R-:W-:-:S04]  /*5050*/  DEPBAR.LE SB0, 0x0 ;  /* 0x000080000000791a */ /* 0x000fc80000000000 */
[----:B------:R-:W-:Y:S01]  /*5060*/  FSEL R204, R186, -INF , !P2 ;  /* 0xff800000bacc7808 */ /* 0x000fe20005000000 */
[----:B------:R-:W-:Y:S01]  /*5070*/  HMMA.16816.F32.BF16 R32, R200, R196, R32 ;  /* 0x000000c4c820723c */ /* 0x000fe20000041820 */
[----:B------:R-:W-:-:S04]  /*5080*/  ISETP.GE.AND P2, PT, R39, R251, PT ;  /* 0x000000fb2700720c */ /* 0x000fc80003f46270 */
[----:B------:R-:W-:Y:S02]  /*5090*/  FSEL R191, R185, -INF , !P2 ;  /* 0xff800000b9bf7808 */ /* 0x000fe40005000000 */
[----:B------:R-:W-:Y:S01]  /*50a0*/  FSEL R201, R24, -INF , !P6 ;  /* 0xff80000018c97808 */ /* 0x000fe20007000000 */
[-C--:B-1----:R-:W-:Y:S01]  /*50b0*/  HMMA.16816.F32.BF16 R176, R40, R44.reuse, R176 ;  /* 0x0000002c28b0723c */ /* 0x082fe200000418b0 */
        /* <DEDUP_REMOVED lines=13> */
[----:B------:R-:W-:Y:S01]  /*5190*/  FSEL R187, R180, -INF , !P2 ;  /* 0xff800000b4bb7808 */ /* 0x000fe20005000000 */
[----:B------:R-:W-:Y:S01]  /*51a0*/  HMMA.16816.F32.BF16 R12, R56, R46, R12 ;  /* 0x0000002e380c723c */ /* 0x000fe2000004180c */
[----:B------:R-:W-:Y:S02]  /*51b0*/  FSEL R208, R182, -INF , !P5 ;  /* 0xff800000b6d07808 */ /* 0x000fe40006800000 */
[C---:B------:R-:W-:Y:S02]  /*51c0*/  ISETP.GE.AND P6, PT, R39.reuse, R238, PT ;  /* 0x000000ee2700720c */ /* 0x040fe40003fc6270 */
[----:B------:R-:W-:Y:S02]  /*51d0*/  ISETP.GE.AND P2, PT, R39, R236, PT ;  /* 0x000000ec2700720c */ /* 0x000fe40003f46270 */
[----:B------:R-:W-:Y:S01]  /*51e0*/  ISETP.GE.AND P5, PT, R25, R238, PT ;  /* 0x000000ee1900720c */ /* 0x000fe20003fa6270 */
[----:B--2---:R-:W-:Y:S01]  /*51f0*/  HMMA.16816.F32.BF16 R64, R40, R28, R64 ;  /* 0x0000001c2840723c */ /* 0x004fe20000041840 */
[----:B------:R-:W-:-:S02]  /*5200*/  FSEL R199, R20, -INF , !P6 ;  /* 0xff80000014c77808 */ /* 0x000fc40007000000 */
[----:B------:R-:W-:Y:S02]  /*5210*/  FSEL R246, R22, -INF , !P2 ;  /* 0xff80000016f67808 */ /* 0x000fe40005000000 */
[----:B------:R-:W-:Y:S02]  /*5220*/  FSEL R180, R21, -INF , !P5 ;  /* 0xff80000015b47808 */ /* 0x000fe40006800000 */
[C---:B------:R-:W-:Y:S01]  /*5230*/  ISETP.GE.AND P6, PT, R25.reuse, R251, PT ;  /* 0x000000fb1900720c */ /* 0x040fe20003fc6270 */
[----:B------:R-:W-:Y:S01]  /*5240*/  HMMA.16816.F32.BF16 R8, R56, R28, R8 ;  /* 0x0000001c3808723c */ /* 0x000fe20000041808 */
[C---:B------:R-:W-:Y:S02]  /*5250*/  ISETP.GE.AND P2, PT, R25.reuse, R236, PT ;  /* 0x000000ec1900720c */ /* 0x040fe40003f46270 */
[----:B------:R-:W-:Y:S02]  /*5260*/  ISETP.GE.AND P5, PT, R25, R250, PT ;  /* 0x000000fa1900720c */ /* 0x000fe40003fa6270 */
[----:B------:R-:W-:-:S02]  /*5270*/  IADD3 R25, R53, 0x20, RZ ;  /* 0x0000002035197810 */ /* 0x000fc40007ffe0ff */
[----:B------:R-:W-:Y:S01]  /*5280*/  FSEL R190, R23, -INF , !P2 ;  /* 0xff80000017be7808 */ /* 0x000fe20005000000 */
[-C--:B------:R-:W-:Y:S01]  /*5290*/  HMMA.16816.F32.BF16 R32, R56, R36.reuse, R32 ;  /* 0x000000243820723c */ /* 0x080fe20000041820 */
[----:B------:R-:W-:Y:S02]  /*52a0*/  FSEL R210, R183, -INF , !P5 ;  /* 0xff800000b7d27808 */ /* 0x000fe40006800000 */
[C---:B------:R-:W-:Y:S01]  /*52b0*/  ISETP.GE.AND P5, PT, R25.reuse, R251, PT ;  /* 0x000000fb1900720c */ /* 0x040fe20003fa6270 */
[----:B------:R-:W-:Y:S01]  /*52c0*/  BAR.SYNC.DEFER_BLOCKING 0x0 ;  /* 0x0000000000007b1d */ /* 0x000fe20000010000 */
[----:B------:R-:W-:Y:S02]  /*52d0*/  ISETP.GE.AND P2, PT, R25, R250, PT ;  /* 0x000000fa1900720c */ /* 0x000fe40003f46270 */
[----:B------:R-:W-:Y:S01]  /*52e0*/  IADD3 R21, R53, 0x21, RZ ;  /* 0x0000002135157810 */ /* 0x000fe20007ffe0ff */
[----:B------:R-:W-:Y:S01]  /*52f0*/  HMMA.16816.F32.BF16 R192, R40, R36, R192 ;  /* 0x0000002428c0723c */ /* 0x000fe200000418c0 */
[----:B------:R-:W-:-:S02]  /*5300*/  FSEL R189, R181, -INF , !P6 ;  /* 0xff800000b5bd7808 */ /* 0x000fc40007000000 */
[----:B------:R-:W-:Y:S02]  /*5310*/  FSEL R181, R176, -INF , !P5 ;  /* 0xff800000b0b57808 */ /* 0x000fe40006800000 */
[----:B------:R-:W-:Y:S02]  /*5320*/  FSEL R178, R178, -INF , !P2 ;  /* 0xff800000b2b27808 */ /* 0x000fe40005000000 */
[C---:B------:R-:W-:Y:S01]  /*5330*/  ISETP.GE.AND P6, PT, R25.reuse, R238, PT ;  /* 0x000000ee1900720c */ /* 0x040fe20003fc6270 */
[----:B------:R-:W-:Y:S01]  /*5340*/  HMMA.16816.F32.BF16 R4, R56, R30, R4 ;  /* 0x0000001e3804723c */ /* 0x000fe20000041804 */
[----:B------:R-:W-:Y:S02]  /*5350*/  ISETP.GE.AND P5, PT, R25, R236, PT ;  /* 0x000000ec1900720c */ /* 0x000fe40003fa6270 */
[----:B------:R-:W-:Y:S02]  /*5360*/  ISETP.GE.AND P2, PT, R21, R251, PT ;  /* 0x000000fb1500720c */ /* 0x000fe40003f46270 */
[----:B------:R-:W-:-:S02]  /*5370*/  FSEL R196, R16, -INF , !P6 ;  /* 0xff80000010c47808 */ /* 0x000fc40007000000 */
[----:B------:R-:W-:Y:S01]  /*5380*/  FSEL R182, R18, -INF , !P5 ;  /* 0xff80000012b67808 */ /* 0x000fe20006800000 */
[----:B------:R-:W-:Y:S01]  /*5390*/  HMMA.16816.F32.BF16 R60, R40, R30, R60 ;  /* 0x0000001e283c723c */ /* 0x000fe2000004183c */
        /* <DEDUP_REMOVED lines=29> */
[----:B------:R-:W-:Y:S02]  /*5570*/  ISETP.GE.AND P6, PT, R17, R238, PT ;  /* 0x000000ee1100720c */ /* 0x000fe40003fc6270 */
[----:B------:R-:W-:Y:S02]  /*5580*/  FSEL R36, R66, -INF , !P2 ;  /* 0xff80000042247808 */ /* 0x000fe40005000000 */
[----:B------:R-:W-:Y:S02]  /*5590*/  FSEL R37, R64, -INF , !P5 ;  /* 0xff80000040257808 */ /* 0x000fe40006800000 */
[----:B------:R-:W-:Y:S02]  /*55a0*/  ISETP.GE.AND P2, PT, R13, R251, PT ;  /* 0x000000fb0d00720c */ /* 0x000fe40003f46270 */
[----:B------:R-:W-:Y:S02]  /*55b0*/  ISETP.GE.AND P5, PT, R17, R236, PT ;  /* 0x000000ec1100720c */ /* 0x000fe40003fa6270 */
[----:B------:R-:W-:-:S02]  /*55c0*/  FSEL R66, R8, -INF , !P6 ;  /* 0xff80000008427808 */ /* 0x000fc40007000000 */
[----:B------:R-:W-:Y:S02]  /*55d0*/  FSEL R8, R35, -INF , !P0 ;  /* 0xff80000023087808 */ /* 0x000fe40004000000 */
[----:B------:R-:W-:Y:S02]  /*55e0*/  FSEL R39, R65, -INF , !P2 ;  /* 0xff80000041277808 */ /* 0x000fe40005000000 */
[----:B------:R-:W-:Y:S02]  /*55f0*/  ISETP.GE.AND P0, PT, R53, R236, PT ;  /* 0x000000ec3500720c */ /* 0x000fe40003f06270 */
[C---:B------:R-:W-:Y:S02]  /*5600*/  ISETP.GE.AND P6, PT, R13.reuse, R250, PT ;  /* 0x000000fa0d00720c */ /* 0x040fe40003fc6270 */
[----:B------:R-:W-:Y:S02]  /*5610*/  FSEL R56, R10, -INF , !P5 ;  /* 0xff8000000a387808 */ /* 0x000fe40006800000 */
[----:B------:R-:W-:-:S02]  /*5620*/  ISETP.GE.AND P2, PT, R13, R236, PT ;  /* 0x000000ec0d00720c */ /* 0x000fc40003f46270 */
[----:B------:R-:W-:Y:S02]  /*5630*/  ISETP.GE.AND P5, PT, R13, R238, PT ;  /* 0x000000ee0d00720c */ /* 0x000fe40003fa6270 */
[----:B------:R-:W-:Y:S02]  /*5640*/  FSEL R34, R34, -INF , !P0 ;  /* 0xff80000022227808 */ /* 0x000fe40004000000 */
[----:B------:R-:W-:Y:S02]  /*5650*/  FSEL R38, R67, -INF , !P6 ;  /* 0xff80000043267808 */ /* 0x000fe40007000000 */
[----:B------:R-:W-:Y:S02]  /*5660*/  FSEL R57, R11, -INF , !P2 ;  /* 0xff8000000b397808 */ /* 0x000fe40005000000 */
[----:B------:R-:W-:Y:S02]  /*5670*/  ISETP.NE.AND P0, PT, R224, 0x2, PT ;  /* 0x00000002e000780c */ /* 0x000fe40003f05270 */
[----:B------:R-:W-:-:S02]  /*5680*/  FSEL R67, R9, -INF , !P5 ;  /* 0xff80000009437808 */ /* 0x000fc40006800000 */
[C---:B------:R-:W-:Y:S02]  /*5690*/  ISETP.GE.AND P2, PT, R53.reuse, R251, PT ;  /* 0x000000fb3500720c */ /* 0x040fe40003f46270 */
[----:B------:R-:W-:Y:S02]  /*56a0*/  IADD3 R9, R53, 0x38, RZ ;  /* 0x0000003835097810 */ /* 0x000fe40007ffe0ff */
[----:B------:R-:W-:Y:S02]  /*56b0*/  FSEL R0, R33, -INF , !P1 ;  /* 0xff80000021007808 */ /* 0x000fe40004800000 */
[----:B------:R-:W-:Y:S02]  /*56c0*/  FSEL R12, R195, -INF , !P3 ;  /* 0xff800000c30c7808 */ /* 0x000fe40005800000 */
[----:B------:R-:W-:Y:S02]  /*56d0*/  FSEL R13, R192, -INF , !P2 ;  /* 0xff800000c00d7808 */ /* 0x000fe40005000000 */
[----:B------:R-:W-:-:S02]  /*56e0*/  ISETP.GE.AND P5, PT, R53, R250, PT ;  /* 0x000000fa3500720c */ /* 0x000fc40003fa6270 */
[-C--:B------:R-:W-:Y:S02]  /*56f0*/  ISETP.GE.AND P1, PT, R53, R238.reuse, PT ;  /* 0x000000ee3500720c */ /* 0x080fe40003f26270 */
[C---:B------:R-:W-:Y:S02]  /*5700*/  ISETP.GE.AND P3, PT, R9.reuse, R238, PT ;  /* 0x000000ee0900720c */ /* 0x040fe40003f66270 */
[----:B------:R-:W-:Y:S02]  /*5710*/  ISETP.GE.AND P2, PT, R9, R236, PT ;  /* 0x000000ec0900720c */ /* 0x000fe40003f46270 */
[----:B------:R-:W-:Y:S02]  /*5720*/  IADD3 R53, R53, 0x39, RZ ;  /* 0x0000003935357810 */ /* 0x000fe40007ffe0ff */
        /* <DEDUP_REMOVED lines=10> */
[----:B------:R-:W-:Y:S02]  /*57d0*/  ISETP.GE.AND P1, PT, R53, R236, PT ;  /* 0x000000ec3500720c */ /* 0x000fe40003f26270 */
        /* <DEDUP_REMOVED lines=9> */
[----:B------:R-:W-:-:S04]  /*5870*/  IMAD.WIDE.U32 R6, R5, c[0x0][0x198], RZ ;  /* 0x0000660005067a25 */ /* 0x000fc800078e00ff */
[----:B------:R-:W-:Y:S01]  /*5880*/  IMAD R2, R2, c[0x0][0x198], RZ ;  /* 0x0000660002027a24 */ /* 0x000fe200078e02ff */
[----:B------:R-:W-:-:S03]  /*5890*/  LEA R4, P0, R6, R226, 0x6 ;  /* 0x000000e206047211 */ /* 0x000fc600078030ff */
[----:B------:R-:W-:Y:S01]  /*58a0*/  IMAD R2, R5, c[0x0][0x19c], R2 ;  /* 0x0000670005027a24 */ /* 0x000fe200078e0202 */
[----:B------:R-:W-:-:S03]  /*58b0*/  LEA R10, P1, R4, c[0x0][0x168], 0x1 ;  /* 0x00005a00040a7a11 */ /* 0x000fc600078208ff */
[----:B------:R-:W-:-:S05]  /*58c0*/  IMAD.IADD R5, R7, 0x1, R2 ;  /* 0x0000000107057824 */ /* 0x000fca00078e0202 */
[----:B------:R-:W-:Y:S02]  /*58d0*/  LEA.HI.X R5, R6, R229, R5, 0x6, P0 ;  /* 0x000000e506057211 */ /* 0x000fe400000f3405 */
[----:B------:R-:W-:Y:S02]  /*58e0*/  IADD3 R6, P0, R10, UR10, RZ ;  /* 0x0000000a0a067c10 */ /* 0x000fe4000ff1e0ff */
[----:B------:R-:W-:-:S04]  /*58f0*/  LEA.HI.X R11, R4, c[0x0][0x16c], R5, 0x1, P1 ;  /* 0x00005b00040b7a11 */ /* 0x000fc800008f0c05 */
[----:B------:R-:W-:Y:S01]  /*5900*/  IADD3.X R7, R11, UR9, RZ, P0, !PT ;  /* 0x000000090b077c10 */ /* 0x000fe200087fe4ff */
        /* <DEDUP_REMOVED lines=10> */
.L_x_19:
[----:B------:R-:W-:Y:S01]  /*59b0*/  FMNMX.FTZ R5, R166, R32, !PT ;  /* 0x00000020a6057209 */ /* 0x000fe20007810000 */
[----:B------:R-:W-:Y:S01]  /*59c0*/  LDSM.16.MT88.4 R24, [R214+0x9000] ;  /* 0x00900000d618783b */ /* 0x000fe20000004200 */
[----:B------:R-:W-:-:S02]  /*59d0*/  FMNMX.FTZ R4, R168, R13, !PT ;  /* 0x0000000da8047209 */ /* 0x000fc40007810000 */
[----:B------:R-:W-:Y:S01]  /*59e0*/  FMNMX.FTZ R5, R0, R5, !PT ;  /* 0x0000000500057209 */ /* 0x000fe20007810000 */
[----:B------:R-:W-:Y:S01]  /*59f0*/  LDSM.16.MT88.4 R20, [R212+0x9000] ;  /* 0x00900000d414783b */ /* 0x000fe20000004200 */
[----:B------:R-:W-:Y:S02]  /*5a00*/  FMNMX.FTZ R4, R193, R4, !PT ;  /* 0x00000004c1047209 */ /* 0x000fe40007810000 */
[----:B------:R-:W-:Y:S01]  /*5a10*/  FMNMX.FTZ R5, R244, R5, !PT ;  /* 0x00000005f4057209 */ /* 0x000fe20007810000 */
[----:B------:R-:W-:Y:S01]  /*5a20*/  LDSM.16.MT88.4 R16, [R214+0xa000] ;  /* 0x00a00000d610783b */ /* 0x000fe20000004200 */
[----:B------:R-:W-:Y:S02]  /*5a30*/  FMNMX.FTZ R4, R55, R4, !PT ;  /* 0x0000000437047209 */ /* 0x000fe40007810000 */
[----:B------:R-:W-:Y:S02]  /*5a40*/  FMNMX.FTZ R2, R54, R5, !PT ;  /* 0x0000000536027209 */ /* 0x000fe40007810000 */
[----:B------:R-:W-:-:S02]  /*5a50*/  FMNMX.FTZ R5, R165, R34, !PT ;  /* 0x00000022a5057209 */ /* 0x000fc40007810000 */
[----:B------:R-:W-:Y:S02]  /*5a60*/  FMNMX.FTZ R2, R201, R2, !PT ;  /* 0x00000002c9027209 */ /* 0x000fe40007810000 */
[----:B------:R-:W-:Y:S02]  /*5a70*/  FMNMX.FTZ R5, R8, R5, !PT ;  /* 0x0000000508057209 */ /* 0x000fe40007810000 */
[----:B------:R-:W-:Y:S02]  /*5a80*/  FMNMX.FTZ R2, R203, R2, !PT ;  /* 0x00000002cb027209 */ /* 0x000fe40007810000 */
[----:B------:R-:W-:Y:S02]  /*5a90*/  FMNMX.FTZ R5, R52, R5, !PT ;  /* 0x0000000534057209 */ /* 0x000fe40007810000 */
[----:B-1----:R-:W-:Y:S02]  /*5aa0*/  FMNMX.FTZ R7, R199, R2, !PT ;  /* 0x00000002c7077209 */ /* 0x002fe40007810000 */
        /* <DEDUP_REMOVED lines=21> */
[----:B------:R-:W-:Y:S02]  /*5c00*/  FMNMX.FTZ R5, R57, R2, !PT ;  /* 0x0000000239057209 */ /* 0x000fe40007810000 */
[----:B------:R-:W-:Y:S02]  /*5c10*/  FMNMX.FTZ R7, R12, R7, !PT ;  /* 0x000000070c077209 */ /* 0x000fe40007810000 */
[----:B------:R-:W-:Y:S02]  /*5c20*/  FMNMX.FTZ R5, R64, R5, !PT ;  /* 0x0000000540057209 */ /* 0x000fe40007810000 */
[----:B------:R-:W-:Y:S02]  /*5c30*/  FMNMX.FTZ R4, R209, R4, !PT ;  /* 0x00000004d1047209 */ /* 0x000fe40007810000 */
[----:B------:R-:W-:-:S02]  /*5c40*/  FMNMX.FTZ R6, R58, R5, !PT ;  /* 0x000000053a067209 */ /* 0x000fc40007810000 */
[----:B------:R-:W-:Y:S02]  /*5c50*/  FMNMX.FTZ R2, R164, R7, !PT ;  /* 0x00000007a4027209 */ /* 0x000fe40007810000 */
[----:B------:R-:W-:Y:S01]  /*5c60*/  FMNMX.FTZ R4, R205, R4, !PT ;  /* 0x00000004cd047209 */ /* 0x000fe20007810000 */
[----:B------:R-:W2:Y:S01]  /*5c70*/  SHFL.BFLY PT, R7, R6, 0x2, 0x1f ;  /* 0x0c401f0006077f89 */ /* 0x000ea200000e0000 */
[----:B------:R-:W-:Y:S02]  /*5c80*/  FMNMX.FTZ R5, R207, R2, !PT ;  /* 0x00000002cf057209 */ /* 0x000fe40007810000 */
[----:B------:R-:W-:Y:S02]  /*5c90*/  FMNMX.FTZ R4, R191, R4, !PT ;  /* 0x00000004bf047209 */ /* 0x000fe40007810000 */
[----:B------:R-:W-:Y:S02]  /*5ca0*/  FMNMX.FTZ R5, R204, R5, !PT ;  /* 0x00000005cc057209 */ /* 0x000fe40007810000 */
[----:B------:R-:W-:-:S02]  /*5cb0*/  FMNMX.FTZ R4, R187, R4, !PT ;  /* 0x00000004bb047209 */ /* 0x000fc40007810000 */
[----:B------:R-:W-:Y:S02]  /*5cc0*/  FMNMX.FTZ R5, R206, R5, !PT ;  /* 0x00000005ce057209 */ /* 0x000fe40007810000 */
[----:B-1----:R-:W-:Y:S02]  /*5cd0*/  FMNMX.FTZ R9, R10, R9, !PT ;  /* 0x000000090a097209 */ /* 0x002fe40007810000 */
[----:B------:R-:W-:Y:S02]  /*5ce0*/  FMNMX.FTZ R4, R189, R4, !PT ;  /* 0x00000004bd047209 */ /* 0x000fe40007810000 */
[----:B------:R-:W-:Y:S01]  /*5cf0*/  FMNMX.FTZ R5, R208, R5, !PT ;  /* 0x00000005d0057209 */ /* 0x000fe20007810000 */
[----:B------:R-:W1:Y:S01]  /*5d00*/  SHFL.BFLY PT, R2, R9, 0x1, 0x1f ;  /* 0x0c201f0009027f89 */ /* 0x000e6200000e0000 */
[----:B------:R-:W-:Y:S02]  /*5d10*/  FMNMX.FTZ R4, R181, R4, !PT ;  /* 0x00000004b5047209 */ /* 0x000fe40007810000 */
[----:B------:R-:W-:-:S02]  /*5d20*/  FMNMX.FTZ R5, R210, R5, !PT ;  /* 0x00000005d2057209 */ /* 0x000fc40007810000 */
[----:B------:R-:W-:Y:S02]  /*5d30*/  FMNMX.FTZ R4, R177, R4, !PT ;  /* 0x00000004b1047209 */ /* 0x000fe40007810000 */
[----:B------:R-:W-:Y:S02]  /*5d40*/  FMNMX.FTZ R5, R178, R5, !PT ;  /* 0x00000005b2057209 */ /* 0x000fe40007810000 */
[----:B------:R-:W-:Y:S02]  /*5d50*/  FMNMX.FTZ R4, R179, R4, !PT ;  /* 0x00000004b3047209 */ /* 0x000fe40007810000 */
[----:B--2---:R-:W-:Y:S02]  /*5d60*/  FMNMX.FTZ R7, R6, R7, !PT ;  /* 0x0000000706077209 */ /* 0x004fe40007810000 */
[----:B------:R-:W-:Y:S02]  /*5d70*/  FMNMX.FTZ R5, R176, R5, !PT ;  /* 0x00000005b0057209 */ /* 0x000fe40007810000 */
[----:B------:R-:W-:Y:S01]  /*5d80*/  FMNMX.FTZ R4, R173, R4, !PT ;  /* 0x00000004ad047209 */ /* 0x000fe20007810000 */
[----:B------:R-:W2:Y:S01]  /*5d90*/  SHFL.BFLY PT, R6, R7, 0x1, 0x1f ;  /* 0x0c201f0007067f89 */ /* 0x000ea200000e0000 */
[----:B------:R-:W-:-:S02]  /*5da0*/  FMNMX.FTZ R5, R174, R5, !PT ;  /* 0x00000005ae057209 */ /* 0x000fc40007810000 */
[----:B------:R-:W-:Y:S02]  /*5db0*/  FMNMX.FTZ R4, R37, R4, !PT ;  /* 0x0000000425047209 */ /* 0x000fe40007810000 */
[----:B------:R-:W-:Y:S02]  /*5dc0*/  FMNMX.FTZ R5, R172, R5, !PT ;  /* 0x00000005ac057209 */ /* 0x000fe40007810000 */
[----:B------:R-:W-:Y:S02]  /*5dd0*/  FMNMX.FTZ R4, R39, R4, !PT ;  /* 0x0000000427047209 */ /* 0x000fe40007810000 */
[----:B-1----:R-:W-:Y:S02]  /*5de0*/  FMNMX.FTZ R2, R9, R2, !PT ;  /* 0x0000000209027209 */ /* 0x002fe40007810000 */
[----:B------:R-:W-:Y:S02]  /*5df0*/  FMNMX.FTZ R9, R36, R5, !PT ;  /* 0x0000000524097209 */ /* 0x000fe40007810000 */
[----:B------:R-:W-:Y:S01]  /*5e00*/  FMNMX.FTZ R5, R49, R4, !PT ;  /* 0x0000000431057209 */ /* 0x000fe20007810000 */
[----:B------:R-:W-:Y:S01]  /*5e10*/  FMUL.FTZ R171, R2, c[0x0][0x23c] ;  /* 0x00008f0002ab7a20 */ /* 0x000fe20000410000 */
[----:B------:R-:W-:-:S02]  /*5e20*/  FMNMX.FTZ R10, R38, R9, !PT ;  /* 0x00000009260a7209 */ /* 0x000fc40007810000 */
[----:B------:R-:W-:Y:S02]  /*5e30*/  FSETP.NEU.FTZ.AND P1, PT, R2, -INF , PT ;  /* 0xff8000000200780b */ /* 0x000fe40003f3d000 */
[----:B------:R-:W-:Y:S02]  /*5e40*/  FMNMX.FTZ R4, R48, R5, !PT ;  /* 0x0000000530047209 */ /* 0x000fe40007810000 */
[----:B------:R-:W-:Y:S02]  /*5e50*/  FMNMX.FTZ R5, R47, R10, !PT ;  /* 0x0000000a2f057209 */ /* 0x000fe40007810000 */
[----:B------:R-:W-:Y:S01]  /*5e60*/  FSEL R171, R171, RZ, P1 ;  /* 0x000000ffabab7208 */ /* 0x000fe20000800000 */
[----:B------:R-:W1:Y:S01]  /*5e70*/  SHFL.BFLY PT, R245, R4, 0x2, 0x1f ;  /* 0x0c401f0004f57f89 */ /* 0x000e6200000e0000 */
[----:B------:R-:W-:Y:S02]  /*5e80*/  FMNMX.FTZ R5, R46, R5, !PT ;  /* 0x000000052e057209 */ /* 0x000fe40007810000 */
[----:B------:R-:W-:Y:S01]  /*5e90*/  FSEL R45, R2, RZ, P1 ;  /* 0x000000ff022d7208 */ /* 0x000fe20000800000 */
[--C-:B------:R-:W-:Y:S01]  /*5ea0*/  FFMA.FTZ R41, R0, c[0x0][0x23c], -R171.reuse ;  /* 0x00008f0000297a23 */ /* 0x100fe200000108ab */
[----:B--2---:R-:W-:Y:S01]  /*5eb0*/  FMNMX.FTZ R0, R7, R6, !PT ;  /* 0x0000000607007209 */ /* 0x004fe20007810000 */
[--C-:B------:R-:W-:Y:S01]  /*5ec0*/  FFMA.FTZ R40, R244, c[0x0][0x23c], -R171.reuse ;  /* 0x00008f00f4287a23 */ /* 0x100fe200000108ab */
[----:B------:R-:W2:Y:S01]  /*5ed0*/  SHFL.BFLY PT, R6, R5, 0x2, 0x1f ;  /* 0x0c401f0005067f89 */ /* 0x000ea200000e0000 */
[----:B------:R-:W-:Y:S01]  /*5ee0*/  FFMA.FTZ R42, R32, c[0x0][0x23c], -R171 ;  /* 0x00008f00202a7a23 */ /* 0x000fe200000108ab */
[C---:B------:R-:W-:Y:S01]  /*5ef0*/  FSETP.NEU.FTZ.AND P0, PT, R0.reuse, -INF , PT ;  /* 0xff8000000000780b */ /* 0x040fe20003f1d000 */
[----:B------:R-:W-:Y:S01]  /*5f00*/  FMUL.FTZ R61, R0, c[0x0][0x23c] ;  /* 0x00008f00003d7a20 */ /* 0x000fe20000410000 */
[----:B------:R-:W-:Y:S01]  /*5f10*/  MUFU.EX2 R41, R41 ;  /* 0x0000002900297308 */ /* 0x000fe20000000800 */
[----:B------:R-:W-:Y:S01]  /*5f20*/  FADD.FTZ R45, R166, -R45 ;  /* 0x8000002da62d7221 */ /* 0x000fe20000010000 */
[----:B------:R-:W-:Y:S01]  /*5f30*/  FSEL R44, R0, RZ, P0 ;  /* 0x000000ff002c7208 */ /* 0x000fe20000000000 */
[----:B------:R-:W-:Y:S01]  /*5f40*/  FFMA.FTZ R35, R54, c[0x0][0x23c], -R171 ;  /* 0x00008f0036237a23 */ /* 0x000fe200000108ab */
[----:B------:R-:W-:Y:S01]  /*5f50*/  FSEL R61, R61, RZ, P0 ;  /* 0x000000ff3d3d7208 */ /* 0x000fe20000000000 */
[----:B------:R-:W-:-:S02]  /*5f60*/  FMUL.FTZ R45, R45, c[0x0][0x23c] ;  /* 0x00008f002d2d7a20 */ /* 0x000fc40000410000 */
[----:B------:R-:W-:Y:S01]  /*5f70*/  FADD.FTZ R44, R165, -R44 ;  /* 0x8000002ca52c7221 */ /* 0x000fe20000010000 */
[----:B------:R-:W3:Y:S01]  /*5f80*/  MUFU.EX2 R42, R42 ;  /* 0x0000002a002a7308 */ /* 0x000ee20000000800 */
[--C-:B------:R-:W-:Y:S02]  /*5f90*/  FFMA.FTZ R32, R52, c[0x0][0x23c], -R61.reuse ;  /* 0x00008f0034207a23 */ /* 0x100fe4000001083d */
[--C-:B------:R-:W-:Y:S01]  /*5fa0*/  FFMA.FTZ R43, R50, c[0x0][0x23c], -R61.reuse ;  /* 0x00008f00322b7a23 */ /* 0x100fe2000001083d */
[----:B-1----:R-:W-:Y:S01]  /*5fb0*/  FMNMX.FTZ R245, R4, R245, !PT ;  /* 0x000000f504f57209 */ /* 0x002fe20007810000 */
[--C-:B------:R-:W-:Y:S02]  /*5fc0*/  FFMA.FTZ R33, R8, c[0x0][0x23c], -R61.reuse ;  /* 0x00008f0008217a23 */ /* 0x100fe4000001083d */
[----:B------:R-:W-:Y:S01]  /*5fd0*/  LDSM.16.MT88.4 R8, [R212+0xa000] ;  /* 0x00a00000d408783b */ /* 0x000fe20000004200 */
[----:B------:R-:W-:Y:S01]  /*5fe0*/  FFMA.FTZ R34, R34, c[0x0][0x23c], -R61 ;  /* 0x00008f0022227a23 */ /* 0x000fe2000001083d */
[----:B------:R-:W-:Y:S01]  /*5ff0*/  MUFU.EX2 R40, R40 ;  /* 0x0000002800287308 */ /* 0x000fe20000000800 */
[----:B------:R-:W-:Y:S01]  /*6000*/  FMUL.FTZ R44, R44, c[0x0][0x23c] ;  /* 0x00008f002c2c7a20 */ /* 0x000fe20000410000 */
[----:B------:R-:W1:Y:S01]  /*6010*/  SHFL.BFLY PT, R4, R245, 0x1, 0x1f ;  /* 0x0c201f00f5047f89 */ /* 0x000e6200000e0000 */
[----:B--2---:R-:W-:Y:S01]  /*6020*/  FMNMX.FTZ R5, R5, R6, !PT ;  /* 0x0000000605057209 */ /* 0x004fe20007810000 */
[----:B------:R-:W-:Y:S01]  /*6030*/  FFMA.FTZ R175, R180, c[0x0][0x23c], -R171 ;  /* 0x00008f00b4af7a23 */ /* 0x000fe200000108ab */
[----:B---3--:R-:W-:Y:S01]  /*6040*/  F2FP.BF16.PACK_AB R28, R41, R42 ;  /* 0x0000002a291c723e */ /* 0x008fe200000010ff */
[----:B------:R-:W-:-:S02]  /*6050*/  FFMA.FTZ R183, R185, c[0x0][0x23c], -R61 ;  /* 0x00008f00b9b77a23 */ /* 0x000fc4000001083d */
[----:B------:R-:W2:Y:S01]  /*6060*/  SHFL.BFLY PT, R244, R5, 0x1, 0x1f ;  /* 0x0c201f0005f47f89 */ /* 0x000ea200000e0000 */
[----:B------:R-:W3:Y:S01]  /*6070*/  MUFU.EX2 R35, R35 ;  /* 0x0000002300237308 */ /* 0x000ee20000000800 */
[----:B------:R-:W-:Y:S02]  /*6080*/  FFMA.FTZ R166, R201, c[0x0][0x23c], -R171 ;  /* 0x00008f00c9a67a23 */ /* 0x000fe400000108ab */
[--C-:B------:R-:W-:Y:S02]  /*6090*/  FFMA.FTZ R180, R197, c[0x0][0x23c], -R61.reuse ;  /* 0x00008f00c5b47a23 */ /* 0x100fe4000001083d */
[--C-:B------:R-:W-:Y:S02]  /*60a0*/  FFMA.FTZ R185, R246, c[0x0][0x23c], -R61.reuse ;  /* 0x00008f00f6b97a23 */ /* 0x100fe4000001083d */
[--C-:B------:R-:W-:Y:S01]  /*60b0*/  FFMA.FTZ R190, R190, c[0x0][0x23c], -R61.reuse ;  /* 0x00008f00bebe7a23 */ /* 0x100fe2000001083d */
[----:B------:R-:W-:Y:S01]  /*60c0*/  MUFU.EX2 R34, R34 ;  /* 0x0000002200227308 */ /* 0x000fe20000000800 */
[----:B------:R-:W-:-:S02]  /*60d0*/  FFMA.FTZ R197, R184, c[0x0][0x23c], -R61 ;  /* 0x00008f00b8c57a23 */ /* 0x000fc4000001083d */
[----:B------:R-:W-:Y:S02]  /*60e0*/  FFMA.FTZ R195, R202, c[0x0][0x23c], -R171 ;  /* 0x00008f00cac37a23 */ /* 0x000fe400000108ab */
[--C-:B------:R-:W-:Y:S02]  /*60f0*/  FFMA.FTZ R182, R182, c[0x0][0x23c], -R61.reuse ;  /* 0x00008f00b6b67a23 */ /* 0x100fe4000001083d */
[--C-:B------:R-:W-:Y:S01]  /*6100*/  FFMA.FTZ R184, R186, c[0x0][0x23c], -R61.reuse ;  /* 0x00008f00bab87a23 */ /* 0x100fe2000001083d */
[----:B------:R-:W4:Y:S01]  /*6110*/  MUFU.EX2 R33, R33 ;  /* 0x0000002100217308 */ /* 0x000f220000000800 */
[----:B-1----:R-:W-:Y:S01]  /*6120*/  FMNMX.FTZ R245, R245, R4, !PT ;  /* 0x00000004f5f57209 */ /* 0x002fe20007810000 */
[--C-:B------:R-:W-:Y:S01]  /*6130*/  FFMA.FTZ R56, R56, c[0x0][0x23c], -R61.reuse ;  /* 0x00008f0038387a23 */ /* 0x100fe2000001083d */
[----:B---3--:R-:W-:Y:S01]  /*6140*/  F2FP.BF16.PACK_AB R30, R35, R40 ;  /* 0x00000028231e723e */ /* 0x008fe200000010ff */
[----:B------:R-:W-:Y:S01]  /*6150*/  FFMA.FTZ R57, R57, c[0x0][0x23c], -R61 ;  /* 0x00008f0039397a23 */ /* 0x000fe2000001083d */
[C---:B------:R-:W-:Y:S01]  /*6160*/  FSETP.NEU.FTZ.AND P0, PT, R245.reuse, -INF , PT ;  /* 0xff800000f500780b */ /* 0x040fe20003f1d000 */
[----:B------:R-:W-:Y:S01]  /*6170*/  FMUL.FTZ R52, R245, c[0x0][0x23c] ;  /* 0x00008f00f5347a20 */ /* 0x000fe20000410000 */
[----:B--2---:R-:W-:Y:S01]  /*6180*/  FMNMX.FTZ R244, R5, R244, !PT ;  /* 0x000000f405f47209 */ /* 0x004fe20007810000 */
[----:B------:R-:W-:Y:S01]  /*6190*/  MUFU.EX2 R32, R32 ;  /* 0x0000002000207308 */ /* 0x000fe20000000800 */
[----:B------:R-:W-:Y:S01]  /*61a0*/  FSEL R63, R245, RZ, P0 ;  /* 0x000000fff53f7208 */ /* 0x000fe20000000000 */
[----:B------:R-:W1:Y:S01]  /*61b0*/  LDSM.16.MT88.4 R4, [R214+0xb000] ;  /* 0x00b00000d604783b */ /* 0x000e620000004200 */
[----:B------:R-:W-:Y:S01]  /*61c0*/  FSEL R52, R52, RZ, P0 ;  /* 0x000000ff34347208 */ /* 0x000fe20000000000 */
[C---:B------:R-:W-:Y:S01]  /*61d0*/  FMUL.FTZ R53, R244.reuse, c[0x0][0x23c] ;  /* 0x00008f00f4357a20 */ /* 0x040fe20000410000 */
[----:B------:R-:W-:Y:S01]  /*61e0*/  FSETP.NEU.FTZ.AND P0, PT, R244, -INF , PT ;  /* 0xff800000f400780b */ /* 0x000fe20003f1d000 */
[----:B------:R-:W-:-:S02]  /*61f0*/  FADD.FTZ R63, R168, -R63 ;  /* 0x8000003fa83f7221 */ /* 0x000fc40000010000 */
[--C-:B------:R-:W-:Y:S01]  /*6200*/  FFMA.FTZ R50, R13, c[0x0][0x23c], -R52.reuse ;  /* 0x00008f000d327a23 */ /* 0x100fe20000010834 */
[----:B------:R-:W-:Y:S01]  /*6210*/  FSEL R53, R53, RZ, P0 ;  /* 0x000000ff35357208 */ /* 0x000fe20000000000 */
[----:B------:R-:W2:Y:S01]  /*6220*/  MUFU.EX2 R43, R43 ;  /* 0x0000002b002b7308 */ /* 0x000ea20000000800 */
[----:B------:R-:W-:Y:S01]  /*6230*/  FSEL R14, R244, RZ, P0 ;  /* 0x000000fff40e7208 */ /* 0x000fe20000000000 */
[----:B------:R-:W-:Y:S01]  /*6240*/  FFMA.FTZ R54, R55, c[0x0][0x23c], -R52 ;  /* 0x00008f0037367a23 */ /* 0x000fe20000010834 */
[----:B----4-:R-:W-:Y:S01]  /*6250*/  F2FP.BF16.PACK_AB R29, R33, R34 ;  /* 0x00000022211d723e */ /* 0x010fe200000010ff */
[--C-:B------:R-:W-:Y:S01]  /*6260*/  FFMA.FTZ R60, R12, c[0x0][0x23c], -R53.reuse ;  /* 0x00008f000c3c7a23 */ /* 0x100fe20000010835 */
[----:B------:R-:W-:Y:S01]  /*6270*/  ISETP.GE.AND P0, PT, R224, 0x3, PT ;  /* 0x00000003e000780c */ /* 0x000fe20003f06270 */
[----:B------:R-:W-:Y:S02]  /*6280*/  FADD.FTZ R65, R167, -R14 ;  /* 0x8000000ea7417221 */ /* 0x000fe40000010000 */
[----:B------:R-:W3:Y:S01]  /*6290*/  LDSM.16.MT88.4 R12, [R212+0xb000] ;  /* 0x00b00000d40c783b */ /* 0x000ee20000004200 */
[----:B------:R-:W4:Y:S01]  /*62a0*/  MUFU.EX2 R45, R45 ;  /* 0x0000002d002d7308 */ /* 0x000f220000000800 */
[----:B------:R-:W-:-:S02]  /*62b0*/  FFMA.FTZ R62, R164, c[0x0][0x23c], -R53 ;  /* 0x00008f00a43e7a23 */ /* 0x000fc40000010835 */
[--C-:B------:R-:W-:Y:S02]  /*62c0*/  FFMA.FTZ R51, R193, c[0x0][0x23c], -R52.reuse ;  /* 0x00008f00c1337a23 */ /* 0x100fe40000010834 */
[----:B------:R-:W-:Y:S02]  /*62d0*/  FFMA.FTZ R55, R209, c[0x0][0x23c], -R52 ;  /* 0x00008f00d1377a23 */ /* 0x000fe40000010834 */
[--C-:B------:R-:W-:Y:S01]  /*62e0*/  FFMA.FTZ R59, R194, c[0x0][0x23c], -R53.reuse ;  /* 0x00008f00c23b7a23 */ /* 0x100fe20000010835 */
[----:B------:R-:W5:Y:S01]  /*62f0*/  MUFU.EX2 R44, R44 ;  /* 0x0000002c002c7308 */ /* 0x000f620000000800 */
[----:B------:R-:W-:Y:S01]  /*6300*/  FMUL.FTZ R164, R65, c[0x0][0x23c] ;  /* 0x00008f0041a47a20 */ /* 0x000fe20000410000 */
[----:B--2---:R-:W-:Y:S01]  /*6310*/  F2FP.BF16.PACK_AB R31, R43, R32 ;  /* 0x000000202b1f723e */ /* 0x004fe200000010ff */
[----:B------:R-:W-:Y:S02]  /*6320*/  FFMA.FTZ R207, R207, c[0x0][0x23c], -R53 ;  /* 0x00008f00cfcf7a23 */ /* 0x000fe40000010835 */
[----:B------:R-:W-:-:S02]  /*6330*/  FMUL.FTZ R165, R63, c[0x0][0x23c] ;  /* 0x00008f003fa57a20 */ /* 0x000fc40000410000 */
[----:B------:R-:W-:Y:S01]  /*6340*/  FFMA.FTZ R167, R203, c[0x0][0x23c], -R171 ;  /* 0x00008f00cba77a23 */ /* 0x000fe200000108ab */
[----:B------:R-:W-:Y:S01]  /*6350*/  MUFU.EX2 R50, R50 ;  /* 0x0000003200327308 */ /* 0x000fe20000000800 */
[-C--:B----4-:R-:W-:Y:S02]  /*6360*/  FMUL.FTZ R156, R156, R45.reuse ;  /* 0x0000002d9c9c7220 */ /* 0x090fe40000410000 */
[-C--:B------:R-:W-:Y:S02]  /*6370*/  FMUL.FTZ R157, R157, R45.reuse ;  /* 0x0000002d9d9d7220 */ /* 0x080fe40000410000 */
[-C--:B------:R-:W-:Y:S02]  /*6380*/  FMUL.FTZ R152, R152, R45.reuse ;  /* 0x0000002d98987220 */ /* 0x080fe40000410000 */
[----:B------:R-:W-:Y:S01]  /*6390*/  FMUL.FTZ R153, R153, R45 ;  /* 0x0000002d99997220 */ /* 0x000fe20000410000 */
[----:B------:R-:W-:Y:S01]  /*63a0*/  MUFU.EX2 R51, R51 ;  /* 0x0000003300337308 */ /* 0x000fe20000000800 */
[----:B-----5:R-:W-:-:S02]  /*63b0*/  FMUL.FTZ R158, R158, R44 ;  /* 0x0000002c9e9e7220 */ /* 0x020fc40000410000 */
[-C--:B------:R-:W-:Y:S02]  /*63c0*/  FMUL.FTZ R159, R159, R44.reuse ;  /* 0x0000002c9f9f7220 */ /* 0x080fe40000410000 */
[-C--:B------:R-:W-:Y:S02]  /*63d0*/  FMUL.FTZ R154, R154, R44.reuse ;  /* 0x0000002c9a9a7220 */ /* 0x080fe40000410000 */
[-C--:B------:R-:W-:Y:S01]  /*63e0*/  FMUL.FTZ R155, R155, R44.reuse ;  /* 0x0000002c9b9b7220 */ /* 0x080fe20000410000 */
[----:B------:R-:W-:Y:S01]  /*63f0*/  MUFU.EX2 R54, R54 ;  /* 0x0000003600367308 */ /* 0x000fe20000000800 */
[-C--:B------:R-:W-:Y:S01]  /*6400*/  FMUL.FTZ R76, R76, R45.reuse ;  /* 0x0000002d4c4c7220 */ /* 0x080fe20000410000 */
[----:B------:R-:W-:Y:S01]  /*6410*/  HMMA.16816.F32.BF16 R156, R28, R24, R156 ;  /* 0x000000181c9c723c */ /* 0x000fe2000004189c */
[----:B------:R-:W-:Y:S02]  /*6420*/  FMUL.FTZ R77, R77, R45 ;  /* 0x0000002d4d4d7220 */ /* 0x000fe40000410000 */
[----:B------:R-:W-:-:S02]  /*6430*/  FMUL.FTZ R78, R78, R44 ;  /* 0x0000002c4e4e7220 */ /* 0x000fc40000410000 */
        /* <DEDUP_REMOVED lines=36> */
[-C--:B------:R-:W-:Y:S01]  /*6680*/  FMUL.FTZ R119, R119, R44.reuse ;  /* 0x0000002c77777220 */ /* 0x080fe20000410000 */
[----:B------:R-:W4:Y:S01]  /*6690*/  MUFU.EX2 R164, R164 ;  /* 0x000000a400a47308 */ /* 0x000f220000000800 */
[-C--:B------:R-:W-:Y:S01]  /*66a0*/  FMUL.FTZ R120, R120, R45.reuse ;  /* 0x0000002d78787220 */ /* 0x080fe20000410000 */
[C---:B------:R-:W-:Y:S01]  /*66b0*/  HMMA.16816.F32.BF16 R108, R28.reuse, R10, R108 ;  /* 0x0000000a1c6c723c */ /* 0x040fe2000004186c */
[-C--:B------:R-:W-:Y:S02]  /*66c0*/  FMUL.FTZ R121, R121, R45.reuse ;  /* 0x0000002d79797220 */ /* 0x080fe40000410000 */
[-C--:B------:R-:W-:Y:S02]  /*66d0*/  FMUL.FTZ R122, R122, R44.reuse ;  /* 0x0000002c7a7a7220 */ /* 0x080fe40000410000 */
[----:B------:R-:W-:Y:S01]  /*66e0*/  FMUL.FTZ R123, R123, R44 ;  /* 0x0000002c7b7b7220 */ /* 0x000fe20000410000 */
[----:B------:R-:W-:Y:S01]  /*66f0*/  MUFU.EX2 R166, R166 ;  /* 0x000000a600a67308 */ /* 0x000fe20000000800 */
[-C--:B------:R-:W-:Y:S01]  /*6700*/  FMUL.FTZ R128, R128, R45.reuse ;  /* 0x0000002d80807220 */ /* 0x080fe20000410000 */
[----:B-1----:R-:W-:Y:S01]  /*6710*/  HMMA.16816.F32.BF16 R116, R28, R4, R116 ;  /* 0x000000041c74723c */ /* 0x002fe20000041874 */
[----:B------:R-:W-:-:S02]  /*6720*/  FMUL.FTZ R129, R129, R45 ;  /* 0x0000002d81817220 */ /* 0x000fc40000410000 */
[-C--:B------:R-:W-:Y:S02]  /*6730*/  FMUL.FTZ R130, R130, R44.reuse ;  /* 0x0000002c82827220 */ /* 0x080fe40000410000 */
[-C--:B------:R-:W-:Y:S01]  /*6740*/  FMUL.FTZ R131, R131, R44.reuse ;  /* 0x0000002c83837220 */ /* 0x080fe20000410000 */
[----:B------:R-:W1:Y:S01]  /*6750*/  MUFU.EX2 R167, R167 ;  /* 0x000000a700a77308 */ /* 0x000e620000000800 */
[-C--:B------:R-:W-:Y:S01]  /*6760*/  FMUL.FTZ R132, R132, R45.reuse ;  /* 0x0000002d84847220 */ /* 0x080fe20000410000 */
[C---:B------:R-:W-:Y:S01]  /*6770*/  HMMA.16816.F32.BF16 R120, R28.reuse, R6, R120 ;  /* 0x000000061c78723c */ /* 0x040fe20000041878 */
[----:B------:R-:W-:Y:S02]  /*6780*/  FMUL.FTZ R133, R133, R45 ;  /* 0x0000002d85857220 */ /* 0x000fe40000410000 */
[-C--:B------:R-:W-:Y:S02]  /*6790*/  FMUL.FTZ R134, R134, R44.reuse ;  /* 0x0000002c86867220 */ /* 0x080fe40000410000 */
[----:B------:R-:W-:Y:S01]  /*67a0*/  FMUL.FTZ R135, R135, R44 ;  /* 0x0000002c87877220 */ /* 0x000fe20000410000 */
[----:B------:R-:W-:Y:S01]  /*67b0*/  MUFU.EX2 R175, R175 ;  /* 0x000000af00af7308 */ /* 0x000fe20000000800 */
[-C--:B--2---:R-:W-:Y:S01]  /*67c0*/  FMUL.FTZ R160, R160, R65.reuse ;  /* 0x00000041a0a07220 */ /* 0x084fe20000410000 */
[----:B---3--:R-:W-:Y:S01]  /*67d0*/  HMMA.16816.F32.BF16 R128, R28, R12, R128 ;  /* 0x0000000c1c80723c */ /* 0x008fe20000041880 */
[----:B------:R-:W-:-:S02]  /*67e0*/  FMUL.FTZ R161, R161, R65 ;  /* 0x00000041a1a17220 */ /* 0x000fc40000410000 */
[-C--:B----4-:R-:W-:Y:S02]  /*67f0*/  FMUL.FTZ R162, R162, R164.reuse ;  /* 0x000000a4a2a27220 */ /* 0x090fe40000410000 */
[-C--:B------:R-:W-:Y:S01]  /*6800*/  FMUL.FTZ R163, R163, R164.reuse ;  /* 0x000000a4a3a37220 */ /* 0x080fe20000410000 */
[----:B------:R-:W-:Y:S01]  /*6810*/  MUFU.EX2 R180, R180 ;  /* 0x000000b400b47308 */ /* 0x000fe20000000800 */
[-C--:B------:R-:W-:Y:S01]  /*6820*/  FMUL.FTZ R68, R68, R65.reuse ;  /* 0x0000004144447220 */ /* 0x080fe20000410000 */
[----:B------:R-:W-:Y:S01]  /*6830*/  HMMA.16816.F32.BF16 R132, R28, R14, R132 ;  /* 0x0000000e1c84723c */ /* 0x000fe20000041884 */
[-C--:B------:R-:W-:Y:S02]  /*6840*/  FMUL.FTZ R69, R69, R65.reuse ;  /* 0x0000004145457220 */ /* 0x080fe40000410000 */
[-C--:B------:R-:W-:Y:S02]  /*6850*/  FMUL.FTZ R70, R70, R164.reuse ;  /* 0x000000a446467220 */ /* 0x080fe40000410000 */
[----:B------:R-:W-:Y:S01]  /*6860*/  FMUL.FTZ R71, R71, R164 ;  /* 0x000000a447477220 */ /* 0x000fe20000410000 */
[----:B------:R-:W2:Y:S01]  /*6870*/  MUFU.EX2 R183, R183 ;  /* 0x000000b700b77308 */ /* 0x000ea20000000800 */
[----:B------:R-:W-:Y:S01]  /*6880*/  F2FP.BF16.PACK_AB R28, R51, R50 ;  /* 0x00000032331c723e */ /* 0x000fe200000010ff */
[----:B------:R-:W-:Y:S01]  /*6890*/  FMUL.FTZ R72, R72, R65 ;  /* 0x0000004148487220 */ /* 0x000fe20000410000 */
[----:B------:R-:W-:Y:S01]  /*68a0*/  F2FP.BF16.PACK_AB R29, R60, R59 ;  /* 0x0000003b3c1d723e */ /* 0x000fe200000010ff */
[-C--:B------:R-:W-:Y:S01]  /*68b0*/  FMUL.FTZ R73, R73, R65.reuse ;  /* 0x0000004149497220 */ /* 0x080fe20000410000 */
[----:B------:R-:W-:Y:S01]  /*68c0*/  F2FP.BF16.PACK_AB R30, R55, R54 ;  /* 0x00000036371e723e */ /* 0x000fe200000010ff */
[----:B------:R-:W-:Y:S01]  /*68d0*/  FMUL.FTZ R74, R74, R164 ;  /* 0x000000a44a4a7220 */ /* 0x000fe20000410000 */
[----:B------:R-:W-:Y:S01]  /*68e0*/  F2FP.BF16.PACK_AB R31, R63, R62 ;  /* 0x0000003e3f1f723e */ /* 0x000fe200000010ff */
[----:B------:R-:W-:Y:S01]  /*68f0*/  FMUL.FTZ R75, R75, R164 ;  /* 0x000000a44b4b7220 */ /* 0x000fe20000410000 */
[----:B------:R-:W-:Y:S01]  /*6900*/  MUFU.EX2 R185, R185 ;  /* 0x000000b900b97308 */ /* 0x000fe20000000800 */
[----:B------:R-:W-:-:S02]  /*6910*/  FMUL.FTZ R84, R84, R65 ;  /* 0x0000004154547220 */ /* 0x000fc40000410000 */
[-C--:B------:R-:W-:Y:S02]  /*6920*/  FMUL.FTZ R85, R85, R65.reuse ;  /* 0x0000004155557220 */ /* 0x080fe40000410000 */
[-C--:B------:R-:W-:Y:S01]  /*6930*/  FMUL.FTZ R86, R86, R164.reuse ;  /* 0x000000a456567220 */ /* 0x080fe20000410000 */
[C---:B------:R-:W-:Y:S01]  /*6940*/  HMMA.16816.F32.BF16 R160, R28.reuse, R24, R160 ;  /* 0x000000181ca0723c */ /* 0x040fe200000418a0 */
[-C--:B------:R-:W-:Y:S01]  /*6950*/  FMUL.FTZ R87, R87, R164.reuse ;  /* 0x000000a457577220 */ /* 0x080fe20000410000 */
[----:B------:R-:W-:Y:S01]  /*6960*/  MUFU.EX2 R190, R190 ;  /* 0x000000be00be7308 */ /* 0x000fe20000000800 */
[-C--:B------:R-:W-:Y:S02]  /*6970*/  FMUL.FTZ R88, R88, R65.reuse ;  /* 0x0000004158587220 */ /* 0x080fe40000410000 */
[-C--:B------:R-:W-:Y:S02]  /*6980*/  FMUL.FTZ R89, R89, R65.reuse ;  /* 0x0000004159597220 */ /* 0x080fe40000410000 */
[-C--:B------:R-:W-:Y:S01]  /*6990*/  FMUL.FTZ R90, R90, R164.reuse ;  /* 0x000000a45a5a7220 */ /* 0x080fe20000410000 */
[----:B------:R-:W-:Y:S01]  /*69a0*/  HMMA.16816.F32.BF16 R68, R28, R26, R68 ;  /* 0x0000001a1c44723c */ /* 0x000fe20000041844 */
[----:B------:R-:W-:Y:S01]  /*69b0*/  FMUL.FTZ R91, R91, R164 ;  /* 0x000000a45b5b7220 */ /* 0x000fe20000410000 */
[----:B------:R-:W3:Y:S01]  /*69c0*/  LDSM.16.MT88.4 R24, [R214+0x9400] ;  /* 0x00940000d618783b */ /* 0x000ee20000004200 */
[-C--:B------:R-:W-:Y:S01]  /*69d0*/  FMUL.FTZ R100, R100, R65.reuse ;  /* 0x0000004164647220 */ /* 0x080fe20000410000 */
[----:B------:R-:W-:Y:S01]  /*69e0*/  MUFU.EX2 R195, R195 ;  /* 0x000000c300c37308 */ /* 0x000fe20000000800 */
[----:B------:R-:W-:-:S02]  /*69f0*/  FMUL.FTZ R101, R101, R65 ;  /* 0x0000004165657220 */ /* 0x000fc40000410000 */
[-C--:B------:R-:W-:Y:S01]  /*6a00*/  FMUL.FTZ R102, R102, R164.reuse ;  /* 0x000000a466667220 */ /* 0x080fe20000410000 */
[C---:B------:R-:W-:Y:S01]  /*6a10*/  HMMA.16816.F32.BF16 R72, R28.reuse, R20, R72 ;  /* 0x000000141c48723c */ /* 0x040fe20000041848 */
[-C--:B------:R-:W-:Y:S02]  /*6a20*/  FMUL.FTZ R103, R103, R164.reuse ;  /* 0x000000a467677220 */ /* 0x080fe40000410000 */
[-C--:B------:R-:W-:Y:S01]  /*6a30*/  FMUL.FTZ R148, R148, R65.reuse ;  /* 0x0000004194947220 */ /* 0x080fe20000410000 */
[----:B------:R-:W-:Y:S01]  /*6a40*/  MUFU.EX2 R182, R182 ;  /* 0x000000b600b67308 */ /* 0x000fe20000000800 */
[-C--:B------:R-:W-:Y:S02]  /*6a50*/  FMUL.FTZ R149, R149, R65.reuse ;  /* 0x0000004195957220 */ /* 0x080fe40000410000 */
[-C--:B------:R-:W-:Y:S01]  /*6a60*/  FMUL.FTZ R150, R150, R164.reuse ;  /* 0x000000a496967220 */ /* 0x080fe20000410000 */
[----:B------:R-:W-:Y:S01]  /*6a70*/  HMMA.16816.F32.BF16 R84, R28, R22, R84 ;  /* 0x000000161c54723c */ /* 0x000fe20000041854 */
[----:B------:R-:W-:Y:S01]  /*6a80*/  FMUL.FTZ R151, R151, R164 ;  /* 0x000000a497977220 */ /* 0x000fe20000410000 */
[----:B------:R-:W4:Y:S01]  /*6a90*/  LDSM.16.MT88.4 R20, [R212+0x9400] ;  /* 0x00940000d414783b */ /* 0x000f220000004200 */
        /* <DEDUP_REMOVED lines=12> */
[----:B------:R-:W5:Y:S01]  /*6b60*/  LDSM.16.MT88.4 R16, [R214+0xa400] ;  /* 0x00a40000d610783b */ /* 0x000f620000004200 */
        /* <DEDUP_REMOVED lines=12> */
[----:B------:R-:W-:Y:S01]  /*6c30*/  LDSM.16.MT88.4 R8, [R214+0xb400] ;  /* 0x00b40000d608783b */ /* 0x000fe20000004200 */
[----:B------:R-:W-:-:S02]  /*6c40*/  FMUL.FTZ R136, R136, R65 ;  /* 0x0000004188887220 */ /* 0x000fc40000410000 */
[----:B------:R-:W-:Y:S02]  /*6c50*/  FMUL.FTZ R137, R137, R65 ;  /* 0x0000004189897220 */ /* 0x000fe40000410000 */
[-C--:B------:R-:W-:Y:S01]  /*6c60*/  FMUL.FTZ R138, R138, R164.reuse ;  /* 0x000000a48a8a7220 */ /* 0x080fe20000410000 */
[C---:B------:R-:W-:Y:S01]  /*6c70*/  HMMA.16816.F32.BF16 R144, R28.reuse, R4, R144 ;  /* 0x000000041c90723c */ /* 0x040fe20000041890 */
[----:B------:R-:W-:Y:S02]  /*6c80*/  FMUL.FTZ R139, R139, R164 ;  /* 0x000000a48b8b7220 */ /* 0x000fe40000410000 */
[----:B------:R-:W-:Y:S02]  /*6c90*/  FFMA.FTZ R168, R199, c[0x0][0x23c], -R171 ;  /* 0x00008f00c7a87a23 */ /* 0x000fe400000108ab */
[--C-:B------:R-:W-:Y:S02]  /*6ca0*/  FFMA.FTZ R194, R189, c[0x0][0x23c], -R52.reuse ;  /* 0x00008f00bdc27a23 */ /* 0x100fe40000010834 */
[----:B------:R-:W-:Y:S01]  /*6cb0*/  FFMA.FTZ R189, R204, c[0x0][0x23c], -R53 ;  /* 0x00008f00ccbd7a23 */ /* 0x000fe20000010835 */
[----:B------:R-:W-:Y:S01]  /*6cc0*/  HMMA.16816.F32.BF16 R124, R28, R6, R124 ;  /* 0x000000061c7c723c */ /* 0x000fe2000004187c */
[----:B------:R-:W-:Y:S01]  /*6cd0*/  LDSM.16.MT88.4 R4, [R212+0xb400] ;  /* 0x00b40000d404783b */ /* 0x000fe20000004200 */
[----:B------:R-:W1:Y:S01]  /*6ce0*/  MUFU.EX2 R168, R168 ;  /* 0x000000a800a87308 */ /* 0x000e620000000800 */
[----:B------:R-:W-:-:S02]  /*6cf0*/  FFMA.FTZ R192, R191, c[0x0][0x23c], -R52 ;  /* 0x00008f00bfc07a23 */ /* 0x000fc40000010834 */
[--C-:B------:R-:W-:Y:S02]  /*6d00*/  FFMA.FTZ R204, R206, c[0x0][0x23c], -R53.reuse ;  /* 0x00008f00cecc7a23 */ /* 0x100fe40000010835 */
[--C-:B------:R-:W-:Y:S01]  /*6d10*/  FFMA.FTZ R165, R205, c[0x0][0x23c], -R52.reuse ;  /* 0x00008f00cda57a23 */ /* 0x100fe20000010834 */
[C---:B------:R-:W-:Y:S01]  /*6d20*/  HMMA.16816.F32.BF16 R140, R28.reuse, R12, R140 ;  /* 0x0000000c1c8c723c */ /* 0x040fe2000004188c */
[----:B------:R-:W-:Y:S01]  /*6d30*/  FFMA.FTZ R187, R187, c[0x0][0x23c], -R52 ;  /* 0x00008f00bbbb7a23 */ /* 0x000fe20000010834 */
[----:B------:R-:W-:Y:S01]  /*6d40*/  MUFU.EX2 R192, R192 ;  /* 0x000000c000c07308 */ /* 0x000fe20000000800 */
[--C-:B------:R-:W-:Y:S02]  /*6d50*/  FFMA.FTZ R191, R208, c[0x0][0x23c], -R53.reuse ;  /* 0x00008f00d0bf7a23 */ /* 0x100fe40000010835 */
[----:B------:R-:W-:Y:S02]  /*6d60*/  FFMA.FTZ R206, R210, c[0x0][0x23c], -R53 ;  /* 0x00008f00d2ce7a23 */ /* 0x000fe40000010835 */
[--C-:B------:R-:W-:Y:S01]  /*6d70*/  FFMA.FTZ R193, R196, c[0x0][0x23c], -R171.reuse ;  /* 0x00008f00c4c17a23 */ /* 0x100fe200000108ab */
[----:B------:R-:W-:Y:S01]  /*6d80*/  HMMA.16816.F32.BF16 R136, R28, R14, R136 ;  /* 0x0000000e1c88723c */ /* 0x000fe20000041888 */
[----:B------:R-:W5:Y:S01]  /*6d90*/  LDSM.16.MT88.4 R12, [R212+0xa400] ;  /* 0x00a40000d40c783b */ /* 0x000f620000004200 */
[----:B------:R-:W3:Y:S01]  /*6da0*/  MUFU.EX2 R165, R165 ;  /* 0x000000a500a57308 */ /* 0x000ee20000000800 */
[----:B------:R-:W-:-:S02]  /*6db0*/  FFMA.FTZ R196, R198, c[0x0][0x23c], -R171 ;  /* 0x00008f00c6c47a23 */ /* 0x000fc400000108ab */
[----:B------:R-:W-:Y:S02]  /*6dc0*/  FFMA.FTZ R198, R200, c[0x0][0x23c], -R171 ;  /* 0x00008f00c8c67a23 */ /* 0x000fe400000108ab */
[----:B-1----:R-:W-:Y:S01]  /*6dd0*/  F2FP.BF16.PACK_AB R28, R167, R166 ;  /* 0x000000a6a71c723e */ /* 0x002fe200000010ff */
[----:B------:R-:W-:Y:S01]  /*6de0*/  FFMA.FTZ R199, R188, c[0x0][0x23c], -R61 ;  /* 0x00008f00bcc77a23 */ /* 0x000fe2000001083d */
[----:B--2---:R-:W-:Y:S01]  /*6df0*/  F2FP.BF16.PACK_AB R29, R183, R180 ;  /* 0x000000b4b71d723e */ /* 0x004fe200000010ff */
[----:B------:R-:W-:Y:S01]  /*6e00*/  MUFU.EX2 R187, R187 ;  /* 0x000000bb00bb7308 */ /* 0x000fe20000000800 */
[----:B------:R-:W-:Y:S01]  /*6e10*/  F2FP.BF16.PACK_AB R30, R175, R168 ;  /* 0x000000a8af1e723e */ /* 0x000fe200000010ff */
[--C-:B------:R-:W-:Y:S01]  /*6e20*/  FFMA.FTZ R186, R177, c[0x0][0x23c], -R52.reuse ;  /* 0x00008f00b1ba7a23 */ /* 0x100fe20000010834 */
[----:B------:R-:W-:Y:S01]  /*6e30*/  F2FP.BF16.PACK_AB R31, R190, R185 ;  /* 0x000000b9be1f723e */ /* 0x000fe200000010ff */
[--C-:B------:R-:W-:Y:S02]  /*6e40*/  FFMA.FTZ R177, R179, c[0x0][0x23c], -R52.reuse ;  /* 0x00008f00b3b17a23 */ /* 0x100fe40000010834 */
[----:B------:R-:W-:-:S02]  /*6e50*/  FFMA.FTZ R188, R173, c[0x0][0x23c], -R52 ;  /* 0x00008f00adbc7a23 */ /* 0x000fc40000010834 */
[----:B------:R-:W-:Y:S01]  /*6e60*/  MUFU.EX2 R194, R194 ;  /* 0x000000c200c27308 */ /* 0x000fe20000000800 */
[----:B------:R-:W-:Y:S01]  /*6e70*/  FFMA.FTZ R181, R181, c[0x0][0x23c], -R52 ;  /* 0x00008f00b5b57a23 */ /* 0x000fe20000010834 */
[C---:B---3--:R-:W-:Y:S01]  /*6e80*/  HMMA.16816.F32.BF16 R156, R28.reuse, R24, R156 ;  /* 0x000000181c9c723c */ /* 0x048fe2000004189c */
[--C-:B------:R-:W-:Y:S02]  /*6e90*/  FFMA.FTZ R173, R178, c[0x0][0x23c], -R53.reuse ;  /* 0x00008f00b2ad7a23 */ /* 0x100fe40000010835 */
[--C-:B------:R-:W-:Y:S02]  /*6ea0*/  FFMA.FTZ R176, R176, c[0x0][0x23c], -R53.reuse ;  /* 0x00008f00b0b07a23 */ /* 0x100fe40000010835 */
[--C-:B------:R-:W-:Y:S01]  /*6eb0*/  FFMA.FTZ R174, R174, c[0x0][0x23c], -R53.reuse ;  /* 0x00008f00aeae7a23 */ /* 0x100fe20000010835 */
[----:B------:R-:W-:Y:S01]  /*6ec0*/  MUFU.EX2 R189, R189 ;  /* 0x000000bd00bd7308 */ /* 0x000fe20000000800 */
[----:B------:R-:W-:Y:S01]  /*6ed0*/  FFMA.FTZ R179, R172, c[0x0][0x23c], -R53 ;  /* 0x00008f00acb37a23 */ /* 0x000fe20000010835 */
[----:B------:R-:W-:Y:S01]  /*6ee0*/  HMMA.16816.F32.BF16 R152, R28, R26, R152 ;  /* 0x0000001a1c98723c */ /* 0x000fe20000041898 */
[----:B------:R-:W-:-:S02]  /*6ef0*/  FFMA.FTZ R50, R239, R65, R50 ;  /* 0x00000041ef327223 */ /* 0x000fc40000010032 */
[----:B------:R-:W-:Y:S02]  /*6f00*/  FFMA.FTZ R59, R234, R164, R59 ;  /* 0x000000a4ea3b7223 */ /* 0x000fe4000001003b */
[----:B------:R-:W-:Y:S01]  /*6f10*/  FFMA.FTZ R42, R237, R45, R42 ;  /* 0x0000002ded2a7223 */ /* 0x000fe2000001002a */
[----:B------:R-:W1:Y:S01]  /*6f20*/  MUFU.EX2 R204, R204 ;  /* 0x000000cc00cc7308 */ /* 0x000e620000000800 */
[----:B------:R-:W-:Y:S01]  /*6f30*/  FFMA.FTZ R34, R235, R44, R34 ;  /* 0x0000002ceb227223 */ /* 0x000fe20000010022 */
[C---:B----4-:R-:W-:Y:S01]  /*6f40*/  HMMA.16816.F32.BF16 R76, R28.reuse, R20, R76 ;  /* 0x000000141c4c723c */ /* 0x050fe2000004184c */
[----:B------:R-:W-:Y:S02]  /*6f50*/  FADD.FTZ R51, R51, R50 ;  /* 0x0000003233337221 */ /* 0x000fe40000010000 */
[----:B------:R-:W-:Y:S02]  /*6f60*/  FADD.FTZ R59, R60, R59 ;  /* 0x0000003b3c3b7221 */ /* 0x000fe40000010000 */
[----:B------:R-:W-:Y:S01]  /*6f70*/  FADD.FTZ R41, R41, R42 ;  /* 0x0000002a29297221 */ /* 0x000fe20000010000 */
[----:B------:R-:W-:Y:S01]  /*6f80*/  MUFU.EX2 R191, R191 ;  /* 0x000000bf00bf7308 */ /* 0x000fe20000000800 */
[----:B------:R-:W-:Y:S01]  /*6f90*/  FADD.FTZ R33, R33, R34 ;  /* 0x0000002221217221 */ /* 0x000fe20000010000 */
[----:B------:R-:W-:Y:S01]  /*6fa0*/  HMMA.16816.F32.BF16 R80, R28, R22, R80 ;  /* 0x000000161c50723c */ /* 0x000fe20000041850 */
[----:B------:R-:W-:-:S02]  /*6fb0*/  FADD.FTZ R54, R54, R51 ;  /* 0x0000003336367221 */ /* 0x000fc40000010000 */
[----:B------:R-:W-:Y:S02]  /*6fc0*/  FADD.FTZ R62, R62, R59 ;  /* 0x0000003b3e3e7221 */ /* 0x000fe40000010000 */
[----:B------:R-:W-:Y:S01]  /*6fd0*/  FADD.FTZ R40, R40, R41 ;  /* 0x0000002928287221 */ /* 0x000fe20000010000 */
[----:B------:R-:W2:Y:S01]  /*6fe0*/  MUFU.EX2 R206, R206 ;  /* 0x000000ce00ce7308 */ /* 0x000ea20000000800 */
[----:B------:R-:W-:Y:S01]  /*6ff0*/  FADD.FTZ R32, R32, R33 ;  /* 0x0000002120207221 */ /* 0x000fe20000010000 */
[C---:B-----5:R-:W-:Y:S01]  /*7000*/  HMMA.16816.F32.BF16 R92, R28.reuse, R16, R92 ;  /* 0x000000101c5c723c */ /* 0x060fe2000004185c */
[----:B------:R-:W-:Y:S02]  /*7010*/  FADD.FTZ R54, R55, R54 ;  /* 0x0000003637367221 */ /* 0x000fe40000010000 */
[----:B------:R-:W-:Y:S02]  /*7020*/  FADD.FTZ R62, R63, R62 ;  /* 0x0000003e3f3e7221 */ /* 0x000fe40000010000 */
[----:B------:R-:W-:Y:S01]  /*7030*/  FADD.FTZ R35, R35, R40 ;  /* 0x0000002823237221 */ /* 0x000fe20000010000 */
[----:B------:R-:W-:Y:S01]  /*7040*/  MUFU.EX2 R193, R193 ;  /* 0x000000c100c17308 */ /* 0x000fe20000000800 */
[----:B------:R-:W-:Y:S01]  /*7050*/  FADD.FTZ R43, R43, R32 ;  /* 0x000000202b2b7221 */ /* 0x000fe20000010000 */
[----:B------:R-:W-:Y:S01]  /*7060*/  HMMA.16816.F32.BF16 R96, R28, R18, R96 ;  /* 0x000000121c60723c */ /* 0x000fe20000041860 */
[----:B------:R-:W-:-:S02]  /*7070*/  FFMA.FTZ R64, R64, c[0x0][0x23c], -R61 ;  /* 0x00008f0040407a23 */ /* 0x000fc4000001083d */
[----:B------:R-:W-:Y:S02]  /*7080*/  FADD.FTZ R166, R166, R35 ;  /* 0x00000023a6a67221 */ /* 0x000fe40000010000 */
[----:B------:R-:W-:Y:S01]  /*7090*/  FADD.FTZ R180, R180, R43 ;  /* 0x0000002bb4b47221 */ /* 0x000fe20000010000 */
[----:B------:R-:W3:Y:S01]  /*70a0*/  MUFU.EX2 R196, R196 ;  /* 0x000000c400c47308 */ /* 0x000ee20000000800 */
[--C-:B------:R-:W-:Y:S01]  /*70b0*/  FFMA.FTZ R66, R66, c[0x0][0x23c], -R171.reuse ;  /* 0x00008f0042427a23 */ /* 0x100fe200000108ab */
[C---:B------:R-:W-:Y:S01]  /*70c0*/  HMMA.16816.F32.BF16 R104, R28.reuse, R12, R104 ;  /* 0x0000000c1c68723c */ /* 0x040fe20000041868 */
[--C-:B------:R-:W-:Y:S02]  /*70d0*/  FFMA.FTZ R67, R67, c[0x0][0x23c], -R171.reuse ;  /* 0x00008f0043437a23 */ /* 0x100fe400000108ab */
[--C-:B------:R-:W-:Y:S02]  /*70e0*/  FFMA.FTZ R170, R170, c[0x0][0x23c], -R171.reuse ;  /* 0x00008f00aaaa7a23 */ /* 0x100fe400000108ab */
[----:B------:R-:W-:Y:S01]  /*70f0*/  FFMA.FTZ R169, R169, c[0x0][0x23c], -R171 ;  /* 0x00008f00a9a97a23 */ /* 0x000fe200000108ab */
[----:B------:R-:W4:Y:S01]  /*7100*/  MUFU.EX2 R198, R198 ;  /* 0x000000c600c67308 */ /* 0x000f220000000800 */
[----:B------:R-:W-:Y:S01]  /*7110*/  FFMA.FTZ R61, R58, c[0x0][0x23c], -R61 ;  /* 0x00008f003a3d7a23 */ /* 0x000fe2000001083d */
[----:B------:R-:W-:Y:S01]  /*7120*/  HMMA.16816.F32.BF16 R108, R28, R14, R108 ;  /* 0x0000000e1c6c723c */ /* 0x000fe2000004186c */
[----:B------:R-:W-:Y:S01]  /*7130*/  FADD.FTZ R167, R167, R166 ;  /* 0x000000a6a7a77221 */ /* 0x000fe20000010000 */
[----:B------:R-:W-:Y:S01]  /*7140*/  MOV R166, R2 ;  /* 0x0000000200a67202 */ /* 0x000fe20000000f00 */
[----:B------:R-:W-:-:S02]  /*7150*/  FADD.FTZ R180, R183, R180 ;  /* 0x000000b4b7b47221 */ /* 0x000fc40000010000 */
[--C-:B------:R-:W-:Y:S01]  /*7160*/  FFMA.FTZ R58, R39, c[0x0][0x23c], -R52.reuse ;  /* 0x00008f00273a7a23 */ /* 0x100fe20000010834 */
[----:B------:R-:W5:Y:S01]  /*7170*/  MUFU.EX2 R199, R199 ;  /* 0x000000c700c77308 */ /* 0x000f620000000800 */
[----:B------:R-:W-:Y:S01]  /*7180*/  FFMA.FTZ R39, R49, c[0x0][0x23c], -R52 ;  /* 0x00008f0031277a23 */ /* 0x000fe20000010834 */
[C---:B------:R-:W-:Y:S01]  /*7190*/  HMMA.16816.F32.BF16 R116, R28.reuse, R8, R116 ;  /* 0x000000081c74723c */ /* 0x040fe20000041874 */
[----:B------:R-:W-:Y:S01]  /*71a0*/  FADD.FTZ R168, R168, R167 ;  /* 0x000000a7a8a87221 */ /* 0x000fe20000010000 */
[----:B------:R-:W-:Y:S01]  /*71b0*/  MOV R167, R244 ;  /* 0x000000f400a77202 */ /* 0x000fe20000000f00 */
[----:B------:R-:W-:Y:S02]  /*71c0*/  FADD.FTZ R185, R185, R180 ;  /* 0x000000b4b9b97221 */ /* 0x000fe40000010000 */
[----:B------:R-:W-:Y:S01]  /*71d0*/  FFMA.FTZ R37, R37, c[0x0][0x23c], -R52 ;  /* 0x00008f0025257a23 */ /* 0x000fe20000010834 */
[----:B------:R-:W-:Y:S01]  /*71e0*/  MUFU.EX2 R181, R181 ;  /* 0x000000b500b57308 */ /* 0x000fe20000000800 */
[--C-:B------:R-:W-:Y:S01]  /*71f0*/  FFMA.FTZ R36, R36, c[0x0][0x23c], -R53.reuse ;  /* 0x00008f0024247a23 */ /* 0x100fe20000010835 */
[----:B------:R-:W-:Y:S01]  /*7200*/  HMMA.16816.F32.BF16 R120, R28, R10, R120 ;  /* 0x0000000a1c78723c */ /* 0x000fe20000041878 */
[----:B------:R-:W-:-:S02]  /*7210*/  FFMA.FTZ R49, R38, c[0x0][0x23c], -R53 ;  /* 0x00008f0026317a23 */ /* 0x000fc40000010835 */
[--C-:B------:R-:W-:Y:S02]  /*7220*/  FFMA.FTZ R38, R47, c[0x0][0x23c], -R53.reuse ;  /* 0x00008f002f267a23 */ /* 0x100fe40000010835 */
[----:B------:R-:W-:Y:S01]  /*7230*/  FFMA.FTZ R48, R48, c[0x0][0x23c], -R52 ;  /* 0x00008f0030307a23 */ /* 0x000fe20000010834 */
[----:B------:R-:W1:Y:S01]  /*7240*/  MUFU.EX2 R186, R186 ;  /* 0x000000ba00ba7308 */ /* 0x000e620000000800 */
[----:B------:R-:W-:Y:S01]  /*7250*/  FFMA.FTZ R47, R46, c[0x0][0x23c], -R53 ;  /* 0x00008f002e2f7a23 */ /* 0x000fe20000010835 */
[----:B------:R-:W-:Y:S01]  /*7260*/  HMMA.16816.F32.BF16 R128, R28, R4, R128 ;  /* 0x000000041c80723c */ /* 0x000fe20000041880 */
[----:B------:R-:W-:Y:S02]  /*7270*/  FADD.FTZ R168, R175, R168 ;  /* 0x000000a8afa87221 */ /* 0x000fe40000010000 */
[----:B------:R-:W-:-:S03]  /*7280*/  FADD.FTZ R185, R190, R185 ;  /* 0x000000b9beb97221 */ /* 0x000fc60000010000 */
[----:B------:R-:W-:Y:S02]  /*7290*/  MUFU.EX2 R177, R177 ;  /* 0x000000b100b17308 */ /* 0x000fe40000000800 */
[----:B------:R-:W-:Y:S06]  /*72a0*/  HMMA.16816.F32.BF16 R132, R28, R6, R132 ;  /* 0x000000061c84723c */ /* 0x000fec0000041884 */
[----:B------:R-:W-:Y:S01]  /*72b0*/  MUFU.EX2 R188, R188 ;  /* 0x000000bc00bc7308 */ /* 0x000fe20000000800 */
[----:B------:R-:W-:Y:S01]  /*72c0*/  F2FP.BF16.PACK_AB R28, R192, R165 ;  /* 0x000000a5c01c723e */ /* 0x000fe200000010ff */
[----:B------:R-:W-:Y:S01]  /*72d0*/  FADD.FTZ R165, R165, R54 ;  /* 0x00000036a5a57221 */ /* 0x000fe20000010000 */
[----:B-1----:R-:W-:Y:S01]  /*72e0*/  F2FP.BF16.PACK_AB R29, R204, R189 ;  /* 0x000000bdcc1d723e */ /* 0x002fe200000010ff */
[----:B------:R-:W-:Y:S01]  /*72f0*/  FADD.FTZ R189, R189, R62 ;  /* 0x0000003ebdbd7221 */ /* 0x000fe20000010000 */
[----:B------:R-:W-:Y:S01]  /*7300*/  F2FP.BF16.PACK_AB R30, R194, R187 ;  /* 0x000000bbc21e723e */ /* 0x000fe200000010ff */
[----:B------:R-:W-:Y:S01]  /*7310*/  FADD.FTZ R192, R192, R165 ;  /* 0x000000a5c0c07221 */ /* 0x000fe20000010000 */
[----:B--2---:R-:W-:Y:S01]  /*7320*/  F2FP.BF16.PACK_AB R31, R206, R191 ;  /* 0x000000bfce1f723e */ /* 0x004fe200000010ff */
[----:B------:R-:W-:Y:S01]  /*7330*/  MUFU.EX2 R173, R173 ;  /* 0x000000ad00ad7308 */ /* 0x000fe20000000800 */
[----:B------:R-:W-:Y:S01]  /*7340*/  FADD.FTZ R204, R204, R189 ;  /* 0x000000bdcccc7221 */ /* 0x000fe20000010000 */
[----:B------:R-:W-:Y:S01]  /*7350*/  MOV R165, R0 ;  /* 0x0000000000a57202 */ /* 0x000fe20000000f00 */
[----:B------:R-:W-:-:S02]  /*7360*/  FADD.FTZ R187, R187, R192 ;  /* 0x000000c0bbbb7221 */ /* 0x000fc40000010000 */
[----:B------:R-:W-:Y:S01]  /*7370*/  FADD.FTZ R191, R191, R204 ;  /* 0x000000ccbfbf7221 */ /* 0x000fe20000010000 */
[----:B------:R-:W-:Y:S01]  /*7380*/  HMMA.16816.F32.BF16 R160, R28, R24, R160 ;  /* 0x000000181ca0723c */ /* 0x000fe200000418a0 */
[----:B------:R-:W-:Y:S01]  /*7390*/  FADD.FTZ R194, R194, R187 ;  /* 0x000000bbc2c27221 */ /* 0x000fe20000010000 */
[----:B------:R-:W1:Y:S01]  /*73a0*/  MUFU.EX2 R176, R176 ;  /* 0x000000b000b07308 */ /* 0x000e620000000800 */
[----:B------:R-:W-:-:S05]  /*73b0*/  FADD.FTZ R206, R206, R191 ;  /* 0x000000bfcece7221 */ /* 0x000fca0000010000 */
[C---:B------:R-:W-:Y:S01]  /*73c0*/  HMMA.16816.F32.BF16 R68, R28.reuse, R26, R68 ;  /* 0x0000001a1c44723c */ /* 0x040fe20000041844 */
[----:B------:R-:W2:Y:S01]  /*73d0*/  LDSM.16.MT88.4 R24, [R214+0x9800] ;  /* 0x00980000d618783b */ /* 0x000ea20000004200 */
[----:B------:R-:W-:Y:S06]  /*73e0*/  MUFU.EX2 R174, R174 ;  /* 0x000000ae00ae7308 */ /* 0x000fec0000000800 */
[C---:B------:R-:W-:Y:S02]  /*73f0*/  HMMA.16816.F32.BF16 R72, R28.reuse, R20, R72 ;  /* 0x000000141c48723c */ /* 0x040fe40000041848 */
[----:B------:R-:W1:Y:S06]  /*7400*/  MUFU.EX2 R179, R179 ;  /* 0x000000b300b37308 */ /* 0x000e6c0000000800 */
[C---:B------:R-:W-:Y:S01]  /*7410*/  HMMA.16816.F32.BF16 R84, R28.reuse, R22, R84 ;  /* 0x000000161c54723c */ /* 0x040fe20000041854 */
[----:B------:R-:W1:Y:S01]  /*7420*/  LDSM.16.MT88.4 R20, [R212+0x9800] ;  /* 0x00980000d414783b */ /* 0x000e620000004200 */
        /* <DEDUP_REMOVED lines=18> */
[----:B------:R-:W-:Y:S01]  /*7550*/  HMMA.16816.F32.BF16 R136, R28, R6, R136 ;  /* 0x000000061c88723c */ /* 0x000fe20000041888 */
[----:B------:R-:W1:Y:S01]  /*7560*/  LDSM.16.MT88.4 R4, [R212+0xb800] ;  /* 0x00b80000d404783b */ /* 0x000e620000004200 */
[----:B------:R-:W-:Y:S05]  /*7570*/  MUFU.EX2 R36, R36 ;  /* 0x0000002400247308 */ /* 0x000fea0000000800 */
[----:B---3--:R-:W-:Y:S01]  /*7580*/  F2FP.BF16.PACK_AB R28, R196, R193 ;  /* 0x000000c1c41c723e */ /* 0x008fe200000010ff */
[----:B------:R-:W-:Y:S01]  /*7590*/  FADD.FTZ R193, R193, R168 ;  /* 0x000000a8c1c17221 */ /* 0x000fe20000010000 */
[----:B------:R-:W-:Y:S01]  /*75a0*/  F2FP.BF16.PACK_AB R29, R197, R182 ;  /* 0x000000b6c51d723e */ /* 0x000fe200000010ff */
[----:B------:R-:W3:Y:S01]  /*75b0*/  MUFU.EX2 R49, R49 ;  /* 0x0000003100317308 */ /* 0x000ee20000000800 */
[----:B----4-:R-:W-:Y:S01]  /*75c0*/  F2FP.BF16.PACK_AB R30, R198, R195 ;  /* 0x000000c3c61e723e */ /* 0x010fe200000010ff */
[----:B------:R-:W-:Y:S01]  /*75d0*/  FADD.FTZ R182, R182, R185 ;  /* 0x000000b9b6b67221 */ /* 0x000fe20000010000 */
[----:B-----5:R-:W-:Y:S01]  /*75e0*/  F2FP.BF16.PACK_AB R31, R199, R184 ;  /* 0x000000b8c71f723e */ /* 0x020fe200000010ff */
[----:B------:R-:W-:Y:S01]  /*75f0*/  FADD.FTZ R196, R196, R193 ;  /* 0x000000c1c4c47221 */ /* 0x000fe20000010000 */
[----:B------:R-:W-:Y:S01]  /*7600*/  MOV R168, R245 ;  /* 0x000000f500a87202 */ /* 0x000fe20000000f00 */
[----:B------:R-:W-:-:S02]  /*7610*/  FADD.FTZ R197, R197, R182 ;  /* 0x000000b6c5c57221 */ /* 0x000fc40000010000 */
[----:B------:R-:W-:Y:S01]  /*7620*/  MUFU.EX2 R39, R39 ;  /* 0x0000002700277308 */ /* 0x000fe20000000800 */
[----:B------:R-:W-:Y:S01]  /*7630*/  FADD.FTZ R195, R195, R196 ;  /* 0x000000c4c3c37221 */ /* 0x000fe20000010000 */
[C---:B--2---:R-:W-:Y:S01]  /*7640*/  HMMA.16816.F32.BF16 R156, R28.reuse, R24, R156 ;  /* 0x000000181c9c723c */ /* 0x044fe2000004189c */
[----:B------:R-:W-:Y:S02]  /*7650*/  FADD.FTZ R184, R184, R197 ;  /* 0x000000c5b8b87221 */ /* 0x000fe40000010000 */
[----:B------:R-:W-:Y:S02]  /*7660*/  FADD.FTZ R195, R198, R195 ;  /* 0x000000c3c6c37221 */ /* 0x000fe40000010000 */
[----:B------:R-:W-:Y:S01]  /*7670*/  FADD.FTZ R199, R199, R184 ;  /* 0x000000b8c7c77221 */ /* 0x000fe20000010000 */
[----:B------:R-:W2:Y:S02]  /*7680*/  MUFU.EX2 R48, R48 ;  /* 0x0000003000307308 */ /* 0x000ea40000000800 */
[C---:B------:R-:W-:Y:S06]  /*7690*/  HMMA.16816.F32.BF16 R152, R28.reuse, R26, R152 ;  /* 0x0000001a1c98723c */ /* 0x040fec0000041898 */
[----:B------:R-:W-:Y:S02]  /*76a0*/  MUFU.EX2 R38, R38 ;  /* 0x0000002600267308 */ /* 0x000fe40000000800 */
[C---:B-1----:R-:W-:Y:S06]  /*76b0*/  HMMA.16816.F32.BF16 R76, R28.reuse, R20, R76 ;  /* 0x000000141c4c723c */ /* 0x042fec000004184c */
[----:B------:R-:W1:Y:S02]  /*76c0*/  MUFU.EX2 R47, R47 ;  /* 0x0000002f002f7308 */ /* 0x000e640000000800 */
        /* <DEDUP_REMOVED lines=23> */
[----:B------:R-:W4:Y:S07]  /*7840*/  LDSM.16.MT88.4 R24, [R214+0x9c00] ;  /* 0x009c0000d618783b */ /* 0x000f2e0000004200 */
        /* <DEDUP_REMOVED lines=25> */
[----:B----4-:R-:W-:Y:S01]  /*79e0*/  HMMA.16816.F32.BF16 R156, R28, R24, R156 ;  /* 0x000000181c9c723c */ /* 0x010fe2000004189c */
[----:B------:R-:W-:Y:S02]  /*79f0*/  FADD.FTZ R237, R169, R170 ;  /* 0x000000aaa9ed7221 */ /* 0x000fe40000010000 */
[----:B------:R-:W-:-:S05]  /*7a00*/  FADD.FTZ R235, R61, R64 ;  /* 0x000000403deb7221 */ /* 0x000fca0000010000 */
        /* <DEDUP_REMOVED lines=13> */
[----:B---3--:R-:W-:Y:S01]  /*7ae0*/  F2FP.BF16.PACK_AB R29, R49, R36 ;  /* 0x00000024311d723e */ /* 0x008fe200000010ff */
        /* <DEDUP_REMOVED lines=26> */
[----:B------:R-:W-:-:S04]  /*7c90*/  IMAD.WIDE.U32 R6, R3, c[0x0][0x1a0], RZ ;  /* 0x0000680003067a25 */ /* 0x000fc800078e00ff */
[----:B------:R-:W-:Y:S01]  /*7ca0*/  IMAD R4, R4, c[0x0][0x1a0], RZ ;  /* 0x0000680004047a24 */ /* 0x000fe200078e02ff */
[----:B------:R-:W-:Y:S01]  /*7cb0*/  BAR.SYNC.DEFER_BLOCKING 0x0 ;  /* 0x0000000000007b1d */ /* 0x000fe20000010000 */
[----:B------:R-:W-:Y:S02]  /*7cc0*/  LEA R5, P0, R6, R242, 0x6 ;  /* 0x000000f206057211 */ /* 0x000fe400078030ff */
[----:B------:R-:W-:Y:S02]  /*7cd0*/  IMAD R4, R3, c[0x0][0x1a4], R4 ;  /* 0x0000690003047a24 */ /* 0x000fe400078e0204 */
[----:B------:R-:W-:Y:S02]  /*7ce0*/  LEA R12, P1, R5, c[0x0][0x170], 0x1 ;  /* 0x00005c00050c7a11 */ /* 0x000fe400078208ff */
        /* <DEDUP_REMOVED lines=15> */
[----:B------:R-:W2:Y:S04]  /*7de0*/  LDSM.16.M88.4 R20, [R216+0x6000] ;  /* 0x00600000d814783b */ /* 0x000ea80000000200 */
[----:B------:R-:W3:Y:S04]  /*7df0*/  LDSM.16.M88.4 R56, [R217+0x1000] ;  /* 0x00100000d938783b */ /* 0x000ee80000000200 */
[----:B------:R-:W-:Y:S04]  /*7e00*/  LDSM.16.M88.4 R40, [R215] ;  /* 0x00000000d728783b */ /* 0x000fe80000000200 */
[----:B------:R-:W4:Y:S04]  /*7e10*/  LDSM.16.M88.4 R8, [R213+0x6000] ;  /* 0x00600000d508783b */ /* 0x000f280000000200 */
        /* <DEDUP_REMOVED lines=17> */
[----:B------:R-:W0:Y:S01]  /*7f30*/  LDGDEPBAR ;  /* 0x00000000000079af */ /* 0x000e220000000000 */
[-C--:B----4-:R-:W-:Y:S08]  /*7f40*/  HMMA.16816.F32.BF16 R32, R40, R8.reuse, R32 ;  /* 0x000000082820723c */ /* 0x090ff00000041820 */
        /* <DEDUP_REMOVED lines=10> */
[C---:B------:R-:W-:Y:S08]  /*7ff0*/  HMMA.16816.F32.BF16 R4, R184.reuse, R6, RZ ;  /* 0x00000006b804723c */ /* 0x040ff000000418ff */
[C---:B------:R-:W-:Y:S08]  /*8000*/  HMMA.16816.F32.BF16 R196, R184.reuse, R192, RZ ;  /* 0x000000c0b8c4723c */ /* 0x040ff000000418ff */
[C---:B------:R-:W-:Y:S08]  /*8010*/  HMMA.16816.F32.BF16 R188, R184.reuse, R176, RZ ;  /* 0x000000b0b8bc723c */ /* 0x040ff000000418ff */
[----:B------:R-:W-:Y:S08]  /*8020*/  HMMA.16816.F32.BF16 R192, R184, R194, RZ ;  /* 0x000000c2b8c0723c */ /* 0x000ff000000418ff */
[C---:B------:R-:W-:Y:S08]  /*8030*/  HMMA.16816.F32.BF16 R12, R180.reuse, R168, R12 ;  /* 0x000000a8b40c723c */ /* 0x040ff0000004180c */
[C---:B------:R-:W-:Y:S08]  /*8040*/  HMMA.16816.F32.BF16 R8, R180.reuse, R170, R8 ;  /* 0x000000aab408723c */ /* 0x040ff00000041808 */
[C---:B------:R-:W-:Y:S08]  /*8050*/  HMMA.16816.F32.BF16 R60, R180.reuse, R52, R60 ;  /* 0x00000034b43c723c */ /* 0x040ff0000004183c */
[C---:B--2---:R-:W-:Y:S08]  /*8060*/  HMMA.16816.F32.BF16 R164, R180.reuse, R172, R164 ;  /* 0x000000acb4a4723c */ /* 0x044ff000000418a4 */
[C---:B------:R-:W-:Y:S08]  /*8070*/  HMMA.16816.F32.BF16 R64, R180.reuse, R174, R64 ;  /* 0x000000aeb440723c */ /* 0x040ff00000041840 */
[----:B------:R-:W-:Y:S01]  /*8080*/  HMMA.16816.F32.BF16 R56, R180, R54, R56 ;  /* 0x00000036b438723c */ /* 0x000fe20000041838 */
[----:B------:R-:W-:Y:S07]  /*8090*/  LDSM.16.M88.4 R180, [R215+0x2000] ;  /* 0x00200000d7b4783b */ /* 0x000fee0000000200 */
        /* <DEDUP_REMOVED lines=40> */
[C---:B------:R-:W-:Y:S01]  /*8320*/  HMMA.16816.F32.BF16 R4, R52.reuse, R38, R4 ;  /* 0x000000263404723c */ /* 0x040fe20000041804 */
[----:B------:R-:W1:Y:S07]  /*8330*/  LDSM.16.M88.4 R36, [R213+0x8000] ;  /* 0x00800000d524783b */ /* 0x000e6e0000000200 */
[-C--:B---3--:R-:W-:Y:S08]  /*8340*/  HMMA.16816.F32.BF16 R32, R52, R40.reuse, R32 ;  /* 0x000000283420723c */ /* 0x088ff00000041820 */
[C---:B------:R-:W-:Y:S08]  /*8350*/  HMMA.16816.F32.BF16 R28, R48.reuse, R40, R28 ;  /* 0x00000028301c723c */ /* 0x040ff0000004181c */
[-C--:B------:R-:W-:Y:S08]  /*8360*/  HMMA.16816.F32.BF16 R24, R48, R42.reuse, R24 ;  /* 0x0000002a3018723c */ /* 0x080ff00000041818 */
[----:B------:R-:W-:Y:S01]  /*8370*/  HMMA.16816.F32.BF16 R20, R52, R42, R20 ;  /* 0x0000002a3414723c */ /* 0x000fe20000041814 */
[----:B------:R-:W2:Y:S07]  /*8380*/  LDSM.16.M88.4 R40, [R215+0x5000] ;  /* 0x00500000d728783b */ /* 0x000eae0000000200 */
[C---:B------:R-:W-:Y:S08]  /*8390*/  HMMA.16816.F32.BF16 R196, R208.reuse, R204, R196 ;  /* 0x000000ccd0c4723c */ /* 0x040ff000000418c4 */
[----:B------:R-:W-:Y:S08]  /*83a0*/  HMMA.16816.F32.BF16 R192, R208, R206, R192 ;  /* 0x000000ced0c0723c */ /* 0x000ff000000418c0 */
[----:B-1----:R-:W-:Y:S08]  /*83b0*/  HMMA.16816.F32.BF16 R32, R44, R36, R32 ;  /* 0x000000242c20723c */ /* 0x002ff00000041820 */
[----:B------:R-:W-:Y:S07]  /*83c0*/  HMMA.16816.F32.BF16 R188, R208, R200, R188 ;  /* 0x000000c8d0bc723c */ /* 0x000fee00000418bc */
[----:B------:R-:W-:Y:S01]  /*83d0*/  IADD3 R201, R224, -0x3, RZ ;  /* 0xfffffffde0c97810 */ /* 0x000fe20007ffe0ff */
[----:B------:R-:W-:Y:S04]  /*83e0*/  HMMA.16816.F32.BF16 R164, R176, R172, R164 ;  /* 0x000000acb0a4723c */ /* 0x000fe800000418a4 */
[----:B------:R-:W-:-:S04]  /*83f0*/  IMAD R201, R201, 0x40, R252 ;  /* 0x00000040c9c97824 */ /* 0x000fc800078e02fc */
[----:B------:R-:W-:Y:S01]  /*8400*/  HMMA.16816.F32.BF16 R196, R180, R172, R196 ;  /* 0x000000acb4c4723c */ /* 0x000fe200000418c4 */
[CC--:B------:R-:W-:Y:S02]  /*8410*/  ISETP.GE.AND P6, PT, R201.reuse, R251.reuse, PT ;  /* 0x000000fbc900720c */ /* 0x0c0fe40003fc6270 */
[C---:B------:R-:W-:Y:S02]  /*8420*/  ISETP.GE.AND P2, PT, R201.reuse, R250, PT ;  /* 0x000000fac900720c */ /* 0x040fe40003f46270 */
[----:B------:R-:W-:Y:S02]  /*8430*/  FSEL R32, R32, -INF , !P6 ;  /* 0xff80000020207808 */ /* 0x000fe40007000000 */
[----:B------:R-:W-:Y:S01]  /*8440*/  IADD3 R173, R201, 0x1, RZ ;  /* 0x00000001c9ad7810 */ /* 0x000fe20007ffe0ff */
[----:B--2---:R-:W-:Y:S01]  /*8450*/  HMMA.16816.F32.BF16 R28, R40, R36, R28 ;  /* 0x00000024281c723c */ /* 0x004fe2000004181c */
[----:B------:R-:W-:Y:S01]  /*8460*/  FSEL R246, R34, -INF , !P2 ;  /* 0xff80000022f67808 */ /* 0x000fe20005000000 */
[----:B------:R-:W-:Y:S01]  /*8470*/  STL [R1], R32 ;  /* 0x0000002001007387 */ /* 0x000fe20000100800 */
[----:B------:R-:W-:-:S02]  /*8480*/  ISETP.GE.AND P0, PT, R173, R251, PT ;  /* 0x000000fbad00720c */ /* 0x000fc40003f06270 */
[----:B------:R-:W-:Y:S02]  /*8490*/  ISETP.GE.AND P1, PT, R173, R250, PT ;  /* 0x000000faad00720c */ /* 0x000fe40003f26270 */
[----:B------:R-:W-:Y:S01]  /*84a0*/  IADD3 R37, R201, 0x8, RZ ;  /* 0x00000008c9257810 */ /* 0x000fe20007ffe0ff */
[-C--:B------:R-:W-:Y:S01]  /*84b0*/  HMMA.16816.F32.BF16 R64, R176, R174.reuse, R64 ;  /* 0x000000aeb040723c */ /* 0x080fe20000041840 */
[C---:B------:R-:W-:Y:S02]  /*84c0*/  ISETP.GE.AND P5, PT, R173.reuse, R238, PT ;  /* 0x000000eead00720c */ /* 0x040fe40003fa6270 */
[----:B------:R-:W-:Y:S02]  /*84d0*/  ISETP.GE.AND P3, PT, R173, R236, PT ;  /* 0x000000ecad00720c */ /* 0x000fe40003f66270 */
[----:B------:R-:W-:Y:S02]  /*84e0*/  FSEL R252, R33, -INF , !P0 ;  /* 0xff80000021fc7808 */ /* 0x000fe40004000000 */
[C---:B------:R-:W-:Y:S01]  /*84f0*/  ISETP.GE.AND P4, PT, R37.reuse, R251, PT ;  /* 0x000000fb2500720c */ /* 0x040fe20003f86270 */
[----:B------:R-:W-:Y:S01]  /*8500*/  HMMA.16816.F32.BF16 R192, R180, R174, R192 ;  /* 0x000000aeb4c0723c */ /* 0x000fe200000418c0 */
[----:B------:R-:W1:Y:S01]  /*8510*/  LDSM.16.M88.4 R172, [R216+0x8800] ;  /* 0x00880000d8ac783b */ /* 0x000e620000000200 */
[----:B------:R-:W-:-:S02]  /*8520*/  ISETP.GE.AND P6, PT, R37, R250, PT ;  /* 0x000000fa2500720c */ /* 0x000fc40003fc6270 */
[C---:B------:R-:W-:Y:S02]  /*8530*/  ISETP.GE.AND P0, PT, R37.reuse, R238, PT ;  /* 0x000000ee2500720c */ /* 0x040fe40003f06270 */
[----:B------:R-:W-:Y:S02]  /*8540*/  ISETP.GE.AND P2, PT, R37, R236, PT ;  /* 0x000000ec2500720c */ /* 0x000fe40003f46270 */
[----:B------:R-:W-:Y:S01]  /*8550*/  HMMA.16816.F32.BF16 R60, R176, R168, R60 ;  /* 0x000000a8b03c723c */ /* 0x000fe2000004183c */
[----:B------:R-:W-:-:S07]  /*8560*/  FSEL R31, R31, -INF , !P3 ;  /* 0xff8000001f1f7808 */ /* 0x000fce0005800000 */
[----:B------:R-:W-:Y:S01]  /*8570*/  HMMA.16816.F32.BF16 R56, R176, R170, R56 ;  /* 0x000000aab038723c */ /* 0x000fe20000041838 */
[----:B------:R-:W2:Y:S07]  /*8580*/  LDSM.16.M88.4 R176, [R216+0x8c00] ;  /* 0x008c0000d8b0783b */ /* 0x000eae0000000200 */
[-C--:B------:R-:W-:Y:S08]  /*8590*/  HMMA.16816.F32.BF16 R24, R40, R38.reuse, R24 ;  /* 0x000000262818723c */ /* 0x080ff00000041818 */
[----:B------:R-:W-:Y:S01]  /*85a0*/  HMMA.16816.F32.BF16 R20, R44, R38, R20 ;  /* 0x000000262c14723c */ /* 0x000fe20000041814 */
[----:B------:R-:W3:Y:S07]  /*85b0*/  LDSM.16.M88.4 R36, [R213+0x8400] ;  /* 0x00840000d524783b */ /* 0x000eee0000000200 */
[----:B------:R-:W-:Y:S08]  /*85c0*/  HMMA.16816.F32.BF16 R184, R208, R202, R184 ;  /* 0x000000cad0b8723c */ /* 0x000ff000000418b8 */
[----:B------:R-:W-:Y:S08]  /*85d0*/  HMMA.16816.F32.BF16 R188, R180, R168, R188 ;  /* 0x000000a8b4bc723c */ /* 0x000ff000000418bc */
[----:B-1----:R-:W-:Y:S08]  /*85e0*/  HMMA.16816.F32.BF16 R64, R48, R174, R64 ;  /* 0x000000ae3040723c */ /* 0x002ff00000041840 */
[----:B------:R-:W-:Y:S08]  /*85f0*/  HMMA.16816.F32.BF16 R184, R180, R170, R184 ;  /* 0x000000aab4b8723c */ /* 0x000ff000000418b8 */
[----:B------:R-:W-:Y:S07]  /*8600*/  HMMA.16816.F32.BF16 R192, R52, R174, R192 ;  /* 0x000000ae34c0723c */ /* 0x000fee00000418c0 */
[----:B------:R-:W-:Y:S01]  /*8610*/  FSEL R175, R35, -INF , !P1 ;  /* 0xff80000023af7808 */ /* 0x000fe20004800000 */
[C---:B------:R-:W-:Y:S01]  /*8620*/  HMMA.16816.F32.BF16 R164, R48.reuse, R172, R164 ;  /* 0x000000ac30a4723c */ /* 0x040fe200000418a4 */
[C---:B------:R-:W-:Y:S01]  /*8630*/  ISETP.GE.AND P1, PT, R201.reuse, R238, PT ;  /* 0x000000eec900720c */ /* 0x040fe20003f26270 */
[----:B------:R-:W1:Y:S06]  /*8640*/  LDSM.16.M88.4 R32, [R213+0x8800] ;  /* 0x00880000d520783b */ /* 0x000e6c0000000200 */
[C---:B--2---:R-:W-:Y:S08]  /*8650*/  HMMA.16816.F32.BF16 R60, R48.reuse, R176, R60 ;  /* 0x000000b0303c723c */ /* 0x044ff0000004183c */
[----:B------:R-:W-:Y:S07]  /*8660*/  HMMA.16816.F32.BF16 R56, R48, R178, R56 ;  /* 0x000000b23038723c */ /* 0x000fee0000041838 */
[----:B------:R-:W-:Y:S01]  /*8670*/  IADD3 R49, R201, 0x9, RZ ;  /* 0x00000009c9317810 */ /* 0x000fe20007ffe0ff */
[-C--:B---3--:R-:W-:Y:S08]  /*8680*/  HMMA.16816.F32.BF16 R16, R44, R36.reuse, R16 ;  /* 0x000000242c10723c */ /* 0x088ff00000041810 */
[----:B------:R-:W-:Y:S07]  /*8690*/  HMMA.16816.F32.BF16 R12, R40, R36, R12 ;  /* 0x00000024280c723c */ /* 0x000fee000004180c */
[----:B------:R-:W-:Y:S01]  /*86a0*/  FSEL R36, R29, -INF , !P5 ;  /* 0xff8000001d247808 */ /* 0x000fe20006800000 */
[----:B------:R-:W-:Y:S01]  /*86b0*/  HMMA.16816.F32.BF16 R196, R52, R172, R196 ;  /* 0x000000ac34c4723c */ /* 0x000fe200000418c4 */
[----:B------:R-:W-:-:S02]  /*86c0*/  FSEL R37, R28, -INF , !P1 ;  /* 0xff8000001c257808 */ /* 0x000fc40004800000 */
[----:B------:R-:W-:Y:S02]  /*86d0*/  ISETP.GE.AND P5, PT, R49, R238, PT ;  /* 0x000000ee3100720c */ /* 0x000fe40003fa6270 */
[----:B------:R-:W-:Y:S02]  /*86e0*/  ISETP.GE.AND P1, PT, R201, R236, PT ;  /* 0x000000ecc900720c */ /* 0x000fe40003f26270 */
[----:B------:R-:W-:Y:S01]  /*86f0*/  FSEL R28, R24, -INF , !P0 ;  /* 0xff800000181c7808 */ /* 0x000fe20004000000 */
[----:B------:R-:W-:Y:S01]  /*8700*/  HMMA.16816.F32.BF16 R188, R52, R176, R188 ;  /* 0x000000b034bc723c */ /* 0x000fe200000418bc */
[----:B------:R-:W-:Y:S02]  /*8710*/  FSEL R24, R25, -INF , !P5 ;  /* 0xff80000019187808 */ /* 0x000fe40006800000 */
[----:B------:R-:W-:Y:S02]  /*8720*/  FSEL R25, R30, -INF , !P1 ;  /* 0xff8000001e197808 */ /* 0x000fe40004800000 */
[----:B------:R-:W-:-:S02]  /*8730*/  ISETP.GE.AND P0, PT, R49, R251, PT ;  /* 0x000000fb3100720c */ /* 0x000fc40003f06270 */
[C---:B------:R-:W-:Y:S01]  /*8740*/  ISETP.GE.AND P5, PT, R49.reuse, R250, PT ;  /* 0x000000fa3100720c */ /* 0x040fe20003fa6270 */
[----:B------:R-:W-:Y:S01]  /*8750*/  HMMA.16816.F32.BF16 R184, R52, R178, R184 ;  /* 0x000000b234b8723c */ /* 0x000fe200000418b8 */
[----:B------:R-:W-:Y:S02]  /*8760*/  ISETP.GE.AND P1, PT, R49, R236, PT ;  /* 0x000000ec3100720c */ /* 0x000fe40003f26270 */
[----:B------:R-:W-:Y:S02]  /*8770*/  IADD3 R49, R201, 0x10, RZ ;  /* 0x00000010c9317810 */ /* 0x000fe40007ffe0ff */
[----:B------:R-:W-:Y:S02]  /*8780*/  FSEL R29, R26, -INF , !P2 ;  /* 0xff8000001a1d7808 */ /* 0x000fe40005000000 */
[----:B------:R-:W-:Y:S01]  /*8790*/  FSEL R52, R20, -INF , !P4 ;  /* 0xff80000014347808 */ /* 0x000fe20006000000 */
[----:B------:R-:W-:Y:S01]  /*87a0*/  HMMA.16816.F32.BF16 R8, R40, R38, R8 ;  /* 0x000000262808723c */ /* 0x000fe20000041808 */
[----:B------:R-:W-:-:S02]  /*87b0*/  FSEL R54, R21, -INF , !P0 ;  /* 0xff80000015367808 */ /* 0x000fc40004000000 */
[C---:B------:R-:W-:Y:S02]  /*87c0*/  ISETP.GE.AND P3, PT, R49.reuse, R251, PT ;  /* 0x000000fb3100720c */ /* 0x040fe40003f66270 */
[C---:B------:R-:W-:Y:S02]  /*87d0*/  ISETP.GE.AND P4, PT, R49.reuse, R250, PT ;  /* 0x000000fa3100720c */ /* 0x040fe40003f86270 */
[C---:B------:R-:W-:Y:S01]  /*87e0*/  ISETP.GE.AND P0, PT, R49.reuse, R238, PT ;  /* 0x000000ee3100720c */ /* 0x040fe20003f06270 */
[----:B------:R-:W-:Y:S01]  /*87f0*/  HMMA.16816.F32.BF16 R4, R44, R38, R4 ;  /* 0x000000262c04723c */ /* 0x000fe20000041804 */
[----:B------:R-:W-:Y:S02]  /*8800*/  ISETP.GE.AND P2, PT, R49, R236, PT ;  /* 0x000000ec3100720c */ /* 0x000fe40003f46270 */
[----:B------:R-:W-:Y:S02]  /*8810*/  IADD3 R49, R201, 0x11, RZ ;  /* 0x00000011c9317810 */ /* 0x000fe40007ffe0ff */
[----:B------:R-:W-:-:S02]  /*8820*/  FSEL R21, R27, -INF , !P1 ;  /* 0xff8000001b157808 */ /* 0x000fc40004800000 */
[----:B------:R-:W-:Y:S01]  /*8830*/  FSEL R177, R22, -INF , !P6 ;  /* 0xff80000016b17808 */ /* 0x000fe20007000000 */
[-C--:B-1----:R-:W-:Y:S01]  /*8840*/  HMMA.16816.F32.BF16 R196, R44, R32.reuse, R196 ;  /* 0x000000202cc4723c */ /* 0x082fe200000418c4 */
[C---:B------:R-:W-:Y:S02]  /*8850*/  ISETP.GE.AND P6, PT, R49.reuse, R251, PT ;  /* 0x000000fb3100720c */ /* 0x040fe40003fc6270 */
[----:B------:R-:W-:Y:S02]  /*8860*/  ISETP.GE.AND P1, PT, R49, R250, PT ;  /* 0x000000fa3100720c */ /* 0x000fe40003f26270 */
[----:B------:R-:W-:Y:S02]  /*8870*/  FSEL R180, R16, -INF , !P3 ;  /* 0xff80000010b47808 */ /* 0x000fe40005800000 */
[----:B------:R-:W-:Y:S01]  /*8880*/  FSEL R210, R17, -INF , !P6 ;  /* 0xff80000011d27808 */ /* 0x000fe20007000000 */
[----:B------:R-:W-:Y:S01]  /*8890*/  HMMA.16816.F32.BF16 R164, R40, R32, R164 ;  /* 0x0000002028a4723c */ /* 0x000fe200000418a4 */
[----:B------:R-:W-:-:S02]  /*88a0*/  FSEL R205, R18, -INF , !P4 ;  /* 0xff80000012cd7808 */ /* 0x000fc40006000000 */
[----:B------:R-:W-:Y:S02]  /*88b0*/  FSEL R203, R19, -INF , !P1 ;  /* 0xff80000013cb7808 */ /* 0x000fe40004800000 */
[----:B------:R-:W1:Y:S01]  /*88c0*/  LDSM.16.M88.4 R16, [R213+0x8c00] ;  /* 0x008c0000d510783b */ /* 0x000e620000000200 */
[----:B------:R-:W-:Y:S01]  /*88d0*/  IADD3 R27, R201, 0x18, RZ ;  /* 0x00000018c91b7810 */ /* 0x000fe20007ffe0ff */
[----:B------:R-:W-:-:S04]  /*88e0*/  DEPBAR.LE SB0, 0x0 ;  /* 0x000080000000791a */ /* 0x000fc80000000000 */
[----:B------:R-:W-:Y:S01]  /*88f0*/  FSEL R55, R23, -INF , !P5 ;  /* 0xff80000017377808 */ /* 0x000fe20006800000 */
[-C--:B------:R-:W-:Y:S01]  /*8900*/  HMMA.16816.F32.BF16 R64, R40, R34.reuse, R64 ;  /* 0x000000222840723c */ /* 0x080fe20000041840 */
[-C--:B------:R-:W-:Y:S02]  /*8910*/  ISETP.GE.AND P5, PT, R49, R238.reuse, PT ;  /* 0x000000ee3100720c */ /* 0x080fe40003fa6270 */
[----:B------:R-:W-:Y:S02]  /*8920*/  IADD3 R23, R201, 0x19, RZ ;  /* 0x00000019c9177810 */ /* 0x000fe40007ffe0ff */
[-C--:B------:R-:W-:Y:S02]  /*8930*/  ISETP.GE.AND P1, PT, R27, R238.reuse, PT ;  /* 0x000000ee1b00720c */ /* 0x080fe40003f26270 */
[----:B------:R-:W-:Y:S01]  /*8940*/  FSEL R178, R13, -INF , !P5 ;  /* 0xff8000000db27808 */ /* 0x000fe20006800000 */
[----:B------:R-:W-:Y:S01]  /*8950*/  HMMA.16816.F32.BF16 R192, R44, R34, R192 ;  /* 0x000000222cc0723c */ /* 0x000fe200000418c0 */
[----:B------:R-:W-:-:S02]  /*8960*/  ISETP.GE.AND P5, PT, R23, R238, PT ;  /* 0x000000ee1700720c */ /* 0x000fc40003fa6270 */
[----:B------:R-:W-:Y:S02]  /*8970*/  FSEL R182, R8, -INF , !P1 ;  /* 0xff80000008b67808 */ /* 0x000fe40004800000 */
[----:B------:R-:W-:Y:S02]  /*8980*/  ISETP.GE.AND P1, PT, R23, R251, PT ;  /* 0x000000fb1700720c */ /* 0x000fe40003f26270 */
[----:B------:R-:W-:Y:S02]  /*8990*/  ISETP.GE.AND P3, PT, R49, R236, PT ;  /* 0x000000ec3100720c */ /* 0x000fe40003f66270 */
[----:B------:R-:W-:Y:S02]  /*89a0*/  FSEL R176, R9, -INF , !P5 ;  /* 0xff80000009b07808 */ /* 0x000fe40006800000 */
[----:B------:R-:W-:Y:S02]  /*89b0*/  FSEL R181, R14, -INF , !P2 ;  /* 0xff8000000eb57808 */ /* 0x000fe40005000000 */
[----:B------:R-:W-:-:S02]  /*89c0*/  IADD3 R9, R201, 0x20, RZ ;  /* 0x00000020c9097810 */ /* 0x000fc40007ffe0ff */
[----:B------:R-:W-:Y:S02]  /*89d0*/  ISETP.GE.AND P2, PT, R23, R236, PT ;  /* 0x000000ec1700720c */ /* 0x000fe40003f46270 */
[----:B------:R-:W-:Y:S02]  /*89e0*/  FSEL R206, R5, -INF , !P1 ;  /* 0xff80000005ce7808 */ /* 0x000fe40004800000 */
[-C--:B------:R-:W-:Y:S02]  /*89f0*/  ISETP.GE.AND P5, PT, R23, R250.reuse, PT ;  /* 0x000000fa1700720c */ /* 0x080fe40003fa6270 */
[----:B------:R-:W-:Y:S02]  /*8a00*/  IADD3 R5, R201, 0x21, RZ ;  /* 0x00000021c9057810 */ /* 0x000fe40007ffe0ff */
[----:B------:R-:W-:Y:S01]  /*8a10*/  FSEL R247, R15, -INF , !P3 ;  /* 0xff8000000ff77808 */ /* 0x000fe20005800000 */
[----:B-1----:R-:W-:Y:S01]  /*8a20*/  HMMA.16816.F32.BF16 R188, R44, R16, R188 ;  /* 0x000000102cbc723c */ /* 0x002fe200000418bc */
[----:B------:R-:W-:-:S02]  /*8a30*/  ISETP.GE.AND P6, PT, R27, R250, PT ;  /* 0x000000fa1b00720c */ /* 0x000fc40003fc6270 */
[----:B------:R-:W-:Y:S02]  /*8a40*/  ISETP.GE.AND P3, PT, R9, R251, PT ;  /* 0x000000fb0900720c */ /* 0x000fe40003f66270 */
[----:B------:R-:W-:Y:S02]  /*8a50*/  FSEL R211, R11, -INF , !P2 ;  /* 0xff8000000bd37808 */ /* 0x000fe40005000000 */
[----:B------:R-:W-:Y:S01]  /*8a60*/  FSEL R174, R12, -INF , !P0 ;  /* 0xff8000000cae7808 */ /* 0x000fe20004000000 */
[----:B------:R-:W-:Y:S01]  /*8a70*/  HMMA.16816.F32.BF16 R60, R40, R16, R60 ;  /* 0x00000010283c723c */ /* 0x000fe2000004183c */
[----:B------:R-:W-:Y:S02]  /*8a80*/  FSEL R207, R7, -INF , !P5 ;  /* 0xff80000007cf7808 */ /* 0x000fe40006800000 */
[----:B------:R-:W-:Y:S02]  /*8a90*/  ISETP.GE.AND P2, PT, R5, R250, PT ;  /* 0x000000fa0500720c */ /* 0x000fe40003f46270 */
[----:B------:R-:W-:-:S02]  /*8aa0*/  ISETP.GE.AND P0, PT, R27, R236, PT ;  /* 0x000000ec1b00720c */ /* 0x000fc40003f06270 */
[----:B------:R-:W-:Y:S01]  /*8ab0*/  IADD3 R7, R201, 0x28, RZ ;  /* 0x00000028c9077810 */ /* 0x000fe20007ffe0ff */
[-C--:B------:R-:W-:Y:S01]  /*8ac0*/  HMMA.16816.F32.BF16 R56, R40, R18.reuse, R56 ;  /* 0x000000122838723c */ /* 0x080fe20000041838 */
[-C--:B------:R-:W-:Y:S02]  /*8ad0*/  ISETP.GE.AND P4, PT, R27, R251.reuse, PT ;  /* 0x000000fb1b00720c */ /* 0x080fe40003f86270 */
[----:B------:R-:W-:Y:S02]  /*8ae0*/  FSEL R209, R6, -INF , !P6 ;  /* 0xff80000006d17808 */ /* 0x000fe40007000000 */
[----:B------:R-:W-:Y:S02]  /*8af0*/  FSEL R196, R196, -INF , !P3 ;  /* 0xff800000c4c47808 */ /* 0x000fe40005800000 */
[----:B------:R-:W-:Y:S01]  /*8b00*/  ISETP.GE.AND P1, PT, R9, R238, PT ;  /* 0x000000ee0900720c */ /* 0x000fe20003f26270 */
[----:B------:R-:W-:Y:S01]  /*8b10*/  HMMA.16816.F32.BF16 R184, R44, R18, R184 ;  /* 0x000000122cb8723c */ /* 0x000fe200000418b8 */
[----:B------:R-:W-:-:S02]  /*8b20*/  ISETP.GE.AND P6, PT, R5, R251, PT ;  /* 0x000000fb0500720c */ /* 0x000fc40003fc6270 */
[C---:B------:R-:W-:Y:S02]  /*8b30*/  ISETP.GE.AND P5, PT, R5.reuse, R238, PT ;  /* 0x000000ee0500720c */ /* 0x040fe40003fa6270 */
[----:B------:R-:W-:Y:S02]  /*8b40*/  ISETP.GE.AND P3, PT, R5, R236, PT ;  /* 0x000000ec0500720c */ /* 0x000fe40003f66270 */
[----:B------:R-:W-:Y:S02]  /*8b50*/  FSEL R199, R199, -INF , !P2 ;  /* 0xff800000c7c77808 */ /* 0x000fe40005000000 */
[----:B------:R-:W-:Y:S02]  /*8b60*/  IADD3 R5, R201, 0x29, RZ ;  /* 0x00000029c9057810 */ /* 0x000fe40007ffe0ff */
[----:B------:R-:W-:Y:S02]  /*8b70*/  FSEL R179, R10, -INF , !P0 ;  /* 0xff8000000ab37808 */ /* 0x000fe40004000000 */
[----:B------:R-:W-:-:S02]  /*8b80*/  ISETP.GE.AND P2, PT, R7, R238, PT ;  /* 0x000000ee0700720c */ /* 0x000fc40003f46270 */
[----:B------:R-:W-:Y:S02]  /*8b90*/  FSEL R208, R4, -INF , !P4 ;  /* 0xff80000004d07808 */ /* 0x000fe40006000000 */
[C---:B------:R-:W-:Y:S01]  /*8ba0*/  ISETP.GE.AND P0, PT, R9.reuse, R236, PT ;  /* 0x000000ec0900720c */ /* 0x040fe20003f06270 */
[----:B------:R-:W-:Y:S01]  /*8bb0*/  BAR.SYNC.DEFER_BLOCKING 0x0 ;  /* 0x0000000000007b1d */ /* 0x000fe20000010000 */
[----:B------:R-:W-:Y:S02]  /*8bc0*/  ISETP.GE.AND P4, PT, R9, R250, PT ;  /* 0x000000fa0900720c */ /* 0x000fe40003f86270 */
[----:B------:R-:W-:Y:S02]  /*8bd0*/  FSEL R202, R164, -INF , !P1 ;  /* 0xff800000a4ca7808 */ /* 0x000fe40004800000 */
[----:B------:R-:W-:Y:S02]  /*8be0*/  ISETP.GE.AND P1, PT, R5, R238, PT ;  /* 0x000000ee0500720c */ /* 0x000fe40003f26270 */
[----:B------:R-:W-:-:S02]  /*8bf0*/  FSEL R172, R197, -INF , !P6 ;  /* 0xff800000c5ac7808 */ /* 0x000fc40007000000 */
[----:B------:R-:W-:Y:S02]  /*8c00*/  FSEL R200, R64, -INF , !P2 ;  /* 0xff80000040c87808 */ /* 0x000fe40005000000 */
[C---:B------:R-:W-:Y:S02]  /*8c10*/  ISETP.GE.AND P2, PT, R5.reuse, R251, PT ;  /* 0x000000fb0500720c */ /* 0x040fe40003f46270 */
[----:B------:R-:W-:Y:S02]  /*8c20*/  FSEL R197, R166, -INF , !P0 ;  /* 0xff800000a6c57808 */ /* 0x000fe40004000000 */
[----:B------:R-:W-:Y:S02]  /*8c30*/  FSEL R171, R198, -INF , !P4 ;  /* 0xff800000c6ab7808 */ /* 0x000fe40006000000 */
[----:B------:R-:W-:Y:S02]  /*8c40*/  ISETP.GE.AND P0, PT, R5, R236, PT ;  /* 0x000000ec0500720c */ /* 0x000fe40003f06270 */
[----:B------:R-:W-:-:S02]  /*8c50*/  IADD3 R9, R201, 0x31, RZ ;  /* 0x00000031c9097810 */ /* 0x000fc40007ffe0ff */
[----:B------:R-:W-:Y:S02]  /*8c60*/  FSEL R204, R165, -INF , !P5 ;  /* 0xff800000a5cc7808 */ /* 0x000fe40006800000 */
[----:B------:R-:W-:Y:S02]  /*8c70*/  FSEL R198, R65, -INF , !P1 ;  /* 0xff80000041c67808 */ /* 0x000fe40004800000 */
[C---:B------:R-:W-:Y:S02]  /*8c80*/  ISETP.GE.AND P6, PT, R7.reuse, R251, PT ;  /* 0x000000fb0700720c */ /* 0x040fe40003fc6270 */
[C---:B------:R-:W-:Y:S02]  /*8c90*/  ISETP.GE.AND P4, PT, R7.reuse, R250, PT ;  /* 0x000000fa0700720c */ /* 0x040fe40003f86270 */
[----:B------:R-:W-:Y:S02]  /*8ca0*/  ISETP.GE.AND P5, PT, R7, R236, PT ;  /* 0x000000ec0700720c */ /* 0x000fe40003fa6270 */
[----:B------:R-:W-:-:S02]  /*8cb0*/  ISETP.GE.AND P1, PT, R5, R250, PT ;  /* 0x000000fa0500720c */ /* 0x000fc40003f26270 */
[C---:B------:R-:W-:Y:S02]  /*8cc0*/  IADD3 R11, R201.reuse, 0x30, RZ ;  /* 0x00000030c90b7810 */ /* 0x040fe40007ffe0ff */
[C---:B------:R-:W-:Y:S02]  /*8cd0*/  IADD3 R7, R201.reuse, 0x38, RZ ;  /* 0x00000038c9077810 */ /* 0x040fe40007ffe0ff */
[----:B------:R-:W-:Y:S02]  /*8ce0*/  IADD3 R5, R201, 0x39, RZ ;  /* 0x00000039c9057810 */ /* 0x000fe40007ffe0ff */
[----:B------:R-:W-:Y:S02]  /*8cf0*/  FSEL R170, R193, -INF , !P2 ;  /* 0xff800000c1aa7808 */ /* 0x000fe40005000000 */
[----:B------:R-:W-:Y:S02]  /*8d00*/  ISETP.GE.AND P2, PT, R9, R251, PT ;  /* 0x000000fb0900720c */ /* 0x000fe40003f46270 */
[----:B------:R-:W-:-:S02]  /*8d10*/  FSEL R201, R67, -INF , !P0 ;  /* 0xff80000043c97808 */ /* 0x000fc40004000000 */
[----:B------:R-:W-:Y:S02]  /*8d20*/  ISETP.GE.AND P0, PT, R9, R250, PT ;  /* 0x000000fa0900720c */ /* 0x000fe40003f06270 */
[----:B------:R-:W-:Y:S02]  /*8d30*/  FSEL R50, R189, -INF , !P2 ;  /* 0xff800000bd327808 */ /* 0x000fe40005000000 */
[----:B------:R-:W-:Y:S02]  /*8d40*/  FSEL R33, R191, -INF , !P0 ;  /* 0xff800000bf217808 */ /* 0x000fe40004000000 */
[-C--:B------:R-:W-:Y:S02]  /*8d50*/  ISETP.GE.AND P2, PT, R11, R238.reuse, PT ;  /* 0x000000ee0b00720c */ /* 0x080fe40003f46270 */
[----:B------:R-:W-:Y:S02]  /*8d60*/  ISETP.GE.AND P0, PT, R7, R238, PT ;  /* 0x000000ee0700720c */ /* 0x000fe40003f06270 */
[----:B------:R-:W-:-:S02]  /*8d70*/  FSEL R193, R66, -INF , !P5 ;  /* 0xff80000042c17808 */ /* 0x000fc40006800000 */
[----:B------:R-:W-:Y:S02]  /*8d80*/  FSEL R164, R60, -INF , !P2 ;  /* 0xff8000003ca47808 */ /* 0x000fe40005000000 */
[----:B------:R-:W-:Y:S02]  /*8d90*/  ISETP.GE.AND P2, PT, R5, R238, PT ;  /* 0x000000ee0500720c */ /* 0x000fe40003f46270 */
[----:B------:R-:W-:Y:S02]  /*8da0*/  FSEL R66, R56, -INF , !P0 ;  /* 0xff80000038427808 */ /* 0x000fe40004000000 */
[----:B------:R-:W-:Y:S02]  /*8db0*/  FSEL R195, R195, -INF , !P1 ;  /* 0xff800000c3c37808 */ /* 0x000fe40004800000 */
[----:B------:R-:W-:Y:S02]  /*8dc0*/  ISETP.GE.AND P0, PT, R9, R236, PT ;  /* 0x000000ec0900720c */ /* 0x000fe40003f06270 */
[----:B------:R-:W-:-:S02]  /*8dd0*/  ISETP.GE.AND P1, PT, R11, R250, PT ;  /* 0x000000fa0b00720c */ /* 0x000fc40003f26270 */
[----:B------:R-:W-:Y:S02]  /*8de0*/  FSEL R64, R57, -INF , !P2 ;  /* 0xff80000039407808 */ /* 0x000fe40005000000 */
[----:B------:R-:W-:Y:S02]  /*8df0*/  FSEL R57, R63, -INF , !P0 ;  /* 0xff8000003f397808 */ /* 0x000fe40004000000 */
[----:B------:R-:W-:Y:S02]  /*8e00*/  FSEL R32, R190, -INF , !P1 ;  /* 0xff800000be207808 */ /* 0x000fe40004800000 */
[----:B------:R-:W-:Y:S02]  /*8e10*/  ISETP.NE.AND P0, PT, R224, 0x3, PT ;  /* 0x00000003e000780c */ /* 0x000fe40003f05270 */
[----:B------:R-:W-:Y:S02]  /*8e20*/  ISETP.GE.AND P1, PT, R9, R238, PT ;  /* 0x000000ee0900720c */ /* 0x000fe40003f26270 */
[----:B------:R-:W-:-:S02]  /*8e30*/  FSEL R183, R167, -INF , !P3 ;  /* 0xff800000a7b77808 */ /* 0x000fc40005800000 */
[----:B------:R-:W-:Y:S02]  /*8e40*/  FSEL R67, R61, -INF , !P1 ;  /* 0xff8000003d437808 */ /* 0x000fe40004800000 */
[C---:B------:R-:W-:Y:S02]  /*8e50*/  ISETP.GE.AND P3, PT, R11.reuse, R251, PT ;  /* 0x000000fb0b00720c */ /* 0x040fe40003f66270 */
[----:B------:R-:W-:Y:S02]  /*8e60*/  ISETP.GE.AND P1, PT, R11, R236, PT ;  /* 0x000000ec0b00720c */ /* 0x000fe40003f26270 */
[----:B------:R-:W-:Y:S02]  /*8e70*/  FSEL R192, R192, -INF , !P6 ;  /* 0xff800000c0c07808 */ /* 0x000fe40007000000 */
[----:B------:R-:W-:Y:S02]  /*8e80*/  FSEL R173, R194, -INF , !P4 ;  /* 0xff800000c2ad7808 */ /* 0x000fe40006000000 */
[----:B------:R-:W-:-:S02]  /*8e90*/  FSEL R48, R188, -INF , !P3 ;  /* 0xff800000bc307808 */ /* 0x000fc40005800000 */
[----:B------:R-:W-:Y:S02]  /*8ea0*/  FSEL R65, R62, -INF , !P1 ;  /* 0xff8000003e417808 */ /* 0x000fe40004800000 */
[-C--:B------:R-:W-:Y:S02]  /*8eb0*/  ISETP.GE.AND P6, PT, R7, R251.reuse, PT ;  /* 0x000000fb0700720c */ /* 0x080fe40003fc6270 */
[----:B------:R-:W-:Y:S02]  /*8ec0*/  ISETP.GE.AND P5, PT, R5, R251, PT ;  /* 0x000000fb0500720c */ /* 0x000fe40003fa6270 */
[-C--:B------:R-:W-:Y:S02]  /*8ed0*/  ISETP.GE.AND P4, PT, R7, R250.reuse, PT ;  /* 0x000000fa0700720c */ /* 0x080fe40003f86270 */
[----:B------:R-:W-:Y:S02]  /*8ee0*/  ISETP.GE.AND P3, PT, R5, R250, PT ;  /* 0x000000fa0500720c */ /* 0x000fe40003f66270 */
[----:B------:R-:W-:-:S02]  /*8ef0*/  ISETP.GE.AND P2, PT, R7, R236, PT ;  /* 0x000000ec0700720c */ /* 0x000fc40003f46270 */
[----:B------:R-:W-:Y:S02]  /*8f00*/  ISETP.GE.AND P1, PT, R5, R236, PT ;  /* 0x000000ec0500720c */ /* 0x000fe40003f26270 */
[----:B------:R-:W-:Y:S02]  /*8f10*/  FSEL R61, R58, -INF , !P2 ;  /* 0xff8000003a3d7808 */ /* 0x000fe40005000000 */
[----:B------:R-:W-:Y:S02]  /*8f20*/  FSEL R59, R59, -INF , !P1 ;  /* 0xff8000003b3b7808 */ /* 0x000fe40004800000 */
[----:B------:R-:W-:Y:S02]  /*8f30*/  FSEL R45, R184, -INF , !P6 ;  /* 0xff800000b82d7808 */ /* 0x000fe40007000000 */
[----:B------:R-:W-:Y:S02]  /*8f40*/  FSEL R44, R185, -INF , !P5 ;  /* 0xff800000b92c7808 */ /* 0x000fe40006800000 */
[----:B------:R-:W-:-:S02]  /*8f50*/  FSEL R43, R186, -INF , !P4 ;  /* 0xff800000ba2b7808 */ /* 0x000fc40006000000 */
        /* <DEDUP_REMOVED lines=24> */
.L_x_20:
[----:B------:R-:W2:Y:S01]  /*90e0*/  LDL.LU R10, [R1] ;  /* 0x00000000010a7983 */ /* 0x000ea20000300800 */
[----:B------:R-:W-:-:S02]  /*90f0*/  FMNMX.FTZ R5, R2, R37, !PT ;  /* 0x0000002502057209 */ /* 0x000fc40007810000 */
[----:B-1----:R-:W-:Y:S01]  /*9100*/  FMNMX.FTZ R8, R0, R25, !PT ;  /* 0x0000001900087209 */ /* 0x002fe20007810000 */
        /* <DEDUP_REMOVED lines=32> */
[----:B------:R-:W-:Y:S01]  /*9310*/  FMNMX.FTZ R6, R175, R6, !PT ;  /* 0x00000006af067209 */ /* 0x000fe20007810000 */
[----:B------:R-:W1:Y:S01]  /*9320*/  SHFL.BFLY PT, R7, R4, 0x2, 0x1f ;  /* 0x0c401f0004077f89 */ /* 0x000e6200000e0000 */
[----:B------:R-:W-:Y:S02]  /*9330*/  FMNMX.FTZ R9, R59, R8, !PT ;  /* 0x000000083b097209 */ /* 0x000fe40007810000 */
[----:B------:R-:W-:-:S04]  /*9340*/  FMNMX.FTZ R6, R177, R6, !PT ;  /* 0x00000006b1067209 */ /* 0x000fc80007810000 */
[----:B------:R-:W-:-:S04]  /*9350*/  FMNMX.FTZ R6, R55, R6, !PT ;  /* 0x0000000637067209 */ /* 0x000fc80007810000 */
[----:B------:R-:W-:-:S04]  /*9360*/  FMNMX.FTZ R6, R205, R6, !PT ;  /* 0x00000006cd067209 */ /* 0x000fc80007810000 */
[----:B------:R-:W-:-:S04]  /*9370*/  FMNMX.FTZ R6, R203, R6, !PT ;  /* 0x00000006cb067209 */ /* 0x000fc80007810000 */
[----:B------:R-:W-:-:S04]  /*9380*/  FMNMX.FTZ R6, R209, R6, !PT ;  /* 0x00000006d1067209 */ /* 0x000fc80007810000 */
[----:B------:R-:W-:Y:S02]  /*9390*/  FMNMX.FTZ R6, R207, R6, !PT ;  /* 0x00000006cf067209 */ /* 0x000fe40007810000 */
[----:B-1----:R-:W-:Y:S02]  /*93a0*/  FMNMX.FTZ R7, R4, R7, !PT ;  /* 0x0000000704077209 */ /* 0x002fe40007810000 */
[----:B------:R-:W1:Y:S01]  /*93b0*/  SHFL.BFLY PT, R4, R9, 0x2, 0x1f ;  /* 0x0c401f0009047f89 */ /* 0x000e6200000e0000 */
[----:B------:R-:W-:-:S03]  /*93c0*/  FMNMX.FTZ R6, R171, R6, !PT ;  /* 0x00000006ab067209 */ /* 0x000fc60007810000 */
[----:B------:R-:W3:Y:S01]  /*93d0*/  SHFL.BFLY PT, R166, R7, 0x1, 0x1f ;  /* 0x0c201f0007a67f89 */ /* 0x000ee200000e0000 */
[----:B------:R-:W-:-:S04]  /*93e0*/  FMNMX.FTZ R6, R199, R6, !PT ;  /* 0x00000006c7067209 */ /* 0x000fc80007810000 */
[----:B------:R-:W-:Y:S02]  /*93f0*/  FMNMX.FTZ R6, R173, R6, !PT ;  /* 0x00000006ad067209 */ /* 0x000fe40007810000 */
[----:B-1----:R-:W-:Y:S02]  /*9400*/  FMNMX.FTZ R4, R9, R4, !PT ;  /* 0x0000000409047209 */ /* 0x002fe40007810000 */
[----:B---3--:R-:W-:-:S03]  /*9410*/  FMNMX.FTZ R166, R7, R166, !PT ;  /* 0x000000a607a67209 */ /* 0x008fc60007810000 */
[----:B------:R-:W1:Y:S01]  /*9420*/  SHFL.BFLY PT, R165, R4, 0x1, 0x1f ;  /* 0x0c201f0004a57f89 */ /* 0x000e6200000e0000 */
[----:B------:R-:W-:Y:S02]  /*9430*/  FMNMX.FTZ R7, R195, R6, !PT ;  /* 0x00000006c3077209 */ /* 0x000fe40007810000 */
[C---:B------:R-:W-:Y:S01]  /*9440*/  FSETP.NEU.FTZ.AND P1, PT, R166.reuse, -INF , PT ;  /* 0xff800000a600780b */ /* 0x040fe20003f3d000 */
[----:B------:R-:W-:Y:S01]  /*9450*/  FMUL.FTZ R169, R166, c[0x0][0x23c] ;  /* 0x00008f00a6a97a20 */ /* 0x000fe20000410000 */
[----:B------:R-:W-:Y:S02]  /*9460*/  FMNMX.FTZ R6, R32, R7, !PT ;  /* 0x0000000720067209 */ /* 0x000fe40007810000 */
[----:B------:R-:W-:Y:S02]  /*9470*/  FSEL R7, R166, RZ, P1 ;  /* 0x000000ffa6077208 */ /* 0x000fe40000800000 */
[----:B------:R-:W-:Y:S02]  /*9480*/  FMNMX.FTZ R6, R33, R6, !PT ;  /* 0x0000000621067209 */ /* 0x000fe40007810000 */
[----:B------:R-:W-:Y:S01]  /*9490*/  FSEL R169, R169, RZ, P1 ;  /* 0x000000ffa9a97208 */ /* 0x000fe20000800000 */
[----:B------:R-:W-:Y:S01]  /*94a0*/  FADD.FTZ R2, R2, -R7 ;  /* 0x8000000702027221 */ /* 0x000fe20000010000 */
[----:B------:R-:W-:-:S03]  /*94b0*/  FMNMX.FTZ R167, R43, R6, !PT ;  /* 0x000000062ba77209 */ /* 0x000fc60007810000 */
[--C-:B------:R-:W-:Y:S01]  /*94c0*/  FFMA.FTZ R40, R37, c[0x0][0x23c], -R169.reuse ;  /* 0x00008f0025287a23 */ /* 0x100fe200000108a9 */
[----:B------:R-:W-:Y:S01]  /*94d0*/  FMNMX.FTZ R167, R42, R167, !PT ;  /* 0x000000a72aa77209 */ /* 0x000fe20007810000 */
[--C-:B------:R-:W-:Y:S02]  /*94e0*/  FFMA.FTZ R39, R36, c[0x0][0x23c], -R169.reuse ;  /* 0x00008f0024277a23 */ /* 0x100fe400000108a9 */
[--C-:B------:R-:W-:Y:S02]  /*94f0*/  FFMA.FTZ R37, R24, c[0x0][0x23c], -R169.reuse ;  /* 0x00008f0018257a23 */ /* 0x100fe400000108a9 */
[--C-:B------:R-:W-:Y:S01]  /*9500*/  FFMA.FTZ R38, R28, c[0x0][0x23c], -R169.reuse ;  /* 0x00008f001c267a23 */ /* 0x100fe200000108a9 */
[----:B------:R-:W-:Y:S01]  /*9510*/  MUFU.EX2 R40, R40 ;  /* 0x0000002800287308 */ /* 0x000fe20000000800 */
[----:B-1----:R-:W-:Y:S01]  /*9520*/  FMNMX.FTZ R165, R4, R165, !PT ;  /* 0x000000a504a57209 */ /* 0x002fe20007810000 */
[----:B------:R-:W-:Y:S01]  /*9530*/  FMUL.FTZ R2, R2, c[0x0][0x23c] ;  /* 0x00008f0002027a20 */ /* 0x000fe20000410000 */
[----:B------:R-:W1:Y:S01]  /*9540*/  SHFL.BFLY PT, R4, R167, 0x2, 0x1f ;  /* 0x0c401f00a7047f89 */ /* 0x000e6200000e0000 */
[----:B------:R-:W-:Y:S01]  /*9550*/  FFMA.FTZ R174, R174, c[0x0][0x23c], -R169 ;  /* 0x00008f00aeae7a23 */ /* 0x000fe200000108a9 */
[C---:B------:R-:W-:Y:S01]  /*9560*/  FSETP.NEU.FTZ.AND P0, PT, R165.reuse, -INF , PT ;  /* 0xff800000a500780b */ /* 0x040fe20003f1d000 */
[----:B------:R-:W-:-:S02]  /*9570*/  FMUL.FTZ R58, R165, c[0x0][0x23c] ;  /* 0x00008f00a53a7a20 */ /* 0x000fc40000410000 */
[----:B------:R-:W3:Y:S01]  /*9580*/  MUFU.EX2 R39, R39 ;  /* 0x0000002700277308 */ /* 0x000ee20000000800 */
[----:B------:R-:W-:Y:S01]  /*9590*/  FSEL R7, R165, RZ, P0 ;  /* 0x000000ffa5077208 */ /* 0x000fe20000000000 */
[--C-:B------:R-:W-:Y:S01]  /*95a0*/  FFMA.FTZ R194, R200, c[0x0][0x23c], -R169.reuse ;  /* 0x00008f00c8c27a23 */ /* 0x100fe200000108a9 */
[----:B------:R-:W-:Y:S01]  /*95b0*/  FSEL R58, R58, RZ, P0 ;  /* 0x000000ff3a3a7208 */ /* 0x000fe20000000000 */
[----:B------:R-:W-:Y:S02]  /*95c0*/  FFMA.FTZ R190, R202, c[0x0][0x23c], -R169 ;  /* 0x00008f00cabe7a23 */ /* 0x000fe400000108a9 */
[----:B------:R-:W-:Y:S02]  /*95d0*/  FADD.FTZ R0, R0, -R7 ;  /* 0x8000000700007221 */ /* 0x000fe40000010000 */
[--C-:B------:R-:W-:Y:S01]  /*95e0*/  FFMA.FTZ R36, R25, c[0x0][0x23c], -R58.reuse ;  /* 0x00008f0019247a23 */ /* 0x100fe2000001083a */
[----:B------:R-:W-:Y:S01]  /*95f0*/  MUFU.EX2 R38, R38 ;  /* 0x0000002600267308 */ /* 0x000fe20000000800 */
[--C-:B------:R-:W-:Y:S01]  /*9600*/  FFMA.FTZ R41, R21, c[0x0][0x23c], -R58.reuse ;  /* 0x00008f0015297a23 */ /* 0x100fe2000001083a */
[----:B------:R-:W-:Y:S01]  /*9610*/  LDSM.16.MT88.4 R24, [R214+0x9000] ;  /* 0x00900000d618783b */ /* 0x000fe20000004200 */
[----:B------:R-:W-:-:S02]  /*9620*/  FFMA.FTZ R35, R31, c[0x0][0x23c], -R58 ;  /* 0x00008f001f237a23 */ /* 0x000fc4000001083a */
[--C-:B------:R-:W-:Y:S01]  /*9630*/  FFMA.FTZ R34, R29, c[0x0][0x23c], -R58.reuse ;  /* 0x00008f001d227a23 */ /* 0x100fe2000001083a */
[----:B------:R-:W-:Y:S01]  /*9640*/  LDSM.16.MT88.4 R20, [R212+0x9000] ;  /* 0x00900000d414783b */ /* 0x000fe20000004200 */
[----:B------:R-:W-:Y:S01]  /*9650*/  FMUL.FTZ R0, R0, c[0x0][0x23c] ;  /* 0x00008f0000007a20 */ /* 0x000fe20000410000 */
[----:B------:R-:W4:Y:S01]  /*9660*/  MUFU.EX2 R37, R37 ;  /* 0x0000002500257308 */ /* 0x000f220000000800 */
[----:B---3--:R-:W-:Y:S01]  /*9670*/  F2FP.BF16.PACK_AB R28, R39, R40 ;  /* 0x00000028271c723e */ /* 0x008fe200000010ff */
[--C-:B------:R-:W-:Y:S01]  /*9680*/  FFMA.FTZ R179, R179, c[0x0][0x23c], -R58.reuse ;  /* 0x00008f00b3b37a23 */ /* 0x100fe2000001083a */
[----:B-1----:R-:W-:Y:S01]  /*9690*/  FMNMX.FTZ R167, R167, R4, !PT ;  /* 0x00000004a7a77209 */ /* 0x002fe20007810000 */
[--C-:B------:R-:W-:Y:S02]  /*96a0*/  FFMA.FTZ R211, R211, c[0x0][0x23c], -R58.reuse ;  /* 0x00008f00d3d37a23 */ /* 0x100fe4000001083a */
[--C-:B------:R-:W-:Y:S02]  /*96b0*/  FFMA.FTZ R197, R197, c[0x0][0x23c], -R58.reuse ;  /* 0x00008f00c5c57a23 */ /* 0x100fe4000001083a */
[----:B------:R-:W1:Y:S01]  /*96c0*/  SHFL.BFLY PT, R4, R167, 0x1, 0x1f ;  /* 0x0c201f00a7047f89 */ /* 0x000e6200000e0000 */
[----:B------:R-:W-:Y:S01]  /*96d0*/  MUFU.EX2 R36, R36 ;  /* 0x0000002400247308 */ /* 0x000fe20000000800 */
[----:B------:R-:W-:-:S02]  /*96e0*/  FFMA.FTZ R200, R201, c[0x0][0x23c], -R58 ;  /* 0x00008f00c9c87a23 */ /* 0x000fc4000001083a */
[--C-:B------:R-:W-:Y:S02]  /*96f0*/  FFMA.FTZ R164, R164, c[0x0][0x23c], -R169.reuse ;  /* 0x00008f00a4a47a23 */ /* 0x100fe400000108a9 */
[--C-:B------:R-:W-:Y:S01]  /*9700*/  FFMA.FTZ R67, R67, c[0x0][0x23c], -R169.reuse ;  /* 0x00008f0043437a23 */ /* 0x100fe200000108a9 */
[----:B----4-:R-:W-:Y:S02]  /*9710*/  F2FP.BF16.PACK_AB R30, R37, R38 ;  /* 0x00000026251e723e */ /* 0x010fe400000010ff */
[----:B------:R-:W3:Y:S01]  /*9720*/  MUFU.EX2 R35, R35 ;  /* 0x0000002300237308 */ /* 0x000ee20000000800 */
[----:B------:R-:W-:Y:S02]  /*9730*/  FFMA.FTZ R66, R66, c[0x0][0x23c], -R169 ;  /* 0x00008f0042427a23 */ /* 0x000fe400000108a9 */
[--C-:B------:R-:W-:Y:S02]  /*9740*/  FFMA.FTZ R57, R57, c[0x0][0x23c], -R58.reuse ;  /* 0x00008f0039397a23 */ /* 0x100fe4000001083a */
[----:B------:R-:W-:-:S03]  /*9750*/  FFMA.FTZ R61, R61, c[0x0][0x23c], -R58 ;  /* 0x00008f003d3d7a23 */ /* 0x000fc6000001083a */
[----:B------:R-:W-:Y:S01]  /*9760*/  MUFU.EX2 R34, R34 ;  /* 0x0000002200227308 */ /* 0x000fe20000000800 */
[----:B-1----:R-:W-:-:S07]  /*9770*/  FMNMX.FTZ R167, R167, R4, !PT ;  /* 0x00000004a7a77209 */ /* 0x002fce0007810000 */
[----:B------:R-:W1:Y:S01]  /*9780*/  MUFU.EX2 R41, R41 ;  /* 0x0000002900297308 */ /* 0x000e620000000800 */
[----:B---3--:R-:W-:Y:S02]  /*9790*/  F2FP.BF16.PACK_AB R29, R35, R36 ;  /* 0x00000024231d723e */ /* 0x008fe400000010ff */
[----:B------:R-:W-:-:S04]  /*97a0*/  FSETP.NEU.FTZ.AND P0, PT, R167, -INF , PT ;  /* 0xff800000a700780b */ /* 0x000fc80003f1d000 */
[----:B------:R-:W-:Y:S01]  /*97b0*/  FSEL R63, R167, RZ, P0 ;  /* 0x000000ffa73f7208 */ /* 0x000fe20000000000 */
[----:B------:R-:W3:Y:S04]  /*97c0*/  MUFU.EX2 R2, R2 ;  /* 0x0000000200027308 */ /* 0x000ee80000000800 */
[----:B------:R-:W-:-:S04]  /*97d0*/  FADD.FTZ R63, R244, -R63 ;  /* 0x8000003ff43f7221 */ /* 0x000fc80000010000 */
[----:B------:R-:W4:Y:S01]  /*97e0*/  MUFU.EX2 R0, R0 ;  /* 0x0000000000007308 */ /* 0x000f220000000800 */
[----:B------:R-:W-:Y:S01]  /*97f0*/  FMUL.FTZ R63, R63, c[0x0][0x23c] ;  /* 0x00008f003f3f7a20 */ /* 0x000fe20000410000 */
[----:B-1----:R-:W-:-:S06]  /*9800*/  F2FP.BF16.PACK_AB R31, R41, R34 ;  /* 0x00000022291f723e */ /* 0x002fcc00000010ff */
[----:B------:R-:W1:Y:S01]  /*9810*/  MUFU.EX2 R63, R63 ;  /* 0x0000003f003f7308 */ /* 0x000e620000000800 */
[-C--:B---3--:R-:W-:Y:S02]  /*9820*/  FMUL.FTZ R156, R156, R2.reuse ;  /* 0x000000029c9c7220 */ /* 0x088fe40000410000 */
[-C--:B------:R-:W-:Y:S02]  /*9830*/  FMUL.FTZ R157, R157, R2.reuse ;  /* 0x000000029d9d7220 */ /* 0x080fe40000410000 */
[-C--:B------:R-:W-:Y:S02]  /*9840*/  FMUL.FTZ R152, R152, R2.reuse ;  /* 0x0000000298987220 */ /* 0x080fe40000410000 */
[----:B------:R-:W-:Y:S01]  /*9850*/  FMUL.FTZ R153, R153, R2 ;  /* 0x0000000299997220 */ /* 0x000fe20000410000 */
[----:B------:R-:W-:Y:S01]  /*9860*/  MUFU.EX2 R174, R174 ;  /* 0x000000ae00ae7308 */ /* 0x000fe20000000800 */
[-C--:B----4-:R-:W-:Y:S02]  /*9870*/  FMUL.FTZ R158, R158, R0.reuse ;  /* 0x000000009e9e7220 */ /* 0x090fe40000410000 */
[----:B------:R-:W-:-:S02]  /*9880*/  FMUL.FTZ R159, R159, R0 ;  /* 0x000000009f9f7220 */ /* 0x000fc40000410000 */
[-C--:B------:R-:W-:Y:S02]  /*9890*/  FMUL.FTZ R154, R154, R0.reuse ;  /* 0x000000009a9a7220 */ /* 0x080fe40000410000 */
[----:B------:R-:W-:Y:S01]  /*98a0*/  FMUL.FTZ R155, R155, R0 ;  /* 0x000000009b9b7220 */ /* 0x000fe20000410000 */
[----:B------:R-:W-:Y:S01]  /*98b0*/  MUFU.EX2 R179, R179 ;  /* 0x000000b300b37308 */ /* 0x000fe20000000800 */
[-C--:B------:R-:W-:Y:S01]  /*98c0*/  FMUL.FTZ R76, R76, R2.reuse ;  /* 0x000000024c4c7220 */ /* 0x080fe20000410000 */
[C---:B------:R-:W-:Y:S01]  /*98d0*/  HMMA.16816.F32.BF16 R156, R28.reuse, R24, R156 ;  /* 0x000000181c9c723c */ /* 0x040fe2000004189c */
[----:B------:R-:W-:Y:S02]  /*98e0*/  FMUL.FTZ R77, R77, R2 ;  /* 0x000000024d4d7220 */ /* 0x000fe40000410000 */
[-C--:B------:R-:W-:Y:S02]  /*98f0*/  FMUL.FTZ R78, R78, R0.reuse ;  /* 0x000000004e4e7220 */ /* 0x080fe40000410000 */
[----:B------:R-:W-:Y:S01]  /*9900*/  FMUL.FTZ R79, R79, R0 ;  /* 0x000000004f4f7220 */ /* 0x000fe20000410000 */
[----:B------:R-:W-:Y:S01]  /*9910*/  MUFU.EX2 R190, R190 ;  /* 0x000000be00be7308 */ /* 0x000fe20000000800 */
[-C--:B------:R-:W-:Y:S01]  /*9920*/  FMUL.FTZ R80, R80, R2.reuse ;  /* 0x0000000250507220 */ /* 0x080fe20000410000 */
[----:B------:R-:W-:Y:S01]  /*9930*/  HMMA.16816.F32.BF16 R152, R28, R26, R152 ;  /* 0x0000001a1c98723c */ /* 0x000fe20000041898 */
        /* <DEDUP_REMOVED lines=34> */
[----:B--2---:R-:W-:Y:S01]  /*9b60*/  FMNMX.FTZ R5, R245, R10, !PT ;  /* 0x0000000af5057209 */ /* 0x004fe20007810000 */
[-C--:B------:R-:W-:Y:S01]  /*9b70*/  FMUL.FTZ R120, R120, R2.reuse ;  /* 0x0000000278787220 */ /* 0x080fe20000410000 */
[----:B------:R-:W-:Y:S01]  /*9b80*/  HMMA.16816.F32.BF16 R108, R28, R14, R108 ;  /* 0x0000000e1c6c723c */ /* 0x000fe2000004186c */
[----:B------:R-:W-:Y:S01]  /*9b90*/  FMUL.FTZ R121, R121, R2 ;  /* 0x0000000279797220 */ /* 0x000fe20000410000 */
[----:B------:R-:W-:Y:S01]  /*9ba0*/  FMNMX.FTZ R5, R252, R5, !PT ;  /* 0x00000005fc057209 */ /* 0x000fe20007810000 */
[----:B------:R-:W-:-:S02]  /*9bb0*/  FMUL.FTZ R122, R122, R0 ;  /* 0x000000007a7a7220 */ /* 0x000fc40000410000 */
[----:B------:R-:W-:Y:S01]  /*9bc0*/  FMUL.FTZ R123, R123, R0 ;  /* 0x000000007b7b7220 */ /* 0x000fe20000410000 */
[----:B------:R-:W-:Y:S01]  /*9bd0*/  FMNMX.FTZ R5, R52, R5, !PT ;  /* 0x0000000534057209 */ /* 0x000fe20007810000 */
[-C--:B------:R-:W-:Y:S01]  /*9be0*/  FMUL.FTZ R128, R128, R2.reuse ;  /* 0x0000000280807220 */ /* 0x080fe20000410000 */
[----:B------:R-:W-:Y:S01]  /*9bf0*/  MUFU.EX2 R57, R57 ;  /* 0x0000003900397308 */ /* 0x000fe20000000800 */
[----:B------:R-:W-:Y:S01]  /*9c00*/  FMUL.FTZ R129, R129, R2 ;  /* 0x0000000281817220 */ /* 0x000fe20000410000 */
[----:B------:R-:W-:Y:S01]  /*9c10*/  FMNMX.FTZ R5, R54, R5, !PT ;  /* 0x0000000536057209 */ /* 0x000fe20007810000 */
[-C--:B------:R-:W-:Y:S02]  /*9c20*/  FMUL.FTZ R130, R130, R0.reuse ;  /* 0x0000000082827220 */ /* 0x080fe40000410000 */
[----:B------:R-:W-:Y:S01]  /*9c30*/  FMUL.FTZ R131, R131, R0 ;  /* 0x0000000083837220 */ /* 0x000fe20000410000 */
[----:B------:R-:W-:Y:S01]  /*9c40*/  FMNMX.FTZ R5, R180, R5, !PT ;  /* 0x00000005b4057209 */ /* 0x000fe20007810000 */
[-C--:B------:R-:W-:Y:S01]  /*9c50*/  FMUL.FTZ R132, R132, R2.reuse ;  /* 0x0000000284847220 */ /* 0x080fe20000410000 */
[----:B------:R-:W-:Y:S01]  /*9c60*/  MUFU.EX2 R61, R61 ;  /* 0x0000003d003d7308 */ /* 0x000fe20000000800 */
[----:B------:R-:W-:Y:S01]  /*9c70*/  FMUL.FTZ R133, R133, R2 ;  /* 0x0000000285857220 */ /* 0x000fe20000410000 */
[----:B------:R-:W-:Y:S01]  /*9c80*/  FMNMX.FTZ R5, R210, R5, !PT ;  /* 0x00000005d2057209 */ /* 0x000fe20007810000 */
[----:B------:R-:W-:-:S02]  /*9c90*/  FMUL.FTZ R134, R134, R0 ;  /* 0x0000000086867220 */ /* 0x000fc40000410000 */
[----:B------:R-:W-:Y:S01]  /*9ca0*/  FMUL.FTZ R135, R135, R0 ;  /* 0x0000000087877220 */ /* 0x000fe20000410000 */
[----:B------:R-:W-:Y:S01]  /*9cb0*/  FMNMX.FTZ R5, R208, R5, !PT ;  /* 0x00000005d0057209 */ /* 0x000fe20007810000 */
[-C--:B-1----:R-:W-:Y:S02]  /*9cc0*/  FMUL.FTZ R162, R162, R63.reuse ;  /* 0x0000003fa2a27220 */ /* 0x082fe40000410000 */
[----:B------:R-:W-:Y:S01]  /*9cd0*/  FMUL.FTZ R163, R163, R63 ;  /* 0x0000003fa3a37220 */ /* 0x000fe20000410000 */
[----:B------:R-:W-:Y:S01]  /*9ce0*/  FMNMX.FTZ R5, R206, R5, !PT ;  /* 0x00000005ce057209 */ /* 0x000fe20007810000 */
[-C--:B------:R-:W-:Y:S02]  /*9cf0*/  FMUL.FTZ R70, R70, R63.reuse ;  /* 0x0000003f46467220 */ /* 0x080fe40000410000 */
[----:B------:R-:W-:Y:S01]  /*9d00*/  FMUL.FTZ R71, R71, R63 ;  /* 0x0000003f47477220 */ /* 0x000fe20000410000 */
[----:B------:R-:W-:Y:S01]  /*9d10*/  FMNMX.FTZ R5, R196, R5, !PT ;  /* 0x00000005c4057209 */ /* 0x000fe20007810000 */
[----:B------:R-:W-:-:S02]  /*9d20*/  FMUL.FTZ R74, R74, R63 ;  /* 0x0000003f4a4a7220 */ /* 0x000fc40000410000 */
[----:B------:R-:W-:Y:S01]  /*9d30*/  FMUL.FTZ R75, R75, R63 ;  /* 0x0000003f4b4b7220 */ /* 0x000fe20000410000 */
[----:B------:R-:W-:Y:S01]  /*9d40*/  FMNMX.FTZ R5, R172, R5, !PT ;  /* 0x00000005ac057209 */ /* 0x000fe20007810000 */
[-C--:B------:R-:W-:Y:S02]  /*9d50*/  FMUL.FTZ R86, R86, R63.reuse ;  /* 0x0000003f56567220 */ /* 0x080fe40000410000 */
        /* <DEDUP_REMOVED lines=14> */
[----:B------:R-:W-:-:S02]  /*9e40*/  FMUL.FTZ R8, R167, c[0x0][0x23c] ;  /* 0x00008f00a7087a20 */ /* 0x000fc40000410000 */
[----:B------:R-:W-:Y:S01]  /*9e50*/  FMUL.FTZ R146, R146, R63 ;  /* 0x0000003f92927220 */ /* 0x000fe20000410000 */
[----:B------:R-:W-:Y:S01]  /*9e60*/  FMNMX.FTZ R5, R44, R5, !PT ;  /* 0x000000052c057209 */ /* 0x000fe20007810000 */
[-C--:B------:R-:W-:Y:S02]  /*9e70*/  FMUL.FTZ R147, R147, R63.reuse ;  /* 0x0000003f93937220 */ /* 0x080fe40000410000 */
[-C--:B------:R-:W-:Y:S02]  /*9e80*/  FMUL.FTZ R126, R126, R63.reuse ;  /* 0x0000003f7e7e7220 */ /* 0x080fe40000410000 */
[----:B------:R-:W1:Y:S01]  /*9e90*/  SHFL.BFLY PT, R168, R5, 0x2, 0x1f ;  /* 0x0c401f0005a87f89 */ /* 0x000e6200000e0000 */
[-C--:B------:R-:W-:Y:S02]  /*9ea0*/  FMUL.FTZ R127, R127, R63.reuse ;  /* 0x0000003f7f7f7220 */ /* 0x080fe40000410000 */
[-C--:B------:R-:W-:Y:S02]  /*9eb0*/  FMUL.FTZ R142, R142, R63.reuse ;  /* 0x0000003f8e8e7220 */ /* 0x080fe40000410000 */
[----:B------:R-:W-:-:S02]  /*9ec0*/  FMUL.FTZ R143, R143, R63 ;  /* 0x0000003f8f8f7220 */ /* 0x000fc40000410000 */
[-C--:B------:R-:W-:Y:S02]  /*9ed0*/  FMUL.FTZ R138, R138, R63.reuse ;  /* 0x0000003f8a8a7220 */ /* 0x080fe40000410000 */
[----:B------:R-:W-:Y:S02]  /*9ee0*/  FMUL.FTZ R139, R139, R63 ;  /* 0x0000003f8b8b7220 */ /* 0x000fe40000410000 */
[----:B------:R-:W-:Y:S02]  /*9ef0*/  FFMA.FTZ R2, R237, R2, R40 ;  /* 0x00000002ed027223 */ /* 0x000fe40000010028 */
[----:B------:R-:W-:Y:S02]  /*9f00*/  FFMA.FTZ R0, R235, R0, R36 ;  /* 0x00000000eb007223 */ /* 0x000fe40000010024 */
[----:B------:R-:W-:Y:S02]  /*9f10*/  FADD.FTZ R39, R39, R2 ;  /* 0x0000000227277221 */ /* 0x000fe40000010000 */
[----:B------:R-:W-:-:S02]  /*9f20*/  FADD.FTZ R35, R35, R0 ;  /* 0x0000000023237221 */ /* 0x000fc40000010000 */
[----:B------:R-:W-:Y:S02]  /*9f30*/  FADD.FTZ R38, R38, R39 ;  /* 0x0000002726267221 */ /* 0x000fe40000010000 */
[----:B------:R-:W-:Y:S02]  /*9f40*/  FADD.FTZ R34, R34, R35 ;  /* 0x0000002322227221 */ /* 0x000fe40000010000 */
[----:B------:R-:W-:Y:S01]  /*9f50*/  FADD.FTZ R37, R37, R38 ;  /* 0x0000002625257221 */ /* 0x000fe20000010000 */
[----:B-1----:R-:W-:Y:S01]  /*9f60*/  FMNMX.FTZ R168, R5, R168, !PT ;  /* 0x000000a805a87209 */ /* 0x002fe20007810000 */
[----:B------:R-:W-:-:S04]  /*9f70*/  FADD.FTZ R41, R41, R34 ;  /* 0x0000002229297221 */ /* 0x000fc80000010000 */
[----:B------:R-:W1:Y:S02]  /*9f80*/  SHFL.BFLY PT, R5, R168, 0x1, 0x1f ;  /* 0x0c201f00a8057f89 */ /* 0x000e6400000e0000 */
[----:B-1----:R-:W-:Y:S02]  /*9f90*/  FMNMX.FTZ R168, R168, R5, !PT ;  /* 0x00000005a8a87209 */ /* 0x002fe40007810000 */
[----:B------:R-:W1:Y:S02]  /*9fa0*/  LDSM.16.MT88.4 R4, [R214+0xb000] ;  /* 0x00b00000d604783b */ /* 0x000e640000004200 */
[C---:B------:R-:W-:Y:S01]  /*9fb0*/  FSETP.NEU.FTZ.AND P1, PT, R168.reuse, -INF , PT ;  /* 0xff800000a800780b */ /* 0x040fe20003f3d000 */
[----:B------:R-:W-:-:S03]  /*9fc0*/  FMUL.FTZ R47, R168, c[0x0][0x23c] ;  /* 0x00008f00a82f7a20 */ /* 0x000fc60000410000 */
[----:B------:R-:W-:Y:S02]  /*9fd0*/  FSEL R60, R168, RZ, P1 ;  /* 0x000000ffa83c7208 */ /* 0x000fe40000800000 */
[----:B------:R-:W-:-:S03]  /*9fe0*/  FSEL R47, R47, RZ, P1 ;  /* 0x000000ff2f2f7208 */ /* 0x000fc60000800000 */
[----:B------:R-:W-:Y:S02]  /*9ff0*/  FADD.FTZ R60, R245, -R60 ;  /* 0x8000003cf53c7221 */ /* 0x000fe40000010000 */
[--C-:B------:R-:W-:Y:S01]  /*a000*/  FFMA.FTZ R51, R52, c[0x0][0x23c], -R47.reuse ;  /* 0x00008f0034337a23 */ /* 0x100fe2000001082f */
[----:B------:R-:W-:Y:S01]  /*a010*/  FSEL R52, R8, RZ, P0 ;  /* 0x000000ff08347208 */ /* 0x000fe20000000000 */
[--C-:B------:R-:W-:Y:S01]  /*a020*/  FFMA.FTZ R46, R10, c[0x0][0x23c], -R47.reuse ;  /* 0x00008f000a2e7a23 */ /* 0x100fe2000001082f */
[----:B------:R-:W-:Y:S01]  /*a030*/  ISETP.GE.AND P0, PT, R224, 0x4, PT ;  /* 0x00000004e000780c */ /* 0x000fe20003f06270 */
[----:B------:R-:W2:Y:S01]  /*a040*/  LDSM.16.MT88.4 R8, [R212+0xb000] ;  /* 0x00b00000d408783b */ /* 0x000ea20000004200 */
[--C-:B------:R-:W-:Y:S01]  /*a050*/  FFMA.FTZ R49, R252, c[0x0][0x23c], -R47.reuse ;  /* 0x00008f00fc317a23 */ /* 0x100fe2000001082f */
[----:B------:R-:W-:Y:S01]  /*a060*/  MUFU.EX2 R51, R51 ;  /* 0x0000003300337308 */ /* 0x000fe20000000800 */
[----:B------:R-:W-:Y:S02]  /*a070*/  FFMA.FTZ R54, R54, c[0x0][0x23c], -R47 ;  /* 0x00008f0036367a23 */ /* 0x000fe4000001082f */
[----:B------:R-:W-:-:S02]  /*a080*/  FFMA.FTZ R53, R246, c[0x0][0x23c], -R52 ;  /* 0x00008f00f6357a23 */ /* 0x000fc40000010834 */
[--C-:B------:R-:W-:Y:S02]  /*a090*/  FFMA.FTZ R56, R175, c[0x0][0x23c], -R52.reuse ;  /* 0x00008f00af387a23 */ /* 0x100fe40000010834 */
[----:B------:R-:W-:Y:S01]  /*a0a0*/  FMUL.FTZ R62, R60, c[0x0][0x23c] ;  /* 0x00008f003c3e7a20 */ /* 0x000fe20000410000 */
[----:B------:R-:W-:Y:S01]  /*a0b0*/  MUFU.EX2 R46, R46 ;  /* 0x0000002e002e7308 */ /* 0x000fe20000000800 */
[--C-:B------:R-:W-:Y:S01]  /*a0c0*/  FFMA.FTZ R177, R177, c[0x0][0x23c], -R52.reuse ;  /* 0x00008f00b1b17a23 */ /* 0x100fe20000010834 */
[----:B------:R-:W-:Y:S01]  /*a0d0*/  @P0 IADD3 R224, R224, -0x4, RZ ;  /* 0xfffffffce0e00810 */ /* 0x000fe20007ffe0ff */
[----:B------:R-:W-:Y:S02]  /*a0e0*/  FFMA.FTZ R175, R55, c[0x0][0x23c], -R52 ;  /* 0x00008f0037af7a23 */ /* 0x000fe40000010834 */
[--C-:B------:R-:W-:Y:S02]  /*a0f0*/  FFMA.FTZ R185, R210, c[0x0][0x23c], -R47.reuse ;  /* 0x00008f00d2b97a23 */ /* 0x100fe4000001082f */
[--C-:B------:R-:W-:Y:S01]  /*a100*/  FFMA.FTZ R184, R208, c[0x0][0x23c], -R47.reuse ;  /* 0x00008f00d0b87a23 */ /* 0x100fe2000001082f */
[----:B------:R-:W3:Y:S01]  /*a110*/  MUFU.EX2 R49, R49 ;  /* 0x0000003100317308 */ /* 0x000ee20000000800 */
[----:B------:R-:W-:-:S02]  /*a120*/  FFMA.FTZ R187, R206, c[0x0][0x23c], -R47 ;  /* 0x00008f00cebb7a23 */ /* 0x000fc4000001082f */
[--C-:B------:R-:W-:Y:S01]  /*a130*/  FFMA.FTZ R186, R205, c[0x0][0x23c], -R52.reuse ;  /* 0x00008f00cdba7a23 */ /* 0x100fe20000010834 */
[----:B-1----:R-:W-:Y:S01]  /*a140*/  HMMA.16816.F32.BF16 R116, R28, R4, R116 ;  /* 0x000000041c74723c */ /* 0x002fe20000041874 */
[----:B------:R-:W-:-:S03]  /*a150*/  FFMA.FTZ R189, R203, c[0x0][0x23c], -R52 ;  /* 0x00008f00cbbd7a23 */ /* 0x000fc60000010834 */
[----:B------:R-:W1:Y:S01]  /*a160*/  MUFU.EX2 R54, R54 ;  /* 0x0000003600367308 */ /* 0x000e620000000800 */
[--C-:B------:R-:W-:Y:S02]  /*a170*/  FFMA.FTZ R188, R209, c[0x0][0x23c], -R52.reuse ;  /* 0x00008f00d1bc7a23 */ /* 0x100fe40000010834 */
[----:B------:R-:W-:Y:S01]  /*a180*/  FFMA.FTZ R191, R207, c[0x0][0x23c], -R52 ;  /* 0x00008f00cfbf7a23 */ /* 0x000fe20000010834 */
[----:B------:R-:W-:Y:S01]  /*a190*/  HMMA.16816.F32.BF16 R120, R28, R6, R120 ;  /* 0x000000061c78723c */ /* 0x000fe20000041878 */
[----:B------:R-:W-:-:S03]  /*a1a0*/  FFMA.FTZ R205, R198, c[0x0][0x23c], -R169 ;  /* 0x00008f00c6cd7a23 */ /* 0x000fc600000108a9 */
[----:B------:R-:W-:Y:S01]  /*a1b0*/  MUFU.EX2 R53, R53 ;  /* 0x0000003500357308 */ /* 0x000fe20000000800 */
[--C-:B------:R-:W-:Y:S02]  /*a1c0*/  FFMA.FTZ R198, R183, c[0x0][0x23c], -R58.reuse ;  /* 0x00008f00b7c67a23 */ /* 0x100fe4000001083a */
[----:B------:R-:W-:Y:S02]  /*a1d0*/  FFMA.FTZ R203, R204, c[0x0][0x23c], -R169 ;  /* 0x00008f00cccb7a23 */ /* 0x000fe400000108a9 */
[----:B------:R-:W-:Y:S01]  /*a1e0*/  FFMA.FTZ R183, R193, c[0x0][0x23c], -R58 ;  /* 0x00008f00c1b77a23 */ /* 0x000fe2000001083a */
[----:B--2---:R-:W-:Y:S01]  /*a1f0*/  HMMA.16816.F32.BF16 R128, R28, R8, R128 ;  /* 0x000000081c80723c */ /* 0x004fe20000041880 */
[--C-:B------:R-:W-:Y:S01]  /*a200*/  FFMA.FTZ R201, R170, c[0x0][0x23c], -R47.reuse ;  /* 0x00008f00aac97a23 */ /* 0x100fe2000001082f */
[----:B------:R-:W2:Y:S01]  /*a210*/  MUFU.EX2 R56, R56 ;  /* 0x0000003800387308 */ /* 0x000ea20000000800 */
[----:B------:R-:W-:Y:S02]  /*a220*/  FFMA.FTZ R193, R196, c[0x0][0x23c], -R47 ;  /* 0x00008f00c4c17a23 */ /* 0x000fe4000001082f */
[----:B------:R-:W-:-:S02]  /*a230*/  FFMA.FTZ R170, R171, c[0x0][0x23c], -R52 ;  /* 0x00008f00abaa7a23 */ /* 0x000fc40000010834 */
[--C-:B------:R-:W-:Y:S01]  /*a240*/  FFMA.FTZ R172, R172, c[0x0][0x23c], -R47.reuse ;  /* 0x00008f00acac7a23 */ /* 0x100fe2000001082f */
[----:B------:R-:W-:Y:S01]  /*a250*/  HMMA.16816.F32.BF16 R132, R28, R10, R132 ;  /* 0x0000000a1c84723c */ /* 0x000fe20000041884 */
[----:B------:R-:W-:Y:S01]  /*a260*/  FFMA.FTZ R192, R192, c[0x0][0x23c], -R47 ;  /* 0x00008f00c0c07a23 */ /* 0x000fe2000001082f */
[----:B------:R4:W-:Y:S01]  /*a270*/  MUFU.EX2 R55, R177 ;  /* 0x000000b100377308 */ /* 0x0009e20000000800 */
[--C-:B------:R-:W-:Y:S02]  /*a280*/  FFMA.FTZ R171, R199, c[0x0][0x23c], -R52.reuse ;  /* 0x00008f00c7ab7a23 */ /* 0x100fe40000010834 */
[--C-:B------:R-:W-:Y:S02]  /*a290*/  FFMA.FTZ R173, R173, c[0x0][0x23c], -R52.reuse ;  /* 0x00008f00adad7a23 */ /* 0x100fe40000010834 */
[----:B---3--:R-:W-:Y:S01]  /*a2a0*/  F2FP.BF16.PACK_AB R28, R49, R46 ;  /* 0x0000002e311c723e */ /* 0x008fe200000010ff */
[----:B------:R-:W-:Y:S01]  /*a2b0*/  FFMA.FTZ R196, R195, c[0x0][0x23c], -R52 ;  /* 0x00008f00c3c47a23 */ /* 0x000fe20000010834 */
[----:B-1----:R-:W-:Y:S01]  /*a2c0*/  F2FP.BF16.PACK_AB R30, R54, R51 ;  /* 0x00000033361e723e */ /* 0x002fe200000010ff */
[----:B------:R-:W1:Y:S01]  /*a2d0*/  MUFU.EX2 R60, R175 ;  /* 0x000000af003c7308 */ /* 0x000e620000000800 */
[----:B--2---:R-:W-:Y:S01]  /*a2e0*/  F2FP.BF16.PACK_AB R29, R56, R53 ;  /* 0x00000035381d723e */ /* 0x004fe200000010ff */
[----:B------:R-:W-:-:S02]  /*a2f0*/  FFMA.FTZ R53, R234, R63, R53 ;  /* 0x0000003fea357223 */ /* 0x000fc40000010035 */
[----:B------:R-:W-:Y:S02]  /*a300*/  FFMA.FTZ R48, R48, c[0x0][0x23c], -R47 ;  /* 0x00008f0030307a23 */ /* 0x000fe4000001082f */
[----:B------:R-:W-:Y:S02]  /*a310*/  FADD.FTZ R56, R56, R53 ;  /* 0x0000003538387221 */ /* 0x000fe40000010000 */
[----:B------:R-:W2:Y:S01]  /*a320*/  MUFU.EX2 R62, R62 ;  /* 0x0000003e003e7308 */ /* 0x000ea20000000800 */
[--C-:B----4-:R-:W-:Y:S02]  /*a330*/  FFMA.FTZ R177, R178, c[0x0][0x23c], -R169.reuse ;  /* 0x00008f00b2b17a23 */ /* 0x110fe400000108a9 */
[--C-:B------:R-:W-:Y:S02]  /*a340*/  FFMA.FTZ R178, R176, c[0x0][0x23c], -R169.reuse ;  /* 0x00008f00b0b27a23 */ /* 0x100fe400000108a9 */
[--C-:B------:R-:W-:Y:S02]  /*a350*/  FFMA.FTZ R176, R181, c[0x0][0x23c], -R58.reuse ;  /* 0x00008f00b5b07a23 */ /* 0x100fe4000001083a */
[----:B------:R-:W-:Y:S01]  /*a360*/  FFMA.FTZ R181, R247, c[0x0][0x23c], -R58 ;  /* 0x00008f00f7b57a23 */ /* 0x000fe2000001083a */
[----:B-1----:R-:W-:Y:S01]  /*a370*/  F2FP.BF16.PACK_AB R31, R60, R55 ;  /* 0x000000373c1f723e */ /* 0x002fe200000010ff */
[----:B------:R-:W-:Y:S01]  /*a380*/  FFMA.FTZ R175, R182, c[0x0][0x23c], -R169 ;  /* 0x00008f00b6af7a23 */ /* 0x000fe200000108a9 */
[----:B------:R-:W1:Y:S01]  /*a390*/  MUFU.EX2 R177, R177 ;  /* 0x000000b100b17308 */ /* 0x000e620000000800 */
[----:B------:R-:W-:-:S02]  /*a3a0*/  FFMA.FTZ R182, R180, c[0x0][0x23c], -R47 ;  /* 0x00008f00b4b67a23 */ /* 0x000fc4000001082f */
[----:B------:R-:W-:Y:S02]  /*a3b0*/  FADD.FTZ R55, R55, R56 ;  /* 0x0000003837377221 */ /* 0x000fe40000010000 */
[----:B------:R-:W-:Y:S02]  /*a3c0*/  FFMA.FTZ R169, R64, c[0x0][0x23c], -R169 ;  /* 0x00008f0040a97a23 */ /* 0x000fe400000108a9 */
[-C--:B--2---:R-:W-:Y:S01]  /*a3d0*/  FMUL.FTZ R160, R160, R62.reuse ;  /* 0x0000003ea0a07220 */ /* 0x084fe20000410000 */
[----:B------:R-:W-:Y:S01]  /*a3e0*/  MUFU.EX2 R175, R175 ;  /* 0x000000af00af7308 */ /* 0x000fe20000000800 */
[-C--:B------:R-:W-:Y:S02]  /*a3f0*/  FMUL.FTZ R161, R161, R62.reuse ;  /* 0x0000003ea1a17220 */ /* 0x080fe40000410000 */
[-C--:B------:R-:W-:Y:S02]  /*a400*/  FMUL.FTZ R68, R68, R62.reuse ;  /* 0x0000003e44447220 */ /* 0x080fe40000410000 */
[----:B------:R-:W-:-:S02]  /*a410*/  FMUL.FTZ R69, R69, R62 ;  /* 0x0000003e45457220 */ /* 0x000fc40000410000 */
        /* <DEDUP_REMOVED lines=8> */
[-C--:B------:R-:W-:Y:S01]  /*a4a0*/  FMUL.FTZ R89, R89, R62.reuse ;  /* 0x0000003e59597220 */ /* 0x080fe20000410000 */
[----:B------:R-:W2:Y:S01]  /*a4b0*/  LDSM.16.MT88.4 R24, [R214+0x9400] ;  /* 0x00940000d618783b */ /* 0x000ea20000004200 */
[-C--:B------:R-:W-:Y:S01]  /*a4c0*/  FMUL.FTZ R100, R100, R62.reuse ;  /* 0x0000003e64647220 */ /* 0x080fe20000410000 */
[----:B------:R-:W-:Y:S01]  /*a4d0*/  MUFU.EX2 R176, R176 ;  /* 0x000000b000b07308 */ /* 0x000fe20000000800 */
[----:B------:R-:W-:-:S02]  /*a4e0*/  FMUL.FTZ R101, R101, R62 ;  /* 0x0000003e65657220 */ /* 0x000fc40000410000 */
[-C--:B------:R-:W-:Y:S01]  /*a4f0*/  FMUL.FTZ R148, R148, R62.reuse ;  /* 0x0000003e94947220 */ /* 0x080fe20000410000 */
[C---:B------:R-:W-:Y:S01]  /*a500*/  HMMA.16816.F32.BF16 R72, R28.reuse, R20, R72 ;  /* 0x000000141c48723c */ /* 0x040fe20000041848 */
[-C--:B------:R-:W-:Y:S02]  /*a510*/  FMUL.FTZ R149, R149, R62.reuse ;  /* 0x0000003e95957220 */ /* 0x080fe40000410000 */
[-C--:B------:R-:W-:Y:S01]  /*a520*/  FMUL.FTZ R112, R112, R62.reuse ;  /* 0x0000003e70707220 */ /* 0x080fe20000410000 */
[----:B------:R-:W3:Y:S01]  /*a530*/  MUFU.EX2 R181, R181 ;  /* 0x000000b500b57308 */ /* 0x000ee20000000800 */
[-C--:B------:R-:W-:Y:S02]  /*a540*/  FMUL.FTZ R113, R113, R62.reuse ;  /* 0x0000003e71717220 */ /* 0x080fe40000410000 */
[-C--:B------:R-:W-:Y:S01]  /*a550*/  FMUL.FTZ R144, R144, R62.reuse ;  /* 0x0000003e90907220 */ /* 0x080fe20000410000 */
[----:B------:R-:W-:Y:S01]  /*a560*/  HMMA.16816.F32.BF16 R84, R28, R22, R84 ;  /* 0x000000161c54723c */ /* 0x000fe20000041854 */
[-C--:B------:R-:W-:Y:S01]  /*a570*/  FMUL.FTZ R145, R145, R62.reuse ;  /* 0x0000003e91917220 */ /* 0x080fe20000410000 */
[----:B------:R-:W4:Y:S01]  /*a580*/  LDSM.16.MT88.4 R20, [R212+0x9400] ;  /* 0x00940000d414783b */ /* 0x000f220000004200 */
[-C--:B------:R-:W-:Y:S01]  /*a590*/  FMUL.FTZ R124, R124, R62.reuse ;  /* 0x0000003e7c7c7220 */ /* 0x080fe20000410000 */
[----:B------:R-:W5:Y:S01]  /*a5a0*/  MUFU.EX2 R180, R211 ;  /* 0x000000d300b47308 */ /* 0x000f620000000800 */
[----:B------:R-:W-:-:S02]  /*a5b0*/  FMUL.FTZ R125, R125, R62 ;  /* 0x0000003e7d7d7220 */ /* 0x000fc40000410000 */
[-C--:B------:R-:W-:Y:S01]  /*a5c0*/  FMUL.FTZ R140, R140, R62.reuse ;  /* 0x0000003e8c8c7220 */ /* 0x080fe20000410000 */
[C---:B------:R-:W-:Y:S01]  /*a5d0*/  HMMA.16816.F32.BF16 R88, R28.reuse, R16, R88 ;  /* 0x000000101c58723c */ /* 0x040fe20000041858 */
[-C--:B------:R-:W-:Y:S02]  /*a5e0*/  FMUL.FTZ R141, R141, R62.reuse ;  /* 0x0000003e8d8d7220 */ /* 0x080fe40000410000 */
[-C--:B------:R-:W-:Y:S01]  /*a5f0*/  FMUL.FTZ R136, R136, R62.reuse ;  /* 0x0000003e88887220 */ /* 0x080fe20000410000 */
[----:B------:R-:W-:Y:S01]  /*a600*/  MUFU.EX2 R182, R182 ;  /* 0x000000b600b67308 */ /* 0x000fe20000000800 */
[-C--:B------:R-:W-:Y:S02]  /*a610*/  FMUL.FTZ R137, R137, R62.reuse ;  /* 0x0000003e89897220 */ /* 0x080fe40000410000 */
[----:B------:R-:W-:Y:S01]  /*a620*/  FFMA.FTZ R46, R239, R62, R46 ;  /* 0x0000003eef2e7223 */ /* 0x000fe2000001002e */
[----:B------:R-:W-:Y:S01]  /*a630*/  HMMA.16816.F32.BF16 R100, R28, R18, R100 ;  /* 0x000000121c64723c */ /* 0x000fe20000041864 */
[----:B------:R-:W1:Y:S01]  /*a640*/  LDSM.16.MT88.4 R16, [R214+0xa400] ;  /* 0x00a40000d610783b */ /* 0x000e620000004200 */
[----:B------:R-:W-:-:S02]  /*a650*/  FADD.FTZ R55, R60, R55 ;  /* 0x000000373c377221 */ /* 0x000fc40000010000 */
[----:B------:R-:W1:Y:S01]  /*a660*/  MUFU.EX2 R185, R185 ;  /* 0x000000b900b97308 */ /* 0x000e620000000800 */
[----:B------:R-:W-:Y:S02]  /*a670*/  FADD.FTZ R46, R49, R46 ;  /* 0x0000002e312e7221 */ /* 0x000fe40000010000 */
[----:B------:R-:W-:Y:S01]  /*a680*/  FFMA.FTZ R64, R65, c[0x0][0x23c], -R58 ;  /* 0x00008f0041407a23 */ /* 0x000fe2000001083a */
[C---:B------:R-:W-:Y:S01]  /*a690*/  HMMA.16816.F32.BF16 R148, R28.reuse, R12, R148 ;  /* 0x0000000c1c94723c */ /* 0x040fe20000041894 */
[----:B------:R-:W-:Y:S02]  /*a6a0*/  FADD.FTZ R51, R51, R46 ;  /* 0x0000002e33337221 */ /* 0x000fe40000010000 */
[----:B------:R-:W-:Y:S01]  /*a6b0*/  FFMA.FTZ R58, R59, c[0x0][0x23c], -R58 ;  /* 0x00008f003b3a7a23 */ /* 0x000fe2000001083a */
[----:B------:R-:W-:Y:S01]  /*a6c0*/  MUFU.EX2 R184, R184 ;  /* 0x000000b800b87308 */ /* 0x000fe20000000800 */
[----:B------:R-:W-:Y:S02]  /*a6d0*/  FADD.FTZ R51, R54, R51 ;  /* 0x0000003336337221 */ /* 0x000fe40000010000 */
[----:B------:R-:W-:Y:S01]  /*a6e0*/  FFMA.FTZ R59, R50, c[0x0][0x23c], -R47 ;  /* 0x00008f00323b7a23 */ /* 0x000fe2000001082f */
[----:B------:R-:W-:Y:S01]  /*a6f0*/  HMMA.16816.F32.BF16 R112, R28, R14, R112 ;  /* 0x0000000e1c70723c */ /* 0x000fe20000041870 */
[----:B------:R-:W2:Y:S01]  /*a700*/  LDSM.16.MT88.4 R12, [R212+0xa400] ;  /* 0x00a40000d40c783b */ /* 0x000ea20000004200 */
[----:B------:R-:W-:-:S02]  /*a710*/  FFMA.FTZ R32, R32, c[0x0][0x23c], -R52 ;  /* 0x00008f0020207a23 */ /* 0x000fc40000010834 */
[----:B------:R-:W-:Y:S01]  /*a720*/  MUFU.EX2 R187, R187 ;  /* 0x000000bb00bb7308 */ /* 0x000fe20000000800 */
[--C-:B------:R-:W-:Y:S02]  /*a730*/  FFMA.FTZ R33, R33, c[0x0][0x23c], -R52.reuse ;  /* 0x00008f0021217a23 */ /* 0x100fe40000010834 */
[--C-:B------:R-:W-:Y:S01]  /*a740*/  FFMA.FTZ R45, R45, c[0x0][0x23c], -R47.reuse ;  /* 0x00008f002d2d7a23 */ /* 0x100fe2000001082f */
[----:B------:R-:W-:Y:S01]  /*a750*/  HMMA.16816.F32.BF16 R144, R28, R4, R144 ;  /* 0x000000041c90723c */ /* 0x000fe20000041890 */
[----:B------:R-:W-:Y:S02]  /*a760*/  FFMA.FTZ R44, R44, c[0x0][0x23c], -R47 ;  /* 0x00008f002c2c7a23 */ /* 0x000fe4000001082f */
[--C-:B------:R-:W-:Y:S01]  /*a770*/  FFMA.FTZ R43, R43, c[0x0][0x23c], -R52.reuse ;  /* 0x00008f002b2b7a23 */ /* 0x100fe20000010834 */
[----:B------:R-:W-:Y:S01]  /*a780*/  MUFU.EX2 R186, R186 ;  /* 0x000000ba00ba7308 */ /* 0x000fe20000000800 */
[----:B------:R-:W-:-:S03]  /*a790*/  FFMA.FTZ R42, R42, c[0x0][0x23c], -R52 ;  /* 0x00008f002a2a7a23 */ /* 0x000fc60000010834 */
[C---:B------:R-:W-:Y:S01]  /*a7a0*/  HMMA.16816.F32.BF16 R124, R28.reuse, R6, R124 ;  /* 0x000000061c7c723c */ /* 0x040fe2000004187c */
[----:B------:R-:W-:Y:S03]  /*a7b0*/  LDSM.16.MT88.4 R4, [R212+0xb400] ;  /* 0x00b40000d404783b */ /* 0x000fe60000004200 */
[----:B------:R-:W1:Y:S04]  /*a7c0*/  MUFU.EX2 R189, R189 ;  /* 0x000000bd00bd7308 */ /* 0x000e680000000800 */
[C---:B------:R-:W-:Y:S04]  /*a7d0*/  HMMA.16816.F32.BF16 R140, R28.reuse, R8, R140 ;  /* 0x000000081c8c723c */ /* 0x040fe8000004188c */
[----:B------:R-:W-:Y:S04]  /*a7e0*/  MUFU.EX2 R188, R188 ;  /* 0x000000bc00bc7308 */ /* 0x000fe80000000800 */
[----:B------:R-:W-:Y:S01]  /*a7f0*/  HMMA.16816.F32.BF16 R136, R28, R10, R136 ;  /* 0x0000000a1c88723c */ /* 0x000fe20000041888 */
[----:B------:R-:W4:Y:S03]  /*a800*/  LDSM.16.MT88.4 R8, [R214+0xb400] ;  /* 0x00b40000d608783b */ /* 0x000f260000004200 */
[----:B------:R-:W2:Y:S03]  /*a810*/  MUFU.EX2 R191, R191 ;  /* 0x000000bf00bf7308 */ /* 0x000ea60000000800 */
[----:B-1----:R-:W-:Y:S01]  /*a820*/  F2FP.BF16.PACK_AB R28, R177, R174 ;  /* 0x000000aeb11c723e */ /* 0x002fe200000010ff */
[----:B------:R-:W-:Y:S01]  /*a830*/  FADD.FTZ R174, R174, R37 ;  /* 0x00000025aeae7221 */ /* 0x000fe20000010000 */
[----:B---3--:R-:W-:Y:S01]  /*a840*/  F2FP.BF16.PACK_AB R29, R181, R176 ;  /* 0x000000b0b51d723e */ /* 0x008fe200000010ff */
[----:B------:R-:W-:Y:S01]  /*a850*/  FADD.FTZ R176, R176, R41 ;  /* 0x00000029b0b07221 */ /* 0x000fe20000010000 */
[----:B------:R-:W-:Y:S01]  /*a860*/  F2FP.BF16.PACK_AB R30, R178, R175 ;  /* 0x000000afb21e723e */ /* 0x000fe200000010ff */
[----:B------:R-:W1:Y:S01]  /*a870*/  MUFU.EX2 R203, R203 ;  /* 0x000000cb00cb7308 */ /* 0x000e620000000800 */
[----:B-----5:R-:W-:Y:S01]  /*a880*/  F2FP.BF16.PACK_AB R31, R180, R179 ;  /* 0x000000b3b41f723e */ /* 0x020fe200000010ff */
[----:B------:R-:W-:-:S02]  /*a890*/  FADD.FTZ R174, R177, R174 ;  /* 0x000000aeb1ae7221 */ /* 0x000fc40000010000 */
[----:B------:R-:W-:Y:S02]  /*a8a0*/  FADD.FTZ R176, R181, R176 ;  /* 0x000000b0b5b07221 */ /* 0x000fe40000010000 */
[----:B------:R-:W-:Y:S02]  /*a8b0*/  FADD.FTZ R175, R175, R174 ;  /* 0x000000aeafaf7221 */ /* 0x000fe40000010000 */
[----:B--2---:R-:W-:Y:S01]  /*a8c0*/  HMMA.16816.F32.BF16 R156, R28, R24, R156 ;  /* 0x000000181c9c723c */ /* 0x004fe2000004189c */
[----:B------:R-:W-:Y:S01]  /*a8d0*/  MUFU.EX2 R205, R205 ;  /* 0x000000cd00cd7308 */ /* 0x000fe20000000800 */
[----:B------:R-:W-:Y:S02]  /*a8e0*/  FADD.FTZ R179, R179, R176 ;  /* 0x000000b0b3b37221 */ /* 0x000fe40000010000 */
[----:B------:R-:W-:Y:S02]  /*a8f0*/  FADD.FTZ R175, R178, R175 ;  /* 0x000000afb2af7221 */ /* 0x000fe40000010000 */
[----:B------:R-:W-:-:S02]  /*a900*/  FADD.FTZ R180, R180, R179 ;  /* 0x000000b3b4b47221 */ /* 0x000fc40000010000 */
[C---:B------:R-:W-:Y:S01]  /*a910*/  HMMA.16816.F32.BF16 R152, R28.reuse, R26, R152 ;  /* 0x0000001a1c98723c */ /* 0x040fe20000041898 */
[----:B------:R-:W2:Y:S07]  /*a920*/  MUFU.EX2 R198, R198 ;  /* 0x000000c600c67308 */ /* 0x000eae0000000800 */
[C---:B----4-:R-:W-:Y:S01]  /*a930*/  HMMA.16816.F32.BF16 R76, R28.reuse, R20, R76 ;  /* 0x000000141c4c723c */ /* 0x050fe2000004184c */
[----:B------:R-:W3:Y:S07]  /*a940*/  MUFU.EX2 R183, R183 ;  /* 0x000000b700b77308 */ /* 0x000eee0000000800 */
[C---:B------:R-:W-:Y:S01]  /*a950*/  HMMA.16816.F32.BF16 R80, R28.reuse, R22, R80 ;  /* 0x000000161c50723c */ /* 0x040fe20000041850 */
[----:B------:R-:W-:Y:S07]  /*a960*/  MUFU.EX2 R193, R193 ;  /* 0x000000c100c17308 */ /* 0x000fee0000000800 */
[C---:B------:R-:W-:Y:S01]  /*a970*/  HMMA.16816.F32.BF16 R92, R28.reuse, R16, R92 ;  /* 0x000000101c5c723c */ /* 0x040fe2000004185c */
[----:B------:R-:W4:Y:S07]  /*a980*/  MUFU.EX2 R172, R172 ;  /* 0x000000ac00ac7308 */ /* 0x000f2e0000000800 */
[C---:B------:R-:W-:Y:S01]  /*a990*/  HMMA.16816.F32.BF16 R96, R28.reuse, R18, R96 ;  /* 0x000000121c60723c */ /* 0x040fe20000041860 */
[----:B------:R-:W-:Y:S07]  /*a9a0*/  MUFU.EX2 R192, R192 ;  /* 0x000000c000c07308 */ /* 0x000fee0000000800 */
[C---:B------:R-:W-:Y:S01]  /*a9b0*/  HMMA.16816.F32.BF16 R104, R28.reuse, R12, R104 ;  /* 0x0000000c1c68723c */ /* 0x040fe20000041868 */
[----:B------:R-:W-:Y:S07]  /*a9c0*/  MUFU.EX2 R201, R201 ;  /* 0x000000c900c97308 */ /* 0x000fee0000000800 */
[C---:B------:R-:W-:Y:S01]  /*a9d0*/  HMMA.16816.F32.BF16 R108, R28.reuse, R14, R108 ;  /* 0x0000000e1c6c723c */ /* 0x040fe2000004186c */
[----:B------:R-:W-:Y:S07]  /*a9e0*/  MUFU.EX2 R170, R170 ;  /* 0x000000aa00aa7308 */ /* 0x000fee0000000800 */
[C---:B------:R-:W-:Y:S01]  /*a9f0*/  HMMA.16816.F32.BF16 R116, R28.reuse, R8, R116 ;  /* 0x000000081c74723c */ /* 0x040fe20000041874 */
[----:B------:R-:W5:Y:S07]  /*aa00*/  MUFU.EX2 R171, R171 ;  /* 0x000000ab00ab7308 */ /* 0x000f6e0000000800 */
[C---:B------:R-:W-:Y:S01]  /*aa10*/  HMMA.16816.F32.BF16 R120, R28.reuse, R10, R120 ;  /* 0x0000000a1c78723c */ /* 0x040fe20000041878 */
[----:B------:R-:W-:Y:S07]  /*aa20*/  MUFU.EX2 R173, R173 ;  /* 0x000000ad00ad7308 */ /* 0x000fee0000000800 */
[C---:B------:R-:W-:Y:S01]  /*aa30*/  HMMA.16816.F32.BF16 R128, R28.reuse, R4, R128 ;  /* 0x000000041c80723c */ /* 0x040fe20000041880 */
[----:B------:R-:W1:Y:S07]  /*aa40*/  MUFU.EX2 R196, R196 ;  /* 0x000000c400c47308 */ /* 0x000e6e0000000800 */
[----:B------:R-:W-:Y:S01]  /*aa50*/  HMMA.16816.F32.BF16 R132, R28, R6, R132 ;  /* 0x000000061c84723c */ /* 0x000fe20000041884 */
[----:B------:R-:W-:Y:S06]  /*aa60*/  MUFU.EX2 R169, R169 ;  /* 0x000000a900a97308 */ /* 0x000fec0000000800 */
[----:B------:R-:W-:Y:S01]  /*aa70*/  F2FP.BF16.PACK_AB R28, R185, R182 ;  /* 0x000000b6b91c723e */ /* 0x000fe200000010ff */
[----:B------:R-:W-:Y:S01]  /*aa80*/  FADD.FTZ R182, R182, R51 ;  /* 0x00000033b6b67221 */ /* 0x000fe20000010000 */
[----:B------:R-:W-:Y:S01]  /*aa90*/  F2FP.BF16.PACK_AB R29, R189, R186 ;  /* 0x000000babd1d723e */ /* 0x000fe200000010ff */
[----:B------:R-:W-:Y:S01]  /*aaa0*/  FADD.FTZ R186, R186, R55 ;  /* 0x00000037baba7221 */ /* 0x000fe20000010000 */
[----:B------:R-:W-:Y:S01]  /*aab0*/  F2FP.BF16.PACK_AB R30, R187, R184 ;  /* 0x000000b8bb1e723e */ /* 0x000fe200000010ff */
[----:B------:R-:W-:Y:S01]  /*aac0*/  FADD.FTZ R185, R185, R182 ;  /* 0x000000b6b9b97221 */ /* 0x000fe20000010000 */
[----:B------:R-:W-:Y:S01]  /*aad0*/  F2FP.BF16.PACK_AB R31, R191, R188 ;  /* 0x000000bcbf1f723e */ /* 0x000fe200000010ff */
[----:B------:R-:W-:Y:S01]  /*aae0*/  FADD.FTZ R189, R189, R186 ;  /* 0x000000babdbd7221 */ /* 0x000fe20000010000 */
[----:B------:R-:W1:Y:S01]  /*aaf0*/  MUFU.EX2 R64, R64 ;  /* 0x0000004000407308 */ /* 0x000e620000000800 */
[----:B------:R-:W-:-:S02]  /*ab00*/  FADD.FTZ R184, R184, R185 ;  /* 0x000000b9b8b87221 */ /* 0x000fc40000010000 */
[----:B------:R-:W-:Y:S02]  /*ab10*/  FADD.FTZ R188, R188, R189 ;  /* 0x000000bdbcbc7221 */ /* 0x000fe40000010000 */
[----:B------:R-:W-:Y:S01]  /*ab20*/  HMMA.16816.F32.BF16 R160, R28, R24, R160 ;  /* 0x000000181ca0723c */ /* 0x000fe200000418a0 */
[----:B------:R-:W-:Y:S02]  /*ab30*/  FADD.FTZ R184, R187, R184 ;  /* 0x000000b8bbb87221 */ /* 0x000fe40000010000 */
[----:B------:R-:W1:Y:S01]  /*ab40*/  MUFU.EX2 R58, R58 ;  /* 0x0000003a003a7308 */ /* 0x000e620000000800 */
[----:B------:R-:W-:-:S04]  /*ab50*/  FADD.FTZ R191, R191, R188 ;  /* 0x000000bcbfbf7221 */ /* 0x000fc80000010000 */
[C---:B------:R-:W-:Y:S01]  /*ab60*/  HMMA.16816.F32.BF16 R68, R28.reuse, R26, R68 ;  /* 0x0000001a1c44723c */ /* 0x040fe20000041844 */
[----:B------:R-:W1:Y:S02]  /*ab70*/  LDSM.16.MT88.4 R24, [R214+0x9800] ;  /* 0x00980000d618783b */ /* 0x000e640000004200 */
[----:B------:R-:W-:Y:S05]  /*ab80*/  MUFU.EX2 R48, R48 ;  /* 0x0000003000307308 */ /* 0x000fea0000000800 */
[C---:B------:R-:W-:Y:S03]  /*ab90*/  HMMA.16816.F32.BF16 R72, R28.reuse, R20, R72 ;  /* 0x000000141c48723c */ /* 0x040fe60000041848 */
[----:B------:R-:W1:Y:S05]  /*aba0*/  MUFU.EX2 R59, R59 ;  /* 0x0000003b003b7308 */ /* 0x000e6a0000000800 */
        /* <DEDUP_REMOVED lines=11> */
[----:B------:R-:W2:Y:S02]  /*ac60*/  LDSM.16.MT88.4 R12, [R212+0xa800] ;  /* 0x00a80000d40c783b */ /* 0x000ea40000004200 */
[----:B------:R-:W-:Y:S05]  /*ac70*/  MUFU.EX2 R43, R43 ;  /* 0x0000002b002b7308 */ /* 0x000fea0000000800 */
[C---:B------:R-:W-:Y:S03]  /*ac80*/  HMMA.16816.F32.BF16 R144, R28.reuse, R8, R144 ;  /* 0x000000081c90723c */ /* 0x040fe60000041890 */
[----:B------:R-:W1:Y:S05]  /*ac90*/  MUFU.EX2 R42, R42 ;  /* 0x0000002a002a7308 */ /* 0x000e6a0000000800 */
[C---:B------:R-:W-:Y:S01]  /*aca0*/  HMMA.16816.F32.BF16 R124, R28.reuse, R10, R124 ;  /* 0x0000000a1c7c723c */ /* 0x040fe2000004187c */
[----:B------:R-:W4:Y:S07]  /*acb0*/  LDSM.16.MT88.4 R8, [R214+0xb800] ;  /* 0x00b80000d608783b */ /* 0x000f2e0000004200 */
[C---:B------:R-:W-:Y:S08]  /*acc0*/  HMMA.16816.F32.BF16 R140, R28.reuse, R4, R140 ;  /* 0x000000041c8c723c */ /* 0x040ff0000004188c */
[----:B------:R-:W-:Y:S01]  /*acd0*/  HMMA.16816.F32.BF16 R136, R28, R6, R136 ;  /* 0x000000061c88723c */ /* 0x000fe20000041888 */
[----:B------:R-:W4:Y:S06]  /*ace0*/  LDSM.16.MT88.4 R4, [R212+0xb800] ;  /* 0x00b80000d404783b */ /* 0x000f2c0000004200 */
[----:B-1----:R-:W-:Y:S01]  /*acf0*/  F2FP.BF16.PACK_AB R28, R203, R190 ;  /* 0x000000becb1c723e */ /* 0x002fe200000010ff */
[----:B------:R-:W-:Y:S01]  /*ad00*/  FADD.FTZ R190, R190, R175 ;  /* 0x000000afbebe7221 */ /* 0x000fe20000010000 */
[----:B--2---:R-:W-:Y:S01]  /*ad10*/  F2FP.BF16.PACK_AB R29, R198, R197 ;  /* 0x000000c5c61d723e */ /* 0x004fe200000010ff */
[----:B------:R-:W-:Y:S01]  /*ad20*/  FADD.FTZ R197, R197, R180 ;  /* 0x000000b4c5c57221 */ /* 0x000fe20000010000 */
[----:B------:R-:W-:Y:S01]  /*ad30*/  F2FP.BF16.PACK_AB R30, R205, R194 ;  /* 0x000000c2cd1e723e */ /* 0x000fe200000010ff */
[----:B------:R-:W-:Y:S01]  /*ad40*/  FADD.FTZ R203, R203, R190 ;  /* 0x000000becbcb7221 */ /* 0x000fe20000010000 */
[----:B---3--:R-:W-:Y:S01]  /*ad50*/  F2FP.BF16.PACK_AB R31, R200, R183 ;  /* 0x000000b7c81f723e */ /* 0x008fe200000010ff */
        /* <DEDUP_REMOVED lines=13> */
[C---:B----4-:R-:W-:Y:S08]  /*ae30*/  HMMA.16816.F32.BF16 R116, R28.reuse, R8, R116 ;  /* 0x000000081c74723c */ /* 0x050ff00000041874 */
[C---:B------:R-:W-:Y:S08]  /*ae40*/  HMMA.16816.F32.BF16 R120, R28.reuse, R10, R120 ;  /* 0x0000000a1c78723c */ /* 0x040ff00000041878 */
[C---:B------:R-:W-:Y:S08]  /*ae50*/  HMMA.16816.F32.BF16 R128, R28.reuse, R4, R128 ;  /* 0x000000041c80723c */ /* 0x040ff00000041880 */
[----:B------:R-:W-:Y:S07]  /*ae60*/  HMMA.16816.F32.BF16 R132, R28, R6, R132 ;  /* 0x000000061c84723c */ /* 0x000fee0000041884 */
[----:B------:R-:W-:Y:S01]  /*ae70*/  F2FP.BF16.PACK_AB R28, R172, R193 ;  /* 0x000000c1ac1c723e */ /* 0x000fe200000010ff */
        /* <DEDUP_REMOVED lines=19> */
[----:B------:R-:W3:Y:S07]  /*afb0*/  LDSM.16.MT88.4 R16, [R214+0xac00] ;  /* 0x00ac0000d610783b */ /* 0x000eee0000004200 */
[C---:B------:R-:W-:Y:S08]  /*afc0*/  HMMA.16816.F32.BF16 R148, R28.reuse, R12, R148 ;  /* 0x0000000c1c94723c */ /* 0x040ff00000041894 */
[C---:B------:R-:W-:Y:S01]  /*afd0*/  HMMA.16816.F32.BF16 R112, R28.reuse, R14, R112 ;  /* 0x0000000e1c70723c */ /* 0x040fe20000041870 */
[----:B------:R-:W4:Y:S07]  /*afe0*/  LDSM.16.MT88.4 R12, [R212+0xac00] ;  /* 0x00ac0000d40c783b */ /* 0x000f2e0000004200 */
[C---:B------:R-:W-:Y:S08]  /*aff0*/  HMMA.16816.F32.BF16 R144, R28.reuse, R8, R144 ;  /* 0x000000081c90723c */ /* 0x040ff00000041890 */
[C---:B------:R-:W-:Y:S01]  /*b000*/  HMMA.16816.F32.BF16 R124, R28.reuse, R10, R124 ;  /* 0x0000000a1c7c723c */ /* 0x040fe2000004187c */
[----:B------:R-:W5:Y:S07]  /*b010*/  LDSM.16.MT88.4 R8, [R214+0xbc00] ;  /* 0x00bc0000d608783b */ /* 0x000f6e0000004200 */
        /* <DEDUP_REMOVED lines=19> */
[C---:B---3--:R-:W-:Y:S08]  /*b150*/  HMMA.16816.F32.BF16 R92, R28.reuse, R16, R92 ;  /* 0x000000101c5c723c */ /* 0x048ff0000004185c */
[C---:B------:R-:W-:Y:S08]  /*b160*/  HMMA.16816.F32.BF16 R96, R28.reuse, R18, R96 ;  /* 0x000000121c60723c */ /* 0x040ff00000041860 */
[C---:B----4-:R-:W-:Y:S08]  /*b170*/  HMMA.16816.F32.BF16 R104, R28.reuse, R12, R104 ;  /* 0x0000000c1c68723c */ /* 0x050ff00000041868 */
[C---:B------:R-:W-:Y:S08]  /*b180*/  HMMA.16816.F32.BF16 R108, R28.reuse, R14, R108 ;  /* 0x0000000e1c6c723c */ /* 0x040ff0000004186c */
[C---:B-----5:R-:W-:Y:S08]  /*b190*/  HMMA.16816.F32.BF16 R116, R28.reuse, R8, R116 ;  /* 0x000000081c74723c */ /* 0x060ff00000041874 */
        /* <DEDUP_REMOVED lines=29> */
.L_x_18:
[----:B------:R-:W-:-:S07]  /*b370*/  IADD3 R224, R3, -0x1, RZ ;  /* 0xffffffff03e07810 */ /* 0x000fce0007ffe0ff */
.L_x_21:
[----:B------:R-:W-:-:S13]  /*b380*/  ISETP.GE.AND P0, PT, R224, RZ, PT ;  /* 0x000000ffe000720c */ /* 0x000fda0003f06270 */
[----:B------:R-:W-:Y:S05]  /*b390*/  @!P0 BRA `(.L_x_22) ;  /* 0x00002e6000008947 */ /* 0x000fea0003800000 */
[----:B------:R-:W-:Y:S01]  /*b3a0*/  ULDC UR4, c[0x0][0x1a0] ;  /* 0x0000680000047ab9 */ /* 0x000fe20000000800 */
[----:B------:R-:W-:Y:S01]  /*b3b0*/  MOV R2, R167 ;  /* 0x000000a700027202 */ /* 0x000fe20000000f00 */
[----:B------:R-:W-:Y:S01]  /*b3c0*/  USHF.L.U32 UR4, UR4, 0x5, URZ ;  /* 0x0000000504047899 */ /* 0x000fe2000800063f */
[----:B------:R-:W-:Y:S01]  /*b3d0*/  MOV R3, R168 ;  /* 0x000000a800037202 */ /* 0x000fe20000000f00 */
[----:B------:R-:W-:Y:S01]  /*b3e0*/  IMAD.MOV.U32 R0, RZ, RZ, R165 ;  /* 0x000000ffff007224 */ /* 0x000fe200078e00a5 */
[----:B------:R-:W-:Y:S01]  /*b3f0*/  MOV R169, R166 ;  /* 0x000000a600a97202 */ /* 0x000fe20000000f00 */
[----:B------:R-:W-:Y:S01]  /*b400*/  IMAD.MOV.U32 R243, RZ, RZ, R249 ;  /* 0x000000fffff37224 */ /* 0x000fe200078e00f9 */
[----:B------:R-:W-:Y:S02]  /*b410*/  USHF.L.U64.HI UR5, UR4, 0x1, UR5 ;  /* 0x0000000104057899 */ /* 0x000fe40008010205 */
[----:B------:R-:W-:Y:S01]  /*b420*/  USHF.L.U32 UR4, UR4, 0x1, URZ ;  /* 0x0000000104047899 */ /* 0x000fe2000800063f */
[----:B------:R-:W-:Y:S05]  /*b430*/  BRA `(.L_x_23) ;  /* 0x0000017000007947 */ /* 0x000fea0003800000 */
.L_x_25:
[----:B------:R-:W-:Y:S04]  /*b440*/  IADD3 R165, R224, -0x1, RZ ;  /* 0xffffffffe0a57810 */ /* 0x000fe80007ffe0ff */
[----:B------:R-:W-:Y:S01]  /*b450*/  SHF.R.S32.HI R164, RZ, 0x1f, R165 ;  /* 0x0000001fffa47819 */ /* 0x000fe200000114a5 */
[C---:B------:R-:W-:Y:S04]  /*b460*/  IMAD.WIDE.U32 R166, R165.reuse, c[0x0][0x198], RZ ;  /* 0x00006600a5a67a25 */ /* 0x040fe800078e00ff */
[----:B------:R-:W-:Y:S04]  /*b470*/  IMAD R164, R164, c[0x0][0x198], RZ ;  /* 0x00006600a4a47a24 */ /* 0x000fe800078e02ff */
[----:B------:R-:W-:Y:S01]  /*b480*/  IMAD R164, R165, c[0x0][0x19c], R164 ;  /* 0x00006700a5a47a24 */ /* 0x000fe200078e02a4 */
[C---:B------:R-:W-:Y:S03]  /*b490*/  LEA R165, P1, R166.reuse, R226, 0x6 ;  /* 0x000000e2a6a57211 */ /* 0x040fe600078230ff */
[----:B------:R-:W-:Y:S01]  /*b4a0*/  IMAD.IADD R167, R167, 0x1, R164 ;  /* 0x00000001a7a77824 */ /* 0x000fe200078e02a4 */
[C---:B------:R-:W-:Y:S04]  /*b4b0*/  LEA R170, P2, R165.reuse, c[0x0][0x168], 0x1 ;  /* 0x00005a00a5aa7a11 */ /* 0x040fe800078408ff */
[----:B------:R-:W-:Y:S02]  /*b4c0*/  LEA.HI.X R164, R166, R229, R167, 0x6, P1 ;  /* 0x000000e5a6a47211 */ /* 0x000fe400008f34a7 */
[----:B------:R-:W-:Y:S02]  /*b4d0*/  IADD3 R172, P1, R170, UR10, RZ ;  /* 0x0000000aaaac7c10 */ /* 0x000fe4000ff3e0ff */
[----:B------:R-:W-:Y:S04]  /*b4e0*/  LEA.HI.X R171, R165, c[0x0][0x16c], R164, 0x1, P2 ;  /* 0x00005b00a5ab7a11 */ /* 0x000fe800010f0ca4 */
        /* <DEDUP_REMOVED lines=10> */
[----:B------:R-:W0:Y:S01]  /*b590*/  LDGDEPBAR ;  /* 0x00000000000079af */ /* 0x000e220000000000 */
[----:B------:R-:W-:-:S05]  /*b5a0*/  BRA `(.L_x_24) ;  /* 0x000009d000007947 */ /* 0x000fca0003800000 */
.L_x_23:
[----:B------:R-:W-:Y:S04]  /*b5b0*/  DEPBAR.LE SB0, 0x0 ;  /* 0x000080000000791a */ /* 0x000fe80000000000 */
[----:B------:R-:W-:Y:S01]  /*b5c0*/  BAR.SYNC.DEFER_BLOCKING 0x0 ;  /* 0x0000000000007b1d */ /* 0x000fe20000010000 */
[----:B------:R-:W-:Y:S01]  /*b5d0*/  SHF.R.S32.HI R171, RZ, 0x1f, R224 ;  /* 0x0000001fffab7819 */ /* 0x000fe200000114e0 */
[C---:B------:R-:W-:Y:S02]  /*b5e0*/  IMAD R168, R224.reuse, UR11, RZ ;  /* 0x0000000be0a87c24 */ /* 0x040fe4000f8e02ff */
[----:B------:R-:W-:Y:S04]  /*b5f0*/  IMAD.WIDE.U32 R244, R224, UR12, R242 ;  /* 0x0000000ce0f47c25 */ /* 0x000fe8000f8e00f2 */
[----:B------:R-:W-:Y:S01]  /*b600*/  IMAD R168, R171, UR12, R168 ;  /* 0x0000000caba87c24 */ /* 0x000fe2000f8e02a8 */
[----:B------:R-:W-:Y:S03]  /*b610*/  LEA R170, P1, R244, c[0x0][0x170], 0x1 ;  /* 0x00005c00f4aa7a11 */ /* 0x000fe600078208ff */
[----:B------:R-:W-:Y:S01]  /*b620*/  IMAD.IADD R168, R245, 0x1, R168 ;  /* 0x00000001f5a87824 */ /* 0x000fe200078e02a8 */
[----:B------:R-:W-:Y:S04]  /*b630*/  IADD3 R246, P0, R170, UR4, RZ ;  /* 0x00000004aaf67c10 */ /* 0x000fe8000ff1e0ff */
[----:B------:R-:W-:Y:S04]  /*b640*/  LEA.HI.X R171, R244, c[0x0][0x174], R168, 0x1, P1 ;  /* 0x00005d00f4ab7a11 */ /* 0x000fe800008f0ca8 */
[----:B------:R-:W-:Y:S02]  /*b650*/  IADD3.X R247, R171, UR5, RZ, P0, !PT ;  /* 0x00000005abf77c10 */ /* 0x000fe400087fe4ff */
        /* <DEDUP_REMOVED lines=11> */
[----:B------:R-:W2:Y:S07]  /*b710*/  LDSM.16.M88.4 R172, [R216+0x6000] ;  /* 0x00600000d8ac783b */ /* 0x000eae0000000200 */
        /* <DEDUP_REMOVED lines=8> */
[----:B------:R-:W2:Y:S03]  /*b7a0*/  LDSM.16.M88.4 R196, [R213+0x6000] ;  /* 0x00600000d5c4783b */ /* 0x000ea60000000200 */
        /* <DEDUP_REMOVED lines=125> */
.L_x_24:
        /* <DEDUP_REMOVED lines=160> */
[----:B------:R-:W-:Y:S02]  /*c980*/  FFMA.FTZ R60, R60, c[0x0][0x23c], -R191 ;  /* 0x00008f003c3c7a23 */ /* 0x000fe400000108bf */
[--C-:B------:R-:W-:Y:S01]  /*c990*/  FFMA.FTZ R252, R58, c[0x0][0x23c], -R189.reuse ;  /* 0x00008f003afc7a23 */ /* 0x100fe200000108bd */
[----:B---3--:R-:W-:Y:S01]  /*c9a0*/  F2FP.BF16.PACK_AB R162, R180, R7 ;  /* 0x00000007b4a2723e */ /* 0x008fe200000010ff */
[--C-:B------:R-:W-:Y:S02]  /*c9b0*/  FFMA.FTZ R59, R59, c[0x0][0x23c], -R189.reuse ;  /* 0x00008f003b3b7a23 */ /* 0x100fe400000108bd */
        /* <DEDUP_REMOVED lines=73> */
[----:B------:R-:W-:Y:S02]  /*ce50*/  FMUL.FTZ R73, R164, R73 ;  /* 0x00000049a4497220 */ /* 0x000fe40000410000 */
        /* <DEDUP_REMOVED lines=15> */
[----:B------:R-:W-:Y:S01]  /*cf50*/  FMUL.FTZ R81, R2, R81 ;  /* 0x0000005102517220 */ /* 0x000fe20000410000 */
[C---:B------:R-:W-:Y:S02]  /*cf60*/  HMMA.16816.F32.BF16 R76, R156.reuse, R176, R76 ;  /* 0x000000b09c4c723c */ /* 0x040fe4000004184c */
[----:B------:R-:W2:Y:S02]  /*cf70*/  MUFU.EX2 R247, R247 ;  /* 0x000000f700f77308 */ /* 0x000ea40000000800 */
[C---:B------:R-:W-:Y:S02]  /*cf80*/  FMUL.FTZ R82, R0.reuse, R82 ;  /* 0x0000005200527220 */ /* 0x040fe40000410000 */
[----:B------:R-:W-:Y:S01]  /*cf90*/  FMUL.FTZ R83, R0, R83 ;  /* 0x0000005300537220 */ /* 0x000fe20000410000 */
[----:B----4-:R-:W-:Y:S01]  /*cfa0*/  F2FP.BF16.PACK_AB R45, R245, R236 ;  /* 0x000000ecf52d723e */ /* 0x010fe200000010ff */
[--C-:B------:R-:W-:Y:S04]  /*cfb0*/  FFMA.FTZ R176, R20, c[0x0][0x23c], -R194.reuse ;  /* 0x00008f0014b07a23 */ /* 0x100fe800000108c2 */
[C---:B------:R-:W-:Y:S01]  /*cfc0*/  FMUL.FTZ R20, R164.reuse, R148 ;  /* 0x00000094a4147220 */ /* 0x040fe20000410000 */
[-C--:B------:R-:W-:Y:S01]  /*cfd0*/  HMMA.16816.F32.BF16 R80, R156, R178.reuse, R80 ;  /* 0x000000b29c50723c */ /* 0x080fe20000041850 */
[----:B------:R-:W-:Y:S02]  /*cfe0*/  MUFU.EX2 R244, R244 ;  /* 0x000000f400f47308 */ /* 0x000fe40000000800 */
[C---:B------:R-:W-:Y:S02]  /*cff0*/  FMUL.FTZ R84, R164.reuse, R84 ;  /* 0x00000054a4547220 */ /* 0x040fe40000410000 */
[C---:B------:R-:W-:Y:S02]  /*d000*/  FMUL.FTZ R85, R164.reuse, R85 ;  /* 0x00000055a4557220 */ /* 0x040fe40000410000 */
[C---:B------:R-:W-:Y:S02]  /*d010*/  FMUL.FTZ R86, R3.reuse, R86 ;  /* 0x0000005603567220 */ /* 0x040fe40000410000 */
[----:B------:R-:W-:Y:S02]  /*d020*/  FMUL.FTZ R87, R3, R87 ;  /* 0x0000005703577220 */ /* 0x000fe40000410000 */
[----:B------:R-:W4:Y:S01]  /*d030*/  MUFU.EX2 R249, R249 ;  /* 0x000000f900f97308 */ /* 0x000f220000000800 */
[--C-:B------:R-:W-:Y:S01]  /*d040*/  FFMA.FTZ R177, R21, c[0x0][0x23c], -R194.reuse ;  /* 0x00008f0015b17a23 */ /* 0x100fe200000108c2 */
[----:B--2---:R-:W-:Y:S01]  /*d050*/  F2FP.BF16.PACK_AB R46, R247, R238 ;  /* 0x000000eef72e723e */ /* 0x004fe200000010ff */
[----:B------:R-:W-:Y:S02]  /*d060*/  FMUL.FTZ R21, R164, R149 ;  /* 0x00000095a4157220 */ /* 0x000fe40000410000 */
[C---:B------:R-:W-:Y:S04]  /*d070*/  HMMA.16816.F32.BF16 R84, R160.reuse, R178, R84 ;  /* 0x000000b2a054723c */ /* 0x040fe80000041854 */
[C---:B------:R-:W-:Y:S01]  /*d080*/  FMUL.FTZ R104, R2.reuse, R104 ;  /* 0x0000006802687220 */ /* 0x040fe20000410000 */
[----:B------:R-:W-:Y:S01]  /*d090*/  MUFU.EX2 R176, R176 ;  /* 0x000000b000b07308 */ /* 0x000fe20000000800 */
[----:B------:R-:W-:Y:S02]  /*d0a0*/  FMUL.FTZ R105, R2, R105 ;  /* 0x0000006902697220 */ /* 0x000fe40000410000 */
[-C--:B-1----:R-:W-:Y:S04]  /*d0b0*/  HMMA.16816.F32.BF16 R88, R160, R152.reuse, R88 ;  /* 0x00000098a058723c */ /* 0x082fe80000041858 */
[--C-:B------:R-:W-:Y:S02]  /*d0c0*/  FFMA.FTZ R178, R22, c[0x0][0x23c], -R193.reuse ;  /* 0x00008f0016b27a23 */ /* 0x100fe400000108c1 */
[----:B------:R-:W-:Y:S01]  /*d0d0*/  FMUL.FTZ R22, R3, R150 ;  /* 0x0000009603167220 */ /* 0x000fe20000410000 */
[----:B------:R-:W1:Y:S01]  /*d0e0*/  MUFU.EX2 R177, R177 ;  /* 0x000000b100b17308 */ /* 0x000e620000000800 */
[C---:B------:R-:W-:Y:S04]  /*d0f0*/  HMMA.16816.F32.BF16 R92, R156.reuse, R152, R92 ;  /* 0x000000989c5c723c */ /* 0x040fe8000004185c */
[----:B----4-:R-:W-:Y:S01]  /*d100*/  F2FP.BF16.PACK_AB R47, R249, R244 ;  /* 0x000000f4f92f723e */ /* 0x010fe200000010ff */
[--C-:B------:R-:W-:Y:S02]  /*d110*/  FFMA.FTZ R179, R23, c[0x0][0x23c], -R193.reuse ;  /* 0x00008f0017b37a23 */ /* 0x100fe400000108c1 */
[C---:B------:R-:W-:Y:S01]  /*d120*/  FMUL.FTZ R23, R3.reuse, R151 ;  /* 0x0000009703177220 */ /* 0x040fe20000410000 */
[-C--:B------:R-:W-:Y:S01]  /*d130*/  HMMA.16816.F32.BF16 R96, R156, R154.reuse, R96 ;  /* 0x0000009a9c60723c */ /* 0x080fe20000041860 */
[----:B------:R-:W2:Y:S01]  /*d140*/  LDSM.16.MT88.4 R148, [R214+0xb000] ;  /* 0x00b00000d694783b */ /* 0x000ea20000004200 */
[----:B------:R-:W-:Y:S02]  /*d150*/  MUFU.EX2 R178, R178 ;  /* 0x000000b200b27308 */ /* 0x000fe40000000800 */
[C---:B------:R-:W-:Y:S02]  /*d160*/  FMUL.FTZ R106, R0.reuse, R106 ;  /* 0x0000006a006a7220 */ /* 0x040fe40000410000 */
[----:B------:R-:W-:Y:S02]  /*d170*/  FMUL.FTZ R107, R0, R107 ;  /* 0x0000006b006b7220 */ /* 0x000fe40000410000 */
[C---:B------:R-:W-:Y:S01]  /*d180*/  HMMA.16816.F32.BF16 R100, R160.reuse, R154, R100 ;  /* 0x0000009aa064723c */ /* 0x040fe20000041864 */
[----:B------:R-:W-:Y:S03]  /*d190*/  LDSM.16.MT88.4 R152, [R214+0xa400] ;  /* 0x00a40000d698783b */ /* 0x000fe60000004200 */
[C---:B------:R-:W-:Y:S01]  /*d1a0*/  FMUL.FTZ R108, R2.reuse, R108 ;  /* 0x0000006c026c7220 */ /* 0x040fe20000410000 */
[----:B------:R-:W4:Y:S01]  /*d1b0*/  MUFU.EX2 R179, R179 ;  /* 0x000000b300b37308 */ /* 0x000f220000000800 */
[----:B------:R-:W-:Y:S02]  /*d1c0*/  FMUL.FTZ R109, R2, R109 ;  /* 0x0000006d026d7220 */ /* 0x000fe40000410000 */
[-C--:B---3--:R-:W-:Y:S04]  /*d1d0*/  HMMA.16816.F32.BF16 R20, R160, R172.reuse, R20 ;  /* 0x000000aca014723c */ /* 0x088fe80000041814 */
[C---:B------:R-:W-:Y:S02]  /*d1e0*/  FMUL.FTZ R110, R0.reuse, R110 ;  /* 0x0000006e006e7220 */ /* 0x040fe40000410000 */
[----:B------:R-:W-:Y:S01]  /*d1f0*/  FMUL.FTZ R111, R0, R111 ;  /* 0x0000006f006f7220 */ /* 0x000fe20000410000 */
[----:B------:R-:W-:Y:S01]  /*d200*/  MUFU.EX2 R192, R192 ;  /* 0x000000c000c07308 */ /* 0x000fe20000000800 */
[C---:B------:R-:W-:Y:S04]  /*d210*/  HMMA.16816.F32.BF16 R104, R156.reuse, R172, R104 ;  /* 0x000000ac9c68723c */ /* 0x040fe80000041868 */
[C---:B------:R-:W-:Y:S02]  /*d220*/  FMUL.FTZ R112, R164.reuse, R112 ;  /* 0x00000070a4707220 */ /* 0x040fe40000410000 */
[----:B------:R-:W-:Y:S02]  /*d230*/  FMUL.FTZ R113, R164, R113 ;  /* 0x00000071a4717220 */ /* 0x000fe40000410000 */
[-C--:B------:R-:W-:Y:S01]  /*d240*/  HMMA.16816.F32.BF16 R108, R156, R174.reuse, R108 ;  /* 0x000000ae9c6c723c */ /* 0x080fe2000004186c */
[----:B------:R-:W3:Y:S03]  /*d250*/  MUFU.EX2 R195, R195 ;  /* 0x000000c300c37308 */ /* 0x000ee60000000800 */
[C---:B------:R-:W-:Y:S02]  /*d260*/  FMUL.FTZ R114, R3.reuse, R114 ;  /* 0x0000007203727220 */ /* 0x040fe40000410000 */
[C---:B------:R-:W-:Y:S02]  /*d270*/  FMUL.FTZ R115, R3.reuse, R115 ;  /* 0x0000007303737220 */ /* 0x040fe40000410000 */
[--C-:B------:R-:W-:Y:S03]  /*d280*/  FFMA.FTZ R172, R34, c[0x0][0x23c], -R193.reuse ;  /* 0x00008f0022ac7a23 */ /* 0x100fe600000108c1 */
[----:B------:R-:W-:Y:S01]  /*d290*/  MUFU.EX2 R196, R196 ;  /* 0x000000c400c47308 */ /* 0x000fe20000000800 */
[----:B------:R-:W-:Y:S01]  /*d2a0*/  FMUL.FTZ R34, R3, R146 ;  /* 0x0000009203227220 */ /* 0x000fe20000410000 */
[C---:B------:R-:W-:Y:S04]  /*d2b0*/  HMMA.16816.F32.BF16 R112, R160.reuse, R174, R112 ;  /* 0x000000aea070723c */ /* 0x040fe80000041870 */
[----:B------:R-:W-:Y:S02]  /*d2c0*/  FFMA.FTZ R173, R35, c[0x0][0x23c], -R193 ;  /* 0x00008f0023ad7a23 */ /* 0x000fe400000108c1 */
[----:B------:R-:W-:Y:S02]  /*d2d0*/  FMUL.FTZ R35, R3, R147 ;  /* 0x0000009303237220 */ /* 0x000fe40000410000 */
[----:B------:R-:W5:Y:S01]  /*d2e0*/  LDSM.16.MT88.4 R144, [R212+0xb000] ;  /* 0x00b00000d490783b */ /* 0x000f620000004200 */
[--C-:B------:R-:W-:Y:S01]  /*d2f0*/  FFMA.FTZ R174, R24, c[0x0][0x23c], -R191.reuse ;  /* 0x00008f0018ae7a23 */ /* 0x100fe200000108bf */
[----:B------:R-:W-:Y:S02]  /*d300*/  MUFU.EX2 R172, R172 ;  /* 0x000000ac00ac7308 */ /* 0x000fe40000000800 */
[C---:B------:R-:W-:Y:S01]  /*d310*/  FMUL.FTZ R24, R164.reuse, R140 ;  /* 0x0000008ca4187220 */ /* 0x040fe20000410000 */
[-C--:B--2---:R-:W-:Y:S03]  /*d320*/  HMMA.16816.F32.BF16 R32, R160, R148.reuse, R32 ;  /* 0x00000094a020723c */ /* 0x084fe60000041820 */
[----:B------:R-:W-:Y:S02]  /*d330*/  FFMA.FTZ R175, R25, c[0x0][0x23c], -R191 ;  /* 0x00008f0019af7a23 */ /* 0x000fe400000108bf */
[----:B------:R-:W-:Y:S02]  /*d340*/  FMUL.FTZ R25, R164, R141 ;  /* 0x0000008da4197220 */ /* 0x000fe40000410000 */
[----:B------:R-:W2:Y:S01]  /*d350*/  LDSM.16.MT88.4 R140, [R214+0x9400] ;  /* 0x00940000d68c783b */ /* 0x000ea20000004200 */
[C---:B------:R-:W-:Y:S01]  /*d360*/  HMMA.16816.F32.BF16 R116, R156.reuse, R148, R116 ;  /* 0x000000949c74723c */ /* 0x040fe20000041874 */
[----:B------:R-:W1:Y:S03]  /*d370*/  MUFU.EX2 R173, R173 ;  /* 0x000000ad00ad7308 */ /* 0x000e660000000800 */
[C---:B------:R-:W-:Y:S02]  /*d380*/  FMUL.FTZ R128, R2.reuse, R128 ;  /* 0x0000008002807220 */ /* 0x040fe40000410000 */
[----:B------:R-:W-:Y:S02]  /*d390*/  FMUL.FTZ R129, R2, R129 ;  /* 0x0000008102817220 */ /* 0x000fe40000410000 */
[-C--:B------:R-:W-:Y:S03]  /*d3a0*/  HMMA.16816.F32.BF16 R120, R156, R150.reuse, R120 ;  /* 0x000000969c78723c */ /* 0x080fe60000041878 */
[----:B------:R-:W-:Y:S01]  /*d3b0*/  MUFU.EX2 R174, R174 ;  /* 0x000000ae00ae7308 */ /* 0x000fe20000000800 */
[C---:B------:R-:W-:Y:S02]  /*d3c0*/  FMUL.FTZ R130, R0.reuse, R130 ;  /* 0x0000008200827220 */ /* 0x040fe40000410000 */
[----:B------:R-:W-:Y:S02]  /*d3d0*/  FMUL.FTZ R131, R0, R131 ;  /* 0x0000008300837220 */ /* 0x000fe40000410000 */
[C---:B------:R-:W-:Y:S01]  /*d3e0*/  HMMA.16816.F32.BF16 R124, R160.reuse, R150, R124 ;  /* 0x00000096a07c723c */ /* 0x040fe2000004187c */
[----:B------:R-:W2:Y:S03]  /*d3f0*/  LDSM.16.MT88.4 R148, [R212+0x9400] ;  /* 0x00940000d494783b */ /* 0x000ea60000004200 */
[C---:B------:R-:W-:Y:S01]  /*d400*/  FMUL.FTZ R132, R2.reuse, R132 ;  /* 0x0000008402847220 */ /* 0x040fe20000410000 */
[----:B------:R-:W3:Y:S01]  /*d410*/  MUFU.EX2 R175, R175 ;  /* 0x000000af00af7308 */ /* 0x000ee20000000800 */
[----:B------:R-:W-:Y:S02]  /*d420*/  FMUL.FTZ R133, R2, R133 ;  /* 0x0000008502857220 */ /* 0x000fe40000410000 */
[C---:B------:R-:W-:Y:S01]  /*d430*/  FMUL.FTZ R134, R0.reuse, R134 ;  /* 0x0000008600867220 */ /* 0x040fe20000410000 */
[-C--:B-----5:R-:W-:Y:S03]  /*d440*/  HMMA.16816.F32.BF16 R24, R160, R144.reuse, R24 ;  /* 0x00000090a018723c */ /* 0x0a0fe60000041818 */
[----:B------:R-:W-:Y:S03]  /*d450*/  FMUL.FTZ R135, R0, R135 ;  /* 0x0000008700877220 */ /* 0x000fe60000410000 */
[----:B------:R-:W5:Y:S01]  /*d460*/  MUFU.EX2 R197, R197 ;  /* 0x000000c500c57308 */ /* 0x000f620000000800 */
[C---:B------:R-:W-:Y:S01]  /*d470*/  FMUL.FTZ R28, R164.reuse, R136 ;  /* 0x00000088a41c7220 */ /* 0x040fe20000410000 */
[----:B-1----:R-:W-:Y:S01]  /*d480*/  F2FP.BF16.PACK_AB R136, R177, R176 ;  /* 0x000000b0b188723e */ /* 0x002fe200000010ff */
[----:B------:R-:W-:Y:S01]  /*d490*/  FMUL.FTZ R29, R164, R137 ;  /* 0x00000089a41d7220 */ /* 0x000fe20000410000 */
[C---:B------:R-:W-:Y:S04]  /*d4a0*/  HMMA.16816.F32.BF16 R128, R156.reuse, R144, R128 ;  /* 0x000000909c80723c */ /* 0x040fe80000041880 */
[----:B----4-:R-:W-:Y:S01]  /*d4b0*/  F2FP.BF16.PACK_AB R137, R179, R178 ;  /* 0x000000b2b389723e */ /* 0x010fe200000010ff */
[----:B------:R-:W-:Y:S01]  /*d4c0*/  FMUL.FTZ R30, R3, R138 ;  /* 0x0000008a031e7220 */ /* 0x000fe20000410000 */
[----:B------:R-:W-:Y:S01]  /*d4d0*/  MUFU.EX2 R198, R198 ;  /* 0x000000c600c67308 */ /* 0x000fe20000000800 */
[----:B---3--:R-:W-:Y:S01]  /*d4e0*/  F2FP.BF16.PACK_AB R138, R195, R192 ;  /* 0x000000c0c38a723e */ /* 0x008fe200000010ff */
[-C--:B------:R-:W-:Y:S04]  /*d4f0*/  HMMA.16816.F32.BF16 R132, R156, R146.reuse, R132 ;  /* 0x000000929c84723c */ /* 0x080fe80000041884 */
[----:B------:R-:W-:Y:S01]  /*d500*/  FMUL.FTZ R31, R3, R139 ;  /* 0x0000008b031f7220 */ /* 0x000fe20000410000 */
[----:B------:R-:W-:Y:S01]  /*d510*/  F2FP.BF16.PACK_AB R139, R173, R172 ;  /* 0x000000acad8b723e */ /* 0x000fe200000010ff */
[--C-:B------:R-:W-:Y:S01]  /*d520*/  FFMA.FTZ R64, R64, c[0x0][0x23c], -R194.reuse ;  /* 0x00008f0040407a23 */ /* 0x100fe200000108c2 */
[----:B------:R-:W-:Y:S01]  /*d530*/  F2FP.BF16.PACK_AB R144, R175, R174 ;  /* 0x000000aeaf90723e */ /* 0x000fe200000010ff */
[----:B------:R-:W1:Y:S01]  /*d540*/  MUFU.EX2 R199, R199 ;  /* 0x000000c700c77308 */ /* 0x000e620000000800 */
[----:B------:R-:W-:Y:S02]  /*d550*/  FFMA.FTZ R194, R65, c[0x0][0x23c], -R194 ;  /* 0x00008f0041c27a23 */ /* 0x000fe400000108c2 */
[----:B------:R-:W-:Y:S04]  /*d560*/  HMMA.16816.F32.BF16 R28, R160, R146, R28 ;  /* 0x00000092a01c723c */ /* 0x000fe8000004181c */
[----:B-----5:R-:W-:Y:S01]  /*d570*/  F2FP.BF16.PACK_AB R145, R197, R196 ;  /* 0x000000c4c591723e */ /* 0x020fe200000010ff */
[--C-:B------:R-:W-:Y:S02]  /*d580*/  FFMA.FTZ R66, R66, c[0x0][0x23c], -R193.reuse ;  /* 0x00008f0042427a23 */ /* 0x100fe400000108c1 */
[----:B------:R-:W-:Y:S01]  /*d590*/  MUFU.EX2 R200, R200 ;  /* 0x000000c800c87308 */ /* 0x000fe20000000800 */
[-C--:B--2---:R-:W-:Y:S05]  /*d5a0*/  HMMA.16816.F32.BF16 R8, R136, R140.reuse, R8 ;  /* 0x0000008c8808723c */ /* 0x084fea0000041808 */
        /* <DEDUP_REMOVED lines=9> */
[----:B------:R-:W-:Y:S01]  /*d640*/  MUFU.EX2 R158, R60 ;  /* 0x0000003c009e7308 */ /* 0x000fe20000000800 */
[----:B------:R-:W-:Y:S01]  /*d650*/  FADD.FTZ R170, R170, R169 ;  /* 0x000000a9aaaa7221 */ /* 0x000fe20000010000 */
[----:B------:R-:W-:Y:S01]  /*d660*/  MOV R169, R166 ;  /* 0x000000a600a97202 */ /* 0x000fe20000000f00 */
[----:B------:R-:W-:Y:S02]  /*d670*/  FADD.FTZ R6, R6, R5 ;  /* 0x0000000506067221 */ /* 0x000fe40000010000 */
[----:B------:R-:W-:Y:S02]  /*d680*/  FADD.FTZ R184, R184, R181 ;  /* 0x000000b5b8b87221 */ /* 0x000fe40000010000 */
[----:B------:R-:W-:Y:S02]  /*d690*/  FADD.FTZ R186, R186, R183 ;  /* 0x000000b7baba7221 */ /* 0x000fe40000010000 */
[----:B------:R-:W-:Y:S01]  /*d6a0*/  FADD.FTZ R7, R7, R170 ;  /* 0x000000aa07077221 */ /* 0x000fe20000010000 */
[----:B------:R1:W-:Y:S01]  /*d6b0*/  MUFU.EX2 R65, R194 ;  /* 0x000000c200417308 */ /* 0x0003e20000000800 */
[----:B------:R-:W-:Y:S02]  /*d6c0*/  FADD.FTZ R171, R171, R6 ;  /* 0x00000006abab7221 */ /* 0x000fe40000010000 */
[----:B------:R-:W-:Y:S01]  /*d6d0*/  FADD.FTZ R185, R185, R184 ;  /* 0x000000b8b9b97221 */ /* 0x000fe20000010000 */
[----:B--2---:R-:W-:Y:S01]  /*d6e0*/  F2FP.BF16.PACK_AB R147, R201, R200 ;  /* 0x000000c8c993723e */ /* 0x004fe200000010ff */
[----:B------:R-:W-:Y:S02]  /*d6f0*/  FADD.FTZ R187, R187, R186 ;  /* 0x000000babbbb7221 */ /* 0x000fe40000010000 */
[----:B------:R-:W-:Y:S02]  /*d700*/  FADD.FTZ R7, R180, R7 ;  /* 0x00000007b4077221 */ /* 0x000fe40000010000 */
[----:B------:R-:W-:Y:S01]  /*d710*/  FADD.FTZ R171, R182, R171 ;  /* 0x000000abb6ab7221 */ /* 0x000fe20000010000 */
[----:B------:R-:W-:Y:S01]  /*d720*/  MUFU.EX2 R202, R202 ;  /* 0x000000ca00ca7308 */ /* 0x000fe20000000800 */
[C---:B------:R-:W-:Y:S04]  /*d730*/  HMMA.16816.F32.BF16 R12, R144.reuse, R140, R12 ;  /* 0x0000008c900c723c */ /* 0x040fe8000004180c */
[----:B------:R-:W-:Y:S02]  /*d740*/  FADD.FTZ R185, R188, R185 ;  /* 0x000000b9bcb97221 */ /* 0x000fe40000010000 */
[----:B------:R-:W-:Y:S02]  /*d750*/  FADD.FTZ R187, R190, R187 ;  /* 0x000000bbbebb7221 */ /* 0x000fe40000010000 */
[-C--:B------:R-:W-:Y:S01]  /*d760*/  HMMA.16816.F32.BF16 R16, R144, R142.reuse, R16 ;  /* 0x0000008e9010723c */ /* 0x080fe20000041810 */
[----:B------:R-:W2:Y:S03]  /*d770*/  MUFU.EX2 R203, R203 ;  /* 0x000000cb00cb7308 */ /* 0x000ea60000000800 */
[----:B------:R-:W-:Y:S02]  /*d780*/  FADD.FTZ R176, R176, R7 ;  /* 0x00000007b0b07221 */ /* 0x000fe40000010000 */
[--C-:B-1----:R-:W-:Y:S02]  /*d790*/  FFMA.FTZ R194, R57, c[0x0][0x23c], -R191.reuse ;  /* 0x00008f0039c27a23 */ /* 0x102fe400000108bf */
[C---:B------:R-:W-:Y:S01]  /*d7a0*/  HMMA.16816.F32.BF16 R68, R136.reuse, R142, R68 ;  /* 0x0000008e8844723c */ /* 0x040fe20000041844 */
[----:B------:R-:W1:Y:S02]  /*d7b0*/  LDSM.16.MT88.4 R140, [R212+0xa400] ;  /* 0x00a40000d48c783b */ /* 0x000e640000004200 */
[----:B------:R-:W-:Y:S01]  /*d7c0*/  MUFU.EX2 R204, R204 ;  /* 0x000000cc00cc7308 */ /* 0x000fe20000000800 */
[----:B------:R-:W-:Y:S02]  /*d7d0*/  FFMA.FTZ R191, R61, c[0x0][0x23c], -R191 ;  /* 0x00008f003dbf7a23 */ /* 0x000fe400000108bf */
[----:B------:R-:W-:Y:S02]  /*d7e0*/  FADD.FTZ R178, R178, R171 ;  /* 0x000000abb2b27221 */ /* 0x000fe40000010000 */
[-C--:B------:R-:W-:Y:S01]  /*d7f0*/  HMMA.16816.F32.BF16 R72, R136, R148.reuse, R72 ;  /* 0x000000948848723c */ /* 0x080fe20000041848 */
[----:B------:R-:W-:Y:S03]  /*d800*/  LDSM.16.MT88.4 R56, [R214+0xac00] ;  /* 0x00ac0000d638783b */ /* 0x000fe60000004200 */
[----:B------:R-:W-:Y:S01]  /*d810*/  FADD.FTZ R174, R174, R185 ;  /* 0x000000b9aeae7221 */ /* 0x000fe20000010000 */
[----:B------:R-:W3:Y:S01]  /*d820*/  MUFU.EX2 R205, R205 ;  /* 0x000000cd00cd7308 */ /* 0x000ee20000000800 */
[----:B------:R-:W-:Y:S02]  /*d830*/  FADD.FTZ R196, R196, R187 ;  /* 0x000000bbc4c47221 */ /* 0x000fe40000010000 */
[C---:B------:R-:W-:Y:S04]  /*d840*/  HMMA.16816.F32.BF16 R76, R144.reuse, R148, R76 ;  /* 0x00000094904c723c */ /* 0x040fe8000004184c */
[----:B------:R-:W-:Y:S02]  /*d850*/  FADD.FTZ R177, R177, R176 ;  /* 0x000000b0b1b17221 */ /* 0x000fe40000010000 */
[----:B------:R-:W-:Y:S01]  /*d860*/  FADD.FTZ R179, R179, R178 ;  /* 0x000000b2b3b37221 */ /* 0x000fe20000010000 */
[----:B------:R-:W-:Y:S01]  /*d870*/  MUFU.EX2 R206, R206 ;  /* 0x000000ce00ce7308 */ /* 0x000fe20000000800 */
[-C--:B------:R-:W-:Y:S04]  /*d880*/  HMMA.16816.F32.BF16 R80, R144, R150.reuse, R80 ;  /* 0x000000969050723c */ /* 0x080fe80000041850 */
[----:B------:R-:W-:Y:S02]  /*d890*/  FADD.FTZ R175, R175, R174 ;  /* 0x000000aeafaf7221 */ /* 0x000fe40000010000 */
[----:B------:R-:W-:Y:S02]  /*d8a0*/  FADD.FTZ R197, R197, R196 ;  /* 0x000000c4c5c57221 */ /* 0x000fe40000010000 */
[C---:B------:R-:W-:Y:S01]  /*d8b0*/  HMMA.16816.F32.BF16 R84, R136.reuse, R150, R84 ;  /* 0x000000968854723c */ /* 0x040fe20000041854 */
[----:B------:R-:W4:Y:S03]  /*d8c0*/  MUFU.EX2 R207, R207 ;  /* 0x000000cf00cf7308 */ /* 0x000f260000000800 */
[----:B------:R-:W-:Y:S02]  /*d8d0*/  FADD.FTZ R192, R192, R177 ;  /* 0x000000b1c0c07221 */ /* 0x000fe40000010000 */
[----:B------:R-:W-:Y:S02]  /*d8e0*/  FADD.FTZ R172, R172, R179 ;  /* 0x000000b3acac7221 */ /* 0x000fe40000010000 */
[-C--:B------:R-:W-:Y:S03]  /*d8f0*/  HMMA.16816.F32.BF16 R88, R136, R152.reuse, R88 ;  /* 0x000000988858723c */ /* 0x080fe60000041858 */
[----:B------:R-:W-:Y:S01]  /*d900*/  MUFU.EX2 R208, R208 ;  /* 0x000000d000d07308 */ /* 0x000fe20000000800 */
[----:B------:R-:W-:Y:S02]  /*d910*/  FADD.FTZ R198, R198, R175 ;  /* 0x000000afc6c67221 */ /* 0x000fe40000010000 */
[----:B------:R-:W-:Y:S02]  /*d920*/  FADD.FTZ R200, R200, R197 ;  /* 0x000000c5c8c87221 */ /* 0x000fe40000010000 */
[C---:B------:R-:W-:Y:S04]  /*d930*/  HMMA.16816.F32.BF16 R92, R144.reuse, R152, R92 ;  /* 0x00000098905c723c */ /* 0x040fe8000004185c */
[----:B------:R-:W-:Y:S01]  /*d940*/  FADD.FTZ R195, R195, R192 ;  /* 0x000000c0c3c37221 */ /* 0x000fe20000010000 */
[----:B------:R-:W5:Y:S01]  /*d950*/  MUFU.EX2 R209, R209 ;  /* 0x000000d100d17308 */ /* 0x000f620000000800 */
        /* <DEDUP_REMOVED lines=22> */
[----:B------:R-:W1:Y:S01]  /*dac0*/  MUFU.EX2 R64, R64 ;  /* 0x0000004000407308 */ /* 0x000e620000000800 */
[-C--:B------:R-:W-:Y:S08]  /*dad0*/  HMMA.16816.F32.BF16 R32, R136, R36.reuse, R32 ;  /* 0x000000248820723c */ /* 0x080ff00000041820 */
[C---:B------:R-:W-:Y:S01]  /*dae0*/  HMMA.16816.F32.BF16 R116, R144.reuse, R36, R116 ;  /* 0x000000249074723c */ /* 0x040fe20000041874 */
[----:B------:R-:W-:Y:S06]  /*daf0*/  MUFU.EX2 R66, R66 ;  /* 0x0000004200427308 */ /* 0x000fec0000000800 */
        /* <DEDUP_REMOVED lines=14> */
[----:B------:R-:W-:Y:S01]  /*dbe0*/  MUFU.EX2 R194, R194 ;  /* 0x000000c200c27308 */ /* 0x000fe20000000800 */
[C---:B------:R-:W-:Y:S04]  /*dbf0*/  HMMA.16816.F32.BF16 R128, R144.reuse, R48, R128 ;  /* 0x000000309080723c */ /* 0x040fe80000041880 */
[----:B------:R-:W-:Y:S02]  /*dc00*/  FADD.FTZ R208, R208, R205 ;  /* 0x000000cdd0d07221 */ /* 0x000fe40000010000 */
[----:B------:R-:W-:Y:S02]  /*dc10*/  FADD.FTZ R207, R207, R206 ;  /* 0x000000cecfcf7221 */ /* 0x000fe40000010000 */
[-C--:B------:R-:W-:Y:S01]  /*dc20*/  HMMA.16816.F32.BF16 R132, R144, R50.reuse, R132 ;  /* 0x000000329084723c */ /* 0x080fe20000041884 */
[----:B------:R-:W2:Y:S03]  /*dc30*/  MUFU.EX2 R252, R252 ;  /* 0x000000fc00fc7308 */ /* 0x000ea60000000800 */
[----:B------:R-:W-:Y:S04]  /*dc40*/  FADD.FTZ R209, R209, R208 ;  /* 0x000000d0d1d17221 */ /* 0x000fe80000010000 */
[----:B------:R-:W-:Y:S01]  /*dc50*/  HMMA.16816.F32.BF16 R28, R136, R50, R28 ;  /* 0x00000032881c723c */ /* 0x000fe2000004181c */
[----:B------:R-:W3:Y:S02]  /*dc60*/  LDSM.16.MT88.4 R48, [R214+0xa800] ;  /* 0x00a80000d630783b */ /* 0x000ee40000004200 */
[----:B------:R-:W-:Y:S01]  /*dc70*/  MUFU.EX2 R191, R191 ;  /* 0x000000bf00bf7308 */ /* 0x000fe20000000800 */
[----:B-1----:R-:W-:Y:S03]  /*dc80*/  FADD.FTZ R209, R248, R209 ;  /* 0x000000d1f8d17221 */ /* 0x002fe60000010000 */
[--C-:B------:R-:W-:Y:S01]  /*dc90*/  FFMA.FTZ R136, R62, c[0x0][0x23c], -R189.reuse ;  /* 0x00008f003e887a23 */ /* 0x100fe200000108bd */
[-C--:B------:R-:W-:Y:S05]  /*dca0*/  HMMA.16816.F32.BF16 R8, R36, R40.reuse, R8 ;  /* 0x000000282408723c */ /* 0x080fea0000041808 */
[----:B------:R-:W-:Y:S01]  /*dcb0*/  FFMA.FTZ R189, R63, c[0x0][0x23c], -R189 ;  /* 0x00008f003fbd7a23 */ /* 0x000fe200000108bd */
[----:B------:R-:W-:Y:S01]  /*dcc0*/  F2FP.BF16.PACK_AB R137, R250, R248 ;  /* 0x000000f8fa89723e */ /* 0x000fe200000010ff */
[----:B------:R-:W-:Y:S01]  /*dcd0*/  LDSM.16.MT88.4 R60, [R212+0xac00] ;  /* 0x00ac0000d43c783b */ /* 0x000fe20000004200 */
[C---:B------:R-:W-:Y:S01]  /*dce0*/  HMMA.16816.F32.BF16 R12, R44.reuse, R40, R12 ;  /* 0x000000282c0c723c */ /* 0x040fe2000004180c */
[----:B------:R1:W4:Y:S03]  /*dcf0*/  MUFU.EX2 R159, R136 ;  /* 0x00000088009f7308 */ /* 0x0003260000000800 */
[----:B------:R-:W-:Y:S01]  /*dd00*/  F2FP.BF16.PACK_AB R138, R65, R64 ;  /* 0x00000040418a723e */ /* 0x000fe200000010ff */
[----:B--2---:R-:W-:Y:S01]  /*dd10*/  FADD.FTZ R249, R252, R249 ;  /* 0x000000f9fcf97221 */ /* 0x004fe20000010000 */
[C---:B------:R-:W-:Y:S01]  /*dd20*/  F2FP.BF16.PACK_AB R139, R193.reuse, R66 ;  /* 0x00000042c18b723e */ /* 0x040fe200000010ff */
[----:B------:R-:W-:Y:S01]  /*dd30*/  FADD.FTZ R209, R250, R209 ;  /* 0x000000d1fad17221 */ /* 0x000fe20000010000 */
[-C--:B------:R-:W-:Y:S03]  /*dd40*/  HMMA.16816.F32.BF16 R16, R44, R42.reuse, R16 ;  /* 0x0000002a2c10723c */ /* 0x080fe60000041810 */
[----:B------:R-:W2:Y:S01]  /*dd50*/  MUFU.EX2 R189, R189 ;  /* 0x000000bd00bd7308 */ /* 0x000ea20000000800 */
[----:B------:R-:W-:Y:S02]  /*dd60*/  FADD.FTZ R249, R4, R249 ;  /* 0x000000f904f97221 */ /* 0x000fe40000010000 */
[----:B------:R-:W-:Y:S02]  /*dd70*/  FADD.FTZ R66, R66, R209 ;  /* 0x000000d142427221 */ /* 0x000fe40000010000 */
[C---:B------:R-:W-:Y:S01]  /*dd80*/  HMMA.16816.F32.BF16 R68, R36.reuse, R42, R68 ;  /* 0x0000002a2444723c */ /* 0x040fe20000041844 */
[----:B------:R-:W5:Y:S03]  /*dd90*/  LDSM.16.MT88.4 R40, [R212+0xa800] ;  /* 0x00a80000d428783b */ /* 0x000f660000004200 */
[----:B------:R-:W-:Y:S04]  /*dda0*/  FADD.FTZ R234, R193, R66 ;  /* 0x00000042c1ea7221 */ /* 0x000fe80000010000 */
[-C--:B------:R-:W-:Y:S04]  /*ddb0*/  HMMA.16816.F32.BF16 R72, R36, R140.reuse, R72 ;  /* 0x0000008c2448723c */ /* 0x080fe80000041848 */
[C---:B-1----:R-:W-:Y:S01]  /*ddc0*/  F2FP.BF16.PACK_AB R136, R251.reuse, R246 ;  /* 0x000000f6fb88723e */ /* 0x042fe200000010ff */
[----:B------:R-:W-:Y:S03]  /*ddd0*/  FADD.FTZ R246, R246, R207 ;  /* 0x000000cff6f67221 */ /* 0x000fe60000010000 */
[C---:B------:R-:W-:Y:S04]  /*dde0*/  HMMA.16816.F32.BF16 R76, R44.reuse, R140, R76 ;  /* 0x0000008c2c4c723c */ /* 0x040fe8000004184c */
[----:B------:R-:W-:Y:S04]  /*ddf0*/  FADD.FTZ R251, R251, R246 ;  /* 0x000000f6fbfb7221 */ /* 0x000fe80000010000 */
[-C--:B------:R-:W-:Y:S04]  /*de00*/  HMMA.16816.F32.BF16 R80, R44, R142.reuse, R80 ;  /* 0x0000008e2c50723c */ /* 0x080fe80000041850 */
[----:B------:R-:W-:Y:S04]  /*de10*/  FADD.FTZ R64, R64, R251 ;  /* 0x000000fb40407221 */ /* 0x000fe80000010000 */
[C---:B------:R-:W-:Y:S04]  /*de20*/  HMMA.16816.F32.BF16 R84, R36.reuse, R142, R84 ;  /* 0x0000008e2454723c */ /* 0x040fe80000041854 */
[----:B------:R-:W-:Y:S04]  /*de30*/  FADD.FTZ R239, R65, R64 ;  /* 0x0000004041ef7221 */ /* 0x000fe80000010000 */
[-C--:B---3--:R-:W-:Y:S08]  /*de40*/  HMMA.16816.F32.BF16 R88, R36, R48.reuse, R88 ;  /* 0x000000302458723c */ /* 0x088ff00000041858 */
[C---:B------:R-:W-:Y:S08]  /*de50*/  HMMA.16816.F32.BF16 R92, R44.reuse, R48, R92 ;  /* 0x000000302c5c723c */ /* 0x040ff0000004185c */
[-C--:B------:R-:W-:Y:S08]  /*de60*/  HMMA.16816.F32.BF16 R96, R44, R50.reuse, R96 ;  /* 0x000000322c60723c */ /* 0x080ff00000041860 */
[C---:B------:R-:W-:Y:S01]  /*de70*/  HMMA.16816.F32.BF16 R100, R36.reuse, R50, R100 ;  /* 0x000000322464723c */ /* 0x040fe20000041864 */
[----:B------:R-:W1:Y:S07]  /*de80*/  LDSM.16.MT88.4 R48, [R212+0xb800] ;  /* 0x00b80000d430783b */ /* 0x000e6e0000004200 */
[-C--:B-----5:R-:W-:Y:S08]  /*de90*/  HMMA.16816.F32.BF16 R20, R36, R40.reuse, R20 ;  /* 0x000000282414723c */ /* 0x0a0ff00000041814 */
        /* <DEDUP_REMOVED lines=8> */
[----:B------:R-:W5:Y:S07]  /*df20*/  LDSM.16.MT88.4 R52, [R212+0x9c00] ;  /* 0x009c0000d434783b */ /* 0x000f6e0000004200 */
[-C--:B-1----:R-:W-:Y:S08]  /*df30*/  HMMA.16816.F32.BF16 R24, R36, R48.reuse, R24 ;  /* 0x000000302418723c */ /* 0x082ff00000041818 */
[C---:B------:R-:W-:Y:S07]  /*df40*/  HMMA.16816.F32.BF16 R128, R44.reuse, R48, R128 ;  /* 0x000000302c80723c */ /* 0x040fee0000041880 */
[----:B------:R-:W-:Y:S01]  /*df50*/  MOV R48, R158 ;  /* 0x0000009e00307202 */ /* 0x000fe20000000f00 */
[-C--:B------:R-:W-:Y:S01]  /*df60*/  HMMA.16816.F32.BF16 R132, R44, R50.reuse, R132 ;  /* 0x000000322c84723c */ /* 0x080fe20000041884 */
[----:B------:R-:W1:Y:S03]  /*df70*/  LDSM.16.MT88.4 R44, [R214+0xbc00] ;  /* 0x00bc0000d62c783b */ /* 0x000e660000004200 */
[----:B----4-:R-:W-:Y:S04]  /*df80*/  MOV R49, R159 ;  /* 0x0000009f00317202 */ /* 0x010fe80000000f00 */
[----:B------:R-:W-:Y:S04]  /*df90*/  HMMA.16816.F32.BF16 R28, R36, R50, R28 ;  /* 0x00000032241c723c */ /* 0x000fe8000004181c */
[----:B------:R-:W-:Y:S03]  /*dfa0*/  FADD.FTZ R2, R49, R249 ;  /* 0x000000f931027221 */ /* 0x000fe60000010000 */
[----:B------:R-:W-:Y:S01]  /*dfb0*/  F2FP.BF16.PACK_AB R36, R194, R67 ;  /* 0x00000043c224723e */ /* 0x000fe200000010ff */
[-C--:B---3--:R-:W-:Y:S01]  /*dfc0*/  HMMA.16816.F32.BF16 R160, R136, R40.reuse, R8 ;  /* 0x0000002888a0723c */ /* 0x088fe20000041808 */
[----:B------:R-:W3:Y:S04]  /*dfd0*/  LDSM.16.MT88.4 R8, [R212+0xbc00] ;  /* 0x00bc0000d408783b */ /* 0x000ee80000004200 */
[----:B------:R-:W-:Y:S01]  /*dfe0*/  F2FP.BF16.PACK_AB R37, R4, R252 ;  /* 0x000000fc0425723e */ /* 0x000fe200000010ff */
[----:B------:R-:W-:Y:S01]  /*dff0*/  FADD.FTZ R67, R67, R238 ;  /* 0x000000ee43437221 */ /* 0x000fe20000010000 */
[----:B------:R-:W-:Y:S01]  /*e000*/  F2FP.BF16.PACK_AB R38, R191, R48 ;  /* 0x00000030bf26723e */ /* 0x000fe200000010ff */
[C---:B--2---:R-:W-:Y:S01]  /*e010*/  FADD.FTZ R235, R189.reuse, R2 ;  /* 0x00000002bdeb7221 */ /* 0x044fe20000010000 */
[----:B------:R-:W-:Y:S03]  /*e020*/  F2FP.BF16.PACK_AB R39, R189, R49 ;  /* 0x00000031bd27723e */ /* 0x000fe600000010ff */
[----:B------:R-:W-:Y:S01]  /*e030*/  FADD.FTZ R67, R194, R67 ;  /* 0x00000043c2437221 */ /* 0x000fe20000010000 */
[----:B------:R-:W-:Y:S03]  /*e040*/  MOV R2, R167 ;  /* 0x000000a700027202 */ /* 0x000fe60000000f00 */
[C---:B------:R-:W-:Y:S04]  /*e050*/  HMMA.16816.F32.BF16 R156, R36.reuse, R40, R12 ;  /* 0x00000028249c723c */ /* 0x040fe8000004180c */
[----:B------:R-:W-:Y:S04]  /*e060*/  FADD.FTZ R0, R48, R67 ;  /* 0x0000004330007221 */ /* 0x000fe80000010000 */
[-C--:B------:R-:W-:Y:S04]  /*e070*/  HMMA.16816.F32.BF16 R152, R36, R42.reuse, R16 ;  /* 0x0000002a2498723c */ /* 0x080fe80000041810 */
[----:B------:R-:W-:Y:S01]  /*e080*/  FADD.FTZ R237, R191, R0 ;  /* 0x00000000bfed7221 */ /* 0x000fe20000010000 */
[----:B------:R-:W-:Y:S03]  /*e090*/  MOV R0, R165 ;  /* 0x000000a500007202 */ /* 0x000fe60000000f00 */
[C---:B------:R-:W-:Y:S08]  /*e0a0*/  HMMA.16816.F32.BF16 R68, R136.reuse, R42, R68 ;  /* 0x0000002a8844723c */ /* 0x040ff00000041844 */
[-C--:B-----5:R-:W-:Y:S08]  /*e0b0*/  HMMA.16816.F32.BF16 R72, R136, R52.reuse, R72 ;  /* 0x000000348848723c */ /* 0x0a0ff00000041848 */
        /* <DEDUP_REMOVED lines=15> */
[-C--:B---3--:R-:W-:Y:S08]  /*e1b0*/  HMMA.16816.F32.BF16 R140, R136, R8.reuse, R24 ;  /* 0x00000008888c723c */ /* 0x088ff00000041818 */
[C---:B------:R-:W-:Y:S08]  /*e1c0*/  HMMA.16816.F32.BF16 R128, R36.reuse, R8, R128 ;  /* 0x000000082480723c */ /* 0x040ff00000041880 */
[-C--:B------:R-:W-:Y:S08]  /*e1d0*/  HMMA.16816.F32.BF16 R132, R36, R10.reuse, R132 ;  /* 0x0000000a2484723c */ /* 0x080ff00000041884 */
[----:B------:R-:W-:Y:S01]  /*e1e0*/  HMMA.16816.F32.BF16 R136, R136, R10, R28 ;  /* 0x0000000a8888723c */ /* 0x000fe2000004181c */
[----:B------:R-:W-:-:S07]  /*e1f0*/  @P0 BRA `(.L_x_23) ;  /* 0xffffd3b000000947 */ /* 0x000fce000383ffff */
.L_x_22:
[----:B------:R-:W1:Y:S01]  /*e200*/  SHFL.BFLY PT, R0, R239, 0x2, 0x1f ;  /* 0x0c401f00ef007f89 */ /* 0x000e6200000e0000 */
[----:B------:R-:W-:Y:S01]  /*e210*/  MOV R7, 0x3f800000 ;  /* 0x3f80000000077802 */ /* 0x000fe20000000f00 */
[----:B------:R-:W-:Y:S01]  /*e220*/  CS2R R66, SRZ ;  /* 0x0000000000427805 */ /* 0x000fe2000001ff00 */
[----:B------:R-:W-:Y:S01]  /*e230*/  ISETP.NE.AND P0, PT, R219, -0x1, PT ;  /* 0xffffffffdb00780c */ /* 0x000fe20003f05270 */
[----:B------:R-:W2:Y:S01]  /*e240*/  SHFL.BFLY PT, R2, R237, 0x2, 0x1f ;  /* 0x0c401f00ed027f89 */ /* 0x000ea200000e0000 */
[----:B------:R-:W-:Y:S03]  /*e250*/  BSSY B0, `(.L_x_26) ;  /* 0x0000164000007945 */ /* 0x000fe60003800000 */
[----:B------:R-:W3:Y:S04]  /*e260*/  SHFL.BFLY PT, R6, R235, 0x2, 0x1f ;  /* 0x0c401f00eb067f89 */ /* 0x000ee800000e0000 */
[----:B------:R-:W4:Y:S04]  /*e270*/  SHFL.BFLY PT, R3, R234, 0x2, 0x1f ;  /* 0x0c401f00ea037f89 */ /* 0x000f2800000e0000 */
[----:B------:R-:W5:Y:S01]  /*e280*/  S2R R61, SR_CTAID.X ;  /* 0x00000000003d7919 */ /* 0x000f620000002500 */
[----:B-1----:R-:W-:-:S02]  /*e290*/  FADD.FTZ R5, R0, R239 ;  /* 0x000000ef00057221 */ /* 0x002fc40000010000 */
[----:B--2---:R-:W-:-:S03]  /*e2a0*/  FADD.FTZ R2, R2, R237 ;  /* 0x000000ed02027221 */ /* 0x004fc60000010000 */
[----:B------:R-:W1:Y:S01]  /*e2b0*/  SHFL.BFLY PT, R0, R5, 0x1, 0x1f ;  /* 0x0c201f0005007f89 */ /* 0x000e6200000e0000 */
[----:B---3--:R-:W-:-:S03]  /*e2c0*/  FADD.FTZ R9, R6, R235 ;  /* 0x000000eb06097221 */ /* 0x008fc60000010000 */
[----:B------:R-:W2:Y:S01]  /*e2d0*/  SHFL.BFLY PT, R11, R2, 0x1, 0x1f ;  /* 0x0c201f00020b7f89 */ /* 0x000ea200000e0000 */
[----:B------:R-:W-:Y:S01]  /*e2e0*/  MOV R6, 0x3f800000 ;  /* 0x3f80000000067802 */ /* 0x000fe20000000f00 */
[----:B----4-:R-:W-:Y:S02]  /*e2f0*/  FADD.FTZ R4, R3, R234 ;  /* 0x000000ea03047221 */ /* 0x010fe40000010000 */
[----:B------:R-:W3:Y:S04]  /*e300*/  SHFL.BFLY PT, R8, R9, 0x1, 0x1f ;  /* 0x0c201f0009087f89 */ /* 0x000ee800000e0000 */
[----:B------:R-:W4:Y:S01]  /*e310*/  SHFL.BFLY PT, R3, R4, 0x1, 0x1f ;  /* 0x0c201f0004037f89 */ /* 0x000f2200000e0000 */
[----:B-1----:R-:W-:Y:S02]  /*e320*/  FADD.FTZ R0, R5, R0 ;  /* 0x0000000005007221 */ /* 0x002fe40000010000 */
[----:B--2---:R-:W-:-:S03]  /*e330*/  FADD.FTZ R2, R2, R11 ;  /* 0x0000000b02027221 */ /* 0x004fc60000010000 */
[----:B------:R-:W-:Y:S01]  /*e340*/  FSETP.NE.FTZ.AND P6, PT, R0, RZ, PT ;  /* 0x000000ff0000720b */ /* 0x000fe20003fd5000 */
[----:B---3--:R-:W-:Y:S01]  /*e350*/  FADD.FTZ R8, R9, R8 ;  /* 0x0000000809087221 */ /* 0x008fe20000010000 */
[----:B------:R-:W-:Y:S02]  /*e360*/  FSETP.NE.FTZ.AND P4, PT, R2, RZ, PT ;  /* 0x000000ff0200720b */ /* 0x000fe40003f95000 */
[----:B------:R-:W-:Y:S01]  /*e370*/  MOV R9, 0x3f800000 ;  /* 0x3f80000000097802 */ /* 0x000fe20000000f00 */
[----:B----4-:R-:W-:Y:S01]  /*e380*/  FADD.FTZ R3, R4, R3 ;  /* 0x0000000304037221 */ /* 0x010fe20000010000 */
[----:B------:R-:W-:Y:S01]  /*e390*/  FSETP.NE.FTZ.AND P3, PT, R8, RZ, PT ;  /* 0x000000ff0800720b */ /* 0x000fe20003f75000 */
[----:B------:R-:W-:-:S03]  /*e3a0*/  @P0 IMAD.WIDE.U32 R4, R219, c[0x0][0x1e8], RZ ;  /* 0x00007a00db040a25 */ /* 0x000fc600078e00ff */
[----:B------:R-:W-:-:S03]  /*e3b0*/  FSETP.NE.FTZ.AND P5, PT, R3, RZ, PT ;  /* 0x000000ff0300720b */ /* 0x000fc60003fb5000 */
[----:B------:R-:W1:Y:S01]  /*e3c0*/  @P6 MUFU.RCP R6, R0 ;  /* 0x0000000000066308 */ /* 0x000e620000001000 */
[----:B------:R-:W-:-:S07]  /*e3d0*/  @P0 IMAD R5, R219, c[0x0][0x1ec], R5 ;  /* 0x00007b00db050a24 */ /* 0x000fce00078e0205 */
[----:B------:R-:W2:Y:S01]  /*e3e0*/  @P3 MUFU.RCP R9, R8 ;  /* 0x0000000800093308 */ /* 0x000ea20000001000 */
[----:B-1----:R-:W-:-:S07]  /*e3f0*/  FMUL.FTZ R160, R6, R160 ;  /* 0x000000a006a07220 */ /* 0x002fce0000410000 */
[----:B------:R-:W-:Y:S01]  /*e400*/  @P5 MUFU.RCP R7, R3 ;  /* 0x0000000300075308 */ /* 0x000fe20000001000 */
        /* <DEDUP_REMOVED lines=36> */
[----:B------:R-:W-:Y:S01]  /*e650*/  MOV R6, 0x3f800000 ;  /* 0x3f80000000067802 */ /* 0x000fe20000000f00 */
[----:B--2---:R-:W-:Y:S01]  /*e660*/  FMUL.FTZ R159, R9, R159 ;  /* 0x0000009f099f7220 */ /* 0x004fe20000410000 */
[----:B------:R-:W-:Y:S01]  /*e670*/  F2FP.BF16.PACK_AB R140, R141, R140 ;  /* 0x0000008c8d8c723e */ /* 0x000fe200000010ff */
[----:B------:R-:W-:Y:S01]  /*e680*/  FMUL.FTZ R158, R9, R158 ;  /* 0x0000009e099e7220 */ /* 0x000fe20000410000 */
[----:B------:R-:W-:Y:S01]  /*e690*/  F2FP.BF16.PACK_AB R136, R137, R136 ;  /* 0x000000888988723e */ /* 0x000fe200000010ff */
[C---:B------:R-:W-:Y:S01]  /*e6a0*/  FMUL.FTZ R155, R9.reuse, R155 ;  /* 0x0000009b099b7220 */ /* 0x040fe20000410000 */
[----:B------:R-:W1:Y:S01]  /*e6b0*/  @P4 MUFU.RCP R6, R2 ;  /* 0x0000000200064308 */ /* 0x000e620000001000 */
[----:B------:R-:W-:Y:S01]  /*e6c0*/  FMUL.FTZ R154, R9, R154 ;  /* 0x0000009a099a7220 */ /* 0x000fe20000410000 */
[----:B------:R-:W-:Y:S01]  /*e6d0*/  F2FP.BF16.PACK_AB R158, R159, R158 ;  /* 0x0000009e9f9e723e */ /* 0x000fe200000010ff */
[----:B------:R-:W-:-:S02]  /*e6e0*/  FMUL.FTZ R79, R9, R79 ;  /* 0x0000004f094f7220 */ /* 0x000fc40000410000 */
[----:B------:R-:W-:Y:S01]  /*e6f0*/  FMUL.FTZ R78, R9, R78 ;  /* 0x0000004e094e7220 */ /* 0x000fe20000410000 */
[----:B------:R-:W-:Y:S01]  /*e700*/  F2FP.BF16.PACK_AB R154, R155, R154 ;  /* 0x0000009a9b9a723e */ /* 0x000fe200000010ff */
[C---:B------:R-:W-:Y:S01]  /*e710*/  FMUL.FTZ R83, R9.reuse, R83 ;  /* 0x0000005309537220 */ /* 0x040fe20000410000 */
[----:B------:R-:W2:Y:S01]  /*e720*/  @P4 MUFU.LG2 R2, R2 ;  /* 0x0000000200024308 */ /* 0x000ea20000000c00 */
[----:B------:R-:W-:Y:S01]  /*e730*/  FMUL.FTZ R82, R9, R82 ;  /* 0x0000005209527220 */ /* 0x000fe20000410000 */
[----:B------:R-:W-:Y:S01]  /*e740*/  F2FP.BF16.PACK_AB R78, R79, R78 ;  /* 0x0000004e4f4e723e */ /* 0x000fe200000010ff */
[C---:B------:R-:W-:Y:S02]  /*e750*/  FMUL.FTZ R95, R9.reuse, R95 ;  /* 0x0000005f095f7220 */ /* 0x040fe40000410000 */
[----:B------:R-:W-:Y:S01]  /*e760*/  FMUL.FTZ R94, R9, R94 ;  /* 0x0000005e095e7220 */ /* 0x000fe20000410000 */
[----:B------:R-:W-:Y:S01]  /*e770*/  F2FP.BF16.PACK_AB R82, R83, R82 ;  /* 0x000000525352723e */ /* 0x000fe200000010ff */
[----:B------:R-:W-:-:S02]  /*e780*/  FMUL.FTZ R99, R9, R99 ;  /* 0x0000006309637220 */ /* 0x000fc40000410000 */
[C---:B-1----:R-:W-:Y:S01]  /*e790*/  FMUL.FTZ R156, R6.reuse, R156 ;  /* 0x0000009c069c7220 */ /* 0x042fe20000410000 */
[----:B------:R-:W-:Y:S01]  /*e7a0*/  F2FP.BF16.PACK_AB R94, R95, R94 ;  /* 0x0000005e5f5e723e */ /* 0x000fe200000010ff */
[C---:B------:R-:W-:Y:S02]  /*e7b0*/  FMUL.FTZ R157, R6.reuse, R157 ;  /* 0x0000009d069d7220 */ /* 0x040fe40000410000 */
        /* <DEDUP_REMOVED lines=31> */
[----:B------:R-:W-:Y:S01]  /*e9b0*/  FMUL.FTZ R133, R6, R133 ;  /* 0x0000008506857220 */ /* 0x000fe20000410000 */
[----:B------:R-:W-:Y:S01]  /*e9c0*/  F2FP.BF16.PACK_AB R128, R129, R128 ;  /* 0x000000808180723e */ /* 0x000fe200000010ff */
[----:B------:R-:W1:Y:S01]  /*e9d0*/  S2R R6, SR_TID.X ;  /* 0x0000000000067919 */ /* 0x000e620000002100 */
[----:B------:R-:W-:-:S02]  /*e9e0*/  FMUL.FTZ R98, R9, R98 ;  /* 0x0000006209627220 */ /* 0x000fc40000410000 */
[----:B------:R-:W-:Y:S01]  /*e9f0*/  FMUL.FTZ R107, R9, R107 ;  /* 0x0000006b096b7220 */ /* 0x000fe20000410000 */
[----:B------:R-:W-:Y:S01]  /*ea00*/  F2FP.BF16.PACK_AB R132, R133, R132 ;  /* 0x000000848584723e */ /* 0x000fe200000010ff */
[----:B------:R-:W-:Y:S01]  /*ea10*/  FMUL.FTZ R106, R9, R106 ;  /* 0x0000006a096a7220 */ /* 0x000fe20000410000 */
[----:B------:R-:W-:Y:S01]  /*ea20*/  F2FP.BF16.PACK_AB R98, R99, R98 ;  /* 0x000000626362723e */ /* 0x000fe200000010ff */
[C---:B------:R-:W-:Y:S02]  /*ea30*/  FMUL.FTZ R111, R9.reuse, R111 ;  /* 0x0000006f096f7220 */ /* 0x040fe40000410000 */
[----:B------:R-:W-:Y:S01]  /*ea40*/  FMUL.FTZ R110, R9, R110 ;  /* 0x0000006e096e7220 */ /* 0x000fe20000410000 */
[----:B------:R-:W-:Y:S01]  /*ea50*/  F2FP.BF16.PACK_AB R106, R107, R106 ;  /* 0x0000006a6b6a723e */ /* 0x000fe200000010ff */
[C---:B------:R-:W-:Y:S02]  /*ea60*/  FMUL.FTZ R119, R9.reuse, R119 ;  /* 0x0000007709777220 */ /* 0x040fe40000410000 */
[----:B------:R-:W-:Y:S01]  /*ea70*/  FMUL.FTZ R118, R9, R118 ;  /* 0x0000007609767220 */ /* 0x000fe20000410000 */
[----:B------:R-:W-:Y:S01]  /*ea80*/  F2FP.BF16.PACK_AB R110, R111, R110 ;  /* 0x0000006e6f6e723e */ /* 0x000fe200000010ff */
[----:B------:R-:W-:-:S02]  /*ea90*/  FMUL.FTZ R123, R9, R123 ;  /* 0x0000007b097b7220 */ /* 0x000fc40000410000 */
[----:B------:R-:W-:Y:S01]  /*eaa0*/  FMUL.FTZ R122, R9, R122 ;  /* 0x0000007a097a7220 */ /* 0x000fe20000410000 */
[----:B------:R-:W-:Y:S01]  /*eab0*/  F2FP.BF16.PACK_AB R118, R119, R118 ;  /* 0x000000767776723e */ /* 0x000fe200000010ff */
[C---:B------:R-:W-:Y:S02]  /*eac0*/  FMUL.FTZ R131, R9.reuse, R131 ;  /* 0x0000008309837220 */ /* 0x040fe40000410000 */
[----:B------:R-:W-:Y:S01]  /*ead0*/  FMUL.FTZ R130, R9, R130 ;  /* 0x0000008209827220 */ /* 0x000fe20000410000 */
[----:B------:R-:W-:Y:S01]  /*eae0*/  F2FP.BF16.PACK_AB R122, R123, R122 ;  /* 0x0000007a7b7a723e */ /* 0x000fe200000010ff */
[C---:B------:R-:W-:Y:S02]  /*eaf0*/  FMUL.FTZ R135, R9.reuse, R135 ;  /* 0x0000008709877220 */ /* 0x040fe40000410000 */
[----:B------:R-:W-:Y:S01]  /*eb00*/  FMUL.FTZ R134, R9, R134 ;  /* 0x0000008609867220 */ /* 0x000fe20000410000 */
[----:B-1----:R-:W-:Y:S01]  /*eb10*/  SHF.R.S32.HI R9, RZ, 0x1f, R6 ;  /* 0x0000001fff097819 */ /* 0x002fe20000011406 */
[----:B------:R-:W-:Y:S01]  /*eb20*/  FMUL.FTZ R162, R7, R162 ;  /* 0x000000a207a27220 */ /* 0x000fe20000410000 */
[----:B------:R-:W-:Y:S01]  /*eb30*/  F2FP.BF16.PACK_AB R130, R131, R130 ;  /* 0x000000828382723e */ /* 0x000fe200000010ff */
[----:B------:R-:W-:Y:S01]  /*eb40*/  FMUL.FTZ R163, R7, R163 ;  /* 0x000000a307a37220 */ /* 0x000fe20000410000 */
[----:B------:R-:W-:Y:S01]  /*eb50*/  LEA.HI R10, R9, R6, RZ, 0x2 ;  /* 0x00000006090a7211 */ /* 0x000fe200078f10ff */
[----:B------:R-:W-:Y:S01]  /*eb60*/  FMUL.FTZ R70, R7, R70 ;  /* 0x0000004607467220 */ /* 0x000fe20000410000 */
[----:B------:R-:W-:Y:S01]  /*eb70*/  LEA.HI R9, R9, R6, RZ, 0x5 ;  /* 0x0000000609097211 */ /* 0x000fe200078f28ff */
[C---:B------:R-:W-:Y:S01]  /*eb80*/  FMUL.FTZ R71, R7.reuse, R71 ;  /* 0x0000004707477220 */ /* 0x040fe20000410000 */
[----:B------:R-:W-:Y:S01]  /*eb90*/  SHF.R.S32.HI R11, RZ, 0x2, R10 ;  /* 0x00000002ff0b7819 */ /* 0x000fe2000001140a */
[C---:B------:R-:W-:Y:S01]  /*eba0*/  FMUL.FTZ R74, R7.reuse, R74 ;  /* 0x0000004a074a7220 */ /* 0x040fe20000410000 */
[----:B------:R-:W-:Y:S01]  /*ebb0*/  LOP3.LUT R13, R10, 0xfffffffc, RZ, 0xc0, !PT ;  /* 0xfffffffc0a0d7812 */ /* 0x000fe200078ec0ff */
[C---:B------:R-:W-:Y:S01]  /*ebc0*/  FMUL.FTZ R75, R7.reuse, R75 ;  /* 0x0000004b074b7220 */ /* 0x040fe20000410000 */
[----:B------:R-:W-:Y:S01]  /*ebd0*/  SHF.R.S32.HI R12, RZ, 0x1f, R11 ;  /* 0x0000001fff0c7819 */ /* 0x000fe2000001140b */
[C---:B------:R-:W-:Y:S01]  /*ebe0*/  FMUL.FTZ R86, R7.reuse, R86 ;  /* 0x0000005607567220 */ /* 0x040fe20000410000 */
[----:B------:R-:W-:Y:S01]  /*ebf0*/  SHF.R.S32.HI R10, RZ, 0x5, R9 ;  /* 0x00000005ff0a7819 */ /* 0x000fe20000011409 */
[C---:B------:R-:W-:Y:S01]  /*ec00*/  FMUL.FTZ R87, R7.reuse, R87 ;  /* 0x0000005707577220 */ /* 0x040fe20000410000 */
[----:B------:R-:W-:Y:S01]  /*ec10*/  LEA.HI R12, R12, R11, RZ, 0x3 ;  /* 0x0000000b0c0c7211 */ /* 0x000fe200078f18ff */
[----:B------:R-:W-:Y:S01]  /*ec20*/  FMUL.FTZ R90, R7, R90 ;  /* 0x0000005a075a7220 */ /* 0x000fe20000410000 */
[----:B------:R-:W-:Y:S01]  /*ec30*/  IADD3 R13, -R13, R6, RZ ;  /* 0x000000060d0d7210 */ /* 0x000fe20007ffe1ff */
[C---:B------:R-:W-:Y:S01]  /*ec40*/  FMUL.FTZ R91, R7.reuse, R91 ;  /* 0x0000005b075b7220 */ /* 0x040fe20000410000 */
[----:B------:R-:W-:Y:S01]  /*ec50*/  LOP3.LUT R12, R12, 0xfffffff8, RZ, 0xc0, !PT ;  /* 0xfffffff80c0c7812 */ /* 0x000fe200078ec0ff */
[----:B------:R-:W-:Y:S01]  /*ec60*/  FMUL.FTZ R102, R7, R102 ;  /* 0x0000006607667220 */ /* 0x000fe20000410000 */
[----:B------:R-:W-:Y:S01]  /*ec70*/  F2FP.BF16.PACK_AB R162, R163, R162 ;  /* 0x000000a2a3a2723e */ /* 0x000fe200000010ff */
[----:B------:R-:W-:Y:S01]  /*ec80*/  FMUL.FTZ R103, R7, R103 ;  /* 0x0000006707677220 */ /* 0x000fe20000410000 */
[----:B------:R-:W-:Y:S01]  /*ec90*/  IADD3 R12, R11, -R12, RZ ;  /* 0x8000000c0b0c7210 */ /* 0x000fe20007ffe0ff */
[----:B------:R-:W-:Y:S01]  /*eca0*/  FMUL.FTZ R150, R7, R150 ;  /* 0x0000009607967220 */ /* 0x000fe20000410000 */
[----:B------:R-:W-:Y:S01]  /*ecb0*/  F2FP.BF16.PACK_AB R70, R71, R70 ;  /* 0x000000464746723e */ /* 0x000fe200000010ff */
[C---:B------:R-:W-:Y:S01]  /*ecc0*/  FMUL.FTZ R151, R7.reuse, R151 ;  /* 0x0000009707977220 */ /* 0x040fe20000410000 */
[----:B------:R-:W-:Y:S01]  /*ecd0*/  LEA.HI R11, R12, R12, RZ, 0x1 ;  /* 0x0000000c0c0b7211 */ /* 0x000fe200078f08ff */
[----:B------:R-:W-:Y:S01]  /*ece0*/  FMUL.FTZ R114, R7, R114 ;  /* 0x0000007207727220 */ /* 0x000fe20000410000 */
[----:B------:R-:W-:Y:S01]  /*ecf0*/  F2FP.BF16.PACK_AB R74, R75, R74 ;  /* 0x0000004a4b4a723e */ /* 0x000fe200000010ff */
[C---:B------:R-:W-:Y:S01]  /*ed00*/  FMUL.FTZ R115, R7.reuse, R115 ;  /* 0x0000007307737220 */ /* 0x040fe20000410000 */
[----:B------:R-:W-:Y:S01]  /*ed10*/  SHF.R.S32.HI R14, RZ, 0x1, R11 ;  /* 0x00000001ff0e7819 */ /* 0x000fe2000001140b */
[----:B------:R-:W-:Y:S01]  /*ed20*/  FMUL.FTZ R146, R7, R146 ;  /* 0x0000009207927220 */ /* 0x000fe20000410000 */
        /* <DEDUP_REMOVED lines=15> */
[----:B------:R-:W-:Y:S01]  /*ee20*/  @P3 FMUL.FTZ R8, R8, 0.69314718246459960938 ;  /* 0x3f31721808083820 */ /* 0x000fe20000410000 */
[----:B------:R-:W-:-:S02]  /*ee30*/  ISETP.NE.U32.AND P1, PT, R12, 0x1, PT ;  /* 0x000000010c00780c */ /* 0x000fc40003f25070 */
[----:B------:R-:W-:Y:S02]  /*ee40*/  LEA R11, R11, R16, 0x1 ;  /* 0x000000100b0b7211 */ /* 0x000fe400078e08ff */
[----:B------:R-:W-:Y:S02]  /*ee50*/  F2FP.BF16.PACK_AB R138, R7, R138 ;  /* 0x0000008a078a723e */ /* 0x000fe400000010ff */
[----:B------:R-:W-:Y:S02]  /*ee60*/  SHF.L.U32 R11, R11, 0x1, RZ ;  /* 0x000000010b0b7819 */ /* 0x000fe400000006ff */
[----:B------:R-:W-:Y:S02]  /*ee70*/  MOV R7, 0x20 ;  /* 0x0000002000077802 */ /* 0x000fe40000000f00 */
[----:B------:R-:W-:Y:S01]  /*ee80*/  IADD3 R13, R11, -0x10, RZ ;  /* 0xfffffff00b0d7810 */ /* 0x000fe20007ffe0ff */
[----:B------:R-:W-:Y:S01]  /*ee90*/  STS [R11], R160 ;  /* 0x000000a00b007388 */ /* 0x000fe20000000800 */
[----:B------:R-:W-:-:S02]  /*eea0*/  F2FP.BF16.PACK_AB R86, R87, R86 ;  /* 0x000000565756723e */ /* 0x000fc400000010ff */
[----:B------:R-:W-:Y:S01]  /*eeb0*/  @P1 IADD3 R13, R11, 0x10, RZ ;  /* 0x000000100b0d1810 */ /* 0x000fe20007ffe0ff */
[----:B------:R-:W-:Y:S01]  /*eec0*/  STS [R11+0x200], R162 ;  /* 0x000200a20b007388 */ /* 0x000fe20000000800 */
[----:B------:R-:W-:Y:S02]  /*eed0*/  LOP3.LUT P1, RZ, R14, 0x2, RZ, 0xc0, !PT ;  /* 0x000000020eff7812 */ /* 0x000fe4000782c0ff */
[----:B------:R-:W-:Y:S01]  /*eee0*/  F2FP.BF16.PACK_AB R90, R91, R90 ;  /* 0x0000005a5b5a723e */ /* 0x000fe200000010ff */
[----:B------:R-:W-:Y:S01]  /*eef0*/  STS [R13], R68 ;  /* 0x000000440d007388 */ /* 0x000fe20000000800 */
[----:B------:R-:W-:Y:S01]  /*ef00*/  SEL R12, R7, 0xffffffe0, !P1 ;  /* 0xffffffe0070c7807 */ /* 0x000fe20004800000 */
[----:B------:R-:W1:Y:S01]  /*ef10*/  LDC.U8 R14, c[0x0][0x328] ;  /* 0x0000ca00ff0e7b82 */ /* 0x000e620000000000 */
[----:B------:R-:W-:Y:S01]  /*ef20*/  F2FP.BF16.PACK_AB R102, R103, R102 ;  /* 0x000000666766723e */ /* 0x000fe200000010ff */
[----:B------:R-:W-:Y:S01]  /*ef30*/  STS [R13+0x200], R70 ;  /* 0x000200460d007388 */ /* 0x000fe20000000800 */
[----:B------:R-:W-:-:S02]  /*ef40*/  IADD3 R15, R11, R12, RZ ;  /* 0x0000000c0b0f7210 */ /* 0x000fc40007ffe0ff */
[----:B------:R-:W-:Y:S01]  /*ef50*/  IADD3 R17, R12, R13, RZ ;  /* 0x0000000d0c117210 */ /* 0x000fe20007ffe0ff */
[----:B------:R-:W-:Y:S01]  /*ef60*/  STS [R11+0x1000], R156 ;  /* 0x0010009c0b007388 */ /* 0x000fe20000000800 */
[----:B------:R-:W-:Y:S01]  /*ef70*/  F2FP.BF16.PACK_AB R150, R151, R150 ;  /* 0x000000969796723e */ /* 0x000fe200000010ff */
[----:B------:R-:W3:Y:S01]  /*ef80*/  LDC.U8 R12, c[0x0][0x329] ;  /* 0x0000ca40ff0c7b82 */ /* 0x000ee20000000000 */
[----:B------:R-:W-:Y:S01]  /*ef90*/  F2FP.BF16.PACK_AB R114, R115, R114 ;  /* 0x000000727372723e */ /* 0x000fe200000010ff */
[----:B------:R-:W-:Y:S01]  /*efa0*/  STS [R11+0x1200], R158 ;  /* 0x0012009e0b007388 */ /* 0x000fe20000000800 */
[----:B------:R-:W-:Y:S02]  /*efb0*/  F2FP.BF16.PACK_AB R146, R147, R146 ;  /* 0x000000929392723e */ /* 0x000fe400000010ff */
[----:B------:R-:W-:Y:S01]  /*efc0*/  F2FP.BF16.PACK_AB R126, R127, R126 ;  /* 0x0000007e7f7e723e */ /* 0x000fe200000010ff */
[----:B------:R-:W-:Y:S01]  /*efd0*/  STS [R13+0x1000], R152 ;  /* 0x001000980d007388 */ /* 0x000fe20000000800 */
[----:B------:R-:W-:-:S02]  /*efe0*/  F2FP.BF16.PACK_AB R142, R143, R142 ;  /* 0x0000008e8f8e723e */ /* 0x000fc400000010ff */
[----:B------:R-:W-:Y:S01]  /*eff0*/  F2FP.BF16.PACK_AB R134, R135, R134 ;  /* 0x000000868786723e */ /* 0x000fe200000010ff */
[----:B------:R-:W-:Y:S01]  /*f000*/  STS [R13+0x1200], R154 ;  /* 0x0012009a0d007388 */ /* 0x000fe20000000800 */
[----:B------:R-:W-:-:S03]  /*f010*/  LOP3.LUT R9, R9, 0xffffffe0, RZ, 0xc0, !PT ;  /* 0xffffffe009097812 */ /* 0x000fc600078ec0ff */
[----:B------:R-:W-:Y:S01]  /*f020*/  STS [R15], R72 ;  /* 0x000000480f007388 */ /* 0x000fe20000000800 */
[----:B------:R-:W-:Y:S02]  /*f030*/  IADD3 R9, -R9, R6, RZ ;  /* 0x0000000609097210 */ /* 0x000fe40007ffe1ff */
[----:B-1----:R-:W-:Y:S01]  /*f040*/  ISETP.NE.AND P2, PT, R14, RZ, PT ;  /* 0x000000ff0e00720c */ /* 0x002fe20003f45270 */
[----:B------:R-:W-:Y:S04]  /*f050*/  STS [R15+0x200], R74 ;  /* 0x0002004a0f007388 */ /* 0x000fe80000000800 */
[----:B------:R-:W-:Y:S01]  /*f060*/  STS [R17], R84 ;  /* 0x0000005411007388 */ /* 0x000fe20000000800 */
[----:B---3--:R-:W-:-:S03]  /*f070*/  ISETP.NE.AND P1, PT, R12, RZ, PT ;  /* 0x000000ff0c00720c */ /* 0x008fc60003f25270 */
[----:B------:R-:W-:Y:S04]  /*f080*/  STS [R17+0x200], R86 ;  /* 0x0002005611007388 */ /* 0x000fe80000000800 */
[----:B------:R-:W-:Y:S04]  /*f090*/  STS [R15+0x1000], R76 ;  /* 0x0010004c0f007388 */ /* 0x000fe80000000800 */
[----:B------:R-:W-:Y:S02]  /*f0a0*/  STS [R15+0x1200], R78 ;  /* 0x0012004e0f007388 */ /* 0x000fe40000000800 */
[----:B------:R-:W-:-:S02]  /*f0b0*/  @P1 MOV R60, c[0x0][0x210] ;  /* 0x00008400003c1a02 */ /* 0x000fc40000000f00 */
[----:B------:R-:W-:Y:S01]  /*f0c0*/  STS [R17+0x1000], R80 ;  /* 0x0010005011007388 */ /* 0x000fe20000000800 */
[----:B------:R-:W-:Y:S02]  /*f0d0*/  @!P1 MOV R14, c[0x0][0x214] ;  /* 0x00008500000e9a02 */ /* 0x000fe40000000f00 */
[----:B------:R-:W-:Y:S01]  /*f0e0*/  @P1 MOV R62, 0x1 ;  /* 0x00000001003e1802 */ /* 0x000fe20000000f00 */
[----:B------:R-:W-:Y:S01]  /*f0f0*/  STS [R17+0x1200], R82 ;  /* 0x0012005211007388 */ /* 0x000fe20000000800 */
[----:B------:R-:W-:Y:S01]  /*f100*/  @P1 IMAD R60, R60, c[0x0][0x214], RZ ;  /* 0x000085003c3c1a24 */ /* 0x000fe200078e02ff */
[----:B------:R-:W-:Y:S02]  /*f110*/  @!P1 SEL R60, R14, c[0x0][0x234], !P2 ;  /* 0x00008d000e3c9a07 */ /* 0x000fe40005000000 */
[----:B------:R-:W-:Y:S01]  /*f120*/  STS [R11+0x2000], R88 ;  /* 0x002000580b007388 */ /* 0x000fe20000000800 */
[----:B------:R-:W-:Y:S02]  /*f130*/  ISETP.NE.OR P2, PT, R12, RZ, !P2 ;  /* 0x000000ff0c00720c */ /* 0x000fe40005745670 */
[----:B------:R-:W-:Y:S01]  /*f140*/  @!P1 IMAD R62, R60, c[0x0][0x1c0], RZ ;  /* 0x000070003c3e9a24 */ /* 0x000fe200078e02ff */
[----:B------:R-:W-:Y:S01]  /*f150*/  STS [R11+0x2200], R90 ;  /* 0x0022005a0b007388 */ /* 0x000fe20000000800 */
[----:B------:R-:W-:-:S02]  /*f160*/  @P1 MOV R6, c[0x0][0x210] ;  /* 0x0000840000061a02 */ /* 0x000fc40000000f00 */
[----:B------:R-:W-:Y:S01]  /*f170*/  @!P1 MOV R6, 0x1 ;  /* 0x0000000100069802 */ /* 0x000fe20000000f00 */
[----:B------:R-:W-:Y:S04]  /*f180*/  STS [R13+0x2000], R100 ;  /* 0x002000640d007388 */ /* 0x000fe80000000800 */
[----:B------:R-:W-:Y:S01]  /*f190*/  STS [R13+0x2200], R102 ;  /* 0x002200660d007388 */ /* 0x000fe20000000800 */
[----:B-----5:R-:W-:-:S03]  /*f1a0*/  IMAD R61, R61, R6, RZ ;  /* 0x000000063d3d7224 */ /* 0x020fc600078e02ff */
[----:B------:R-:W-:Y:S02]  /*f1b0*/  STS [R11+0x3000], R92 ;  /* 0x0030005c0b007388 */ /* 0x000fe40000000800 */
[----:B------:R-:W-:Y:S02]  /*f1c0*/  SHF.L.U32 R61, R61, 0x7, RZ ;  /* 0x000000073d3d7819 */ /* 0x000fe400000006ff */
[----:B------:R-:W-:Y:S04]  /*f1d0*/  STS [R11+0x3200], R94 ;  /* 0x0032005e0b007388 */ /* 0x000fe80000000800 */
[----:B------:R-:W-:Y:S04]  /*f1e0*/  STS [R13+0x3000], R96 ;  /* 0x003000600d007388 */ /* 0x000fe80000000800 */
[----:B------:R-:W-:Y:S04]  /*f1f0*/  STS [R13+0x3200], R98 ;  /* 0x003200620d007388 */ /* 0x000fe80000000800 */
[----:B------:R-:W-:Y:S04]  /*f200*/  STS [R15+0x2000], R148 ;  /* 0x002000940f007388 */ /* 0x000fe80000000800 */
[----:B------:R-:W-:Y:S04]  /*f210*/  STS [R15+0x2200], R150 ;  /* 0x002200960f007388 */ /* 0x000fe80000000800 */
[----:B------:R-:W-:Y:S04]  /*f220*/  STS [R17+0x2000], R112 ;  /* 0x0020007011007388 */ /* 0x000fe80000000800 */
[----:B------:R-:W-:Y:S04]  /*f230*/  STS [R17+0x2200], R114 ;  /* 0x0022007211007388 */ /* 0x000fe80000000800 */
[----:B------:R-:W1:Y:S04]  /*f240*/  S2R R7, SR_CTAID.Y ;  /* 0x0000000000077919 */ /* 0x000e680000002600 */
[----:B------:R-:W-:Y:S04]  /*f250*/  STS [R15+0x3000], R104 ;  /* 0x003000680f007388 */ /* 0x000fe80000000800 */
[----:B------:R-:W-:Y:S04]  /*f260*/  STS [R15+0x3200], R106 ;  /* 0x0032006a0f007388 */ /* 0x000fe80000000800 */
[----:B------:R-:W-:Y:S04]  /*f270*/  STS [R17+0x3000], R108 ;  /* 0x0030006c11007388 */ /* 0x000fe80000000800 */
[----:B------:R-:W-:Y:S04]  /*f280*/  STS [R17+0x3200], R110 ;  /* 0x0032006e11007388 */ /* 0x000fe80000000800 */
[----:B------:R-:W-:Y:S04]  /*f290*/  STS [R11+0x4000], R144 ;  /* 0x004000900b007388 */ /* 0x000fe80000000800 */
[----:B------:R-:W-:Y:S01]  /*f2a0*/  STS [R11+0x4200], R146 ;  /* 0x004200920b007388 */ /* 0x000fe20000000800 */
[----:B-1----:R-:W-:Y:S01]  /*f2b0*/  @!P0 SHF.R.S32.HI R12, RZ, 0x1f, R7 ;  /* 0x0000001fff0c8819 */ /* 0x002fe20000011407 */
[----:B------:R-:W-:-:S02]  /*f2c0*/  @!P0 IMAD.WIDE.U32 R64, R7, c[0x0][0x1e0], RZ ;  /* 0x0000780007408a25 */ /* 0x000fc400078e00ff */
[----:B------:R-:W-:Y:S02]  /*f2d0*/  STS [R13+0x4000], R124 ;  /* 0x0040007c0d007388 */ /* 0x000fe40000000800 */
[----:B------:R-:W-:Y:S01]  /*f2e0*/  @!P0 IMAD R12, R12, c[0x0][0x1e0], RZ ;  /* 0x000078000c0c8a24 */ /* 0x000fe200078e02ff */
[----:B------:R-:W-:Y:S01]  /*f2f0*/  @!P0 MOV R4, R64 ;  /* 0x0000004000048202 */ /* 0x000fe20000000f00 */
[----:B------:R-:W-:Y:S01]  /*f300*/  STS [R13+0x4200], R126 ;  /* 0x0042007e0d007388 */ /* 0x000fe20000000800 */
[C---:B------:R-:W-:Y:S02]  /*f310*/  @!P2 IMAD R64, R7.reuse, c[0x0][0x214], RZ ;  /* 0x000085000740aa24 */ /* 0x040fe400078e02ff */
[C---:B------:R-:W-:Y:S01]  /*f320*/  @!P0 IMAD R63, R7.reuse, c[0x0][0x1e4], R12 ;  /* 0x00007900073f8a24 */ /* 0x040fe200078e020c */
[----:B------:R-:W-:Y:S01]  /*f330*/  STS [R11+0x5000], R116 ;  /* 0x005000740b007388 */ /* 0x000fe20000000800 */
[----:B------:R-:W-:Y:S01]  /*f340*/  IMAD R62, R7, R62, RZ ;  /* 0x0000003e073e7224 */ /* 0x000fe200078e02ff */
[----:B------:R-:W-:-:S02]  /*f350*/  @!P2 SEL R64, R64, R219, !P0 ;  /* 0x000000db4040a207 */ /* 0x000fc40004000000 */
[----:B------:R1:W-:Y:S01]  /*f360*/  STS [R11+0x5200], R118 ;  /* 0x005200760b007388 */ /* 0x0003e20000000800 */
[----:B------:R-:W-:Y:S01]  /*f370*/  @!P0 IADD3 R5, R65, R63, RZ ;  /* 0x0000003f41058210 */ /* 0x000fe20007ffe0ff */
[----:B------:R-:W-:Y:S01]  /*f380*/  @P6 FMUL.FTZ R63, R0, 0.69314718246459960938 ;  /* 0x3f317218003f6820 */ /* 0x000fe20000410000 */
[----:B------:R-:W-:Y:S01]  /*f390*/  SEL R62, R62, RZ, P2 ;  /* 0x000000ff3e3e7207 */ /* 0x000fe20001000000 */
[----:B------:R3:W-:Y:S01]  /*f3a0*/  STS [R13+0x5000], R120 ;  /* 0x005000780d007388 */ /* 0x0007e20000000800 */
[----:B------:R-:W-:Y:S02]  /*f3b0*/  LOP3.LUT P0, RZ, R9, 0x3, RZ, 0xc0, !PT ;  /* 0x0000000309ff7812 */ /* 0x000fe4000780c0ff */
[----:B------:R-:W-:Y:S01]  /*f3c0*/  @!P2 MOV R66, R64 ;  /* 0x000000400042a202 */ /* 0x000fe20000000f00 */
[----:B------:R3:W-:Y:S01]  /*f3d0*/  STS [R13+0x5200], R122 ;  /* 0x0052007a0d007388 */ /* 0x0007e20000000800 */
[----:B------:R-:W-:Y:S01]  /*f3e0*/  @!P2 SHF.R.S32.HI R67, RZ, 0x1f, R64 ;  /* 0x0000001fff43a819 */ /* 0x000fe20000011440 */
[----:B------:R-:W-:Y:S01]  /*f3f0*/  @P5 FMUL.FTZ R64, R3, 0.69314718246459960938 ;  /* 0x3f31721803405820 */ /* 0x000fe20000410000 */
[----:B------:R-:W-:Y:S01]  /*f400*/  MOV R7, 0x7f800000 ;  /* 0x7f80000000077802 */ /* 0x000fe20000000f00 */
[----:B------:R3:W-:Y:S01]  /*f410*/  STS [R15+0x4000], R140 ;  /* 0x0040008c0f007388 */ /* 0x0007e20000000800 */
[----:B--2---:R-:W-:Y:S01]  /*f420*/  @P4 FMUL.FTZ R3, R2, 0.69314718246459960938 ;  /* 0x3f31721802034820 */ /* 0x004fe20000410000 */
[----:B------:R-:W-:Y:S01]  /*f430*/  MOV R0, 0x7f800000 ;  /* 0x7f80000000007802 */ /* 0x000fe20000000f00 */
[----:B------:R-:W-:Y:S01]  /*f440*/  @P6 FFMA.FTZ R7, R168, c[0x0][0x238], R63 ;  /* 0x00008e00a8076a23 */ /* 0x000fe2000001003f */
[----:B------:R3:W-:Y:S01]  /*f450*/  STS [R15+0x4200], R142 ;  /* 0x0042008e0f007388 */ /* 0x0007e20000000800 */
[----:B------:R-:W-:Y:S01]  /*f460*/  MOV R9, 0x7f800000 ;  /* 0x7f80000000097802 */ /* 0x000fe20000000f00 */
[----:B------:R-:W-:-:S02]  /*f470*/  @P4 FFMA.FTZ R0, R166, c[0x0][0x238], R3 ;  /* 0x00008e00a6004a23 */ /* 0x000fc40000010003 */
[----:B------:R3:W-:Y:S01]  /*f480*/  STS [R17+0x4000], R136 ;  /* 0x0040008811007388 */ /* 0x0007e20000000800 */
[----:B------:R-:W-:-:S03]  /*f490*/  @P3 FFMA.FTZ R9, R165, c[0x0][0x238], R8 ;  /* 0x00008e00a5093a23 */ /* 0x000fc60000010008 */
[----:B------:R3:W-:Y:S04]  /*f4a0*/  STS [R17+0x4200], R138 ;  /* 0x0042008a11007388 */ /* 0x0007e80000000800 */
[----:B------:R3:W-:Y:S04]  /*f4b0*/  STS [R15+0x5000], R128 ;  /* 0x005000800f007388 */ /* 0x0007e80000000800 */
[----:B------:R3:W-:Y:S04]  /*f4c0*/  STS [R15+0x5200], R130 ;  /* 0x005200820f007388 */ /* 0x0007e80000000800 */
[----:B------:R3:W-:Y:S04]  /*f4d0*/  STS [R17+0x5000], R132 ;  /* 0x0050008411007388 */ /* 0x0007e80000000800 */
[----:B------:R3:W-:Y:S04]  /*f4e0*/  STS [R17+0x5200], R134 ;  /* 0x0052008611007388 */ /* 0x0007e80000000800 */
[----:B------:R-:W-:Y:S06]  /*f4f0*/  BAR.SYNC.DEFER_BLOCKING 0x0 ;  /* 0x0000000000007b1d */ /* 0x000fec0000010000 */
[----:B-1----:R-:W1:Y:S04]  /*f500*/  S2R R11, SR_CTAID.Z ;  /* 0x00000000000b7919 */ /* 0x002e680000002700 */
[----:B------:R3:W2:Y:S04]  /*f510*/  LDS.128 R52, [R220] ;  /* 0x00000000dc347984 */ /* 0x0006a80000000c00 */
[----:B------:R3:W4:Y:S01]  /*f520*/  LDS.128 R48, [R220+0x800] ;  /* 0x00080000dc307984 */ /* 0x0007220000000c00 */
[----:B-1----:R-:W-:Y:S01]  /*f530*/  IMAD R62, R11, R60, R62 ;  /* 0x0000003c0b3e7224 */ /* 0x002fe200078e023e */
[----:B------:R-:W-:-:S02]  /*f540*/  MOV R60, 0x7f800000 ;  /* 0x7f800000003c7802 */ /* 0x000fc40000000f00 */
[----:B------:R3:W1:Y:S01]  /*f550*/  LDS.128 R44, [R220+0x1000] ;  /* 0x00100000dc2c7984 */ /* 0x0006620000000c00 */
[----:B------:R-:W-:Y:S01]  /*f560*/  @P5 FFMA.FTZ R60, R167, c[0x0][0x238], R64 ;  /* 0x00008e00a73c5a23 */ /* 0x000fe20000010040 */
[--C-:B------:R-:W-:Y:S02]  /*f570*/  IADD3 R2, P2, P1, R61, R66, R62.reuse ;  /* 0x000000423d027210 */ /* 0x100fe4000795e03e */
[----:B------:R3:W1:Y:S01]  /*f580*/  LDS.128 R40, [R220+0x1800] ;  /* 0x00180000dc287984 */ /* 0x0006620000000c00 */
[----:B------:R-:W-:Y:S02]  /*f590*/  SHF.R.S32.HI R61, RZ, 0x1f, R61 ;  /* 0x0000001fff3d7819 */ /* 0x000fe4000001143d */
[----:B------:R-:W-:Y:S01]  /*f5a0*/  SHF.R.S32.HI R62, RZ, 0x1f, R62 ;  /* 0x0000001fff3e7819 */ /* 0x000fe2000001143e */
[----:B------:R3:W1:Y:S03]  /*f5b0*/  LDS.128 R36, [R220+0x2000] ;  /* 0x00200000dc247984 */ /* 0x0006660000000c00 */
[----:B------:R-:W-:Y:S01]  /*f5c0*/  IADD3.X R61, R61, R67, R62, P2, P1 ;  /* 0x000000433d3d7210 */ /* 0x000fe200017e243e */
[----:B------:R3:W1:Y:S04]  /*f5d0*/  LDS.128 R32, [R220+0x2800] ;  /* 0x00280000dc207984 */ /* 0x0006680000000c00 */
[----:B------:R3:W1:Y:S04]  /*f5e0*/  LDS.128 R28, [R220+0x3000] ;  /* 0x00300000dc1c7984 */ /* 0x0006680000000c00 */
[----:B------:R3:W1:Y:S04]  /*f5f0*/  LDS.128 R24, [R220+0x3800] ;  /* 0x00380000dc187984 */ /* 0x0006680000000c00 */
[----:B------:R3:W1:Y:S04]  /*f600*/  LDS.128 R20, [R220+0x4000] ;  /* 0x00400000dc147984 */ /* 0x0006680000000c00 */
[----:B------:R3:W1:Y:S04]  /*f610*/  LDS.128 R16, [R220+0x4800] ;  /* 0x00480000dc107984 */ /* 0x0006680000000c00 */
[----:B------:R3:W1:Y:S04]  /*f620*/  LDS.128 R12, [R220+0x5000] ;  /* 0x00500000dc0c7984 */ /* 0x0006680000000c00 */
[----:B------:R3:W1:Y:S01]  /*f630*/  LDS.128 R56, [R220+0x5800] ;  /* 0x00580000dc387984 */ /* 0x0006620000000c00 */
[----:B------:R-:W-:Y:S05]  /*f640*/  @P0 BRA `(.L_x_27) ;  /* 0x0000024000000947 */ /* 0x000fea0003800000 */
[----:B--2-4-:R-:W-:-:S04]  /*f650*/  SHF.R.S32.HI R3, RZ, 0x1f, R10 ;  /* 0x0000001fff037819 */ /* 0x014fc8000001140a */
[----:B------:R-:W-:-:S04]  /*f660*/  LEA.HI R3, R3, R10, RZ, 0x2 ;  /* 0x0000000a03037211 */ /* 0x000fc800078f10ff */
        /* <DEDUP_REMOVED lines=12> */
[-C--:B------:R-:W-:Y:S01]  /*f730*/  @!P5 IMAD R62, R67, R6.reuse, RZ ;  /* 0x00000006433ed224 */ /* 0x080fe200078e02ff */
[-C--:B------:R-:W-:Y:S01]  /*f740*/  @!P6 LEA.HI.X.SX32 R3, R3, R61.reuse, 0x1, P0 ;  /* 0x0000003d0303e211 */ /* 0x080fe200000f0eff */
[-C--:B------:R-:W-:Y:S01]  /*f750*/  @!P4 IMAD R10, R65, R6.reuse, RZ ;  /* 0x00000006410ac224 */ /* 0x080fe200078e02ff */
[----:B------:R-:W-:Y:S01]  /*f760*/  @!P6 LEA R66, P0, R8, c[0x0][0x200], 0x2 ;  /* 0x000080000842ea11 */ /* 0x000fe200078010ff */
        /* <DEDUP_REMOVED lines=18> */
.L_x_27:
[----:B--2-4-:R-:W-:Y:S05]  /*f890*/  BSYNC B0 ;  /* 0x0000000000007941 */ /* 0x014fea0003800000 */
.L_x_26:
[----:B------:R-:W-:Y:S01]  /*f8a0*/  IADD3 R4, P0, R230, R4, RZ ;  /* 0x00000004e6047210 */ /* 0x000fe20007f1e0ff */
[----:B------:R-:W-:Y:S01]  /*f8b0*/  BSSY B0, `(.L_x_28) ;  /* 0x0000013000007945 */ /* 0x000fe20003800000 */
[----:B------:R-:W-:-:S02]  /*f8c0*/  SHF.R.S32.HI R0, RZ, 0x1f, R11 ;  /* 0x0000001fff007819 */ /* 0x000fc4000001140b */
[----:B------:R-:W-:Y:S02]  /*f8d0*/  IADD3.X R5, R231, R5, RZ, P0, !PT ;  /* 0x00000005e7057210 */ /* 0x000fe400007fe4ff */
[----:B------:R-:W-:Y:S01]  /*f8e0*/  ISETP.GE.AND P0, PT, R240, R218, PT ;  /* 0x000000daf000720c */ /* 0x000fe20003f06270 */
[----:B------:R-:W-:Y:S02]  /*f8f0*/  IMAD R0, R0, c[0x0][0x1f0], RZ ;  /* 0x00007c0000007a24 */ /* 0x000fe400078e02ff */
[----:B------:R-:W-:-:S04]  /*f900*/  IMAD.WIDE.U32 R4, R11, c[0x0][0x1f0], R4 ;  /* 0x00007c000b047a25 */ /* 0x000fc800078e0004 */
[----:B------:R-:W-:-:S05]  /*f910*/  IMAD R0, R11, c[0x0][0x1f4], R0 ;  /* 0x00007d000b007a24 */ /* 0x000fca00078e0200 */
[----:B------:R-:W-:Y:S01]  /*f920*/  IADD3 R7, R5, R0, RZ ;  /* 0x0000000005077210 */ /* 0x000fe20007ffe0ff */
[----:B------:R-:W-:Y:S05]  /*f930*/  @P0 BRA `(.L_x_29) ;  /* 0x000000a000000947 */ /* 0x000fea0003800000 */
[----:B------:R-:W-:Y:S01]  /*f940*/  MOV R6, R4 ;  /* 0x0000000400067202 */ /* 0x000fe20000000f00 */
[----:B------:R-:W-:-:S04]  /*f950*/  IMAD R3, R233, c[0x0][0x1e8], RZ ;  /* 0x00007a00e9037a24 */ /* 0x000fc800078e02ff */
[----:B------:R-:W-:-:S04]  /*f960*/  IMAD.WIDE.U32 R8, R232, c[0x0][0x1e8], R6 ;  /* 0x00007a00e8087a25 */ /* 0x000fc800078e0006 */
[----:B------:R-:W-:Y:S01]  /*f970*/  IMAD R0, R232, c[0x0][0x1ec], R3 ;  /* 0x00007b00e8007a24 */ /* 0x000fe200078e0203 */
[----:B------:R-:W-:-:S04]  /*f980*/  LEA R2, P0, R8, c[0x0][0x1d0], 0x1 ;  /* 0x0000740008027a11 */ /* 0x000fc800078008ff */
[----:B------:R-:W-:-:S04]  /*f990*/  IADD3 R0, R9, R0, RZ ;  /* 0x0000000009007210 */ /* 0x000fc80007ffe0ff */
[----:B------:R-:W-:-:S05]  /*f9a0*/  LEA.HI.X R3, R8, c[0x0][0x1d4], R0, 0x1, P0 ;  /* 0x0000750008037a11 */ /* 0x000fca00000f0c00 */
[----:B------:R2:W-:Y:S04]  /*f9b0*/  STG.E.128 [R2.64], R52 ;  /* 0x0000003402007986 */ /* 0x0005e8000c101d0e */
[----:B-1----:R2:W-:Y:S04]  /*f9c0*/  STG.E.128 [R2.64+0x40], R36 ;  /* 0x0000402402007986 */ /* 0x0025e8000c101d0e */
[----:B------:R2:W-:Y:S02]  /*f9d0*/  STG.E.128 [R2.64+0x80], R20 ;  /* 0x0000801402007986 */ /* 0x0005e4000c101d0e */
.L_x_29:
[----:B------:R-:W-:Y:S05]  /*f9e0*/  BSYNC B0 ;  /* 0x0000000000007941 */ /* 0x000fea0003800000 */
.L_x_28:
[----:B------:R-:W-:Y:S01]  /*f9f0*/  ISETP.GE.AND P0, PT, R225, R218, PT ;  /* 0x000000dae100720c */ /* 0x000fe20003f06270 */
[----:B------:R-:W-:-:S12]  /*fa00*/  BSSY B0, `(.L_x_30) ;  /* 0x000000f000007945 */ /* 0x000fd80003800000 */
[----:B------:R-:W-:Y:S05]  /*fa10*/  @P0 BRA `(.L_x_31) ;  /* 0x000000d000000947 */ /* 0x000fea0003800000 */
[----:B--2---:R-:W-:Y:S01]  /*fa20*/  IADD3 R2, P0, R232, 0x20, RZ ;  /* 0x00000020e8027810 */ /* 0x004fe20007f1e0ff */
[----:B------:R-:W-:Y:S01]  /*fa30*/  IMAD.MOV.U32 R8, RZ, RZ, R4 ;  /* 0x000000ffff087224 */ /* 0x000fe200078e0004 */
[----:B------:R-:W-:-:S03]  /*fa40*/  MOV R9, R7 ;  /* 0x0000000700097202 */ /* 0x000fc60000000f00 */
[----:B------:R-:W-:Y:S02]  /*fa50*/  IMAD.X R0, RZ, RZ, R233, P0 ;  /* 0x000000ffff007224 */ /* 0x000fe400000e06e9 */
[----:B------:R-:W-:-:S04]  /*fa60*/  IMAD.WIDE.U32 R8, R2, c[0x0][0x1e8], R8 ;  /* 0x00007a0002087a25 */ /* 0x000fc800078e0008 */
[----:B------:R-:W-:-:S04]  /*fa70*/  IMAD R3, R0, c[0x0][0x1e8], RZ ;  /* 0x00007a0000037a24 */ /* 0x000fc800078e02ff */
[----:B------:R-:W-:Y:S01]  /*fa80*/  IMAD R3, R2, c[0x0][0x1ec], R3 ;  /* 0x00007b0002037a24 */ /* 0x000fe200078e0203 */
[----:B------:R-:W-:-:S04]  /*fa90*/  LEA R2, P0, R8, c[0x0][0x1d0], 0x1 ;  /* 0x0000740008027a11 */ /* 0x000fc800078008ff */
[----:B------:R-:W-:-:S04]  /*faa0*/  IADD3 R3, R9, R3, RZ ;  /* 0x0000000309037210 */ /* 0x000fc80007ffe0ff */
[----:B------:R-:W-:-:S05]  /*fab0*/  LEA.HI.X R3, R8, c[0x0][0x1d4], R3, 0x1, P0 ;  /* 0x0000750008037a11 */ /* 0x000fca00000f0c03 */
[----:B------:R2:W-:Y:S04]  /*fac0*/  STG.E.128 [R2.64], R48 ;  /* 0x0000003002007986 */ /* 0x0005e8000c101d0e */
[----:B-1----:R2:W-:Y:S04]  /*fad0*/  STG.E.128 [R2.64+0x40], R32 ;  /* 0x0000402002007986 */ /* 0x0025e8000c101d0e */
[----:B------:R2:W-:Y:S02]  /*fae0*/  STG.E.128 [R2.64+0x80], R16 ;  /* 0x0000801002007986 */ /* 0x0005e4000c101d0e */
.L_x_31:
[----:B------:R-:W-:Y:S05]  /*faf0*/  BSYNC B0 ;  /* 0x0000000000007941 */ /* 0x000fea0003800000 */
.L_x_30:
        /* <DEDUP_REMOVED lines=13> */
[----:B-1----:R1:W-:Y:S04]  /*fbd0*/  STG.E.128 [R2.64], R44 ;  /* 0x0000002c02007986 */ /* 0x0023e8000c101d0e */
[----:B------:R1:W-:Y:S04]  /*fbe0*/  STG.E.128 [R2.64+0x40], R28 ;  /* 0x0000401c02007986 */ /* 0x0003e8000c101d0e */
[----:B------:R1:W-:Y:S02]  /*fbf0*/  STG.E.128 [R2.64+0x80], R12 ;  /* 0x0000800c02007986 */ /* 0x0003e4000c101d0e */
.L_x_33:
[----:B------:R-:W-:Y:S05]  /*fc00*/  BSYNC B0 ;  /* 0x0000000000007941 */ /* 0x000fea0003800000 */
.L_x_32:
[----:B------:R-:W-:-:S13]  /*fc10*/  ISETP.GE.AND P0, PT, R221, R218, PT ;  /* 0x000000dadd00720c */ /* 0x000fda0003f06270 */
[----:B------:R-:W-:Y:S05]  /*fc20*/  @P0 EXIT ;  /* 0x000000000000094d */ /* 0x000fea0003800000 */
[----:B------:R-:W-:Y:S02]  /*fc30*/  IADD3 R0, P0, R232, 0x60, RZ ;  /* 0x00000060e8007810 */ /* 0x000fe40007f1e0ff */
[----:B------:R-:W-:Y:S02]  /*fc40*/  MOV R5, R7 ;  /* 0x0000000700057202 */ /* 0x000fe40000000f00 */
[----:B------:R-:W-:-:S03]  /*fc50*/  IADD3.X R232, RZ, R233, RZ, P0, !PT ;  /* 0x000000e9ffe87210 */ /* 0x000fc600007fe4ff */
[----:B------:R-:W-:-:S04]  /*fc60*/  IMAD.WIDE.U32 R4, R0, c[0x0][0x1e8], R4 ;  /* 0x00007a0000047a25 */ /* 0x000fc800078e0004 */
[----:B-12---:R-:W-:Y:S01]  /*fc70*/  IMAD R3, R232, c[0x0][0x1e8], RZ ;  /* 0x00007a00e8037a24 */ /* 0x006fe200078e02ff */
[----:B------:R-:W-:-:S03]  /*fc80*/  LEA R2, P0, R4, c[0x0][0x1d0], 0x1 ;  /* 0x0000740004027a11 */ /* 0x000fc600078008ff */
[----:B------:R-:W-:-:S05]  /*fc90*/  IMAD R3, R0, c[0x0][0x1ec], R3 ;  /* 0x00007b0000037a24 */ /* 0x000fca00078e0203 */
[----:B------:R-:W-:-:S04]  /*fca0*/  IADD3 R3, R5, R3, RZ ;  /* 0x0000000305037210 */ /* 0x000fc80007ffe0ff */
[----:B------:R-:W-:-:S05]  /*fcb0*/  LEA.HI.X R3, R4, c[0x0][0x1d4], R3, 0x1, P0 ;  /* 0x0000750004037a11 */ /* 0x000fca00000f0c03 */
[----:B------:R-:W-:Y:S04]  /*fcc0*/  STG.E.128 [R2.64], R40 ;  /* 0x0000002802007986 */ /* 0x000fe8000c101d0e */
[----:B------:R-:W-:Y:S04]  /*fcd0*/  STG.E.128 [R2.64+0x40], R24 ;  /* 0x0000401802007986 */ /* 0x000fe8000c101d0e */
[----:B------:R-:W-:Y:S01]  /*fce0*/  STG.E.128 [R2.64+0x80], R56 ;  /* 0x0000803802007986 */ /* 0x000fe2000c101d0e */
[----:B------:R-:W-:Y:S05]  /*fcf0*/  EXIT ;  /* 0x000000000000794d */ /* 0x000fea0003800000 */
.L_x_14:
[----:B-1----:R-:W1:Y:S01]  /*fd00*/  LDC.U8 R3, c[0x0][0x329] ;  /* 0x0000ca40ff037b82 */ /* 0x002e620000000000 */
[----:B------:R-:W-:Y:S01]  /*fd10*/  ISETP.NE.AND P4, PT, R219, -0x1, PT ;  /* 0xffffffffdb00780c */ /* 0x000fe20003f85270 */
[----:B------:R-:W-:Y:S01]  /*fd20*/  IMAD.IADD R125, R125, 0x1, -R126 ;  /* 0x000000017d7d7824 */ /* 0x000fe200078e0a7e */
[----:B------:R-:W-:Y:S01]  /*fd30*/  SHF.R.S32.HI R5, RZ, 0x1f, R124 ;  /* 0x0000001fff057819 */ /* 0x000fe2000001147c */
[----:B------:R-:W-:Y:S04]  /*fd40*/  BSSY B0, `(.L_x_34) ;  /* 0x000003c000007945 */ /* 0x000fe80003800000 */
[----:B------:R-:W2:Y:S06]  /*fd50*/  LDC.U8 R2, c[0x0][0x328] ;  /* 0x0000ca00ff027b82 */ /* 0x000eac0000000000 */
[----:B------:R-:W-:-:S04]  /*fd60*/  @P4 IMAD.WIDE.U32 R8, R219, c[0x0][0x1e8], RZ ;  /* 0x00007a00db084a25 */ /* 0x000fc800078e00ff */
[----:B------:R-:W-:-:S05]  /*fd70*/  @!P4 IMAD.WIDE.U32 R10, R0, c[0x0][0x1e0], RZ ;  /* 0x00007800000aca25 */ /* 0x000fca00078e00ff */
[----:B------:R-:W-:Y:S02]  /*fd80*/  @!P4 MOV R8, R10 ;  /* 0x0000000a0008c202 */ /* 0x000fe40000000f00 */
[----:B-1----:R-:W-:Y:S02]  /*fd90*/  ISETP.NE.AND P1, PT, R3, RZ, PT ;  /* 0x000000ff0300720c */ /* 0x002fe40003f25270 */
[----:B--2---:R-:W-:Y:S02]  /*fda0*/  ISETP.NE.AND P3, PT, R2, RZ, PT ;  /* 0x000000ff0200720c */ /* 0x004fe40003f65270 */
[----:B------:R-:W-:Y:S01]  /*fdb0*/  LEA.HI R2, R5, R124, RZ, 0x2 ;  /* 0x0000007c05027211 */ /* 0x000fe200078f10ff */
[----:B------:R-:W-:Y:S01]  /*fdc0*/  @P4 IMAD R5, R219, c[0x0][0x1ec], R9 ;  /* 0x00007b00db054a24 */ /* 0x000fe200078e0209 */
[----:B------:R-:W-:-:S07]  /*fdd0*/  ISETP.NE.OR P2, PT, R3, RZ, !P3 ;  /* 0x000000ff0300720c */ /* 0x000fce0005f45670 */
[----:B------:R-:W-:Y:S01]  /*fde0*/  @P1 IMAD.MOV.U32 R3, RZ, RZ, c[0x0][0x210] ;  /* 0x00008400ff031624 */ /* 0x000fe200078e00ff */
[----:B------:R-:W-:Y:S01]  /*fdf0*/  @!P4 SHF.R.S32.HI R9, RZ, 0x1f, R0 ;  /* 0x0000001fff09c819 */ /* 0x000fe20000011400 */
[----:B------:R-:W-:Y:S01]  /*fe00*/  @!P1 IMAD.MOV.U32 R7, RZ, RZ, c[0x0][0x214] ;  /* 0x00008500ff079624 */ /* 0x000fe200078e00ff */
[----:B------:R-:W-:Y:S01]  /*fe10*/  ISETP.NE.OR P0, PT, R219, -0x1, P2 ;  /* 0xffffffffdb00780c */ /* 0x000fe20001705670 */
[----:B------:R-:W-:Y:S01]  /*fe20*/  @P1 IMAD R3, R3, c[0x0][0x214], RZ ;  /* 0x0000850003031a24 */ /* 0x000fe200078e02ff */
[----:B------:R-:W-:Y:S01]  /*fe30*/  LOP3.LUT R13, R2, 0x1ffffffc, RZ, 0xc0, !PT ;  /* 0x1ffffffc020d7812 */ /* 0x000fe200078ec0ff */
[----:B------:R-:W-:Y:S01]  /*fe40*/  @!P4 IMAD R9, R9, c[0x0][0x1e0], RZ ;  /* 0x000078000909ca24 */ /* 0x000fe200078e02ff */
[----:B------:R-:W-:Y:S01]  /*fe50*/  @!P1 SEL R3, R7, c[0x0][0x234], !P3 ;  /* 0x00008d0007039a07 */ /* 0x000fe20005800000 */
[----:B------:R-:W-:Y:S01]  /*fe60*/  @P1 IMAD.MOV.U32 R7, RZ, RZ, 0x1 ;  /* 0x00000001ff071424 */ /* 0x000fe200078e00ff */
[----:B------:R-:W-:Y:S01]  /*fe70*/  SHF.R.S32.HI R2, RZ, 0x2, R2 ;  /* 0x00000002ff027819 */ /* 0x000fe20000011402 */
[----:B------:R-:W-:Y:S01]  /*fe80*/  @!P4 IMAD R4, R0, c[0x0][0x1e4], R9 ;  /* 0x000079000004ca24 */ /* 0x000fe200078e0209 */
[----:B------:R-:W-:Y:S01]  /*fe90*/  SHF.R.S32.HI R9, RZ, 0x1f, R22 ;  /* 0x0000001fff097819 */ /* 0x000fe20000011416 */
[----:B------:R-:W-:-:S02]  /*fea0*/  @!P1 IMAD R7, R3, c[0x0][0x1c0], RZ ;  /* 0x0000700003079a24 */ /* 0x000fc400078e02ff */
[----:B------:R-:W-:Y:S01]  /*feb0*/  IMAD.IADD R6, R124, 0x1, -R13 ;  /* 0x000000017c067824 */ /* 0x000fe200078e0a0d */
[----:B------:R-:W-:Y:S01]  /*fec0*/  @!P4 IADD3 R5, R11, R4, RZ ;  /* 0x000000040b05c210 */ /* 0x000fe20007ffe0ff */
[C---:B------:R-:W-:Y:S01]  /*fed0*/  @!P0 IMAD R219, R0.reuse, c[0x0][0x214], RZ ;  /* 0x0000850000db8a24 */ /* 0x040fe200078e02ff */
[----:B------:R-:W-:Y:S01]  /*fee0*/  CS2R R10, SRZ ;  /* 0x00000000000a7805 */ /* 0x000fe2000001ff00 */
[----:B------:R-:W-:Y:S02]  /*fef0*/  IMAD R0, R0, R7, RZ ;  /* 0x0000000700007224 */ /* 0x000fe400078e02ff */
[----:B------:R-:W-:Y:S01]  /*ff00*/  IMAD.SHL.U32 R6, R6, 0x8, RZ ;  /* 0x0000000806067824 */ /* 0x000fe200078e00ff */
[--C-:B------:R-:W-:Y:S01]  /*ff10*/  @!P2 SHF.R.S32.HI R11, RZ, 0x1f, R219.reuse ;  /* 0x0000001fff0ba819 */ /* 0x100fe200000114db */
[----:B------:R-:W-:Y:S01]  /*ff20*/  @P1 IMAD.MOV.U32 R7, RZ, RZ, c[0x0][0x210] ;  /* 0x00008400ff071624 */ /* 0x000fe200078e00ff */
[----:B------:R-:W-:Y:S01]  /*ff30*/  @!P1 MOV R7, 0x1 ;  /* 0x0000000100079802 */ /* 0x000fe20000000f00 */
[----:B------:R-:W-:Y:S01]  /*ff40*/  @!P2 IMAD.MOV.U32 R10, RZ, RZ, R219 ;  /* 0x000000ffff0aa224 */ /* 0x000fe200078e00db */
[----:B------:R-:W-:Y:S01]  /*ff50*/  SEL R0, R0, RZ, P2 ;  /* 0x000000ff00007207 */ /* 0x000fe20001000000 */
[----:B------:R-:W-:Y:S01]  /*ff60*/  IMAD R9, R9, c[0x0][0x1f0], RZ ;  /* 0x00007c0009097a24 */ /* 0x000fe200078e02ff */
[----:B------:R-:W-:Y:S01]  /*ff70*/  ISETP.GE.AND P2, PT, R2, R125, PT ;  /* 0x0000007d0200720c */ /* 0x000fe20003f46270 */
[----:B------:R-:W-:Y:S01]  /*ff80*/  IMAD R13, R126, R7, RZ ;  /* 0x000000077e0d7224 */ /* 0x000fe200078e02ff */
[----:B------:R-:W-:Y:S01]  /*ff90*/  IADD3 R4, P3, R6, R8, RZ ;  /* 0x0000000806047210 */ /* 0x000fe20007f7e0ff */
[C---:B------:R-:W-:Y:S01]  /*ffa0*/  IMAD R0, R22.reuse, R3, R0 ;  /* 0x0000000316007224 */ /* 0x040fe200078e0200 */
[----:B------:R-:W-:Y:S01]  /*ffb0*/  SHF.R.S32.HI R3, RZ, 0x1f, R2 ;  /* 0x0000001fff037819 */ /* 0x000fe20000011402 */
[----:B------:R-:W-:Y:S01]  /*ffc0*/  IMAD R9, R22, c[0x0][0x1f4], R9 ;  /* 0x00007d0016097a24 */ /* 0x000fe200078e0209 */
[----:B------:R-:W-:-:S02]  /*ffd0*/  LEA.HI.X.SX32 R5, R6, R5, 0x1, P3 ;  /* 0x0000000506057211 */ /* 0x000fc400018f0eff */
[----:B------:R-:W-:Y:S01]  /*ffe0*/  SHF.R.S32.HI R17, RZ, 0x1f, R13 ;  /* 0x0000001fff117819 */ /* 0x000fe2000001140d */
[----:B------:R-:W-:Y:S01]  /*fff0*/  IMAD.WIDE R14, R233, 0x80, R2 ;  /* 0x00000080e90e7825 */ /* 0x000fe200078e0202 */
[--C-:B------:R-:W-:Y:S02]  /*10000*/  IADD3 R13, P1, P0, R13, R10, R0.reuse ;  /* 0x0000000a0d0d7210 */ /* 0x100fe4000783e000 */
[----:B------:R-:W-:Y:S01]  /*10010*/  SHF.R.S32.HI R10, RZ, 0x1f, R0 ;  /* 0x0000001fff0a7819 */ /* 0x000fe20000011400 */
[----:B------:R-:W-:-:S03]  /*10020*/  IMAD.WIDE.U32 R4, R22, c[0x0][0x1f0], R4 ;  /* 0x00007c0016047a25 */ /* 0x000fc600078e0004 */
[----:B------:R-:W-:Y:S02]  /*10030*/  IADD3.X R10, R17, R11, R10, P1, P0 ;  /* 0x0000000b110a7210 */ /* 0x000fe40000fe040a */
        /* <DEDUP_REMOVED lines=9> */
[----:B------:R1:W-:Y:S04]  /*100d0*/  STG.E.128 [R8.64], RZ ;  /* 0x000000ff08007986 */ /* 0x0003e8000c101d0e */
[----:B------:R1:W-:Y:S04]  /*100e0*/  STG.E.128 [R8.64+0x40], RZ ;  /* 0x000040ff08007986 */ /* 0x0003e8000c101d0e */
[----:B------:R1:W-:Y:S02]  /*100f0*/  STG.E.128 [R8.64+0x80], RZ ;  /* 0x000080ff08007986 */ /* 0x0003e4000c101d0e */
.L_x_35:
[----:B------:R-:W-:Y:S05]  /*10100*/  BSYNC B0 ;  /* 0x0000000000007941 */ /* 0x000fea0003800000 */
.L_x_34:
[----:B------:R-:W-:Y:S01]  /*10110*/  IADD3 R12, R2, 0x20, RZ ;  /* 0x00000020020c7810 */ /* 0x000fe20007ffe0ff */
[----:B------:R-:W-:Y:S03]  /*10120*/  BSSY B0, `(.L_x_36) ;  /* 0x0000010000007945 */ /* 0x000fe60003800000 */
[----:B------:R-:W-:-:S13]  /*10130*/  ISETP.GE.AND P0, PT, R12, R125, PT ;  /* 0x0000007d0c00720c */ /* 0x000fda0003f06270 */
[----:B------:R-:W-:Y:S05]  /*10140*/  @P0 BRA `(.L_x_37) ;  /* 0x000000d000000947 */ /* 0x000fea0003800000 */
[----:B-1----:R-:W-:Y:S01]  /*10150*/  IADD3 R9, P0, R14, 0x20, RZ ;  /* 0x000000200e097810 */ /* 0x002fe20007f1e0ff */
[----:B------:R-:W-:Y:S01]  /*10160*/  IMAD.MOV.U32 R18, RZ, RZ, R4 ;  /* 0x000000ffff127224 */ /* 0x000fe200078e0004 */
[----:B------:R-:W-:-:S03]  /*10170*/  MOV R19, R17 ;  /* 0x0000001100137202 */ /* 0x000fc60000000f00 */
[----:B------:R-:W-:Y:S02]  /*10180*/  IMAD.X R0, RZ, RZ, R15, P0 ;  /* 0x000000ffff007224 */ /* 0x000fe400000e060f */
[----:B------:R-:W-:-:S04]  /*10190*/  IMAD.WIDE.U32 R18, R9, c[0x0][0x1e8], R18 ;  /* 0x00007a0009127a25 */ /* 0x000fc800078e0012 */
[----:B------:R-:W-:Y:S01]  /*101a0*/  IMAD R0, R0, c[0x0][0x1e8], RZ ;  /* 0x00007a0000007a24 */ /* 0x000fe200078e02ff */
[----:B------:R-:W-:-:S03]  /*101b0*/  LEA R8, P0, R18, c[0x0][0x1d0], 0x1 ;  /* 0x0000740012087a11 */ /* 0x000fc600078008ff */
[----:B------:R-:W-:-:S05]  /*101c0*/  IMAD R0, R9, c[0x0][0x1ec], R0 ;  /* 0x00007b0009007a24 */ /* 0x000fca00078e0200 */
[----:B------:R-:W-:-:S04]  /*101d0*/  IADD3 R0, R0, R19, RZ ;  /* 0x0000001300007210 */ /* 0x000fc80007ffe0ff */
[----:B------:R-:W-:-:S05]  /*101e0*/  LEA.HI.X R9, R18, c[0x0][0x1d4], R0, 0x1, P0 ;  /* 0x0000750012097a11 */ /* 0x000fca00000f0c00 */
[----:B------:R1:W-:Y:S04]  /*101f0*/  STG.E.128 [R8.64], RZ ;  /* 0x000000ff08007986 */ /* 0x0003e8000c101d0e */
[----:B------:R1:W-:Y:S04]  /*10200*/  STG.E.128 [R8.64+0x40], RZ ;  /* 0x000040ff08007986 */ /* 0x0003e8000c101d0e */
[----:B------:R1:W-:Y:S02]  /*10210*/  STG.E.128 [R8.64+0x80], RZ ;  /* 0x000080ff08007986 */ /* 0x0003e4000c101d0e */
.L_x_37:
[----:B------:R-:W-:Y:S05]  /*10220*/  BSYNC B0 ;  /* 0x0000000000007941 */ /* 0x000fea0003800000 */
.L_x_36:
[----:B-1----:R-:W-:Y:S01]  /*10230*/  IADD3 R8, R2, 0x40, RZ ;  /* 0x0000004002087810 */ /* 0x002fe20007ffe0ff */
[----:B------:R-:W-:Y:S03]  /*10240*/  BSSY B0, `(.L_x_38) ;  /* 0x0000010000007945 */ /* 0x000fe60003800000 */
[----:B------:R-:W-:-:S13]  /*10250*/  ISETP.GE.AND P0, PT, R8, R125, PT ;  /* 0x0000007d0800720c */ /* 0x000fda0003f06270 */
[----:B------:R-:W-:Y:S05]  /*10260*/  @P0 BRA `(.L_x_39) ;  /* 0x000000d000000947 */ /* 0x000fea0003800000 */
[----:B------:R-:W-:Y:S01]  /*10270*/  IADD3 R9, P0, R14, 0x40, RZ ;  /* 0x000000400e097810 */ /* 0x000fe20007f1e0ff */
        /* <DEDUP_REMOVED lines=12> */
.L_x_39:
[----:B------:R-:W-:Y:S05]  /*10340*/  BSYNC B0 ;  /* 0x0000000000007941 */ /* 0x000fea0003800000 */
.L_x_38:
[----:B------:R-:W-:Y:S01]  /*10350*/  IADD3 R6, R2, 0x60, RZ ;  /* 0x0000006002067810 */ /* 0x000fe20007ffe0ff */
[----:B------:R-:W-:Y:S03]  /*10360*/  BSSY B0, `(.L_x_40) ;  /* 0x0000010000007945 */ /* 0x000fe60003800000 */
[----:B------:R-:W-:-:S13]  /*10370*/  ISETP.GE.AND P0, PT, R6, R125, PT ;  /* 0x0000007d0600720c */ /* 0x000fda0003f06270 */
[----:B------:R-:W-:Y:S05]  /*10380*/  @P0 BRA `(.L_x_41) ;  /* 0x000000d000000947 */ /* 0x000fea0003800000 */
[----:B------:R-:W-:Y:S01]  /*10390*/  IADD3 R0, P0, R14, 0x60, RZ ;  /* 0x000000600e007810 */ /* 0x000fe20007f1e0ff */
[----:B------:R-:W-:-:S04]  /*103a0*/  IMAD.MOV.U32 R14, RZ, RZ, R4 ;  /* 0x000000ffff0e7224 */ /* 0x000fc800078e0004 */
[----:B------:R-:W-:Y:S01]  /*103b0*/  IMAD.X R5, RZ, RZ, R15, P0 ;  /* 0x000000ffff057224 */ /* 0x000fe200000e060f */
[----:B------:R-:W-:-:S03]  /*103c0*/  MOV R15, R17 ;  /* 0x00000011000f7202 */ /* 0x000fc60000000f00 */
[----:B------:R-:W-:Y:S02]  /*103d0*/  IMAD R5, R5, c[0x0][0x1e8], RZ ;  /* 0x00007a0005057a24 */ /* 0x000fe400078e02ff */
        /* <DEDUP_REMOVED lines=8> */
.L_x_41:
[----:B------:R-:W-:Y:S05]  /*10460*/  BSYNC B0 ;  /* 0x0000000000007941 */ /* 0x000fea0003800000 */
.L_x_40:
[----:B------:R-:W-:-:S04]  /*10470*/  LOP3.LUT P6, RZ, R124, 0x3, RZ, 0xc0, !PT ;  /* 0x000000037cff7812 */ /* 0x000fc800078cc0ff */
[-C--:B------:R-:W-:Y:S02]  /*10480*/  ISETP.GE.OR P5, PT, R2, R125.reuse, P6 ;  /* 0x0000007d0200720c */ /* 0x080fe400037a6670 */
[-C--:B------:R-:W-:Y:S02]  /*10490*/  ISETP.GE.OR P4, PT, R12, R125.reuse, P6 ;  /* 0x0000007d0c00720c */ /* 0x080fe40003786670 */
[-C--:B------:R-:W-:Y:S02]  /*104a0*/  ISETP.GE.OR P3, PT, R8, R125.reuse, P6 ;  /* 0x0000007d0800720c */ /* 0x080fe40003766670 */
[----:B------:R-:W-:-:S07]  /*104b0*/  ISETP.GE.OR P6, PT, R6, R125, P6 ;  /* 0x0000007d0600720c */ /* 0x000fce00037c6670 */
[-C--:B------:R-:W-:Y:S02]  /*104c0*/  @!P5 IMAD R9, R2, R7.reuse, RZ ;  /* 0x000000070209d224 */ /* 0x080fe400078e02ff */
[-C--:B------:R-:W-:Y:S02]  /*104d0*/  @!P4 IMAD R0, R12, R7.reuse, RZ ;  /* 0x000000070c00c224 */ /* 0x080fe400078e02ff */
[----:B------:R-:W-:Y:S01]  /*104e0*/  @!P3 IMAD R2, R8, R7, RZ ;  /* 0x000000070802b224 */ /* 0x000fe200078e02ff */
[CC--:B--2---:R-:W-:Y:S01]  /*104f0*/  @!P5 IADD3 R4, P0, R9.reuse, R13.reuse, RZ ;  /* 0x0000000d0904d210 */ /* 0x0c4fe20007f1e0ff */
[----:B------:R-:W-:Y:S01]  /*10500*/  @!P4 IMAD.MOV.U32 R11, RZ, RZ, 0x7f800000 ;  /* 0x7f800000ff0bc424 */ /* 0x000fe200078e00ff */
[----:B------:R-:W-:Y:S02]  /*10510*/  @!P4 IADD3 R3, P1, R0, R13, RZ ;  /* 0x0000000d0003c210 */ /* 0x000fe40007f3e0ff */
[----:B------:R-:W-:Y:S02]  /*10520*/  @!P5 LEA.HI.X.SX32 R9, R9, R10, 0x1, P0 ;  /* 0x0000000a0909d211 */ /* 0x000fe400000f0eff */
[----:B------:R-:W-:-:S02]  /*10530*/  @!P5 LEA R14, P2, R4, c[0x0][0x200], 0x2 ;  /* 0x00008000040eda11 */ /* 0x000fc400078410ff */
[----:B------:R-:W-:Y:S02]  /*10540*/  @!P3 IADD3 R5, P0, R2, R13, RZ ;  /* 0x0000000d0205b210 */ /* 0x000fe40007f1e0ff */
[-C--:B------:R-:W-:Y:S02]  /*10550*/  @!P4 LEA.HI.X.SX32 R0, R0, R10.reuse, 0x1, P1 ;  /* 0x0000000a0000c211 */ /* 0x080fe400008f0eff */
[----:B------:R-:W-:Y:S02]  /*10560*/  @!P4 LEA R8, P1, R3, c[0x0][0x200], 0x2 ;  /* 0x000080000308ca11 */ /* 0x000fe400078210ff */
[----:B------:R-:W-:Y:S02]  /*10570*/  @!P5 LEA.HI.X R15, R4, c[0x0][0x204], R9, 0x2, P2 ;  /* 0x00008100040fda11 */ /* 0x000fe400010f1409 */
[----:B------:R-:W-:Y:S02]  /*10580*/  @!P3 LEA.HI.X.SX32 R2, R2, R10, 0x1, P0 ;  /* 0x0000000a0202b211 */ /* 0x000fe400000f0eff */
[----:B------:R-:W-:-:S02]  /*10590*/  @!P3 LEA R4, P0, R5, c[0x0][0x200], 0x2 ;  /* 0x000080000504ba11 */ /* 0x000fc400078010ff */
[----:B------:R-:W-:Y:S01]  /*105a0*/  @!P4 LEA.HI.X R9, R3, c[0x0][0x204], R0, 0x2, P1 ;  /* 0x000081000309ca11 */ /* 0x000fe200008f1400 */
[----:B------:R-:W-:Y:S01]  /*105b0*/  @!P5 IMAD.MOV.U32 R0, RZ, RZ, 0x7f800000 ;  /* 0x7f800000ff00d424 */ /* 0x000fe200078e00ff */
[----:B------:R-:W-:Y:S01]  /*105c0*/  @!P3 LEA.HI.X R5, R5, c[0x0][0x204], R2, 0x2, P0 ;  /* 0x000081000505ba11 */ /* 0x000fe200000f1402 */
[----:B------:R-:W-:-:S03]  /*105d0*/  @!P3 IMAD.MOV.U32 R3, RZ, RZ, 0x7f800000 ;  /* 0x7f800000ff03b424 */ /* 0x000fc600078e00ff */
[----:B------:R2:W-:Y:S04]  /*105e0*/  @!P5 STG.E [R14.64], R0 ;  /* 0x000000000e00d986 */ /* 0x0005e8000c10190e */
[----:B------:R2:W-:Y:S04]  /*105f0*/  @!P4 STG.E [R8.64], R11 ;  /* 0x0000000b0800c986 */ /* 0x0005e8000c10190e */
[----:B------:R2:W-:Y:S01]  /*10600*/  @!P3 STG.E [R4.64], R3 ;  /* 0x000000030400b986 */ /* 0x0005e2000c10190e */
[----:B------:R-:W-:Y:S05]  /*10610*/  @P6 EXIT ;  /* 0x000000000000694d */ /* 0x000fea0003800000 */
[----:B------:R-:W-:Y:S02]  /*10620*/  IMAD R6, R6, R7, RZ ;  /* 0x0000000706067224 */ /* 0x000fe400078e02ff */
[----:B--2---:R-:W-:-:S03]  /*10630*/  IMAD.MOV.U32 R5, RZ, RZ, 0x7f800000 ;  /* 0x7f800000ff057424 */ /* 0x004fc600078e00ff */
[----:B------:R-:W-:-:S04]  /*10640*/  IADD3 R13, P0, R6, R13, RZ ;  /* 0x0000000d060d7210 */ /* 0x000fc80007f1e0ff */
[----:B------:R-:W-:Y:S02]  /*10650*/  LEA.HI.X.SX32 R6, R6, R10, 0x1, P0 ;  /* 0x0000000a06067211 */ /* 0x000fe400000f0eff */
[----:B------:R-:W-:-:S04]  /*10660*/  LEA R2, P0, R13, c[0x0][0x200], 0x2 ;  /* 0x000080000d027a11 */ /* 0x000fc800078010ff */
[----:B------:R-:W-:-:S05]  /*10670*/  LEA.HI.X R3, R13, c[0x0][0x204], R6, 0x2, P0 ;  /* 0x000081000d037a11 */ /* 0x000fca00000f1406 */
[----:B------:R-:W-:Y:S01]  /*10680*/  STG.E [R2.64], R5 ;  /* 0x0000000502007986 */ /* 0x000fe2000c10190e */
[----:B------:R-:W-:Y:S05]  /*10690*/  EXIT ;  /* 0x000000000000794d */ /* 0x000fea0003800000 */
.L_x_42:
        /* <DEDUP_REMOVED lines=14> */
.L_x_979:


//--------------------- .text._ZN5flash16flash_fwd_kernelI23Flash_fwd_kernel_traitsILi96ELi128ELi64ELi4ELb0ELb0EN7cutlass10bfloat16_tE19Flash_kernel_traitsILi96ELi128ELi64ELi4ES3_EELb0ELb1ELb0ELb0ELb0ELb0ELb0ELb0EEEvNS_16Flash_fwd_paramsE --------------------------
	.section	.text._ZN5flash16flash_fwd_kernelI23Flash_fwd_kernel_traitsILi96ELi128ELi64ELi4ELb0ELb0EN7cutlass10bfloat16_tE19Flash_kernel_traitsILi96ELi128ELi64ELi4ES3_EELb0ELb1ELb0ELb0ELb0ELb0ELb0ELb0EEEvNS_16Flash_fwd_paramsE,"ax",@progbits
	.sectioninfo	@"SHI_REGISTERS=255"
	.align	128
        .global         _ZN5flash16flash_fwd_kernelI23Flash_fwd_kernel_traitsILi96ELi128ELi64ELi4ELb0ELb0EN7cutlass10bfloat16_tE19Flash_kernel_traitsILi96ELi128ELi64ELi4ES3_EELb0ELb1ELb0ELb0ELb0ELb0ELb0ELb0EEEvNS_16Flash_fwd_paramsE
        .type           _ZN5flash16flash_fwd_kernelI23Flash_fwd_kernel_traitsILi96ELi128ELi64ELi4ELb0ELb0EN7cutlass10bfloat16_tE19Flash_kernel_traitsILi96ELi128ELi64ELi4ES3_EELb0ELb1ELb0ELb0ELb0ELb0ELb0ELb0EEEvNS_16Flash_fwd_paramsE,@function
        .size           _ZN5flash16flash_fwd_kernelI23Flash_fwd_kernel_traitsILi96ELi128ELi64ELi4ELb0ELb0EN7cutlass10bfloat16_tE19Flash_kernel_traitsILi96ELi128ELi64ELi4ES3_EELb0ELb1ELb0ELb0ELb0ELb0ELb0ELb0EEEvNS_16Flash_fwd_paramsE,(.L_x_980 - _ZN5flash16flash_fwd_kernelI23Flash_fwd_kernel_traitsILi96ELi128ELi64ELi4ELb0ELb0EN7cutlass10bfloat16_tE19Flash_kernel_traitsILi96ELi128ELi64ELi4ES3_EELb0ELb1ELb0ELb0ELb0ELb0ELb0ELb0EEEvNS_16Flash_fwd_paramsE)
        .other          _ZN5flash16flash_fwd_kernelI23Flash_fwd_kernel_traitsILi96ELi128ELi64ELi4ELb0ELb0EN7cutlass10bfloat16_tE19Flash_kernel_traitsILi96ELi128ELi64ELi4ES3_EELb0ELb1ELb0ELb0ELb0ELb0ELb0ELb0EEEvNS_16Flash_fwd_paramsE,@"STO_CUDA_ENTRY STV_DEFAULT"
_ZN5flash16flash_fwd_kernelI23Flash_fwd_kernel_traitsILi96ELi128ELi64ELi4ELb0ELb0EN7cutlass10bfloat16_tE19Flash_kernel_traitsILi96ELi128ELi64ELi4ES3_EELb0ELb1ELb0ELb0ELb0ELb0ELb0ELb0EEEvNS_16Flash_fwd_paramsE:
.text._ZN5flash16flash_fwd_kernelI23Flash_fwd_kernel_traitsILi96ELi128ELi64ELi4ELb0ELb0EN7cutlass10bfloat16_tE19Flash_kernel_traitsILi96ELi128ELi64ELi4ES3_EELb0ELb1ELb0ELb0ELb0ELb0ELb0ELb0EEEvNS_16Flash_fwd_paramsE:
[----:B------:R-:W-:Y:S02]  /*0000*/  MOV R1, c[0x0][0x28] ;  /* 0x00000a0000017a02 */ /* 0x000fe40000000f00 */
[----:B------:R-:W1:Y:S01]  /*0010*/  S2UR UR10, SR_CTAID.Y ;  /* 0x00000000000a79c3 */ /* 0x000e620000002600 */
[----:B------:R-:W-:Y:S02]  /*0020*/  ULDC.64 UR4, c[0x0][0x240] ;  /* 0x0000900000047ab9 */ /* 0x000fe40000000a00 */
[----:B------:R-:W-:Y:S02]  /*0030*/  UISETP.NE.U32.AND UP2, UPT, URZ, UR4, UPT ;  /* 0x000000043f00728c */ /* 0x000fe4000bf45070 */
[----:B------:R-:W-:Y:S02]  /*0040*/  UMOV UR7, 0x4 ;  /* 0x0000000400077882 */ /* 0x000fe40000000000 */
[----:B------:R-:W-:Y:S02]  /*0050*/  UISETP.NE.AND.EX UP2, UPT, URZ, UR5, UPT, UP2 ;  /* 0x000000053f00728c */ /* 0x000fe4000bf45320 */
[----:B------:R-:W-:Y:S02]  /*0060*/  ULDC.64 UR12, c[0x0][0x240] ;  /* 0x00009000000c7ab9 */ /* 0x000fe40000000a00 */
[----:B------:R-:W-:-:S02]  /*0070*/  ULDC.64 UR4, c[0x0][0x250] ;  /* 0x0000940000047ab9 */ /* 0x000fc40000000a00 */
[----:B------:R-:W-:Y:S01]  /*0080*/  PLOP3.LUT P2, PT, PT, PT, UP2, 0x80, 0x0 ;  /* 0x000000000000781c */ /* 0x000fe20003f4f028 */
[----:B------:R-:W-:Y:S02]  /*0090*/  UISETP.NE.U32.AND UP0, UPT, URZ, UR4, UPT ;  /* 0x000000043f00728c */ /* 0x000fe4000bf05070 */
[----:B------:R-:W-:Y:S02]  /*00a0*/  ULDC.64 UR16, c[0x0][0x118] ;  /* 0x0000460000107ab9 */ /* 0x000fe40000000a00 */
[----:B------:R-:W-:Y:S02]  /*00b0*/  UISETP.NE.AND.EX UP0, UPT, URZ, UR5, UPT, UP0 ;  /* 0x000000053f00728c */ /* 0x000fe4000bf05300 */
[----:B------:R-:W-:Y:S02]  /*00c0*/  ULDC.U8 UR6, c[0x0][0x312] ;  /* 0x0000c48000067ab9 */ /* 0x000fe40000000000 */
[----:B------:R-:W-:Y:S02]  /*00d0*/  ULDC.64 UR8, c[0x0][0x248] ;  /* 0x0000920000087ab9 */ /* 0x000fe40000000a00 */
[----:B-1----:R-:W-:Y:S01]  /*00e0*/  UIMAD.WIDE UR12, UR10, UR7, UR12 ;  /* 0x000000070a0c72a5 */ /* 0x002fe2000f8e020c */
[----:B------:R-:W-:Y:S01]  /*00f0*/  PLOP3.LUT P0, PT, PT, PT, UP0, 0x80, 0x0 ;  /* 0x000000000000781c */ /* 0x000fe20003f0f008 */
[----:B------:R-:W-:-:S02]  /*0100*/  ULDC.64 UR4, c[0x0][0x250] ;  /* 0x0000940000047ab9 */ /* 0x000fc40000000a00 */
[----:B------:R-:W-:Y:S02]  /*0110*/  UISETP.NE.AND UP3, UPT, UR6, URZ, UPT ;  /* 0x0000003f0600728c */ /* 0x000fe4000bf65270 */
[----:B------:R-:W-:Y:S01]  /*0120*/  IMAD.U32 R10, RZ, RZ, UR12 ;  /* 0x0000000cff0a7e24 */ /* 0x000fe2000f8e00ff */
[----:B------:R-:W-:Y:S01]  /*0130*/  UISETP.EQ.U32.AND UP1, UPT, URZ, UR8, UPT ;  /* 0x000000083f00728c */ /* 0x000fe2000bf22070 */
[----:B------:R-:W-:Y:S01]  /*0140*/  IMAD.U32 R11, RZ, RZ, UR13 ;  /* 0x0000000dff0b7e24 */ /* 0x000fe2000f8e00ff */
[----:B------:R-:W-:Y:S02]  /*0150*/  @UP0 UIMAD.WIDE UR4, UR10, UR7, UR4 ;  /* 0x000000070a0402a5 */ /* 0x000fe4000f8e0204 */
[----:B------:R-:W-:Y:S02]  /*0160*/  UISETP.EQ.OR.EX UP1, UPT, URZ, UR9, !UP3, UP1 ;  /* 0x000000093f00728c */ /* 0x000fe4000df22710 */
[----:B------:R-:W2:Y:S01]  /*0170*/  @P2 LDG.E R4, [R10.64] ;  /* 0x000000100a042981 */ /* 0x000ea2000c1e1900 */
[----:B------:R-:W-:-:S03]  /*0180*/  ULDC.64 UR8, c[0x0][0x248] ;  /* 0x0000920000087ab9 */ /* 0x000fc60000000a00 */
[----:B------:R-:W3:Y:S01]  /*0190*/  @P2 LDG.E R0, [R10.64+0x4] ;  /* 0x000004100a002981 */ /* 0x000ee2000c1e1900 */
[----:B------:R-:W-:Y:S01]  /*01a0*/  IMAD.U32 R8, RZ, RZ, UR4 ;  /* 0x00000004ff087e24 */ /* 0x000fe2000f8e00ff */
[----:B------:R-:W-:-:S05]  /*01b0*/  MOV R9, UR5 ;  /* 0x0000000500097c02 */ /* 0x000fca0008000f00 */
[----:B------:R-:W4:Y:S01]  /*01c0*/  @P0 LDG.E R2, [R8.64] ;  /* 0x0000001008020981 */ /* 0x000f22000c1e1900 */
[----:B------:R-:W-:Y:S01]  /*01d0*/  PLOP3.LUT P1, PT, PT, PT, UP1, 0x80, 0x0 ;  /* 0x000000000000781c */ /* 0x000fe20003f2f018 */
[----:B------:R-:W-:-:S06]  /*01e0*/  UIMAD.WIDE UR8, UR10, UR7, UR8 ;  /* 0x000000070a0872a5 */ /* 0x000fcc000f8e0208 */
[----:B------:R-:W-:Y:S01]  /*01f0*/  IMAD.U32 R6, RZ, RZ, UR8 ;  /* 0x00000008ff067e24 */ /* 0x000fe2000f8e00ff */
[----:B------:R-:W-:-:S05]  /*0200*/  MOV R7, UR9 ;  /* 0x0000000900077c02 */ /* 0x000fca0008000f00 */
[----:B------:R-:W5:Y:S01]  /*0210*/  @!P1 LDG.E R3, [R6.64] ;  /* 0x0000001006039981 */ /* 0x000f62000c1e1900 */
[----:B------:R-:W-:Y:S02]  /*0220*/  UMOV UR9, 0xffffffff ;  /* 0xffffffff00097882 */ /* 0x000fe40000000000 */
[----:B------:R-:W-:Y:S02]  /*0230*/  UMOV UR14, URZ ;  /* 0x0000003f000e7c82 */ /* 0x000fe40008000000 */
[----:B------:R-:W-:Y:S01]  /*0240*/  UMOV UR19, 0xffffffff ;  /* 0xffffffff00137882 */ /* 0x000fe20000000000 */
[----:B------:R-:W1:Y:S08]  /*0250*/  S2UR UR12, SR_CTAID.X ;  /* 0x00000000000c79c3 */ /* 0x000e700000002500 */
[----:B------:R-:W1:Y:S08]  /*0260*/  S2UR UR11, SR_CTAID.Z ;  /* 0x00000000000b79c3 */ /* 0x000e700000002700 */
[----:B--2---:R-:W2:Y:S08]  /*0270*/  @P2 R2UR UR9, R4 ;  /* 0x00000000040923c2 */ /* 0x004eb000000e0000 */
[----:B---3--:R-:W2:Y:S08]  /*0280*/  @P2 R2UR UR15, R0 ;  /* 0x00000000000f23c2 */ /* 0x008eb000000e0000 */
[----:B----4-:R3:W4:Y:S01]  /*0290*/  @P0 R2UR UR14, R2 ;  /* 0x00000000020e03c2 */ /* 0x01072200000e0000 */
[----:B------:R-:W-:-:S04]  /*02a0*/  ISETP.NE.U32.AND P0, PT, RZ, c[0x0][0x248], PT ;  /* 0x00009200ff007a0c */ /* 0x000fc80003f05070 */
[----:B------:R-:W-:-:S03]  /*02b0*/  ISETP.NE.AND.EX P0, PT, RZ, c[0x0][0x24c], PT, P0 ;  /* 0x00009300ff007a0c */ /* 0x000fc60003f05300 */
[----:B-----5:R3:W1:Y:S01]  /*02c0*/  @!P1 R2UR UR19, R3 ;  /* 0x00000000031393c2 */ /* 0x02066200000e0000 */
[----:B--2---:R-:W-:-:S07]  /*02d0*/  @UP2 UIADD3 UR15, UR15, -UR9, URZ ;  /* 0x800000090f0f2290 */ /* 0x004fce000fffe03f */
[----:B------:R-:W-:Y:S02]  /*02e0*/  @!UP2 ULDC UR15, c[0x0][0x214] ;  /* 0x00008500000faab9 */ /* 0x000fe40000000800 */
[----:B-1-34-:R-:W-:Y:S05]  /*02f0*/  @!P0 BRA `(.L_x_43) ;  /* 0x0000007000008947 */ /* 0x01afea0003800000 */
[----:B------:R-:W-:-:S13]  /*0300*/  PLOP3.LUT P0, PT, PT, PT, UP3, 0x80, 0x0 ;  /* 0x000000000000781c */ /* 0x000fda0003f0f038 */
[----:B------:R-:W2:Y:S04]  /*0310*/  @P0 LDG.E R0, [R6.64+0x4] ;  /* 0x0000041006000981 */ /* 0x000ea8000c1e1900 */
[----:B------:R-:W3:Y:S01]  /*0320*/  @!P0 LDG.E R2, [R6.64] ;  /* 0x0000001006028981 */ /* 0x000ee2000c1e1900 */
[----:B--2---:R-:W1:Y:S02]  /*0330*/  @P0 R2UR UR6, R0 ;  /* 0x00000000000603c2 */ /* 0x004e6400000e0000 */
[----:B-1----:R-:W-:-:S11]  /*0340*/  @UP3 UIADD3 UR6, UR6, -UR19, URZ ;  /* 0x8000001306063290 */ /* 0x002fd6000fffe03f */
[----:B---3--:R1:W2:Y:S02]  /*0350*/  @!P0 R2UR UR6, R2 ;  /* 0x00000000020683c2 */ /* 0x0082a400000e0000 */
[----:B-12---:R-:W-:Y:S05]  /*0360*/  BRA `(.L_x_44) ;  /* 0x0000001000007947 */ /* 0x006fea0003800000 */
.L_x_43:
[----:B------:R-:W-:Y:S02]  /*0370*/  ULDC UR6, c[0x0][0x218] ;  /* 0x0000860000067ab9 */ /* 0x000fe40000000800 */
.L_x_44:
[----:B------:R-:W-:Y:S02]  /*0380*/  ULDC.64 UR4, c[0x0][0x258] ;  /* 0x0000960000047ab9 */ /* 0x000fe40000000a00 */
[----:B------:R-:W-:-:S04]  /*0390*/  UISETP.NE.U32.AND UP2, UPT, URZ, UR4, UPT ;  /* 0x000000043f00728c */ /* 0x000fc8000bf45070 */
[----:B------:R-:W-:-:S03]  /*03a0*/  UISETP.NE.AND.EX UP2, UPT, URZ, UR5, UPT, UP2 ;  /* 0x000000053f00728c */ /* 0x000fc6000bf45320 */
[----:B------:R-:W-:-:S03]  /*03b0*/  ULDC.64 UR4, c[0x0][0x258] ;  /* 0x0000960000047ab9 */ /* 0x000fc60000000a00 */
[----:B------:R-:W-:-:S05]  /*03c0*/  PLOP3.LUT P0, PT, PT, PT, UP2, 0x80, 0x0 ;  /* 0x000000000000781c */ /* 0x000fca0003f0f028 */
[----:B------:R-:W-:-:S06]  /*03d0*/  @UP2 UIMAD.WIDE UR4, UR10, UR7, UR4 ;  /* 0x000000070a0422a5 */ /* 0x000fcc000f8e0204 */
[----:B------:R-:W-:Y:S02]  /*03e0*/  IMAD.U32 R2, RZ, RZ, UR4 ;  /* 0x00000004ff027e24 */ /* 0x000fe4000f8e00ff */
[----:B------:R-:W-:Y:S01]  /*03f0*/  IMAD.U32 R3, RZ, RZ, UR5 ;  /* 0x00000005ff037e24 */ /* 0x000fe2000f8e00ff */
[----:B------:R-:W-:Y:S02]  /*0400*/  USHF.L.U32 UR12, UR12, 0x7, URZ ;  /* 0x000000070c0c7899 */ /* 0x000fe4000800063f */
[----:B------:R-:W-:Y:S02]  /*0410*/  ULDC.64 UR4, c[0x0][0x268] ;  /* 0x00009a0000047ab9 */ /* 0x000fe40000000a00 */
[----:B------:R-:W2:Y:S01]  /*0420*/  @P0 LDG.E R0, [R2.64] ;  /* 0x0000001002000981 */ /* 0x000ea2000c1e1900 */
[----:B------:R-:W-:Y:S02]  /*0430*/  UISETP.GT.AND UP0, UPT, UR15, UR12, UPT ;  /* 0x0000000c0f00728c */ /* 0x000fe4000bf04270 */
[----:B------:R-:W-:-:S03]  /*0440*/  @!UP2 UISETP.NE.U32.AND UP1, UPT, URZ, UR4, UPT ;  /* 0x000000043f00a28c */ /* 0x000fc6000bf25070 */
[----:B------:R-:W-:Y:S02]  /*0450*/  ULDC UR4, c[0x0][0x21c] ;  /* 0x0000870000047ab9 */ /* 0x000fe40000000800 */
[----:B------:R-:W-:-:S04]  /*0460*/  @!UP2 UISETP.NE.AND.EX UP1, UPT, URZ, UR5, UPT, UP1 ;  /* 0x000000053f00a28c */ /* 0x000fc8000bf25310 */
[----:B------:R-:W-:Y:S01]  /*0470*/  @!UP2 USEL UR4, URZ, UR4, !UP1 ;  /* 0x000000043f04a287 */ /* 0x000fe2000c800000 */
[----:B--2---:R-:W1:Y:S01]  /*0480*/  @P0 R2UR UR13, R0 ;  /* 0x00000000000d03c2 */ /* 0x004e6200000e0000 */
[----:B------:R-:W-:Y:S01]  /*0490*/  PLOP3.LUT P0, PT, PT, PT, UP0, 0x80, 0x0 ;  /* 0x000000000000781c */ /* 0x000fe20003f0f008 */
[----:B-1----:R-:W-:Y:S02]  /*04a0*/  @UP2 UIADD3 UR13, UR13, -UR14, URZ ;  /* 0x8000000e0d0d2290 */ /* 0x002fe4000fffe03f */
[----:B------:R-:W-:-:S10]  /*04b0*/  @!UP2 UIADD3 UR13, UR4, UR6, -UR14 ;  /* 0x00000006040da290 */ /* 0x000fd4000fffe80e */
[----:B------:R-:W-:Y:S05]  /*04c0*/  @!P0 EXIT ;  /* 0x000000000000894d */ /* 0x000fea0003800000 */
[----:B------:R-:W-:Y:S01]  /*04d0*/  UIADD3 UR4, -UR15, 0xbf, UR12 ;  /* 0x000000bf0f047890 */ /* 0x000fe2000fffe10c */
[----:B------:R-:W1:Y:S01]  /*04e0*/  S2R R2, SR_TID.X ;  /* 0x0000000000027919 */ /* 0x000e620000002100 */
[----:B------:R-:W-:Y:S02]  /*04f0*/  ULDC UR5, c[0x0][0x2e8] ;  /* 0x0000ba0000057ab9 */ /* 0x000fe40000000800 */
[----:B------:R-:W-:Y:S02]  /*0500*/  UIADD3 UR7, UR13, 0x3f, URZ ;  /* 0x0000003f0d077890 */ /* 0x000fe4000fffe03f */
[----:B------:R-:W-:Y:S02]  /*0510*/  UIADD3 UR5, UR4, UR5, UR13 ;  /* 0x0000000504057290 */ /* 0x000fe4000fffe00d */
[----:B------:R-:W-:Y:S02]  /*0520*/  USHF.R.S32.HI UR6, URZ, 0x1f, UR7 ;  /* 0x0000001f3f067899 */ /* 0x000fe40008011407 */
[----:B------:R-:W-:-:S02]  /*0530*/  USHF.R.S32.HI UR4, URZ, 0x1f, UR5 ;  /* 0x0000001f3f047899 */ /* 0x000fc40008011405 */
[----:B------:R-:W-:Y:S02]  /*0540*/  ULEA.HI UR6, UR6, UR7, URZ, 0x6 ;  /* 0x0000000706067291 */ /* 0x000fe4000f8f303f */
[----:B------:R-:W-:Y:S02]  /*0550*/  ULEA.HI UR4, UR4, UR5, URZ, 0x6 ;  /* 0x0000000504047291 */ /* 0x000fe4000f8f303f */
[----:B------:R-:W-:Y:S02]  /*0560*/  USHF.R.S32.HI UR6, URZ, 0x6, UR6 ;  /* 0x000000063f067899 */ /* 0x000fe40008011406 */
[----:B------:R-:W-:-:S04]  /*0570*/  USHF.R.S32.HI UR4, URZ, 0x6, UR4 ;  /* 0x000000063f047899 */ /* 0x000fc80008011404 */
[----:B------:R-:W-:-:S04]  /*0580*/  UISETP.LT.AND UP0, UPT, UR6, UR4, UPT ;  /* 0x000000040600728c */ /* 0x000fc8000bf01270 */
[----:B------:R-:W-:-:S04]  /*0590*/  USEL UR8, UR6, UR4, UP0 ;  /* 0x0000000406087287 */ /* 0x000fc80008000000 */
[----:B------:R-:W-:-:S06]  /*05a0*/  UISETP.GE.AND UP0, UPT, UR8, 0x1, UPT ;  /* 0x000000010800788c */ /* 0x000fcc000bf06270 */
[----:B------:R-:W-:-:S13]  /*05b0*/  PLOP3.LUT P0, PT, PT, PT, UP0, 0x80, 0x0 ;  /* 0x000000000000781c */ /* 0x000fda0003f0f008 */
[----:B------:R-:W-:Y:S05]  /*05c0*/  @!P0 BRA `(.L_x_45) ;  /* 0x000117d000008947 */ /* 0x000fea0003800000 */
[----:B-1----:R-:W-:Y:S02]  /*05d0*/  UISETP.NE.AND UP1, UPT, UR9, -0x1, UPT ;  /* 0xffffffff0900788c */ /* 0x002fe4000bf25270 */
[----:B------:R-:W-:Y:S02]  /*05e0*/  UISETP.NE.AND UP0, UPT, UR19, -0x1, UPT ;  /* 0xffffffff1300788c */ /* 0x000fe4000bf05270 */
[----:B------:R-:W-:Y:S02]  /*05f0*/  ULDC.64 UR4, c[0x0][0x190] ;  /* 0x0000640000047ab9 */ /* 0x000fe40000000a00 */
[----:B------:R-:W-:Y:S02]  /*0600*/  ULDC.64 UR6, c[0x0][0x178] ;  /* 0x00005e0000067ab9 */ /* 0x000fe40000000a00 */
[----:B------:R-:W-:-:S03]  /*0610*/  PLOP3.LUT P0, PT, PT, PT, UP0, 0x80, 0x0 ;  /* 0x000000000000781c */ /* 0x000fc60003f0f008 */
[----:B------:R-:W-:Y:S02]  /*0620*/  @UP1 UIMAD.WIDE.U32 UR24, UR9, UR4, URZ ;  /* 0x00000004091812a5 */ /* 0x000fe4000f8e003f */
[----:B------:R-:W-:Y:S02]  /*0630*/  @!UP1 USHF.R.S32.HI UR22, URZ, 0x1f, UR10 ;  /* 0x0000001f3f169899 */ /* 0x000fe4000801140a */
[----:B------:R-:W-:Y:S02]  /*0640*/  @UP0 UIADD3 UR23, UR14, UR19, URZ ;  /* 0x000000130e170290 */ /* 0x000fe4000fffe03f */
[----:B------:R-:W-:Y:S02]  /*0650*/  @UP1 UIMAD UR18, UR9, UR5, UR25 ;  /* 0x00000005091212a4 */ /* 0x000fe4000f8e0219 */
[----:B------:R-:W-:Y:S02]  /*0660*/  @!UP1 UIMAD.WIDE.U32 UR20, UR10, UR6, URZ ;  /* 0x000000060a1492a5 */ /* 0x000fe4000f8e003f */
[----:B------:R-:W-:-:S02]  /*0670*/  ULDC.64 UR4, c[0x0][0x198] ;  /* 0x0000660000047ab9 */ /* 0x000fc40000000a00 */
[----:B------:R-:W-:Y:S02]  /*0680*/  @!UP1 UIMAD UR22, UR22, UR6, URZ ;  /* 0x00000006161692a4 */ /* 0x000fe4000f8e023f */
[----:B------:R-:W-:Y:S02]  /*0690*/  @UP0 UIMAD.WIDE.U32 UR26, UR23, UR4, URZ ;  /* 0x00000004171a02a5 */ /* 0x000fe4000f8e003f */
[----:B------:R-:W-:Y:S02]  /*06a0*/  @!UP1 UIMAD UR22, UR10, UR7, UR22 ;  /* 0x000000070a1692a4 */ /* 0x000fe4000f8e0216 */
[----:B------:R-:W-:Y:S02]  /*06b0*/  @UP1 UMOV UR6, UR24 ;  /* 0x0000001800061c82 */ /* 0x000fe40008000000 */
[----:B------:R-:W-:Y:S02]  /*06c0*/  @!UP1 UMOV UR6, UR20 ;  /* 0x0000001400069c82 */ /* 0x000fe40008000000 */
[----:B------:R-:W-:-:S02]  /*06d0*/  @UP0 UIMAD UR7, UR23, UR5, UR27 ;  /* 0x00000005170702a4 */ /* 0x000fc4000f8e021b */
[----:B------:R-:W-:Y:S02]  /*06e0*/  @!UP1 UIADD3 UR18, UR21, UR22, URZ ;  /* 0x0000001615129290 */ /* 0x000fe4000fffe03f */
[----:B------:R-:W-:Y:S01]  /*06f0*/  @UP0 UMOV UR20, UR26 ;  /* 0x0000001a00140c82 */ /* 0x000fe20008000000 */
[----:B------:R-:W-:Y:S05]  /*0700*/  @P0 BRA `(.L_x_46) ;  /* 0x000000d000000947 */ /* 0x000fea0003800000 */
[----:B------:R-:W-:Y:S02]  /*0710*/  USHF.R.S32.HI UR20, URZ, 0x1f, UR14 ;  /* 0x0000001f3f147899 */ /* 0x000fe4000801140e */
[----:B------:R-:W-:Y:S02]  /*0720*/  ULDC.64 UR4, c[0x0][0x198] ;  /* 0x0000660000047ab9 */ /* 0x000fe40000000a00 */
[----:B------:R-:W-:Y:S02]  /*0730*/  UIMAD UR20, UR20, UR4, URZ ;  /* 0x00000004141472a4 */ /* 0x000fe4000f8e023f */
[----:B------:R-:W-:Y:S02]  /*0740*/  UIMAD.WIDE.U32 UR22, UR14, UR4, URZ ;  /* 0x000000040e1672a5 */ /* 0x000fe4000f8e003f */
[----:B------:R-:W-:-:S02]  /*0750*/  UIMAD UR20, UR14, UR5, UR20 ;  /* 0x000000050e1472a4 */ /* 0x000fc4000f8e0214 */
[----:B------:R-:W-:Y:S02]  /*0760*/  USHF.R.S32.HI UR7, URZ, 0x1f, UR10 ;  /* 0x0000001f3f077899 */ /* 0x000fe4000801140a */
[----:B------:R-:W-:Y:S02]  /*0770*/  ULDC.64 UR4, c[0x0][0x180] ;  /* 0x0000600000047ab9 */ /* 0x000fe40000000a00 */
[----:B------:R-:W-:Y:S02]  /*0780*/  UIADD3 UR21, UR23, UR20, URZ ;  /* 0x0000001417157290 */ /* 0x000fe4000fffe03f */
[----:B------:R-:W-:Y:S02]  /*0790*/  UIMAD UR7, UR7, UR4, URZ ;  /* 0x00000004070772a4 */ /* 0x000fe4000f8e023f */
[----:B------:R-:W-:Y:S02]  /*07a0*/  UMOV UR20, UR22 ;  /* 0x0000001600147c82 */ /* 0x000fe40008000000 */
[----:B------:R-:W-:-:S02]  /*07b0*/  UIMAD UR7, UR10, UR5, UR7 ;  /* 0x000000050a0772a4 */ /* 0x000fc4000f8e0207 */
[----:B------:R-:W-:-:S04]  /*07c0*/  UIMAD.WIDE.U32 UR20, UR10, UR4, UR20 ;  /* 0x000000040a1472a5 */ /* 0x000fc8000f8e0014 */
[----:B------:R-:W-:Y:S02]  /*07d0*/  UIADD3 UR7, UR21, UR7, URZ ;  /* 0x0000000715077290 */ /* 0x000fe4000fffe03f */
.L_x_46:
[----:B------:R-:W-:Y:S01]  /*07e0*/  IABS R4, c[0x0][0x1c8] ;  /* 0x0000720000047a13 */ /* 0x000fe20000000000 */
[----:B------:R-:W1:Y:S01]  /*07f0*/  S2R R0, SR_CTAID.Z ;  /* 0x0000000000007919 */ /* 0x000e620000002700 */
[----:B------:R-:W-:Y:S02]  /*0800*/  ULDC UR4, c[0x0][0x1c8] ;  /* 0x0000720000047ab9 */ /* 0x000fe40000000800 */
[----:B------:R-:W2:Y:S01]  /*0810*/  I2F.RP R5, R4 ;  /* 0x0000000400057306 */ /* 0x000ea20000209400 */
[----:B------:R-:W-:Y:S02]  /*0820*/  ULOP3.LUT UR4, UR11, UR4, URZ, 0x3c, !UPT ;  /* 0x000000040b047292 */ /* 0x000fe4000f8e3c3f */
[----:B------:R-:W-:-:S04]  /*0830*/  @UP0 UIADD3 UR19, UR14, UR19, URZ ;  /* 0x000000130e130290 */ /* 0x000fc8000fffe03f */
[----:B------:R-:W-:Y:S01]  /*0840*/  ISETP.LE.AND P1, PT, RZ, UR4, PT ;  /* 0x00000004ff007c0c */ /* 0x000fe2000bf23270 */
[----:B------:R-:W-:Y:S02]  /*0850*/  ULDC.64 UR4, c[0x0][0x1a0] ;  /* 0x0000680000047ab9 */ /* 0x000fe40000000a00 */
[----:B------:R-:W-:-:S04]  /*0860*/  @UP0 UIMAD.WIDE.U32 UR22, UR19, UR4, URZ ;  /* 0x00000004131602a5 */ /* 0x000fc8000f8e003f */
[----:B------:R-:W-:Y:S01]  /*0870*/  @UP0 UIMAD UR21, UR19, UR5, UR23 ;  /* 0x00000005131502a4 */ /* 0x000fe2000f8e0217 */
[----:B--2---:R-:W2:Y:S01]  /*0880*/  MUFU.RCP R6, R5 ;  /* 0x0000000500067308 */ /* 0x004ea20000001000 */
[----:B------:R-:W-:Y:S01]  /*0890*/  USHF.R.S32.HI UR19, URZ, 0x1f, UR11 ;  /* 0x0000001f3f137899 */ /* 0x000fe2000801140b */
[----:B-1----:R-:W-:Y:S02]  /*08a0*/  IABS R0, R0 ;  /* 0x0000000000007213 */ /* 0x002fe40000000000 */
[----:B--2---:R-:W-:-:S04]  /*08b0*/  IADD3 R6, R6, 0xffffffe, RZ ;  /* 0x0ffffffe06067810 */ /* 0x004fc80007ffe0ff */
[----:B------:R-:W1:Y:S02]  /*08c0*/  F2I.FTZ.U32.TRUNC.NTZ R7, R6 ;  /* 0x0000000600077305 */ /* 0x000e64000021f000 */
[----:B-1----:R-:W-:Y:S02]  /*08d0*/  IMAD.MOV R3, RZ, RZ, -R7 ;  /* 0x000000ffff037224 */ /* 0x002fe400078e0a07 */
[----:B------:R-:W-:Y:S02]  /*08e0*/  IMAD.MOV.U32 R6, RZ, RZ, RZ ;  /* 0x000000ffff067224 */ /* 0x000fe400078e00ff */
[----:B------:R-:W-:-:S04]  /*08f0*/  IMAD R3, R3, R4, RZ ;  /* 0x0000000403037224 */ /* 0x000fc800078e02ff */
[----:B------:R-:W-:-:S06]  /*0900*/  IMAD.HI.U32 R3, R7, R3, R6 ;  /* 0x0000000307037227 */ /* 0x000fcc00078e0006 */
[----:B------:R-:W-:-:S04]  /*0910*/  IMAD.HI.U32 R238, R3, R0, RZ ;  /* 0x0000000003ee7227 */ /* 0x000fc800078e00ff */
[----:B------:R-:W-:-:S04]  /*0920*/  IMAD.MOV R3, RZ, RZ, -R238 ;  /* 0x000000ffff037224 */ /* 0x000fc800078e0aee */
[----:B------:R-:W-:-:S05]  /*0930*/  IMAD R3, R4, R3, R0 ;  /* 0x0000000304037224 */ /* 0x000fca00078e0200 */
[----:B------:R-:W-:-:S13]  /*0940*/  ISETP.GT.U32.AND P2, PT, R4, R3, PT ;  /* 0x000000030400720c */ /* 0x000fda0003f44070 */
[----:B------:R-:W-:Y:S01]  /*0950*/  @!P2 IMAD.IADD R3, R3, 0x1, -R4 ;  /* 0x000000010303a824 */ /* 0x000fe200078e0a04 */
[----:B------:R-:W-:Y:S02]  /*0960*/  @!P2 IADD3 R238, R238, 0x1, RZ ;  /* 0x00000001eeeea810 */ /* 0x000fe40007ffe0ff */
[----:B------:R-:W-:Y:S02]  /*0970*/  ISETP.NE.AND P2, PT, RZ, c[0x0][0x1c8], PT ;  /* 0x00007200ff007a0c */ /* 0x000fe40003f45270 */
[----:B------:R-:W-:-:S13]  /*0980*/  ISETP.GE.U32.AND P3, PT, R3, R4, PT ;  /* 0x000000040300720c */ /* 0x000fda0003f66070 */
[----:B------:R-:W-:-:S05]  /*0990*/  @P3 IADD3 R238, R238, 0x1, RZ ;  /* 0x00000001eeee3810 */ /* 0x000fca0007ffe0ff */
[----:B------:R-:W-:Y:S01]  /*09a0*/  @!P1 IMAD.MOV R238, RZ, RZ, -R238 ;  /* 0x000000ffffee9224 */ /* 0x000fe200078e0aee */
[----:B------:R-:W-:Y:S01]  /*09b0*/  @!P2 LOP3.LUT R238, RZ, c[0x0][0x1c8], RZ, 0x33, !PT ;  /* 0x00007200ffeeaa12 */ /* 0x000fe200078e33ff */
        /* <DEDUP_REMOVED lines=10> */
[----:B------:R-:W-:Y:S02]  /*0a60*/  UIMAD.WIDE.U32 UR22, UR10, UR4, UR22 ;  /* 0x000000040a1672a5 */ /* 0x000fe4000f8e0016 */
[----:B------:R-:W-:-:S04]  /*0a70*/  UIMAD UR5, UR10, UR5, UR14 ;  /* 0x000000050a0572a4 */ /* 0x000fc8000f8e020e */
[----:B------:R-:W-:Y:S02]  /*0a80*/  UIADD3 UR21, UR23, UR5, URZ ;  /* 0x0000000517157290 */ /* 0x000fe4000fffe03f */
.L_x_47:
[----:B------:R-:W-:Y:S01]  /*0a90*/  SHF.R.S32.HI R13, RZ, 0x1f, R2 ;  /* 0x0000001fff0d7819 */ /* 0x000fe20000011402 */
[----:B------:R-:W1:Y:S01]  /*0aa0*/  S2R R18, SR_CTAID.Z ;  /* 0x0000000000127919 */ /* 0x000e620000002700 */
[----:B------:R-:W-:Y:S01]  /*0ab0*/  UIADD3 UR10, -UR12, UR15, URZ ;  /* 0x0000000f0c0a7290 */ /* 0x000fe2000fffe13f */
[----:B------:R-:W-:Y:S01]  /*0ac0*/  SHF.R.S32.HI R245, RZ, 0x1f, R238 ;  /* 0x0000001ffff57819 */ /* 0x000fe200000114ee */
[----:B------:R-:W-:Y:S01]  /*0ad0*/  ULDC.64 UR4, c[0x0][0x1a8] ;  /* 0x00006a0000047ab9 */ /* 0x000fe20000000a00 */
[CC--:B------:R-:W-:Y:S01]  /*0ae0*/  LEA.HI R221, R13.reuse, R2.reuse, RZ, 0x2 ;  /* 0x000000020ddd7211 */ /* 0x0c0fe200078f10ff */
[----:B------:R-:W2:Y:S01]  /*0af0*/  S2R R231, SR_CTAID.X ;  /* 0x0000000000e77919 */ /* 0x000ea20000002500 */
[-C--:B------:R-:W-:Y:S01]  /*0b00*/  LEA.HI R12, R13, R2.reuse, RZ, 0x3 ;  /* 0x000000020d0c7211 */ /* 0x080fe200078f18ff */
[----:B------:R-:W-:Y:S01]  /*0b10*/  UIMAD UR4, UR19, UR4, URZ ;  /* 0x00000004130472a4 */ /* 0x000fe2000f8e023f */
[----:B------:R-:W-:Y:S01]  /*0b20*/  LOP3.LUT R3, R221, 0xfffffffc, RZ, 0xc0, !PT ;  /* 0xfffffffcdd037812 */ /* 0x000fe200078ec0ff */
[----:B------:R-:W-:Y:S01]  /*0b30*/  IMAD R227, R245, c[0x0][0x1b0], RZ ;  /* 0x00006c00f5e37a24 */ /* 0x000fe200078e02ff */
[-C--:B------:R-:W-:Y:S01]  /*0b40*/  LEA.HI R11, R13, R2.reuse, RZ, 0x4 ;  /* 0x000000020d0b7211 */ /* 0x080fe200078f20ff */
[----:B------:R-:W-:Y:S01]  /*0b50*/  IMAD R245, R245, c[0x0][0x1b8], RZ ;  /* 0x00006e00f5f57a24 */ /* 0x000fe200078e02ff */
[----:B------:R-:W-:Y:S01]  /*0b60*/  SHF.R.S32.HI R7, RZ, 0x3, R12 ;  /* 0x00000003ff077819 */ /* 0x000fe2000001140c */
[C---:B------:R-:W-:Y:S01]  /*0b70*/  IMAD.IADD R228, R2.reuse, 0x1, -R3 ;  /* 0x0000000102e47824 */ /* 0x040fe200078e0a03 */
[----:B------:R-:W-:Y:S01]  /*0b80*/  LOP3.LUT R3, R11, 0xfffffff0, RZ, 0xc0, !PT ;  /* 0xfffffff00b037812 */ /* 0x000fe200078ec0ff */
[----:B------:R-:W-:Y:S01]  /*0b90*/  UIMAD UR4, UR11, UR5, UR4 ;  /* 0x000000050b0472a4 */ /* 0x000fe2000f8e0204 */
[----:B------:R-:W-:Y:S01]  /*0ba0*/  SHF.R.S32.HI R16, RZ, 0x2, R221 ;  /* 0x00000002ff107819 */ /* 0x000fe200000114dd */
[----:B------:R-:W-:Y:S01]  /*0bb0*/  IMAD.SHL.U32 R5, R7, 0x40, RZ ;  /* 0x0000004007057824 */ /* 0x000fe200078e00ff */
[----:B------:R-:W-:Y:S01]  /*0bc0*/  LEA.HI R13, R13, R2, RZ, 0x5 ;  /* 0x000000020d0d7211 */ /* 0x000fe200078f28ff */
[----:B------:R-:W-:Y:S01]  /*0bd0*/  IMAD.IADD R10, R2, 0x1, -R3 ;  /* 0x00000001020a7824 */ /* 0x000fe200078e0a03 */
[----:B------:R-:W-:Y:S01]  /*0be0*/  SHF.R.S32.HI R17, RZ, 0x1f, R16 ;  /* 0x0000001fff117819 */ /* 0x000fe20000011410 */
[----:B------:R-:W-:Y:S01]  /*0bf0*/  IMAD.SHL.U32 R228, R228, 0x8, RZ ;  /* 0x00000008e4e47824 */ /* 0x000fe200078e00ff */
[----:B------:R-:W-:Y:S01]  /*0c00*/  LOP3.LUT R5, R5, 0xc0, RZ, 0xc0, !PT ;  /* 0x000000c005057812 */ /* 0x000fe200078ec0ff */
[----:B------:R-:W-:Y:S01]  /*0c10*/  IMAD R227, R238, c[0x0][0x1b4], R227 ;  /* 0x00006d00eee37a24 */ /* 0x000fe200078e02e3 */
[----:B------:R-:W-:Y:S01]  /*0c20*/  LEA.HI R9, R10, R10, RZ, 0x1 ;  /* 0x0000000a0a097211 */ /* 0x000fe200078f08ff */
[----:B------:R-:W-:Y:S01]  /*0c30*/  IMAD R245, R238, c[0x0][0x1bc], R245 ;  /* 0x00006f00eef57a24 */ /* 0x000fe200078e02f5 */
[----:B------:R-:W-:Y:S01]  /*0c40*/  LOP3.LUT R3, R5, 0x18, R228, 0xf8, !PT ;  /* 0x0000001805037812 */ /* 0x000fe200078ef8e4 */
[----:B------:R-:W-:Y:S01]  /*0c50*/  BSSY B0, `(.L_x_48) ;  /* 0x000004c000007945 */ /* 0x000fe20003800000 */
[----:B------:R-:W-:Y:S01]  /*0c60*/  SHF.R.U32.HI R4, RZ, 0x3, R5 ;  /* 0x00000003ff047819 */ /* 0x000fe20000011605 */
[----:B--2---:R-:W-:Y:S01]  /*0c70*/  IMAD.WIDE R230, R231, 0x80, R16 ;  /* 0x00000080e7e67825 */ /* 0x004fe200078e0210 */
[----:B------:R-:W-:-:S02]  /*0c80*/  SHF.R.S32.HI R0, RZ, 0x1, R9 ;  /* 0x00000001ff007819 */ /* 0x000fc40000011409 */
[----:B------:R-:W-:Y:S02]  /*0c90*/  SHF.R.S32.HI R5, RZ, 0x1f, R9 ;  /* 0x0000001fff057819 */ /* 0x000fe40000011409 */
[--C-:B------:R-:W-:Y:S02]  /*0ca0*/  SHF.R.S32.HI R229, RZ, 0x1f, R228.reuse ;  /* 0x0000001fffe57819 */ /* 0x100fe400000114e4 */
[----:B------:R-:W-:Y:S02]  /*0cb0*/  LEA.HI R5, R5, R0, RZ, 0x2 ;  /* 0x0000000005057211 */ /* 0x000fe400078f10ff */
[----:B------:R-:W-:Y:S01]  /*0cc0*/  IADD3 R20, P0, R228, UR6, RZ ;  /* 0x00000006e4147c10 */ /* 0x000fe2000ff1e0ff */
[----:B------:R-:W-:Y:S01]  /*0cd0*/  IMAD.WIDE.U32 R14, R16, c[0x0][0x198], R228 ;  /* 0x00006600100e7a25 */ /* 0x000fe200078e00e4 */
[----:B------:R-:W-:Y:S02]  /*0ce0*/  LOP3.LUT R5, R5, 0xfffffffc, RZ, 0xc0, !PT ;  /* 0xfffffffc05057812 */ /* 0x000fe400078ec0ff */
[----:B------:R-:W-:Y:S01]  /*0cf0*/  LOP3.LUT R4, R3, R4, RZ, 0x3c, !PT ;  /* 0x0000000403047212 */ /* 0x000fe200078e3cff */
[----:B------:R-:W-:Y:S01]  /*0d00*/  IMAD R3, R17, c[0x0][0x198], RZ ;  /* 0x0000660011037a24 */ /* 0x000fe200078e02ff */
[----:B------:R-:W-:Y:S01]  /*0d10*/  IADD3.X R21, R229, UR18, RZ, P0, !PT ;  /* 0x00000012e5157c10 */ /* 0x000fe200087fe4ff */
[----:B------:R-:W-:Y:S01]  /*0d20*/  IMAD.IADD R5, R0, 0x1, -R5 ;  /* 0x0000000100057824 */ /* 0x000fe200078e0a05 */
[----:B------:R-:W-:Y:S01]  /*0d30*/  IADD3 R224, P0, R14, UR20, RZ ;  /* 0x000000140ee07c10 */ /* 0x000fe2000ff1e0ff */
[----:B------:R-:W-:Y:S01]  /*0d40*/  IMAD R0, R16, c[0x0][0x19c], R3 ;  /* 0x0000670010007a24 */ /* 0x000fe200078e0203 */
[----:B------:R-:W-:Y:S01]  /*0d50*/  LEA.HI R221, R221, R16, RZ, 0x1 ;  /* 0x00000010dddd7211 */ /* 0x000fe200078f08ff */
[----:B-1----:R-:W-:Y:S01]  /*0d60*/  IMAD.WIDE.U32 R18, R18, c[0x0][0x1a8], R20 ;  /* 0x00006a0012127a25 */ /* 0x002fe200078e0014 */
[----:B------:R-:W-:-:S02]  /*0d70*/  SHF.R.S32.HI R6, RZ, 0x5, R13 ;  /* 0x00000005ff067819 */ /* 0x000fc4000001140d */
[----:B------:R-:W-:Y:S01]  /*0d80*/  IADD3.X R225, R15, UR7, R0, P0, !PT ;  /* 0x000000070fe17c10 */ /* 0x000fe200087fe400 */
[----:B------:R-:W-:Y:S01]  /*0d90*/  IMAD R3, R17, c[0x0][0x1a0], RZ ;  /* 0x0000680011037a24 */ /* 0x000fe200078e02ff */
[----:B------:R-:W-:Y:S01]  /*0da0*/  LOP3.LUT R221, R221, 0x7fffffe, RZ, 0xc0, !PT ;  /* 0x07fffffedddd7812 */ /* 0x000fe200078ec0ff */
[C---:B------:R-:W-:Y:S01]  /*0db0*/  IMAD.WIDE.U32 R20, R16.reuse, c[0x0][0x1a0], R228 ;  /* 0x0000680010147a25 */ /* 0x040fe200078e00e4 */
[----:B------:R-:W-:Y:S02]  /*0dc0*/  LOP3.LUT R13, R13, 0xffffffe0, RZ, 0xc0, !PT ;  /* 0xffffffe00d0d7812 */ /* 0x000fe400078ec0ff */
[----:B------:R-:W-:Y:S01]  /*0dd0*/  LOP3.LUT P1, RZ, R5, 0x2, RZ, 0xc0, !PT ;  /* 0x0000000205ff7812 */ /* 0x000fe2000782c0ff */
[----:B------:R-:W-:Y:S01]  /*0de0*/  IMAD R0, R16, c[0x0][0x1a4], R3 ;  /* 0x0000690010007a24 */ /* 0x000fe200078e0203 */
[----:B------:R-:W-:Y:S01]  /*0df0*/  IADD3 R14, P0, R20, UR22, RZ ;  /* 0x00000016140e7c10 */ /* 0x000fe2000ff1e0ff */
[----:B------:R-:W-:Y:S01]  /*0e00*/  IMAD.IADD R221, R16, 0x1, -R221 ;  /* 0x0000000110dd7824 */ /* 0x000fe200078e0add */
[----:B------:R-:W-:Y:S01]  /*0e10*/  IADD3 R223, R228, 0x20, RZ ;  /* 0x00000020e4df7810 */ /* 0x000fe20007ffe0ff */
[----:B------:R-:W-:Y:S01]  /*0e20*/  IMAD.WIDE.U32 R224, R238, c[0x0][0x1b0], R224 ;  /* 0x00006c00eee07a25 */ /* 0x000fe200078e00e0 */
[----:B------:R-:W-:-:S02]  /*0e30*/  IADD3.X R15, R21, UR21, R0, P0, !PT ;  /* 0x00000015150f7c10 */ /* 0x000fc400087fe400 */
[----:B------:R-:W-:Y:S01]  /*0e40*/  ISETP.GE.AND P0, PT, R16, UR10, PT ;  /* 0x0000000a10007c0c */ /* 0x000fe2000bf06270 */
[----:B------:R-:W-:Y:S01]  /*0e50*/  IMAD R221, R6, 0x8, R221 ;  /* 0x0000000806dd7824 */ /* 0x000fe200078e02dd */
[----:B------:R-:W-:Y:S01]  /*0e60*/  IADD3 R21, R19, UR4, RZ ;  /* 0x0000000413157c10 */ /* 0x000fe2000fffe0ff */
[----:B------:R-:W-:Y:S01]  /*0e70*/  IMAD.MOV.U32 R3, RZ, RZ, 0x10 ;  /* 0x00000010ff037424 */ /* 0x000fe200078e00ff */
[----:B------:R-:W-:Y:S01]  /*0e80*/  IADD3 R222, R228, 0x40, RZ ;  /* 0x00000040e4de7810 */ /* 0x000fe20007ffe0ff */
[----:B------:R-:W-:Y:S02]  /*0e90*/  IMAD.U32 R221, R221, 0x20, R4 ;  /* 0x00000020dddd7824 */ /* 0x000fe400078e0004 */
[----:B------:R-:W-:Y:S01]  /*0ea0*/  IMAD.WIDE.U32 R238, R238, c[0x0][0x1b8], R14 ;  /* 0x00006e00eeee7a25 */ /* 0x000fe200078e000e */
[----:B------:R-:W-:-:S03]  /*0eb0*/  SEL R0, R3, 0xfffffff0, !P1 ;  /* 0xfffffff003007807 */ /* 0x000fc60004800000 */
[----:B------:R-:W-:Y:S02]  /*0ec0*/  IMAD.IADD R8, R2, 0x1, -R13 ;  /* 0x0000000102087824 */ /* 0x000fe400078e0a0d */
[----:B------:R-:W-:Y:S02]  /*0ed0*/  IMAD.SHL.U32 R221, R221, 0x2, RZ ;  /* 0x00000002dddd7824 */ /* 0x000fe400078e00ff */
[----:B------:R-:W-:Y:S02]  /*0ee0*/  IMAD.IADD R227, R225, 0x1, R227 ;  /* 0x00000001e1e37824 */ /* 0x000fe400078e02e3 */
[----:B------:R-:W-:Y:S01]  /*0ef0*/  IMAD.IADD R245, R239, 0x1, R245 ;  /* 0x00000001eff57824 */ /* 0x000fe200078e02f5 */
[----:B------:R-:W-:Y:S05]  /*0f00*/  @P0 BRA `(.L_x_49) ;  /* 0x0000020000000947 */ /* 0x000fea0003800000 */
[----:B------:R-:W-:Y:S01]  /*0f10*/  ISETP.GE.AND P4, PT, R228, c[0x0][0x220], PT ;  /* 0x00008800e4007a0c */ /* 0x000fe20003f86270 */
[----:B------:R-:W-:Y:S01]  /*0f20*/  IMAD R13, R231, c[0x0][0x190], RZ ;  /* 0x00006400e70d7a24 */ /* 0x000fe200078e02ff */
[----:B------:R-:W-:Y:S01]  /*0f30*/  ISETP.GE.AND P3, PT, R223, c[0x0][0x220], PT ;  /* 0x00008800df007a0c */ /* 0x000fe20003f66270 */
[----:B------:R-:W-:Y:S01]  /*0f40*/  IMAD.MOV.U32 R20, RZ, RZ, R18 ;  /* 0x000000ffff147224 */ /* 0x000fe200078e0012 */
[----:B------:R-:W-:Y:S01]  /*0f50*/  ISETP.GE.AND P2, PT, R222, c[0x0][0x220], PT ;  /* 0x00008800de007a0c */ /* 0x000fe20003f46270 */
[----:B------:R-:W-:-:S02]  /*0f60*/  IMAD R4, R230, c[0x0][0x194], R13 ;  /* 0x00006500e6047a24 */ /* 0x000fc400078e020d */
[----:B------:R-:W-:-:S04]  /*0f70*/  IMAD.WIDE.U32 R14, R230, c[0x0][0x190], R20 ;  /* 0x00006400e60e7a25 */ /* 0x000fc800078e0014 */
[----:B------:R-:W-:Y:S02]  /*0f80*/  IMAD.IADD R4, R15, 0x1, R4 ;  /* 0x000000010f047824 */ /* 0x000fe400078e0204 */
[C---:B------:R-:W-:Y:S01]  /*0f90*/  @!P4 LEA R24, P1, R14.reuse, c[0x0][0x160], 0x1 ;  /* 0x000058000e18ca11 */ /* 0x040fe200078208ff */
[----:B------:R1:W-:Y:S01]  /*0fa0*/  @P4 STS [R221], RZ ;  /* 0x000000ffdd004388 */ /* 0x0003e20000000800 */
[C---:B------:R-:W-:Y:S02]  /*0fb0*/  @!P3 LEA R22, P0, R14.reuse, c[0x0][0x160], 0x1 ;  /* 0x000058000e16ba11 */ /* 0x040fe400078008ff */
[C-C-:B------:R-:W-:Y:S01]  /*0fc0*/  @!P4 LEA.HI.X R25, R14.reuse, c[0x0][0x164], R4.reuse, 0x1, P1 ;  /* 0x000059000e19ca11 */ /* 0x140fe200008f0c04 */
[----:B------:R1:W-:Y:S01]  /*0fd0*/  @P4 STS [R221+0x4], RZ ;  /* 0x000004ffdd004388 */ /* 0x0003e20000000800 */
[----:B------:R-:W-:-:S03]  /*0fe0*/  @!P3 LEA.HI.X R23, R14, c[0x0][0x164], R4, 0x1, P0 ;  /* 0x000059000e17ba11 */ /* 0x000fc600000f0c04 */
[----:B------:R1:W-:Y:S04]  /*0ff0*/  @P4 STS.64 [R221+0x8], RZ ;  /* 0x000008ffdd004388 */ /* 0x0003e80000000a00 */
[----:B------:R-:W-:Y:S01]  /*1000*/  @!PT LDS RZ, [RZ] ;  /* 0x00000000fffff984 */ /* 0x000fe20000000800 */
[----:B------:R-:W-:Y:S01]  /*1010*/  @!PT LDS RZ, [RZ] ;  /* 0x00000000fffff984 */ /* 0x000fe20000000800 */
[----:B------:R-:W-:Y:S01]  /*1020*/  @!PT LDS RZ, [RZ] ;  /* 0x00000000fffff984 */ /* 0x000fe20000000800 */
[----:B------:R1:W-:Y:S04]  /*1030*/  @!P4 LDGSTS.E.BYPASS.LTC128B.128 [R221], [R24.64] ;  /* 0x0000000018ddcfae */ /* 0x0003e8000b901d50 */
[----:B------:R1:W-:Y:S04]  /*1040*/  @P3 STS.128 [R221+0x2000], RZ ;  /* 0x002000ffdd003388 */ /* 0x0003e80000000c00 */
[----:B------:R-:W-:Y:S01]  /*1050*/  @!PT LDS RZ, [RZ] ;  /* 0x00000000fffff984 */ /* 0x000fe20000000800 */
[----:B------:R-:W-:Y:S01]  /*1060*/  @!PT LDS RZ, [RZ] ;  /* 0x00000000fffff984 */ /* 0x000fe20000000800 */
[----:B------:R-:W-:Y:S01]  /*1070*/  @!PT LDS RZ, [RZ] ;  /* 0x00000000fffff984 */ /* 0x000fe20000000800 */
[----:B------:R1:W-:Y:S04]  /*1080*/  @!P3 LDGSTS.E.BYPASS.LTC128B.128 [R221+0x2000], [R22.64+0x40] ;  /* 0x0200004016ddbfae */ /* 0x0003e8000b901d50 */
[----:B------:R1:W-:Y:S01]  /*1090*/  @P2 STS.128 [R221+0x4000], RZ ;  /* 0x004000ffdd002388 */ /* 0x0003e20000000c00 */
[----:B------:R-:W-:Y:S05]  /*10a0*/  @P2 BRA `(.L_x_49) ;  /* 0x0000006000002947 */ /* 0x000fea0003800000 */
[----:B-1----:R-:W-:-:S04]  /*10b0*/  LEA R22, P0, R14, c[0x0][0x160], 0x1 ;  /* 0x000058000e167a11 */ /* 0x002fc800078008ff */
[----:B------:R-:W-:-:S05]  /*10c0*/  LEA.HI.X R23, R14, c[0x0][0x164], R4, 0x1, P0 ;  /* 0x000059000e177a11 */ /* 0x000fca00000f0c04 */
[----:B------:R-:W-:Y:S01]  /*10d0*/  @!PT LDS RZ, [RZ] ;  /* 0x00000000fffff984 */ /* 0x000fe20000000800 */
[----:B------:R-:W-:Y:S01]  /*10e0*/  @!PT LDS RZ, [RZ] ;  /* 0x00000000fffff984 */ /* 0x000fe20000000800 */
[----:B------:R-:W-:Y:S01]  /*10f0*/  @!PT LDS RZ, [RZ] ;  /* 0x00000000fffff984 */ /* 0x000fe20000000800 */
[----:B------:R1:W-:Y:S04]  /*1100*/  LDGSTS.E.BYPASS.LTC128B.128 [R221+0x4000], [R22.64+0x80] ;  /* 0x0400008016dd7fae */ /* 0x0003e8000b901d50 */
.L_x_49:
[----:B------:R-:W-:Y:S05]  /*1110*/  BSYNC B0 ;  /* 0x0000000000007941 */ /* 0x000fea0003800000 */
.L_x_48:
[----:B------:R-:W-:Y:S01]  /*1120*/  IADD3 R4, R16, 0x20, RZ ;  /* 0x0000002010047810 */ /* 0x000fe20007ffe0ff */
[----:B------:R-:W-:Y:S03]  /*1130*/  BSSY B0, `(.L_x_50) ;  /* 0x0000024000007945 */ /* 0x000fe60003800000 */
[----:B------:R-:W-:-:S13]  /*1140*/  ISETP.GE.AND P0, PT, R4, UR10, PT ;  /* 0x0000000a04007c0c */ /* 0x000fda000bf06270 */
[----:B------:R-:W-:Y:S05]  /*1150*/  @P0 BRA `(.L_x_51) ;  /* 0x0000021000000947 */ /* 0x000fea0003800000 */
[----:B------:R-:W-:Y:S01]  /*1160*/  IADD3 R14, P0, R230, 0x20, RZ ;  /* 0x00000020e60e7810 */ /* 0x000fe20007f1e0ff */
[----:B-1----:R-:W-:Y:S01]  /*1170*/  IMAD.MOV.U32 R22, RZ, RZ, R18 ;  /* 0x000000ffff167224 */ /* 0x002fe200078e0012 */
[----:B------:R-:W-:Y:S01]  /*1180*/  ISETP.GE.AND P3, PT, R228, c[0x0][0x220], PT ;  /* 0x00008800e4007a0c */ /* 0x000fe20003f66270 */
[----:B------:R-:W-:Y:S01]  /*1190*/  IMAD.MOV.U32 R23, RZ, RZ, R21 ;  /* 0x000000ffff177224 */ /* 0x000fe200078e0015 */
[----:B------:R-:W-:Y:S01]  /*11a0*/  ISETP.GE.AND P2, PT, R223, c[0x0][0x220], PT ;  /* 0x00008800df007a0c */ /* 0x000fe20003f46270 */
[----:B------:R-:W-:Y:S01]  /*11b0*/  IMAD.X R13, RZ, RZ, R231, P0 ;  /* 0x000000ffff0d7224 */ /* 0x000fe200000e06e7 */
[----:B------:R-:W-:Y:S01]  /*11c0*/  ISETP.GE.AND P0, PT, R222, c[0x0][0x220], PT ;  /* 0x00008800de007a0c */ /* 0x000fe20003f06270 */
[----:B------:R-:W-:-:S04]  /*11d0*/  IMAD.WIDE.U32 R22, R14, c[0x0][0x190], R22 ;  /* 0x000064000e167a25 */ /* 0x000fc800078e0016 */
[----:B------:R-:W-:-:S04]  /*11e0*/  IMAD R13, R13, c[0x0][0x190], RZ ;  /* 0x000064000d0d7a24 */ /* 0x000fc800078e02ff */
[----:B------:R-:W-:Y:S01]  /*11f0*/  IMAD R13, R14, c[0x0][0x194], R13 ;  /* 0x000065000e0d7a24 */ /* 0x000fe200078e020d */
[C---:B------:R-:W-:Y:S01]  /*1200*/  @!P3 LEA R14, P4, R22.reuse, c[0x0][0x160], 0x1 ;  /* 0x00005800160eba11 */ /* 0x040fe200078808ff */
[----:B------:R1:W-:Y:S01]  /*1210*/  @P3 STS.128 [R221+0x800], RZ ;  /* 0x000800ffdd003388 */ /* 0x0003e20000000c00 */
[----:B------:R-:W-:Y:S01]  /*1220*/  @!P2 LEA R24, P1, R22, c[0x0][0x160], 0x1 ;  /* 0x000058001618aa11 */ /* 0x000fe200078208ff */
[----:B------:R-:W-:-:S05]  /*1230*/  IMAD.IADD R13, R23, 0x1, R13 ;  /* 0x00000001170d7824 */ /* 0x000fca00078e020d */
[C-C-:B------:R-:W-:Y:S02]  /*1240*/  @!P3 LEA.HI.X R15, R22.reuse, c[0x0][0x164], R13.reuse, 0x1, P4 ;  /* 0x00005900160fba11 */ /* 0x140fe400020f0c0d */
[----:B------:R-:W-:-:S03]  /*1250*/  @!P2 LEA.HI.X R25, R22, c[0x0][0x164], R13, 0x1, P1 ;  /* 0x000059001619aa11 */ /* 0x000fc600008f0c0d */
[----:B------:R-:W-:Y:S01]  /*1260*/  @!PT LDS RZ, [RZ] ;  /* 0x00000000fffff984 */ /* 0x000fe20000000800 */
[----:B------:R-:W-:Y:S01]  /*1270*/  @!PT LDS RZ, [RZ] ;  /* 0x00000000fffff984 */ /* 0x000fe20000000800 */
[----:B------:R-:W-:Y:S01]  /*1280*/  @!PT LDS RZ, [RZ] ;  /* 0x00000000fffff984 */ /* 0x000fe20000000800 */
[----:B------:R1:W-:Y:S04]  /*1290*/  @!P3 LDGSTS.E.BYPASS.LTC128B.128 [R221+0x800], [R14.64] ;  /* 0x008000000eddbfae */ /* 0x0003e8000b901d50 */
        /* <DEDUP_REMOVED lines=13> */
.L_x_51:
[----:B------:R-:W-:Y:S05]  /*1370*/  BSYNC B0 ;  /* 0x0000000000007941 */ /* 0x000fea0003800000 */
.L_x_50:
[----:B------:R-:W-:Y:S01]  /*1380*/  IADD3 R13, R16, 0x40, RZ ;  /* 0x00000040100d7810 */ /* 0x000fe20007ffe0ff */
[----:B------:R-:W-:Y:S03]  /*1390*/  BSSY B0, `(.L_x_52) ;  /* 0x0000024000007945 */ /* 0x000fe60003800000 */
[----:B------:R-:W-:-:S13]  /*13a0*/  ISETP.GE.AND P0, PT, R13, UR10, PT ;  /* 0x0000000a0d007c0c */ /* 0x000fda000bf06270 */
[----:B------:R-:W-:Y:S05]  /*13b0*/  @P0 BRA `(.L_x_53) ;  /* 0x0000021000000947 */ /* 0x000fea0003800000 */
[----:B-1----:R-:W-:Y:S01]  /*13c0*/  IADD3 R14, P0, R230, 0x40, RZ ;  /* 0x00000040e60e7810 */ /* 0x002fe20007f1e0ff */
[----:B------:R-:W-:Y:S01]  /*13d0*/  IMAD.MOV.U32 R22, RZ, RZ, R18 ;  /* 0x000000ffff167224 */ /* 0x000fe200078e0012 */
        /* <DEDUP_REMOVED lines=31> */
.L_x_53:
[----:B------:R-:W-:Y:S05]  /*15d0*/  BSYNC B0 ;  /* 0x0000000000007941 */ /* 0x000fea0003800000 */
.L_x_52:
[----:B------:R-:W-:Y:S01]  /*15e0*/  IADD3 R220, R16, 0x60, RZ ;  /* 0x0000006010dc7810 */ /* 0x000fe20007ffe0ff */
[----:B------:R-:W-:Y:S01]  /*15f0*/  UMOV UR11, 0x6 ;  /* 0x00000006000b7882 */ /* 0x000fe20000000000 */
[----:B------:R-:W-:Y:S01]  /*1600*/  BSSY B0, `(.L_x_54) ;  /* 0x0000026000007945 */ /* 0x000fe20003800000 */
[----:B------:R-:W-:Y:S01]  /*1610*/  ULDC.64 UR6, c[0x0][0x198] ;  /* 0x0000660000067ab9 */ /* 0x000fe20000000a00 */
[----:B------:R-:W-:Y:S01]  /*1620*/  ISETP.GE.AND P0, PT, R220, UR10, PT ;  /* 0x0000000adc007c0c */ /* 0x000fe2000bf06270 */
[----:B------:R-:W-:Y:S02]  /*1630*/  USHF.L.U64.HI UR20, UR6, UR11, UR7 ;  /* 0x0000000b06147299 */ /* 0x000fe40008010207 */
[----:B------:R-:W-:-:S10]  /*1640*/  USHF.L.U32 UR21, UR6, 0x6, URZ ;  /* 0x0000000606157899 */ /* 0x000fd4000800063f */
[----:B------:R-:W-:Y:S05]  /*1650*/  @P0 BRA `(.L_x_55) ;  /* 0x0000020000000947 */ /* 0x000fea0003800000 */
[----:B-1----:R-:W-:Y:S01]  /*1660*/  IADD3 R14, P0, R230, 0x60, RZ ;  /* 0x00000060e60e7810 */ /* 0x002fe20007f1e0ff */
[----:B------:R-:W-:Y:S01]  /*1670*/  IMAD.MOV.U32 R19, RZ, RZ, R21 ;  /* 0x000000ffff137224 */ /* 0x000fe200078e0015 */
[----:B------:R-:W-:Y:S02]  /*1680*/  ISETP.GE.AND P3, PT, R228, c[0x0][0x220], PT ;  /* 0x00008800e4007a0c */ /* 0x000fe40003f66270 */
        /* <DEDUP_REMOVED lines=29> */
.L_x_55:
[----:B------:R-:W-:Y:S05]  /*1860*/  BSYNC B0 ;  /* 0x0000000000007941 */ /* 0x000fea0003800000 */
.L_x_54:
[----:B------:R-:W-:Y:S01]  /*1870*/  UIADD3 UR19, UR8, -0x1, URZ ;  /* 0xffffffff08137890 */ /* 0x000fe2000fffe03f */
[----:B------:R-:W-:Y:S01]  /*1880*/  MOV R226, R224 ;  /* 0x000000e000e27202 */ /* 0x000fe20000000f00 */
[----:B------:R-:W-:Y:S01]  /*1890*/  IMAD.U32 R117, RZ, RZ, UR21 ;  /* 0x00000015ff757e24 */ /* 0x000fe2000f8e00ff */
[----:B------:R-:W-:Y:S01]  /*18a0*/  BSSY B0, `(.L_x_56) ;  /* 0x0000024000007945 */ /* 0x000fe20003800000 */
[----:B------:R-:W-:Y:S02]  /*18b0*/  UIMAD UR22, UR19, -0x40, UR13 ;  /* 0xffffffc0131678a4 */ /* 0x000fe4000f8e020d */
[----:B------:R-:W-:Y:S01]  /*18c0*/  USHF.R.S32.HI UR23, URZ, 0x1f, UR19 ;  /* 0x0000001f3f177899 */ /* 0x000fe20008011413 */
[----:B------:R-:W-:Y:S01]  /*18d0*/  IMAD.WIDE.U32 R18, R117, UR19, R226 ;  /* 0x0000001375127c25 */ /* 0x000fe2000f8e00e2 */
[----:B------:R-:W-:Y:S02]  /*18e0*/  UIMAD UR4, UR20, UR19, URZ ;  /* 0x00000013140472a4 */ /* 0x000fe4000f8e023f */
[----:B------:R-:W-:-:S02]  /*18f0*/  ISETP.GE.AND P0, PT, R16, UR22, PT ;  /* 0x0000001610007c0c */ /* 0x000fc4000bf06270 */
[----:B------:R-:W-:-:S06]  /*1900*/  UIMAD UR4, UR23, UR21, UR4 ;  /* 0x00000015170472a4 */ /* 0x000fcc000f8e0204 */
[----:B------:R-:W-:-:S05]  /*1910*/  IADD3 R13, R19, UR4, RZ ;  /* 0x00000004130d7c10 */ /* 0x000fca000fffe0ff */
[----:B------:R-:W-:Y:S05]  /*1920*/  @P0 BRA `(.L_x_57) ;  /* 0x000001b000000947 */ /* 0x000fea0003800000 */
[----:B------:R-:W-:Y:S02]  /*1930*/  ISETP.GE.AND P3, PT, R228, c[0x0][0x220], PT ;  /* 0x00008800e4007a0c */ /* 0x000fe40003f66270 */
[----:B------:R-:W-:Y:S02]  /*1940*/  ISETP.GE.AND P2, PT, R223, c[0x0][0x220], PT ;  /* 0x00008800df007a0c */ /* 0x000fe40003f46270 */
[----:B------:R-:W-:-:S09]  /*1950*/  ISETP.GE.AND P0, PT, R222, c[0x0][0x220], PT ;  /* 0x00008800de007a0c */ /* 0x000fd20003f06270 */
[C---:B-1----:R-:W-:Y:S01]  /*1960*/  @!P3 LEA R20, P4, R18.reuse, c[0x0][0x168], 0x1 ;  /* 0x00005a001214ba11 */ /* 0x042fe200078808ff */
[----:B------:R1:W-:Y:S01]  /*1970*/  @P3 STS [R221+0x6000], RZ ;  /* 0x006000ffdd003388 */ /* 0x0003e20000000800 */
        /* <DEDUP_REMOVED lines=22> */
.L_x_57:
[----:B------:R-:W-:Y:S05]  /*1ae0*/  BSYNC B0 ;  /* 0x0000000000007941 */ /* 0x000fea0003800000 */
.L_x_56:
[----:B------:R-:W-:Y:S01]  /*1af0*/  ISETP.GE.AND P0, PT, R4, UR22, PT ;  /* 0x0000001604007c0c */ /* 0x000fe2000bf06270 */
[----:B------:R-:W-:Y:S01]  /*1b00*/  UMOV UR18, 0x5 ;  /* 0x0000000500127882 */ /* 0x000fe20000000000 */
[----:B------:R-:W-:Y:S01]  /*1b10*/  BSSY B0, `(.L_x_58) ;  /* 0x0000023000007945 */ /* 0x000fe20003800000 */
[----:B------:R-:W-:Y:S02]  /*1b20*/  ULDC UR14, c[0x0][0x19c] ;  /* 0x00006700000e7ab9 */ /* 0x000fe40000000800 */
[----:B------:R-:W-:Y:S02]  /*1b30*/  USHF.L.U32 UR7, UR6, 0x5, URZ ;  /* 0x0000000506077899 */ /* 0x000fe4000800063f */
[----:B------:R-:W-:Y:S02]  /*1b40*/  ULDC.64 UR4, c[0x0][0x1a0] ;  /* 0x0000680000047ab9 */ /* 0x000fe40000000a00 */
[----:B------:R-:W-:Y:S02]  /*1b50*/  USHF.L.U64.HI UR6, UR6, UR18, UR14 ;  /* 0x0000001206067299 */ /* 0x000fe4000801020e */
[----:B------:R-:W-:-:S02]  /*1b60*/  USHF.L.U64.HI UR11, UR4, UR11, UR5 ;  /* 0x0000000b040b7299 */ /* 0x000fc40008010205 */
[----:B------:R-:W-:Y:S01]  /*1b70*/  USHF.L.U32 UR14, UR4, 0x6, URZ ;  /* 0x00000006040e7899 */ /* 0x000fe2000800063f */
[----:B------:R-:W-:Y:S06]  /*1b80*/  @P0 BRA `(.L_x_59) ;  /* 0x000001b000000947 */ /* 0x000fec0003800000 */
[----:B------:R-:W-:Y:S02]  /*1b90*/  ISETP.GE.AND P3, PT, R228, c[0x0][0x220], PT ;  /* 0x00008800e4007a0c */ /* 0x000fe40003f66270 */
[----:B------:R-:W-:Y:S02]  /*1ba0*/  ISETP.GE.AND P2, PT, R223, c[0x0][0x220], PT ;  /* 0x00008800df007a0c */ /* 0x000fe40003f46270 */
[----:B-1----:R-:W-:Y:S02]  /*1bb0*/  IADD3 R14, P1, R18, UR7, RZ ;  /* 0x00000007120e7c10 */ /* 0x002fe4000ff3e0ff */
[----:B------:R-:W-:Y:S02]  /*1bc0*/  ISETP.GE.AND P0, PT, R222, c[0x0][0x220], PT ;  /* 0x00008800de007a0c */ /* 0x000fe40003f06270 */
[----:B------:R-:W-:-:S05]  /*1bd0*/  IADD3.X R13, R13, UR6, RZ, P1, !PT ;  /* 0x000000060d0d7c10 */ /* 0x000fca0008ffe4ff */
[C---:B------:R-:W-:Y:S01]  /*1be0*/  @!P3 LEA R20, P4, R14.reuse, c[0x0][0x168], 0x1 ;  /* 0x00005a000e14ba11 */ /* 0x040fe200078808ff */
[----:B------:R1:W-:Y:S01]  /*1bf0*/  @P3 STS.128 [R221+0x6800], RZ ;  /* 0x006800ffdd003388 */ /* 0x0003e20000000c00 */
[C---:B------:R-:W-:Y:S02]  /*1c00*/  @!P2 LEA R18, P1, R14.reuse, c[0x0][0x168], 0x1 ;  /* 0x00005a000e12aa11 */ /* 0x040fe400078208ff */
        /* <DEDUP_REMOVED lines=19> */
.L_x_59:
[----:B------:R-:W-:Y:S05]  /*1d40*/  BSYNC B0 ;  /* 0x0000000000007941 */ /* 0x000fea0003800000 */
.L_x_58:
[----:B------:R-:W0:Y:S01]  /*1d50*/  LDGDEPBAR ;  /* 0x00000000000079af */ /* 0x000e220000000000 */
[----:B------:R-:W-:Y:S01]  /*1d60*/  LOP3.LUT R9, R9, 0x7fffffe, RZ, 0xc0, !PT ;  /* 0x07fffffe09097812 */ /* 0x000fe200078ec0ff */
[----:B------:R-:W-:Y:S01]  /*1d70*/  IMAD.SHL.U32 R5, R5, 0x40, RZ ;  /* 0x0000004005057824 */ /* 0x000fe200078e00ff */
[----:B------:R-:W-:Y:S01]  /*1d80*/  SHF.R.S32.HI R13, RZ, 0x1f, R10 ;  /* 0x0000001fff0d7819 */ /* 0x000fe2000001140a */
[----:B------:R-:W-:Y:S01]  /*1d90*/  IMAD.SHL.U32 R7, R7, 0x8, RZ ;  /* 0x0000000807077824 */ /* 0x000fe200078e00ff */
[----:B-1----:R-:W-:Y:S01]  /*1da0*/  SHF.R.S32.HI R14, RZ, 0x4, R11 ;  /* 0x00000004ff0e7819 */ /* 0x002fe2000001140b */
[----:B------:R-:W-:Y:S01]  /*1db0*/  IMAD.IADD R9, R10, 0x1, -R9 ;  /* 0x000000010a097824 */ /* 0x000fe200078e0a09 */
[----:B------:R-:W-:Y:S01]  /*1dc0*/  LEA.HI R10, R13, R10, RZ, 0x3 ;  /* 0x0000000a0d0a7211 */ /* 0x000fe200078f18ff */
[----:B------:R-:W-:Y:S01]  /*1dd0*/  UIMAD UR5, UR11, UR19, URZ ;  /* 0x000000130b0572a4 */ /* 0x000fe2000f8e023f */
[----:B------:R-:W-:Y:S01]  /*1de0*/  LOP3.LUT R13, R12, 0xfffffff8, RZ, 0xc0, !PT ;  /* 0xfffffff80c0d7812 */ /* 0x000fe200078ec0ff */
[----:B------:R-:W-:Y:S01]  /*1df0*/  IMAD.U32 R218, RZ, RZ, UR14 ;  /* 0x0000000effda7e24 */ /* 0x000fe2000f8e00ff */
[----:B------:R-:W-:Y:S01]  /*1e00*/  ISETP.GE.AND P0, PT, R16, UR22, PT ;  /* 0x0000001610007c0c */ /* 0x000fe2000bf06270 */
[----:B------:R-:W-:Y:S01]  /*1e10*/  IMAD.SHL.U32 R10, R10, 0x20, RZ ;  /* 0x000000200a0a7824 */ /* 0x000fe200078e00ff */
[----:B------:R-:W-:Y:S01]  /*1e20*/  LEA.HI R15, R11, R14, RZ, 0x1 ;  /* 0x0000000e0b0f7211 */ /* 0x000fe200078f08ff */
[C---:B------:R-:W-:Y:S01]  /*1e30*/  IMAD.IADD R13, R2.reuse, 0x1, -R13 ;  /* 0x00000001020d7824 */ /* 0x040fe200078e0a0d */
[----:B------:R-:W-:Y:S01]  /*1e40*/  SHF.R.S32.HI R219, RZ, 0x1f, R8 ;  /* 0x0000001fffdb7819 */ /* 0x000fe20000011408 */
[----:B------:R-:W-:Y:S01]  /*1e50*/  IMAD.MOV.U32 R244, RZ, RZ, R238 ;  /* 0x000000fffff47224 */ /* 0x000fe200078e00ee */
[----:B------:R-:W-:Y:S01]  /*1e60*/  LOP3.LUT R15, R15, 0xfffffffe, RZ, 0xc0, !PT ;  /* 0xfffffffe0f0f7812 */ /* 0x000fe200078ec0ff */
[----:B------:R-:W-:Y:S01]  /*1e70*/  UIMAD UR5, UR23, UR14, UR5 ;  /* 0x0000000e170572a4 */ /* 0x000fe2000f8e0205 */
[----:B------:R-:W-:Y:S01]  /*1e80*/  LEA.HI R11, R13, R13, RZ, 0x1 ;  /* 0x0000000d0d0b7211 */ /* 0x000fe200078f08ff */
[----:B------:R-:W-:Y:S01]  /*1e90*/  IMAD.SHL.U32 R234, R2, 0x2, RZ ;  /* 0x0000000202ea7824 */ /* 0x000fe200078e00ff */
[----:B------:R-:W-:Y:S01]  /*1ea0*/  LEA.HI R219, R219, R8, RZ, 0x2 ;  /* 0x00000008dbdb7211 */ /* 0x000fe200078f10ff */
[----:B------:R-:W-:Y:S01]  /*1eb0*/  IMAD.IADD R15, R14, 0x1, -R15 ;  /* 0x000000010e0f7824 */ /* 0x000fe200078e0a0f */
[----:B------:R-:W-:Y:S01]  /*1ec0*/  LOP3.LUT R16, R11, 0x7fffffe, RZ, 0xc0, !PT ;  /* 0x07fffffe0b107812 */ /* 0x000fe200078ec0ff */
[----:B------:R-:W-:-:S04]  /*1ed0*/  DEPBAR.LE SB0, 0x0 ;  /* 0x000080000000791a */ /* 0x000fc80000000000 */
[----:B------:R-:W-:Y:S01]  /*1ee0*/  BAR.SYNC.DEFER_BLOCKING 0x0 ;  /* 0x0000000000007b1d */ /* 0x000fe20000010000 */
[----:B------:R-:W-:Y:S01]  /*1ef0*/  SHF.R.S32.HI R11, RZ, 0x1, R11 ;  /* 0x00000001ff0b7819 */ /* 0x000fe2000001140b */
[----:B------:R-:W-:Y:S01]  /*1f00*/  IMAD.IADD R16, R13, 0x1, -R16 ;  /* 0x000000010d107824 */ /* 0x000fe200078e0a10 */
[----:B------:R-:W-:Y:S01]  /*1f10*/  LEA R12, R6, UR12, 0x4 ;  /* 0x0000000c060c7c11 */ /* 0x000fe2000f8e20ff */
[----:B------:R-:W-:Y:S01]  /*1f20*/  IMAD.U32 R8, RZ, RZ, UR13 ;  /* 0x0000000dff087e24 */ /* 0x000fe2000f8e00ff */
[----:B------:R-:W-:Y:S01]  /*1f30*/  SHF.R.S32.HI R219, RZ, 0x2, R219 ;  /* 0x00000002ffdb7819 */ /* 0x000fe200000114db */
[----:B------:R-:W-:Y:S01]  /*1f40*/  IMAD.SHL.U32 R18, R11, 0x40, RZ ;  /* 0x000000400b127824 */ /* 0x000fe200078e00ff */
[----:B------:R-:W-:Y:S01]  /*1f50*/  LOP3.LUT R5, R5, 0xc0, RZ, 0xc0, !PT ;  /* 0x000000c005057812 */ /* 0x000fe200078ec0ff */
[C---:B------:R-:W-:Y:S01]  /*1f60*/  IMAD R16, R15.reuse, 0x8, R16 ;  /* 0x000000080f107824 */ /* 0x040fe200078e0210 */
[----:B------:R-:W-:Y:S01]  /*1f70*/  IADD3 R17, R12, 0x1, R219 ;  /* 0x000000010c117810 */ /* 0x000fe20007ffe0db */
[----:B------:R-:W-:Y:S01]  /*1f80*/  IMAD.SHL.U32 R12, R15, 0x8, RZ ;  /* 0x000000080f0c7824 */ /* 0x000fe200078e00ff */
[----:B------:R-:W-:Y:S01]  /*1f90*/  LOP3.LUT R18, R18, 0xc0, RZ, 0xc0, !PT ;  /* 0x000000c012127812 */ /* 0x000fe200078ec0ff */
[----:B------:R-:W-:Y:S01]  /*1fa0*/  BSSY B0, `(.L_x_60) ;  /* 0x0000036000007945 */ /* 0x000fe20003800000 */
[----:B------:R-:W-:-:S02]  /*1fb0*/  SHF.R.U32.HI R14, RZ, 0x3, R5 ;  /* 0x00000003ff0e7819 */ /* 0x000fc40000011605 */
[----:B------:R-:W-:Y:S02]  /*1fc0*/  LOP3.LUT R217, R5, 0x8, R12, 0xf8, !PT ;  /* 0x0000000805d97812 */ /* 0x000fe400078ef80c */
[----:B------:R-:W-:Y:S02]  /*1fd0*/  LOP3.LUT R10, R10, 0xffffff00, RZ, 0xc0, !PT ;  /* 0xffffff000a0a7812 */ /* 0x000fe400078ec0ff */
[----:B------:R-:W-:Y:S02]  /*1fe0*/  LOP3.LUT R12, R18, 0x8, R7, 0xf8, !PT ;  /* 0x00000008120c7812 */ /* 0x000fe400078ef807 */
[----:B------:R-:W-:Y:S01]  /*1ff0*/  SHF.R.U32.HI R5, RZ, 0x3, R18 ;  /* 0x00000003ff057819 */ /* 0x000fe20000011612 */
[----:B------:R-:W-:Y:S01]  /*2000*/  IMAD R6, R6, 0x200, R10 ;  /* 0x0000020006067824 */ /* 0x000fe200078e020a */
[----:B------:R-:W-:Y:S01]  /*2010*/  LOP3.LUT R217, R217, R14, RZ, 0x3c, !PT ;  /* 0x0000000ed9d97212 */ /* 0x000fe200078e3cff */
[----:B------:R1:W-:Y:S01]  /*2020*/  @P0 STS [R221+0x9000], RZ ;  /* 0x009000ffdd000388 */ /* 0x0003e20000000800 */
[----:B------:R-:W-:Y:S01]  /*2030*/  LOP3.LUT R5, R12, R5, RZ, 0x3c, !PT ;  /* 0x000000050c057212 */ /* 0x000fe200078e3cff */
[----:B------:R-:W-:Y:S01]  /*2040*/  IMAD.WIDE.U32 R12, R218, UR19, R244 ;  /* 0x00000013da0c7c25 */ /* 0x000fe2000f8e00f4 */
[----:B------:R-:W-:Y:S01]  /*2050*/  IADD3 R8, R8, -UR15, R17 ;  /* 0x8000000f08087c10 */ /* 0x000fe2000fffe011 */
[----:B------:R1:W-:Y:S01]  /*2060*/  @P0 STS [R221+0x9004], RZ ;  /* 0x009004ffdd000388 */ /* 0x0003e20000000800 */
[----:B------:R-:W-:Y:S01]  /*2070*/  LOP3.LUT P1, RZ, R11, 0x2, RZ, 0xc0, !PT ;  /* 0x000000020bff7812 */ /* 0x000fe2000782c0ff */
[C---:B------:R-:W-:Y:S01]  /*2080*/  IMAD R10, R9.reuse, 0x20, R10 ;  /* 0x00000020090a7824 */ /* 0x040fe200078e020a */
[----:B------:R-:W-:Y:S01]  /*2090*/  LOP3.LUT R234, R234, 0x6, RZ, 0xc0, !PT ;  /* 0x00000006eaea7812 */ /* 0x000fe200078ec0ff */
[----:B------:R1:W-:Y:S01]  /*20a0*/  @P0 STS.64 [R221+0x9008], RZ ;  /* 0x009008ffdd000388 */ /* 0x0003e20000000a00 */
[----:B------:R-:W-:Y:S01]  /*20b0*/  IMAD R6, R9, 0x20, R6 ;  /* 0x0000002009067824 */ /* 0x000fe200078e0206 */
[----:B------:R-:W-:Y:S01]  /*20c0*/  SEL R3, R3, 0xfffffff0, !P1 ;  /* 0xfffffff003037807 */ /* 0x000fe20004800000 */
[----:B------:R-:W-:Y:S01]  /*20d0*/  IMAD.U32 R216, R16, 0x20, R5 ;  /* 0x0000002010d87824 */ /* 0x000fe200078e0005 */
[----:B------:R1:W-:Y:S01]  /*20e0*/  @P0 STS.128 [R221+0xa000], RZ ;  /* 0x00a000ffdd000388 */ /* 0x0003e20000000c00 */
[----:B------:R-:W-:Y:S01]  /*20f0*/  IADD3 R5, R13, UR5, RZ ;  /* 0x000000050d057c10 */ /* 0x000fe2000fffe0ff */
[C---:B------:R-:W-:Y:S01]  /*2100*/  IMAD.IADD R2, R217.reuse, 0x1, R10 ;  /* 0x00000001d9027824 */ /* 0x040fe200078e020a */
[----:B------:R-:W-:Y:S01]  /*2110*/  IADD3 R116, R8, c[0x0][0x2e8], RZ ;  /* 0x0000ba0008747a10 */ /* 0x000fe20007ffe0ff */
[----:B------:R1:W-:Y:S01]  /*2120*/  @P0 STS.128 [R221+0xb000], RZ ;  /* 0x00b000ffdd000388 */ /* 0x0003e20000000c00 */
[----:B------:R-:W-:Y:S01]  /*2130*/  IMAD.IADD R217, R217, 0x1, R6 ;  /* 0x00000001d9d97824 */ /* 0x000fe200078e0206 */
[----:B------:R-:W-:Y:S05]  /*2140*/  @P0 BRA `(.L_x_61) ;  /* 0x000001b000000947 */ /* 0x000fea0003800000 */
[----:B------:R-:W-:Y:S02]  /*2150*/  ISETP.GE.AND P3, PT, R228, c[0x0][0x220], PT ;  /* 0x00008800e4007a0c */ /* 0x000fe40003f66270 */
[----:B------:R-:W-:-:S02]  /*2160*/  ISETP.GE.AND P2, PT, R223, c[0x0][0x220], PT ;  /* 0x00008800df007a0c */ /* 0x000fc40003f46270 */
[----:B------:R-:W-:-:S09]  /*2170*/  ISETP.GE.AND P0, PT, R222, c[0x0][0x220], PT ;  /* 0x00008800de007a0c */ /* 0x000fd20003f06270 */
[C---:B------:R-:W-:Y:S01]  /*2180*/  @!P3 LEA R8, P4, R12.reuse, c[0x0][0x170], 0x1 ;  /* 0x00005c000c08ba11 */ /* 0x040fe200078808ff */
        /* <DEDUP_REMOVED lines=17> */
[----:B--2---:R-:W-:-:S04]  /*22a0*/  LEA R6, P0, R12, c[0x0][0x170], 0x1 ;  /* 0x00005c000c067a11 */ /* 0x004fc800078008ff */
[----:B------:R-:W-:-:S05]  /*22b0*/  LEA.HI.X R7, R12, c[0x0][0x174], R5, 0x1, P0 ;  /* 0x00005d000c077a11 */ /* 0x000fca00000f0c05 */
[----:B------:R-:W-:Y:S01]  /*22c0*/  @!PT LDS RZ, [RZ] ;  /* 0x00000000fffff984 */ /* 0x000fe20000000800 */
[----:B------:R-:W-:Y:S01]  /*22d0*/  @!PT LDS RZ, [RZ] ;  /* 0x00000000fffff984 */ /* 0x000fe20000000800 */
[----:B------:R-:W-:Y:S01]  /*22e0*/  @!PT LDS RZ, [RZ] ;  /* 0x00000000fffff984 */ /* 0x000fe20000000800 */
[----:B------:R2:W-:Y:S04]  /*22f0*/  LDGSTS.E.BYPASS.LTC128B.128 [R221+0xb000], [R6.64+0x80] ;  /* 0x0b00008006dd7fae */ /* 0x0005e8000b901d50 */
.L_x_61:
[----:B------:R-:W-:Y:S05]  /*2300*/  BSYNC B0 ;  /* 0x0000000000007941 */ /* 0x000fea0003800000 */
.L_x_60:
[----:B------:R-:W-:Y:S01]  /*2310*/  ISETP.GE.AND P0, PT, R4, UR22, PT ;  /* 0x0000001604007c0c */ /* 0x000fe2000bf06270 */
[----:B------:R-:W-:Y:S01]  /*2320*/  ULDC UR5, c[0x0][0x1a4] ;  /* 0x0000690000057ab9 */ /* 0x000fe20000000800 */
[----:B------:R-:W-:Y:S01]  /*2330*/  BSSY B0, `(.L_x_62) ;  /* 0x0000022000007945 */ /* 0x000fe20003800000 */
[----:B------:R-:W-:Y:S02]  /*2340*/  USHF.L.U32 UR12, UR4, 0x5, URZ ;  /* 0x00000005040c7899 */ /* 0x000fe4000800063f */
[----:B------:R-:W-:-:S08]  /*2350*/  USHF.L.U64.HI UR18, UR4, UR18, UR5 ;  /* 0x0000001204127299 */ /* 0x000fd00008010205 */
[----:B------:R3:W-:Y:S04]  /*2360*/  @P0 STS.128 [R221+0x9800], RZ ;  /* 0x009800ffdd000388 */ /* 0x0007e80000000c00 */
[----:B------:R3:W-:Y:S04]  /*2370*/  @P0 STS.128 [R221+0xa800], RZ ;  /* 0x00a800ffdd000388 */ /* 0x0007e80000000c00 */
[----:B------:R3:W-:Y:S01]  /*2380*/  @P0 STS.128 [R221+0xb800], RZ ;  /* 0x00b800ffdd000388 */ /* 0x0007e20000000c00 */
[----:B------:R-:W-:Y:S05]  /*2390*/  @P0 BRA `(.L_x_63) ;  /* 0x000001b000000947 */ /* 0x000fea0003800000 */
[----:B------:R-:W-:Y:S02]  /*23a0*/  ISETP.GE.AND P3, PT, R228, c[0x0][0x220], PT ;  /* 0x00008800e4007a0c */ /* 0x000fe40003f66270 */
[----:B------:R-:W-:-:S02]  /*23b0*/  ISETP.GE.AND P2, PT, R223, c[0x0][0x220], PT ;  /* 0x00008800df007a0c */ /* 0x000fc40003f46270 */
[----:B------:R-:W-:Y:S02]  /*23c0*/  IADD3 R12, P1, R12, UR12, RZ ;  /* 0x0000000c0c0c7c10 */ /* 0x000fe4000ff3e0ff */
[----:B------:R-:W-:Y:S02]  /*23d0*/  ISETP.GE.AND P0, PT, R222, c[0x0][0x220], PT ;  /* 0x00008800de007a0c */ /* 0x000fe40003f06270 */
[----:B------:R-:W-:-:S05]  /*23e0*/  IADD3.X R5, R5, UR18, RZ, P1, !PT ;  /* 0x0000001205057c10 */ /* 0x000fca0008ffe4ff */
[C---:B--2---:R-:W-:Y:S01]  /*23f0*/  @!P3 LEA R8, P4, R12.reuse, c[0x0][0x170], 0x1 ;  /* 0x00005c000c08ba11 */ /* 0x044fe200078808ff */
        /* <DEDUP_REMOVED lines=15> */
[----:B------:R-:W-:-:S04]  /*24f0*/  LEA R4, P0, R12, c[0x0][0x170], 0x1 ;  /* 0x00005c000c047a11 */ /* 0x000fc800078008ff */
[----:B------:R-:W-:-:S05]  /*2500*/  LEA.HI.X R5, R12, c[0x0][0x174], R5, 0x1, P0 ;  /* 0x00005d000c057a11 */ /* 0x000fca00000f0c05 */
[----:B------:R-:W-:Y:S01]  /*2510*/  @!PT LDS RZ, [RZ] ;  /* 0x00000000fffff984 */ /* 0x000fe20000000800 */
[----:B------:R-:W-:Y:S01]  /*2520*/  @!PT LDS RZ, [RZ] ;  /* 0x00000000fffff984 */ /* 0x000fe20000000800 */
[----:B------:R-:W-:Y:S01]  /*2530*/  @!PT LDS RZ, [RZ] ;  /* 0x00000000fffff984 */ /* 0x000fe20000000800 */
[----:B------:R4:W-:Y:S04]  /*2540*/  LDGSTS.E.BYPASS.LTC128B.128 [R221+0xb800], [R4.64+0x80] ;  /* 0x0b80008004dd7fae */ /* 0x0009e8000b901d50 */
.L_x_63:
[----:B------:R-:W-:Y:S05]  /*2550*/  BSYNC B0 ;  /* 0x0000000000007941 */ /* 0x000fea0003800000 */
.L_x_62:
[----:B------:R-:W-:Y:S01]  /*2560*/  IMAD.SHL.U32 R217, R217, 0x2, RZ ;  /* 0x00000002d9d97824 */ /* 0x000fe200078e00ff */
[----:B------:R-:W-:Y:S01]  /*2570*/  IADD3 R236, R116, 0x40, RZ ;  /* 0x0000004074ec7810 */ /* 0x000fe20007ffe0ff */
[----:B------:R-:W-:Y:S01]  /*2580*/  IMAD.SHL.U32 R216, R216, 0x2, RZ ;  /* 0x00000002d8d87824 */ /* 0x000fe200078e00ff */
[----:B------:R-:W-:Y:S01]  /*2590*/  IADD3 R246, R116, 0x8, RZ ;  /* 0x0000000874f67810 */ /* 0x000fe20007ffe0ff */
[----:B------:R-:W-:Y:S01]  /*25a0*/  IMAD R215, R0, 0x2, R217 ;  /* 0x0000000200d77824 */ /* 0x000fe200078e02d9 */
[----:B------:R-:W-:Y:S01]  /*25b0*/  LDSM.16.M88.4 R88, [R217] ;  /* 0x00000000d958783b */ /* 0x000fe20000000200 */
[----:B------:R-:W-:Y:S01]  /*25c0*/  IMAD R213, R3, 0x2, R216 ;  /* 0x0000000203d57824 */ /* 0x000fe200078e02d8 */
[----:B------:R-:W-:Y:S01]  /*25d0*/  IADD3 R3, R116, 0x48, RZ ;  /* 0x0000004874037810 */ /* 0x000fe20007ffe0ff */
[----:B------:R-:W-:Y:S01]  /*25e0*/  UISETP.GE.AND UP0, UPT, UR8, 0x2, UPT ;  /* 0x000000020800788c */ /* 0x000fe2000bf06270 */
[----:B------:R-:W-:Y:S01]  /*25f0*/  LDSM.16.M88.4 R16, [R217+0x1000] ;  /* 0x00100000d910783b */ /* 0x000fe20000000200 */
[----:B------:R-:W-:-:S02]  /*2600*/  IMNMX R236, R236, UR13, PT ;  /* 0x0000000decec7c17 */ /* 0x000fc4000b800200 */
[----:B------:R-:W-:Y:S01]  /*2610*/  IMNMX R247, R116, UR13, PT ;  /* 0x0000000d74f77c17 */ /* 0x000fe2000b800200 */
[----:B------:R-:W5:Y:S01]  /*2620*/  LDSM.16.M88.4 R32, [R216+0x6400] ;  /* 0x00640000d820783b */ /* 0x000f620000000200 */
[----:B------:R-:W-:Y:S02]  /*2630*/  IMNMX R246, R246, UR13, PT ;  /* 0x0000000df6f67c17 */ /* 0x000fe4000b800200 */
[----:B------:R-:W-:Y:S01]  /*2640*/  IMNMX R3, R3, UR13, PT ;  /* 0x0000000d03037c17 */ /* 0x000fe2000b800200 */
[----:B------:R-:W1:Y:S04]  /*2650*/  LDSM.16.M88.4 R48, [R216+0x6000] ;  /* 0x00600000d830783b */ /* 0x000e680000000200 */
[----:B------:R-:W2:Y:S04]  /*2660*/  LDSM.16.M88.4 R96, [R216+0x6800] ;  /* 0x00680000d860783b */ /* 0x000ea80000000200 */
[----:B------:R-:W3:Y:S04]  /*2670*/  LDSM.16.M88.4 R68, [R216+0x6c00] ;  /* 0x006c0000d844783b */ /* 0x000ee80000000200 */
[----:B------:R-:W-:Y:S04]  /*2680*/  LDSM.16.M88.4 R108, [R215+0x1000] ;  /* 0x00100000d76c783b */ /* 0x000fe80000000200 */
[----:B------:R-:W4:Y:S04]  /*2690*/  LDSM.16.M88.4 R64, [R213+0x6400] ;  /* 0x00640000d540783b */ /* 0x000f280000000200 */
[----:B--2-4-:R-:W2:Y:S04]  /*26a0*/  LDSM.16.M88.4 R4, [R215] ;  /* 0x00000000d704783b */ /* 0x014ea80000000200 */
[----:B------:R-:W4:Y:S04]  /*26b0*/  LDSM.16.M88.4 R104, [R213+0x6000] ;  /* 0x00600000d568783b */ /* 0x000f280000000200 */
[----:B------:R-:W1:Y:S04]  /*26c0*/  LDSM.16.M88.4 R12, [R213+0x6800] ;  /* 0x00680000d50c783b */ /* 0x000e680000000200 */
[----:B------:R-:W2:Y:S01]  /*26d0*/  LDSM.16.M88.4 R8, [R213+0x6c00] ;  /* 0x006c0000d508783b */ /* 0x000ea20000000200 */
[C---:B-----5:R-:W-:Y:S03]  /*26e0*/  HMMA.16816.F32.BF16 R40, R16.reuse, R32, RZ ;  /* 0x000000201028723c */ /* 0x060fe600000418ff */
[----:B------:R-:W-:Y:S04]  /*26f0*/  LDSM.16.M88.4 R84, [R217+0x3000] ;  /* 0x00300000d954783b */ /* 0x000fe80000000200 */
[----:B------:R-:W5:Y:S01]  /*2700*/  LDSM.16.M88.4 R80, [R216+0x7000] ;  /* 0x00700000d850783b */ /* 0x000f620000000200 */
[----:B------:R-:W-:Y:S03]  /*2710*/  HMMA.16816.F32.BF16 R36, R16, R34, RZ ;  /* 0x000000221024723c */ /* 0x000fe600000418ff */
[----:B------:R-:W-:Y:S04]  /*2720*/  LDSM.16.M88.4 R76, [R216+0x7400] ;  /* 0x00740000d84c783b */ /* 0x000fe80000000200 */
[----:B------:R-:W-:Y:S01]  /*2730*/  LDSM.16.M88.4 R72, [R216+0x7800] ;  /* 0x00780000d848783b */ /* 0x000fe20000000200 */
[C---:B------:R-:W-:Y:S03]  /*2740*/  HMMA.16816.F32.BF16 R44, R88.reuse, R32, RZ ;  /* 0x00000020582c723c */ /* 0x040fe600000418ff */
[----:B------:R-:W-:Y:S04]  /*2750*/  LDSM.16.M88.4 R112, [R215+0x2000] ;  /* 0x00200000d770783b */ /* 0x000fe80000000200 */
[----:B------:R-:W0:Y:S01]  /*2760*/  LDGDEPBAR ;  /* 0x00000000000079af */ /* 0x000e220000000000 */
[----:B------:R-:W-:Y:S08]  /*2770*/  HMMA.16816.F32.BF16 R32, R88, R34, RZ ;  /* 0x000000225820723c */ /* 0x000ff000000418ff */
[-C--:B-1----:R-:W-:Y:S08]  /*2780*/  HMMA.16816.F32.BF16 R56, R16, R48.reuse, RZ ;  /* 0x000000301038723c */ /* 0x082ff000000418ff */
[----:B------:R-:W-:Y:S08]  /*2790*/  HMMA.16816.F32.BF16 R60, R88, R48, RZ ;  /* 0x00000030583c723c */ /* 0x000ff000000418ff */
[-C--:B------:R-:W-:Y:S08]  /*27a0*/  HMMA.16816.F32.BF16 R52, R16, R50.reuse, RZ ;  /* 0x000000321034723c */ /* 0x080ff000000418ff */
[----:B------:R-:W-:Y:S08]  /*27b0*/  HMMA.16816.F32.BF16 R48, R88, R50, RZ ;  /* 0x000000325830723c */ /* 0x000ff000000418ff */
[C---:B------:R-:W-:Y:S08]  /*27c0*/  HMMA.16816.F32.BF16 R28, R16.reuse, R96, RZ ;  /* 0x00000060101c723c */ /* 0x040ff000000418ff */
[----:B------:R-:W-:Y:S08]  /*27d0*/  HMMA.16816.F32.BF16 R24, R16, R98, RZ ;  /* 0x000000621018723c */ /* 0x000ff000000418ff */
[----:B------:R-:W-:Y:S08]  /*27e0*/  HMMA.16816.F32.BF16 R100, R88, R96, RZ ;  /* 0x000000605864723c */ /* 0x000ff000000418ff */
[----:B---3--:R-:W-:Y:S08]  /*27f0*/  HMMA.16816.F32.BF16 R20, R16, R68, RZ ;  /* 0x000000441014723c */ /* 0x008ff000000418ff */
[C---:B------:R-:W-:Y:S08]  /*2800*/  HMMA.16816.F32.BF16 R96, R88.reuse, R98, RZ ;  /* 0x000000625860723c */ /* 0x040ff000000418ff */
[----:B------:R-:W-:Y:S08]  /*2810*/  HMMA.16816.F32.BF16 R92, R88, R68, RZ ;  /* 0x00000044585c723c */ /* 0x000ff000000418ff */
[-C--:B------:R-:W-:Y:S08]  /*2820*/  HMMA.16816.F32.BF16 R16, R16, R70.reuse, RZ ;  /* 0x000000461010723c */ /* 0x080ff000000418ff */
[----:B------:R-:W-:Y:S01]  /*2830*/  HMMA.16816.F32.BF16 R88, R88, R70, RZ ;  /* 0x000000465858723c */ /* 0x000fe200000418ff */
[----:B------:R-:W-:Y:S07]  /*2840*/  LDSM.16.M88.4 R68, [R216+0x7c00] ;  /* 0x007c0000d844783b */ /* 0x000fee0000000200 */
[C---:B------:R-:W-:Y:S08]  /*2850*/  HMMA.16816.F32.BF16 R40, R108.reuse, R64, R40 ;  /* 0x000000406c28723c */ /* 0x040ff00000041828 */
[----:B------:R-:W-:Y:S08]  /*2860*/  HMMA.16816.F32.BF16 R36, R108, R66, R36 ;  /* 0x000000426c24723c */ /* 0x000ff00000041824 */
[C---:B--2---:R-:W-:Y:S08]  /*2870*/  HMMA.16816.F32.BF16 R44, R4.reuse, R64, R44 ;  /* 0x00000040042c723c */ /* 0x044ff0000004182c */
[----:B------:R-:W-:Y:S01]  /*2880*/  HMMA.16816.F32.BF16 R32, R4, R66, R32 ;  /* 0x000000420420723c */ /* 0x000fe20000041820 */
[----:B------:R-:W1:Y:S07]  /*2890*/  LDSM.16.M88.4 R64, [R217+0x2000] ;  /* 0x00200000d940783b */ /* 0x000e6e0000000200 */
[----:B----4-:R-:W-:Y:S08]  /*28a0*/  HMMA.16816.F32.BF16 R56, R108, R104, R56 ;  /* 0x000000686c38723c */ /* 0x010ff00000041838 */
[----:B------:R-:W-:Y:S08]  /*28b0*/  HMMA.16816.F32.BF16 R48, R4, R106, R48 ;  /* 0x0000006a0430723c */ /* 0x000ff00000041830 */
[C---:B------:R-:W-:Y:S08]  /*28c0*/  HMMA.16816.F32.BF16 R28, R108.reuse, R12, R28 ;  /* 0x0000000c6c1c723c */ /* 0x040ff0000004181c */
[C---:B------:R-:W-:Y:S08]  /*28d0*/  HMMA.16816.F32.BF16 R20, R108.reuse, R8, R20 ;  /* 0x000000086c14723c */ /* 0x040ff00000041814 */
[C---:B------:R-:W-:Y:S08]  /*28e0*/  HMMA.16816.F32.BF16 R52, R108.reuse, R106, R52 ;  /* 0x0000006a6c34723c */ /* 0x040ff00000041834 */
[C---:B------:R-:W-:Y:S08]  /*28f0*/  HMMA.16816.F32.BF16 R24, R108.reuse, R14, R24 ;  /* 0x0000000e6c18723c */ /* 0x040ff00000041818 */
[----:B------:R-:W-:Y:S01]  /*2900*/  HMMA.16816.F32.BF16 R16, R108, R10, R16 ;  /* 0x0000000a6c10723c */ /* 0x000fe20000041810 */
[----:B------:R-:W-:Y:S07]  /*2910*/  LDSM.16.M88.4 R108, [R213+0x7800] ;  /* 0x00780000d56c783b */ /* 0x000fee0000000200 */
[C---:B------:R-:W-:Y:S01]  /*2920*/  HMMA.16816.F32.BF16 R60, R4.reuse, R104, R60 ;  /* 0x00000068043c723c */ /* 0x040fe2000004183c */
[----:B------:R-:W-:Y:S07]  /*2930*/  LDSM.16.M88.4 R104, [R213+0x7c00] ;  /* 0x007c0000d568783b */ /* 0x000fee0000000200 */
[C---:B------:R-:W-:Y:S08]  /*2940*/  HMMA.16816.F32.BF16 R100, R4.reuse, R12, R100 ;  /* 0x0000000c0464723c */ /* 0x040ff00000041864 */
[C---:B------:R-:W-:Y:S08]  /*2950*/  HMMA.16816.F32.BF16 R92, R4.reuse, R8, R92 ;  /* 0x00000008045c723c */ /* 0x040ff0000004185c */
[C---:B------:R-:W-:Y:S01]  /*2960*/  HMMA.16816.F32.BF16 R96, R4.reuse, R14, R96 ;  /* 0x0000000e0460723c */ /* 0x040fe20000041860 */
[----:B------:R-:W-:Y:S07]  /*2970*/  LDSM.16.M88.4 R12, [R215+0x3000] ;  /* 0x00300000d70c783b */ /* 0x000fee0000000200 */
[----:B------:R-:W-:Y:S01]  /*2980*/  HMMA.16816.F32.BF16 R88, R4, R10, R88 ;  /* 0x0000000a0458723c */ /* 0x000fe20000041858 */
[----:B------:R-:W2:Y:S04]  /*2990*/  LDSM.16.M88.4 R4, [R213+0x7000] ;  /* 0x00700000d504783b */ /* 0x000ea80000000200 */
[----:B------:R-:W3:Y:S03]  /*29a0*/  LDSM.16.M88.4 R8, [R213+0x7400] ;  /* 0x00740000d508783b */ /* 0x000ee60000000200 */
[----:B-----5:R-:W-:Y:S08]  /*29b0*/  HMMA.16816.F32.BF16 R56, R84, R80, R56 ;  /* 0x000000505438723c */ /* 0x020ff00000041838 */
[----:B-1----:R-:W-:Y:S08]  /*29c0*/  HMMA.16816.F32.BF16 R48, R64, R82, R48 ;  /* 0x000000524030723c */ /* 0x002ff00000041830 */
        /* <DEDUP_REMOVED lines=11> */
[----:B------:R-:W-:Y:S01]  /*2a80*/  HMMA.16816.F32.BF16 R32, R64, R78, R32 ;  /* 0x0000004e4020723c */ /* 0x000fe20000041820 */
[----:B------:R-:W1:Y:S07]  /*2a90*/  LDSM.16.M88.4 R76, [R216+0x8000] ;  /* 0x00800000d84c783b */ /* 0x000e6e0000000200 */
[----:B--2---:R-:W-:Y:S08]  /*2aa0*/  HMMA.16816.F32.BF16 R56, R12, R4, R56 ;  /* 0x000000040c38723c */ /* 0x004ff00000041838 */
[C---:B------:R-:W-:Y:S08]  /*2ab0*/  HMMA.16816.F32.BF16 R92, R64.reuse, R68, R92 ;  /* 0x00000044405c723c */ /* 0x040ff0000004185c */
[----:B------:R-:W-:Y:S01]  /*2ac0*/  HMMA.16816.F32.BF16 R88, R64, R70, R88 ;  /* 0x000000464058723c */ /* 0x000fe20000041858 */
[----:B------:R-:W-:Y:S07]  /*2ad0*/  LDSM.16.M88.4 R68, [R216+0x8800] ;  /* 0x00880000d844783b */ /* 0x000fee0000000200 */
[----:B------:R-:W-:Y:S08]  /*2ae0*/  HMMA.16816.F32.BF16 R48, R112, R6, R48 ;  /* 0x000000067030723c */ /* 0x000ff00000041830 */
[----:B------:R-:W-:Y:S08]  /*2af0*/  HMMA.16816.F32.BF16 R100, R64, R72, R100 ;  /* 0x000000484064723c */ /* 0x000ff00000041864 */
[C---:B------:R-:W-:Y:S08]  /*2b00*/  HMMA.16816.F32.BF16 R52, R12.reuse, R6, R52 ;  /* 0x000000060c34723c */ /* 0x040ff00000041834 */
[C---:B---3--:R-:W-:Y:S08]  /*2b10*/  HMMA.16816.F32.BF16 R40, R12.reuse, R8, R40 ;  /* 0x000000080c28723c */ /* 0x048ff00000041828 */
[C---:B------:R-:W-:Y:S08]  /*2b20*/  HMMA.16816.F32.BF16 R36, R12.reuse, R10, R36 ;  /* 0x0000000a0c24723c */ /* 0x040ff00000041824 */
[C---:B------:R-:W-:Y:S08]  /*2b30*/  HMMA.16816.F32.BF16 R28, R12.reuse, R108, R28 ;  /* 0x0000006c0c1c723c */ /* 0x040ff0000004181c */
[C---:B------:R-:W-:Y:S08]  /*2b40*/  HMMA.16816.F32.BF16 R24, R12.reuse, R110, R24 ;  /* 0x0000006e0c18723c */ /* 0x040ff00000041818 */
[C---:B------:R-:W-:Y:S08]  /*2b50*/  HMMA.16816.F32.BF16 R20, R12.reuse, R104, R20 ;  /* 0x000000680c14723c */ /* 0x040ff00000041814 */
[----:B------:R-:W-:Y:S01]  /*2b60*/  HMMA.16816.F32.BF16 R16, R12, R106, R16 ;  /* 0x0000006a0c10723c */ /* 0x000fe20000041810 */
[----:B------:R-:W-:Y:S07]  /*2b70*/  LDSM.16.M88.4 R12, [R213+0x8000] ;  /* 0x00800000d50c783b */ /* 0x000fee0000000200 */
[C---:B------:R-:W-:Y:S01]  /*2b80*/  HMMA.16816.F32.BF16 R60, R112.reuse, R4, R60 ;  /* 0x00000004703c723c */ /* 0x040fe2000004183c */
[----:B------:R-:W2:Y:S07]  /*2b90*/  LDSM.16.M88.4 R4, [R215+0x5000] ;  /* 0x00500000d704783b */ /* 0x000eae0000000200 */
[C---:B------:R-:W-:Y:S08]  /*2ba0*/  HMMA.16816.F32.BF16 R44, R112.reuse, R8, R44 ;  /* 0x00000008702c723c */ /* 0x040ff0000004182c */
[----:B------:R-:W-:Y:S01]  /*2bb0*/  HMMA.16816.F32.BF16 R32, R112, R10, R32 ;  /* 0x0000000a7020723c */ /* 0x000fe20000041820 */
[----:B------:R-:W3:Y:S07]  /*2bc0*/  LDSM.16.M88.4 R8, [R215+0x4000] ;  /* 0x00400000d708783b */ /* 0x000eee0000000200 */
[----:B------:R-:W-:Y:S01]  /*2bd0*/  HMMA.16816.F32.BF16 R96, R64, R74, R96 ;  /* 0x0000004a4060723c */ /* 0x000fe20000041860 */
[----:B------:R-:W4:Y:S04]  /*2be0*/  LDSM.16.M88.4 R72, [R216+0x8400] ;  /* 0x00840000d848783b */ /* 0x000f280000000200 */
[----:B------:R-:W5:Y:S03]  /*2bf0*/  LDSM.16.M88.4 R64, [R216+0x8c00] ;  /* 0x008c0000d840783b */ /* 0x000f660000000200 */
[----:B-1----:R-:W-:Y:S08]  /*2c00*/  HMMA.16816.F32.BF16 R56, R80, R76, R56 ;  /* 0x0000004c5038723c */ /* 0x002ff00000041838 */
[C---:B------:R-:W-:Y:S08]  /*2c10*/  HMMA.16816.F32.BF16 R92, R112.reuse, R104, R92 ;  /* 0x00000068705c723c */ /* 0x040ff0000004185c */
[----:B------:R-:W-:Y:S08]  /*2c20*/  HMMA.16816.F32.BF16 R88, R112, R106, R88 ;  /* 0x0000006a7058723c */ /* 0x000ff00000041858 */
[----:B------:R-:W-:Y:S01]  /*2c30*/  HMMA.16816.F32.BF16 R104, R84, R78, R48 ;  /* 0x0000004e5468723c */ /* 0x000fe20000041830 */
[----:B------:R-:W1:Y:S07]  /*2c40*/  LDSM.16.M88.4 R48, [R213+0x8400] ;  /* 0x00840000d530783b */ /* 0x000e6e0000000200 */
[----:B------:R-:W-:Y:S08]  /*2c50*/  HMMA.16816.F32.BF16 R100, R112, R108, R100 ;  /* 0x0000006c7064723c */ /* 0x000ff00000041864 */
[----:B------:R-:W-:Y:S08]  /*2c60*/  HMMA.16816.F32.BF16 R52, R80, R78, R52 ;  /* 0x0000004e5034723c */ /* 0x000ff00000041834 */
[----:B------:R-:W-:Y:S08]  /*2c70*/  HMMA.16816.F32.BF16 R96, R112, R110, R96 ;  /* 0x0000006e7060723c */ /* 0x000ff00000041860 */
[----:B--2---:R-:W-:Y:S08]  /*2c80*/  HMMA.16816.F32.BF16 R56, R4, R12, R56 ;  /* 0x0000000c0438723c */ /* 0x004ff00000041838 */
[----:B---3--:R-:W-:Y:S08]  /*2c90*/  HMMA.16816.F32.BF16 R104, R8, R14, R104 ;  /* 0x0000000e0868723c */ /* 0x008ff00000041868 */
[-C--:B----4-:R-:W-:Y:S08]  /*2ca0*/  HMMA.16816.F32.BF16 R40, R80, R72.reuse, R40 ;  /* 0x000000485028723c */ /* 0x090ff00000041828 */
[----:B------:R-:W-:Y:S08]  /*2cb0*/  HMMA.16816.F32.BF16 R44, R84, R72, R44 ;  /* 0x00000048542c723c */ /* 0x000ff0000004182c */
[-C--:B------:R-:W-:Y:S08]  /*2cc0*/  HMMA.16816.F32.BF16 R28, R80, R68.reuse, R28 ;  /* 0x00000044501c723c */ /* 0x080ff0000004181c */
[----:B------:R-:W-:Y:S07]  /*2cd0*/  HMMA.16816.F32.BF16 R100, R84, R68, R100 ;  /* 0x000000445464723c */ /* 0x000fee0000041864 */
[----:B------:R-:W-:Y:S01]  /*2ce0*/  IMAD.U32 R69, RZ, RZ, UR19 ;  /* 0x00000013ff457e24 */ /* 0x000fe2000f8e00ff */
[----:B------:R-:W-:Y:S03]  /*2cf0*/  HMMA.16816.F32.BF16 R52, R4, R14, R52 ;  /* 0x0000000e0434723c */ /* 0x000fe60000041834 */
[----:B------:R-:W-:-:S05]  /*2d00*/  IMAD R69, R69, 0x40, R234 ;  /* 0x0000004045457824 */ /* 0x000fca00078e02ea */
[-C--:B------:R-:W-:Y:S01]  /*2d10*/  HMMA.16816.F32.BF16 R36, R80, R74.reuse, R36 ;  /* 0x0000004a5024723c */ /* 0x080fe20000041824 */
[C---:B------:R-:W-:Y:S02]  /*2d20*/  IADD3 R14, R69.reuse, 0x1, RZ ;  /* 0x00000001450e7810 */ /* 0x040fe40007ffe0ff */
[----:B------:R-:W-:Y:S02]  /*2d30*/  IADD3 R15, R69, 0x8, RZ ;  /* 0x00000008450f7810 */ /* 0x000fe40007ffe0ff */
[C---:B------:R-:W-:Y:S02]  /*2d40*/  ISETP.GE.AND P2, PT, R14.reuse, R236, PT ;  /* 0x000000ec0e00720c */ /* 0x040fe40003f46270 */
[C---:B------:R-:W-:Y:S01]  /*2d50*/  ISETP.GE.AND P5, PT, R14.reuse, R247, PT ;  /* 0x000000f70e00720c */ /* 0x040fe20003fa6270 */
[----:B------:R-:W-:Y:S01]  /*2d60*/  HMMA.16816.F32.BF16 R32, R84, R74, R32 ;  /* 0x0000004a5420723c */ /* 0x000fe20000041820 */
[C---:B------:R-:W-:Y:S02]  /*2d70*/  ISETP.GE.AND P1, PT, R14.reuse, R246, PT ;  /* 0x000000f60e00720c */ /* 0x040fe40003f26270 */
[----:B------:R-:W-:-:S02]  /*2d80*/  ISETP.GE.AND P0, PT, R14, R3, PT ;  /* 0x000000030e00720c */ /* 0x000fc40003f06270 */
[CC--:B------:R-:W-:Y:S02]  /*2d90*/  ISETP.GE.AND P6, PT, R15.reuse, R247.reuse, PT ;  /* 0x000000f70f00720c */ /* 0x0c0fe40003fc6270 */
[----:B------:R-:W-:Y:S01]  /*2da0*/  ISETP.GE.AND P3, PT, R15, R246, PT ;  /* 0x000000f60f00720c */ /* 0x000fe20003f66270 */
[C---:B-----5:R-:W-:Y:S01]  /*2db0*/  HMMA.16816.F32.BF16 R20, R80.reuse, R64, R20 ;  /* 0x000000405014723c */ /* 0x060fe20000041814 */
[----:B------:R-:W-:Y:S02]  /*2dc0*/  IADD3 R14, R69, 0x9, RZ ;  /* 0x00000009450e7810 */ /* 0x000fe40007ffe0ff */
[----:B------:R-:W-:Y:S02]  /*2dd0*/  ISETP.GE.AND P4, PT, R15, R236, PT ;  /* 0x000000ec0f00720c */ /* 0x000fe40003f86270 */
[----:B------:R-:W-:Y:S02]  /*2de0*/  FSEL R68, R59, -INF , !P0 ;  /* 0xff8000003b447808 */ /* 0x000fe40004000000 */
[----:B------:R-:W-:Y:S01]  /*2df0*/  FSEL R78, R52, -INF , !P4 ;  /* 0xff800000344e7808 */ /* 0x000fe20006000000 */
[----:B------:R-:W-:Y:S01]  /*2e00*/  HMMA.16816.F32.BF16 R16, R80, R66, R16 ;  /* 0x000000425010723c */ /* 0x000fe20000041810 */
[----:B------:R-:W-:-:S04]  /*2e10*/  ISETP.GE.AND P0, PT, R14, R247, PT ;  /* 0x000000f70e00720c */ /* 0x000fc80003f06270 */
[----:B------:R-:W-:Y:S02]  /*2e20*/  FSEL R105, R105, -INF , !P0 ;  /* 0xff80000069697808 */ /* 0x000fe40004000000 */
[----:B------:R-:W-:Y:S01]  /*2e30*/  ISETP.GE.AND P0, PT, R14, R3, PT ;  /* 0x000000030e00720c */ /* 0x000fe20003f06270 */
[----:B------:R-:W-:Y:S03]  /*2e40*/  HMMA.16816.F32.BF16 R92, R84, R64, R92 ;  /* 0x00000040545c723c */ /* 0x000fe6000004185c */
[----:B------:R-:W-:-:S05]  /*2e50*/  FSEL R52, R55, -INF , !P0 ;  /* 0xff80000037347808 */ /* 0x000fca0004000000 */
[----:B------:R-:W-:Y:S01]  /*2e60*/  HMMA.16816.F32.BF16 R88, R84, R66, R88 ;  /* 0x000000425458723c */ /* 0x000fe20000041858 */
[----:B------:R-:W2:Y:S07]  /*2e70*/  LDSM.16.M88.4 R64, [R213+0x8800] ;  /* 0x00880000d540783b */ /* 0x000eae0000000200 */
[-C--:B------:R-:W-:Y:S07]  /*2e80*/  HMMA.16816.F32.BF16 R24, R80, R70.reuse, R24 ;  /* 0x000000465018723c */ /* 0x080fee0000041818 */
[----:B------:R-:W-:Y:S01]  /*2e90*/  FSEL R80, R106, -INF , !P3 ;  /* 0xff8000006a507808 */ /* 0x000fe20005800000 */
[----:B------:R-:W-:Y:S01]  /*2ea0*/  HMMA.16816.F32.BF16 R96, R84, R70, R96 ;  /* 0x000000465460723c */ /* 0x000fe20000041860 */
[----:B------:R-:W-:-:S06]  /*2eb0*/  ISETP.GE.AND P3, PT, R14, R236, PT ;  /* 0x000000ec0e00720c */ /* 0x000fcc0003f66270 */
[----:B------:R-:W-:Y:S01]  /*2ec0*/  FSEL R70, R57, -INF , !P2 ;  /* 0xff80000039467808 */ /* 0x000fe20005000000 */
[-C--:B-1----:R-:W-:Y:S01]  /*2ed0*/  HMMA.16816.F32.BF16 R44, R8, R48.reuse, R44 ;  /* 0x00000030082c723c */ /* 0x082fe2000004182c */
[----:B------:R-:W-:Y:S02]  /*2ee0*/  ISETP.GE.AND P2, PT, R15, R3, PT ;  /* 0x000000030f00720c */ /* 0x000fe40003f46270 */
[----:B------:R-:W-:Y:S02]  /*2ef0*/  FSEL R15, R104, -INF , !P6 ;  /* 0xff800000680f7808 */ /* 0x000fe40007000000 */
[----:B------:R-:W-:Y:S02]  /*2f00*/  ISETP.GE.AND P6, PT, R14, R246, PT ;  /* 0x000000f60e00720c */ /* 0x000fe40003fc6270 */
[----:B------:R-:W-:Y:S01]  /*2f10*/  FSEL R54, R54, -INF , !P2 ;  /* 0xff80000036367808 */ /* 0x000fe20005000000 */
[----:B------:R-:W-:Y:S01]  /*2f20*/  HMMA.16816.F32.BF16 R40, R4, R48, R40 ;  /* 0x000000300428723c */ /* 0x000fe20000041828 */
[----:B------:R-:W-:-:S02]  /*2f30*/  FSEL R74, R107, -INF , !P6 ;  /* 0xff8000006b4a7808 */ /* 0x000fc40007000000 */
[----:B------:R-:W-:-:S04]  /*2f40*/  IADD3 R14, R69, 0x11, RZ ;  /* 0x00000011450e7810 */ /* 0x000fc80007ffe0ff */
[----:B------:R-:W-:Y:S01]  /*2f50*/  IADD3 R48, R69, 0x10, RZ ;  /* 0x0000001045307810 */ /* 0x000fe20007ffe0ff */
[----:B------:R-:W-:Y:S01]  /*2f60*/  HMMA.16816.F32.BF16 R60, R84, R76, R60 ;  /* 0x0000004c543c723c */ /* 0x000fe2000004183c */
[-C--:B------:R-:W-:Y:S02]  /*2f70*/  ISETP.GE.AND P0, PT, R14, R247.reuse, PT ;  /* 0x000000f70e00720c */ /* 0x080fe40003f06270 */
[C---:B------:R-:W-:Y:S02]  /*2f80*/  ISETP.GE.AND P6, PT, R48.reuse, R247, PT ;  /* 0x000000f73000720c */ /* 0x040fe40003fc6270 */
[C---:B------:R-:W-:Y:S02]  /*2f90*/  ISETP.GE.AND P2, PT, R48.reuse, R246, PT ;  /* 0x000000f63000720c */ /* 0x040fe40003f46270 */
[----:B------:R-:W-:Y:S01]  /*2fa0*/  FSEL R76, R53, -INF , !P3 ;  /* 0xff800000354c7808 */ /* 0x000fe20005800000 */
[----:B------:R-:W-:Y:S01]  /*2fb0*/  HMMA.16816.F32.BF16 R36, R4, R50, R36 ;  /* 0x000000320424723c */ /* 0x000fe20000041824 */
[----:B------:R-:W-:-:S02]  /*2fc0*/  ISETP.GE.AND P4, PT, R48, R236, PT ;  /* 0x000000ec3000720c */ /* 0x000fc40003f86270 */
[----:B------:R-:W-:Y:S02]  /*2fd0*/  ISETP.GE.AND P3, PT, R48, R3, PT ;  /* 0x000000033000720c */ /* 0x000fe40003f66270 */
[----:B------:R-:W-:Y:S02]  /*2fe0*/  FSEL R141, R44, -INF , !P6 ;  /* 0xff8000002c8d7808 */ /* 0x000fe40007000000 */
[----:B------:R-:W-:Y:S01]  /*2ff0*/  FSEL R210, R46, -INF , !P2 ;  /* 0xff8000002ed27808 */ /* 0x000fe20005000000 */
[----:B------:R-:W-:Y:S01]  /*3000*/  HMMA.16816.F32.BF16 R48, R8, R50, R32 ;  /* 0x000000320830723c */ /* 0x000fe20000041820 */
[----:B------:R-:W1:Y:S01]  /*3010*/  LDSM.16.M88.4 R32, [R213+0x8c00] ;  /* 0x008c0000d520783b */ /* 0x000e620000000200 */
[----:B------:R-:W-:Y:S01]  /*3020*/  FSEL R179, R45, -INF , !P0 ;  /* 0xff8000002db37808 */ /* 0x000fe20004000000 */
[----:B------:R-:W-:-:S04]  /*3030*/  DEPBAR.LE SB0, 0x0 ;  /* 0x000080000000791a */ /* 0x000fc80000000000 */
[C---:B------:R-:W-:Y:S01]  /*3040*/  ISETP.GE.AND P6, PT, R14.reuse, R246, PT ;  /* 0x000000f60e00720c */ /* 0x040fe20003fc6270 */
[-C--:B--2---:R-:W-:Y:S01]  /*3050*/  HMMA.16816.F32.BF16 R100, R8, R64.reuse, R100 ;  /* 0x000000400864723c */ /* 0x084fe20000041864 */
[C---:B------:R-:W-:Y:S02]  /*3060*/  ISETP.GE.AND P2, PT, R14.reuse, R236, PT ;  /* 0x000000ec0e00720c */ /* 0x040fe40003f46270 */
[----:B------:R-:W-:Y:S02]  /*3070*/  ISETP.GE.AND P0, PT, R14, R3, PT ;  /* 0x000000030e00720c */ /* 0x000fe40003f06270 */
[C---:B------:R-:W-:Y:S02]  /*3080*/  IADD3 R44, R69.reuse, 0x18, RZ ;  /* 0x00000018452c7810 */ /* 0x040fe40007ffe0ff */
[----:B------:R-:W-:Y:S01]  /*3090*/  IADD3 R14, R69, 0x19, RZ ;  /* 0x00000019450e7810 */ /* 0x000fe20007ffe0ff */
[----:B------:R-:W-:Y:S01]  /*30a0*/  HMMA.16816.F32.BF16 R28, R4, R64, R28 ;  /* 0x00000040041c723c */ /* 0x000fe2000004181c */
[----:B------:R-:W-:-:S02]  /*30b0*/  FSEL R208, R47, -INF , !P6 ;  /* 0xff8000002fd07808 */ /* 0x000fc40007000000 */
[----:B------:R-:W-:Y:S02]  /*30c0*/  FSEL R140, R42, -INF , !P3 ;  /* 0xff8000002a8c7808 */ /* 0x000fe40005800000 */
[----:B------:R-:W-:Y:S02]  /*30d0*/  FSEL R142, R43, -INF , !P0 ;  /* 0xff8000002b8e7808 */ /* 0x000fe40004000000 */
[CC--:B------:R-:W-:Y:S01]  /*30e0*/  ISETP.GE.AND P6, PT, R44.reuse, R247.reuse, PT ;  /* 0x000000f72c00720c */ /* 0x0c0fe20003fc6270 */
[----:B------:R-:W-:Y:S01]  /*30f0*/  HMMA.16816.F32.BF16 R96, R8, R66, R96 ;  /* 0x000000420860723c */ /* 0x000fe20000041860 */
[----:B------:R-:W-:Y:S02]  /*3100*/  ISETP.GE.AND P3, PT, R44, R246, PT ;  /* 0x000000f62c00720c */ /* 0x000fe40003f66270 */
[----:B------:R-:W-:Y:S02]  /*3110*/  ISETP.GE.AND P0, PT, R14, R247, PT ;  /* 0x000000f70e00720c */ /* 0x000fe40003f06270 */
[----:B------:R-:W-:-:S02]  /*3120*/  FSEL R72, R40, -INF , !P4 ;  /* 0xff80000028487808 */ /* 0x000fc40006000000 */
[----:B------:R-:W-:Y:S01]  /*3130*/  FSEL R144, R41, -INF , !P2 ;  /* 0xff80000029907808 */ /* 0x000fe20005000000 */
[----:B------:R-:W-:Y:S01]  /*3140*/  HMMA.16816.F32.BF16 R24, R4, R66, R24 ;  /* 0x000000420418723c */ /* 0x000fe20000041818 */
[----:B------:R-:W-:Y:S02]  /*3150*/  FSEL R183, R48, -INF , !P6 ;  /* 0xff80000030b77808 */ /* 0x000fe40007000000 */
[----:B------:R-:W-:Y:S02]  /*3160*/  FSEL R240, R50, -INF , !P3 ;  /* 0xff80000032f07808 */ /* 0x000fe40005800000 */
[----:B------:R-:W-:Y:S02]  /*3170*/  FSEL R65, R49, -INF , !P0 ;  /* 0xff80000031417808 */ /* 0x000fe40004000000 */
[C---:B------:R-:W-:Y:S01]  /*3180*/  ISETP.GE.AND P4, PT, R44.reuse, R236, PT ;  /* 0x000000ec2c00720c */ /* 0x040fe20003f86270 */
[----:B------:R-:W-:Y:S01]  /*3190*/  HMMA.16816.F32.BF16 R60, R8, R12, R60 ;  /* 0x0000000c083c723c */ /* 0x000fe2000004183c */
[----:B------:R-:W-:-:S02]  /*31a0*/  ISETP.GE.AND P2, PT, R44, R3, PT ;  /* 0x000000032c00720c */ /* 0x000fc40003f46270 */
[C---:B------:R-:W-:Y:S02]  /*31b0*/  ISETP.GE.AND P6, PT, R14.reuse, R246, PT ;  /* 0x000000f60e00720c */ /* 0x040fe40003fc6270 */
[C---:B------:R-:W-:Y:S02]  /*31c0*/  ISETP.GE.AND P3, PT, R14.reuse, R236, PT ;  /* 0x000000ec0e00720c */ /* 0x040fe40003f66270 */
[----:B------:R-:W-:Y:S01]  /*31d0*/  ISETP.GE.AND P0, PT, R14, R3, PT ;  /* 0x000000030e00720c */ /* 0x000fe20003f06270 */
[----:B-1----:R-:W-:Y:S01]  /*31e0*/  HMMA.16816.F32.BF16 R92, R8, R32, R92 ;  /* 0x00000020085c723c */ /* 0x002fe2000004185c */
[C---:B------:R-:W-:Y:S02]  /*31f0*/  IADD3 R14, R69.reuse, 0x20, RZ ;  /* 0x00000020450e7810 */ /* 0x040fe40007ffe0ff */
        /* <DEDUP_REMOVED lines=8> */
[----:B------:R-:W-:Y:S01]  /*3280*/  HMMA.16816.F32.BF16 R16, R4, R34, R16 ;  /* 0x000000220410723c */ /* 0x000fe20000041810 */
[----:B------:R-:W-:-:S02]  /*3290*/  ISETP.GE.AND P4, PT, R14, R236, PT ;  /* 0x000000ec0e00720c */ /* 0x000fc40003f86270 */
[----:B------:R-:W-:Y:S02]  /*32a0*/  ISETP.GE.AND P3, PT, R14, R3, PT ;  /* 0x000000030e00720c */ /* 0x000fe40003f66270 */
[----:B------:R-:W-:Y:S02]  /*32b0*/  FSEL R14, R39, -INF , !P0 ;  /* 0xff800000270e7808 */ /* 0x000fe40004000000 */
[C---:B------:R-:W-:Y:S01]  /*32c0*/  ISETP.GE.AND P0, PT, R40.reuse, R247, PT ;  /* 0x000000f72800720c */ /* 0x040fe20003f06270 */
[----:B------:R-:W-:Y:S01]  /*32d0*/  HMMA.16816.F32.BF16 R88, R8, R34, R88 ;  /* 0x000000220858723c */ /* 0x000fe20000041858 */
[----:B------:R-:W-:Y:S02]  /*32e0*/  IADD3 R36, R69, 0x29, RZ ;  /* 0x0000002945247810 */ /* 0x000fe40007ffe0ff */
[----:B------:R-:W-:Y:S02]  /*32f0*/  FSEL R197, R101, -INF , !P0 ;  /* 0xff80000065c57808 */ /* 0x000fe40004000000 */
[----:B------:R-:W-:-:S02]  /*3300*/  ISETP.GE.AND P0, PT, R40, R3, PT ;  /* 0x000000032800720c */ /* 0x000fc40003f06270 */
[----:B------:R-:W-:Y:S02]  /*3310*/  FSEL R174, R28, -INF , !P4 ;  /* 0xff8000001cae7808 */ /* 0x000fe40006000000 */
[----:B------:R-:W-:Y:S02]  /*3320*/  FSEL R28, R31, -INF , !P0 ;  /* 0xff8000001f1c7808 */ /* 0x000fe40004000000 */
[C---:B------:R-:W-:Y:S02]  /*3330*/  ISETP.GE.AND P0, PT, R36.reuse, R247, PT ;  /* 0x000000f72400720c */ /* 0x040fe40003f06270 */
[----:B------:R-:W-:Y:S02]  /*3340*/  IADD3 R12, R69, 0x31, RZ ;  /* 0x00000031450c7810 */ /* 0x000fe40007ffe0ff */
[----:B------:R-:W-:Y:S02]  /*3350*/  FSEL R193, R97, -INF , !P0 ;  /* 0xff80000061c17808 */ /* 0x000fe40004000000 */
[----:B------:R-:W-:-:S02]  /*3360*/  ISETP.GE.AND P0, PT, R36, R3, PT ;  /* 0x000000032400720c */ /* 0x000fc40003f06270 */
[----:B------:R-:W-:Y:S02]  /*3370*/  FSEL R191, R100, -INF , !P6 ;  /* 0xff80000064bf7808 */ /* 0x000fe40007000000 */
[----:B------:R-:W-:Y:S02]  /*3380*/  FSEL R186, R27, -INF , !P0 ;  /* 0xff8000001bba7808 */ /* 0x000fe40004000000 */
[----:B------:R-:W-:Y:S02]  /*3390*/  ISETP.GE.AND P0, PT, R12, R247, PT ;  /* 0x000000f70c00720c */ /* 0x000fe40003f06270 */
[----:B------:R-:W-:Y:S02]  /*33a0*/  ISETP.GE.AND P6, PT, R40, R246, PT ;  /* 0x000000f62800720c */ /* 0x000fe40003fc6270 */
[----:B------:R-:W-:Y:S02]  /*33b0*/  IADD3 R37, R69, 0x28, RZ ;  /* 0x0000002845257810 */ /* 0x000fe40007ffe0ff */
[----:B------:R-:W-:-:S02]  /*33c0*/  FSEL R175, R93, -INF , !P0 ;  /* 0xff8000005daf7808 */ /* 0x000fc40004000000 */
[----:B------:R-:W-:Y:S02]  /*33d0*/  FSEL R202, R102, -INF , !P2 ;  /* 0xff80000066ca7808 */ /* 0x000fe40005000000 */
[----:B------:R-:W-:Y:S02]  /*33e0*/  FSEL R196, R103, -INF , !P6 ;  /* 0xff80000067c47808 */ /* 0x000fe40007000000 */
[----:B------:R-:W-:Y:S02]  /*33f0*/  ISETP.GE.AND P0, PT, R12, R3, PT ;  /* 0x000000030c00720c */ /* 0x000fe40003f06270 */
[----:B------:R-:W-:Y:S02]  /*3400*/  ISETP.GE.AND P2, PT, R40, R236, PT ;  /* 0x000000ec2800720c */ /* 0x000fe40003f46270 */
[----:B------:R-:W-:Y:S02]  /*3410*/  ISETP.GE.AND P6, PT, R37, R247, PT ;  /* 0x000000f72500720c */ /* 0x000fe40003fc6270 */
[----:B------:R-:W-:-:S02]  /*3420*/  FSEL R182, R23, -INF , !P0 ;  /* 0xff80000017b67808 */ /* 0x000fc40004000000 */
[----:B------:R-:W-:Y:S02]  /*3430*/  FSEL R30, R30, -INF , !P3 ;  /* 0xff8000001e1e7808 */ /* 0x000fe40005800000 */
[----:B------:R-:W-:Y:S02]  /*3440*/  FSEL R178, R29, -INF , !P2 ;  /* 0xff8000001db27808 */ /* 0x000fe40005000000 */
[----:B------:R-:W-:Y:S02]  /*3450*/  FSEL R195, R96, -INF , !P6 ;  /* 0xff80000060c37808 */ /* 0x000fe40007000000 */
[----:B------:R-:W-:Y:S02]  /*3460*/  ISETP.GE.AND P0, PT, R69, R247, PT ;  /* 0x000000f74500720c */ /* 0x000fe40003f06270 */
[C---:B------:R-:W-:Y:S02]  /*3470*/  ISETP.GE.AND P3, PT, R37.reuse, R246, PT ;  /* 0x000000f62500720c */ /* 0x040fe40003f66270 */
[----:B------:R-:W-:-:S02]  /*3480*/  ISETP.GE.AND P2, PT, R37, R3, PT ;  /* 0x000000032500720c */ /* 0x000fc40003f46270 */
[----:B------:R-:W-:Y:S02]  /*3490*/  ISETP.GE.AND P6, PT, R36, R246, PT ;  /* 0x000000f62400720c */ /* 0x000fe40003fc6270 */
[----:B------:R-:W-:Y:S02]  /*34a0*/  IADD3 R13, R69, 0x30, RZ ;  /* 0x00000030450d7810 */ /* 0x000fe40007ffe0ff */
[----:B------:R-:W-:Y:S02]  /*34b0*/  FSEL R60, R60, -INF , !P0 ;  /* 0xff8000003c3c7808 */ /* 0x000fe40004000000 */
[----:B------:R-:W-:Y:S02]  /*34c0*/  FSEL R198, R98, -INF , !P3 ;  /* 0xff80000062c67808 */ /* 0x000fe40005800000 */
[----:B------:R-:W-:Y:S02]  /*34d0*/  FSEL R200, R99, -INF , !P6 ;  /* 0xff80000063c87808 */ /* 0x000fe40007000000 */
[----:B------:R-:W-:Y:S01]  /*34e0*/  FSEL R194, R26, -INF , !P2 ;  /* 0xff8000001ac27808 */ /* 0x000fe20005000000 */
[----:B------:R-:W-:Y:S01]  /*34f0*/  BAR.SYNC.DEFER_BLOCKING 0x0 ;  /* 0x0000000000007b1d */ /* 0x000fe20000010000 */
[----:B------:R-:W-:-:S02]  /*3500*/  ISETP.GE.AND P0, PT, R69, R3, PT ;  /* 0x000000034500720c */ /* 0x000fc40003f06270 */
[----:B------:R-:W-:Y:S02]  /*3510*/  ISETP.GE.AND P3, PT, R36, R236, PT ;  /* 0x000000ec2400720c */ /* 0x000fe40003f66270 */
[C---:B------:R-:W-:Y:S02]  /*3520*/  ISETP.GE.AND P6, PT, R13.reuse, R247, PT ;  /* 0x000000f70d00720c */ /* 0x040fe40003fc6270 */
[----:B------:R-:W-:Y:S02]  /*3530*/  ISETP.GE.AND P2, PT, R13, R246, PT ;  /* 0x000000f60d00720c */ /* 0x000fe40003f46270 */
[----:B------:R-:W-:Y:S02]  /*3540*/  FSEL R58, R58, -INF , !P0 ;  /* 0xff8000003a3a7808 */ /* 0x000fe40004000000 */
[----:B------:R-:W-:Y:S02]  /*3550*/  FSEL R204, R25, -INF , !P3 ;  /* 0xff80000019cc7808 */ /* 0x000fe40005800000 */
[----:B------:R-:W-:-:S02]  /*3560*/  FSEL R177, R92, -INF , !P6 ;  /* 0xff8000005cb17808 */ /* 0x000fc40007000000 */
[----:B------:R-:W-:Y:S02]  /*3570*/  FSEL R66, R94, -INF , !P2 ;  /* 0xff8000005e427808 */ /* 0x000fe40005000000 */
[----:B------:R-:W-:Y:S02]  /*3580*/  PLOP3.LUT P0, PT, PT, PT, UP0, 0x80, 0x0 ;  /* 0x000000000000781c */ /* 0x000fe40003f0f008 */
[----:B------:R-:W-:Y:S02]  /*3590*/  ISETP.GE.AND P4, PT, R37, R236, PT ;  /* 0x000000ec2500720c */ /* 0x000fe40003f86270 */
[----:B------:R-:W-:Y:S02]  /*35a0*/  ISETP.GE.AND P3, PT, R13, R3, PT ;  /* 0x000000030d00720c */ /* 0x000fe40003f66270 */
[C---:B------:R-:W-:Y:S02]  /*35b0*/  ISETP.GE.AND P6, PT, R12.reuse, R246, PT ;  /* 0x000000f60c00720c */ /* 0x040fe40003fc6270 */
[----:B------:R-:W-:-:S02]  /*35c0*/  ISETP.GE.AND P2, PT, R12, R236, PT ;  /* 0x000000ec0c00720c */ /* 0x000fc40003f46270 */
[----:B------:R-:W-:Y:S02]  /*35d0*/  IADD3 R12, R69, 0x38, RZ ;  /* 0x00000038450c7810 */ /* 0x000fe40007ffe0ff */
[----:B------:R-:W-:Y:S02]  /*35e0*/  FSEL R206, R24, -INF , !P4 ;  /* 0xff80000018ce7808 */ /* 0x000fe40006000000 */
[----:B------:R-:W-:Y:S02]  /*35f0*/  FSEL R184, R22, -INF , !P3 ;  /* 0xff80000016b87808 */ /* 0x000fe40005800000 */
[----:B------:R-:W-:Y:S02]  /*3600*/  FSEL R185, R21, -INF , !P2 ;  /* 0xff80000015b97808 */ /* 0x000fe40005000000 */
[----:B------:R-:W-:Y:S02]  /*3610*/  FSEL R61, R61, -INF , !P5 ;  /* 0xff8000003d3d7808 */ /* 0x000fe40006800000 */
[----:B------:R-:W-:-:S02]  /*3620*/  FSEL R8, R63, -INF , !P1 ;  /* 0xff8000003f087808 */ /* 0x000fc40004800000 */
[-C--:B------:R-:W-:Y:S02]  /*3630*/  ISETP.GE.AND P4, PT, R13, R236.reuse, PT ;  /* 0x000000ec0d00720c */ /* 0x080fe40003f86270 */
[C---:B------:R-:W-:Y:S02]  /*3640*/  ISETP.GE.AND P3, PT, R12.reuse, R236, PT ;  /* 0x000000ec0c00720c */ /* 0x040fe40003f66270 */
[----:B------:R-:W-:Y:S02]  /*3650*/  ISETP.GE.AND P2, PT, R12, R3, PT ;  /* 0x000000030c00720c */ /* 0x000fe40003f46270 */
[C---:B------:R-:W-:Y:S02]  /*3660*/  ISETP.GE.AND P5, PT, R69.reuse, R246, PT ;  /* 0x000000f64500720c */ /* 0x040fe40003fa6270 */
[C---:B------:R-:W-:Y:S02]  /*3670*/  ISETP.GE.AND P1, PT, R69.reuse, R236, PT ;  /* 0x000000ec4500720c */ /* 0x040fe40003f26270 */
[----:B------:R-:W-:-:S02]  /*3680*/  IADD3 R69, R69, 0x39, RZ ;  /* 0x0000003945457810 */ /* 0x000fc40007ffe0ff */
[----:B------:R-:W-:Y:S02]  /*3690*/  FSEL R170, R95, -INF , !P6 ;  /* 0xff8000005faa7808 */ /* 0x000fe40007000000 */
[----:B------:R-:W-:Y:S02]  /*36a0*/  FSEL R192, R20, -INF , !P4 ;  /* 0xff80000014c07808 */ /* 0x000fe40006000000 */
[----:B------:R-:W-:Y:S02]  /*36b0*/  FSEL R62, R62, -INF , !P5 ;  /* 0xff8000003e3e7808 */ /* 0x000fe40006800000 */
[----:B------:R-:W-:Y:S02]  /*36c0*/  FSEL R190, R16, -INF , !P3 ;  /* 0xff80000010be7808 */ /* 0x000fe40005800000 */
[----:B------:R-:W-:Y:S02]  /*36d0*/  FSEL R180, R18, -INF , !P2 ;  /* 0xff80000012b47808 */ /* 0x000fe40005000000 */
[----:B------:R-:W-:-:S02]  /*36e0*/  FSEL R56, R56, -INF , !P1 ;  /* 0xff80000038387808 */ /* 0x000fc40004800000 */
[CC--:B------:R-:W-:Y:S02]  /*36f0*/  ISETP.GE.AND P6, PT, R12.reuse, R247.reuse, PT ;  /* 0x000000f70c00720c */ /* 0x0c0fe40003fc6270 */
[-C--:B------:R-:W-:Y:S02]  /*3700*/  ISETP.GE.AND P4, PT, R12, R246.reuse, PT ;  /* 0x000000f60c00720c */ /* 0x080fe40003f86270 */
[C---:B------:R-:W-:Y:S02]  /*3710*/  ISETP.GE.AND P5, PT, R69.reuse, R247, PT ;  /* 0x000000f74500720c */ /* 0x040fe40003fa6270 */
[C---:B------:R-:W-:Y:S02]  /*3720*/  ISETP.GE.AND P3, PT, R69.reuse, R246, PT ;  /* 0x000000f64500720c */ /* 0x040fe40003f66270 */
[C---:B------:R-:W-:Y:S02]  /*3730*/  ISETP.GE.AND P2, PT, R69.reuse, R236, PT ;  /* 0x000000ec4500720c */ /* 0x040fe40003f46270 */
        /* <DEDUP_REMOVED lines=8> */
[----:B------:R-:W-:Y:S01]  /*37c0*/  UIADD3 UR5, UR8, -0x2, URZ ;  /* 0xfffffffe08057890 */ /* 0x000fe2000fffe03f */
[----:B------:R-:W-:Y:S01]  /*37d0*/  ISETP.GE.AND P5, PT, R228, c[0x0][0x220], PT ;  /* 0x00008800e4007a0c */ /* 0x000fe20003fa6270 */
[----:B------:R-:W-:Y:S01]  /*37e0*/  BSSY B0, `(.L_x_65) ;  /* 0x0000037000007945 */ /* 0x000fe20003800000 */
[----:B------:R-:W-:Y:S01]  /*37f0*/  ISETP.GE.AND P4, PT, R223, c[0x0][0x220], PT ;  /* 0x00008800df007a0c */ /* 0x000fe20003f86270 */
[----:B------:R-:W-:Y:S01]  /*3800*/  USHF.R.S32.HI UR4, URZ, 0x1f, UR5 ;  /* 0x0000001f3f047899 */ /* 0x000fe20008011405 */
[----:B------:R-:W-:Y:S01]  /*3810*/  ISETP.GE.AND P2, PT, R222, c[0x0][0x220], PT ;  /* 0x00008800de007a0c */ /* 0x000fe20003f46270 */
[----:B------:R-:W-:Y:S01]  /*3820*/  UIMAD UR20, UR20, UR5, URZ ;  /* 0x00000005141472a4 */ /* 0x000fe2000f8e023f */
[----:B------:R-:W-:-:S03]  /*3830*/  IMAD.WIDE.U32 R6, R117, UR5, R226 ;  /* 0x0000000575067c25 */ /* 0x000fc6000f8e00e2 */
[----:B------:R-:W-:-:S04]  /*3840*/  UIMAD UR4, UR4, UR21, UR20 ;  /* 0x00000015040472a4 */ /* 0x000fc8000f8e0214 */
[C---:B------:R-:W-:Y:S01]  /*3850*/  @!P5 LEA R18, P6, R6.reuse, c[0x0][0x168], 0x1 ;  /* 0x00005a000612da11 */ /* 0x040fe200078c08ff */
[----:B------:R1:W-:Y:S01]  /*3860*/  @P5 STS [R221+0x6000], RZ ;  /* 0x006000ffdd005388 */ /* 0x0003e20000000800 */
[----:B------:R-:W-:Y:S02]  /*3870*/  IADD3 R4, R7, UR4, RZ ;  /* 0x0000000407047c10 */ /* 0x000fe4000fffe0ff */
[C---:B------:R-:W-:Y:S01]  /*3880*/  @!P4 LEA R12, P3, R6.reuse, c[0x0][0x168], 0x1 ;  /* 0x00005a00060cca11 */ /* 0x040fe200078608ff */
[----:B------:R1:W-:Y:S01]  /*3890*/  @P5 STS [R221+0x6004], RZ ;  /* 0x006004ffdd005388 */ /* 0x0003e20000000800 */
[C---:B------:R-:W-:Y:S02]  /*38a0*/  @!P2 LEA R10, P1, R6.reuse, c[0x0][0x168], 0x1 ;  /* 0x00005a00060aaa11 */ /* 0x040fe400078208ff */
[C---:B------:R-:W-:Y:S01]  /*38b0*/  @!P5 LEA.HI.X R19, R6.reuse, c[0x0][0x16c], R4, 0x1, P6 ;  /* 0x00005b000613da11 */ /* 0x040fe200030f0c04 */
[----:B------:R1:W-:Y:S01]  /*38c0*/  @P5 STS.64 [R221+0x6008], RZ ;  /* 0x006008ffdd005388 */ /* 0x0003e20000000a00 */
[----:B------:R-:W-:-:S02]  /*38d0*/  IADD3 R5, P6, R6, UR7, RZ ;  /* 0x0000000706057c10 */ /* 0x000fc4000ffde0ff */
[C-C-:B------:R-:W-:Y:S01]  /*38e0*/  @!P4 LEA.HI.X R13, R6.reuse, c[0x0][0x16c], R4.reuse, 0x1, P3 ;  /* 0x00005b00060dca11 */ /* 0x140fe200018f0c04 */
[----:B------:R-:W-:Y:S01]  /*38f0*/  @!PT LDS RZ, [RZ] ;  /* 0x00000000fffff984 */ /* 0x000fe20000000800 */
[----:B------:R-:W-:Y:S01]  /*3900*/  @!PT LDS RZ, [RZ] ;  /* 0x00000000fffff984 */ /* 0x000fe20000000800 */
[----:B------:R-:W-:Y:S01]  /*3910*/  @!PT LDS RZ, [RZ] ;  /* 0x00000000fffff984 */ /* 0x000fe20000000800 */
[----:B------:R1:W-:Y:S01]  /*3920*/  @!P5 LDGSTS.E.BYPASS.LTC128B.128 [R221+0x6000], [R18.64] ;  /* 0x0600000012dddfae */ /* 0x0003e2000b901d50 */
[----:B------:R-:W-:Y:S02]  /*3930*/  @!P2 LEA.HI.X R11, R6, c[0x0][0x16c], R4, 0x1, P1 ;  /* 0x00005b00060baa11 */ /* 0x000fe400008f0c04 */
[C---:B------:R-:W-:Y:S01]  /*3940*/  @!P5 LEA R16, P3, R5.reuse, c[0x0][0x168], 0x1 ;  /* 0x00005a000510da11 */ /* 0x040fe200078608ff */
[----:B------:R1:W-:Y:S01]  /*3950*/  @P4 STS.128 [R221+0x7000], RZ ;  /* 0x007000ffdd004388 */ /* 0x0003e20000000c00 */
[----:B------:R-:W-:Y:S02]  /*3960*/  IADD3.X R4, R4, UR6, RZ, P6, !PT ;  /* 0x0000000604047c10 */ /* 0x000fe4000b7fe4ff */
[C---:B------:R-:W-:Y:S01]  /*3970*/  @!P4 LEA R6, P1, R5.reuse, c[0x0][0x168], 0x1 ;  /* 0x00005a000506ca11 */ /* 0x040fe200078208ff */
[----:B------:R-:W-:Y:S01]  /*3980*/  @!PT LDS RZ, [RZ] ;  /* 0x00000000fffff984 */ /* 0x000fe20000000800 */
[----:B------:R-:W-:Y:S01]  /*3990*/  @!PT LDS RZ, [RZ] ;  /* 0x00000000fffff984 */ /* 0x000fe20000000800 */
[----:B------:R-:W-:Y:S01]  /*39a0*/  @!PT LDS RZ, [RZ] ;  /* 0x00000000fffff984 */ /* 0x000fe20000000800 */
[----:B------:R1:W-:Y:S01]  /*39b0*/  @!P4 LDGSTS.E.BYPASS.LTC128B.128 [R221+0x7000], [R12.64+0x40] ;  /* 0x070000400cddcfae */ /* 0x0003e2000b901d50 */
[----:B------:R-:W-:-:S02]  /*39c0*/  @!P5 LEA.HI.X R17, R5, c[0x0][0x16c], R4, 0x1, P3 ;  /* 0x00005b000511da11 */ /* 0x000fc400018f0c04 */
[----:B------:R-:W-:Y:S01]  /*39d0*/  @!P4 LEA.HI.X R7, R5, c[0x0][0x16c], R4, 0x1, P1 ;  /* 0x00005b000507ca11 */ /* 0x000fe200008f0c04 */
[----:B------:R1:W-:Y:S04]  /*39e0*/  @P2 STS.128 [R221+0x8000], RZ ;  /* 0x008000ffdd002388 */ /* 0x0003e80000000c00 */
[----:B------:R-:W-:Y:S01]  /*39f0*/  @!PT LDS RZ, [RZ] ;  /* 0x00000000fffff984 */ /* 0x000fe20000000800 */
[----:B------:R-:W-:Y:S01]  /*3a00*/  @!PT LDS RZ, [RZ] ;  /* 0x00000000fffff984 */ /* 0x000fe20000000800 */
[----:B------:R-:W-:Y:S01]  /*3a10*/  @!PT LDS RZ, [RZ] ;  /* 0x00000000fffff984 */ /* 0x000fe20000000800 */
[----:B------:R1:W-:Y:S04]  /*3a20*/  @!P2 LDGSTS.E.BYPASS.LTC128B.128 [R221+0x8000], [R10.64+0x80] ;  /* 0x080000800addafae */ /* 0x0003e8000b901d50 */
[----:B------:R1:W-:Y:S04]  /*3a30*/  @P5 STS.128 [R221+0x6800], RZ ;  /* 0x006800ffdd005388 */ /* 0x0003e80000000c00 */
        /* <DEDUP_REMOVED lines=17> */
.L_x_66:
[----:B------:R-:W-:Y:S05]  /*3b50*/  BSYNC B0 ;  /* 0x0000000000007941 */ /* 0x000fea0003800000 */
.L_x_65:
[----:B------:R-:W0:Y:S02]  /*3b60*/  LDGDEPBAR ;  /* 0x00000000000079af */ /* 0x000e240000000000 */
.L_x_64:
[----:B------:R-:W-:Y:S02]  /*3b70*/  FMNMX.FTZ R5, R56, R70, !PT ;  /* 0x0000004638057209 */ /* 0x000fe40007810000 */
[----:B-1----:R-:W-:Y:S02]  /*3b80*/  FMNMX.FTZ R11, R58, R68, !PT ;  /* 0x000000443a0b7209 */ /* 0x002fe40007810000 */
        /* <DEDUP_REMOVED lines=62> */
[----:B------:R-:W-:Y:S02]  /*3f70*/  FMNMX.FTZ R167, R164, R167, !PT ;  /* 0x000000a7a4a77209 */ /* 0x000fe40007810000 */
[----:B------:R-:W-:Y:S01]  /*3f80*/  SHF.L.U32 R214, R2, 0x1, RZ ;  /* 0x0000000102d67819 */ /* 0x000fe200000006ff */
[----:B------:R-:W3:Y:S01]  /*3f90*/  SHFL.BFLY PT, R168, R5, 0x2, 0x1f ;  /* 0x0c401f0005a87f89 */ /* 0x000ee200000e0000 */
[----:B------:R-:W-:Y:S02]  /*3fa0*/  FMNMX.FTZ R167, R64, R167, !PT ;  /* 0x000000a740a77209 */ /* 0x000fe40007810000 */
[----:B--2---:R-:W-:Y:S01]  /*3fb0*/  FMNMX.FTZ R166, R9, R166, !PT ;  /* 0x000000a609a67209 */ /* 0x004fe20007810000 */
[----:B------:R-:W-:Y:S01]  /*3fc0*/  LDSM.16.MT88.4 R100, [R214+0xa000] ;  /* 0x00a00000d664783b */ /* 0x000fe20000004200 */
[----:B------:R-:W-:Y:S02]  /*3fd0*/  LEA R212, R0, R214, 0x1 ;  /* 0x000000d600d47211 */ /* 0x000fe400078e08ff */
[C---:B------:R-:W-:Y:S01]  /*3fe0*/  FSETP.NEU.FTZ.AND P1, PT, R166.reuse, -INF , PT ;  /* 0xff800000a600780b */ /* 0x040fe20003f3d000 */
[----:B------:R-:W-:Y:S01]  /*3ff0*/  FMUL.FTZ R189, R166, c[0x0][0x23c] ;  /* 0x00008f00a6bd7a20 */ /* 0x000fe20000410000 */
[----:B------:R-:W-:Y:S04]  /*4000*/  LDSM.16.MT88.4 R124, [R214+0xb000] ;  /* 0x00b00000d67c783b */ /* 0x000fe80000004200 */
[----:B------:R-:W-:Y:S01]  /*4010*/  FSEL R189, R189, RZ, P1 ;  /* 0x000000ffbdbd7208 */ /* 0x000fe20000800000 */
[----:B------:R-:W-:Y:S01]  /*4020*/  LDSM.16.MT88.4 R84, [R212+0x9000] ;  /* 0x00900000d454783b */ /* 0x000fe20000004200 */
[----:B-1----:R-:W-:-:S03]  /*4030*/  FMNMX.FTZ R165, R4, R165, !PT ;  /* 0x000000a504a57209 */ /* 0x002fc60007810000 */
[--C-:B------:R-:W-:Y:S01]  /*4040*/  FFMA.FTZ R45, R70, c[0x0][0x23c], -R189.reuse ;  /* 0x00008f00462d7a23 */ /* 0x100fe200000108bd */
[----:B------:R-:W1:Y:S01]  /*4050*/  SHFL.BFLY PT, R4, R167, 0x2, 0x1f ;  /* 0x0c401f00a7047f89 */ /* 0x000e6200000e0000 */
[--C-:B------:R-:W-:Y:S01]  /*4060*/  FFMA.FTZ R48, R56, c[0x0][0x23c], -R189.reuse ;  /* 0x00008f0038307a23 */ /* 0x100fe200000108bd */
[C---:B------:R-:W-:Y:S01]  /*4070*/  FSETP.NEU.FTZ.AND P1, PT, R165.reuse, -INF , PT ;  /* 0xff800000a500780b */ /* 0x040fe20003f3d000 */
[----:B------:R-:W-:Y:S01]  /*4080*/  FMUL.FTZ R181, R165, c[0x0][0x23c] ;  /* 0x00008f00a5b57a20 */ /* 0x000fe20000410000 */
[----:B---3--:R-:W-:Y:S01]  /*4090*/  FMNMX.FTZ R168, R5, R168, !PT ;  /* 0x000000a805a87209 */ /* 0x008fe20007810000 */
[----:B------:R-:W-:Y:S01]  /*40a0*/  LDSM.16.MT88.4 R112, [R212+0xa000] ;  /* 0x00a00000d470783b */ /* 0x000fe20000004200 */
[--C-:B------:R-:W-:Y:S01]  /*40b0*/  FFMA.FTZ R46, R78, c[0x0][0x23c], -R189.reuse ;  /* 0x00008f004e2e7a23 */ /* 0x100fe200000108bd */
[----:B------:R-:W-:Y:S01]  /*40c0*/  MUFU.EX2 R48, R48 ;  /* 0x0000003000307308 */ /* 0x000fe20000000800 */
[----:B------:R-:W-:Y:S01]  /*40d0*/  FSEL R181, R181, RZ, P1 ;  /* 0x000000ffb5b57208 */ /* 0x000fe20000800000 */
[----:B------:R-:W2:Y:S01]  /*40e0*/  SHFL.BFLY PT, R5, R168, 0x1, 0x1f ;  /* 0x0c201f00a8057f89 */ /* 0x000ea200000e0000 */
[----:B------:R-:W-:-:S02]  /*40f0*/  FFMA.FTZ R39, R76, c[0x0][0x23c], -R189 ;  /* 0x00008f004c277a23 */ /* 0x000fc400000108bd */
[----:B------:R-:W-:Y:S01]  /*4100*/  FFMA.FTZ R43, R72, c[0x0][0x23c], -R189 ;  /* 0x00008f00482b7a23 */ /* 0x000fe200000108bd */
[----:B------:R-:W-:Y:S01]  /*4110*/  LDSM.16.MT88.4 R24, [R214+0x9400] ;  /* 0x00940000d618783b */ /* 0x000fe20000004200 */
[--C-:B------:R-:W-:Y:S01]  /*4120*/  FFMA.FTZ R51, R68, c[0x0][0x23c], -R181.reuse ;  /* 0x00008f0044337a23 */ /* 0x100fe200000108b5 */
[----:B------:R-:W3:Y:S01]  /*4130*/  MUFU.EX2 R45, R45 ;  /* 0x0000002d002d7308 */ /* 0x000ee20000000800 */
[--C-:B------:R-:W-:Y:S01]  /*4140*/  FFMA.FTZ R44, R58, c[0x0][0x23c], -R181.reuse ;  /* 0x00008f003a2c7a23 */ /* 0x100fe200000108b5 */
[----:B------:R-:W-:Y:S01]  /*4150*/  LDSM.16.MT88.4 R68, [R214+0x9000] ;  /* 0x00900000d644783b */ /* 0x000fe20000004200 */
[--C-:B------:R-:W-:Y:S02]  /*4160*/  FFMA.FTZ R49, R54, c[0x0][0x23c], -R181.reuse ;  /* 0x00008f0036317a23 */ /* 0x100fe400000108b5 */
[--C-:B------:R-:W-:Y:S01]  /*4170*/  FFMA.FTZ R40, R52, c[0x0][0x23c], -R181.reuse ;  /* 0x00008f0034287a23 */ /* 0x100fe200000108b5 */
[----:B------:R-:W-:Y:S01]  /*4180*/  LDSM.16.MT88.4 R20, [R212+0x9400] ;  /* 0x00940000d414783b */ /* 0x000fe20000004200 */
[----:B------:R-:W-:Y:S01]  /*4190*/  FFMA.FTZ R47, R14, c[0x0][0x23c], -R181 ;  /* 0x00008f000e2f7a23 */ /* 0x000fe200000108b5 */
[----:B------:R-:W-:Y:S01]  /*41a0*/  MUFU.EX2 R46, R46 ;  /* 0x0000002e002e7308 */ /* 0x000fe20000000800 */
[----:B-1----:R-:W-:Y:S01]  /*41b0*/  FMNMX.FTZ R167, R167, R4, !PT ;  /* 0x00000004a7a77209 */ /* 0x002fe20007810000 */
[----:B------:R-:W-:Y:S01]  /*41c0*/  LDSM.16.MT88.4 R16, [R214+0xa400] ;  /* 0x00a40000d610783b */ /* 0x000fe20000004200 */
[----:B------:R-:W-:-:S02]  /*41d0*/  FFMA.FTZ R36, R144, c[0x0][0x23c], -R189 ;  /* 0x00008f0090247a23 */ /* 0x000fc400000108bd */
[--C-:B------:R-:W-:Y:S01]  /*41e0*/  FFMA.FTZ R37, R148, c[0x0][0x23c], -R189.reuse ;  /* 0x00008f0094257a23 */ /* 0x100fe200000108bd */
[----:B------:R-:W1:Y:S01]  /*41f0*/  SHFL.BFLY PT, R0, R167, 0x1, 0x1f ;  /* 0x0c201f00a7007f89 */ /* 0x000e6200000e0000 */
[----:B------:R-:W-:Y:S01]  /*4200*/  FFMA.FTZ R2, R146, c[0x0][0x23c], -R189 ;  /* 0x00008f0092027a23 */ /* 0x000fe200000108bd */
[----:B------:R-:W4:Y:S01]  /*4210*/  MUFU.EX2 R39, R39 ;  /* 0x0000002700277308 */ /* 0x000f220000000800 */
[----:B---3--:R-:W-:Y:S01]  /*4220*/  F2FP.BF16.PACK_AB R132, R45, R48 ;  /* 0x000000302d84723e */ /* 0x008fe200000010ff */
[----:B------:R-:W-:Y:S01]  /*4230*/  LDSM.16.MT88.4 R32, [R212+0xb400] ;  /* 0x00b40000d420783b */ /* 0x000fe20000004200 */
[----:B--2---:R-:W-:Y:S01]  /*4240*/  FMNMX.FTZ R168, R168, R5, !PT ;  /* 0x00000005a8a87209 */ /* 0x004fe20007810000 */
[--C-:B------:R-:W-:Y:S02]  /*4250*/  FFMA.FTZ R41, R140, c[0x0][0x23c], -R181.reuse ;  /* 0x00008f008c297a23 */ /* 0x100fe400000108b5 */
[----:B------:R-:W2:Y:S01]  /*4260*/  LDSM.16.MT88.4 R4, [R212+0xb000] ;  /* 0x00b00000d404783b */ /* 0x000ea20000004200 */
[C---:B------:R-:W-:Y:S01]  /*4270*/  FSETP.NEU.FTZ.AND P1, PT, R168.reuse, -INF , PT ;  /* 0xff800000a800780b */ /* 0x040fe20003f3d000 */
[----:B------:R-:W-:Y:S01]  /*4280*/  FMUL.FTZ R172, R168, c[0x0][0x23c] ;  /* 0x00008f00a8ac7a20 */ /* 0x000fe20000410000 */
[----:B------:R-:W-:Y:S01]  /*4290*/  MUFU.EX2 R44, R44 ;  /* 0x0000002c002c7308 */ /* 0x000fe20000000800 */
[----:B------:R-:W-:-:S02]  /*42a0*/  FFMA.FTZ R38, R38, c[0x0][0x23c], -R181 ;  /* 0x00008f0026267a23 */ /* 0x000fc400000108b5 */
[----:B------:R-:W-:Y:S01]  /*42b0*/  FFMA.FTZ R174, R174, c[0x0][0x23c], -R189 ;  /* 0x00008f00aeae7a23 */ /* 0x000fe200000108bd */
[----:B------:R-:W-:Y:S01]  /*42c0*/  FSEL R172, R172, RZ, P1 ;  /* 0x000000ffacac7208 */ /* 0x000fe20000800000 */
[----:B------:R-:W-:Y:S01]  /*42d0*/  FFMA.FTZ R187, R194, c[0x0][0x23c], -R181 ;  /* 0x00008f00c2bb7a23 */ /* 0x000fe200000108b5 */
[----:B----4-:R-:W-:Y:S02]  /*42e0*/  F2FP.BF16.PACK_AB R134, R39, R46 ;  /* 0x0000002e2786723e */ /* 0x010fe400000010ff */
[----:B------:R-:W3:Y:S01]  /*42f0*/  MUFU.EX2 R51, R51 ;  /* 0x0000003300337308 */ /* 0x000ee20000000800 */
[--C-:B------:R-:W-:Y:S02]  /*4300*/  FFMA.FTZ R59, R60, c[0x0][0x23c], -R172.reuse ;  /* 0x00008f003c3b7a23 */ /* 0x100fe400000108ac */
[--C-:B------:R-:W-:Y:S01]  /*4310*/  FFMA.FTZ R54, R61, c[0x0][0x23c], -R172.reuse ;  /* 0x00008f003d367a23 */ /* 0x100fe200000108ac */
[----:B-1----:R-:W-:Y:S01]  /*4320*/  FMNMX.FTZ R167, R167, R0, !PT ;  /* 0x00000000a7a77209 */ /* 0x002fe20007810000 */
[----:B------:R-:W-:-:S03]  /*4330*/  FFMA.FTZ R55, R15, c[0x0][0x23c], -R172 ;  /* 0x00008f000f377a23 */ /* 0x000fc600000108ac */
[----:B------:R-:W-:Y:S01]  /*4340*/  MUFU.EX2 R49, R49 ;  /* 0x0000003100317308 */ /* 0x000fe20000000800 */
[C---:B------:R-:W-:Y:S01]  /*4350*/  FSETP.NEU.FTZ.AND P1, PT, R167.reuse, -INF , PT ;  /* 0xff800000a700780b */ /* 0x040fe20003f3d000 */
[----:B------:R-:W-:Y:S01]  /*4360*/  FMUL.FTZ R169, R167, c[0x0][0x23c] ;  /* 0x00008f00a7a97a20 */ /* 0x000fe20000410000 */
[----:B------:R-:W1:Y:S01]  /*4370*/  LDSM.16.MT88.4 R12, [R212+0xa400] ;  /* 0x00a40000d40c783b */ /* 0x000e620000004200 */
[--C-:B------:R-:W-:Y:S02]  /*4380*/  FFMA.FTZ R50, R105, c[0x0][0x23c], -R172.reuse ;  /* 0x00008f0069327a23 */ /* 0x100fe400000108ac */
[----:B------:R-:W-:Y:S01]  /*4390*/  FFMA.FTZ R0, R142, c[0x0][0x23c], -R181 ;  /* 0x00008f008e007a23 */ /* 0x000fe200000108b5 */
[----:B------:R-:W-:Y:S01]  /*43a0*/  FSEL R169, R169, RZ, P1 ;  /* 0x000000ffa9a97208 */ /* 0x000fe20000800000 */
[----:B------:R-:W4:Y:S01]  /*43b0*/  MUFU.EX2 R40, R40 ;  /* 0x0000002800287308 */ /* 0x000f220000000800 */
[----:B---3--:R-:W-:Y:S01]  /*43c0*/  F2FP.BF16.PACK_AB R133, R51, R44 ;  /* 0x0000002c3385723e */ /* 0x008fe200000010ff */
[----:B------:R-:W-:-:S02]  /*43d0*/  FFMA.FTZ R63, R65, c[0x0][0x23c], -R172 ;  /* 0x00008f00413f7a23 */ /* 0x000fc400000108ac */
[--C-:B------:R-:W-:Y:S02]  /*43e0*/  FFMA.FTZ R57, R62, c[0x0][0x23c], -R169.reuse ;  /* 0x00008f003e397a23 */ /* 0x100fe400000108a9 */
[--C-:B------:R-:W-:Y:S02]  /*43f0*/  FFMA.FTZ R52, R8, c[0x0][0x23c], -R169.reuse ;  /* 0x00008f0008347a23 */ /* 0x100fe400000108a9 */
[--C-:B------:R-:W-:Y:S01]  /*4400*/  FFMA.FTZ R53, R80, c[0x0][0x23c], -R169.reuse ;  /* 0x00008f0050357a23 */ /* 0x100fe200000108a9 */
[----:B------:R-:W-:Y:S01]  /*4410*/  MUFU.EX2 R59, R59 ;  /* 0x0000003b003b7308 */ /* 0x000fe20000000800 */
[----:B------:R-:W-:Y:S01]  /*4420*/  FFMA.FTZ R42, R74, c[0x0][0x23c], -R169 ;  /* 0x00008f004a2a7a23 */ /* 0x000fe200000108a9 */
[----:B------:R-:W3:Y:S01]  /*4430*/  LDSM.16.MT88.4 R8, [R214+0xb400] ;  /* 0x00b40000d608783b */ /* 0x000ee20000004200 */
[--C-:B------:R-:W-:Y:S02]  /*4440*/  FFMA.FTZ R56, R141, c[0x0][0x23c], -R172.reuse ;  /* 0x00008f008d387a23 */ /* 0x100fe400000108ac */
[----:B------:R-:W-:Y:S01]  /*4450*/  FFMA.FTZ R61, R179, c[0x0][0x23c], -R172 ;  /* 0x00008f00b33d7a23 */ /* 0x000fe200000108ac */
[----:B----4-:R-:W-:-:S02]  /*4460*/  F2FP.BF16.PACK_AB R135, R40, R49 ;  /* 0x000000312887723e */ /* 0x010fc400000010ff */
[----:B------:R-:W4:Y:S01]  /*4470*/  MUFU.EX2 R54, R54 ;  /* 0x0000003600367308 */ /* 0x000f220000000800 */
[----:B------:R-:W-:Y:S02]  /*4480*/  FFMA.FTZ R58, R183, c[0x0][0x23c], -R172 ;  /* 0x00008f00b73a7a23 */ /* 0x000fe400000108ac */
[--C-:B------:R-:W-:Y:S02]  /*4490*/  FFMA.FTZ R65, R210, c[0x0][0x23c], -R169.reuse ;  /* 0x00008f00d2417a23 */ /* 0x100fe400000108a9 */
[--C-:B------:R-:W-:Y:S01]  /*44a0*/  FFMA.FTZ R60, R208, c[0x0][0x23c], -R169.reuse ;  /* 0x00008f00d03c7a23 */ /* 0x100fe200000108a9 */
[----:B------:R-:W-:Y:S01]  /*44b0*/  HMMA.16816.F32.BF16 R156, R132, R68, RZ ;  /* 0x00000044849c723c */ /* 0x000fe200000418ff */
[--C-:B------:R-:W-:Y:S01]  /*44c0*/  FFMA.FTZ R62, R240, c[0x0][0x23c], -R169.reuse ;  /* 0x00008f00f03e7a23 */ /* 0x100fe200000108a9 */
[----:B------:R-:W-:Y:S01]  /*44d0*/  MUFU.EX2 R55, R55 ;  /* 0x0000003700377308 */ /* 0x000fe20000000800 */
[----:B------:R-:W-:Y:S02]  /*44e0*/  FFMA.FTZ R67, R232, c[0x0][0x23c], -R169 ;  /* 0x00008f00e8437a23 */ /* 0x000fe400000108a9 */
[----:B------:R-:W-:-:S02]  /*44f0*/  FFMA.FTZ R179, R178, c[0x0][0x23c], -R189 ;  /* 0x00008f00b2b37a23 */ /* 0x000fc400000108bd */
[--C-:B------:R-:W-:Y:S01]  /*4500*/  FFMA.FTZ R178, R30, c[0x0][0x23c], -R181.reuse ;  /* 0x00008f001eb27a23 */ /* 0x100fe200000108b5 */
[C---:B------:R-:W-:Y:S01]  /*4510*/  HMMA.16816.F32.BF16 R76, R132.reuse, R84, RZ ;  /* 0x00000054844c723c */ /* 0x040fe200000418ff */
[--C-:B------:R-:W-:Y:S01]  /*4520*/  FFMA.FTZ R183, R28, c[0x0][0x23c], -R181.reuse ;  /* 0x00008f001cb77a23 */ /* 0x100fe200000108b5 */
[----:B------:R-:W5:Y:S01]  /*4530*/  MUFU.EX2 R50, R50 ;  /* 0x0000003200327308 */ /* 0x000f620000000800 */
[----:B----4-:R-:W-:Y:S01]  /*4540*/  F2FP.BF16.PACK_AB R136, R54, R59 ;  /* 0x0000003b3688723e */ /* 0x010fe200000010ff */
[----:B------:R-:W4:Y:S01]  /*4550*/  LDSM.16.MT88.4 R28, [R214+0x9800] ;  /* 0x00980000d61c783b */ /* 0x000f220000004200 */
[----:B------:R-:W-:Y:S02]  /*4560*/  FFMA.FTZ R186, R186, c[0x0][0x23c], -R181 ;  /* 0x00008f00baba7a23 */ /* 0x000fe400000108b5 */
[--C-:B------:R-:W-:Y:S01]  /*4570*/  FFMA.FTZ R194, R193, c[0x0][0x23c], -R172.reuse ;  /* 0x00008f00c1c27a23 */ /* 0x100fe200000108ac */
[----:B------:R-:W-:Y:S01]  /*4580*/  HMMA.16816.F32.BF16 R92, R132, R100, RZ ;  /* 0x00000064845c723c */ /* 0x000fe200000418ff */
[----:B------:R-:W-:Y:S01]  /*4590*/  FFMA.FTZ R191, R191, c[0x0][0x23c], -R172 ;  /* 0x00008f00bfbf7a23 */ /* 0x000fe200000108ac */
[----:B------:R-:W-:Y:S01]  /*45a0*/  MUFU.EX2 R57, R57 ;  /* 0x0000003900397308 */ /* 0x000fe20000000800 */
[----:B------:R-:W-:-:S02]  /*45b0*/  FFMA.FTZ R193, R202, c[0x0][0x23c], -R169 ;  /* 0x00008f00cac17a23 */ /* 0x000fc400000108a9 */
[----:B------:R-:W-:Y:S02]  /*45c0*/  FFMA.FTZ R196, R196, c[0x0][0x23c], -R169 ;  /* 0x00008f00c4c47a23 */ /* 0x000fe400000108a9 */
[----:B------:R-:W-:Y:S01]  /*45d0*/  FFMA.FTZ R197, R197, c[0x0][0x23c], -R172 ;  /* 0x00008f00c5c57a23 */ /* 0x000fe200000108ac */
[C---:B------:R-:W-:Y:S01]  /*45e0*/  HMMA.16816.F32.BF16 R104, R132.reuse, R112, RZ ;  /* 0x000000708468723c */ /* 0x040fe200000418ff */
[----:B------:R-:W-:Y:S01]  /*45f0*/  FADD.FTZ R54, R59, R54 ;  /* 0x000000363b367221 */ /* 0x000fe20000010000 */
[----:B------:R-:W1:Y:S01]  /*4600*/  MUFU.EX2 R52, R52 ;  /* 0x0000003400347308 */ /* 0x000e620000000800 */
[----:B-----5:R-:W-:Y:S01]  /*4610*/  F2FP.BF16.PACK_AB R138, R50, R55 ;  /* 0x00000037328a723e */ /* 0x020fe200000010ff */
[----:B------:R-:W-:Y:S02]  /*4620*/  FADD.FTZ R45, R48, R45 ;  /* 0x0000002d302d7221 */ /* 0x000fe40000010000 */
[----:B------:R-:W-:Y:S02]  /*4630*/  FADD.FTZ R44, R44, R51 ;  /* 0x000000332c2c7221 */ /* 0x000fe40000010000 */
[----:B------:R-:W-:Y:S01]  /*4640*/  HMMA.16816.F32.BF16 R116, R132, R124, RZ ;  /* 0x0000007c8474723c */ /* 0x000fe200000418ff */
[----:B------:R-:W-:Y:S01]  /*4650*/  FADD.FTZ R55, R55, R54 ;  /* 0x0000003637377221 */ /* 0x000fe20000010000 */
[----:B------:R-:W-:Y:S01]  /*4660*/  MUFU.EX2 R53, R53 ;  /* 0x0000003500357308 */ /* 0x000fe20000000800 */
[----:B------:R-:W-:-:S02]  /*4670*/  FADD.FTZ R46, R46, R45 ;  /* 0x0000002d2e2e7221 */ /* 0x000fc40000010000 */
[----:B------:R-:W-:Y:S02]  /*4680*/  FADD.FTZ R49, R49, R44 ;  /* 0x0000002c31317221 */ /* 0x000fe40000010000 */
[----:B------:R-:W-:Y:S01]  /*4690*/  FADD.FTZ R55, R50, R55 ;  /* 0x0000003732377221 */ /* 0x000fe20000010000 */
[C---:B--2---:R-:W-:Y:S01]  /*46a0*/  HMMA.16816.F32.BF16 R128, R132.reuse, R4, RZ ;  /* 0x000000048480723c */ /* 0x044fe200000418ff */
[----:B------:R-:W-:Y:S01]  /*46b0*/  FADD.FTZ R46, R39, R46 ;  /* 0x0000002e272e7221 */ /* 0x000fe20000010000 */
[----:B------:R-:W2:Y:S01]  /*46c0*/  MUFU.EX2 R42, R42 ;  /* 0x0000002a002a7308 */ /* 0x000ea20000000800 */
[----:B-1----:R-:W-:Y:S01]  /*46d0*/  F2FP.BF16.PACK_AB R137, R52, R57 ;  /* 0x000000393489723e */ /* 0x002fe200000010ff */
[----:B------:R-:W-:Y:S02]  /*46e0*/  FADD.FTZ R52, R57, R52 ;  /* 0x0000003439347221 */ /* 0x000fe40000010000 */
[----:B------:R-:W-:Y:S02]  /*46f0*/  FADD.FTZ R40, R40, R49 ;  /* 0x0000003128287221 */ /* 0x000fe40000010000 */
[----:B------:R-:W-:Y:S01]  /*4700*/  HMMA.16816.F32.BF16 R152, R132, R70, RZ ;  /* 0x000000468498723c */ /* 0x000fe200000418ff */
[--C-:B------:R-:W-:Y:S01]  /*4710*/  FFMA.FTZ R192, R192, c[0x0][0x23c], -R189.reuse ;  /* 0x00008f00c0c07a23 */ /* 0x100fe200000108bd */
[----:B------:R-:W-:Y:S01]  /*4720*/  MUFU.EX2 R43, R43 ;  /* 0x0000002b002b7308 */ /* 0x000fe20000000800 */
[----:B------:R-:W-:-:S02]  /*4730*/  FFMA.FTZ R185, R185, c[0x0][0x23c], -R189 ;  /* 0x00008f00b9b97a23 */ /* 0x000fc400000108bd */
[--C-:B------:R-:W-:Y:S02]  /*4740*/  FFMA.FTZ R190, R190, c[0x0][0x23c], -R189.reuse ;  /* 0x00008f00bebe7a23 */ /* 0x100fe400000108bd */
[----:B------:R-:W-:Y:S01]  /*4750*/  FFMA.FTZ R235, R188, c[0x0][0x23c], -R189 ;  /* 0x00008f00bceb7a23 */ /* 0x000fe200000108bd */
[C---:B------:R-:W-:Y:S01]  /*4760*/  HMMA.16816.F32.BF16 R80, R132.reuse, R86, RZ ;  /* 0x000000568450723c */ /* 0x040fe200000418ff */
[--C-:B------:R-:W-:Y:S01]  /*4770*/  FFMA.FTZ R184, R184, c[0x0][0x23c], -R181.reuse ;  /* 0x00008f00b8b87a23 */ /* 0x100fe200000108b5 */
[----:B--2---:R-:W-:Y:S01]  /*4780*/  F2FP.BF16.PACK_AB R139, R42, R53 ;  /* 0x000000352a8b723e */ /* 0x004fe200000010ff */
[----:B------:R-:W1:Y:S01]  /*4790*/  MUFU.EX2 R36, R36 ;  /* 0x0000002400247308 */ /* 0x000e620000000800 */
[----:B------:R-:W-:Y:S02]  /*47a0*/  FADD.FTZ R53, R53, R52 ;  /* 0x0000003435357221 */ /* 0x000fe40000010000 */
[----:B------:R-:W-:Y:S02]  /*47b0*/  FFMA.FTZ R180, R180, c[0x0][0x23c], -R181 ;  /* 0x00008f00b4b47a23 */ /* 0x000fe400000108b5 */
[----:B------:R-:W-:Y:S01]  /*47c0*/  HMMA.16816.F32.BF16 R96, R132, R102, RZ ;  /* 0x000000668460723c */ /* 0x000fe200000418ff */
[----:B------:R-:W-:-:S02]  /*47d0*/  FADD.FTZ R42, R42, R53 ;  /* 0x000000352a2a7221 */ /* 0x000fc40000010000 */
[----:B------:R-:W-:Y:S01]  /*47e0*/  MUFU.EX2 R37, R37 ;  /* 0x0000002500257308 */ /* 0x000fe20000000800 */
[----:B------:R-:W-:Y:S02]  /*47f0*/  FFMA.FTZ R233, R176, c[0x0][0x23c], -R181 ;  /* 0x00008f00b0e97a23 */ /* 0x000fe400000108b5 */
[--C-:B------:R-:W-:Y:S02]  /*4800*/  FFMA.FTZ R176, R177, c[0x0][0x23c], -R172.reuse ;  /* 0x00008f00b1b07a23 */ /* 0x100fe400000108ac */
[----:B------:R-:W-:Y:S01]  /*4810*/  HMMA.16816.F32.BF16 R108, R132, R114, RZ ;  /* 0x00000072846c723c */ /* 0x000fe200000418ff */
[--C-:B------:R-:W-:Y:S02]  /*4820*/  FFMA.FTZ R175, R175, c[0x0][0x23c], -R172.reuse ;  /* 0x00008f00afaf7a23 */ /* 0x100fe400000108ac */
[----:B------:R-:W-:Y:S01]  /*4830*/  MUFU.EX2 R2, R2 ;  /* 0x0000000200027308 */ /* 0x000fe20000000800 */
[----:B------:R-:W-:Y:S02]  /*4840*/  FFMA.FTZ R173, R173, c[0x0][0x23c], -R172 ;  /* 0x00008f00adad7a23 */ /* 0x000fe400000108ac */
[----:B------:R-:W-:-:S02]  /*4850*/  FFMA.FTZ R66, R66, c[0x0][0x23c], -R169 ;  /* 0x00008f0042427a23 */ /* 0x000fc400000108a9 */
[C---:B------:R-:W-:Y:S01]  /*4860*/  HMMA.16816.F32.BF16 R120, R132.reuse, R126, RZ ;  /* 0x0000007e8478723c */ /* 0x040fe200000418ff */
[----:B------:R-:W-:Y:S02]  /*4870*/  FFMA.FTZ R164, R164, c[0x0][0x23c], -R169 ;  /* 0x00008f00a4a47a23 */ /* 0x000fe400000108a9 */
[----:B------:R-:W-:Y:S05]  /*4880*/  MUFU.EX2 R41, R41 ;  /* 0x0000002900297308 */ /* 0x000fea0000000800 */
[----:B------:R-:W-:Y:S03]  /*4890*/  HMMA.16816.F32.BF16 R132, R132, R6, RZ ;  /* 0x000000068484723c */ /* 0x000fe600000418ff */
[----:B------:R-:W2:Y:S05]  /*48a0*/  MUFU.EX2 R0, R0 ;  /* 0x0000000000007308 */ /* 0x000eaa0000000800 */
[C---:B------:R-:W-:Y:S03]  /*48b0*/  HMMA.16816.F32.BF16 R160, R136.reuse, R68, RZ ;  /* 0x0000004488a0723c */ /* 0x040fe600000418ff */
[----:B------:R-:W-:Y:S05]  /*48c0*/  MUFU.EX2 R38, R38 ;  /* 0x0000002600267308 */ /* 0x000fea0000000800 */
[C---:B------:R-:W-:Y:S03]  /*48d0*/  HMMA.16816.F32.BF16 R72, R136.reuse, R84, RZ ;  /* 0x000000548848723c */ /* 0x040fe600000418ff */
[----:B------:R-:W5:Y:S05]  /*48e0*/  MUFU.EX2 R47, R47 ;  /* 0x0000002f002f7308 */ /* 0x000f6a0000000800 */
[C---:B------:R-:W-:Y:S03]  /*48f0*/  HMMA.16816.F32.BF16 R88, R136.reuse, R100, RZ ;  /* 0x000000648858723c */ /* 0x040fe600000418ff */
[----:B------:R-:W-:Y:S05]  /*4900*/  MUFU.EX2 R56, R56 ;  /* 0x0000003800387308 */ /* 0x000fea0000000800 */
[C---:B------:R-:W-:Y:S03]  /*4910*/  HMMA.16816.F32.BF16 R148, R136.reuse, R112, RZ ;  /* 0x000000708894723c */ /* 0x040fe600000418ff */
[----:B------:R-:W1:Y:S05]  /*4920*/  MUFU.EX2 R61, R61 ;  /* 0x0000003d003d7308 */ /* 0x000e6a0000000800 */
[C---:B------:R-:W-:Y:S03]  /*4930*/  HMMA.16816.F32.BF16 R144, R136.reuse, R124, RZ ;  /* 0x0000007c8890723c */ /* 0x040fe600000418ff */
[----:B------:R-:W-:Y:S05]  /*4940*/  MUFU.EX2 R58, R58 ;  /* 0x0000003a003a7308 */ /* 0x000fea0000000800 */
[C---:B------:R-:W-:Y:S03]  /*4950*/  HMMA.16816.F32.BF16 R68, R136.reuse, R70, RZ ;  /* 0x000000468844723c */ /* 0x040fe600000418ff */
[----:B------:R-:W-:Y:S05]  /*4960*/  MUFU.EX2 R63, R63 ;  /* 0x0000003f003f7308 */ /* 0x000fea0000000800 */
[C---:B------:R-:W-:Y:S03]  /*4970*/  HMMA.16816.F32.BF16 R84, R136.reuse, R86, RZ ;  /* 0x000000568854723c */ /* 0x040fe600000418ff */
[----:B------:R-:W-:Y:S05]  /*4980*/  MUFU.EX2 R65, R65 ;  /* 0x0000004100417308 */ /* 0x000fea0000000800 */
[C---:B------:R-:W-:Y:S03]  /*4990*/  HMMA.16816.F32.BF16 R100, R136.reuse, R102, RZ ;  /* 0x000000668864723c */ /* 0x040fe600000418ff */
[----:B------:R-:W1:Y:S05]  /*49a0*/  MUFU.EX2 R60, R60 ;  /* 0x0000003c003c7308 */ /* 0x000e6a0000000800 */
[C---:B------:R-:W-:Y:S03]  /*49b0*/  HMMA.16816.F32.BF16 R112, R136.reuse, R114, RZ ;  /* 0x000000728870723c */ /* 0x040fe600000418ff */
[----:B------:R-:W-:Y:S05]  /*49c0*/  MUFU.EX2 R62, R62 ;  /* 0x0000003e003e7308 */ /* 0x000fea0000000800 */
[C---:B------:R-:W-:Y:S03]  /*49d0*/  HMMA.16816.F32.BF16 R124, R136.reuse, R126, RZ ;  /* 0x0000007e887c723c */ /* 0x040fe600000418ff */
[----:B------:R-:W3:Y:S05]  /*49e0*/  MUFU.EX2 R67, R67 ;  /* 0x0000004300437308 */ /* 0x000eea0000000800 */
[C---:B------:R-:W-:Y:S03]  /*49f0*/  HMMA.16816.F32.BF16 R140, R136.reuse, R4, RZ ;  /* 0x00000004888c723c */ /* 0x040fe600000418ff */
[----:B------:R-:W-:Y:S04]  /*4a00*/  MUFU.EX2 R174, R174 ;  /* 0x000000ae00ae7308 */ /* 0x000fe80000000800 */
[----:B-1----:R-:W-:Y:S01]  /*4a10*/  F2FP.BF16.PACK_AB R4, R36, R43 ;  /* 0x0000002b2404723e */ /* 0x002fe200000010ff */
[----:B------:R-:W-:Y:S01]  /*4a20*/  HMMA.16816.F32.BF16 R136, R136, R6, RZ ;  /* 0x000000068888723c */ /* 0x000fe200000418ff */
[----:B--2---:R-:W-:Y:S01]  /*4a30*/  F2FP.BF16.PACK_AB R5, R0, R41 ;  /* 0x000000290005723e */ /* 0x004fe200000010ff */
[----:B------:R-:W-:Y:S01]  /*4a40*/  FADD.FTZ R43, R43, R46 ;  /* 0x0000002e2b2b7221 */ /* 0x000fe20000010000 */
[----:B------:R-:W1:Y:S01]  /*4a50*/  MUFU.EX2 R179, R179 ;  /* 0x000000b300b37308 */ /* 0x000e620000000800 */
[----:B------:R-:W-:-:S02]  /*4a60*/  FADD.FTZ R41, R41, R40 ;  /* 0x0000002829297221 */ /* 0x000fc40000010000 */
[----:B------:R-:W-:Y:S01]  /*4a70*/  FADD.FTZ R36, R36, R43 ;  /* 0x0000002b24247221 */ /* 0x000fe20000010000 */
[----:B------:R-:W-:Y:S01]  /*4a80*/  F2FP.BF16.PACK_AB R6, R2, R37 ;  /* 0x000000250206723e */ /* 0x000fe200000010ff */
[----:B------:R-:W-:Y:S01]  /*4a90*/  FADD.FTZ R41, R0, R41 ;  /* 0x0000002900297221 */ /* 0x000fe20000010000 */
[----:B-----5:R-:W-:Y:S01]  /*4aa0*/  F2FP.BF16.PACK_AB R7, R47, R38 ;  /* 0x000000262f07723e */ /* 0x020fe200000010ff */
[----:B------:R-:W-:Y:S01]  /*4ab0*/  FADD.FTZ R37, R37, R36 ;  /* 0x0000002425257221 */ /* 0x000fe20000010000 */
[----:B------:R-:W-:Y:S01]  /*4ac0*/  MUFU.EX2 R178, R178 ;  /* 0x000000b200b27308 */ /* 0x000fe20000000800 */
[----:B------:R-:W-:Y:S02]  /*4ad0*/  FADD.FTZ R38, R38, R41 ;  /* 0x0000002926267221 */ /* 0x000fe40000010000 */
[----:B------:R-:W-:Y:S02]  /*4ae0*/  FADD.FTZ R37, R2, R37 ;  /* 0x0000002502257221 */ /* 0x000fe40000010000 */
[----:B------:R-:W-:Y:S01]  /*4af0*/  HMMA.16816.F32.BF16 R156, R4, R24, R156 ;  /* 0x00000018049c723c */ /* 0x000fe2000004189c */
[----:B------:R-:W-:-:S02]  /*4b00*/  FADD.FTZ R47, R47, R38 ;  /* 0x000000262f2f7221 */ /* 0x000fc40000010000 */
[----:B------:R-:W2:Y:S05]  /*4b10*/  MUFU.EX2 R183, R183 ;  /* 0x000000b700b77308 */ /* 0x000eaa0000000800 */
[C---:B------:R-:W-:Y:S03]  /*4b20*/  HMMA.16816.F32.BF16 R76, R4.reuse, R20, R76 ;  /* 0x00000014044c723c */ /* 0x040fe6000004184c */
[----:B------:R-:W-:Y:S05]  /*4b30*/  MUFU.EX2 R187, R187 ;  /* 0x000000bb00bb7308 */ /* 0x000fea0000000800 */
[C---:B------:R-:W-:Y:S03]  /*4b40*/  HMMA.16816.F32.BF16 R92, R4.reuse, R16, R92 ;  /* 0x00000010045c723c */ /* 0x040fe6000004185c */
[----:B------:R-:W5:Y:S05]  /*4b50*/  MUFU.EX2 R186, R186 ;  /* 0x000000ba00ba7308 */ /* 0x000f6a0000000800 */
[C---:B------:R-:W-:Y:S03]  /*4b60*/  HMMA.16816.F32.BF16 R104, R4.reuse, R12, R104 ;  /* 0x0000000c0468723c */ /* 0x040fe60000041868 */
[----:B------:R-:W-:Y:S05]  /*4b70*/  MUFU.EX2 R191, R191 ;  /* 0x000000bf00bf7308 */ /* 0x000fea0000000800 */
[C---:B---3--:R-:W-:Y:S03]  /*4b80*/  HMMA.16816.F32.BF16 R116, R4.reuse, R8, R116 ;  /* 0x000000080474723c */ /* 0x048fe60000041874 */
[----:B------:R-:W-:Y:S05]  /*4b90*/  MUFU.EX2 R194, R194 ;  /* 0x000000c200c27308 */ /* 0x000fea0000000800 */
[C---:B------:R-:W-:Y:S03]  /*4ba0*/  HMMA.16816.F32.BF16 R128, R4.reuse, R32, R128 ;  /* 0x000000200480723c */ /* 0x040fe60000041880 */
        /* <DEDUP_REMOVED lines=11> */
[----:B------:R-:W-:Y:S03]  /*4c60*/  HMMA.16816.F32.BF16 R132, R4, R34, R132 ;  /* 0x000000220484723c */ /* 0x000fe60000041884 */
[----:B------:R-:W-:Y:S04]  /*4c70*/  MUFU.EX2 R184, R184 ;  /* 0x000000b800b87308 */ /* 0x000fe80000000800 */
[----:B------:R-:W-:Y:S01]  /*4c80*/  F2FP.BF16.PACK_AB R4, R61, R56 ;  /* 0x000000383d04723e */ /* 0x000fe200000010ff */
[----:B------:R-:W-:Y:S01]  /*4c90*/  FADD.FTZ R56, R56, R55 ;  /* 0x0000003738387221 */ /* 0x000fe20000010000 */
[C---:B------:R-:W-:Y:S01]  /*4ca0*/  F2FP.BF16.PACK_AB R5, R60.reuse, R65 ;  /* 0x000000413c05723e */ /* 0x040fe200000010ff */
[----:B------:R-:W-:Y:S01]  /*4cb0*/  FADD.FTZ R65, R65, R42 ;  /* 0x0000002a41417221 */ /* 0x000fe20000010000 */
[----:B------:R-:W-:Y:S01]  /*4cc0*/  F2FP.BF16.PACK_AB R6, R63, R58 ;  /* 0x0000003a3f06723e */ /* 0x000fe200000010ff */
[----:B------:R-:W-:Y:S01]  /*4cd0*/  FADD.FTZ R61, R61, R56 ;  /* 0x000000383d3d7221 */ /* 0x000fe20000010000 */
[----:B------:R-:W-:Y:S01]  /*4ce0*/  F2FP.BF16.PACK_AB R7, R67, R62 ;  /* 0x0000003e4307723e */ /* 0x000fe200000010ff */
[----:B------:R-:W-:Y:S01]  /*4cf0*/  FADD.FTZ R65, R60, R65 ;  /* 0x000000413c417221 */ /* 0x000fe20000010000 */
[----:B------:R-:W-:Y:S01]  /*4d00*/  MUFU.EX2 R180, R180 ;  /* 0x000000b400b47308 */ /* 0x000fe20000000800 */
[----:B------:R-:W-:-:S02]  /*4d10*/  FADD.FTZ R58, R58, R61 ;  /* 0x0000003d3a3a7221 */ /* 0x000fc40000010000 */
[----:B------:R-:W-:Y:S02]  /*4d20*/  FADD.FTZ R62, R62, R65 ;  /* 0x000000413e3e7221 */ /* 0x000fe40000010000 */
[----:B------:R-:W-:Y:S01]  /*4d30*/  HMMA.16816.F32.BF16 R160, R4, R24, R160 ;  /* 0x0000001804a0723c */ /* 0x000fe200000418a0 */
[----:B------:R-:W-:Y:S02]  /*4d40*/  FADD.FTZ R58, R63, R58 ;  /* 0x0000003a3f3a7221 */ /* 0x000fe40000010000 */
[----:B------:R-:W-:Y:S01]  /*4d50*/  MUFU.EX2 R233, R233 ;  /* 0x000000e900e97308 */ /* 0x000fe20000000800 */
[----:B------:R-:W-:-:S04]  /*4d60*/  FADD.FTZ R62, R67, R62 ;  /* 0x0000003e433e7221 */ /* 0x000fc80000010000 */
        /* <DEDUP_REMOVED lines=8> */
[C---:B------:R-:W-:Y:S01]  /*4df0*/  HMMA.16816.F32.BF16 R68, R4.reuse, R26, R68 ;  /* 0x0000001a0444723c */ /* 0x040fe20000041844 */
[----:B------:R-:W3:Y:S02]  /*4e00*/  LDSM.16.MT88.4 R24, [R212+0x9800] ;  /* 0x00980000d418783b */ /* 0x000ee40000004200 */
[----:B------:R-:W-:Y:S05]  /*4e10*/  MUFU.EX2 R164, R164 ;  /* 0x000000a400a47308 */ /* 0x000fea0000000800 */
[C---:B------:R-:W-:Y:S01]  /*4e20*/  HMMA.16816.F32.BF16 R84, R4.reuse, R22, R84 ;  /* 0x000000160454723c */ /* 0x040fe20000041854 */
[----:B------:R-:W1:Y:S07]  /*4e30*/  LDSM.16.MT88.4 R20, [R214+0xa800] ;  /* 0x00a80000d614783b */ /* 0x000e6e0000004200 */
[C---:B------:R-:W-:Y:S01]  /*4e40*/  HMMA.16816.F32.BF16 R100, R4.reuse, R18, R100 ;  /* 0x000000120464723c */ /* 0x040fe20000041864 */
[----:B------:R-:W2:Y:S07]  /*4e50*/  LDSM.16.MT88.4 R16, [R212+0xa800] ;  /* 0x00a80000d410783b */ /* 0x000eae0000004200 */
[C---:B------:R-:W-:Y:S01]  /*4e60*/  HMMA.16816.F32.BF16 R112, R4.reuse, R14, R112 ;  /* 0x0000000e0470723c */ /* 0x040fe20000041870 */
[----:B------:R-:W3:Y:S07]  /*4e70*/  LDSM.16.MT88.4 R12, [R214+0xb800] ;  /* 0x00b80000d60c783b */ /* 0x000eee0000004200 */
[C---:B------:R-:W-:Y:S01]  /*4e80*/  HMMA.16816.F32.BF16 R124, R4.reuse, R10, R124 ;  /* 0x0000000a047c723c */ /* 0x040fe2000004187c */
[----:B------:R-:W3:Y:S07]  /*4e90*/  LDSM.16.MT88.4 R8, [R212+0xb800] ;  /* 0x00b80000d408783b */ /* 0x000eee0000004200 */
[C---:B------:R-:W-:Y:S07]  /*4ea0*/  HMMA.16816.F32.BF16 R140, R4.reuse, R32, R140 ;  /* 0x00000020048c723c */ /* 0x040fee000004188c */
[--C-:B------:R-:W-:Y:S01]  /*4eb0*/  FFMA.FTZ R32, R206, c[0x0][0x23c], -R189.reuse ;  /* 0x00008f00ce207a23 */ /* 0x100fe200000108bd */
[----:B------:R-:W-:Y:S01]  /*4ec0*/  HMMA.16816.F32.BF16 R136, R4, R34, R136 ;  /* 0x000000220488723c */ /* 0x000fe20000041888 */
[----:B------:R-:W-:Y:S01]  /*4ed0*/  FFMA.FTZ R33, R204, c[0x0][0x23c], -R189 ;  /* 0x00008f00cc217a23 */ /* 0x000fe200000108bd */
[----:B------:R-:W-:Y:S01]  /*4ee0*/  MUFU.EX2 R34, R197 ;  /* 0x000000c500227308 */ /* 0x000fe20000000800 */
[----:B------:R-:W-:-:S04]  /*4ef0*/  FFMA.FTZ R189, R182, c[0x0][0x23c], -R181 ;  /* 0x00008f00b6bd7a23 */ /* 0x000fc800000108b5 */
[--C-:B------:R-:W-:Y:S01]  /*4f00*/  FFMA.FTZ R35, R195, c[0x0][0x23c], -R172.reuse ;  /* 0x00008f00c3237a23 */ /* 0x100fe200000108ac */
[----:B-1----:R-:W-:Y:S01]  /*4f10*/  F2FP.BF16.PACK_AB R4, R179, R174 ;  /* 0x000000aeb304723e */ /* 0x002fe200000010ff */
[--C-:B------:R-:W-:Y:S01]  /*4f20*/  FFMA.FTZ R195, R198, c[0x0][0x23c], -R169.reuse ;  /* 0x00008f00c6c37a23 */ /* 0x100fe200000108a9 */
[----:B------:R-:W-:Y:S01]  /*4f30*/  MUFU.EX2 R32, R32 ;  /* 0x0000002000207308 */ /* 0x000fe20000000800 */
[--C-:B------:R-:W-:Y:S01]  /*4f40*/  FFMA.FTZ R198, R200, c[0x0][0x23c], -R169.reuse ;  /* 0x00008f00c8c67a23 */ /* 0x100fe200000108a9 */
[----:B--2---:R-:W-:Y:S01]  /*4f50*/  F2FP.BF16.PACK_AB R5, R183, R178 ;  /* 0x000000b2b705723e */ /* 0x004fe200000010ff */
[----:B------:R-:W-:Y:S01]  /*4f60*/  FFMA.FTZ R172, R171, c[0x0][0x23c], -R172 ;  /* 0x00008f00abac7a23 */ /* 0x000fe200000108ac */
[----:B-----5:R-:W-:Y:S01]  /*4f70*/  F2FP.BF16.PACK_AB R7, R186, R187 ;  /* 0x000000bbba07723e */ /* 0x020fe200000010ff */
[--C-:B------:R-:W-:Y:S02]  /*4f80*/  FFMA.FTZ R171, R170, c[0x0][0x23c], -R169.reuse ;  /* 0x00008f00aaab7a23 */ /* 0x100fe400000108a9 */
[----:B------:R-:W-:Y:S01]  /*4f90*/  FFMA.FTZ R169, R64, c[0x0][0x23c], -R169 ;  /* 0x00008f0040a97a23 */ /* 0x000fe200000108a9 */
[----:B------:R-:W1:Y:S01]  /*4fa0*/  MUFU.EX2 R33, R33 ;  /* 0x0000002100217308 */ /* 0x000e620000000800 */
[----:B------:R-:W-:-:S02]  /*4fb0*/  FADD.FTZ R174, R174, R37 ;  /* 0x00000025aeae7221 */ /* 0x000fc40000010000 */
[----:B------:R-:W-:Y:S02]  /*4fc0*/  FADD.FTZ R178, R178, R47 ;  /* 0x0000002fb2b27221 */ /* 0x000fe40000010000 */
[----:B------:R-:W-:Y:S02]  /*4fd0*/  FADD.FTZ R179, R179, R174 ;  /* 0x000000aeb3b37221 */ /* 0x000fe40000010000 */
[----:B------:R-:W-:Y:S01]  /*4fe0*/  FADD.FTZ R178, R183, R178 ;  /* 0x000000b2b7b27221 */ /* 0x000fe20000010000 */
[----:B------:R-:W2:Y:S03]  /*4ff0*/  MUFU.EX2 R35, R35 ;  /* 0x0000002300237308 */ /* 0x000ea60000000800 */
[----:B------:R-:W-:-:S04]  /*5000*/  FADD.FTZ R187, R187, R178 ;  /* 0x000000b2bbbb7221 */ /* 0x000fc80000010000 */
[----:B------:R-:W-:Y:S01]  /*5010*/  FADD.FTZ R187, R186, R187 ;  /* 0x000000bbbabb7221 */ /* 0x000fe20000010000 */
[----:B------:R-:W-:Y:S01]  /*5020*/  MUFU.EX2 R195, R195 ;  /* 0x000000c300c37308 */ /* 0x000fe20000000800 */
[----:B-1----:R-:W-:Y:S01]  /*5030*/  F2FP.BF16.PACK_AB R6, R33, R32 ;  /* 0x000000202106723e */ /* 0x002fe200000010ff */
[----:B------:R-:W-:-:S04]  /*5040*/  FADD.FTZ R32, R32, R179 ;  /* 0x000000b320207221 */ /* 0x000fc80000010000 */
[----:B------:R-:W-:Y:S02]  /*5050*/  FADD.FTZ R33, R33, R32 ;  /* 0x0000002021217221 */ /* 0x000fe40000010000 */
[----:B------:R-:W1:Y:S01]  /*5060*/  MUFU.EX2 R198, R198 ;  /* 0x000000c600c67308 */ /* 0x000e620000000800 */
[C---:B----4-:R-:W-:Y:S07]  /*5070*/  HMMA.16816.F32.BF16 R156, R4.reuse, R28, R156 ;  /* 0x0000001c049c723c */ /* 0x050fee000004189c */
[----:B------:R-:W4:Y:S01]  /*5080*/  MUFU.EX2 R189, R189 ;  /* 0x000000bd00bd7308 */ /* 0x000f220000000800 */
[C---:B---3--:R-:W-:Y:S07]  /*5090*/  HMMA.16816.F32.BF16 R76, R4.reuse, R24, R76 ;  /* 0x00000018044c723c */ /* 0x048fee000004184c */
[----:B------:R-:W3:Y:S01]  /*50a0*/  MUFU.EX2 R171, R171 ;  /* 0x000000ab00ab7308 */ /* 0x000ee20000000800 */
[C---:B------:R-:W-:Y:S07]  /*50b0*/  HMMA.16816.F32.BF16 R92, R4.reuse, R20, R92 ;  /* 0x00000014045c723c */ /* 0x040fee000004185c */
[----:B------:R-:W5:Y:S01]  /*50c0*/  MUFU.EX2 R172, R172 ;  /* 0x000000ac00ac7308 */ /* 0x000f620000000800 */
[C---:B------:R-:W-:Y:S07]  /*50d0*/  HMMA.16816.F32.BF16 R104, R4.reuse, R16, R104 ;  /* 0x000000100468723c */ /* 0x040fee0000041868 */
[----:B------:R-:W1:Y:S01]  /*50e0*/  MUFU.EX2 R169, R169 ;  /* 0x000000a900a97308 */ /* 0x000e620000000800 */
        /* <DEDUP_REMOVED lines=14> */
[----:B-1----:R-:W-:Y:S01]  /*51d0*/  F2FP.BF16.PACK_AB R7, R198, R195 ;  /* 0x000000c3c607723e */ /* 0x002fe200000010ff */
        /* <DEDUP_REMOVED lines=25> */
[----:B----4-:R-:W-:Y:S01]  /*5370*/  F2FP.BF16.PACK_AB R5, R189, R184 ;  /* 0x000000b8bd05723e */ /* 0x010fe200000010ff */
        /* <DEDUP_REMOVED lines=25> */
[----:B-----5:R-:W-:Y:S01]  /*5510*/  F2FP.BF16.PACK_AB R6, R172, R173 ;  /* 0x000000adac06723e */ /* 0x020fe200000010ff */
        /* <DEDUP_REMOVED lines=19> */
[----:B------:R-:W-:Y:S11]  /*5650*/  @!P0 BRA `(.L_x_67) ;  /* 0x000077b000008947 */ /* 0x000ff60003800000 */
[----:B------:R-:W-:-:S04]  /*5660*/  DEPBAR.LE SB0, 0x0 ;  /* 0x000080000000791a */ /* 0x000fc80000000000 */
[----:B------:R-:W-:Y:S01]  /*5670*/  UIADD3 UR4, UR8, -0x2, URZ ;  /* 0xfffffffe08047890 */ /* 0x000fe2000fffe03f */
[----:B------:R-:W-:Y:S01]  /*5680*/  ISETP.GE.AND P4, PT, R228, c[0x0][0x220], PT ;  /* 0x00008800e4007a0c */ /* 0x000fe20003f86270 */
[----:B------:R-:W-:Y:S01]  /*5690*/  BAR.SYNC.DEFER_BLOCKING 0x0 ;  /* 0x0000000000007b1d */ /* 0x000fe20000010000 */
[----:B------:R-:W-:Y:S01]  /*56a0*/  ISETP.GE.AND P3, PT, R223, c[0x0][0x220], PT ;  /* 0x00008800df007a0c */ /* 0x000fe20003f66270 */
[----:B------:R-:W-:Y:S01]  /*56b0*/  USHF.R.S32.HI UR13, URZ, 0x1f, UR4 ;  /* 0x0000001f3f0d7899 */ /* 0x000fe20008011404 */
[----:B------:R-:W-:Y:S01]  /*56c0*/  ISETP.GE.AND P2, PT, R222, c[0x0][0x220], PT ;  /* 0x00008800de007a0c */ /* 0x000fe20003f46270 */
[----:B------:R-:W-:Y:S01]  /*56d0*/  UIMAD UR5, UR11, UR4, URZ ;  /* 0x000000040b0572a4 */ /* 0x000fe2000f8e023f */
[----:B------:R-:W-:Y:S01]  /*56e0*/  IMAD.WIDE.U32 R4, R218, UR4, R244 ;  /* 0x00000004da047c25 */ /* 0x000fe2000f8e00f4 */
[----:B------:R-:W-:Y:S02]  /*56f0*/  UIADD3 UR19, UR8, -0x2, URZ ;  /* 0xfffffffe08137890 */ /* 0x000fe4000fffe03f */
[----:B------:R-:W-:-:S02]  /*5700*/  UIMAD UR5, UR13, UR14, UR5 ;  /* 0x0000000e0d0572a4 */ /* 0x000fc4000f8e0205 */
[----:B------:R-:W-:Y:S02]  /*5710*/  UISETP.GE.AND UP0, UPT, UR8, 0x3, UPT ;  /* 0x000000030800788c */ /* 0x000fe4000bf06270 */
[C---:B------:R-:W-:Y:S02]  /*5720*/  @!P4 LEA R12, P6, R4.reuse, c[0x0][0x170], 0x1 ;  /* 0x00005c00040cca11 */ /* 0x040fe400078c08ff */
[----:B------:R-:W-:Y:S02]  /*5730*/  IADD3 R0, R5, UR5, RZ ;  /* 0x0000000505007c10 */ /* 0x000fe4000fffe0ff */
[C---:B------:R-:W-:Y:S02]  /*5740*/  @!P3 LEA R6, P1, R4.reuse, c[0x0][0x170], 0x1 ;  /* 0x00005c000406ba11 */ /* 0x040fe400078208ff */
[C---:B------:R-:W-:Y:S02]  /*5750*/  @!P2 LEA R8, P0, R4.reuse, c[0x0][0x170], 0x1 ;  /* 0x00005c000408aa11 */ /* 0x040fe400078008ff */
[----:B------:R-:W-:-:S02]  /*5760*/  IADD3 R5, P5, R4, UR12, RZ ;  /* 0x0000000c04057c10 */ /* 0x000fc4000ffbe0ff */
[C-C-:B------:R-:W-:Y:S02]  /*5770*/  @!P4 LEA.HI.X R13, R4.reuse, c[0x0][0x174], R0.reuse, 0x1, P6 ;  /* 0x00005d00040dca11 */ /* 0x140fe400030f0c00 */
[C-C-:B------:R-:W-:Y:S01]  /*5780*/  @!P3 LEA.HI.X R7, R4.reuse, c[0x0][0x174], R0.reuse, 0x1, P1 ;  /* 0x00005d000407ba11 */ /* 0x140fe200008f0c00 */
[----:B------:R-:W-:Y:S01]  /*5790*/  @P4 STS [R221+0x9000], RZ ;  /* 0x009000ffdd004388 */ /* 0x000fe20000000800 */
[----:B------:R-:W-:Y:S02]  /*57a0*/  @!P2 LEA.HI.X R9, R4, c[0x0][0x174], R0, 0x1, P0 ;  /* 0x00005d000409aa11 */ /* 0x000fe400000f0c00 */
[C---:B------:R-:W-:Y:S01]  /*57b0*/  @!P4 LEA R10, P0, R5.reuse, c[0x0][0x170], 0x1 ;  /* 0x00005c00050aca11 */ /* 0x040fe200078008ff */
[----:B------:R-:W-:Y:S01]  /*57c0*/  @P4 STS [R221+0x9004], RZ ;  /* 0x009004ffdd004388 */ /* 0x000fe20000000800 */
[----:B------:R-:W-:Y:S02]  /*57d0*/  IADD3.X R0, R0, UR18, RZ, P5, !PT ;  /* 0x0000001200007c10 */ /* 0x000fe4000affe4ff */
[C---:B------:R-:W-:Y:S01]  /*57e0*/  @!P3 LEA R16, P5, R5.reuse, c[0x0][0x170], 0x1 ;  /* 0x00005c000510ba11 */ /* 0x040fe200078a08ff */
[----:B------:R-:W-:Y:S01]  /*57f0*/  @P4 STS.64 [R221+0x9008], RZ ;  /* 0x009008ffdd004388 */ /* 0x000fe20000000a00 */
[----:B------:R-:W-:-:S02]  /*5800*/  @!P2 LEA R14, P1, R5, c[0x0][0x170], 0x1 ;  /* 0x00005c00050eaa11 */ /* 0x000fc400078208ff */
[C-C-:B------:R-:W-:Y:S01]  /*5810*/  @!P4 LEA.HI.X R11, R5.reuse, c[0x0][0x174], R0.reuse, 0x1, P0 ;  /* 0x00005d00050bca11 */ /* 0x140fe200000f0c00 */
[----:B------:R-:W-:Y:S01]  /*5820*/  @!PT LDS RZ, [RZ] ;  /* 0x00000000fffff984 */ /* 0x000fe20000000800 */
[----:B------:R-:W-:Y:S01]  /*5830*/  @!PT LDS RZ, [RZ] ;  /* 0x00000000fffff984 */ /* 0x000fe20000000800 */
[----:B------:R-:W-:Y:S01]  /*5840*/  @!PT LDS RZ, [RZ] ;  /* 0x00000000fffff984 */ /* 0x000fe20000000800 */
[----:B------:R1:W-:Y:S01]  /*5850*/  @!P4 LDGSTS.E.BYPASS.LTC128B.128 [R221+0x9000], [R12.64] ;  /* 0x090000000cddcfae */ /* 0x0003e2000b901d50 */
[C-C-:B------:R-:W-:Y:S02]  /*5860*/  @!P3 LEA.HI.X R17, R5.reuse, c[0x0][0x174], R0.reuse, 0x1, P5 ;  /* 0x00005d000511ba11 */ /* 0x140fe400028f0c00 */
[----:B------:R-:W-:Y:S01]  /*5870*/  @!P2 LEA.HI.X R15, R5, c[0x0][0x174], R0, 0x1, P1 ;  /* 0x00005d00050faa11 */ /* 0x000fe200008f0c00 */
[----:B------:R-:W-:Y:S04]  /*5880*/  @P3 STS.128 [R221+0xa000], RZ ;  /* 0x00a000ffdd003388 */ /* 0x000fe80000000c00 */
[----:B------:R-:W-:Y:S01]  /*5890*/  @!PT LDS RZ, [RZ] ;  /* 0x00000000fffff984 */ /* 0x000fe20000000800 */
[----:B------:R-:W-:Y:S01]  /*58a0*/  @!PT LDS RZ, [RZ] ;  /* 0x00000000fffff984 */ /* 0x000fe20000000800 */
[----:B------:R-:W-:Y:S01]  /*58b0*/  @!PT LDS RZ, [RZ] ;  /* 0x00000000fffff984 */ /* 0x000fe20000000800 */
[----:B------:R2:W-:Y:S04]  /*58c0*/  @!P3 LDGSTS.E.BYPASS.LTC128B.128 [R221+0xa000], [R6.64+0x40] ;  /* 0x0a00004006ddbfae */ /* 0x0005e8000b901d50 */
        /* <DEDUP_REMOVED lines=9> */
[----:B------:R3:W-:Y:S04]  /*5960*/  @!P4 LDGSTS.E.BYPASS.LTC128B.128 [R221+0x9800], [R10.64] ;  /* 0x098000000addcfae */ /* 0x0007e8000b901d50 */
        /* <DEDUP_REMOVED lines=9> */
[----:B------:R1:W-:Y:S01]  /*5a00*/  @!P2 LDGSTS.E.BYPASS.LTC128B.128 [R221+0xb800], [R14.64+0x80] ;  /* 0x0b8000800eddafae */ /* 0x0003e2000b901d50 */
[----:B------:R-:W-:-:S03]  /*5a10*/  ULDC.64 UR16, c[0x0][0x118] ;  /* 0x0000460000107ab9 */ /* 0x000fc60000000a00 */
[----:B------:R-:W-:Y:S04]  /*5a20*/  LDSM.16.M88.4 R188, [R216+0x6000] ;  /* 0x00600000d8bc783b */ /* 0x000fe80000000200 */
[----:B--2---:R-:W2:Y:S04]  /*5a30*/  LDSM.16.M88.4 R4, [R217+0x1000] ;  /* 0x00100000d904783b */ /* 0x004ea80000000200 */
[----:B------:R-:W5:Y:S04]  /*5a40*/  LDSM.16.M88.4 R180, [R216+0x6400] ;  /* 0x00640000d8b4783b */ /* 0x000f680000000200 */
[----:B------:R-:W4:Y:S04]  /*5a50*/  LDSM.16.M88.4 R172, [R216+0x6800] ;  /* 0x00680000d8ac783b */ /* 0x000f280000000200 */
[----:B------:R-:W3:Y:S04]  /*5a60*/  LDSM.16.M88.4 R36, [R216+0x6c00] ;  /* 0x006c0000d824783b */ /* 0x000ee80000000200 */
[----:B------:R-:W1:Y:S04]  /*5a70*/  LDSM.16.M88.4 R60, [R217] ;  /* 0x00000000d93c783b */ /* 0x000e680000000200 */
[----:B------:R-:W-:Y:S04]  /*5a80*/  LDSM.16.M88.4 R56, [R213+0x6000] ;  /* 0x00600000d538783b */ /* 0x000fe80000000200 */
[----:B------:R-:W1:Y:S04]  /*5a90*/  LDSM.16.M88.4 R240, [R215+0x1000] ;  /* 0x00100000d7f0783b */ /* 0x000e680000000200 */
[----:B------:R-:W1:Y:S04]  /*5aa0*/  LDSM.16.M88.4 R52, [R213+0x6400] ;  /* 0x00640000d534783b */ /* 0x000e680000000200 */
[----:B------:R-:W1:Y:S04]  /*5ab0*/  LDSM.16.M88.4 R48, [R213+0x6800] ;  /* 0x00680000d530783b */ /* 0x000e680000000200 */
[----:B------:R-:W1:Y:S01]  /*5ac0*/  LDSM.16.M88.4 R44, [R213+0x6c00] ;  /* 0x006c0000d52c783b */ /* 0x000e620000000200 */
[C---:B--2---:R-:W-:Y:S03]  /*5ad0*/  HMMA.16816.F32.BF16 R32, R4.reuse, R188, RZ ;  /* 0x000000bc0420723c */ /* 0x044fe600000418ff */
[----:B------:R-:W2:Y:S04]  /*5ae0*/  LDSM.16.M88.4 R40, [R215] ;  /* 0x00000000d728783b */ /* 0x000ea80000000200 */
[----:B------:R-:W-:Y:S01]  /*5af0*/  LDSM.16.M88.4 R208, [R216+0x7000] ;  /* 0x00700000d8d0783b */ /* 0x000fe20000000200 */
[C---:B------:R-:W-:Y:S03]  /*5b00*/  HMMA.16816.F32.BF16 R28, R4.reuse, R190, RZ ;  /* 0x000000be041c723c */ /* 0x040fe600000418ff */
[----:B------:R-:W-:Y:S04]  /*5b10*/  LDSM.16.M88.4 R204, [R216+0x7400] ;  /* 0x00740000d8cc783b */ /* 0x000fe80000000200 */
[----:B------:R-:W-:Y:S01]  /*5b20*/  LDSM.16.M88.4 R200, [R216+0x7800] ;  /* 0x00780000d8c8783b */ /* 0x000fe20000000200 */
[C---:B-----5:R-:W-:Y:S03]  /*5b30*/  HMMA.16816.F32.BF16 R24, R4.reuse, R180, RZ ;  /* 0x000000b40418723c */ /* 0x060fe600000418ff */
[----:B------:R-:W-:Y:S04]  /*5b40*/  LDSM.16.M88.4 R196, [R216+0x7c00] ;  /* 0x007c0000d8c4783b */ /* 0x000fe80000000200 */
[----:B------:R-:W0:Y:S01]  /*5b50*/  LDGDEPBAR ;  /* 0x00000000000079af */ /* 0x000e220000000000 */
[C---:B----4-:R-:W-:Y:S08]  /*5b60*/  HMMA.16816.F32.BF16 R16, R4.reuse, R172, RZ ;  /* 0x000000ac0410723c */ /* 0x050ff000000418ff */
[C---:B---3--:R-:W-:Y:S08]  /*5b70*/  HMMA.16816.F32.BF16 R8, R4.reuse, R36, RZ ;  /* 0x000000240408723c */ /* 0x048ff000000418ff */
[C---:B------:R-:W-:Y:S08]  /*5b80*/  HMMA.16816.F32.BF16 R20, R4.reuse, R182, RZ ;  /* 0x000000b60414723c */ /* 0x040ff000000418ff */
[C---:B-1----:R-:W-:Y:S08]  /*5b90*/  HMMA.16816.F32.BF16 R12, R4.reuse, R174, RZ ;  /* 0x000000ae040c723c */ /* 0x042ff000000418ff */
        /* <DEDUP_REMOVED lines=18> */
[----:B------:R-:W3:Y:S07]  /*5cc0*/  LDSM.16.M88.4 R240, [R217+0x2000] ;  /* 0x00200000d9f0783b */ /* 0x000eee0000000200 */
[C---:B--2---:R-:W-:Y:S08]  /*5cd0*/  HMMA.16816.F32.BF16 R184, R40.reuse, R52, R184 ;  /* 0x0000003428b8723c */ /* 0x044ff000000418b8 */
[C---:B------:R-:W-:Y:S01]  /*5ce0*/  HMMA.16816.F32.BF16 R180, R40.reuse, R54, R180 ;  /* 0x0000003628b4723c */ /* 0x040fe200000418b4 */
[----:B------:R-:W-:Y:S07]  /*5cf0*/  LDSM.16.M88.4 R52, [R215+0x3000] ;  /* 0x00300000d734783b */ /* 0x000fee0000000200 */
[C---:B------:R-:W-:Y:S08]  /*5d00*/  HMMA.16816.F32.BF16 R192, R40.reuse, R56, R192 ;  /* 0x0000003828c0723c */ /* 0x040ff000000418c0 */
[C---:B------:R-:W-:Y:S01]  /*5d10*/  HMMA.16816.F32.BF16 R188, R40.reuse, R58, R188 ;  /* 0x0000003a28bc723c */ /* 0x040fe200000418bc */
[----:B------:R-:W-:Y:S07]  /*5d20*/  LDSM.16.M88.4 R56, [R215+0x2000] ;  /* 0x00200000d738783b */ /* 0x000fee0000000200 */
[C---:B------:R-:W-:Y:S08]  /*5d30*/  HMMA.16816.F32.BF16 R176, R40.reuse, R48, R176 ;  /* 0x0000003028b0723c */ /* 0x040ff000000418b0 */
[C---:B------:R-:W-:Y:S08]  /*5d40*/  HMMA.16816.F32.BF16 R64, R40.reuse, R44, R64 ;  /* 0x0000002c2840723c */ /* 0x040ff00000041840 */
[C---:B------:R-:W-:Y:S01]  /*5d50*/  HMMA.16816.F32.BF16 R172, R40.reuse, R50, R172 ;  /* 0x0000003228ac723c */ /* 0x040fe200000418ac */
[----:B------:R-:W2:Y:S07]  /*5d60*/  LDSM.16.M88.4 R48, [R213+0x7000] ;  /* 0x00700000d530783b */ /* 0x000eae0000000200 */
[----:B------:R-:W-:Y:S01]  /*5d70*/  HMMA.16816.F32.BF16 R60, R40, R46, R60 ;  /* 0x0000002e283c723c */ /* 0x000fe2000004183c */
[----:B------:R-:W4:Y:S04]  /*5d80*/  LDSM.16.M88.4 R44, [R213+0x7400] ;  /* 0x00740000d52c783b */ /* 0x000f280000000200 */
[----:B------:R-:W5:Y:S03]  /*5d90*/  LDSM.16.M88.4 R40, [R213+0x7800] ;  /* 0x00780000d528783b */ /* 0x000f660000000200 */
        /* <DEDUP_REMOVED lines=9> */
[C---:B---3--:R-:W-:Y:S08]  /*5e30*/  HMMA.16816.F32.BF16 R184, R240.reuse, R204, R184 ;  /* 0x000000ccf0b8723c */ /* 0x048ff000000418b8 */
[C---:B------:R-:W-:Y:S01]  /*5e40*/  HMMA.16816.F32.BF16 R180, R240.reuse, R206, R180 ;  /* 0x000000cef0b4723c */ /* 0x040fe200000418b4 */
[----:B------:R-:W-:Y:S07]  /*5e50*/  LDSM.16.M88.4 R204, [R215+0x4000] ;  /* 0x00400000d7cc783b */ /* 0x000fee0000000200 */
[C---:B------:R-:W-:Y:S08]  /*5e60*/  HMMA.16816.F32.BF16 R192, R240.reuse, R208, R192 ;  /* 0x000000d0f0c0723c */ /* 0x040ff000000418c0 */
[C---:B------:R-:W-:Y:S08]  /*5e70*/  HMMA.16816.F32.BF16 R188, R240.reuse, R210, R188 ;  /* 0x000000d2f0bc723c */ /* 0x040ff000000418bc */
[C---:B------:R-:W-:Y:S08]  /*5e80*/  HMMA.16816.F32.BF16 R176, R240.reuse, R200, R176 ;  /* 0x000000c8f0b0723c */ /* 0x040ff000000418b0 */
[C---:B------:R-:W-:Y:S01]  /*5e90*/  HMMA.16816.F32.BF16 R172, R240.reuse, R202, R172 ;  /* 0x000000caf0ac723c */ /* 0x040fe200000418ac */
[----:B------:R-:W-:Y:S07]  /*5ea0*/  LDSM.16.M88.4 R200, [R216+0x8800] ;  /* 0x00880000d8c8783b */ /* 0x000fee0000000200 */
[C---:B------:R-:W-:Y:S08]  /*5eb0*/  HMMA.16816.F32.BF16 R64, R240.reuse, R196, R64 ;  /* 0x000000c4f040723c */ /* 0x040ff00000041840 */
[----:B------:R-:W-:Y:S01]  /*5ec0*/  HMMA.16816.F32.BF16 R60, R240, R198, R60 ;  /* 0x000000c6f03c723c */ /* 0x000fe2000004183c */
[----:B------:R-:W-:Y:S07]  /*5ed0*/  LDSM.16.M88.4 R196, [R216+0x8c00] ;  /* 0x008c0000d8c4783b */ /* 0x000fee0000000200 */
[C---:B--2---:R-:W-:Y:S08]  /*5ee0*/  HMMA.16816.F32.BF16 R32, R52.reuse, R48, R32 ;  /* 0x000000303420723c */ /* 0x044ff00000041820 */
[C---:B------:R-:W-:Y:S08]  /*5ef0*/  HMMA.16816.F32.BF16 R28, R52.reuse, R50, R28 ;  /* 0x00000032341c723c */ /* 0x040ff0000004181c */
[C---:B----4-:R-:W-:Y:S08]  /*5f00*/  HMMA.16816.F32.BF16 R24, R52.reuse, R44, R24 ;  /* 0x0000002c3418723c */ /* 0x050ff00000041818 */
[C---:B------:R-:W-:Y:S08]  /*5f10*/  HMMA.16816.F32.BF16 R20, R52.reuse, R46, R20 ;  /* 0x0000002e3414723c */ /* 0x040ff00000041814 */
[C---:B-----5:R-:W-:Y:S08]  /*5f20*/  HMMA.16816.F32.BF16 R16, R52.reuse, R40, R16 ;  /* 0x000000283410723c */ /* 0x060ff00000041810 */
[C---:B------:R-:W-:Y:S08]  /*5f30*/  HMMA.16816.F32.BF16 R12, R52.reuse, R42, R12 ;  /* 0x0000002a340c723c */ /* 0x040ff0000004180c */
[C---:B-1----:R-:W-:Y:S08]  /*5f40*/  HMMA.16816.F32.BF16 R8, R52.reuse, R36, R8 ;  /* 0x000000243408723c */ /* 0x042ff00000041808 */
[----:B------:R-:W-:Y:S01]  /*5f50*/  HMMA.16816.F32.BF16 R4, R52, R38, R4 ;  /* 0x000000263404723c */ /* 0x000fe20000041804 */
[----:B------:R-:W-:Y:S07]  /*5f60*/  LDSM.16.M88.4 R52, [R217+0x4000] ;  /* 0x00400000d934783b */ /* 0x000fee0000000200 */
[C---:B------:R-:W-:Y:S08]  /*5f70*/  HMMA.16816.F32.BF16 R184, R56.reuse, R44, R184 ;  /* 0x0000002c38b8723c */ /* 0x040ff000000418b8 */
[C---:B------:R-:W-:Y:S01]  /*5f80*/  HMMA.16816.F32.BF16 R180, R56.reuse, R46, R180 ;  /* 0x0000002e38b4723c */ /* 0x040fe200000418b4 */
[----:B------:R-:W1:Y:S07]  /*5f90*/  LDSM.16.M88.4 R44, [R216+0x8000] ;  /* 0x00800000d82c783b */ /* 0x000e6e0000000200 */
[C---:B------:R-:W-:Y:S08]  /*5fa0*/  HMMA.16816.F32.BF16 R192, R56.reuse, R48, R192 ;  /* 0x0000003038c0723c */ /* 0x040ff000000418c0 */
[C---:B------:R-:W-:Y:S01]  /*5fb0*/  HMMA.16816.F32.BF16 R188, R56.reuse, R50, R188 ;  /* 0x0000003238bc723c */ /* 0x040fe200000418bc */
[----:B------:R-:W2:Y:S07]  /*5fc0*/  LDSM.16.M88.4 R48, [R217+0x5000] ;  /* 0x00500000d930783b */ /* 0x000eae0000000200 */
[C---:B------:R-:W-:Y:S08]  /*5fd0*/  HMMA.16816.F32.BF16 R176, R56.reuse, R40, R176 ;  /* 0x0000002838b0723c */ /* 0x040ff000000418b0 */
[C---:B------:R-:W-:Y:S01]  /*5fe0*/  HMMA.16816.F32.BF16 R172, R56.reuse, R42, R172 ;  /* 0x0000002a38ac723c */ /* 0x040fe200000418ac */
[----:B------:R-:W3:Y:S07]  /*5ff0*/  LDSM.16.M88.4 R40, [R216+0x8400] ;  /* 0x00840000d828783b */ /* 0x000eee0000000200 */
[C---:B------:R-:W-:Y:S08]  /*6000*/  HMMA.16816.F32.BF16 R64, R56.reuse, R36, R64 ;  /* 0x000000243840723c */ /* 0x040ff00000041840 */
[----:B------:R-:W-:Y:S01]  /*6010*/  HMMA.16816.F32.BF16 R208, R56, R38, R60 ;  /* 0x0000002638d0723c */ /* 0x000fe2000004183c */
[----:B------:R-:W4:Y:S04]  /*6020*/  LDSM.16.M88.4 R56, [R213+0x8000] ;  /* 0x00800000d538783b */ /* 0x000f280000000200 */
[----:B------:R-:W5:Y:S03]  /*6030*/  LDSM.16.M88.4 R60, [R215+0x5000] ;  /* 0x00500000d73c783b */ /* 0x000f660000000200 */
[-C--:B-1----:R-:W-:Y:S01]  /*6040*/  HMMA.16816.F32.BF16 R188, R52, R46.reuse, R188 ;  /* 0x0000002e34bc723c */ /* 0x082fe200000418bc */
[----:B------:R-:W1:Y:S07]  /*6050*/  LDSM.16.M88.4 R36, [R213+0x8400] ;  /* 0x00840000d524783b */ /* 0x000e6e0000000200 */
[C---:B--2---:R-:W-:Y:S08]  /*6060*/  HMMA.16816.F32.BF16 R28, R48.reuse, R46, R28 ;  /* 0x0000002e301c723c */ /* 0x044ff0000004181c */
[----:B------:R-:W-:Y:S08]  /*6070*/  HMMA.16816.F32.BF16 R32, R48, R44, R32 ;  /* 0x0000002c3020723c */ /* 0x000ff00000041820 */
[-C--:B---3--:R-:W-:Y:S08]  /*6080*/  HMMA.16816.F32.BF16 R184, R52, R40.reuse, R184 ;  /* 0x0000002834b8723c */ /* 0x088ff000000418b8 */
[----:B------:R-:W-:Y:S08]  /*6090*/  HMMA.16816.F32.BF16 R24, R48, R40, R24 ;  /* 0x000000283018723c */ /* 0x000ff00000041818 */
[-C--:B----4-:R-:W-:Y:S08]  /*60a0*/  HMMA.16816.F32.BF16 R188, R204, R58.reuse, R188 ;  /* 0x0000003accbc723c */ /* 0x090ff000000418bc */
[----:B-----5:R-:W-:Y:S08]  /*60b0*/  HMMA.16816.F32.BF16 R28, R60, R58, R28 ;  /* 0x0000003a3c1c723c */ /* 0x020ff0000004181c */
[----:B------:R-:W-:Y:S07]  /*60c0*/  HMMA.16816.F32.BF16 R192, R52, R44, R192 ;  /* 0x0000002c34c0723c */ /* 0x000fee00000418c0 */
[----:B------:R-:W-:Y:S01]  /*60d0*/  IMAD.U32 R45, RZ, RZ, UR19 ;  /* 0x00000013ff2d7e24 */ /* 0x000fe2000f8e00ff */
[----:B------:R-:W-:Y:S03]  /*60e0*/  HMMA.16816.F32.BF16 R20, R48, R42, R20 ;  /* 0x0000002a3014723c */ /* 0x000fe60000041814 */
[----:B------:R-:W-:-:S05]  /*60f0*/  IMAD R0, R45, 0x40, R234 ;  /* 0x000000402d007824 */ /* 0x000fca00078e02ea */
[----:B------:R-:W-:Y:S01]  /*6100*/  HMMA.16816.F32.BF16 R180, R52, R42, R180 ;  /* 0x0000002a34b4723c */ /* 0x000fe200000418b4 */
[----:B------:R-:W2:Y:S01]  /*6110*/  LDSM.16.M88.4 R40, [R213+0x8800] ;  /* 0x00880000d528783b */ /* 0x000ea20000000200 */
[----:B------:R-:W-:-:S06]  /*6120*/  IADD3 R2, R0, 0x9, RZ ;  /* 0x0000000900027810 */ /* 0x000fcc0007ffe0ff */
[-C--:B-1----:R-:W-:Y:S08]  /*6130*/  HMMA.16816.F32.BF16 R184, R204, R36.reuse, R184 ;  /* 0x00000024ccb8723c */ /* 0x082ff000000418b8 */
[----:B------:R-:W-:Y:S07]  /*6140*/  HMMA.16816.F32.BF16 R24, R60, R36, R24 ;  /* 0x000000243c18723c */ /* 0x000fee0000041818 */
[----:B------:R-:W-:Y:S01]  /*6150*/  IADD3 R36, R0, 0x8, RZ ;  /* 0x0000000800247810 */ /* 0x000fe20007ffe0ff */
[----:B------:R-:W-:Y:S03]  /*6160*/  HMMA.16816.F32.BF16 R16, R48, R200, R16 ;  /* 0x000000c83010723c */ /* 0x000fe60000041810 */
[----:B------:R-:W-:-:S02]  /*6170*/  ISETP.GE.AND P1, PT, R36, R247, PT ;  /* 0x000000f72400720c */ /* 0x000fc40003f26270 */
[C---:B------:R-:W-:Y:S02]  /*6180*/  ISETP.GE.AND P6, PT, R36.reuse, R236, PT ;  /* 0x000000ec2400720c */ /* 0x040fe40003fc6270 */
[CC--:B------:R-:W-:Y:S01]  /*6190*/  ISETP.GE.AND P0, PT, R36.reuse, R3.reuse, PT ;  /* 0x000000032400720c */ /* 0x0c0fe20003f06270 */
[C---:B------:R-:W-:Y:S01]  /*61a0*/  HMMA.16816.F32.BF16 R12, R48.reuse, R202, R12 ;  /* 0x000000ca300c723c */ /* 0x040fe2000004180c */
[----:B------:R-:W-:Y:S02]  /*61b0*/  ISETP.GE.AND P5, PT, R36, R246, PT ;  /* 0x000000f62400720c */ /* 0x000fe40003fa6270 */
[----:B------:R-:W-:Y:S02]  /*61c0*/  FSEL R46, R30, -INF , !P0 ;  /* 0xff8000001e2e7808 */ /* 0x000fe40004000000 */
[----:B------:R-:W-:Y:S02]  /*61d0*/  ISETP.GE.AND P0, PT, R2, R3, PT ;  /* 0x000000030200720c */ /* 0x000fe40003f06270 */
[----:B------:R-:W-:Y:S01]  /*61e0*/  FSEL R243, R190, -INF , !P5 ;  /* 0xff800000bef37808 */ /* 0x000fe20006800000 */
[C---:B------:R-:W-:Y:S08]  /*61f0*/  HMMA.16816.F32.BF16 R8, R48.reuse, R196, R8 ;  /* 0x000000c43008723c */ /* 0x040ff00000041808 */
[----:B------:R-:W-:Y:S07]  /*6200*/  HMMA.16816.F32.BF16 R4, R48, R198, R4 ;  /* 0x000000c63004723c */ /* 0x000fee0000041804 */
[----:B------:R-:W-:Y:S01]  /*6210*/  FSEL R51, R188, -INF , !P1 ;  /* 0xff800000bc337808 */ /* 0x000fe20004800000 */
[----:B------:R-:W-:Y:S01]  /*6220*/  HMMA.16816.F32.BF16 R176, R52, R200, R176 ;  /* 0x000000c834b0723c */ /* 0x000fe200000418b0 */
[----:B------:R-:W-:-:S02]  /*6230*/  ISETP.GE.AND P1, PT, R2, R236, PT ;  /* 0x000000ec0200720c */ /* 0x000fc40003f26270 */
[----:B------:R-:W-:-:S05]  /*6240*/  FSEL R50, R31, -INF , !P0 ;  /* 0xff8000001f327808 */ /* 0x000fca0004000000 */
[C---:B------:R-:W-:Y:S08]  /*6250*/  HMMA.16816.F32.BF16 R172, R52.reuse, R202, R172 ;  /* 0x000000ca34ac723c */ /* 0x040ff000000418ac */
[C---:B------:R-:W-:Y:S08]  /*6260*/  HMMA.16816.F32.BF16 R64, R52.reuse, R196, R64 ;  /* 0x000000c43440723c */ /* 0x040ff00000041840 */
[----:B------:R-:W-:Y:S07]  /*6270*/  HMMA.16816.F32.BF16 R208, R52, R198, R208 ;  /* 0x000000c634d0723c */ /* 0x000fee00000418d0 */
[----:B------:R-:W-:Y:S01]  /*6280*/  FSEL R54, R28, -INF , !P6 ;  /* 0xff8000001c367808 */ /* 0x000fe20007000000 */
[----:B------:R-:W-:Y:S01]  /*6290*/  HMMA.16816.F32.BF16 R20, R60, R38, R20 ;  /* 0x000000263c14723c */ /* 0x000fe20000041814 */
[----:B------:R-:W-:-:S02]  /*62a0*/  FSEL R52, R29, -INF , !P1 ;  /* 0xff8000001d347808 */ /* 0x000fc40004800000 */
[CC--:B------:R-:W-:Y:S02]  /*62b0*/  ISETP.GE.AND P6, PT, R2.reuse, R247.reuse, PT ;  /* 0x000000f70200720c */ /* 0x0c0fe40003fc6270 */
[----:B------:R-:W-:Y:S02]  /*62c0*/  ISETP.GE.AND P1, PT, R2, R246, PT ;  /* 0x000000f60200720c */ /* 0x000fe40003f26270 */
[----:B------:R-:W-:Y:S01]  /*62d0*/  IADD3 R28, R0, 0x10, RZ ;  /* 0x00000010001c7810 */ /* 0x000fe20007ffe0ff */
[----:B------:R-:W-:Y:S01]  /*62e0*/  HMMA.16816.F32.BF16 R180, R204, R38, R180 ;  /* 0x00000026ccb4723c */ /* 0x000fe200000418b4 */
[----:B------:R-:W-:Y:S02]  /*62f0*/  FSEL R53, R189, -INF , !P6 ;  /* 0xff800000bd357808 */ /* 0x000fe40007000000 */
[----:B------:R-:W-:Y:S02]  /*6300*/  FSEL R58, R191, -INF , !P1 ;  /* 0xff800000bf3a7808 */ /* 0x000fe40004800000 */
[----:B------:R-:W-:-:S02]  /*6310*/  ISETP.GE.AND P0, PT, R28, R247, PT ;  /* 0x000000f71c00720c */ /* 0x000fc40003f06270 */
[C---:B------:R-:W-:Y:S01]  /*6320*/  ISETP.GE.AND P6, PT, R28.reuse, R246, PT ;  /* 0x000000f61c00720c */ /* 0x040fe20003fc6270 */
[----:B--2---:R-:W-:Y:S01]  /*6330*/  HMMA.16816.F32.BF16 R176, R204, R40, R176 ;  /* 0x00000028ccb0723c */ /* 0x004fe200000418b0 */
[C---:B------:R-:W-:Y:S02]  /*6340*/  ISETP.GE.AND P5, PT, R28.reuse, R236, PT ;  /* 0x000000ec1c00720c */ /* 0x040fe40003fa6270 */
[----:B------:R-:W-:Y:S02]  /*6350*/  ISETP.GE.AND P1, PT, R28, R3, PT ;  /* 0x000000031c00720c */ /* 0x000fe40003f26270 */
[----:B------:R-:W1:Y:S01]  /*6360*/  LDSM.16.M88.4 R28, [R213+0x8c00] ;  /* 0x008c0000d51c783b */ /* 0x000e620000000200 */
[----:B------:R-:W-:Y:S01]  /*6370*/  IADD3 R2, R0, 0x11, RZ ;  /* 0x0000001100027810 */ /* 0x000fe20007ffe0ff */
[----:B------:R-:W-:-:S04]  /*6380*/  DEPBAR.LE SB0, 0x0 ;  /* 0x000080000000791a */ /* 0x000fc80000000000 */
[----:B------:R-:W-:Y:S01]  /*6390*/  FSEL R197, R184, -INF , !P0 ;  /* 0xff800000b8c57808 */ /* 0x000fe20004000000 */
[----:B------:R-:W-:Y:S01]  /*63a0*/  HMMA.16816.F32.BF16 R16, R60, R40, R16 ;  /* 0x000000283c10723c */ /* 0x000fe20000041810 */
[----:B------:R-:W-:Y:S02]  /*63b0*/  ISETP.GE.AND P0, PT, R2, R247, PT ;  /* 0x000000f70200720c */ /* 0x000fe40003f06270 */
[----:B------:R-:W-:Y:S02]  /*63c0*/  FSEL R240, R186, -INF , !P6 ;  /* 0xff800000baf07808 */ /* 0x000fe40007000000 */
[----:B------:R-:W-:Y:S02]  /*63d0*/  FSEL R189, R185, -INF , !P0 ;  /* 0xff800000b9bd7808 */ /* 0x000fe40004000000 */
[----:B------:R-:W-:Y:S01]  /*63e0*/  FSEL R199, R24, -INF , !P5 ;  /* 0xff80000018c77808 */ /* 0x000fe20006800000 */
[----:B------:R-:W-:Y:S01]  /*63f0*/  HMMA.16816.F32.BF16 R172, R204, R42, R172 ;  /* 0x0000002accac723c */ /* 0x000fe200000418ac */
[----:B------:R-:W-:-:S02]  /*6400*/  ISETP.GE.AND P0, PT, R2, R3, PT ;  /* 0x000000030200720c */ /* 0x000fc40003f06270 */
[----:B------:R-:W-:Y:S02]  /*6410*/  ISETP.GE.AND P6, PT, R2, R246, PT ;  /* 0x000000f60200720c */ /* 0x000fe40003fc6270 */
[----:B------:R-:W-:Y:S02]  /*6420*/  IADD3 R24, R0, 0x18, RZ ;  /* 0x0000001800187810 */ /* 0x000fe40007ffe0ff */
[----:B------:R-:W-:Y:S01]  /*6430*/  FSEL R185, R26, -INF , !P1 ;  /* 0xff8000001ab97808 */ /* 0x000fe20004800000 */
[----:B------:R-:W-:Y:S01]  /*6440*/  HMMA.16816.F32.BF16 R12, R60, R42, R12 ;  /* 0x0000002a3c0c723c */ /* 0x000fe2000004180c */
[----:B------:R-:W-:Y:S02]  /*6450*/  FSEL R188, R27, -INF , !P0 ;  /* 0xff8000001bbc7808 */ /* 0x000fe40004000000 */
[----:B------:R-:W-:Y:S02]  /*6460*/  ISETP.GE.AND P5, PT, R2, R236, PT ;  /* 0x000000ec0200720c */ /* 0x000fe40003fa6270 */
[----:B------:R-:W-:-:S02]  /*6470*/  FSEL R242, R187, -INF , !P6 ;  /* 0xff800000bbf27808 */ /* 0x000fc40007000000 */
[C---:B------:R-:W-:Y:S01]  /*6480*/  ISETP.GE.AND P1, PT, R24.reuse, R247, PT ;  /* 0x000000f71800720c */ /* 0x040fe20003f26270 */
[-C--:B------:R-:W-:Y:S01]  /*6490*/  HMMA.16816.F32.BF16 R192, R204, R56.reuse, R192 ;  /* 0x00000038ccc0723c */ /* 0x080fe200000418c0 */
[----:B------:R-:W-:Y:S02]  /*64a0*/  ISETP.GE.AND P0, PT, R24, R3, PT ;  /* 0x000000031800720c */ /* 0x000fe40003f06270 */
[----:B------:R-:W-:Y:S02]  /*64b0*/  IADD3 R2, R0, 0x19, RZ ;  /* 0x0000001900027810 */ /* 0x000fe40007ffe0ff */
[----:B------:R-:W-:Y:S02]  /*64c0*/  ISETP.GE.AND P6, PT, R24, R236, PT ;  /* 0x000000ec1800720c */ /* 0x000fe40003fc6270 */
[----:B------:R-:W-:Y:S01]  /*64d0*/  FSEL R187, R180, -INF , !P1 ;  /* 0xff800000b4bb7808 */ /* 0x000fe20004800000 */
[----:B------:R-:W-:Y:S01]  /*64e0*/  HMMA.16816.F32.BF16 R32, R60, R56, R32 ;  /* 0x000000383c20723c */ /* 0x000fe20000041820 */
[----:B------:R-:W-:-:S02]  /*64f0*/  FSEL R252, R22, -INF , !P0 ;  /* 0xff80000016fc7808 */ /* 0x000fc40004000000 */
[----:B------:R-:W-:Y:S02]  /*6500*/  FSEL R203, R25, -INF , !P5 ;  /* 0xff80000019cb7808 */ /* 0x000fe40006800000 */
[----:B------:R-:W-:Y:S02]  /*6510*/  ISETP.GE.AND P1, PT, R2, R236, PT ;  /* 0x000000ec0200720c */ /* 0x000fe40003f26270 */
[----:B------:R-:W-:Y:S01]  /*6520*/  FSEL R241, R20, -INF , !P6 ;  /* 0xff80000014f17808 */ /* 0x000fe20007000000 */
[-C--:B-1----:R-:W-:Y:S01]  /*6530*/  HMMA.16816.F32.BF16 R64, R204, R28.reuse, R64 ;  /* 0x0000001ccc40723c */ /* 0x082fe20000041840 */
[----:B------:R-:W-:Y:S02]  /*6540*/  ISETP.GE.AND P0, PT, R2, R3, PT ;  /* 0x000000030200720c */ /* 0x000fe40003f06270 */
[----:B------:R-:W-:Y:S02]  /*6550*/  ISETP.GE.AND P5, PT, R24, R246, PT ;  /* 0x000000f61800720c */ /* 0x000fe40003fa6270 */
[----:B------:R-:W-:Y:S01]  /*6560*/  IADD3 R20, R0, 0x20, RZ ;  /* 0x0000002000147810 */ /* 0x000fe20007ffe0ff */
[----:B------:R-:W-:Y:S01]  /*6570*/  BAR.SYNC.DEFER_BLOCKING 0x0 ;  /* 0x0000000000007b1d */ /* 0x000fe20000010000 */
[----:B------:R-:W-:Y:S01]  /*6580*/  ISETP.GE.AND P6, PT, R2, R247, PT ;  /* 0x000000f70200720c */ /* 0x000fe20003fc6270 */
[----:B------:R-:W-:Y:S01]  /*6590*/  HMMA.16816.F32.BF16 R8, R60, R28, R8 ;  /* 0x0000001c3c08723c */ /* 0x000fe20000041808 */
[----:B------:R-:W-:-:S02]  /*65a0*/  FSEL R201, R21, -INF , !P1 ;  /* 0xff80000015c97808 */ /* 0x000fc40004800000 */
[----:B------:R-:W-:Y:S02]  /*65b0*/  FSEL R202, R23, -INF , !P0 ;  /* 0xff80000017ca7808 */ /* 0x000fe40004000000 */
[----:B------:R-:W-:Y:S02]  /*65c0*/  ISETP.GE.AND P1, PT, R2, R246, PT ;  /* 0x000000f60200720c */ /* 0x000fe40003f26270 */
[----:B------:R-:W-:Y:S01]  /*65d0*/  FSEL R250, R182, -INF , !P5 ;  /* 0xff800000b6fa7808 */ /* 0x000fe20006800000 */
[----:B------:R-:W-:Y:S01]  /*65e0*/  HMMA.16816.F32.BF16 R208, R204, R30, R208 ;  /* 0x0000001eccd0723c */ /* 0x000fe200000418d0 */
[----:B------:R-:W-:Y:S02]  /*65f0*/  ISETP.GE.AND P0, PT, R20, R247, PT ;  /* 0x000000f71400720c */ /* 0x000fe40003f06270 */
[----:B------:R-:W-:Y:S02]  /*6600*/  IADD3 R2, R0, 0x21, RZ ;  /* 0x0000002100027810 */ /* 0x000fe40007ffe0ff */
[----:B------:R-:W-:-:S02]  /*6610*/  ISETP.GE.AND P5, PT, R20, R236, PT ;  /* 0x000000ec1400720c */ /* 0x000fc40003fa6270 */
[----:B------:R-:W-:Y:S01]  /*6620*/  FSEL R191, R181, -INF , !P6 ;  /* 0xff800000b5bf7808 */ /* 0x000fe20007000000 */
[----:B------:R-:W-:Y:S01]  /*6630*/  HMMA.16816.F32.BF16 R4, R60, R30, R4 ;  /* 0x0000001e3c04723c */ /* 0x000fe20000041804 */
[----:B------:R-:W-:Y:S02]  /*6640*/  FSEL R248, R183, -INF , !P1 ;  /* 0xff800000b7f87808 */ /* 0x000fe40004800000 */
[----:B------:R-:W-:Y:S02]  /*6650*/  FSEL R181, R176, -INF , !P0 ;  /* 0xff800000b0b57808 */ /* 0x000fe40004000000 */
[C---:B------:R-:W-:Y:S02]  /*6660*/  ISETP.GE.AND P6, PT, R20.reuse, R246, PT ;  /* 0x000000f61400720c */ /* 0x040fe40003fc6270 */
[----:B------:R-:W-:Y:S02]  /*6670*/  ISETP.GE.AND P1, PT, R20, R3, PT ;  /* 0x000000031400720c */ /* 0x000fe40003f26270 */
[----:B------:R-:W-:-:S02]  /*6680*/  ISETP.GE.AND P0, PT, R2, R247, PT ;  /* 0x000000f70200720c */ /* 0x000fc40003f06270 */
[----:B------:R-:W-:Y:S02]  /*6690*/  FSEL R190, R16, -INF , !P5 ;  /* 0xff80000010be7808 */ /* 0x000fe40006800000 */
[----:B------:R-:W-:Y:S02]  /*66a0*/  IADD3 R16, R0, 0x28, RZ ;  /* 0x0000002800107810 */ /* 0x000fe40007ffe0ff */
[----:B------:R-:W-:Y:S02]  /*66b0*/  FSEL R178, R178, -INF , !P6 ;  /* 0xff800000b2b27808 */ /* 0x000fe40007000000 */
[----:B------:R-:W-:Y:S02]  /*66c0*/  FSEL R183, R177, -INF , !P0 ;  /* 0xff800000b1b77808 */ /* 0x000fe40004000000 */
[----:B------:R-:W-:Y:S02]  /*66d0*/  FSEL R182, R18, -INF , !P1 ;  /* 0xff80000012b67808 */ /* 0x000fe40004800000 */
[----:B------:R-:W-:-:S02]  /*66e0*/  ISETP.GE.AND P6, PT, R2, R246, PT ;  /* 0x000000f60200720c */ /* 0x000fc40003fc6270 */
[C---:B------:R-:W-:Y:S02]  /*66f0*/  ISETP.GE.AND P5, PT, R2.reuse, R236, PT ;  /* 0x000000ec0200720c */ /* 0x040fe40003fa6270 */
[----:B------:R-:W-:Y:S02]  /*6700*/  ISETP.GE.AND P0, PT, R2, R3, PT ;  /* 0x000000030200720c */ /* 0x000fe40003f06270 */
[----:B------:R-:W-:Y:S02]  /*6710*/  ISETP.GE.AND P1, PT, R16, R247, PT ;  /* 0x000000f71000720c */ /* 0x000fe40003f26270 */
[----:B------:R-:W-:Y:S02]  /*6720*/  IADD3 R2, R0, 0x29, RZ ;  /* 0x0000002900027810 */ /* 0x000fe40007ffe0ff */
[----:B------:R-:W-:Y:S02]  /*6730*/  FSEL R176, R179, -INF , !P6 ;  /* 0xff800000b3b07808 */ /* 0x000fe40007000000 */
[----:B------:R-:W-:-:S02]  /*6740*/  FSEL R180, R19, -INF , !P0 ;  /* 0xff80000013b47808 */ /* 0x000fc40004000000 */
[----:B------:R-:W-:Y:S02]  /*6750*/  FSEL R177, R172, -INF , !P1 ;  /* 0xff800000acb17808 */ /* 0x000fe40004800000 */
[CC--:B------:R-:W-:Y:S02]  /*6760*/  ISETP.GE.AND P6, PT, R16.reuse, R236.reuse, PT ;  /* 0x000000ec1000720c */ /* 0x0c0fe40003fc6270 */
[----:B------:R-:W-:Y:S02]  /*6770*/  ISETP.GE.AND P0, PT, R16, R3, PT ;  /* 0x000000031000720c */ /* 0x000fe40003f06270 */
[----:B------:R-:W-:Y:S02]  /*6780*/  ISETP.GE.AND P1, PT, R2, R236, PT ;  /* 0x000000ec0200720c */ /* 0x000fe40003f26270 */
[----:B------:R-:W-:Y:S02]  /*6790*/  FSEL R196, R17, -INF , !P5 ;  /* 0xff80000011c47808 */ /* 0x000fe40006800000 */
[----:B------:R-:W-:-:S02]  /*67a0*/  FSEL R200, R12, -INF , !P6 ;  /* 0xff8000000cc87808 */ /* 0x000fc40007000000 */
[----:B------:R-:W-:Y:S02]  /*67b0*/  FSEL R186, R14, -INF , !P0 ;  /* 0xff8000000eba7808 */ /* 0x000fe40004000000 */
[----:B------:R-:W-:Y:S02]  /*67c0*/  FSEL R198, R13, -INF , !P1 ;  /* 0xff8000000dc67808 */ /* 0x000fe40004800000 */
[-C--:B------:R-:W-:Y:S02]  /*67d0*/  ISETP.GE.AND P5, PT, R16, R246.reuse, PT ;  /* 0x000000f61000720c */ /* 0x080fe40003fa6270 */
[C---:B------:R-:W-:Y:S02]  /*67e0*/  ISETP.GE.AND P6, PT, R2.reuse, R247, PT ;  /* 0x000000f70200720c */ /* 0x040fe40003fc6270 */
[C---:B------:R-:W-:Y:S02]  /*67f0*/  ISETP.GE.AND P0, PT, R2.reuse, R3, PT ;  /* 0x000000030200720c */ /* 0x040fe40003f06270 */
[----:B------:R-:W-:-:S02]  /*6800*/  ISETP.GE.AND P1, PT, R2, R246, PT ;  /* 0x000000f60200720c */ /* 0x000fc40003f26270 */
[C---:B------:R-:W-:Y:S02]  /*6810*/  IADD3 R2, R0.reuse, 0x1, RZ ;  /* 0x0000000100027810 */ /* 0x040fe40007ffe0ff */
[----:B------:R-:W-:Y:S02]  /*6820*/  IADD3 R13, R0, 0x30, RZ ;  /* 0x00000030000d7810 */ /* 0x000fe40007ffe0ff */
[----:B------:R-:W-:Y:S02]  /*6830*/  FSEL R174, R174, -INF , !P5 ;  /* 0xff800000aeae7808 */ /* 0x000fe40006800000 */
[----:B------:R-:W-:Y:S02]  /*6840*/  FSEL R184, R15, -INF , !P0 ;  /* 0xff8000000fb87808 */ /* 0x000fe40004000000 */
[----:B------:R-:W-:Y:S02]  /*6850*/  FSEL R173, R173, -INF , !P6 ;  /* 0xff800000adad7808 */ /* 0x000fe40007000000 */
[----:B------:R-:W-:-:S02]  /*6860*/  ISETP.GE.AND P5, PT, R2, R247, PT ;  /* 0x000000f70200720c */ /* 0x000fc40003fa6270 */
[-C--:B------:R-:W-:Y:S02]  /*6870*/  ISETP.GE.AND P0, PT, R2, R246.reuse, PT ;  /* 0x000000f60200720c */ /* 0x080fe40003f06270 */
[----:B------:R-:W-:Y:S02]  /*6880*/  ISETP.GE.AND P6, PT, R13, R246, PT ;  /* 0x000000f60d00720c */ /* 0x000fe40003fc6270 */
[----:B------:R-:W-:Y:S02]  /*6890*/  IADD3 R12, R0, 0x31, RZ ;  /* 0x00000031000c7810 */ /* 0x000fe40007ffe0ff */
[----:B------:R-:W-:Y:S02]  /*68a0*/  FSEL R193, R193, -INF , !P5 ;  /* 0xff800000c1c17808 */ /* 0x000fe40006800000 */
[----:B------:R-:W-:Y:S02]  /*68b0*/  FSEL R172, R175, -INF , !P1 ;  /* 0xff800000afac7808 */ /* 0x000fe40004800000 */
[----:B------:R-:W-:-:S02]  /*68c0*/  FSEL R56, R195, -INF , !P0 ;  /* 0xff800000c3387808 */ /* 0x000fc40004000000 */
[C---:B------:R-:W-:Y:S02]  /*68d0*/  ISETP.GE.AND P5, PT, R13.reuse, R236, PT ;  /* 0x000000ec0d00720c */ /* 0x040fe40003fa6270 */
[----:B------:R-:W-:Y:S02]  /*68e0*/  FSEL R36, R66, -INF , !P6 ;  /* 0xff80000042247808 */ /* 0x000fe40007000000 */
[C---:B------:R-:W-:Y:S02]  /*68f0*/  ISETP.GE.AND P1, PT, R13.reuse, R247, PT ;  /* 0x000000f70d00720c */ /* 0x040fe40003f26270 */
[----:B------:R-:W-:Y:S02]  /*6900*/  ISETP.GE.AND P0, PT, R13, R3, PT ;  /* 0x000000030d00720c */ /* 0x000fe40003f06270 */
[----:B------:R-:W-:Y:S02]  /*6910*/  ISETP.GE.AND P6, PT, R12, R246, PT ;  /* 0x000000f60c00720c */ /* 0x000fe40003fc6270 */
[----:B------:R-:W-:-:S02]  /*6920*/  FSEL R66, R8, -INF , !P5 ;  /* 0xff80000008427808 */ /* 0x000fc40006800000 */
[----:B------:R-:W-:Y:S02]  /*6930*/  FSEL R38, R64, -INF , !P1 ;  /* 0xff80000040267808 */ /* 0x000fe40004800000 */
[----:B------:R-:W-:Y:S02]  /*6940*/  ISETP.GE.AND P5, PT, R12, R236, PT ;  /* 0x000000ec0c00720c */ /* 0x000fe40003fa6270 */
[----:B------:R-:W-:Y:S02]  /*6950*/  FSEL R37, R67, -INF , !P6 ;  /* 0xff80000043257808 */ /* 0x000fe40007000000 */
[----:B------:R-:W-:Y:S02]  /*6960*/  FSEL R62, R10, -INF , !P0 ;  /* 0xff8000000a3e7808 */ /* 0x000fe40004000000 */
[-C--:B------:R-:W-:Y:S02]  /*6970*/  ISETP.GE.AND P1, PT, R12, R247.reuse, PT ;  /* 0x000000f70c00720c */ /* 0x080fe40003f26270 */
[----:B------:R-:W-:-:S02]  /*6980*/  ISETP.GE.AND P0, PT, R0, R247, PT ;  /* 0x000000f70000720c */ /* 0x000fc40003f06270 */
[----:B------:R-:W-:Y:S02]  /*6990*/  ISETP.GE.AND P6, PT, R0, R246, PT ;  /* 0x000000f60000720c */ /* 0x000fe40003fc6270 */
[----:B------:R-:W-:Y:S02]  /*69a0*/  FSEL R164, R9, -INF , !P5 ;  /* 0xff80000009a47808 */ /* 0x000fe40006800000 */
[----:B------:R-:W-:Y:S02]  /*69b0*/  FSEL R39, R65, -INF , !P1 ;  /* 0xff80000041277808 */ /* 0x000fe40004800000 */
[----:B------:R-:W-:Y:S02]  /*69c0*/  FSEL R9, R192, -INF , !P0 ;  /* 0xff800000c0097808 */ /* 0x000fe40004000000 */
[----:B------:R-:W-:Y:S02]  /*69d0*/  FSEL R194, R194, -INF , !P6 ;  /* 0xff800000c2c27808 */ /* 0x000fe40007000000 */
[----:B------:R-:W-:-:S02]  /*69e0*/  ISETP.GE.AND P1, PT, R12, R3, PT ;  /* 0x000000030c00720c */ /* 0x000fc40003f26270 */
[----:B------:R-:W-:Y:S02]  /*69f0*/  ISETP.GE.AND P0, PT, R2, R3, PT ;  /* 0x000000030200720c */ /* 0x000fe40003f06270 */
[C---:B------:R-:W-:Y:S02]  /*6a00*/  ISETP.GE.AND P6, PT, R0.reuse, R236, PT ;  /* 0x000000ec0000720c */ /* 0x040fe40003fc6270 */
[----:B------:R-:W-:Y:S02]  /*6a10*/  IADD3 R12, R0, 0x38, RZ ;  /* 0x00000038000c7810 */ /* 0x000fe40007ffe0ff */
[----:B------:R-:W-:Y:S02]  /*6a20*/  FSEL R8, R35, -INF , !P0 ;  /* 0xff80000023087808 */ /* 0x000fe40004000000 */
[----:B------:R-:W-:Y:S02]  /*6a30*/  FSEL R32, R32, -INF , !P6 ;  /* 0xff80000020207808 */ /* 0x000fe40007000000 */
[----:B------:R-:W-:-:S02]  /*6a40*/  ISETP.GE.AND P0, PT, R12, R247, PT ;  /* 0x000000f70c00720c */ /* 0x000fc40003f06270 */
[C---:B------:R-:W-:Y:S02]  /*6a50*/  ISETP.GE.AND P6, PT, R0.reuse, R3, PT ;  /* 0x000000030000720c */ /* 0x040fe40003fc6270 */
[----:B------:R-:W-:Y:S02]  /*6a60*/  IADD3 R0, R0, 0x39, RZ ;  /* 0x0000003900007810 */ /* 0x000fe40007ffe0ff */
[----:B------:R-:W-:Y:S02]  /*6a70*/  FSEL R45, R208, -INF , !P0 ;  /* 0xff800000d02d7808 */ /* 0x000fe40004000000 */
[----:B------:R-:W-:Y:S02]  /*6a80*/  ISETP.GE.AND P0, PT, R0, R236, PT ;  /* 0x000000ec0000720c */ /* 0x000fe40003f06270 */
[----:B------:R-:W-:Y:S02]  /*6a90*/  FSEL R60, R11, -INF , !P1 ;  /* 0xff8000000b3c7808 */ /* 0x000fe40004800000 */
[----:B------:R-:W-:-:S02]  /*6aa0*/  FSEL R170, R5, -INF , !P0 ;  /* 0xff80000005aa7808 */ /* 0x000fc40004000000 */
[----:B------:R-:W-:Y:S02]  /*6ab0*/  PLOP3.LUT P0, PT, PT, PT, UP0, 0x40, 0x0 ;  /* 0x000000000000781c */ /* 0x000fe40003f0e808 */
[-C--:B------:R-:W-:Y:S02]  /*6ac0*/  ISETP.GE.AND P5, PT, R2, R236.reuse, PT ;  /* 0x000000ec0200720c */ /* 0x080fe40003fa6270 */
[----:B------:R-:W-:Y:S02]  /*6ad0*/  ISETP.GE.AND P1, PT, R12, R236, PT ;  /* 0x000000ec0c00720c */ /* 0x000fe40003f26270 */
[----:B------:R-:W-:Y:S02]  /*6ae0*/  FSEL R10, R33, -INF , !P5 ;  /* 0xff800000210a7808 */ /* 0x000fe40006800000 */
[----:B------:R-:W-:Y:S02]  /*6af0*/  FSEL R169, R4, -INF , !P1 ;  /* 0xff80000004a97808 */ /* 0x000fe40004800000 */
[----:B------:R-:W-:-:S02]  /*6b00*/  ISETP.GE.AND P1, PT, R12, R246, PT ;  /* 0x000000f60c00720c */ /* 0x000fc40003f26270 */
[----:B------:R-:W-:Y:S02]  /*6b10*/  ISETP.GE.AND P5, PT, R12, R3, PT ;  /* 0x000000030c00720c */ /* 0x000fe40003fa6270 */
[----:B------:R-:W-:Y:S02]  /*6b20*/  FSEL R34, R34, -INF , !P6 ;  /* 0xff80000022227808 */ /* 0x000fe40007000000 */
[----:B------:R-:W-:Y:S02]  /*6b30*/  FSEL R64, R6, -INF , !P5 ;  /* 0xff80000006407808 */ /* 0x000fe40006800000 */
[----:B------:R-:W-:Y:S02]  /*6b40*/  FSEL R44, R210, -INF , !P1 ;  /* 0xff800000d22c7808 */ /* 0x000fe40004800000 */
[C---:B------:R-:W-:Y:S02]  /*6b50*/  ISETP.GE.AND P6, PT, R0.reuse, R247, PT ;  /* 0x000000f70000720c */ /* 0x040fe40003fc6270 */
[----:B------:R-:W-:-:S02]  /*6b60*/  ISETP.GE.AND P5, PT, R0, R246, PT ;  /* 0x000000f60000720c */ /* 0x000fc40003fa6270 */
[----:B------:R-:W-:Y:S02]  /*6b70*/  ISETP.GE.AND P1, PT, R0, R3, PT ;  /* 0x000000030000720c */ /* 0x000fe40003f26270 */
[----:B------:R-:W-:Y:S02]  /*6b80*/  FSEL R49, R209, -INF , !P6 ;  /* 0xff800000d1317808 */ /* 0x000fe40007000000 */
[----:B------:R-:W-:Y:S02]  /*6b90*/  FSEL R59, R7, -INF , !P1 ;  /* 0xff800000073b7808 */ /* 0x000fe40004800000 */
[----:B------:R-:W-:Y:S01]  /*6ba0*/  FSEL R48, R211, -INF , !P5 ;  /* 0xff800000d3307808 */ /* 0x000fe20006800000 */
[----:B------:R-:W-:Y:S05]  /*6bb0*/  @P0 BRA `(.L_x_68) ;  /* 0x000003e000000947 */ /* 0x000fea0003800000 */
[----:B------:R-:W-:Y:S01]  /*6bc0*/  UIADD3 UR20, UR8, -0x3, URZ ;  /* 0xfffffffd08147890 */ /* 0x000fe2000fffe03f */
[----:B------:R1:W-:Y:S01]  /*6bd0*/  @P4 STS [R221+0x6000], RZ ;  /* 0x006000ffdd004388 */ /* 0x0003e20000000800 */
[----:B------:R-:W-:Y:S01]  /*6be0*/  ULDC.64 UR4, c[0x0][0x198] ;  /* 0x0000660000047ab9 */ /* 0x000fe20000000a00 */
[----:B------:R-:W-:Y:S01]  /*6bf0*/  BSSY B0, `(.L_x_69) ;  /* 0x0000039000007945 */ /* 0x000fe20003800000 */
[----:B------:R-:W-:Y:S01]  /*6c00*/  USHF.R.S32.HI UR13, URZ, 0x1f, UR20 ;  /* 0x0000001f3f0d7899 */ /* 0x000fe20008011414 */
[----:B------:R1:W-:Y:S01]  /*6c10*/  @P4 STS [R221+0x6004], RZ ;  /* 0x006004ffdd004388 */ /* 0x0003e20000000800 */
[----:B------:R-:W-:-:S02]  /*6c20*/  UIMAD.WIDE.U32 UR22, UR20, UR4, URZ ;  /* 0x00000004141672a5 */ /* 0x000fc4000f8e003f */
[----:B------:R-:W-:Y:S01]  /*6c30*/  UIMAD UR13, UR13, UR4, URZ ;  /* 0x000000040d0d72a4 */ /* 0x000fe2000f8e023f */
[----:B------:R1:W-:Y:S03]  /*6c40*/  @P4 STS.64 [R221+0x6008], RZ ;  /* 0x006008ffdd004388 */ /* 0x0003e60000000a00 */
[----:B------:R-:W-:Y:S01]  /*6c50*/  UIMAD UR5, UR20, UR5, UR13 ;  /* 0x00000005140572a4 */ /* 0x000fe2000f8e020d */
[----:B------:R-:W-:Y:S02]  /*6c60*/  IMAD.U32 R5, RZ, RZ, UR22 ;  /* 0x00000016ff057e24 */ /* 0x000fe4000f8e00ff */
[----:B------:R-:W-:Y:S01]  /*6c70*/  IMAD.U32 R0, RZ, RZ, UR22 ;  /* 0x00000016ff007e24 */ /* 0x000fe2000f8e00ff */
[----:B------:R-:W-:Y:S02]  /*6c80*/  UIADD3 UR5, UR23, UR5, URZ ;  /* 0x0000000517057290 */ /* 0x000fe4000fffe03f */
[----:B------:R-:W-:-:S04]  /*6c90*/  LEA R2, P0, R5, R224, 0x6 ;  /* 0x000000e005027211 */ /* 0x000fc800078030ff */
[----:B------:R-:W-:Y:S01]  /*6ca0*/  IMAD.U32 R5, RZ, RZ, UR5 ;  /* 0x00000005ff057e24 */ /* 0x000fe2000f8e00ff */
[C---:B------:R-:W-:Y:S02]  /*6cb0*/  @!P4 LEA R18, P5, R2.reuse, c[0x0][0x168], 0x1 ;  /* 0x00005a000212ca11 */ /* 0x040fe400078a08ff */
[----:B------:R-:W-:Y:S02]  /*6cc0*/  @!P2 LEA R12, P1, R2, c[0x0][0x168], 0x1 ;  /* 0x00005a00020caa11 */ /* 0x000fe400078208ff */
[----:B------:R-:W-:Y:S02]  /*6cd0*/  LEA.HI.X R5, R0, R227, R5, 0x6, P0 ;  /* 0x000000e300057211 */ /* 0x000fe400000f3405 */
[C---:B------:R-:W-:Y:S02]  /*6ce0*/  @!P3 LEA R14, P0, R2.reuse, c[0x0][0x168], 0x1 ;  /* 0x00005a00020eba11 */ /* 0x040fe400078008ff */
[C---:B------:R-:W-:Y:S02]  /*6cf0*/  IADD3 R0, P6, R2.reuse, UR7, RZ ;  /* 0x0000000702007c10 */ /* 0x040fe4000ffde0ff */
[----:B------:R-:W-:-:S02]  /*6d00*/  @!P4 LEA.HI.X R19, R2, c[0x0][0x16c], R5, 0x1, P5 ;  /* 0x00005b000213ca11 */ /* 0x000fc400028f0c05 */
[C-C-:B------:R-:W-:Y:S02]  /*6d10*/  @!P3 LEA.HI.X R15, R2.reuse, c[0x0][0x16c], R5.reuse, 0x1, P0 ;  /* 0x00005b00020fba11 */ /* 0x140fe400000f0c05 */
[----:B------:R-:W-:Y:S01]  /*6d20*/  @!P2 LEA.HI.X R13, R2, c[0x0][0x16c], R5, 0x1, P1 ;  /* 0x00005b00020daa11 */ /* 0x000fe200008f0c05 */
[----:B------:R-:W-:Y:S01]  /*6d30*/  @!PT LDS RZ, [RZ] ;  /* 0x00000000fffff984 */ /* 0x000fe20000000800 */
[----:B------:R-:W-:Y:S01]  /*6d40*/  @!PT LDS RZ, [RZ] ;  /* 0x00000000fffff984 */ /* 0x000fe20000000800 */
[----:B------:R-:W-:Y:S01]  /*6d50*/  @!PT LDS RZ, [RZ] ;  /* 0x00000000fffff984 */ /* 0x000fe20000000800 */
[----:B------:R1:W-:Y:S01]  /*6d60*/  @!P4 LDGSTS.E.BYPASS.LTC128B.128 [R221+0x6000], [R18.64] ;  /* 0x0600000012ddcfae */ /* 0x0003e2000b901d50 */
[C---:B------:R-:W-:Y:S02]  /*6d70*/  @!P4 LEA R16, P5, R0.reuse, c[0x0][0x168], 0x1 ;  /* 0x00005a000010ca11 */ /* 0x040fe400078a08ff */
[----:B------:R-:W-:Y:S01]  /*6d80*/  IADD3.X R5, R5, UR6, RZ, P6, !PT ;  /* 0x0000000605057c10 */ /* 0x000fe2000b7fe4ff */
[----:B------:R1:W-:Y:S01]  /*6d90*/  @P3 STS.128 [R221+0x7000], RZ ;  /* 0x007000ffdd003388 */ /* 0x0003e20000000c00 */
[C---:B------:R-:W-:Y:S02]  /*6da0*/  @!P3 LEA R6, P0, R0.reuse, c[0x0][0x168], 0x1 ;  /* 0x00005a000006ba11 */ /* 0x040fe400078008ff */
[C-C-:B------:R-:W-:Y:S01]  /*6db0*/  @!P4 LEA.HI.X R17, R0.reuse, c[0x0][0x16c], R5.reuse, 0x1, P5 ;  /* 0x00005b000011ca11 */ /* 0x140fe200028f0c05 */
[----:B------:R-:W-:Y:S01]  /*6dc0*/  @!PT LDS RZ, [RZ] ;  /* 0x00000000fffff984 */ /* 0x000fe20000000800 */
[----:B------:R-:W-:Y:S01]  /*6dd0*/  @!PT LDS RZ, [RZ] ;  /* 0x00000000fffff984 */ /* 0x000fe20000000800 */
[----:B------:R-:W-:Y:S01]  /*6de0*/  @!PT LDS RZ, [RZ] ;  /* 0x00000000fffff984 */ /* 0x000fe20000000800 */
[----:B------:R1:W-:Y:S01]  /*6df0*/  @!P3 LDGSTS.E.BYPASS.LTC128B.128 [R221+0x7000], [R14.64+0x40] ;  /* 0x070000400eddbfae */ /* 0x0003e2000b901d50 */
[----:B------:R-:W-:-:S03]  /*6e00*/  @!P3 LEA.HI.X R7, R0, c[0x0][0x16c], R5, 0x1, P0 ;  /* 0x00005b000007ba11 */ /* 0x000fc600000f0c05 */
        /* <DEDUP_REMOVED lines=23> */
.L_x_70:
[----:B------:R-:W-:Y:S05]  /*6f80*/  BSYNC B0 ;  /* 0x0000000000007941 */ /* 0x000fea0003800000 */
.L_x_69:
[----:B------:R-:W0:Y:S02]  /*6f90*/  LDGDEPBAR ;  /* 0x00000000000079af */ /* 0x000e240000000000 */
.L_x_68:
[----:B--2---:R-:W-:Y:S01]  /*6fa0*/  FMNMX.FTZ R5, R166, R32, !PT ;  /* 0x00000020a6057209 */ /* 0x004fe20007810000 */
[----:B------:R-:W-:Y:S03]  /*6fb0*/  LDSM.16.MT88.4 R24, [R214+0x9000] ;  /* 0x00900000d618783b */ /* 0x000fe60000004200 */
[----:B------:R-:W-:Y:S01]  /*6fc0*/  FMNMX.FTZ R5, R10, R5, !PT ;  /* 0x000000050a057209 */ /* 0x000fe20007810000 */
[----:B------:R-:W-:Y:S03]  /*6fd0*/  LDSM.16.MT88.4 R20, [R212+0x9000] ;  /* 0x00900000d414783b */ /* 0x000fe60000004200 */
[----:B------:R-:W-:Y:S01]  /*6fe0*/  FMNMX.FTZ R5, R54, R5, !PT ;  /* 0x0000000536057209 */ /* 0x000fe20007810000 */
[----:B-1----:R-:W-:Y:S03]  /*6ff0*/  LDSM.16.MT88.4 R16, [R214+0xa000] ;  /* 0x00a00000d610783b */ /* 0x002fe60000004200 */
[----:B------:R-:W-:Y:S01]  /*7000*/  FMNMX.FTZ R0, R52, R5, !PT ;  /* 0x0000000534007209 */ /* 0x000fe20007810000 */
[----:B------:R-:W-:Y:S01]  /*7010*/  LDSM.16.MT88.4 R12, [R212+0xa000] ;  /* 0x00a00000d40c783b */ /* 0x000fe20000004200 */
[----:B------:R-:W-:-:S02]  /*7020*/  FMNMX.FTZ R5, R165, R34, !PT ;  /* 0x00000022a5057209 */ /* 0x000fc40007810000 */
[----:B------:R-:W-:Y:S02]  /*7030*/  FMNMX.FTZ R0, R199, R0, !PT ;  /* 0x00000000c7007209 */ /* 0x000fe40007810000 */
[----:B------:R-:W-:Y:S02]  /*7040*/  FMNMX.FTZ R5, R8, R5, !PT ;  /* 0x0000000508057209 */ /* 0x000fe40007810000 */
[----:B------:R-:W-:Y:S02]  /*7050*/  FMNMX.FTZ R0, R203, R0, !PT ;  /* 0x00000000cb007209 */ /* 0x000fe40007810000 */
[----:B------:R-:W-:Y:S02]  /*7060*/  FMNMX.FTZ R5, R46, R5, !PT ;  /* 0x000000052e057209 */ /* 0x000fe40007810000 */
[----:B------:R-:W-:-:S04]  /*7070*/  FMNMX.FTZ R0, R241, R0, !PT ;  /* 0x00000000f1007209 */ /* 0x000fc80007810000 */
        /* <DEDUP_REMOVED lines=30> */
[----:B------:R-:W-:Y:S01]  /*7260*/  FMNMX.FTZ R0, R189, R0, !PT ;  /* 0x00000000bd007209 */ /* 0x000fe20007810000 */
[----:B------:R-:W2:Y:S01]  /*7270*/  SHFL.BFLY PT, R5, R4, 0x2, 0x1f ;  /* 0x0c401f0004057f89 */ /* 0x000ea200000e0000 */
[----:B------:R-:W-:-:S02]  /*7280*/  FMNMX.FTZ R7, R243, R6, !PT ;  /* 0x00000006f3077209 */ /* 0x000fc40007810000 */
[----:B-1----:R-:W-:Y:S02]  /*7290*/  FMNMX.FTZ R11, R2, R11, !PT ;  /* 0x0000000b020b7209 */ /* 0x002fe40007810000 */
[----:B------:R-:W-:Y:S02]  /*72a0*/  FMNMX.FTZ R0, R187, R0, !PT ;  /* 0x00000000bb007209 */ /* 0x000fe40007810000 */
[----:B------:R-:W-:Y:S01]  /*72b0*/  FMNMX.FTZ R7, R58, R7, !PT ;  /* 0x000000073a077209 */ /* 0x000fe20007810000 */
[----:B------:R-:W1:Y:S01]  /*72c0*/  SHFL.BFLY PT, R2, R11, 0x1, 0x1f ;  /* 0x0c201f000b027f89 */ /* 0x000e6200000e0000 */
        /* <DEDUP_REMOVED lines=9> */
[----:B------:R-:W-:-:S04]  /*7360*/  FMNMX.FTZ R7, R178, R7, !PT ;  /* 0x00000007b2077209 */ /* 0x000fc80007810000 */
[----:B------:R-:W-:Y:S02]  /*7370*/  FMNMX.FTZ R7, R176, R7, !PT ;  /* 0x00000007b0077209 */ /* 0x000fe40007810000 */
[----:B-1----:R-:W-:Y:S02]  /*7380*/  FMNMX.FTZ R2, R11, R2, !PT ;  /* 0x000000020b027209 */ /* 0x002fe40007810000 */
[----:B------:R-:W-:Y:S02]  /*7390*/  FMNMX.FTZ R11, R173, R0, !PT ;  /* 0x00000000ad0b7209 */ /* 0x000fe40007810000 */
[----:B------:R-:W-:Y:S01]  /*73a0*/  FMNMX.FTZ R7, R174, R7, !PT ;  /* 0x00000007ae077209 */ /* 0x000fe20007810000 */
[----:B------:R-:W1:Y:S01]  /*73b0*/  SHFL.BFLY PT, R0, R5, 0x1, 0x1f ;  /* 0x0c201f0005007f89 */ /* 0x000e6200000e0000 */
[----:B------:R-:W-:Y:S01]  /*73c0*/  FMNMX.FTZ R4, R38, R11, !PT ;  /* 0x0000000b26047209 */ /* 0x000fe20007810000 */
[----:B------:R-:W-:Y:S01]  /*73d0*/  FMUL.FTZ R171, R2, c[0x0][0x23c] ;  /* 0x00008f0002ab7a20 */ /* 0x000fe20000410000 */
[----:B------:R-:W-:-:S02]  /*73e0*/  FMNMX.FTZ R7, R172, R7, !PT ;  /* 0x00000007ac077209 */ /* 0x000fc40007810000 */
[----:B------:R-:W-:Y:S02]  /*73f0*/  FMNMX.FTZ R4, R39, R4, !PT ;  /* 0x0000000427047209 */ /* 0x000fe40007810000 */
[----:B------:R-:W-:Y:S02]  /*7400*/  FMNMX.FTZ R6, R36, R7, !PT ;  /* 0x0000000724067209 */ /* 0x000fe40007810000 */
[----:B------:R-:W-:Y:S02]  /*7410*/  FMNMX.FTZ R4, R45, R4, !PT ;  /* 0x000000042d047209 */ /* 0x000fe40007810000 */
[----:B------:R-:W-:Y:S02]  /*7420*/  FMNMX.FTZ R7, R37, R6, !PT ;  /* 0x0000000625077209 */ /* 0x000fe40007810000 */
[----:B------:R-:W-:Y:S02]  /*7430*/  FMNMX.FTZ R4, R49, R4, !PT ;  /* 0x0000000431047209 */ /* 0x000fe40007810000 */
[----:B------:R-:W-:-:S02]  /*7440*/  FMNMX.FTZ R7, R44, R7, !PT ;  /* 0x000000072c077209 */ /* 0x000fc40007810000 */
[----:B------:R-:W-:Y:S01]  /*7450*/  FSETP.NEU.FTZ.AND P1, PT, R2, -INF , PT ;  /* 0xff8000000200780b */ /* 0x000fe20003f3d000 */
[----:B------:R-:W2:Y:S01]  /*7460*/  SHFL.BFLY PT, R209, R4, 0x2, 0x1f ;  /* 0x0c401f0004d17f89 */ /* 0x000ea200000e0000 */
[----:B------:R-:W-:Y:S02]  /*7470*/  FMNMX.FTZ R208, R48, R7, !PT ;  /* 0x0000000730d07209 */ /* 0x000fe40007810000 */
[----:B------:R-:W-:Y:S02]  /*7480*/  FSEL R171, R171, RZ, P1 ;  /* 0x000000ffabab7208 */ /* 0x000fe40000800000 */
[----:B------:R-:W-:Y:S02]  /*7490*/  FSEL R7, R2, RZ, P1 ;  /* 0x000000ff02077208 */ /* 0x000fe40000800000 */
[----:B-1----:R-:W-:Y:S01]  /*74a0*/  FMNMX.FTZ R0, R5, R0, !PT ;  /* 0x0000000005007209 */ /* 0x002fe20007810000 */
[----:B------:R-:W-:Y:S01]  /*74b0*/  FFMA.FTZ R35, R52, c[0x0][0x23c], -R171 ;  /* 0x00008f0034237a23 */ /* 0x000fe200000108ab */
[----:B------:R-:W1:Y:S01]  /*74c0*/  SHFL.BFLY PT, R5, R208, 0x2, 0x1f ;  /* 0x0c401f00d0057f89 */ /* 0x000e6200000e0000 */
[----:B------:R-:W-:Y:S01]  /*74d0*/  FADD.FTZ R6, R166, -R7 ;  /* 0x80000007a6067221 */ /* 0x000fe20000010000 */
[C---:B------:R-:W-:Y:S01]  /*74e0*/  FSETP.NEU.FTZ.AND P0, PT, R0.reuse, -INF , PT ;  /* 0xff8000000000780b */ /* 0x040fe20003f1d000 */
[----:B------:R-:W-:-:S02]  /*74f0*/  FMUL.FTZ R61, R0, c[0x0][0x23c] ;  /* 0x00008f00003d7a20 */ /* 0x000fc40000410000 */
[----:B------:R-:W-:Y:S01]  /*7500*/  FMUL.FTZ R6, R6, c[0x0][0x23c] ;  /* 0x00008f0006067a20 */ /* 0x000fe20000410000 */
[----:B------:R-:W-:Y:S01]  /*7510*/  MUFU.EX2 R35, R35 ;  /* 0x0000002300237308 */ /* 0x000fe20000000800 */
[--C-:B------:R-:W-:Y:S01]  /*7520*/  FFMA.FTZ R42, R32, c[0x0][0x23c], -R171.reuse ;  /* 0x00008f00202a7a23 */ /* 0x100fe200000108ab */
[----:B------:R-:W-:Y:S01]  /*7530*/  FSEL R61, R61, RZ, P0 ;  /* 0x000000ff3d3d7208 */ /* 0x000fe20000000000 */
[--C-:B------:R-:W-:Y:S02]  /*7540*/  FFMA.FTZ R41, R10, c[0x0][0x23c], -R171.reuse ;  /* 0x00008f000a297a23 */ /* 0x100fe400000108ab */
[----:B------:R-:W-:Y:S02]  /*7550*/  FFMA.FTZ R40, R54, c[0x0][0x23c], -R171 ;  /* 0x00008f0036287a23 */ /* 0x000fe400000108ab */
[--C-:B------:R-:W-:Y:S01]  /*7560*/  FFMA.FTZ R33, R8, c[0x0][0x23c], -R61.reuse ;  /* 0x00008f0008217a23 */ /* 0x100fe2000001083d */
[----:B------:R-:W-:Y:S01]  /*7570*/  FSEL R8, R0, RZ, P0 ;  /* 0x000000ff00087208 */ /* 0x000fe20000000000 */
[--C-:B------:R-:W-:Y:S01]  /*7580*/  FFMA.FTZ R32, R46, c[0x0][0x23c], -R61.reuse ;  /* 0x00008f002e207a23 */ /* 0x100fe2000001083d */
[----:B--2---:R-:W-:Y:S01]  /*7590*/  FMNMX.FTZ R209, R4, R209, !PT ;  /* 0x000000d104d17209 */ /* 0x004fe20007810000 */
[----:B------:R-:W-:Y:S01]  /*75a0*/  FFMA.FTZ R43, R50, c[0x0][0x23c], -R61 ;  /* 0x00008f00322b7a23 */ /* 0x000fe2000001083d */
[----:B------:R-:W2:Y:S01]  /*75b0*/  MUFU.EX2 R47, R6 ;  /* 0x00000006002f7308 */ /* 0x000ea20000000800 */
[----:B------:R-:W-:-:S02]  /*75c0*/  FADD.FTZ R8, R165, -R8 ;  /* 0x80000008a5087221 */ /* 0x000fc40000010000 */
[----:B------:R-:W3:Y:S01]  /*75d0*/  SHFL.BFLY PT, R4, R209, 0x1, 0x1f ;  /* 0x0c201f00d1047f89 */ /* 0x000ee200000e0000 */
[----:B------:R-:W-:Y:S01]  /*75e0*/  FFMA.FTZ R34, R34, c[0x0][0x23c], -R61 ;  /* 0x00008f0022227a23 */ /* 0x000fe2000001083d */
[----:B-1----:R-:W-:Y:S01]  /*75f0*/  FMNMX.FTZ R208, R208, R5, !PT ;  /* 0x00000005d0d07209 */ /* 0x002fe20007810000 */
[----:B------:R-:W-:Y:S02]  /*7600*/  FMUL.FTZ R46, R8, c[0x0][0x23c] ;  /* 0x00008f00082e7a20 */ /* 0x000fe40000410000 */
[----:B------:R-:W-:Y:S01]  /*7610*/  MUFU.EX2 R42, R42 ;  /* 0x0000002a002a7308 */ /* 0x000fe20000000800 */
[--C-:B------:R-:W-:Y:S01]  /*7620*/  FFMA.FTZ R165, R199, c[0x0][0x23c], -R171.reuse ;  /* 0x00008f00c7a57a23 */ /* 0x100fe200000108ab */
[----:B------:R-:W1:Y:S01]  /*7630*/  SHFL.BFLY PT, R5, R208, 0x1, 0x1f ;  /* 0x0c201f00d0057f89 */ /* 0x000e6200000e0000 */
[----:B------:R-:W-:Y:S02]  /*7640*/  FFMA.FTZ R175, R201, c[0x0][0x23c], -R171 ;  /* 0x00008f00c9af7a23 */ /* 0x000fe400000108ab */
[----:B------:R-:W-:-:S03]  /*7650*/  FFMA.FTZ R188, R188, c[0x0][0x23c], -R61 ;  /* 0x00008f00bcbc7a23 */ /* 0x000fc6000001083d */
[----:B------:R-:W4:Y:S01]  /*7660*/  MUFU.EX2 R41, R41 ;  /* 0x0000002900297308 */ /* 0x000f220000000800 */
[-C--:B--2---:R-:W-:Y:S02]  /*7670*/  FMUL.FTZ R156, R156, R47.reuse ;  /* 0x0000002f9c9c7220 */ /* 0x084fe40000410000 */
[-C--:B------:R-:W-:Y:S02]  /*7680*/  FMUL.FTZ R157, R157, R47.reuse ;  /* 0x0000002f9d9d7220 */ /* 0x080fe40000410000 */
[-C--:B------:R-:W-:Y:S02]  /*7690*/  FMUL.FTZ R152, R152, R47.reuse ;  /* 0x0000002f98987220 */ /* 0x080fe40000410000 */
[-C--:B------:R-:W-:Y:S01]  /*76a0*/  FMUL.FTZ R153, R153, R47.reuse ;  /* 0x0000002f99997220 */ /* 0x080fe20000410000 */
[----:B------:R-:W2:Y:S01]  /*76b0*/  MUFU.EX2 R40, R40 ;  /* 0x0000002800287308 */ /* 0x000ea20000000800 */
[-C--:B------:R-:W-:Y:S01]  /*76c0*/  FMUL.FTZ R76, R76, R47.reuse ;  /* 0x0000002f4c4c7220 */ /* 0x080fe20000410000 */
[----:B---3--:R-:W-:Y:S01]  /*76d0*/  FMNMX.FTZ R209, R209, R4, !PT ;  /* 0x00000004d1d17209 */ /* 0x008fe20007810000 */
[----:B------:R-:W-:-:S02]  /*76e0*/  FMUL.FTZ R77, R77, R47 ;  /* 0x0000002f4d4d7220 */ /* 0x000fc40000410000 */
[-C--:B------:R-:W-:Y:S01]  /*76f0*/  FMUL.FTZ R80, R80, R47.reuse ;  /* 0x0000002f50507220 */ /* 0x080fe20000410000 */
[C---:B------:R-:W-:Y:S01]  /*7700*/  FSETP.NEU.FTZ.AND P1, PT, R209.reuse, -INF , PT ;  /* 0xff800000d100780b */ /* 0x040fe20003f3d000 */
[----:B------:R-:W-:Y:S01]  /*7710*/  FMUL.FTZ R52, R209, c[0x0][0x23c] ;  /* 0x00008f00d1347a20 */ /* 0x000fe20000410000 */
[----:B------:R-:W-:Y:S01]  /*7720*/  MUFU.EX2 R34, R34 ;  /* 0x0000002200227308 */ /* 0x000fe20000000800 */
[----:B----4-:R-:W-:Y:S01]  /*7730*/  F2FP.BF16.PACK_AB R28, R41, R42 ;  /* 0x0000002a291c723e */ /* 0x010fe200000010ff */
[----:B------:R-:W-:Y:S01]  /*7740*/  FMUL.FTZ R81, R81, R47 ;  /* 0x0000002f51517220 */ /* 0x000fe20000410000 */
[----:B-1----:R-:W-:Y:S01]  /*7750*/  FMNMX.FTZ R208, R208, R5, !PT ;  /* 0x00000005d0d07209 */ /* 0x002fe20007810000 */
[----:B------:R-:W-:Y:S01]  /*7760*/  FMUL.FTZ R92, R92, R47 ;  /* 0x0000002f5c5c7220 */ /* 0x000fe20000410000 */
[----:B------:R-:W-:Y:S01]  /*7770*/  FSEL R52, R52, RZ, P1 ;  /* 0x000000ff34347208 */ /* 0x000fe20000800000 */
[----:B------:R-:W1:Y:S01]  /*7780*/  LDSM.16.MT88.4 R4, [R214+0xb000] ;  /* 0x00b00000d604783b */ /* 0x000e620000004200 */
[C---:B------:R-:W-:Y:S01]  /*7790*/  FSETP.NEU.FTZ.AND P0, PT, R208.reuse, -INF , PT ;  /* 0xff800000d000780b */ /* 0x040fe20003f1d000 */
[C---:B------:R-:W-:Y:S01]  /*77a0*/  FMUL.FTZ R55, R208.reuse, c[0x0][0x23c] ;  /* 0x00008f00d0377a20 */ /* 0x040fe20000410000 */
[----:B------:R-:W3:Y:S01]  /*77b0*/  MUFU.EX2 R33, R33 ;  /* 0x0000002100217308 */ /* 0x000ee20000000800 */
[--C-:B------:R-:W-:Y:S01]  /*77c0*/  FFMA.FTZ R50, R9, c[0x0][0x23c], -R52.reuse ;  /* 0x00008f0009327a23 */ /* 0x100fe20000010834 */
[----:B------:R-:W-:Y:S01]  /*77d0*/  FSEL R166, R208, RZ, P0 ;  /* 0x000000ffd0a67208 */ /* 0x000fe20000000000 */
[----:B------:R-:W4:Y:S01]  /*77e0*/  LDSM.16.MT88.4 R8, [R212+0xb000] ;  /* 0x00b00000d408783b */ /* 0x000f220000004200 */
[--C-:B------:R-:W-:Y:S01]  /*77f0*/  FFMA.FTZ R63, R51, c[0x0][0x23c], -R52.reuse ;  /* 0x00008f00333f7a23 */ /* 0x100fe20000010834 */
[----:B------:R-:W-:Y:S01]  /*7800*/  FSEL R55, R55, RZ, P0 ;  /* 0x000000ff37377208 */ /* 0x000fe20000000000 */
[----:B------:R-:W-:Y:S01]  /*7810*/  FFMA.FTZ R54, R53, c[0x0][0x23c], -R52 ;  /* 0x00008f0035367a23 */ /* 0x000fe20000010834 */
[----:B--2---:R-:W-:Y:S01]  /*7820*/  F2FP.BF16.PACK_AB R30, R35, R40 ;  /* 0x00000028231e723e */ /* 0x004fe200000010ff */
[----:B------:R2:W-:Y:S01]  /*7830*/  MUFU.EX2 R53, R63 ;  /* 0x0000003f00357308 */ /* 0x0005e20000000800 */
[----:B------:R-:W-:Y:S01]  /*7840*/  FADD.FTZ R166, R167, -R166 ;  /* 0x800000a6a7a67221 */ /* 0x000fe20000010000 */
[----:B------:R-:W-:Y:S01]  /*7850*/  PLOP3.LUT P0, PT, PT, PT, UP0, 0x40, 0x0 ;  /* 0x000000000000781c */ /* 0x000fe20003f0e808 */
[----:B------:R-:W-:-:S02]  /*7860*/  FFMA.FTZ R57, R194, c[0x0][0x23c], -R55 ;  /* 0x00008f00c2397a23 */ /* 0x000fc40000010837 */
[--C-:B------:R-:W-:Y:S02]  /*7870*/  FFMA.FTZ R56, R56, c[0x0][0x23c], -R55.reuse ;  /* 0x00008f0038387a23 */ /* 0x100fe40000010837 */
[--C-:B------:R-:W-:Y:S01]  /*7880*/  FFMA.FTZ R67, R58, c[0x0][0x23c], -R55.reuse ;  /* 0x00008f003a437a23 */ /* 0x100fe20000010837 */
[----:B------:R-:W-:Y:S01]  /*7890*/  MUFU.EX2 R32, R32 ;  /* 0x0000002000207308 */ /* 0x000fe20000000800 */
[----:B------:R-:W-:Y:S01]  /*78a0*/  FFMA.FTZ R193, R193, c[0x0][0x23c], -R52 ;  /* 0x00008f00c1c17a23 */ /* 0x000fe20000010834 */
[----:B---3--:R-:W-:Y:S01]  /*78b0*/  F2FP.BF16.PACK_AB R29, R33, R34 ;  /* 0x00000022211d723e */ /* 0x008fe200000010ff */
[----:B------:R-:W-:Y:S02]  /*78c0*/  FFMA.FTZ R243, R243, c[0x0][0x23c], -R55 ;  /* 0x00008f00f3f37a23 */ /* 0x000fe40000010837 */
[----:B------:R-:W-:Y:S02]  /*78d0*/  FMUL.FTZ R166, R166, c[0x0][0x23c] ;  /* 0x00008f00a6a67a20 */ /* 0x000fe40000410000 */
[-C--:B------:R-:W-:Y:S01]  /*78e0*/  FMUL.FTZ R93, R93, R47.reuse ;  /* 0x0000002f5d5d7220 */ /* 0x080fe20000410000 */
[----:B--2---:R-:W-:Y:S01]  /*78f0*/  FSEL R63, R209, RZ, P1 ;  /* 0x000000ffd13f7208 */ /* 0x004fe20000800000 */
[----:B------:R-:W2:Y:S01]  /*7900*/  MUFU.EX2 R43, R43 ;  /* 0x0000002b002b7308 */ /* 0x000ea20000000800 */
[----:B------:R-:W-:-:S02]  /*7910*/  FMUL.FTZ R96, R96, R47 ;  /* 0x0000002f60607220 */ /* 0x000fc40000410000 */
[-C--:B------:R-:W-:Y:S02]  /*7920*/  FMUL.FTZ R97, R97, R47.reuse ;  /* 0x0000002f61617220 */ /* 0x080fe40000410000 */
[----:B------:R-:W-:Y:S02]  /*7930*/  FADD.FTZ R63, R168, -R63 ;  /* 0x8000003fa83f7221 */ /* 0x000fe40000010000 */
[-C--:B------:R-:W-:Y:S01]  /*7940*/  FMUL.FTZ R104, R104, R47.reuse ;  /* 0x0000002f68687220 */ /* 0x080fe20000410000 */
[----:B------:R-:W3:Y:S01]  /*7950*/  MUFU.EX2 R46, R46 ;  /* 0x0000002e002e7308 */ /* 0x000ee20000000800 */
[----:B------:R-:W-:Y:S02]  /*7960*/  FMUL.FTZ R65, R63, c[0x0][0x23c] ;  /* 0x00008f003f417a20 */ /* 0x000fe40000410000 */
[-C--:B------:R-:W-:Y:S02]  /*7970*/  FMUL.FTZ R105, R105, R47.reuse ;  /* 0x0000002f69697220 */ /* 0x080fe40000410000 */
[----:B------:R-:W-:-:S02]  /*7980*/  FMUL.FTZ R108, R108, R47 ;  /* 0x0000002f6c6c7220 */ /* 0x000fc40000410000 */
[-C--:B------:R-:W-:Y:S01]  /*7990*/  FMUL.FTZ R109, R109, R47.reuse ;  /* 0x0000002f6d6d7220 */ /* 0x080fe20000410000 */
[----:B------:R-:W-:Y:S01]  /*79a0*/  MUFU.EX2 R63, R67 ;  /* 0x00000043003f7308 */ /* 0x000fe20000000800 */
[----:B--2---:R-:W-:Y:S01]  /*79b0*/  F2FP.BF16.PACK_AB R31, R43, R32 ;  /* 0x000000202b1f723e */ /* 0x004fe200000010ff */
[-C--:B------:R-:W-:Y:S02]  /*79c0*/  FMUL.FTZ R116, R116, R47.reuse ;  /* 0x0000002f74747220 */ /* 0x080fe40000410000 */
[-C--:B------:R-:W-:Y:S02]  /*79d0*/  FMUL.FTZ R117, R117, R47.reuse ;  /* 0x0000002f75757220 */ /* 0x080fe40000410000 */
[----:B------:R-:W-:Y:S02]  /*79e0*/  FMUL.FTZ R120, R120, R47 ;  /* 0x0000002f78787220 */ /* 0x000fe40000410000 */
[----:B------:R-:W-:Y:S01]  /*79f0*/  MUFU.EX2 R50, R50 ;  /* 0x0000003200327308 */ /* 0x000fe20000000800 */
[----:B---3--:R-:W-:-:S02]  /*7a00*/  FMUL.FTZ R158, R158, R46 ;  /* 0x0000002e9e9e7220 */ /* 0x008fc40000410000 */
[-C--:B------:R-:W-:Y:S02]  /*7a10*/  FMUL.FTZ R159, R159, R46.reuse ;  /* 0x0000002e9f9f7220 */ /* 0x080fe40000410000 */
[-C--:B------:R-:W-:Y:S02]  /*7a20*/  FMUL.FTZ R154, R154, R46.reuse ;  /* 0x0000002e9a9a7220 */ /* 0x080fe40000410000 */
[-C--:B------:R-:W-:Y:S01]  /*7a30*/  FMUL.FTZ R155, R155, R46.reuse ;  /* 0x0000002e9b9b7220 */ /* 0x080fe20000410000 */
[----:B------:R-:W-:Y:S01]  /*7a40*/  MUFU.EX2 R51, R193 ;  /* 0x000000c100337308 */ /* 0x000fe20000000800 */
[-C--:B------:R-:W-:Y:S01]  /*7a50*/  FMUL.FTZ R78, R78, R46.reuse ;  /* 0x0000002e4e4e7220 */ /* 0x080fe20000410000 */
[----:B------:R-:W-:Y:S01]  /*7a60*/  HMMA.16816.F32.BF16 R156, R28, R24, R156 ;  /* 0x000000181c9c723c */ /* 0x000fe2000004189c */
[-C--:B------:R-:W-:Y:S02]  /*7a70*/  FMUL.FTZ R79, R79, R46.reuse ;  /* 0x0000002e4f4f7220 */ /* 0x080fe40000410000 */
[----:B------:R-:W-:-:S02]  /*7a80*/  FMUL.FTZ R82, R82, R46 ;  /* 0x0000002e52527220 */ /* 0x000fc40000410000 */
        /* <DEDUP_REMOVED lines=20> */
[----:B------:R-:W-:Y:S01]  /*7bd0*/  FMUL.FTZ R123, R123, R46 ;  /* 0x0000002e7b7b7220 */ /* 0x000fe20000410000 */
[----:B------:R-:W-:Y:S01]  /*7be0*/  HMMA.16816.F32.BF16 R92, R28, R16, R92 ;  /* 0x000000101c5c723c */ /* 0x000fe2000004185c */
[----:B------:R-:W-:-:S02]  /*7bf0*/  FMUL.FTZ R128, R128, R47 ;  /* 0x0000002f80807220 */ /* 0x000fc40000410000 */
[-C--:B------:R-:W-:Y:S02]  /*7c00*/  FMUL.FTZ R129, R129, R47.reuse ;  /* 0x0000002f81817220 */ /* 0x080fe40000410000 */
[-C--:B------:R-:W-:Y:S01]  /*7c10*/  FMUL.FTZ R130, R130, R46.reuse ;  /* 0x0000002e82827220 */ /* 0x080fe20000410000 */
[----:B------:R-:W2:Y:S01]  /*7c20*/  MUFU.EX2 R65, R65 ;  /* 0x0000004100417308 */ /* 0x000ea20000000800 */
[-C--:B------:R-:W-:Y:S01]  /*7c30*/  FMUL.FTZ R131, R131, R46.reuse ;  /* 0x0000002e83837220 */ /* 0x080fe20000410000 */
[C---:B------:R-:W-:Y:S01]  /*7c40*/  HMMA.16816.F32.BF16 R96, R28.reuse, R18, R96 ;  /* 0x000000121c60723c */ /* 0x040fe20000041860 */
[-C--:B------:R-:W-:Y:S02]  /*7c50*/  FMUL.FTZ R132, R132, R47.reuse ;  /* 0x0000002f84847220 */ /* 0x080fe40000410000 */
[----:B------:R-:W-:Y:S02]  /*7c60*/  FMUL.FTZ R133, R133, R47 ;  /* 0x0000002f85857220 */ /* 0x000fe40000410000 */
[-C--:B------:R-:W-:Y:S01]  /*7c70*/  FMUL.FTZ R134, R134, R46.reuse ;  /* 0x0000002e86867220 */ /* 0x080fe20000410000 */
[----:B------:R-:W3:Y:S01]  /*7c80*/  MUFU.EX2 R67, R166 ;  /* 0x000000a600437308 */ /* 0x000ee20000000800 */
[----:B------:R-:W-:Y:S01]  /*7c90*/  FMUL.FTZ R135, R135, R46 ;  /* 0x0000002e87877220 */ /* 0x000fe20000410000 */
[----:B------:R-:W-:Y:S01]  /*7ca0*/  HMMA.16816.F32.BF16 R104, R28, R12, R104 ;  /* 0x0000000c1c68723c */ /* 0x000fe20000041868 */
[----:B------:R-:W-:-:S02]  /*7cb0*/  FFMA.FTZ R168, R203, c[0x0][0x23c], -R171 ;  /* 0x00008f00cba87a23 */ /* 0x000fc400000108ab */
[--C-:B------:R-:W-:Y:S02]  /*7cc0*/  FFMA.FTZ R167, R185, c[0x0][0x23c], -R61.reuse ;  /* 0x00008f00b9a77a23 */ /* 0x100fe4000001083d */
[----:B------:R-:W-:Y:S01]  /*7cd0*/  FFMA.FTZ R179, R252, c[0x0][0x23c], -R61 ;  /* 0x00008f00fcb37a23 */ /* 0x000fe2000001083d */
[----:B------:R-:W-:Y:S01]  /*7ce0*/  MUFU.EX2 R165, R165 ;  /* 0x000000a500a57308 */ /* 0x000fe20000000800 */
[-C--:B--2---:R-:W-:Y:S01]  /*7cf0*/  FMUL.FTZ R160, R160, R65.reuse ;  /* 0x00000041a0a07220 */ /* 0x084fe20000410000 */
[C---:B------:R-:W-:Y:S01]  /*7d00*/  HMMA.16816.F32.BF16 R108, R28.reuse, R14, R108 ;  /* 0x0000000e1c6c723c */ /* 0x040fe2000004186c */
[-C--:B------:R-:W-:Y:S02]  /*7d10*/  FMUL.FTZ R161, R161, R65.reuse ;  /* 0x00000041a1a17220 */ /* 0x080fe40000410000 */
[-C--:B------:R-:W-:Y:S02]  /*7d20*/  FMUL.FTZ R68, R68, R65.reuse ;  /* 0x0000004144447220 */ /* 0x080fe40000410000 */
[----:B------:R-:W-:Y:S01]  /*7d30*/  FMUL.FTZ R69, R69, R65 ;  /* 0x0000004145457220 */ /* 0x000fe20000410000 */
[----:B------:R-:W2:Y:S01]  /*7d40*/  MUFU.EX2 R168, R168 ;  /* 0x000000a800a87308 */ /* 0x000ea20000000800 */
[-C--:B---3--:R-:W-:Y:S01]  /*7d50*/  FMUL.FTZ R162, R162, R67.reuse ;  /* 0x00000043a2a27220 */ /* 0x088fe20000410000 */
[----:B-1----:R-:W-:Y:S01]  /*7d60*/  HMMA.16816.F32.BF16 R116, R28, R4, R116 ;  /* 0x000000041c74723c */ /* 0x002fe20000041874 */
        /* <DEDUP_REMOVED lines=11> */
[----:B----4-:R-:W-:Y:S01]  /*7e20*/  HMMA.16816.F32.BF16 R128, R28, R8, R128 ;  /* 0x000000081c80723c */ /* 0x010fe20000041880 */
[----:B------:R-:W-:-:S02]  /*7e30*/  FMUL.FTZ R85, R85, R65 ;  /* 0x0000004155557220 */ /* 0x000fc40000410000 */
[-C--:B------:R-:W-:Y:S02]  /*7e40*/  FMUL.FTZ R86, R86, R67.reuse ;  /* 0x0000004356567220 */ /* 0x080fe40000410000 */
[----:B------:R-:W-:Y:S01]  /*7e50*/  FMUL.FTZ R87, R87, R67 ;  /* 0x0000004357577220 */ /* 0x000fe20000410000 */
[----:B------:R-:W1:Y:S01]  /*7e60*/  MUFU.EX2 R188, R188 ;  /* 0x000000bc00bc7308 */ /* 0x000e620000000800 */
[-C--:B------:R-:W-:Y:S01]  /*7e70*/  FMUL.FTZ R88, R88, R65.reuse ;  /* 0x0000004158587220 */ /* 0x080fe20000410000 */
[----:B------:R-:W-:Y:S01]  /*7e80*/  HMMA.16816.F32.BF16 R132, R28, R10, R132 ;  /* 0x0000000a1c84723c */ /* 0x000fe20000041884 */
[----:B------:R-:W-:Y:S02]  /*7e90*/  FMUL.FTZ R89, R89, R65 ;  /* 0x0000004159597220 */ /* 0x000fe40000410000 */
[-C--:B------:R-:W-:Y:S02]  /*7ea0*/  FMUL.FTZ R90, R90, R67.reuse ;  /* 0x000000435a5a7220 */ /* 0x080fe40000410000 */
[----:B------:R-:W-:Y:S01]  /*7eb0*/  FMUL.FTZ R91, R91, R67 ;  /* 0x000000435b5b7220 */ /* 0x000fe20000410000 */
[----:B------:R-:W-:Y:S01]  /*7ec0*/  MUFU.EX2 R179, R179 ;  /* 0x000000b300b37308 */ /* 0x000fe20000000800 */
[----:B------:R-:W-:Y:S01]  /*7ed0*/  F2FP.BF16.PACK_AB R28, R51, R50 ;  /* 0x00000032331c723e */ /* 0x000fe200000010ff */
[----:B------:R-:W-:Y:S01]  /*7ee0*/  FMUL.FTZ R100, R100, R65 ;  /* 0x0000004164647220 */ /* 0x000fe20000410000 */
[----:B------:R-:W-:Y:S01]  /*7ef0*/  F2FP.BF16.PACK_AB R29, R56, R57 ;  /* 0x00000039381d723e */ /* 0x000fe200000010ff */
[----:B------:R-:W-:Y:S01]  /*7f00*/  FMUL.FTZ R101, R101, R65 ;  /* 0x0000004165657220 */ /* 0x000fe20000410000 */
[----:B------:R-:W-:Y:S01]  /*7f10*/  F2FP.BF16.PACK_AB R30, R54, R53 ;  /* 0x00000035361e723e */ /* 0x000fe200000010ff */
[-C--:B------:R-:W-:Y:S01]  /*7f20*/  FMUL.FTZ R102, R102, R67.reuse ;  /* 0x0000004366667220 */ /* 0x080fe20000410000 */
[----:B------:R-:W-:Y:S01]  /*7f30*/  F2FP.BF16.PACK_AB R31, R63, R58 ;  /* 0x0000003a3f1f723e */ /* 0x000fe200000010ff */
[----:B------:R-:W-:-:S02]  /*7f40*/  FMUL.FTZ R103, R103, R67 ;  /* 0x0000004367677220 */ /* 0x000fc40000410000 */
[-C--:B------:R-:W-:Y:S02]  /*7f50*/  FMUL.FTZ R148, R148, R65.reuse ;  /* 0x0000004194947220 */ /* 0x080fe40000410000 */
[----:B------:R-:W-:Y:S02]  /*7f60*/  FMUL.FTZ R149, R149, R65 ;  /* 0x0000004195957220 */ /* 0x000fe40000410000 */
[-C--:B------:R-:W-:Y:S01]  /*7f70*/  FMUL.FTZ R150, R150, R67.reuse ;  /* 0x0000004396967220 */ /* 0x080fe20000410000 */
[----:B------:R-:W-:Y:S01]  /*7f80*/  HMMA.16816.F32.BF16 R160, R28, R24, R160 ;  /* 0x000000181ca0723c */ /* 0x000fe200000418a0 */
[----:B------:R-:W-:Y:S02]  /*7f90*/  FMUL.FTZ R151, R151, R67 ;  /* 0x0000004397977220 */ /* 0x000fe40000410000 */
[-C--:B------:R-:W-:Y:S02]  /*7fa0*/  FMUL.FTZ R112, R112, R65.reuse ;  /* 0x0000004170707220 */ /* 0x080fe40000410000 */
[----:B------:R-:W-:-:S02]  /*7fb0*/  FMUL.FTZ R113, R113, R65 ;  /* 0x0000004171717220 */ /* 0x000fc40000410000 */
[-C--:B------:R-:W-:Y:S01]  /*7fc0*/  FMUL.FTZ R114, R114, R67.reuse ;  /* 0x0000004372727220 */ /* 0x080fe20000410000 */
[C---:B------:R-:W-:Y:S01]  /*7fd0*/  HMMA.16816.F32.BF16 R68, R28.reuse, R26, R68 ;  /* 0x0000001a1c44723c */ /* 0x040fe20000041844 */
[----:B------:R-:W-:Y:S01]  /*7fe0*/  FMUL.FTZ R115, R115, R67 ;  /* 0x0000004373737220 */ /* 0x000fe20000410000 */
[----:B------:R-:W3:Y:S01]  /*7ff0*/  LDSM.16.MT88.4 R24, [R214+0x9400] ;  /* 0x00940000d618783b */ /* 0x000ee20000004200 */
[-C--:B------:R-:W-:Y:S02]  /*8000*/  FMUL.FTZ R144, R144, R65.reuse ;  /* 0x0000004190907220 */ /* 0x080fe40000410000 */
[----:B------:R-:W-:Y:S02]  /*8010*/  FMUL.FTZ R145, R145, R65 ;  /* 0x0000004191917220 */ /* 0x000fe40000410000 */
[-C--:B------:R-:W-:Y:S01]  /*8020*/  FMUL.FTZ R146, R146, R67.reuse ;  /* 0x0000004392927220 */ /* 0x080fe20000410000 */
[----:B------:R-:W-:Y:S01]  /*8030*/  HMMA.16816.F32.BF16 R72, R28, R20, R72 ;  /* 0x000000141c48723c */ /* 0x000fe20000041848 */
[----:B------:R-:W-:-:S02]  /*8040*/  FMUL.FTZ R147, R147, R67 ;  /* 0x0000004393937220 */ /* 0x000fc40000410000 */
[-C--:B------:R-:W-:Y:S02]  /*8050*/  FMUL.FTZ R124, R124, R65.reuse ;  /* 0x000000417c7c7220 */ /* 0x080fe40000410000 */
[----:B------:R-:W-:Y:S02]  /*8060*/  FMUL.FTZ R125, R125, R65 ;  /* 0x000000417d7d7220 */ /* 0x000fe40000410000 */
[-C--:B------:R-:W-:Y:S01]  /*8070*/  FMUL.FTZ R126, R126, R67.reuse ;  /* 0x000000437e7e7220 */ /* 0x080fe20000410000 */
[----:B------:R-:W-:Y:S01]  /*8080*/  HMMA.16816.F32.BF16 R84, R28, R22, R84 ;  /* 0x000000161c54723c */ /* 0x000fe20000041854 */
[----:B------:R-:W-:Y:S01]  /*8090*/  FMUL.FTZ R127, R127, R67 ;  /* 0x000000437f7f7220 */ /* 0x000fe20000410000 */
[----:B------:R-:W4:Y:S01]  /*80a0*/  LDSM.16.MT88.4 R20, [R212+0x9400] ;  /* 0x00940000d414783b */ /* 0x000f220000004200 */
[-C--:B------:R-:W-:Y:S02]  /*80b0*/  FMUL.FTZ R140, R140, R65.reuse ;  /* 0x000000418c8c7220 */ /* 0x080fe40000410000 */
[----:B------:R-:W-:-:S02]  /*80c0*/  FMUL.FTZ R141, R141, R65 ;  /* 0x000000418d8d7220 */ /* 0x000fc40000410000 */
[-C--:B------:R-:W-:Y:S01]  /*80d0*/  FMUL.FTZ R142, R142, R67.reuse ;  /* 0x000000438e8e7220 */ /* 0x080fe20000410000 */
[C---:B------:R-:W-:Y:S01]  /*80e0*/  HMMA.16816.F32.BF16 R88, R28.reuse, R16, R88 ;  /* 0x000000101c58723c */ /* 0x040fe20000041858 */
[----:B------:R-:W-:Y:S02]  /*80f0*/  FMUL.FTZ R143, R143, R67 ;  /* 0x000000438f8f7220 */ /* 0x000fe40000410000 */
[-C--:B------:R-:W-:Y:S02]  /*8100*/  FMUL.FTZ R136, R136, R65.reuse ;  /* 0x0000004188887220 */ /* 0x080fe40000410000 */
[----:B------:R-:W-:Y:S02]  /*8110*/  FMUL.FTZ R137, R137, R65 ;  /* 0x0000004189897220 */ /* 0x000fe40000410000 */
[-C--:B------:R-:W-:Y:S01]  /*8120*/  FMUL.FTZ R138, R138, R67.reuse ;  /* 0x000000438a8a7220 */ /* 0x080fe20000410000 */
[----:B------:R-:W-:Y:S01]  /*8130*/  HMMA.16816.F32.BF16 R100, R28, R18, R100 ;  /* 0x000000121c64723c */ /* 0x000fe20000041864 */
[----:B------:R-:W-:Y:S01]  /*8140*/  FMUL.FTZ R139, R139, R67 ;  /* 0x000000438b8b7220 */ /* 0x000fe20000410000 */
[----:B------:R-:W5:Y:S01]  /*8150*/  LDSM.16.MT88.4 R16, [R214+0xa400] ;  /* 0x00a40000d610783b */ /* 0x000f620000004200 */
[----:B------:R-:W-:-:S02]  /*8160*/  FFMA.FTZ R166, R241, c[0x0][0x23c], -R171 ;  /* 0x00008f00f1a67a23 */ /* 0x000fc400000108ab */
[----:B------:R-:W-:Y:S02]  /*8170*/  FFMA.FTZ R192, R202, c[0x0][0x23c], -R61 ;  /* 0x00008f00cac07a23 */ /* 0x000fe4000001083d */
[--C-:B------:R-:W-:Y:S01]  /*8180*/  FFMA.FTZ R194, R189, c[0x0][0x23c], -R52.reuse ;  /* 0x00008f00bdc27a23 */ /* 0x100fe20000010834 */
[C---:B------:R-:W-:Y:S01]  /*8190*/  HMMA.16816.F32.BF16 R148, R28.reuse, R12, R148 ;  /* 0x0000000c1c94723c */ /* 0x040fe20000041894 */
[----:B------:R-:W1:Y:S01]  /*81a0*/  MUFU.EX2 R166, R166 ;  /* 0x000000a600a67308 */ /* 0x000e620000000800 */
[--C-:B------:R-:W-:Y:S02]  /*81b0*/  FFMA.FTZ R202, R191, c[0x0][0x23c], -R52.reuse ;  /* 0x00008f00bfca7a23 */ /* 0x100fe40000010834 */
[--C-:B------:R-:W-:Y:S02]  /*81c0*/  FFMA.FTZ R185, R197, c[0x0][0x23c], -R52.reuse ;  /* 0x00008f00c5b97a23 */ /* 0x100fe40000010834 */
[----:B------:R-:W-:Y:S02]  /*81d0*/  FFMA.FTZ R187, R187, c[0x0][0x23c], -R52 ;  /* 0x00008f00bbbb7a23 */ /* 0x000fe40000010834 */
[----:B------:R-:W-:Y:S01]  /*81e0*/  HMMA.16816.F32.BF16 R112, R28, R14, R112 ;  /* 0x0000000e1c70723c */ /* 0x000fe20000041870 */
[----:B------:R-:W1:Y:S01]  /*81f0*/  LDSM.16.MT88.4 R12, [R212+0xa400] ;  /* 0x00a40000d40c783b */ /* 0x000e620000004200 */
[----:B------:R-:W1:Y:S01]  /*8200*/  MUFU.EX2 R192, R192 ;  /* 0x000000c000c07308 */ /* 0x000e620000000800 */
[----:B------:R-:W-:-:S02]  /*8210*/  FFMA.FTZ R189, R240, c[0x0][0x23c], -R55 ;  /* 0x00008f00f0bd7a23 */ /* 0x000fc40000010837 */
[--C-:B------:R-:W-:Y:S02]  /*8220*/  FFMA.FTZ R204, R242, c[0x0][0x23c], -R55.reuse ;  /* 0x00008f00f2cc7a23 */ /* 0x100fe40000010837 */
[--C-:B------:R-:W-:Y:S01]  /*8230*/  FFMA.FTZ R191, R250, c[0x0][0x23c], -R55.reuse ;  /* 0x00008f00fabf7a23 */ /* 0x100fe20000010837 */
[C---:B------:R-:W-:Y:S01]  /*8240*/  HMMA.16816.F32.BF16 R144, R28.reuse, R4, R144 ;  /* 0x000000041c90723c */ /* 0x040fe20000041890 */
[----:B------:R-:W-:Y:S01]  /*8250*/  FFMA.FTZ R206, R248, c[0x0][0x23c], -R55 ;  /* 0x00008f00f8ce7a23 */ /* 0x000fe20000010837 */
[----:B------:R-:W-:Y:S01]  /*8260*/  MUFU.EX2 R185, R185 ;  /* 0x000000b900b97308 */ /* 0x000fe20000000800 */
[----:B------:R-:W-:Y:S02]  /*8270*/  FFMA.FTZ R193, R196, c[0x0][0x23c], -R171 ;  /* 0x00008f00c4c17a23 */ /* 0x000fe400000108ab */
[----:B------:R-:W-:Y:S02]  /*8280*/  FFMA.FTZ R197, R180, c[0x0][0x23c], -R61 ;  /* 0x00008f00b4c57a23 */ /* 0x000fe4000001083d */
[--C-:B------:R-:W-:Y:S01]  /*8290*/  FFMA.FTZ R190, R190, c[0x0][0x23c], -R171.reuse ;  /* 0x00008f00bebe7a23 */ /* 0x100fe200000108ab */
[----:B------:R-:W-:Y:S01]  /*82a0*/  HMMA.16816.F32.BF16 R124, R28, R6, R124 ;  /* 0x000000061c7c723c */ /* 0x000fe2000004187c */
[----:B------:R-:W-:Y:S01]  /*82b0*/  LDSM.16.MT88.4 R4, [R212+0xb400] ;  /* 0x00b40000d404783b */ /* 0x000fe20000004200 */
[----:B------:R-:W1:Y:S01]  /*82c0*/  MUFU.EX2 R194, R194 ;  /* 0x000000c200c27308 */ /* 0x000e620000000800 */
[----:B------:R-:W-:-:S02]  /*82d0*/  FFMA.FTZ R195, R200, c[0x0][0x23c], -R171 ;  /* 0x00008f00c8c37a23 */ /* 0x000fc400000108ab */
[----:B------:R-:W-:Y:S02]  /*82e0*/  FFMA.FTZ R196, R198, c[0x0][0x23c], -R171 ;  /* 0x00008f00c6c47a23 */ /* 0x000fe400000108ab */
[--C-:B------:R-:W-:Y:S01]  /*82f0*/  FFMA.FTZ R182, R182, c[0x0][0x23c], -R61.reuse ;  /* 0x00008f00b6b67a23 */ /* 0x100fe2000001083d */
[C---:B------:R-:W-:Y:S01]  /*8300*/  HMMA.16816.F32.BF16 R140, R28.reuse, R8, R140 ;  /* 0x000000081c8c723c */ /* 0x040fe2000004188c */
[--C-:B------:R-:W-:Y:S01]  /*8310*/  FFMA.FTZ R180, R186, c[0x0][0x23c], -R61.reuse ;  /* 0x00008f00bab47a23 */ /* 0x100fe2000001083d */
[----:B------:R-:W-:Y:S01]  /*8320*/  MUFU.EX2 R187, R187 ;  /* 0x000000bb00bb7308 */ /* 0x000fe20000000800 */
[----:B------:R-:W-:Y:S02]  /*8330*/  FFMA.FTZ R199, R184, c[0x0][0x23c], -R61 ;  /* 0x00008f00b8c77a23 */ /* 0x000fe4000001083d */
[--C-:B------:R-:W-:Y:S02]  /*8340*/  FFMA.FTZ R184, R183, c[0x0][0x23c], -R52.reuse ;  /* 0x00008f00b7b87a23 */ /* 0x100fe40000010834 */
[--C-:B------:R-:W-:Y:S01]  /*8350*/  FFMA.FTZ R186, R173, c[0x0][0x23c], -R52.reuse ;  /* 0x00008f00adba7a23 */ /* 0x100fe20000010834 */
[----:B------:R-:W-:Y:S01]  /*8360*/  HMMA.16816.F32.BF16 R136, R28, R10, R136 ;  /* 0x0000000a1c88723c */ /* 0x000fe20000041888 */
[----:B------:R-:W5:Y:S01]  /*8370*/  LDSM.16.MT88.4 R8, [R214+0xb400] ;  /* 0x00b40000d608783b */ /* 0x000f620000004200 */
[----:B------:R-:W-:Y:S01]  /*8380*/  MUFU.EX2 R202, R202 ;  /* 0x000000ca00ca7308 */ /* 0x000fe20000000800 */
[----:B------:R-:W-:-:S02]  /*8390*/  FFMA.FTZ R181, R181, c[0x0][0x23c], -R52 ;  /* 0x00008f00b5b57a23 */ /* 0x000fc40000010834 */
[----:B------:R-:W-:Y:S02]  /*83a0*/  FFMA.FTZ R177, R177, c[0x0][0x23c], -R52 ;  /* 0x00008f00b1b17a23 */ /* 0x000fe40000010834 */
[----:B--2---:R-:W-:Y:S01]  /*83b0*/  F2FP.BF16.PACK_AB R28, R168, R165 ;  /* 0x000000a5a81c723e */ /* 0x004fe200000010ff */
[--C-:B------:R-:W-:Y:S01]  /*83c0*/  FFMA.FTZ R173, R178, c[0x0][0x23c], -R55.reuse ;  /* 0x00008f00b2ad7a23 */ /* 0x100fe20000010837 */
[----:B-1----:R-:W-:Y:S01]  /*83d0*/  F2FP.BF16.PACK_AB R29, R188, R167 ;  /* 0x000000a7bc1d723e */ /* 0x002fe200000010ff */
[----:B------:R-:W-:Y:S01]  /*83e0*/  MUFU.EX2 R189, R189 ;  /* 0x000000bd00bd7308 */ /* 0x000fe20000000800 */
[----:B------:R-:W-:Y:S01]  /*83f0*/  F2FP.BF16.PACK_AB R30, R175, R166 ;  /* 0x000000a6af1e723e */ /* 0x000fe200000010ff */
[--C-:B------:R-:W-:Y:S01]  /*8400*/  FFMA.FTZ R176, R176, c[0x0][0x23c], -R55.reuse ;  /* 0x00008f00b0b07a23 */ /* 0x100fe20000010837 */
[----:B------:R-:W-:Y:S01]  /*8410*/  F2FP.BF16.PACK_AB R31, R192, R179 ;  /* 0x000000b3c01f723e */ /* 0x000fe200000010ff */
[--C-:B------:R-:W-:Y:S02]  /*8420*/  FFMA.FTZ R174, R174, c[0x0][0x23c], -R55.reuse ;  /* 0x00008f00aeae7a23 */ /* 0x100fe40000010837 */
[----:B------:R-:W-:-:S02]  /*8430*/  FFMA.FTZ R183, R172, c[0x0][0x23c], -R55 ;  /* 0x00008f00acb77a23 */ /* 0x000fc40000010837 */
[----:B------:R-:W1:Y:S01]  /*8440*/  MUFU.EX2 R204, R204 ;  /* 0x000000cc00cc7308 */ /* 0x000e620000000800 */
[----:B------:R-:W-:Y:S01]  /*8450*/  FFMA.FTZ R50, R237, R65, R50 ;  /* 0x00000041ed327223 */ /* 0x000fe20000010032 */
[C---:B---3--:R-:W-:Y:S01]  /*8460*/  HMMA.16816.F32.BF16 R156, R28.reuse, R24, R156 ;  /* 0x000000181c9c723c */ /* 0x048fe2000004189c */
[----:B------:R-:W-:Y:S02]  /*8470*/  FFMA.FTZ R57, R232, R67, R57 ;  /* 0x00000043e8397223 */ /* 0x000fe40000010039 */
[----:B------:R-:W-:Y:S02]  /*8480*/  FFMA.FTZ R42, R235, R47, R42 ;  /* 0x0000002feb2a7223 */ /* 0x000fe4000001002a */
[----:B------:R-:W-:Y:S01]  /*8490*/  FFMA.FTZ R34, R233, R46, R34 ;  /* 0x0000002ee9227223 */ /* 0x000fe20000010022 */
        /* <DEDUP_REMOVED lines=18> */
[----:B------:R-:W3:Y:S01]  /*85c0*/  MUFU.EX2 R193, R193 ;  /* 0x000000c100c17308 */ /* 0x000ee20000000800 */
[--C-:B------:R-:W-:Y:S01]  /*85d0*/  FFMA.FTZ R201, R164, c[0x0][0x23c], -R171.reuse ;  /* 0x00008f00a4c97a23 */ /* 0x100fe200000108ab */
[C---:B-----5:R-:W-:Y:S01]  /*85e0*/  HMMA.16816.F32.BF16 R92, R28.reuse, R16, R92 ;  /* 0x000000101c5c723c */ /* 0x060fe2000004185c */
[--C-:B------:R-:W-:Y:S02]  /*85f0*/  FFMA.FTZ R164, R169, c[0x0][0x23c], -R171.reuse ;  /* 0x00008f00a9a47a23 */ /* 0x100fe400000108ab */
[--C-:B------:R-:W-:Y:S02]  /*8600*/  FFMA.FTZ R66, R66, c[0x0][0x23c], -R171.reuse ;  /* 0x00008f0042427a23 */ /* 0x100fe400000108ab */
[----:B------:R-:W-:Y:S01]  /*8610*/  FFMA.FTZ R169, R170, c[0x0][0x23c], -R171 ;  /* 0x00008f00aaa97a23 */ /* 0x000fe200000108ab */
        /* <DEDUP_REMOVED lines=9> */
[----:B------:R-:W-:Y:S02]  /*86b0*/  FFMA.FTZ R59, R59, c[0x0][0x23c], -R61 ;  /* 0x00008f003b3b7a23 */ /* 0x000fe4000001083d */
[----:B------:R-:W-:Y:S01]  /*86c0*/  FADD.FTZ R165, R168, R165 ;  /* 0x000000a5a8a57221 */ /* 0x000fe20000010000 */
[----:B------:R-:W-:Y:S01]  /*86d0*/  MOV R168, R209 ;  /* 0x000000d100a87202 */ /* 0x000fe20000000f00 */
[----:B------:R-:W-:Y:S01]  /*86e0*/  FADD.FTZ R188, R188, R167 ;  /* 0x000000a7bcbc7221 */ /* 0x000fe20000010000 */
[----:B------:R-:W-:Y:S01]  /*86f0*/  MUFU.EX2 R182, R182 ;  /* 0x000000b600b67308 */ /* 0x000fe20000000800 */
[----:B------:R-:W-:Y:S01]  /*8700*/  FADD.FTZ R166, R166, R165 ;  /* 0x000000a5a6a67221 */ /* 0x000fe20000010000 */
[C---:B------:R-:W-:Y:S01]  /*8710*/  HMMA.16816.F32.BF16 R108, R28.reuse, R14, R108 ;  /* 0x0000000e1c6c723c */ /* 0x040fe2000004186c */
[----:B------:R-:W-:Y:S01]  /*8720*/  FADD.FTZ R179, R179, R188 ;  /* 0x000000bcb3b37221 */ /* 0x000fe20000010000 */
[----:B------:R-:W-:Y:S01]  /*8730*/  MOV R167, R208 ;  /* 0x000000d000a77202 */ /* 0x000fe20000000f00 */
[--C-:B------:R-:W-:Y:S01]  /*8740*/  FFMA.FTZ R38, R38, c[0x0][0x23c], -R52.reuse ;  /* 0x00008f0026267a23 */ /* 0x100fe20000010834 */
[----:B------:R-:W-:Y:S01]  /*8750*/  MOV R165, R0 ;  /* 0x0000000000a57202 */ /* 0x000fe20000000f00 */
[----:B------:R-:W-:Y:S01]  /*8760*/  FFMA.FTZ R39, R39, c[0x0][0x23c], -R52 ;  /* 0x00008f0027277a23 */ /* 0x000fe20000010834 */
[----:B------:R-:W4:Y:S01]  /*8770*/  MUFU.EX2 R197, R197 ;  /* 0x000000c500c57308 */ /* 0x000f220000000800 */
[--C-:B------:R-:W-:Y:S01]  /*8780*/  FFMA.FTZ R36, R36, c[0x0][0x23c], -R55.reuse ;  /* 0x00008f0024247a23 */ /* 0x100fe20000010837 */
[----:B------:R-:W-:Y:S01]  /*8790*/  HMMA.16816.F32.BF16 R116, R28, R8, R116 ;  /* 0x000000081c74723c */ /* 0x000fe20000041874 */
[----:B------:R-:W-:-:S02]  /*87a0*/  FFMA.FTZ R37, R37, c[0x0][0x23c], -R55 ;  /* 0x00008f0025257a23 */ /* 0x000fc40000010837 */
[--C-:B------:R-:W-:Y:S02]  /*87b0*/  FFMA.FTZ R45, R45, c[0x0][0x23c], -R52.reuse ;  /* 0x00008f002d2d7a23 */ /* 0x100fe40000010834 */
[----:B------:R-:W-:Y:S01]  /*87c0*/  FFMA.FTZ R52, R49, c[0x0][0x23c], -R52 ;  /* 0x00008f0031347a23 */ /* 0x000fe20000010834 */
[----:B------:R-:W-:Y:S01]  /*87d0*/  MUFU.EX2 R180, R180 ;  /* 0x000000b400b47308 */ /* 0x000fe20000000800 */
[--C-:B------:R-:W-:Y:S01]  /*87e0*/  FFMA.FTZ R44, R44, c[0x0][0x23c], -R55.reuse ;  /* 0x00008f002c2c7a23 */ /* 0x100fe20000010837 */
[C---:B------:R-:W-:Y:S01]  /*87f0*/  HMMA.16816.F32.BF16 R120, R28.reuse, R10, R120 ;  /* 0x0000000a1c78723c */ /* 0x040fe20000041878 */
[----:B------:R-:W-:Y:S02]  /*8800*/  FFMA.FTZ R49, R48, c[0x0][0x23c], -R55 ;  /* 0x00008f0030317a23 */ /* 0x000fe40000010837 */
[----:B------:R-:W-:Y:S01]  /*8810*/  FADD.FTZ R175, R175, R166 ;  /* 0x000000a6afaf7221 */ /* 0x000fe20000010000 */
[----:B------:R-:W-:Y:S01]  /*8820*/  MOV R166, R2 ;  /* 0x0000000200a67202 */ /* 0x000fe20000000f00 */
[----:B------:R-:W-:Y:S01]  /*8830*/  FADD.FTZ R179, R192, R179 ;  /* 0x000000b3c0b37221 */ /* 0x000fe20000010000 */
[----:B------:R-:W5:Y:S02]  /*8840*/  MUFU.EX2 R199, R199 ;  /* 0x000000c700c77308 */ /* 0x000f640000000800 */
[C---:B------:R-:W-:Y:S06]  /*8850*/  HMMA.16816.F32.BF16 R128, R28.reuse, R4, R128 ;  /* 0x000000041c80723c */ /* 0x040fec0000041880 */
[----:B------:R-:W-:Y:S02]  /*8860*/  MUFU.EX2 R181, R181 ;  /* 0x000000b500b57308 */ /* 0x000fe40000000800 */
[----:B------:R-:W-:Y:S06]  /*8870*/  HMMA.16816.F32.BF16 R132, R28, R6, R132 ;  /* 0x000000061c84723c */ /* 0x000fec0000041884 */
[----:B------:R-:W3:Y:S01]  /*8880*/  MUFU.EX2 R184, R184 ;  /* 0x000000b800b87308 */ /* 0x000ee20000000800 */
        /* <DEDUP_REMOVED lines=16> */
[----:B------:R-:W1:Y:S01]  /*8990*/  LDSM.16.MT88.4 R24, [R214+0x9800] ;  /* 0x00980000d618783b */ /* 0x000e620000004200 */
[----:B------:R-:W-:Y:S06]  /*89a0*/  MUFU.EX2 R173, R173 ;  /* 0x000000ad00ad7308 */ /* 0x000fec0000000800 */
[C---:B------:R-:W-:Y:S02]  /*89b0*/  HMMA.16816.F32.BF16 R72, R28.reuse, R20, R72 ;  /* 0x000000141c48723c */ /* 0x040fe40000041848 */
[----:B------:R-:W2:Y:S06]  /*89c0*/  MUFU.EX2 R176, R176 ;  /* 0x000000b000b07308 */ /* 0x000eac0000000800 */
        /* <DEDUP_REMOVED lines=14> */
[----:B------:R-:W-:Y:S06]  /*8ab0*/  MUFU.EX2 R169, R169 ;  /* 0x000000a900a97308 */ /* 0x000fec0000000800 */
[C---:B------:R-:W-:Y:S01]  /*8ac0*/  HMMA.16816.F32.BF16 R124, R28.reuse, R10, R124 ;  /* 0x0000000a1c7c723c */ /* 0x040fe2000004187c */
[----:B------:R-:W2:Y:S01]  /*8ad0*/  LDSM.16.MT88.4 R8, [R214+0xb800] ;  /* 0x00b80000d608783b */ /* 0x000ea20000004200 */
[----:B------:R-:W-:Y:S06]  /*8ae0*/  MUFU.EX2 R62, R62 ;  /* 0x0000003e003e7308 */ /* 0x000fec0000000800 */
[C---:B------:R-:W-:Y:S02]  /*8af0*/  HMMA.16816.F32.BF16 R140, R28.reuse, R4, R140 ;  /* 0x000000041c8c723c */ /* 0x040fe4000004188c */
[----:B------:R-:W1:Y:S06]  /*8b00*/  MUFU.EX2 R171, R171 ;  /* 0x000000ab00ab7308 */ /* 0x000e6c0000000800 */
[----:B------:R-:W-:Y:S01]  /*8b10*/  HMMA.16816.F32.BF16 R136, R28, R6, R136 ;  /* 0x000000061c88723c */ /* 0x000fe20000041888 */
[----:B------:R-:W2:Y:S01]  /*8b20*/  LDSM.16.MT88.4 R4, [R212+0xb800] ;  /* 0x00b80000d404783b */ /* 0x000ea20000004200 */
[----:B------:R-:W-:Y:S05]  /*8b30*/  MUFU.EX2 R60, R60 ;  /* 0x0000003c003c7308 */ /* 0x000fea0000000800 */
[----:B---3--:R-:W-:Y:S01]  /*8b40*/  F2FP.BF16.PACK_AB R28, R193, R190 ;  /* 0x000000bec11c723e */ /* 0x008fe200000010ff */
[----:B------:R-:W-:Y:S01]  /*8b50*/  FADD.FTZ R190, R190, R175 ;  /* 0x000000afbebe7221 */ /* 0x000fe20000010000 */
[----:B----4-:R-:W-:Y:S01]  /*8b60*/  F2FP.BF16.PACK_AB R29, R197, R182 ;  /* 0x000000b6c51d723e */ /* 0x010fe200000010ff */
[----:B------:R-:W3:Y:S01]  /*8b70*/  MUFU.EX2 R59, R59 ;  /* 0x0000003b003b7308 */ /* 0x000ee20000000800 */
[----:B------:R-:W-:Y:S01]  /*8b80*/  F2FP.BF16.PACK_AB R30, R196, R195 ;  /* 0x000000c3c41e723e */ /* 0x000fe200000010ff */
[----:B------:R-:W-:Y:S01]  /*8b90*/  FADD.FTZ R182, R182, R179 ;  /* 0x000000b3b6b67221 */ /* 0x000fe20000010000 */
[----:B-----5:R-:W-:Y:S01]  /*8ba0*/  F2FP.BF16.PACK_AB R31, R199, R180 ;  /* 0x000000b4c71f723e */ /* 0x020fe200000010ff */
[----:B------:R-:W-:-:S02]  /*8bb0*/  FADD.FTZ R190, R193, R190 ;  /* 0x000000bec1be7221 */ /* 0x000fc40000010000 */
[----:B------:R-:W-:Y:S02]  /*8bc0*/  FADD.FTZ R197, R197, R182 ;  /* 0x000000b6c5c57221 */ /* 0x000fe40000010000 */
[----:B------:R-:W-:Y:S01]  /*8bd0*/  MUFU.EX2 R38, R38 ;  /* 0x0000002600267308 */ /* 0x000fe20000000800 */
[----:B------:R-:W-:Y:S01]  /*8be0*/  FADD.FTZ R195, R195, R190 ;  /* 0x000000bec3c37221 */ /* 0x000fe20000010000 */
[C---:B-1----:R-:W-:Y:S01]  /*8bf0*/  HMMA.16816.F32.BF16 R156, R28.reuse, R24, R156 ;  /* 0x000000181c9c723c */ /* 0x042fe2000004189c */
[----:B------:R-:W-:Y:S02]  /*8c00*/  FADD.FTZ R180, R180, R197 ;  /* 0x000000c5b4b47221 */ /* 0x000fe40000010000 */
[----:B------:R-:W-:Y:S02]  /*8c10*/  FADD.FTZ R195, R196, R195 ;  /* 0x000000c3c4c37221 */ /* 0x000fe40000010000 */
[----:B------:R-:W-:Y:S01]  /*8c20*/  FADD.FTZ R199, R199, R180 ;  /* 0x000000b4c7c77221 */ /* 0x000fe20000010000 */
[----:B------:R-:W1:Y:S02]  /*8c30*/  MUFU.EX2 R39, R39 ;  /* 0x0000002700277308 */ /* 0x000e640000000800 */
        /* <DEDUP_REMOVED lines=12> */
[C---:B------:R-:W-:Y:S08]  /*8d00*/  HMMA.16816.F32.BF16 R108, R28.reuse, R14, R108 ;  /* 0x0000000e1c6c723c */ /* 0x040ff0000004186c */
[C---:B--2---:R-:W-:Y:S08]  /*8d10*/  HMMA.16816.F32.BF16 R116, R28.reuse, R8, R116 ;  /* 0x000000081c74723c */ /* 0x044ff00000041874 */
        /* <DEDUP_REMOVED lines=32> */
[----:B------:R-:W4:Y:S06]  /*8f20*/  LDSM.16.MT88.4 R4, [R212+0xbc00] ;  /* 0x00bc0000d404783b */ /* 0x000f2c0000004200 */
[----:B------:R-:W-:Y:S01]  /*8f30*/  F2FP.BF16.PACK_AB R28, R201, R66 ;  /* 0x00000042c91c723e */ /* 0x000fe200000010ff */
[----:B------:R-:W-:Y:S01]  /*8f40*/  FADD.FTZ R66, R66, R195 ;  /* 0x000000c342427221 */ /* 0x000fe20000010000 */
[----:B------:R-:W-:Y:S01]  /*8f50*/  F2FP.BF16.PACK_AB R29, R171, R62 ;  /* 0x0000003eab1d723e */ /* 0x000fe200000010ff */
[----:B------:R-:W-:Y:S01]  /*8f60*/  FADD.FTZ R62, R62, R199 ;  /* 0x000000c73e3e7221 */ /* 0x000fe20000010000 */
[----:B------:R-:W-:Y:S01]  /*8f70*/  F2FP.BF16.PACK_AB R30, R169, R164 ;  /* 0x000000a4a91e723e */ /* 0x000fe200000010ff */
[----:B------:R-:W-:Y:S01]  /*8f80*/  FADD.FTZ R201, R201, R66 ;  /* 0x00000042c9c97221 */ /* 0x000fe20000010000 */
[----:B---3--:R-:W-:Y:S01]  /*8f90*/  F2FP.BF16.PACK_AB R31, R59, R60 ;  /* 0x0000003c3b1f723e */ /* 0x008fe200000010ff */
[----:B------:R-:W-:-:S02]  /*8fa0*/  FADD.FTZ R171, R171, R62 ;  /* 0x0000003eabab7221 */ /* 0x000fc40000010000 */
[----:B------:R-:W-:Y:S02]  /*8fb0*/  FADD.FTZ R164, R164, R201 ;  /* 0x000000c9a4a47221 */ /* 0x000fe40000010000 */
[----:B------:R-:W-:Y:S02]  /*8fc0*/  FADD.FTZ R60, R60, R171 ;  /* 0x000000ab3c3c7221 */ /* 0x000fe40000010000 */
[----:B--2---:R-:W-:Y:S01]  /*8fd0*/  HMMA.16816.F32.BF16 R156, R28, R24, R156 ;  /* 0x000000181c9c723c */ /* 0x004fe2000004189c */
[----:B------:R-:W-:Y:S02]  /*8fe0*/  FADD.FTZ R235, R169, R164 ;  /* 0x000000a4a9eb7221 */ /* 0x000fe40000010000 */
[----:B------:R-:W-:-:S05]  /*8ff0*/  FADD.FTZ R233, R59, R60 ;  /* 0x0000003c3be97221 */ /* 0x000fca0000010000 */
        /* <DEDUP_REMOVED lines=35> */
[----:B------:R-:W-:Y:S11]  /*9230*/  @P0 BRA `(.L_x_67) ;  /* 0x00003bd000000947 */ /* 0x000ff60003800000 */
[----:B------:R-:W-:Y:S01]  /*9240*/  UIADD3 UR13, UR8, -0x3, URZ ;  /* 0xfffffffd080d7890 */ /* 0x000fe2000fffe03f */
[----:B------:R-:W-:-:S04]  /*9250*/  DEPBAR.LE SB0, 0x0 ;  /* 0x000080000000791a */ /* 0x000fc80000000000 */
[----:B------:R-:W-:Y:S01]  /*9260*/  USHF.R.S32.HI UR19, URZ, 0x1f, UR13 ;  /* 0x0000001f3f137899 */ /* 0x000fe2000801140d */
[----:B------:R-:W-:Y:S01]  /*9270*/  BAR.SYNC.DEFER_BLOCKING 0x0 ;  /* 0x0000000000007b1d */ /* 0x000fe20000010000 */
[----:B------:R-:W-:-:S05]  /*9280*/  UISETP.GE.AND UP0, UPT, UR8, 0x4, UPT ;  /* 0x000000040800788c */ /* 0x000fca000bf06270 */
[----:B------:R-:W-:Y:S02]  /*9290*/  ULDC.64 UR4, c[0x0][0x1a0] ;  /* 0x0000680000047ab9 */ /* 0x000fe40000000a00 */
[----:B------:R-:W-:Y:S02]  /*92a0*/  UIMAD UR19, UR19, UR4, URZ ;  /* 0x00000004131372a4 */ /* 0x000fe4000f8e023f */
[----:B------:R-:W-:Y:S02]  /*92b0*/  UIMAD.WIDE.U32 UR20, UR13, UR4, URZ ;  /* 0x000000040d1472a5 */ /* 0x000fe4000f8e003f */
[----:B------:R-:W-:Y:S02]  /*92c0*/  UIMAD UR5, UR13, UR5, UR19 ;  /* 0x000000050d0572a4 */ /* 0x000fe4000f8e0213 */
[----:B------:R-:W-:Y:S02]  /*92d0*/  UIADD3 UR19, UR8, -0x3, URZ ;  /* 0xfffffffd08137890 */ /* 0x000fe4000fffe03f */
[----:B------:R-:W-:Y:S01]  /*92e0*/  UIADD3 UR5, UR21, UR5, URZ ;  /* 0x0000000515057290 */ /* 0x000fe2000fffe03f */
[----:B------:R-:W-:-:S02]  /*92f0*/  IMAD.U32 R4, RZ, RZ, UR20 ;  /* 0x00000014ff047e24 */ /* 0x000fc4000f8e00ff */
[----:B------:R-:W-:-:S03]  /*9300*/  IMAD.U32 R5, RZ, RZ, UR21 ;  /* 0x00000015ff057e24 */ /* 0x000fc6000f8e00ff */
[----:B------:R-:W-:Y:S01]  /*9310*/  IMAD.U32 R5, RZ, RZ, UR5 ;  /* 0x00000005ff057e24 */ /* 0x000fe2000f8e00ff */
[----:B------:R-:W-:Y:S01]  /*9320*/  LEA R6, P0, R4, R238, 0x6 ;  /* 0x000000ee04067211 */ /* 0x000fe200078030ff */
[----:B------:R-:W-:Y:S03]  /*9330*/  @P4 STS [R221+0x9000], RZ ;  /* 0x009000ffdd004388 */ /* 0x000fe60000000800 */
[----:B------:R-:W-:Y:S01]  /*9340*/  @!P4 LEA R8, P5, R6, c[0x0][0x170], 0x1 ;  /* 0x00005c000608ca11 */ /* 0x000fe200078a08ff */
[----:B------:R-:W-:Y:S01]  /*9350*/  @P4 STS [R221+0x9004], RZ ;  /* 0x009004ffdd004388 */ /* 0x000fe20000000800 */
[----:B------:R-:W-:Y:S02]  /*9360*/  LEA.HI.X R5, R4, R245, R5, 0x6, P0 ;  /* 0x000000f504057211 */ /* 0x000fe400000f3405 */
[C---:B------:R-:W-:Y:S01]  /*9370*/  @!P3 LEA R12, P1, R6.reuse, c[0x0][0x170], 0x1 ;  /* 0x00005c00060cba11 */ /* 0x040fe200078208ff */
[----:B------:R-:W-:Y:S01]  /*9380*/  @P4 STS.64 [R221+0x9008], RZ ;  /* 0x009008ffdd004388 */ /* 0x000fe20000000a00 */
[----:B------:R-:W-:-:S02]  /*9390*/  @!P2 LEA R10, P0, R6, c[0x0][0x170], 0x1 ;  /* 0x00005c00060aaa11 */ /* 0x000fc400078008ff */
[C---:B------:R-:W-:Y:S02]  /*93a0*/  IADD3 R4, P6, R6.reuse, UR12, RZ ;  /* 0x0000000c06047c10 */ /* 0x040fe4000ffde0ff */
[C-C-:B------:R-:W-:Y:S02]  /*93b0*/  @!P4 LEA.HI.X R9, R6.reuse, c[0x0][0x174], R5.reuse, 0x1, P5 ;  /* 0x00005d000609ca11 */ /* 0x140fe400028f0c05 */
        /* <DEDUP_REMOVED lines=8> */
[----:B------:R-:W-:Y:S01]  /*9440*/  @P3 STS.128 [R221+0xa000], RZ ;  /* 0x00a000ffdd003388 */ /* 0x000fe20000000c00 */
[----:B------:R-:W-:-:S02]  /*9450*/  @!P3 LEA R18, P1, R4, c[0x0][0x170], 0x1 ;  /* 0x00005c000412ba11 */ /* 0x000fc400078208ff */
[C---:B------:R-:W-:Y:S01]  /*9460*/  @!P2 LEA R16, P0, R4.reuse, c[0x0][0x170], 0x1 ;  /* 0x00005c000410aa11 */ /* 0x040fe200078008ff */
[----:B------:R-:W-:Y:S01]  /*9470*/  @!PT LDS RZ, [RZ] ;  /* 0x00000000fffff984 */ /* 0x000fe20000000800 */
[----:B------:R-:W-:Y:S01]  /*9480*/  @!PT LDS RZ, [RZ] ;  /* 0x00000000fffff984 */ /* 0x000fe20000000800 */
[----:B------:R-:W-:Y:S01]  /*9490*/  @!PT LDS RZ, [RZ] ;  /* 0x00000000fffff984 */ /* 0x000fe20000000800 */
[----:B------:R2:W-:Y:S01]  /*94a0*/  @!P3 LDGSTS.E.BYPASS.LTC128B.128 [R221+0xa000], [R12.64+0x40] ;  /* 0x0a0000400cddbfae */ /* 0x0005e2000b901d50 */
[C-C-:B------:R-:W-:Y:S02]  /*94b0*/  @!P4 LEA.HI.X R15, R4.reuse, c[0x0][0x174], R5.reuse, 0x1, P5 ;  /* 0x00005d00040fca11 */ /* 0x140fe400028f0c05 */
[C-C-:B------:R-:W-:Y:S01]  /*94c0*/  @!P3 LEA.HI.X R19, R4.reuse, c[0x0][0x174], R5.reuse, 0x1, P1 ;  /* 0x00005d000413ba11 */ /* 0x140fe200008f0c05 */
[----:B------:R-:W-:Y:S01]  /*94d0*/  @P2 STS.128 [R221+0xb000], RZ ;  /* 0x00b000ffdd002388 */ /* 0x000fe20000000c00 */
[----:B------:R-:W-:-:S03]  /*94e0*/  @!P2 LEA.HI.X R17, R4, c[0x0][0x174], R5, 0x1, P0 ;  /* 0x00005d000411aa11 */ /* 0x000fc600000f0c05 */
        /* <DEDUP_REMOVED lines=19> */
[----:B------:R-:W-:Y:S04]  /*9620*/  LDSM.16.M88.4 R180, [R216+0x6000] ;  /* 0x00600000d8b4783b */ /* 0x000fe80000000200 */
[----:B------:R-:W4:Y:S04]  /*9630*/  LDSM.16.M88.4 R4, [R217+0x1000] ;  /* 0x00100000d904783b */ /* 0x000f280000000200 */
[----:B------:R-:W5:Y:S04]  /*9640*/  LDSM.16.M88.4 R172, [R216+0x6400] ;  /* 0x00640000d8ac783b */ /* 0x000f680000000200 */
[----:B------:R-:W1:Y:S04]  /*9650*/  LDSM.16.M88.4 R40, [R216+0x6c00] ;  /* 0x006c0000d828783b */ /* 0x000e680000000200 */
[----:B------:R-:W3:Y:S04]  /*9660*/  LDSM.16.M88.4 R164, [R216+0x6800] ;  /* 0x00680000d8a4783b */ /* 0x000ee80000000200 */
[----:B------:R-:W1:Y:S04]  /*9670*/  LDSM.16.M88.4 R60, [R217] ;  /* 0x00000000d93c783b */ /* 0x000e680000000200 */
[----:B------:R-:W-:Y:S04]  /*9680*/  LDSM.16.M88.4 R200, [R213+0x6000] ;  /* 0x00600000d5c8783b */ /* 0x000fe80000000200 */
[----:B------:R-:W1:Y:S04]  /*9690*/  LDSM.16.M88.4 R36, [R215+0x1000] ;  /* 0x00100000d724783b */ /* 0x000e680000000200 */
[----:B------:R-:W1:Y:S04]  /*96a0*/  LDSM.16.M88.4 R196, [R213+0x6400] ;  /* 0x00640000d5c4783b */ /* 0x000e680000000200 */
[----:B------:R-:W1:Y:S04]  /*96b0*/  LDSM.16.M88.4 R188, [R213+0x6c00] ;  /* 0x006c0000d5bc783b */ /* 0x000e680000000200 */
[----:B------:R-:W2:Y:S04]  /*96c0*/  LDSM.16.M88.4 R192, [R213+0x6800] ;  /* 0x00680000d5c0783b */ /* 0x000ea80000000200 */
[----:B------:R-:W2:Y:S01]  /*96d0*/  LDSM.16.M88.4 R204, [R215] ;  /* 0x00000000d7cc783b */ /* 0x000ea20000000200 */
[C---:B----4-:R-:W-:Y:S03]  /*96e0*/  HMMA.16816.F32.BF16 R32, R4.reuse, R180, RZ ;  /* 0x000000b40420723c */ /* 0x050fe600000418ff */
[----:B------:R-:W-:Y:S04]  /*96f0*/  LDSM.16.M88.4 R52, [R217+0x3000] ;  /* 0x00300000d934783b */ /* 0x000fe80000000200 */
[----:B------:R-:W4:Y:S01]  /*9700*/  LDSM.16.M88.4 R48, [R216+0x7000] ;  /* 0x00700000d830783b */ /* 0x000f220000000200 */
[C---:B------:R-:W-:Y:S03]  /*9710*/  HMMA.16816.F32.BF16 R28, R4.reuse, R182, RZ ;  /* 0x000000b6041c723c */ /* 0x040fe600000418ff */
[----:B------:R-:W4:Y:S04]  /*9720*/  LDSM.16.M88.4 R56, [R217+0x2000] ;  /* 0x00200000d938783b */ /* 0x000f280000000200 */
[----:B------:R-:W4:Y:S01]  /*9730*/  LDSM.16.M88.4 R44, [R216+0x7400] ;  /* 0x00740000d82c783b */ /* 0x000f220000000200 */
[C---:B-----5:R-:W-:Y:S03]  /*9740*/  HMMA.16816.F32.BF16 R24, R4.reuse, R172, RZ ;  /* 0x000000ac0418723c */ /* 0x060fe600000418ff */
[----:B------:R-:W0:Y:S05]  /*9750*/  LDGDEPBAR ;  /* 0x00000000000079af */ /* 0x000e2a0000000000 */
[C---:B------:R-:W-:Y:S08]  /*9760*/  HMMA.16816.F32.BF16 R20, R4.reuse, R174, RZ ;  /* 0x000000ae0414723c */ /* 0x040ff000000418ff */
[C---:B-1----:R-:W-:Y:S08]  /*9770*/  HMMA.16816.F32.BF16 R8, R4.reuse, R40, RZ ;  /* 0x000000280408723c */ /* 0x042ff000000418ff */
[C---:B---3--:R-:W-:Y:S08]  /*9780*/  HMMA.16816.F32.BF16 R16, R4.reuse, R164, RZ ;  /* 0x000000a40410723c */ /* 0x048ff000000418ff */
[C---:B--2---:R-:W-:Y:S08]  /*9790*/  HMMA.16816.F32.BF16 R12, R4.reuse, R166, RZ ;  /* 0x000000a6040c723c */ /* 0x044ff000000418ff */
        /* <DEDUP_REMOVED lines=28> */
[----:B------:R-:W-:Y:S07]  /*9960*/  LDSM.16.M88.4 R192, [R215+0x3000] ;  /* 0x00300000d7c0783b */ /* 0x000fee0000000200 */
[----:B------:R-:W-:Y:S01]  /*9970*/  HMMA.16816.F32.BF16 R60, R204, R190, R60 ;  /* 0x000000becc3c723c */ /* 0x000fe2000004183c */
[----:B------:R-:W3:Y:S07]  /*9980*/  LDSM.16.M88.4 R188, [R213+0x7000] ;  /* 0x00700000d5bc783b */ /* 0x000eee0000000200 */
[C---:B----4-:R-:W-:Y:S08]  /*9990*/  HMMA.16816.F32.BF16 R32, R52.reuse, R48, R32 ;  /* 0x000000303420723c */ /* 0x050ff00000041820 */
[----:B------:R-:W-:Y:S08]  /*99a0*/  HMMA.16816.F32.BF16 R28, R52, R50, R28 ;  /* 0x00000032341c723c */ /* 0x000ff0000004181c */
[C---:B------:R-:W-:Y:S08]  /*99b0*/  HMMA.16816.F32.BF16 R184, R56.reuse, R48, R184 ;  /* 0x0000003038b8723c */ /* 0x040ff000000418b8 */
[----:B------:R-:W-:Y:S01]  /*99c0*/  HMMA.16816.F32.BF16 R180, R56, R50, R180 ;  /* 0x0000003238b4723c */ /* 0x000fe200000418b4 */
[----:B------:R-:W-:Y:S07]  /*99d0*/  LDSM.16.M88.4 R48, [R213+0x7800] ;  /* 0x00780000d530783b */ /* 0x000fee0000000200 */
[C---:B------:R-:W-:Y:S08]  /*99e0*/  HMMA.16816.F32.BF16 R24, R52.reuse, R44, R24 ;  /* 0x0000002c3418723c */ /* 0x040ff00000041818 */
[C---:B------:R-:W-:Y:S08]  /*99f0*/  HMMA.16816.F32.BF16 R20, R52.reuse, R46, R20 ;  /* 0x0000002e3414723c */ /* 0x040ff00000041814 */
[C---:B-1----:R-:W-:Y:S08]  /*9a00*/  HMMA.16816.F32.BF16 R16, R52.reuse, R40, R16 ;  /* 0x000000283410723c */ /* 0x042ff00000041810 */
[----:B------:R-:W-:Y:S08]  /*9a10*/  HMMA.16816.F32.BF16 R12, R52, R42, R12 ;  /* 0x0000002a340c723c */ /* 0x000ff0000004180c */
[C---:B------:R-:W-:Y:S08]  /*9a20*/  HMMA.16816.F32.BF16 R176, R56.reuse, R44, R176 ;  /* 0x0000002c38b0723c */ /* 0x040ff000000418b0 */
[C---:B------:R-:W-:Y:S01]  /*9a30*/  HMMA.16816.F32.BF16 R172, R56.reuse, R46, R172 ;  /* 0x0000002e38ac723c */ /* 0x040fe200000418ac */
[----:B------:R-:W-:Y:S07]  /*9a40*/  LDSM.16.M88.4 R44, [R217+0x5000] ;  /* 0x00500000d92c783b */ /* 0x000fee0000000200 */
[C---:B------:R-:W-:Y:S08]  /*9a50*/  HMMA.16816.F32.BF16 R168, R56.reuse, R40, R168 ;  /* 0x0000002838a8723c */ /* 0x040ff000000418a8 */
[C---:B------:R-:W-:Y:S01]  /*9a60*/  HMMA.16816.F32.BF16 R164, R56.reuse, R42, R164 ;  /* 0x0000002a38a4723c */ /* 0x040fe200000418a4 */
[----:B------:R-:W1:Y:S07]  /*9a70*/  LDSM.16.M88.4 R40, [R216+0x8000] ;  /* 0x00800000d828783b */ /* 0x000e6e0000000200 */
[-C--:B--2---:R-:W-:Y:S01]  /*9a80*/  HMMA.16816.F32.BF16 R204, R56, R36.reuse, R64 ;  /* 0x0000002438cc723c */ /* 0x084fe20000041840 */
[----:B------:R-:W2:Y:S07]  /*9a90*/  LDSM.16.M88.4 R64, [R217+0x4000] ;  /* 0x00400000d940783b */ /* 0x000eae0000000200 */
[C---:B------:R-:W-:Y:S08]  /*9aa0*/  HMMA.16816.F32.BF16 R8, R52.reuse, R36, R8 ;  /* 0x000000243408723c */ /* 0x040ff00000041808 */
[----:B------:R-:W-:Y:S01]  /*9ab0*/  HMMA.16816.F32.BF16 R4, R52, R38, R4 ;  /* 0x000000263404723c */ /* 0x000fe20000041804 */
[----:B------:R-:W4:Y:S07]  /*9ac0*/  LDSM.16.M88.4 R52, [R213+0x7400] ;  /* 0x00740000d534783b */ /* 0x000f2e0000000200 */
[-C--:B---3--:R-:W-:Y:S08]  /*9ad0*/  HMMA.16816.F32.BF16 R32, R192, R188.reuse, R32 ;  /* 0x000000bcc020723c */ /* 0x088ff00000041820 */
[----:B------:R-:W-:Y:S08]  /*9ae0*/  HMMA.16816.F32.BF16 R184, R196, R188, R184 ;  /* 0x000000bcc4b8723c */ /* 0x000ff000000418b8 */
[-C--:B------:R-:W-:Y:S08]  /*9af0*/  HMMA.16816.F32.BF16 R28, R192, R190.reuse, R28 ;  /* 0x000000bec01c723c */ /* 0x080ff0000004181c */
[----:B------:R-:W-:Y:S01]  /*9b00*/  HMMA.16816.F32.BF16 R180, R196, R190, R180 ;  /* 0x000000bec4b4723c */ /* 0x000fe200000418b4 */
[----:B------:R-:W-:Y:S07]  /*9b10*/  LDSM.16.M88.4 R188, [R215+0x4000] ;  /* 0x00400000d7bc783b */ /* 0x000fee0000000200 */
[----:B------:R-:W-:Y:S01]  /*9b20*/  HMMA.16816.F32.BF16 R60, R56, R38, R60 ;  /* 0x00000026383c723c */ /* 0x000fe2000004183c */
[----:B------:R-:W3:Y:S04]  /*9b30*/  LDSM.16.M88.4 R36, [R216+0x8400] ;  /* 0x00840000d824783b */ /* 0x000ee80000000200 */
[----:B------:R-:W-:Y:S03]  /*9b40*/  LDSM.16.M88.4 R56, [R215+0x5000] ;  /* 0x00500000d738783b */ /* 0x000fe60000000200 */
[-C--:B-1----:R-:W-:Y:S08]  /*9b50*/  HMMA.16816.F32.BF16 R32, R44, R40.reuse, R32 ;  /* 0x000000282c20723c */ /* 0x082ff00000041820 */
[----:B--2---:R-:W-:Y:S08]  /*9b60*/  HMMA.16816.F32.BF16 R184, R64, R40, R184 ;  /* 0x0000002840b8723c */ /* 0x004ff000000418b8 */
[-C--:B------:R-:W-:Y:S08]  /*9b70*/  HMMA.16816.F32.BF16 R28, R44, R42.reuse, R28 ;  /* 0x0000002a2c1c723c */ /* 0x080ff0000004181c */
[----:B------:R-:W-:Y:S01]  /*9b80*/  HMMA.16816.F32.BF16 R180, R64, R42, R180 ;  /* 0x0000002a40b4723c */ /* 0x000fe200000418b4 */
[----:B------:R-:W1:Y:S07]  /*9b90*/  LDSM.16.M88.4 R40, [R213+0x8000] ;  /* 0x00800000d528783b */ /* 0x000e6e0000000200 */
[C---:B----4-:R-:W-:Y:S08]  /*9ba0*/  HMMA.16816.F32.BF16 R24, R192.reuse, R52, R24 ;  /* 0x00000034c018723c */ /* 0x050ff00000041818 */
[----:B------:R-:W-:Y:S08]  /*9bb0*/  HMMA.16816.F32.BF16 R20, R192, R54, R20 ;  /* 0x00000036c014723c */ /* 0x000ff00000041814 */
[C---:B------:R-:W-:Y:S08]  /*9bc0*/  HMMA.16816.F32.BF16 R176, R196.reuse, R52, R176 ;  /* 0x00000034c4b0723c */ /* 0x040ff000000418b0 */
[----:B------:R-:W-:Y:S01]  /*9bd0*/  HMMA.16816.F32.BF16 R172, R196, R54, R172 ;  /* 0x00000036c4ac723c */ /* 0x000fe200000418ac */
[----:B------:R-:W2:Y:S07]  /*9be0*/  LDSM.16.M88.4 R52, [R216+0x8800] ;  /* 0x00880000d834783b */ /* 0x000eae0000000200 */
[C---:B------:R-:W-:Y:S08]  /*9bf0*/  HMMA.16816.F32.BF16 R16, R192.reuse, R48, R16 ;  /* 0x00000030c010723c */ /* 0x040ff00000041810 */
[----:B------:R-:W-:Y:S08]  /*9c00*/  HMMA.16816.F32.BF16 R12, R192, R50, R12 ;  /* 0x00000032c00c723c */ /* 0x000ff0000004180c */
[C---:B------:R-:W-:Y:S08]  /*9c10*/  HMMA.16816.F32.BF16 R168, R196.reuse, R48, R168 ;  /* 0x00000030c4a8723c */ /* 0x040ff000000418a8 */
[----:B------:R-:W-:Y:S01]  /*9c20*/  HMMA.16816.F32.BF16 R164, R196, R50, R164 ;  /* 0x00000032c4a4723c */ /* 0x000fe200000418a4 */
[----:B------:R-:W4:Y:S07]  /*9c30*/  LDSM.16.M88.4 R48, [R216+0x8c00] ;  /* 0x008c0000d830783b */ /* 0x000f2e0000000200 */
[C---:B------:R-:W-:Y:S08]  /*9c40*/  HMMA.16816.F32.BF16 R8, R192.reuse, R200, R8 ;  /* 0x000000c8c008723c */ /* 0x040ff00000041808 */
[----:B------:R-:W-:Y:S08]  /*9c50*/  HMMA.16816.F32.BF16 R4, R192, R202, R4 ;  /* 0x000000cac004723c */ /* 0x000ff00000041804 */
[-C--:B---3--:R-:W-:Y:S08]  /*9c60*/  HMMA.16816.F32.BF16 R176, R64, R36.reuse, R176 ;  /* 0x0000002440b0723c */ /* 0x088ff000000418b0 */
[C---:B------:R-:W-:Y:S08]  /*9c70*/  HMMA.16816.F32.BF16 R24, R44.reuse, R36, R24 ;  /* 0x000000242c18723c */ /* 0x040ff00000041818 */
[-C--:B------:R-:W-:Y:S08]  /*9c80*/  HMMA.16816.F32.BF16 R20, R44, R38.reuse, R20 ;  /* 0x000000262c14723c */ /* 0x080ff00000041814 */
[----:B------:R-:W-:Y:S01]  /*9c90*/  HMMA.16816.F32.BF16 R172, R64, R38, R172 ;  /* 0x0000002640ac723c */ /* 0x000fe200000418ac */
[----:B------:R-:W3:Y:S07]  /*9ca0*/  LDSM.16.M88.4 R36, [R213+0x8400] ;  /* 0x00840000d524783b */ /* 0x000eee0000000200 */
[-C--:B-1----:R-:W-:Y:S08]  /*9cb0*/  HMMA.16816.F32.BF16 R184, R188, R40.reuse, R184 ;  /* 0x00000028bcb8723c */ /* 0x082ff000000418b8 */
[----:B------:R-:W-:Y:S07]  /*9cc0*/  HMMA.16816.F32.BF16 R32, R56, R40, R32 ;  /* 0x000000283820723c */ /* 0x000fee0000041820 */
[----:B------:R-:W-:Y:S01]  /*9cd0*/  IMAD.U32 R41, RZ, RZ, UR19 ;  /* 0x00000013ff297e24 */ /* 0x000fe2000f8e00ff */
[----:B------:R-:W-:Y:S08]  /*9ce0*/  HMMA.16816.F32.BF16 R204, R196, R200, R204 ;  /* 0x000000c8c4cc723c */ /* 0x000ff000000418cc */
[C---:B--2---:R-:W-:Y:S08]  /*9cf0*/  HMMA.16816.F32.BF16 R16, R44.reuse, R52, R16 ;  /* 0x000000342c10723c */ /* 0x044ff00000041810 */
[C---:B------:R-:W-:Y:S08]  /*9d00*/  HMMA.16816.F32.BF16 R12, R44.reuse, R54, R12 ;  /* 0x000000362c0c723c */ /* 0x040ff0000004180c */
[C---:B----4-:R-:W-:Y:S08]  /*9d10*/  HMMA.16816.F32.BF16 R8, R44.reuse, R48, R8 ;  /* 0x000000302c08723c */ /* 0x050ff00000041808 */
[----:B------:R-:W-:Y:S07]  /*9d20*/  HMMA.16816.F32.BF16 R4, R44, R50, R4 ;  /* 0x000000322c04723c */ /* 0x000fee0000041804 */
[----:B------:R-:W-:Y:S01]  /*9d30*/  IMAD R44, R41, 0x40, R234 ;  /* 0x00000040292c7824 */ /* 0x000fe200078e02ea */
[----:B------:R-:W-:Y:S04]  /*9d40*/  HMMA.16816.F32.BF16 R28, R56, R42, R28 ;  /* 0x0000002a381c723c */ /* 0x000fe8000004181c */
[----:B------:R-:W-:-:S02]  /*9d50*/  IADD3 R45, R44, 0x1, RZ ;  /* 0x000000012c2d7810 */ /* 0x000fc40007ffe0ff */
[-C--:B------:R-:W-:Y:S02]  /*9d60*/  ISETP.GE.AND P0, PT, R44, R247.reuse, PT ;  /* 0x000000f72c00720c */ /* 0x080fe40003f06270 */
[----:B------:R-:W-:Y:S01]  /*9d70*/  HMMA.16816.F32.BF16 R180, R188, R42, R180 ;  /* 0x0000002abcb4723c */ /* 0x000fe200000418b4 */
[----:B------:R-:W1:Y:S01]  /*9d80*/  LDSM.16.M88.4 R40, [R213+0x8800] ;  /* 0x00880000d528783b */ /* 0x000e620000000200 */
[C---:B------:R-:W-:Y:S02]  /*9d90*/  ISETP.GE.AND P1, PT, R45.reuse, R247, PT ;  /* 0x000000f72d00720c */ /* 0x040fe40003f26270 */
[----:B------:R-:W-:Y:S02]  /*9da0*/  FSEL R47, R184, -INF , !P0 ;  /* 0xff800000b82f7808 */ /* 0x000fe40004000000 */
[----:B------:R-:W-:Y:S02]  /*9db0*/  ISETP.GE.AND P5, PT, R44, R246, PT ;  /* 0x000000f62c00720c */ /* 0x000fe40003fa6270 */
[----:B------:R-:W-:Y:S01]  /*9dc0*/  ISETP.GE.AND P0, PT, R45, R236, PT ;  /* 0x000000ec2d00720c */ /* 0x000fe20003f06270 */
[----:B------:R-:W-:Y:S01]  /*9dd0*/  HMMA.16816.F32.BF16 R168, R64, R52, R168 ;  /* 0x0000003440a8723c */ /* 0x000fe200000418a8 */
[----:B------:R-:W-:-:S02]  /*9de0*/  FSEL R46, R185, -INF , !P1 ;  /* 0xff800000b92e7808 */ /* 0x000fc40004800000 */
[C---:B------:R-:W-:Y:S02]  /*9df0*/  ISETP.GE.AND P6, PT, R45.reuse, R246, PT ;  /* 0x000000f62d00720c */ /* 0x040fe40003fc6270 */
[-C--:B------:R-:W-:Y:S02]  /*9e00*/  ISETP.GE.AND P1, PT, R45, R3.reuse, PT ;  /* 0x000000032d00720c */ /* 0x080fe40003f26270 */
[----:B------:R-:W-:Y:S01]  /*9e10*/  FSEL R52, R186, -INF , !P5 ;  /* 0xff800000ba347808 */ /* 0x000fe20006800000 */
[----:B------:R-:W-:Y:S01]  /*9e20*/  HMMA.16816.F32.BF16 R204, R64, R48, R204 ;  /* 0x0000003040cc723c */ /* 0x000fe200000418cc */
[----:B------:R-:W-:Y:S02]  /*9e30*/  FSEL R45, R33, -INF , !P0 ;  /* 0xff800000212d7808 */ /* 0x000fe40004000000 */
[C---:B------:R-:W-:Y:S02]  /*9e40*/  ISETP.GE.AND P5, PT, R44.reuse, R236, PT ;  /* 0x000000ec2c00720c */ /* 0x040fe40003fa6270 */
[----:B------:R-:W-:-:S02]  /*9e50*/  ISETP.GE.AND P0, PT, R44, R3, PT ;  /* 0x000000032c00720c */ /* 0x000fc40003f06270 */
[C---:B------:R-:W-:Y:S01]  /*9e60*/  IADD3 R49, R44.reuse, 0x8, RZ ;  /* 0x000000082c317810 */ /* 0x040fe20007ffe0ff */
[----:B------:R-:W-:Y:S01]  /*9e70*/  HMMA.16816.F32.BF16 R60, R196, R202, R60 ;  /* 0x000000cac43c723c */ /* 0x000fe2000004183c */
[----:B------:R-:W-:Y:S02]  /*9e80*/  IADD3 R48, R44, 0x9, RZ ;  /* 0x000000092c307810 */ /* 0x000fe40007ffe0ff */
[----:B------:R-:W-:Y:S02]  /*9e90*/  FSEL R53, R32, -INF , !P5 ;  /* 0xff80000020357808 */ /* 0x000fe40006800000 */
[----:B------:R-:W-:Y:S02]  /*9ea0*/  FSEL R241, R34, -INF , !P0 ;  /* 0xff80000022f17808 */ /* 0x000fe40004000000 */
[----:B------:R-:W-:Y:S01]  /*9eb0*/  FSEL R211, R35, -INF , !P1 ;  /* 0xff80000023d37808 */ /* 0x000fe20004800000 */
[----:B---3--:R-:W-:Y:S01]  /*9ec0*/  HMMA.16816.F32.BF16 R176, R188, R36, R176 ;  /* 0x00000024bcb0723c */ /* 0x008fe200000418b0 */
[----:B------:R-:W-:-:S02]  /*9ed0*/  ISETP.GE.AND P5, PT, R48, R236, PT ;  /* 0x000000ec3000720c */ /* 0x000fc40003fa6270 */
[-C--:B------:R-:W-:Y:S02]  /*9ee0*/  ISETP.GE.AND P0, PT, R49, R3.reuse, PT ;  /* 0x000000033100720c */ /* 0x080fe40003f06270 */
[----:B------:R-:W-:Y:S02]  /*9ef0*/  ISETP.GE.AND P1, PT, R48, R3, PT ;  /* 0x000000033000720c */ /* 0x000fe40003f26270 */
[----:B------:R-:W-:Y:S01]  /*9f00*/  FSEL R243, R30, -INF , !P0 ;  /* 0xff8000001ef37808 */ /* 0x000fe20004000000 */
[----:B------:R-:W-:Y:S01]  /*9f10*/  HMMA.16816.F32.BF16 R164, R64, R54, R164 ;  /* 0x0000003640a4723c */ /* 0x000fe200000418a4 */
[----:B------:R-:W-:Y:S02]  /*9f20*/  FSEL R249, R31, -INF , !P1 ;  /* 0xff8000001ff97808 */ /* 0x000fe40004800000 */
[----:B------:R-:W-:Y:S02]  /*9f30*/  IADD3 R32, R44, 0x11, RZ ;  /* 0x000000112c207810 */ /* 0x000fe40007ffe0ff */
[----:B------:R-:W-:-:S02]  /*9f40*/  ISETP.GE.AND P0, PT, R48, R246, PT ;  /* 0x000000f63000720c */ /* 0x000fc40003f06270 */
[----:B------:R-:W-:Y:S01]  /*9f50*/  FSEL R54, R187, -INF , !P6 ;  /* 0xff800000bb367808 */ /* 0x000fe20007000000 */
[C---:B------:R-:W-:Y:S01]  /*9f60*/  HMMA.16816.F32.BF16 R24, R56.reuse, R36, R24 ;  /* 0x000000243818723c */ /* 0x040fe20000041818 */
[----:B------:R-:W-:Y:S02]  /*9f70*/  ISETP.GE.AND P6, PT, R49, R236, PT ;  /* 0x000000ec3100720c */ /* 0x000fe40003fc6270 */
[----:B------:R-:W-:Y:S02]  /*9f80*/  ISETP.GE.AND P1, PT, R32, R247, PT ;  /* 0x000000f72000720c */ /* 0x000fe40003f26270 */
[----:B------:R-:W-:Y:S02]  /*9f90*/  IADD3 R33, R44, 0x10, RZ ;  /* 0x000000102c217810 */ /* 0x000fe40007ffe0ff */
[----:B------:R-:W-:Y:S01]  /*9fa0*/  FSEL R37, R28, -INF , !P6 ;  /* 0xff8000001c257808 */ /* 0x000fe20007000000 */
[----:B------:R-:W-:Y:S01]  /*9fb0*/  HMMA.16816.F32.BF16 R20, R56, R38, R20 ;  /* 0x000000263814723c */ /* 0x000fe20000041814 */
[----:B------:R-:W-:-:S02]  /*9fc0*/  FSEL R36, R29, -INF , !P5 ;  /* 0xff8000001d247808 */ /* 0x000fc40006800000 */
[----:B------:R-:W2:Y:S01]  /*9fd0*/  LDSM.16.M88.4 R28, [R213+0x8c00] ;  /* 0x008c0000d51c783b */ /* 0x000ea20000000200 */
[----:B------:R-:W-:Y:S01]  /*9fe0*/  ISETP.GE.AND P6, PT, R49, R247, PT ;  /* 0x000000f73100720c */ /* 0x000fe20003fc6270 */
[----:B------:R-:W-:-:S04]  /*9ff0*/  DEPBAR.LE SB0, 0x0 ;  /* 0x000080000000791a */ /* 0x000fc80000000000 */
[----:B------:R-:W-:Y:S01]  /*a000*/  HMMA.16816.F32.BF16 R60, R64, R50, R60 ;  /* 0x00000032403c723c */ /* 0x000fe2000004183c */
[----:B------:R-:W-:Y:S02]  /*a010*/  FSEL R194, R177, -INF , !P1 ;  /* 0xff800000b1c27808 */ /* 0x000fe40004800000 */
[----:B------:R-:W-:Y:S02]  /*a020*/  FSEL R201, R183, -INF , !P0 ;  /* 0xff800000b7c97808 */ /* 0x000fe40004000000 */
[-C--:B------:R-:W-:Y:S02]  /*a030*/  ISETP.GE.AND P1, PT, R32, R246.reuse, PT ;  /* 0x000000f62000720c */ /* 0x080fe40003f26270 */
[----:B------:R-:W-:Y:S01]  /*a040*/  FSEL R51, R180, -INF , !P6 ;  /* 0xff800000b4337808 */ /* 0x000fe20007000000 */
[----:B------:R-:W-:Y:S01]  /*a050*/  HMMA.16816.F32.BF16 R172, R188, R38, R172 ;  /* 0x00000026bcac723c */ /* 0x000fe200000418ac */
[----:B------:R-:W-:Y:S02]  /*a060*/  ISETP.GE.AND P5, PT, R49, R246, PT ;  /* 0x000000f63100720c */ /* 0x000fe40003fa6270 */
[----:B------:R-:W-:-:S02]  /*a070*/  ISETP.GE.AND P6, PT, R48, R247, PT ;  /* 0x000000f73000720c */ /* 0x000fc40003fc6270 */
[----:B------:R-:W-:Y:S02]  /*a080*/  ISETP.GE.AND P0, PT, R33, R247, PT ;  /* 0x000000f72100720c */ /* 0x000fe40003f06270 */
[----:B------:R-:W-:Y:S01]  /*a090*/  FSEL R234, R179, -INF , !P1 ;  /* 0xff800000b3ea7808 */ /* 0x000fe20004800000 */
[-C--:B-1----:R-:W-:Y:S01]  /*a0a0*/  HMMA.16816.F32.BF16 R168, R188, R40.reuse, R168 ;  /* 0x00000028bca8723c */ /* 0x082fe200000418a8 */
[----:B------:R-:W-:Y:S02]  /*a0b0*/  FSEL R49, R181, -INF , !P6 ;  /* 0xff800000b5317808 */ /* 0x000fe40007000000 */
[----:B------:R-:W-:Y:S02]  /*a0c0*/  FSEL R203, R182, -INF , !P5 ;  /* 0xff800000b6cb7808 */ /* 0x000fe40006800000 */
[----:B------:R-:W-:Y:S02]  /*a0d0*/  FSEL R192, R176, -INF , !P0 ;  /* 0xff800000b0c07808 */ /* 0x000fe40004000000 */
[----:B------:R-:W-:Y:S01]  /*a0e0*/  ISETP.GE.AND P1, PT, R32, R236, PT ;  /* 0x000000ec2000720c */ /* 0x000fe20003f26270 */
[----:B------:R-:W-:Y:S01]  /*a0f0*/  HMMA.16816.F32.BF16 R16, R56, R40, R16 ;  /* 0x000000283810723c */ /* 0x000fe20000041810 */
[----:B------:R-:W-:-:S02]  /*a100*/  ISETP.GE.AND P6, PT, R33, R246, PT ;  /* 0x000000f62100720c */ /* 0x000fc40003fc6270 */
[C---:B------:R-:W-:Y:S02]  /*a110*/  ISETP.GE.AND P5, PT, R33.reuse, R236, PT ;  /* 0x000000ec2100720c */ /* 0x040fe40003fa6270 */
[----:B------:R-:W-:Y:S02]  /*a120*/  ISETP.GE.AND P0, PT, R33, R3, PT ;  /* 0x000000032100720c */ /* 0x000fe40003f06270 */
[C---:B------:R-:W-:Y:S01]  /*a130*/  IADD3 R33, R44.reuse, 0x19, RZ ;  /* 0x000000192c217810 */ /* 0x040fe20007ffe0ff */
[----:B------:R-:W-:Y:S01]  /*a140*/  HMMA.16816.F32.BF16 R12, R56, R42, R12 ;  /* 0x0000002a380c723c */ /* 0x000fe2000004180c */
[----:B------:R-:W-:Y:S02]  /*a150*/  FSEL R197, R25, -INF , !P1 ;  /* 0xff80000019c57808 */ /* 0x000fe40004800000 */
[----:B------:R-:W-:Y:S02]  /*a160*/  IADD3 R34, R44, 0x18, RZ ;  /* 0x000000182c227810 */ /* 0x000fe40007ffe0ff */
[----:B------:R-:W-:-:S02]  /*a170*/  FSEL R199, R24, -INF , !P5 ;  /* 0xff80000018c77808 */ /* 0x000fc40006800000 */
[-C--:B------:R-:W-:Y:S01]  /*a180*/  ISETP.GE.AND P1, PT, R32, R3.reuse, PT ;  /* 0x000000032000720c */ /* 0x080fe20003f26270 */
[C---:B------:R-:W-:Y:S01]  /*a190*/  HMMA.16816.F32.BF16 R164, R188.reuse, R42, R164 ;  /* 0x0000002abca4723c */ /* 0x040fe200000418a4 */
[-C--:B------:R-:W-:Y:S02]  /*a1a0*/  ISETP.GE.AND P5, PT, R33, R236.reuse, PT ;  /* 0x000000ec2100720c */ /* 0x080fe40003fa6270 */
[----:B------:R-:W-:Y:S02]  /*a1b0*/  FSEL R240, R178, -INF , !P6 ;  /* 0xff800000b2f07808 */ /* 0x000fe40007000000 */
[----:B------:R-:W-:Y:S02]  /*a1c0*/  FSEL R195, R26, -INF , !P0 ;  /* 0xff8000001ac37808 */ /* 0x000fe40004000000 */
[C---:B------:R-:W-:Y:S01]  /*a1d0*/  ISETP.GE.AND P6, PT, R34.reuse, R236, PT ;  /* 0x000000ec2200720c */ /* 0x040fe20003fc6270 */
[----:B--2---:R-:W-:Y:S01]  /*a1e0*/  HMMA.16816.F32.BF16 R204, R188, R28, R204 ;  /* 0x0000001cbccc723c */ /* 0x004fe200000418cc */
[----:B------:R-:W-:Y:S01]  /*a1f0*/  BAR.SYNC.DEFER_BLOCKING 0x0 ;  /* 0x0000000000007b1d */ /* 0x000fe20000010000 */
[----:B------:R-:W-:-:S02]  /*a200*/  ISETP.GE.AND P0, PT, R34, R3, PT ;  /* 0x000000032200720c */ /* 0x000fc40003f06270 */
[----:B------:R-:W-:Y:S02]  /*a210*/  FSEL R193, R27, -INF , !P1 ;  /* 0xff8000001bc17808 */ /* 0x000fe40004800000 */
[----:B------:R-:W-:Y:S02]  /*a220*/  FSEL R252, R21, -INF , !P5 ;  /* 0xff80000015fc7808 */ /* 0x000fe40006800000 */
[----:B------:R-:W-:Y:S01]  /*a230*/  ISETP.GE.AND P1, PT, R33, R3, PT ;  /* 0x000000032100720c */ /* 0x000fe20003f26270 */
[----:B------:R-:W-:Y:S01]  /*a240*/  HMMA.16816.F32.BF16 R8, R56, R28, R8 ;  /* 0x0000001c3808723c */ /* 0x000fe20000041808 */
[----:B------:R-:W-:Y:S02]  /*a250*/  IADD3 R21, R44, 0x20, RZ ;  /* 0x000000202c157810 */ /* 0x000fe40007ffe0ff */
[----:B------:R-:W-:Y:S02]  /*a260*/  FSEL R184, R20, -INF , !P6 ;  /* 0xff80000014b87808 */ /* 0x000fe40007000000 */
[----:B------:R-:W-:-:S02]  /*a270*/  FSEL R183, R22, -INF , !P0 ;  /* 0xff80000016b77808 */ /* 0x000fc40004000000 */
[CC--:B------:R-:W-:Y:S01]  /*a280*/  ISETP.GE.AND P6, PT, R34.reuse, R247.reuse, PT ;  /* 0x000000f72200720c */ /* 0x0c0fe20003fc6270 */
[-C--:B------:R-:W-:Y:S01]  /*a290*/  HMMA.16816.F32.BF16 R4, R56, R30.reuse, R4 ;  /* 0x0000001e3804723c */ /* 0x080fe20000041804 */
[-C--:B------:R-:W-:Y:S02]  /*a2a0*/  ISETP.GE.AND P5, PT, R34, R246.reuse, PT ;  /* 0x000000f62200720c */ /* 0x080fe40003fa6270 */
[----:B------:R-:W-:Y:S02]  /*a2b0*/  ISETP.GE.AND P0, PT, R33, R246, PT ;  /* 0x000000f62100720c */ /* 0x000fe40003f06270 */
[----:B------:R-:W-:Y:S02]  /*a2c0*/  FSEL R177, R23, -INF , !P1 ;  /* 0xff80000017b17808 */ /* 0x000fe40004800000 */
[----:B------:R-:W-:Y:S01]  /*a2d0*/  IADD3 R20, R44, 0x21, RZ ;  /* 0x000000212c147810 */ /* 0x000fe20007ffe0ff */
[----:B------:R-:W-:Y:S01]  /*a2e0*/  HMMA.16816.F32.BF16 R60, R188, R30, R60 ;  /* 0x0000001ebc3c723c */ /* 0x000fe2000004183c */
[----:B------:R-:W-:-:S02]  /*a2f0*/  ISETP.GE.AND P1, PT, R21, R247, PT ;  /* 0x000000f71500720c */ /* 0x000fc40003f26270 */
[----:B------:R-:W-:Y:S02]  /*a300*/  FSEL R196, R172, -INF , !P6 ;  /* 0xff800000acc47808 */ /* 0x000fe40007000000 */
[----:B------:R-:W-:Y:S02]  /*a310*/  FSEL R248, R174, -INF , !P5 ;  /* 0xff800000aef87808 */ /* 0x000fe40006800000 */
[----:B------:R-:W-:Y:S02]  /*a320*/  FSEL R242, R175, -INF , !P0 ;  /* 0xff800000aff27808 */ /* 0x000fe40004000000 */
[-C--:B------:R-:W-:Y:S02]  /*a330*/  ISETP.GE.AND P6, PT, R33, R247.reuse, PT ;  /* 0x000000f72100720c */ /* 0x080fe40003fc6270 */
[----:B------:R-:W-:Y:S02]  /*a340*/  ISETP.GE.AND P5, PT, R21, R246, PT ;  /* 0x000000f61500720c */ /* 0x000fe40003fa6270 */
[----:B------:R-:W-:-:S02]  /*a350*/  ISETP.GE.AND P0, PT, R20, R247, PT ;  /* 0x000000f71400720c */ /* 0x000fc40003f06270 */
[----:B------:R-:W-:Y:S02]  /*a360*/  FSEL R176, R168, -INF , !P1 ;  /* 0xff800000a8b07808 */ /* 0x000fe40004800000 */
[----:B------:R-:W-:Y:S02]  /*a370*/  ISETP.GE.AND P1, PT, R20, R246, PT ;  /* 0x000000f61400720c */ /* 0x000fe40003f26270 */
[----:B------:R-:W-:Y:S02]  /*a380*/  FSEL R250, R173, -INF , !P6 ;  /* 0xff800000adfa7808 */ /* 0x000fe40007000000 */
[----:B------:R-:W-:Y:S02]  /*a390*/  FSEL R178, R169, -INF , !P0 ;  /* 0xff800000a9b27808 */ /* 0x000fe40004000000 */
[----:B------:R-:W-:Y:S02]  /*a3a0*/  FSEL R172, R170, -INF , !P5 ;  /* 0xff800000aaac7808 */ /* 0x000fe40006800000 */
[----:B------:R-:W-:-:S02]  /*a3b0*/  ISETP.GE.AND P6, PT, R21, R236, PT ;  /* 0x000000ec1500720c */ /* 0x000fc40003fc6270 */
[-C--:B------:R-:W-:Y:S02]  /*a3c0*/  ISETP.GE.AND P0, PT, R21, R3.reuse, PT ;  /* 0x000000031500720c */ /* 0x080fe40003f06270 */
[----:B------:R-:W-:Y:S02]  /*a3d0*/  FSEL R170, R171, -INF , !P1 ;  /* 0xff800000abaa7808 */ /* 0x000fe40004800000 */
[----:B------:R-:W-:Y:S02]  /*a3e0*/  IADD3 R21, R44, 0x28, RZ ;  /* 0x000000282c157810 */ /* 0x000fe40007ffe0ff */
[C---:B------:R-:W-:Y:S02]  /*a3f0*/  ISETP.GE.AND P5, PT, R20.reuse, R236, PT ;  /* 0x000000ec1400720c */ /* 0x040fe40003fa6270 */
[----:B------:R-:W-:Y:S02]  /*a400*/  ISETP.GE.AND P1, PT, R20, R3, PT ;  /* 0x000000031400720c */ /* 0x000fe40003f26270 */
[----:B------:R-:W-:-:S02]  /*a410*/  IADD3 R20, R44, 0x29, RZ ;  /* 0x000000292c147810 */ /* 0x000fc40007ffe0ff */
[----:B------:R-:W-:Y:S02]  /*a420*/  FSEL R187, R18, -INF , !P0 ;  /* 0xff80000012bb7808 */ /* 0x000fe40004000000 */
[----:B------:R-:W-:Y:S02]  /*a430*/  FSEL R200, R17, -INF , !P5 ;  /* 0xff80000011c87808 */ /* 0x000fe40006800000 */
[----:B------:R-:W-:Y:S02]  /*a440*/  ISETP.GE.AND P0, PT, R21, R3, PT ;  /* 0x000000031500720c */ /* 0x000fe40003f06270 */
[----:B------:R-:W-:Y:S02]  /*a450*/  ISETP.GE.AND P5, PT, R20, R236, PT ;  /* 0x000000ec1400720c */ /* 0x000fe40003fa6270 */
[----:B------:R-:W-:Y:S02]  /*a460*/  FSEL R181, R14, -INF , !P0 ;  /* 0xff8000000eb57808 */ /* 0x000fe40004000000 */
[----:B------:R-:W-:-:S02]  /*a470*/  FSEL R198, R13, -INF , !P5 ;  /* 0xff8000000dc67808 */ /* 0x000fc40006800000 */
[----:B------:R-:W-:Y:S02]  /*a480*/  ISETP.GE.AND P0, PT, R20, R246, PT ;  /* 0x000000f61400720c */ /* 0x000fe40003f06270 */
[----:B------:R-:W-:Y:S02]  /*a490*/  IADD3 R13, R44, 0x31, RZ ;  /* 0x000000312c0d7810 */ /* 0x000fe40007ffe0ff */
[----:B------:R-:W-:Y:S02]  /*a4a0*/  FSEL R174, R167, -INF , !P0 ;  /* 0xff800000a7ae7808 */ /* 0x000fe40004000000 */
[----:B------:R-:W-:Y:S02]  /*a4b0*/  ISETP.GE.AND P0, PT, R13, R247, PT ;  /* 0x000000f70d00720c */ /* 0x000fe40003f06270 */
[----:B------:R-:W-:Y:S02]  /*a4c0*/  FSEL R210, R16, -INF , !P6 ;  /* 0xff80000010d27808 */ /* 0x000fe40007000000 */
[----:B------:R-:W-:-:S02]  /*a4d0*/  FSEL R50, R205, -INF , !P0 ;  /* 0xff800000cd327808 */ /* 0x000fc40004000000 */
[----:B------:R-:W-:Y:S02]  /*a4e0*/  ISETP.GE.AND P6, PT, R21, R236, PT ;  /* 0x000000ec1500720c */ /* 0x000fe40003fc6270 */
[----:B------:R-:W-:Y:S02]  /*a4f0*/  ISETP.GE.AND P0, PT, R13, R246, PT ;  /* 0x000000f60d00720c */ /* 0x000fe40003f06270 */
[----:B------:R-:W-:Y:S02]  /*a500*/  FSEL R202, R12, -INF , !P6 ;  /* 0xff8000000cca7808 */ /* 0x000fe40007000000 */
[----:B------:R-:W-:Y:S02]  /*a510*/  FSEL R34, R207, -INF , !P0 ;  /* 0xff800000cf227808 */ /* 0x000fe40004000000 */
[C---:B------:R-:W-:Y:S02]  /*a520*/  IADD3 R14, R44.reuse, 0x30, RZ ;  /* 0x000000302c0e7810 */ /* 0x040fe40007ffe0ff */
[----:B------:R-:W-:-:S02]  /*a530*/  IADD3 R12, R44, 0x38, RZ ;  /* 0x000000382c0c7810 */ /* 0x000fc40007ffe0ff */
[----:B------:R-:W-:Y:S02]  /*a540*/  ISETP.GE.AND P0, PT, R13, R236, PT ;  /* 0x000000ec0d00720c */ /* 0x000fe40003f06270 */
[----:B------:R-:W-:Y:S02]  /*a550*/  ISETP.GE.AND P6, PT, R21, R247, PT ;  /* 0x000000f71500720c */ /* 0x000fe40003fc6270 */
[----:B------:R-:W-:Y:S02]  /*a560*/  IADD3 R44, R44, 0x39, RZ ;  /* 0x000000392c2c7810 */ /* 0x000fe40007ffe0ff */
[----:B------:R-:W-:Y:S02]  /*a570*/  FSEL R179, R19, -INF , !P1 ;  /* 0xff80000013b37808 */ /* 0x000fe40004800000 */
[----:B------:R-:W-:Y:S02]  /*a580*/  ISETP.GE.AND P1, PT, R20, R3, PT ;  /* 0x000000031400720c */ /* 0x000fe40003f26270 */
[----:B------:R-:W-:-:S02]  /*a590*/  FSEL R67, R9, -INF , !P0 ;  /* 0xff80000009437808 */ /* 0x000fc40004000000 */
[----:B------:R-:W-:Y:S02]  /*a5a0*/  FSEL R182, R164, -INF , !P6 ;  /* 0xff800000a4b67808 */ /* 0x000fe40007000000 */
[----:B------:R-:W-:Y:S02]  /*a5b0*/  ISETP.GE.AND P0, PT, R44, R236, PT ;  /* 0x000000ec2c00720c */ /* 0x000fe40003f06270 */
[----:B------:R-:W-:Y:S02]  /*a5c0*/  ISETP.GE.AND P5, PT, R21, R246, PT ;  /* 0x000000f61500720c */ /* 0x000fe40003fa6270 */
[-C--:B------:R-:W-:Y:S02]  /*a5d0*/  ISETP.GE.AND P6, PT, R20, R247.reuse, PT ;  /* 0x000000f71400720c */ /* 0x080fe40003fc6270 */
[----:B------:R-:W-:Y:S02]  /*a5e0*/  FSEL R185, R15, -INF , !P1 ;  /* 0xff8000000fb97808 */ /* 0x000fe40004800000 */
[----:B------:R-:W-:-:S02]  /*a5f0*/  ISETP.GE.AND P1, PT, R44, R247, PT ;  /* 0x000000f72c00720c */ /* 0x000fc40003f26270 */
[----:B------:R-:W-:Y:S02]  /*a600*/  FSEL R64, R5, -INF , !P0 ;  /* 0xff80000005407808 */ /* 0x000fe40004000000 */
[----:B------:R-:W-:Y:S02]  /*a610*/  FSEL R186, R165, -INF , !P6 ;  /* 0xff800000a5ba7808 */ /* 0x000fe40007000000 */
[----:B------:R-:W-:Y:S02]  /*a620*/  FSEL R180, R166, -INF , !P5 ;  /* 0xff800000a6b47808 */ /* 0x000fe40006800000 */
[----:B------:R-:W-:Y:S02]  /*a630*/  ISETP.GE.AND P0, PT, R12, R3, PT ;  /* 0x000000030c00720c */ /* 0x000fe40003f06270 */
[-C--:B------:R-:W-:Y:S02]  /*a640*/  ISETP.GE.AND P5, PT, R14, R247.reuse, PT ;  /* 0x000000f70e00720c */ /* 0x080fe40003fa6270 */
[----:B------:R-:W-:-:S02]  /*a650*/  ISETP.GE.AND P6, PT, R12, R247, PT ;  /* 0x000000f70c00720c */ /* 0x000fc40003fc6270 */
[----:B------:R-:W-:Y:S02]  /*a660*/  FSEL R35, R61, -INF , !P1 ;  /* 0xff8000003d237808 */ /* 0x000fe40004800000 */
[----:B------:R-:W-:Y:S02]  /*a670*/  FSEL R61, R6, -INF , !P0 ;  /* 0xff800000063d7808 */ /* 0x000fe40004000000 */
[----:B------:R-:W-:Y:S02]  /*a680*/  FSEL R48, R204, -INF , !P5 ;  /* 0xff800000cc307808 */ /* 0x000fe40006800000 */
[----:B------:R-:W-:Y:S02]  /*a690*/  FSEL R32, R60, -INF , !P6 ;  /* 0xff8000003c207808 */ /* 0x000fe40007000000 */
[----:B------:R-:W-:Y:S02]  /*a6a0*/  PLOP3.LUT P0, PT, PT, PT, UP0, 0x80, 0x0 ;  /* 0x000000000000781c */ /* 0x000fe40003f0f008 */
[----:B------:R-:W-:-:S02]  /*a6b0*/  ISETP.GE.AND P5, PT, R14, R246, PT ;  /* 0x000000f60e00720c */ /* 0x000fc40003fa6270 */
[-C--:B------:R-:W-:Y:S02]  /*a6c0*/  ISETP.GE.AND P6, PT, R14, R236.reuse, PT ;  /* 0x000000ec0e00720c */ /* 0x080fe40003fc6270 */
[----:B------:R-:W-:Y:S02]  /*a6d0*/  FSEL R33, R206, -INF , !P5 ;  /* 0xff800000ce217808 */ /* 0x000fe40006800000 */
[----:B------:R-:W-:Y:S02]  /*a6e0*/  FSEL R164, R8, -INF , !P6 ;  /* 0xff80000008a47808 */ /* 0x000fe40007000000 */
[-C--:B------:R-:W-:Y:S02]  /*a6f0*/  ISETP.GE.AND P5, PT, R14, R3.reuse, PT ;  /* 0x000000030e00720c */ /* 0x080fe40003fa6270 */
[----:B------:R-:W-:Y:S02]  /*a700*/  ISETP.GE.AND P1, PT, R13, R3, PT ;  /* 0x000000030d00720c */ /* 0x000fe40003f26270 */
[----:B------:R-:W-:-:S02]  /*a710*/  ISETP.GE.AND P6, PT, R12, R236, PT ;  /* 0x000000ec0c00720c */ /* 0x000fc40003fc6270 */
[----:B------:R-:W-:Y:S02]  /*a720*/  FSEL R65, R10, -INF , !P5 ;  /* 0xff8000000a417808 */ /* 0x000fe40006800000 */
[----:B------:R-:W-:Y:S02]  /*a730*/  FSEL R66, R4, -INF , !P6 ;  /* 0xff80000004427808 */ /* 0x000fe40007000000 */
[----:B------:R-:W-:Y:S02]  /*a740*/  FSEL R59, R11, -INF , !P1 ;  /* 0xff8000000b3b7808 */ /* 0x000fe40004800000 */
[-C--:B------:R-:W-:Y:S02]  /*a750*/  ISETP.GE.AND P6, PT, R12, R246.reuse, PT ;  /* 0x000000f60c00720c */ /* 0x080fe40003fc6270 */
[C---:B------:R-:W-:Y:S02]  /*a760*/  ISETP.GE.AND P5, PT, R44.reuse, R246, PT ;  /* 0x000000f62c00720c */ /* 0x040fe40003fa6270 */
[----:B------:R-:W-:-:S02]  /*a770*/  ISETP.GE.AND P1, PT, R44, R3, PT ;  /* 0x000000032c00720c */ /* 0x000fc40003f26270 */
[----:B------:R-:W-:Y:S02]  /*a780*/  FSEL R43, R62, -INF , !P6 ;  /* 0xff8000003e2b7808 */ /* 0x000fe40007000000 */
[----:B------:R-:W-:Y:S02]  /*a790*/  FSEL R55, R7, -INF , !P1 ;  /* 0xff80000007377808 */ /* 0x000fe40004800000 */
[----:B------:R-:W-:Y:S01]  /*a7a0*/  FSEL R44, R63, -INF , !P5 ;  /* 0xff8000003f2c7808 */ /* 0x000fe20006800000 */
[----:B------:R-:W-:Y:S05]  /*a7b0*/  @!P0 BRA `(.L_x_71) ;  /* 0x000003f000008947 */ /* 0x000fea0003800000 */
        /* <DEDUP_REMOVED lines=15> */
[----:B------:R-:W-:Y:S01]  /*a8b0*/  @!P3 LEA R8, P5, R5, c[0x0][0x168], 0x1 ;  /* 0x00005a000508ba11 */ /* 0x000fe200078a08ff */
[----:B------:R-:W-:-:S03]  /*a8c0*/  ULDC.64 UR4, c[0x0][0x118] ;  /* 0x0000460000047ab9 */ /* 0x000fc60000000a00 */
[----:B------:R-:W-:Y:S02]  /*a8d0*/  LEA.HI.X R4, R4, R227, R3, 0x6, P1 ;  /* 0x000000e304047211 */ /* 0x000fe400008f3403 */
[C---:B------:R-:W-:Y:S02]  /*a8e0*/  @!P4 LEA R12, P1, R5.reuse, c[0x0][0x168], 0x1 ;  /* 0x00005a00050cca11 */ /* 0x040fe400078208ff */
[C---:B------:R-:W-:Y:S02]  /*a8f0*/  IADD3 R3, P6, R5.reuse, UR7, RZ ;  /* 0x0000000705037c10 */ /* 0x040fe4000ffde0ff */
[C-C-:B------:R-:W-:Y:S02]  /*a900*/  @!P4 LEA.HI.X R13, R5.reuse, c[0x0][0x16c], R4.reuse, 0x1, P1 ;  /* 0x00005b00050dca11 */ /* 0x140fe400008f0c04 */
[C---:B------:R-:W-:Y:S02]  /*a910*/  @!P2 LEA R6, P1, R5.reuse, c[0x0][0x168], 0x1 ;  /* 0x00005a000506aa11 */ /* 0x040fe400078208ff */
[C-C-:B------:R-:W-:Y:S01]  /*a920*/  @!P3 LEA.HI.X R9, R5.reuse, c[0x0][0x16c], R4.reuse, 0x1, P5 ;  /* 0x00005b000509ba11 */ /* 0x140fe200028f0c04 */
[----:B------:R-:W-:Y:S01]  /*a930*/  @!PT LDS RZ, [RZ] ;  /* 0x00000000fffff984 */ /* 0x000fe20000000800 */
[----:B------:R-:W-:Y:S01]  /*a940*/  @!PT LDS RZ, [RZ] ;  /* 0x00000000fffff984 */ /* 0x000fe20000000800 */
[----:B------:R-:W-:Y:S01]  /*a950*/  @!PT LDS RZ, [RZ] ;  /* 0x00000000fffff984 */ /* 0x000fe20000000800 */
[----:B------:R1:W-:Y:S01]  /*a960*/  @!P4 LDGSTS.E.BYPASS.LTC128B.128 [R221+0x6000], [R12.64] ;  /* 0x060000000cddcfae */ /* 0x0003e2000b901d44 */
[----:B------:R-:W-:-:S02]  /*a970*/  @!P2 LEA.HI.X R7, R5, c[0x0][0x16c], R4, 0x1, P1 ;  /* 0x00005b000507aa11 */ /* 0x000fc400008f0c04 */
        /* <DEDUP_REMOVED lines=8> */
[C-C-:B------:R-:W-:Y:S02]  /*aa00*/  @!P4 LEA.HI.X R11, R3.reuse, c[0x0][0x16c], R4.reuse, 0x1, P5 ;  /* 0x00005b00030bca11 */ /* 0x140fe400028f0c04 */
        /* <DEDUP_REMOVED lines=24> */
.L_x_73:
[----:B------:R-:W-:Y:S05]  /*ab90*/  BSYNC B0 ;  /* 0x0000000000007941 */ /* 0x000fea0003800000 */
.L_x_72:
[----:B------:R-:W0:Y:S02]  /*aba0*/  LDGDEPBAR ;  /* 0x00000000000079af */ /* 0x000e240000000000 */
.L_x_71:
[----:B------:R-:W-:Y:S01]  /*abb0*/  FMNMX.FTZ R4, R2, R53, !PT ;  /* 0x0000003502047209 */ /* 0x000fe20007810000 */
[----:B------:R-:W-:Y:S01]  /*abc0*/  LDSM.16.MT88.4 R24, [R214+0x9000] ;  /* 0x00900000d618783b */ /* 0x000fe20000004200 */
[----:B-1----:R-:W-:Y:S01]  /*abd0*/  FMNMX.FTZ R10, R0, R241, !PT ;  /* 0x000000f1000a7209 */ /* 0x002fe20007810000 */
[----:B------:R-:W-:Y:S01]  /*abe0*/  @UP0 UIADD3 UR8, UR8, -0x4, URZ ;  /* 0xfffffffc08080890 */ /* 0x000fe2000fffe03f */
[----:B------:R-:W-:Y:S01]  /*abf0*/  FMNMX.FTZ R4, R45, R4, !PT ;  /* 0x000000042d047209 */ /* 0x000fe20007810000 */
[----:B------:R-:W-:Y:S01]  /*ac00*/  LDSM.16.MT88.4 R20, [R212+0x9000] ;  /* 0x00900000d414783b */ /* 0x000fe20000004200 */
[----:B------:R-:W-:Y:S02]  /*ac10*/  FMNMX.FTZ R10, R211, R10, !PT ;  /* 0x0000000ad30a7209 */ /* 0x000fe40007810000 */
[----:B------:R-:W-:Y:S01]  /*ac20*/  FMNMX.FTZ R3, R37, R4, !PT ;  /* 0x0000000425037209 */ /* 0x000fe20007810000 */
[----:B------:R-:W-:Y:S01]  /*ac30*/  LDSM.16.MT88.4 R16, [R214+0xa000] ;  /* 0x00a00000d610783b */ /* 0x000fe20000004200 */
[----:B------:R-:W-:-:S02]  /*ac40*/  FMNMX.FTZ R10, R243, R10, !PT ;  /* 0x0000000af30a7209 */ /* 0x000fc40007810000 */
        /* <DEDUP_REMOVED lines=27> */
[----:B------:R-:W-:Y:S01]  /*ae00*/  FMNMX.FTZ R10, R59, R10, !PT ;  /* 0x0000000a3b0a7209 */ /* 0x000fe20007810000 */
[----:B------:R-:W-:Y:S01]  /*ae10*/  SHFL.BFLY PT, R7, R6, 0x2, 0x1f ;  /* 0x0c401f0006077f89 */ /* 0x000fe200000e0000 */
        /* <DEDUP_REMOVED lines=9> */
[----:B------:R-:W1:Y:S01]  /*aeb0*/  SHFL.BFLY PT, R4, R9, 0x2, 0x1f ;  /* 0x0c401f0009047f89 */ /* 0x000e6200000e0000 */
        /* <DEDUP_REMOVED lines=13> */
[----:B-1----:R-:W-:Y:S02]  /*af90*/  FMNMX.FTZ R4, R9, R4, !PT ;  /* 0x0000000409047209 */ /* 0x002fe40007810000 */
[----:B------:R-:W-:Y:S02]  /*afa0*/  FMNMX.FTZ R7, R6, R7, !PT ;  /* 0x0000000706077209 */ /* 0x000fe40007810000 */
[----:B------:R-:W-:Y:S01]  /*afb0*/  FMNMX.FTZ R6, R174, R3, !PT ;  /* 0x00000003ae067209 */ /* 0x000fe20007810000 */
[----:B------:R-:W1:Y:S01]  /*afc0*/  SHFL.BFLY PT, R165, R4, 0x1, 0x1f ;  /* 0x0c201f0004a57f89 */ /* 0x000e6200000e0000 */
        /* <DEDUP_REMOVED lines=8> */
[----:B------:R-:W-:-:S03]  /*b050*/  FMNMX.FTZ R167, R44, R167, !PT ;  /* 0x000000a72ca77209 */ /* 0x000fc60007810000 */
[----:B------:R-:W3:Y:S01]  /*b060*/  SHFL.BFLY PT, R168, R3, 0x2, 0x1f ;  /* 0x0c401f0003a87f89 */ /* 0x000ee200000e0000 */
[----:B-1----:R-:W-:-:S03]  /*b070*/  FMNMX.FTZ R165, R4, R165, !PT ;  /* 0x000000a504a57209 */ /* 0x002fc60007810000 */
[----:B------:R-:W1:Y:S01]  /*b080*/  SHFL.BFLY PT, R4, R167, 0x2, 0x1f ;  /* 0x0c401f00a7047f89 */ /* 0x000e6200000e0000 */
[----:B--2---:R-:W-:Y:S01]  /*b090*/  FMNMX.FTZ R166, R7, R166, !PT ;  /* 0x000000a607a67209 */ /* 0x004fe20007810000 */
[C---:B------:R-:W-:Y:S01]  /*b0a0*/  FMUL.FTZ R58, R165.reuse, c[0x0][0x23c] ;  /* 0x00008f00a53a7a20 */ /* 0x040fe20000410000 */
[----:B------:R-:W-:Y:S02]  /*b0b0*/  FSETP.NEU.FTZ.AND P1, PT, R165, -INF , PT ;  /* 0xff800000a500780b */ /* 0x000fe40003f3d000 */
[C---:B------:R-:W-:Y:S01]  /*b0c0*/  FSETP.NEU.FTZ.AND P2, PT, R166.reuse, -INF , PT ;  /* 0xff800000a600780b */ /* 0x040fe20003f5d000 */
[----:B------:R-:W-:Y:S01]  /*b0d0*/  FMUL.FTZ R63, R166, c[0x0][0x23c] ;  /* 0x00008f00a63f7a20 */ /* 0x000fe20000410000 */
[----:B------:R-:W-:Y:S02]  /*b0e0*/  FSEL R58, R58, RZ, P1 ;  /* 0x000000ff3a3a7208 */ /* 0x000fe40000800000 */
[----:B------:R-:W-:Y:S02]  /*b0f0*/  FSEL R7, R166, RZ, P2 ;  /* 0x000000ffa6077208 */ /* 0x000fe40001000000 */
[----:B------:R-:W-:Y:S01]  /*b100*/  FSEL R63, R63, RZ, P2 ;  /* 0x000000ff3f3f7208 */ /* 0x000fe20001000000 */
[----:B------:R-:W-:-:S02]  /*b110*/  FFMA.FTZ R173, R195, c[0x0][0x23c], -R58 ;  /* 0x00008f00c3ad7a23 */ /* 0x000fc4000001083a */
[----:B------:R-:W-:Y:S01]  /*b120*/  FADD.FTZ R6, R2, -R7 ;  /* 0x8000000702067221 */ /* 0x000fe20000010000 */
[----:B---3--:R-:W-:Y:S01]  /*b130*/  FMNMX.FTZ R168, R3, R168, !PT ;  /* 0x000000a803a87209 */ /* 0x008fe20007810000 */
[--C-:B------:R-:W-:Y:S01]  /*b140*/  FFMA.FTZ R40, R45, c[0x0][0x23c], -R63.reuse ;  /* 0x00008f002d287a23 */ /* 0x100fe2000001083f */
[----:B------:R-:W-:Y:S01]  /*b150*/  FSEL R7, R165, RZ, P1 ;  /* 0x000000ffa5077208 */ /* 0x000fe20000800000 */
[----:B------:R-:W-:Y:S01]  /*b160*/  FMUL.FTZ R6, R6, c[0x0][0x23c] ;  /* 0x00008f0006067a20 */ /* 0x000fe20000410000 */
[----:B------:R-:W-:Y:S01]  /*b170*/  MUFU.EX2 R173, R173 ;  /* 0x000000ad00ad7308 */ /* 0x000fe20000000800 */
[----:B------:R-:W2:Y:S01]  /*b180*/  SHFL.BFLY PT, R5, R168, 0x1, 0x1f ;  /* 0x0c201f00a8057f89 */ /* 0x000ea200000e0000 */
[----:B------:R-:W-:Y:S01]  /*b190*/  FFMA.FTZ R39, R37, c[0x0][0x23c], -R63 ;  /* 0x00008f0025277a23 */ /* 0x000fe2000001083f */
[----:B-1----:R-:W-:Y:S01]  /*b1a0*/  FMNMX.FTZ R167, R167, R4, !PT ;  /* 0x00000004a7a77209 */ /* 0x002fe20007810000 */
[----:B------:R-:W-:Y:S02]  /*b1b0*/  FADD.FTZ R0, R0, -R7 ;  /* 0x8000000700007221 */ /* 0x000fe40000010000 */
[----:B------:R-:W-:-:S02]  /*b1c0*/  FFMA.FTZ R38, R36, c[0x0][0x23c], -R63 ;  /* 0x00008f0024267a23 */ /* 0x000fc4000001083f */
[----:B------:R-:W1:Y:S01]  /*b1d0*/  MUFU.EX2 R42, R6 ;  /* 0x00000006002a7308 */ /* 0x000e620000000800 */
[----:B------:R-:W3:Y:S01]  /*b1e0*/  SHFL.BFLY PT, R4, R167, 0x1, 0x1f ;  /* 0x0c201f00a7047f89 */ /* 0x000ee200000e0000 */
[----:B------:R-:W-:Y:S02]  /*b1f0*/  FFMA.FTZ R41, R53, c[0x0][0x23c], -R63 ;  /* 0x00008f0035297a23 */ /* 0x000fe4000001083f */
[--C-:B------:R-:W-:Y:S02]  /*b200*/  FFMA.FTZ R37, R241, c[0x0][0x23c], -R58.reuse ;  /* 0x00008f00f1257a23 */ /* 0x100fe4000001083a */
[--C-:B------:R-:W-:Y:S02]  /*b210*/  FFMA.FTZ R36, R211, c[0x0][0x23c], -R58.reuse ;  /* 0x00008f00d3247a23 */ /* 0x100fe4000001083a */
[--C-:B------:R-:W-:Y:S01]  /*b220*/  FFMA.FTZ R3, R243, c[0x0][0x23c], -R58.reuse ;  /* 0x00008f00f3037a23 */ /* 0x100fe2000001083a */
[----:B------:R-:W-:Y:S01]  /*b230*/  MUFU.EX2 R41, R41 ;  /* 0x0000002900297308 */ /* 0x000fe20000000800 */
[----:B------:R-:W-:-:S02]  /*b240*/  FFMA.FTZ R2, R249, c[0x0][0x23c], -R58 ;  /* 0x00008f00f9027a23 */ /* 0x000fc4000001083a */
[----:B------:R-:W-:Y:S02]  /*b250*/  FMUL.FTZ R0, R0, c[0x0][0x23c] ;  /* 0x00008f0000007a20 */ /* 0x000fe40000410000 */
[----:B------:R-:W-:Y:S02]  /*b260*/  FFMA.FTZ R171, R184, c[0x0][0x23c], -R63 ;  /* 0x00008f00b8ab7a23 */ /* 0x000fe4000001083f */
[-C--:B-1----:R-:W-:Y:S01]  /*b270*/  FMUL.FTZ R156, R156, R42.reuse ;  /* 0x0000002a9c9c7220 */ /* 0x082fe20000410000 */
[----:B--2---:R-:W-:Y:S01]  /*b280*/  FMNMX.FTZ R168, R168, R5, !PT ;  /* 0x00000005a8a87209 */ /* 0x004fe20007810000 */
[----:B------:R-:W1:Y:S01]  /*b290*/  MUFU.EX2 R40, R40 ;  /* 0x0000002800287308 */ /* 0x000e620000000800 */
[----:B------:R-:W-:Y:S02]  /*b2a0*/  FMUL.FTZ R157, R157, R42 ;  /* 0x0000002a9d9d7220 */ /* 0x000fe40000410000 */
[C---:B------:R-:W-:Y:S01]  /*b2b0*/  FSETP.NEU.FTZ.AND P2, PT, R168.reuse, -INF , PT ;  /* 0xff800000a800780b */ /* 0x040fe20003f5d000 */
[----:B------:R-:W-:-:S02]  /*b2c0*/  FMUL.FTZ R45, R168, c[0x0][0x23c] ;  /* 0x00008f00a82d7a20 */ /* 0x000fc40000410000 */
[----:B------:R-:W-:Y:S01]  /*b2d0*/  FMUL.FTZ R152, R152, R42 ;  /* 0x0000002a98987220 */ /* 0x000fe20000410000 */
[----:B---3--:R-:W-:Y:S01]  /*b2e0*/  FMNMX.FTZ R167, R167, R4, !PT ;  /* 0x00000004a7a77209 */ /* 0x008fe20007810000 */
[----:B------:R-:W-:Y:S01]  /*b2f0*/  MUFU.EX2 R39, R39 ;  /* 0x0000002700277308 */ /* 0x000fe20000000800 */
[----:B------:R-:W-:Y:S01]  /*b300*/  FSEL R45, R45, RZ, P2 ;  /* 0x000000ff2d2d7208 */ /* 0x000fe20001000000 */
[----:B------:R-:W2:Y:S01]  /*b310*/  LDSM.16.MT88.4 R4, [R214+0xb000] ;  /* 0x00b00000d604783b */ /* 0x000ea20000004200 */
[C---:B------:R-:W-:Y:S01]  /*b320*/  FSETP.NEU.FTZ.AND P1, PT, R167.reuse, -INF , PT ;  /* 0xff800000a700780b */ /* 0x040fe20003f3d000 */
[----:B------:R-:W-:Y:S02]  /*b330*/  FMUL.FTZ R8, R167, c[0x0][0x23c] ;  /* 0x00008f00a7087a20 */ /* 0x000fe40000410000 */
[--C-:B------:R-:W-:Y:S01]  /*b340*/  FFMA.FTZ R9, R47, c[0x0][0x23c], -R45.reuse ;  /* 0x00008f002f097a23 */ /* 0x100fe2000001082d */
[----:B------:R-:W-:Y:S01]  /*b350*/  FSEL R169, R167, RZ, P1 ;  /* 0x000000ffa7a97208 */ /* 0x000fe20000800000 */
[--C-:B------:R-:W-:Y:S01]  /*b360*/  FFMA.FTZ R47, R46, c[0x0][0x23c], -R45.reuse ;  /* 0x00008f002e2f7a23 */ /* 0x100fe2000001082d */
[----:B------:R-:W3:Y:S01]  /*b370*/  MUFU.EX2 R38, R38 ;  /* 0x0000002600267308 */ /* 0x000ee20000000800 */
[--C-:B------:R-:W-:Y:S01]  /*b380*/  FFMA.FTZ R56, R51, c[0x0][0x23c], -R45.reuse ;  /* 0x00008f0033387a23 */ /* 0x100fe2000001082d */
[----:B------:R-:W-:Y:S01]  /*b390*/  FSEL R51, R8, RZ, P1 ;  /* 0x000000ff08337208 */ /* 0x000fe20000800000 */
[----:B------:R-:W-:Y:S01]  /*b3a0*/  FFMA.FTZ R57, R49, c[0x0][0x23c], -R45 ;  /* 0x00008f0031397a23 */ /* 0x000fe2000001082d */
[----:B-1----:R-:W-:Y:S01]  /*b3b0*/  F2FP.BF16.PACK_AB R28, R40, R41 ;  /* 0x00000029281c723e */ /* 0x002fe200000010ff */
[----:B------:R-:W-:-:S02]  /*b3c0*/  FADD.FTZ R169, R208, -R169 ;  /* 0x800000a9d0a97221 */ /* 0x000fc40000010000 */
[--C-:B------:R-:W-:Y:S01]  /*b3d0*/  FFMA.FTZ R53, R52, c[0x0][0x23c], -R51.reuse ;  /* 0x00008f0034357a23 */ /* 0x100fe20000010833 */
[----:B------:R1:W-:Y:S01]  /*b3e0*/  MUFU.EX2 R46, R9 ;  /* 0x00000009002e7308 */ /* 0x0003e20000000800 */
[--C-:B------:R-:W-:Y:S02]  /*b3f0*/  FFMA.FTZ R54, R54, c[0x0][0x23c], -R51.reuse ;  /* 0x00008f0036367a23 */ /* 0x100fe40000010833 */
[----:B------:R-:W-:Y:S02]  /*b400*/  FMUL.FTZ R62, R169, c[0x0][0x23c] ;  /* 0x00008f00a93e7a20 */ /* 0x000fe40000410000 */
[----:B------:R-:W-:Y:S02]  /*b410*/  FFMA.FTZ R201, R201, c[0x0][0x23c], -R51 ;  /* 0x00008f00c9c97a23 */ /* 0x000fe40000010833 */
[-C--:B------:R-:W-:Y:S01]  /*b420*/  FMUL.FTZ R153, R153, R42.reuse ;  /* 0x0000002a99997220 */ /* 0x080fe20000410000 */
[----:B------:R4:W-:Y:S01]  /*b430*/  MUFU.EX2 R49, R56 ;  /* 0x0000003800317308 */ /* 0x0009e20000000800 */
[----:B---3--:R-:W-:Y:S01]  /*b440*/  F2FP.BF16.PACK_AB R30, R38, R39 ;  /* 0x00000027261e723e */ /* 0x008fe200000010ff */
[----:B------:R-:W-:-:S02]  /*b450*/  FMUL.FTZ R76, R76, R42 ;  /* 0x0000002a4c4c7220 */ /* 0x000fc40000410000 */
[-C--:B------:R-:W-:Y:S02]  /*b460*/  FMUL.FTZ R77, R77, R42.reuse ;  /* 0x0000002a4d4d7220 */ /* 0x080fe40000410000 */
[-C--:B------:R-:W-:Y:S01]  /*b470*/  FMUL.FTZ R80, R80, R42.reuse ;  /* 0x0000002a50507220 */ /* 0x080fe20000410000 */
[----:B-1----:R-:W1:Y:S01]  /*b480*/  LDSM.16.MT88.4 R8, [R212+0xb000] ;  /* 0x00b00000d408783b */ /* 0x002e620000004200 */
[----:B------:R3:W-:Y:S01]  /*b490*/  MUFU.EX2 R52, R57 ;  /* 0x0000003900347308 */ /* 0x0007e20000000800 */
[-C--:B------:R-:W-:Y:S02]  /*b4a0*/  FMUL.FTZ R81, R81, R42.reuse ;  /* 0x0000002a51517220 */ /* 0x080fe40000410000 */
[-C--:B------:R-:W-:Y:S02]  /*b4b0*/  FMUL.FTZ R92, R92, R42.reuse ;  /* 0x0000002a5c5c7220 */ /* 0x080fe40000410000 */
[----:B------:R-:W-:Y:S01]  /*b4c0*/  FMUL.FTZ R93, R93, R42 ;  /* 0x0000002a5d5d7220 */ /* 0x000fe20000410000 */
[----:B----4-:R-:W-:-:S02]  /*b4d0*/  FSEL R56, R168, RZ, P2 ;  /* 0x000000ffa8387208 */ /* 0x010fc40001000000 */
[----:B------:R-:W-:Y:S01]  /*b4e0*/  MUFU.EX2 R37, R37 ;  /* 0x0000002500257308 */ /* 0x000fe20000000800 */
[-C--:B------:R-:W-:Y:S02]  /*b4f0*/  FMUL.FTZ R96, R96, R42.reuse ;  /* 0x0000002a60607220 */ /* 0x080fe40000410000 */
[-C--:B------:R-:W-:Y:S02]  /*b500*/  FMUL.FTZ R97, R97, R42.reuse ;  /* 0x0000002a61617220 */ /* 0x080fe40000410000 */
[-C--:B------:R-:W-:Y:S02]  /*b510*/  FMUL.FTZ R104, R104, R42.reuse ;  /* 0x0000002a68687220 */ /* 0x080fe40000410000 */
[----:B------:R-:W-:Y:S01]  /*b520*/  FMUL.FTZ R105, R105, R42 ;  /* 0x0000002a69697220 */ /* 0x000fe20000410000 */
[----:B------:R-:W4:Y:S01]  /*b530*/  MUFU.EX2 R36, R36 ;  /* 0x0000002400247308 */ /* 0x000f220000000800 */
[----:B---3--:R-:W-:Y:S02]  /*b540*/  FADD.FTZ R57, R209, -R56 ;  /* 0x80000038d1397221 */ /* 0x008fe40000010000 */
[----:B------:R-:W-:-:S02]  /*b550*/  FFMA.FTZ R56, R203, c[0x0][0x23c], -R51 ;  /* 0x00008f00cb387a23 */ /* 0x000fc40000010833 */
[----:B------:R-:W-:Y:S02]  /*b560*/  FMUL.FTZ R60, R57, c[0x0][0x23c] ;  /* 0x00008f00393c7a20 */ /* 0x000fe40000410000 */
[-C--:B------:R-:W-:Y:S01]  /*b570*/  FMUL.FTZ R108, R108, R42.reuse ;  /* 0x0000002a6c6c7220 */ /* 0x080fe20000410000 */
[----:B------:R-:W-:Y:S01]  /*b580*/  MUFU.EX2 R3, R3 ;  /* 0x0000000300037308 */ /* 0x000fe20000000800 */
[-C--:B------:R-:W-:Y:S02]  /*b590*/  FMUL.FTZ R109, R109, R42.reuse ;  /* 0x0000002a6d6d7220 */ /* 0x080fe40000410000 */
[-C--:B------:R-:W-:Y:S02]  /*b5a0*/  FMUL.FTZ R116, R116, R42.reuse ;  /* 0x0000002a74747220 */ /* 0x080fe40000410000 */
[-C--:B------:R-:W-:Y:S02]  /*b5b0*/  FMUL.FTZ R117, R117, R42.reuse ;  /* 0x0000002a75757220 */ /* 0x080fe40000410000 */
[-C--:B------:R-:W-:Y:S01]  /*b5c0*/  FMUL.FTZ R120, R120, R42.reuse ;  /* 0x0000002a78787220 */ /* 0x080fe20000410000 */
[----:B------:R-:W3:Y:S01]  /*b5d0*/  MUFU.EX2 R2, R2 ;  /* 0x0000000200027308 */ /* 0x000ee20000000800 */
[----:B----4-:R-:W-:Y:S01]  /*b5e0*/  F2FP.BF16.PACK_AB R29, R36, R37 ;  /* 0x00000025241d723e */ /* 0x010fe200000010ff */
[----:B------:R-:W-:-:S02]  /*b5f0*/  FMUL.FTZ R121, R121, R42 ;  /* 0x0000002a79797220 */ /* 0x000fc40000410000 */
[-C--:B------:R-:W-:Y:S02]  /*b600*/  FMUL.FTZ R128, R128, R42.reuse ;  /* 0x0000002a80807220 */ /* 0x080fe40000410000 */
[-C--:B------:R-:W-:Y:S02]  /*b610*/  FMUL.FTZ R129, R129, R42.reuse ;  /* 0x0000002a81817220 */ /* 0x080fe40000410000 */
[----:B------:R-:W4:Y:S01]  /*b620*/  MUFU.EX2 R0, R0 ;  /* 0x0000000000007308 */ /* 0x000f220000000800 */
[-C--:B------:R-:W-:Y:S02]  /*b630*/  FMUL.FTZ R132, R132, R42.reuse ;  /* 0x0000002a84847220 */ /* 0x080fe40000410000 */
[----:B------:R-:W-:Y:S02]  /*b640*/  FMUL.FTZ R133, R133, R42 ;  /* 0x0000002a85857220 */ /* 0x000fe40000410000 */
[--C-:B------:R-:W-:Y:S02]  /*b650*/  FFMA.FTZ R169, R199, c[0x0][0x23c], -R63.reuse ;  /* 0x00008f00c7a97a23 */ /* 0x100fe4000001083f */
[----:B------:R-:W-:Y:S01]  /*b660*/  FFMA.FTZ R188, R252, c[0x0][0x23c], -R63 ;  /* 0x00008f00fcbc7a23 */ /* 0x000fe2000001083f */
[----:B------:R-:W-:Y:S01]  /*b670*/  MUFU.EX2 R47, R47 ;  /* 0x0000002f002f7308 */ /* 0x000fe20000000800 */
[----:B---3--:R-:W-:Y:S01]  /*b680*/  F2FP.BF16.PACK_AB R31, R2, R3 ;  /* 0x00000003021f723e */ /* 0x008fe200000010ff */
[----:B------:R-:W-:-:S02]  /*b690*/  FFMA.FTZ R190, R193, c[0x0][0x23c], -R58 ;  /* 0x00008f00c1be7a23 */ /* 0x000fc4000001083a */
[----:B------:R-:W-:Y:S02]  /*b6a0*/  FFMA.FTZ R175, R183, c[0x0][0x23c], -R58 ;  /* 0x00008f00b7af7a23 */ /* 0x000fe4000001083a */
[----:B------:R-:W-:Y:S02]  /*b6b0*/  FFMA.FTZ R197, R197, c[0x0][0x23c], -R63 ;  /* 0x00008f00c5c57a23 */ /* 0x000fe4000001083f */
[----:B------:R-:W-:Y:S01]  /*b6c0*/  MUFU.EX2 R53, R53 ;  /* 0x0000003500357308 */ /* 0x000fe20000000800 */
[-C--:B----4-:R-:W-:Y:S02]  /*b6d0*/  FMUL.FTZ R158, R158, R0.reuse ;  /* 0x000000009e9e7220 */ /* 0x090fe40000410000 */
        /* <DEDUP_REMOVED lines=21> */
[----:B------:R-:W3:Y:S01]  /*b830*/  MUFU.EX2 R60, R60 ;  /* 0x0000003c003c7308 */ /* 0x000ee20000000800 */
[-C--:B------:R-:W-:Y:S01]  /*b840*/  FMUL.FTZ R118, R118, R0.reuse ;  /* 0x0000000076767220 */ /* 0x080fe20000410000 */
[C---:B------:R-:W-:Y:S01]  /*b850*/  HMMA.16816.F32.BF16 R80, R28.reuse, R22, R80 ;  /* 0x000000161c50723c */ /* 0x040fe20000041850 */
[-C--:B------:R-:W-:Y:S02]  /*b860*/  FMUL.FTZ R119, R119, R0.reuse ;  /* 0x0000000077777220 */ /* 0x080fe40000410000 */
[-C--:B------:R-:W-:Y:S02]  /*b870*/  FMUL.FTZ R122, R122, R0.reuse ;  /* 0x000000007a7a7220 */ /* 0x080fe40000410000 */
[-C--:B------:R-:W-:Y:S01]  /*b880*/  FMUL.FTZ R123, R123, R0.reuse ;  /* 0x000000007b7b7220 */ /* 0x080fe20000410000 */
[----:B------:R-:W4:Y:S01]  /*b890*/  MUFU.EX2 R62, R62 ;  /* 0x0000003e003e7308 */ /* 0x000f220000000800 */
[-C--:B------:R-:W-:Y:S01]  /*b8a0*/  FMUL.FTZ R130, R130, R0.reuse ;  /* 0x0000000082827220 */ /* 0x080fe20000410000 */
[----:B------:R-:W-:Y:S01]  /*b8b0*/  HMMA.16816.F32.BF16 R92, R28, R16, R92 ;  /* 0x000000101c5c723c */ /* 0x000fe2000004185c */
[----:B------:R-:W-:-:S02]  /*b8c0*/  FMUL.FTZ R131, R131, R0 ;  /* 0x0000000083837220 */ /* 0x000fc40000410000 */
[-C--:B------:R-:W-:Y:S02]  /*b8d0*/  FMUL.FTZ R134, R134, R0.reuse ;  /* 0x0000000086867220 */ /* 0x080fe40000410000 */
[----:B------:R-:W-:Y:S01]  /*b8e0*/  FMUL.FTZ R135, R135, R0 ;  /* 0x0000000087877220 */ /* 0x000fe20000410000 */
[----:B------:R-:W-:Y:S01]  /*b8f0*/  MUFU.EX2 R169, R169 ;  /* 0x000000a900a97308 */ /* 0x000fe20000000800 */
[-C--:B---3--:R-:W-:Y:S01]  /*b900*/  FMUL.FTZ R144, R144, R60.reuse ;  /* 0x0000003c90907220 */ /* 0x088fe20000410000 */
[C---:B------:R-:W-:Y:S01]  /*b910*/  HMMA.16816.F32.BF16 R96, R28.reuse, R18, R96 ;  /* 0x000000121c60723c */ /* 0x040fe20000041860 */
[-C--:B------:R-:W-:Y:S02]  /*b920*/  FMUL.FTZ R145, R145, R60.reuse ;  /* 0x0000003c91917220 */ /* 0x080fe40000410000 */
[-C--:B------:R-:W-:Y:S02]  /*b930*/  FMUL.FTZ R160, R160, R60.reuse ;  /* 0x0000003ca0a07220 */ /* 0x080fe40000410000 */
[----:B------:R-:W-:Y:S01]  /*b940*/  FMUL.FTZ R161, R161, R60 ;  /* 0x0000003ca1a17220 */ /* 0x000fe20000410000 */
[----:B------:R3:W5:Y:S01]  /*b950*/  MUFU.EX2 R184, R197 ;  /* 0x000000c500b87308 */ /* 0x0007620000000800 */
[-C--:B----4-:R-:W-:Y:S01]  /*b960*/  FMUL.FTZ R146, R146, R62.reuse ;  /* 0x0000003e92927220 */ /* 0x090fe20000410000 */
        /* <DEDUP_REMOVED lines=12> */
[----:B--2---:R-:W-:Y:S01]  /*ba30*/  HMMA.16816.F32.BF16 R116, R28, R4, R116 ;  /* 0x000000041c74723c */ /* 0x004fe20000041874 */
[----:B------:R-:W-:-:S02]  /*ba40*/  FMUL.FTZ R73, R73, R60 ;  /* 0x0000003c49497220 */ /* 0x000fc40000410000 */
[-C--:B------:R-:W-:Y:S02]  /*ba50*/  FMUL.FTZ R74, R74, R62.reuse ;  /* 0x0000003e4a4a7220 */ /* 0x080fe40000410000 */
[----:B------:R-:W-:Y:S01]  /*ba60*/  FMUL.FTZ R75, R75, R62 ;  /* 0x0000003e4b4b7220 */ /* 0x000fe20000410000 */
[----:B------:R-:W2:Y:S01]  /*ba70*/  MUFU.EX2 R190, R190 ;  /* 0x000000be00be7308 */ /* 0x000ea20000000800 */
[-C--:B------:R-:W-:Y:S01]  /*ba80*/  FMUL.FTZ R84, R84, R60.reuse ;  /* 0x0000003c54547220 */ /* 0x080fe20000410000 */
[C---:B------:R-:W-:Y:S01]  /*ba90*/  HMMA.16816.F32.BF16 R120, R28.reuse, R6, R120 ;  /* 0x000000061c78723c */ /* 0x040fe20000041878 */
[----:B------:R-:W-:Y:S02]  /*baa0*/  FMUL.FTZ R85, R85, R60 ;  /* 0x0000003c55557220 */ /* 0x000fe40000410000 */
[-C--:B------:R-:W-:Y:S02]  /*bab0*/  FMUL.FTZ R86, R86, R62.reuse ;  /* 0x0000003e56567220 */ /* 0x080fe40000410000 */
[----:B------:R-:W-:Y:S01]  /*bac0*/  FMUL.FTZ R87, R87, R62 ;  /* 0x0000003e57577220 */ /* 0x000fe20000410000 */
[----:B------:R-:W-:Y:S01]  /*bad0*/  MUFU.EX2 R175, R175 ;  /* 0x000000af00af7308 */ /* 0x000fe20000000800 */
[-C--:B------:R-:W-:Y:S01]  /*bae0*/  FMUL.FTZ R88, R88, R60.reuse ;  /* 0x0000003c58587220 */ /* 0x080fe20000410000 */
[----:B-1----:R-:W-:Y:S01]  /*baf0*/  HMMA.16816.F32.BF16 R128, R28, R8, R128 ;  /* 0x000000081c80723c */ /* 0x002fe20000041880 */
        /* <DEDUP_REMOVED lines=13> */
[----:B------:R-:W-:Y:S01]  /*bbd0*/  FMUL.FTZ R150, R150, R62 ;  /* 0x0000003e96967220 */ /* 0x000fe20000410000 */
[----:B------:R-:W-:Y:S01]  /*bbe0*/  F2FP.BF16.PACK_AB R31, R57, R56 ;  /* 0x00000038391f723e */ /* 0x000fe200000010ff */
[----:B------:R-:W-:Y:S02]  /*bbf0*/  FMUL.FTZ R151, R151, R62 ;  /* 0x0000003e97977220 */ /* 0x000fe40000410000 */
        /* <DEDUP_REMOVED lines=15> */
[----:B------:R-:W1:Y:S01]  /*bcf0*/  LDSM.16.MT88.4 R24, [R214+0x9400] ;  /* 0x00940000d618783b */ /* 0x000e620000004200 */
[-C--:B------:R-:W-:Y:S02]  /*bd00*/  FMUL.FTZ R136, R136, R60.reuse ;  /* 0x0000003c88887220 */ /* 0x080fe40000410000 */
[----:B------:R-:W-:-:S02]  /*bd10*/  FMUL.FTZ R137, R137, R60 ;  /* 0x0000003c89897220 */ /* 0x000fc40000410000 */
[-C--:B------:R-:W-:Y:S01]  /*bd20*/  FMUL.FTZ R138, R138, R62.reuse ;  /* 0x0000003e8a8a7220 */ /* 0x080fe20000410000 */
[C---:B------:R-:W-:Y:S01]  /*bd30*/  HMMA.16816.F32.BF16 R72, R28.reuse, R20, R72 ;  /* 0x000000141c48723c */ /* 0x040fe20000041848 */
[----:B------:R-:W-:Y:S02]  /*bd40*/  FMUL.FTZ R139, R139, R62 ;  /* 0x0000003e8b8b7220 */ /* 0x000fe40000410000 */
[----:B------:R-:W-:Y:S02]  /*bd50*/  FFMA.FTZ R4, R177, c[0x0][0x23c], -R58 ;  /* 0x00008f00b1047a23 */ /* 0x000fe4000001083a */
[--C-:B------:R-:W-:Y:S02]  /*bd60*/  FFMA.FTZ R177, R192, c[0x0][0x23c], -R45.reuse ;  /* 0x00008f00c0b17a23 */ /* 0x100fe4000001082d */
[----:B------:R4:W1:Y:S01]  /*bd70*/  MUFU.EX2 R192, R4 ;  /* 0x0000000400c07308 */ /* 0x0008620000000800 */
[----:B------:R-:W-:Y:S01]  /*bd80*/  HMMA.16816.F32.BF16 R84, R28, R22, R84 ;  /* 0x000000161c54723c */ /* 0x000fe20000041854 */
[----:B------:R-:W1:Y:S01]  /*bd90*/  LDSM.16.MT88.4 R20, [R212+0x9400] ;  /* 0x00940000d414783b */ /* 0x000e620000004200 */
[----:B------:R-:W-:-:S02]  /*bda0*/  FFMA.FTZ R183, R196, c[0x0][0x23c], -R45 ;  /* 0x00008f00c4b77a23 */ /* 0x000fc4000001082d */
[--C-:B------:R-:W-:Y:S02]  /*bdb0*/  FFMA.FTZ R194, R194, c[0x0][0x23c], -R45.reuse ;  /* 0x00008f00c2c27a23 */ /* 0x100fe4000001082d */
[----:B------:R-:W-:Y:S01]  /*bdc0*/  FFMA.FTZ R196, R250, c[0x0][0x23c], -R45 ;  /* 0x00008f00fac47a23 */ /* 0x000fe2000001082d */
[----:B------:R-:W-:Y:S01]  /*bdd0*/  MUFU.EX2 R177, R177 ;  /* 0x000000b100b17308 */ /* 0x000fe20000000800 */
[C---:B------:R-:W-:Y:S01]  /*bde0*/  HMMA.16816.F32.BF16 R88, R28.reuse, R16, R88 ;  /* 0x000000101c58723c */ /* 0x040fe20000041858 */
[--C-:B------:R-:W-:Y:S02]  /*bdf0*/  FFMA.FTZ R189, R240, c[0x0][0x23c], -R51.reuse ;  /* 0x00008f00f0bd7a23 */ /* 0x100fe40000010833 */
[--C-:B------:R-:W-:Y:S02]  /*be00*/  FFMA.FTZ R204, R234, c[0x0][0x23c], -R51.reuse ;  /* 0x00008f00eacc7a23 */ /* 0x100fe40000010833 */
[--C-:B------:R-:W-:Y:S02]  /*be10*/  FFMA.FTZ R191, R248, c[0x0][0x23c], -R51.reuse ;  /* 0x00008f00f8bf7a23 */ /* 0x100fe40000010833 */
[----:B------:R-:W-:Y:S01]  /*be20*/  FFMA.FTZ R206, R242, c[0x0][0x23c], -R51 ;  /* 0x00008f00f2ce7a23 */ /* 0x000fe20000010833 */
[----:B------:R-:W-:Y:S01]  /*be30*/  HMMA.16816.F32.BF16 R100, R28, R18, R100 ;  /* 0x000000121c64723c */ /* 0x000fe20000041864 */
[----:B------:R-:W1:Y:S01]  /*be40*/  LDSM.16.MT88.4 R16, [R214+0xa400] ;  /* 0x00a40000d610783b */ /* 0x000e620000004200 */
[----:B------:R-:W1:Y:S01]  /*be50*/  MUFU.EX2 R194, R194 ;  /* 0x000000c200c27308 */ /* 0x000e620000000800 */
[----:B------:R-:W-:-:S02]  /*be60*/  FFMA.FTZ R195, R202, c[0x0][0x23c], -R63 ;  /* 0x00008f00cac37a23 */ /* 0x000fc4000001083f */
[--C-:B------:R-:W-:Y:S02]  /*be70*/  FFMA.FTZ R202, R179, c[0x0][0x23c], -R58.reuse ;  /* 0x00008f00b3ca7a23 */ /* 0x100fe4000001083a */
        /* <DEDUP_REMOVED lines=8> */
[----:B------:R-:W1:Y:S01]  /*bf00*/  LDSM.16.MT88.4 R12, [R212+0xa400] ;  /* 0x00a40000d40c783b */ /* 0x000e620000004200 */
[----:B------:R-:W-:Y:S01]  /*bf10*/  MUFU.EX2 R196, R196 ;  /* 0x000000c400c47308 */ /* 0x000fe20000000800 */
[----:B------:R-:W-:-:S02]  /*bf20*/  FFMA.FTZ R208, R185, c[0x0][0x23c], -R58 ;  /* 0x00008f00b9d07a23 */ /* 0x000fc4000001083a */
[----:B------:R-:W-:Y:S02]  /*bf30*/  FFMA.FTZ R181, R178, c[0x0][0x23c], -R45 ;  /* 0x00008f00b2b57a23 */ /* 0x000fe4000001082d */
[----:B---3--:R-:W-:Y:S01]  /*bf40*/  FFMA.FTZ R197, R170, c[0x0][0x23c], -R51 ;  /* 0x00008f00aac57a23 */ /* 0x008fe20000010833 */
[C---:B------:R-:W-:Y:S01]  /*bf50*/  HMMA.16816.F32.BF16 R124, R28.reuse, R6, R124 ;  /* 0x000000061c7c723c */ /* 0x040fe2000004187c */
[----:B----4-:R-:W-:Y:S01]  /*bf60*/  LDSM.16.MT88.4 R4, [R212+0xb400] ;  /* 0x00b40000d404783b */ /* 0x010fe20000004200 */
[----:B------:R-:W-:Y:S01]  /*bf70*/  MUFU.EX2 R189, R189 ;  /* 0x000000bd00bd7308 */ /* 0x000fe20000000800 */
[--C-:B------:R-:W-:Y:S02]  /*bf80*/  FFMA.FTZ R176, R176, c[0x0][0x23c], -R45.reuse ;  /* 0x00008f00b0b07a23 */ /* 0x100fe4000001082d */
[--C-:B------:R-:W-:Y:S02]  /*bf90*/  FFMA.FTZ R178, R182, c[0x0][0x23c], -R45.reuse ;  /* 0x00008f00b6b27a23 */ /* 0x100fe4000001082d */
[----:B------:R-:W-:Y:S01]  /*bfa0*/  FFMA.FTZ R185, R186, c[0x0][0x23c], -R45 ;  /* 0x00008f00bab97a23 */ /* 0x000fe2000001082d */
[----:B------:R-:W-:Y:S01]  /*bfb0*/  HMMA.16816.F32.BF16 R140, R28, R8, R140 ;  /* 0x000000081c8c723c */ /* 0x000fe2000004188c */
[--C-:B------:R-:W-:Y:S01]  /*bfc0*/  FFMA.FTZ R172, R172, c[0x0][0x23c], -R51.reuse ;  /* 0x00008f00acac7a23 */ /* 0x100fe20000010833 */
[----:B------:R-:W3:Y:S01]  /*bfd0*/  MUFU.EX2 R204, R204 ;  /* 0x000000cc00cc7308 */ /* 0x000ee20000000800 */
[----:B------:R-:W-:-:S02]  /*bfe0*/  FFMA.FTZ R170, R180, c[0x0][0x23c], -R51 ;  /* 0x00008f00b4aa7a23 */ /* 0x000fc40000010833 */
[----:B------:R-:W-:Y:S02]  /*bff0*/  FFMA.FTZ R199, R174, c[0x0][0x23c], -R51 ;  /* 0x00008f00aec77a23 */ /* 0x000fe40000010833 */
[----:B------:R-:W-:Y:S01]  /*c000*/  FFMA.FTZ R46, R237, R60, R46 ;  /* 0x0000003ced2e7223 */ /* 0x000fe2000001002e */
[----:B------:R-:W-:Y:S01]  /*c010*/  HMMA.16816.F32.BF16 R136, R28, R10, R136 ;  /* 0x0000000a1c88723c */ /* 0x000fe20000041888 */
[----:B------:R-:W4:Y:S01]  /*c020*/  LDSM.16.MT88.4 R8, [R214+0xb400] ;  /* 0x00b40000d608783b */ /* 0x000f220000004200 */
[----:B------:R-:W-:Y:S01]  /*c030*/  MUFU.EX2 R191, R191 ;  /* 0x000000bf00bf7308 */ /* 0x000fe20000000800 */
[----:B------:R-:W-:Y:S02]  /*c040*/  FFMA.FTZ R53, R232, R62, R53 ;  /* 0x0000003ee8357223 */ /* 0x000fe40000010035 */
[----:B------:R-:W-:Y:S02]  /*c050*/  FFMA.FTZ R41, R235, R42, R41 ;  /* 0x0000002aeb297223 */ /* 0x000fe40000010029 */
[----:B-----5:R-:W-:Y:S01]  /*c060*/  F2FP.BF16.PACK_AB R28, R184, R169 ;  /* 0x000000a9b81c723e */ /* 0x020fe200000010ff */
[----:B------:R-:W-:Y:S01]  /*c070*/  FFMA.FTZ R37, R233, R0, R37 ;  /* 0x00000000e9257223 */ /* 0x000fe20000010025 */
[----:B--2---:R-:W-:Y:S01]  /*c080*/  F2FP.BF16.PACK_AB R29, R190, R173 ;  /* 0x000000adbe1d723e */ /* 0x004fe200000010ff */
[----:B------:R-:W2:Y:S01]  /*c090*/  MUFU.EX2 R206, R206 ;  /* 0x000000ce00ce7308 */ /* 0x000ea20000000800 */
[----:B------:R-:W-:Y:S01]  /*c0a0*/  F2FP.BF16.PACK_AB R30, R188, R171 ;  /* 0x000000abbc1e723e */ /* 0x000fe200000010ff */
[----:B------:R-:W-:Y:S01]  /*c0b0*/  FADD.FTZ R46, R47, R46 ;  /* 0x0000002e2f2e7221 */ /* 0x000fe20000010000 */
[----:B-1----:R-:W-:Y:S01]  /*c0c0*/  F2FP.BF16.PACK_AB R31, R192, R175 ;  /* 0x000000afc01f723e */ /* 0x002fe200000010ff */
[----:B------:R-:W-:-:S02]  /*c0d0*/  FADD.FTZ R53, R54, R53 ;  /* 0x0000003536357221 */ /* 0x000fc40000010000 */
[----:B------:R-:W-:Y:S02]  /*c0e0*/  FADD.FTZ R40, R40, R41 ;  /* 0x0000002928287221 */ /* 0x000fe40000010000 */
[----:B------:R-:W-:Y:S01]  /*c0f0*/  MUFU.EX2 R193, R193 ;  /* 0x000000c100c17308 */ /* 0x000fe20000000800 */
[----:B------:R-:W-:Y:S01]  /*c100*/  FADD.FTZ R36, R36, R37 ;  /* 0x0000002524247221 */ /* 0x000fe20000010000 */
[C---:B------:R-:W-:Y:S01]  /*c110*/  HMMA.16816.F32.BF16 R156, R28.reuse, R24, R156 ;  /* 0x000000181c9c723c */ /* 0x040fe2000004189c */
[----:B------:R-:W-:Y:S02]  /*c120*/  FADD.FTZ R49, R49, R46 ;  /* 0x0000002e31317221 */ /* 0x000fe40000010000 */
[----:B------:R-:W-:Y:S02]  /*c130*/  FADD.FTZ R56, R56, R53 ;  /* 0x0000003538387221 */ /* 0x000fe40000010000 */
[----:B------:R-:W-:Y:S01]  /*c140*/  FADD.FTZ R39, R39, R40 ;  /* 0x0000002827277221 */ /* 0x000fe20000010000 */
[----:B------:R-:W1:Y:S01]  /*c150*/  MUFU.EX2 R200, R200 ;  /* 0x000000c800c87308 */ /* 0x000e620000000800 */
[----:B------:R-:W-:Y:S01]  /*c160*/  FADD.FTZ R3, R3, R36 ;  /* 0x0000002403037221 */ /* 0x000fe20000010000 */
[----:B------:R-:W-:Y:S01]  /*c170*/  HMMA.16816.F32.BF16 R152, R28, R26, R152 ;  /* 0x0000001a1c98723c */ /* 0x000fe20000041898 */
[----:B------:R-:W-:-:S02]  /*c180*/  FADD.FTZ R52, R52, R49 ;  /* 0x0000003134347221 */ /* 0x000fc40000010000 */
[----:B------:R-:W-:Y:S02]  /*c190*/  FADD.FTZ R56, R57, R56 ;  /* 0x0000003839387221 */ /* 0x000fe40000010000 */
[----:B------:R-:W-:Y:S01]  /*c1a0*/  FADD.FTZ R38, R38, R39 ;  /* 0x0000002726267221 */ /* 0x000fe20000010000 */
[----:B------:R-:W-:Y:S01]  /*c1b0*/  MUFU.EX2 R195, R195 ;  /* 0x000000c300c37308 */ /* 0x000fe20000000800 */
[----:B------:R-:W-:Y:S01]  /*c1c0*/  FADD.FTZ R2, R2, R3 ;  /* 0x0000000302027221 */ /* 0x000fe20000010000 */
        /* <DEDUP_REMOVED lines=11> */
[----:B------:R-:W-:Y:S01]  /*c280*/  FADD.FTZ R169, R169, R38 ;  /* 0x00000026a9a97221 */ /* 0x000fe20000010000 */
[C---:B------:R-:W-:Y:S01]  /*c290*/  HMMA.16816.F32.BF16 R92, R28.reuse, R16, R92 ;  /* 0x000000101c5c723c */ /* 0x040fe2000004185c */
[----:B------:R-:W-:Y:S02]  /*c2a0*/  FADD.FTZ R173, R173, R2 ;  /* 0x00000002adad7221 */ /* 0x000fe40000010000 */
[----:B------:R-:W-:Y:S02]  /*c2b0*/  FFMA.FTZ R58, R55, c[0x0][0x23c], -R58 ;  /* 0x00008f00373a7a23 */ /* 0x000fe4000001083a */
[----:B------:R-:W-:Y:S01]  /*c2c0*/  FADD.FTZ R184, R184, R169 ;  /* 0x000000a9b8b87221 */ /* 0x000fe20000010000 */
[----:B------:R-:W5:Y:S01]  /*c2d0*/  MUFU.EX2 R202, R202 ;  /* 0x000000ca00ca7308 */ /* 0x000f620000000800 */
[----:B------:R-:W-:Y:S01]  /*c2e0*/  FADD.FTZ R190, R190, R173 ;  /* 0x000000adbebe7221 */ /* 0x000fe20000010000 */
[----:B------:R-:W-:Y:S01]  /*c2f0*/  HMMA.16816.F32.BF16 R96, R28, R18, R96 ;  /* 0x000000121c60723c */ /* 0x000fe20000041860 */
[----:B------:R-:W-:-:S02]  /*c300*/  FADD.FTZ R171, R171, R184 ;  /* 0x000000b8abab7221 */ /* 0x000fc40000010000 */
[----:B------:R-:W-:Y:S02]  /*c310*/  FADD.FTZ R175, R175, R190 ;  /* 0x000000beafaf7221 */ /* 0x000fe40000010000 */
[--C-:B------:R-:W-:Y:S01]  /*c320*/  FFMA.FTZ R48, R48, c[0x0][0x23c], -R45.reuse ;  /* 0x00008f0030307a23 */ /* 0x100fe2000001082d */
[----:B------:R-:W-:Y:S01]  /*c330*/  MUFU.EX2 R179, R179 ;  /* 0x000000b300b37308 */ /* 0x000fe20000000800 */
[----:B------:R-:W-:Y:S01]  /*c340*/  FFMA.FTZ R55, R50, c[0x0][0x23c], -R45 ;  /* 0x00008f0032377a23 */ /* 0x000fe2000001082d */
[C---:B------:R-:W-:Y:S01]  /*c350*/  HMMA.16816.F32.BF16 R104, R28.reuse, R12, R104 ;  /* 0x0000000c1c68723c */ /* 0x040fe20000041868 */
[--C-:B------:R-:W-:Y:S02]  /*c360*/  FFMA.FTZ R33, R33, c[0x0][0x23c], -R51.reuse ;  /* 0x00008f0021217a23 */ /* 0x100fe40000010833 */
[----:B------:R-:W-:Y:S02]  /*c370*/  FFMA.FTZ R34, R34, c[0x0][0x23c], -R51 ;  /* 0x00008f0022227a23 */ /* 0x000fe40000010833 */
[--C-:B------:R-:W-:Y:S01]  /*c380*/  FFMA.FTZ R32, R32, c[0x0][0x23c], -R45.reuse ;  /* 0x00008f0020207a23 */ /* 0x100fe2000001082d */
[----:B------:R-:W1:Y:S01]  /*c390*/  MUFU.EX2 R208, R208 ;  /* 0x000000d000d07308 */ /* 0x000e620000000800 */
[----:B------:R-:W-:Y:S01]  /*c3a0*/  FFMA.FTZ R35, R35, c[0x0][0x23c], -R45 ;  /* 0x00008f0023237a23 */ /* 0x000fe2000001082d */
[----:B------:R-:W-:Y:S01]  /*c3b0*/  HMMA.16816.F32.BF16 R108, R28, R14, R108 ;  /* 0x0000000e1c6c723c */ /* 0x000fe2000004186c */
[----:B------:R-:W-:-:S02]  /*c3c0*/  FFMA.FTZ R43, R43, c[0x0][0x23c], -R51 ;  /* 0x00008f002b2b7a23 */ /* 0x000fc40000010833 */
[----:B------:R-:W-:Y:S02]  /*c3d0*/  FFMA.FTZ R44, R44, c[0x0][0x23c], -R51 ;  /* 0x00008f002c2c7a23 */ /* 0x000fe40000010833 */
[----:B------:R-:W-:Y:S01]  /*c3e0*/  FADD.FTZ R188, R188, R171 ;  /* 0x000000abbcbc7221 */ /* 0x000fe20000010000 */
[----:B------:R-:W-:Y:S01]  /*c3f0*/  MUFU.EX2 R176, R176 ;  /* 0x000000b000b07308 */ /* 0x000fe20000000800 */
[----:B------:R-:W-:Y:S01]  /*c400*/  FADD.FTZ R192, R192, R175 ;  /* 0x000000afc0c07221 */ /* 0x000fe20000010000 */
[C---:B----4-:R-:W-:Y:S06]  /*c410*/  HMMA.16816.F32.BF16 R116, R28.reuse, R8, R116 ;  /* 0x000000081c74723c */ /* 0x050fec0000041874 */
[----:B------:R-:W4:Y:S02]  /*c420*/  MUFU.EX2 R181, R181 ;  /* 0x000000b500b57308 */ /* 0x000f240000000800 */
[C---:B------:R-:W-:Y:S06]  /*c430*/  HMMA.16816.F32.BF16 R120, R28.reuse, R10, R120 ;  /* 0x0000000a1c78723c */ /* 0x040fec0000041878 */
[----:B------:R-:W-:Y:S02]  /*c440*/  MUFU.EX2 R178, R178 ;  /* 0x000000b200b27308 */ /* 0x000fe40000000800 */
[C---:B------:R-:W-:Y:S06]  /*c450*/  HMMA.16816.F32.BF16 R128, R28.reuse, R4, R128 ;  /* 0x000000041c80723c */ /* 0x040fec0000041880 */
[----:B------:R-:W-:Y:S02]  /*c460*/  MUFU.EX2 R185, R185 ;  /* 0x000000b900b97308 */ /* 0x000fe40000000800 */
[----:B------:R-:W-:Y:S06]  /*c470*/  HMMA.16816.F32.BF16 R132, R28, R6, R132 ;  /* 0x000000061c84723c */ /* 0x000fec0000041884 */
[----:B------:R-:W-:Y:S01]  /*c480*/  MUFU.EX2 R172, R172 ;  /* 0x000000ac00ac7308 */ /* 0x000fe20000000800 */
[----:B------:R-:W-:Y:S01]  /*c490*/  F2FP.BF16.PACK_AB R28, R194, R177 ;  /* 0x000000b1c21c723e */ /* 0x000fe200000010ff */
[----:B------:R-:W-:Y:S01]  /*c4a0*/  FADD.FTZ R177, R177, R52 ;  /* 0x00000034b1b17221 */ /* 0x000fe20000010000 */
[----:B---3--:R-:W-:Y:S01]  /*c4b0*/  F2FP.BF16.PACK_AB R29, R204, R189 ;  /* 0x000000bdcc1d723e */ /* 0x008fe200000010ff */
[----:B------:R-:W-:Y:S01]  /*c4c0*/  FADD.FTZ R189, R189, R56 ;  /* 0x00000038bdbd7221 */ /* 0x000fe20000010000 */
[----:B------:R-:W-:Y:S01]  /*c4d0*/  F2FP.BF16.PACK_AB R30, R196, R183 ;  /* 0x000000b7c41e723e */ /* 0x000fe200000010ff */
[----:B------:R-:W-:Y:S01]  /*c4e0*/  FADD.FTZ R194, R194, R177 ;  /* 0x000000b1c2c27221 */ /* 0x000fe20000010000 */
[----:B--2---:R-:W-:Y:S01]  /*c4f0*/  F2FP.BF16.PACK_AB R31, R206, R191 ;  /* 0x000000bfce1f723e */ /* 0x004fe200000010ff */
[----:B------:R-:W2:Y:S01]  /*c500*/  MUFU.EX2 R197, R197 ;  /* 0x000000c500c57308 */ /* 0x000ea20000000800 */
        /* <DEDUP_REMOVED lines=8> */
[----:B------:R-:W3:Y:S01]  /*c590*/  LDSM.16.MT88.4 R24, [R214+0x9800] ;  /* 0x00980000d618783b */ /* 0x000ee20000004200 */
        /* <DEDUP_REMOVED lines=14> */
[----:B------:R-:W2:Y:S01]  /*c680*/  LDSM.16.MT88.4 R12, [R212+0xa800] ;  /* 0x00a80000d40c783b */ /* 0x000ea20000004200 */
[----:B------:R-:W1:Y:S06]  /*c690*/  MUFU.EX2 R59, R59 ;  /* 0x0000003b003b7308 */ /* 0x000e6c0000000800 */
[C---:B------:R-:W-:Y:S02]  /*c6a0*/  HMMA.16816.F32.BF16 R144, R28.reuse, R8, R144 ;  /* 0x000000081c90723c */ /* 0x040fe40000041890 */
[----:B------:R-:W-:Y:S06]  /*c6b0*/  MUFU.EX2 R61, R61 ;  /* 0x0000003d003d7308 */ /* 0x000fec0000000800 */
[C---:B------:R-:W-:Y:S01]  /*c6c0*/  HMMA.16816.F32.BF16 R124, R28.reuse, R10, R124 ;  /* 0x0000000a1c7c723c */ /* 0x040fe2000004187c */
[----:B------:R-:W2:Y:S01]  /*c6d0*/  LDSM.16.MT88.4 R8, [R214+0xb800] ;  /* 0x00b80000d608783b */ /* 0x000ea20000004200 */
[----:B------:R-:W1:Y:S06]  /*c6e0*/  MUFU.EX2 R58, R58 ;  /* 0x0000003a003a7308 */ /* 0x000e6c0000000800 */
[C---:B------:R-:W-:Y:S02]  /*c6f0*/  HMMA.16816.F32.BF16 R140, R28.reuse, R4, R140 ;  /* 0x000000041c8c723c */ /* 0x040fe4000004188c */
[----:B------:R-:W-:Y:S06]  /*c700*/  MUFU.EX2 R48, R48 ;  /* 0x0000003000307308 */ /* 0x000fec0000000800 */
[----:B------:R-:W-:Y:S01]  /*c710*/  HMMA.16816.F32.BF16 R136, R28, R6, R136 ;  /* 0x000000061c88723c */ /* 0x000fe20000041888 */
[----:B------:R-:W2:Y:S01]  /*c720*/  LDSM.16.MT88.4 R4, [R212+0xb800] ;  /* 0x00b80000d404783b */ /* 0x000ea20000004200 */
[----:B------:R-:W2:Y:S05]  /*c730*/  MUFU.EX2 R55, R55 ;  /* 0x0000003700377308 */ /* 0x000eaa0000000800 */
[----:B-1----:R-:W-:Y:S01]  /*c740*/  F2FP.BF16.PACK_AB R28, R200, R193 ;  /* 0x000000c1c81c723e */ /* 0x002fe200000010ff */
[----:B------:R-:W-:Y:S01]  /*c750*/  FADD.FTZ R193, R193, R188 ;  /* 0x000000bcc1c17221 */ /* 0x000fe20000010000 */
[----:B-----5:R-:W-:Y:S01]  /*c760*/  F2FP.BF16.PACK_AB R29, R202, R187 ;  /* 0x000000bbca1d723e */ /* 0x020fe200000010ff */
[----:B------:R-:W-:Y:S01]  /*c770*/  MUFU.EX2 R33, R33 ;  /* 0x0000002100217308 */ /* 0x000fe20000000800 */
[----:B------:R-:W-:Y:S01]  /*c780*/  F2FP.BF16.PACK_AB R30, R198, R195 ;  /* 0x000000c3c61e723e */ /* 0x000fe200000010ff */
[----:B------:R-:W-:Y:S01]  /*c790*/  FADD.FTZ R187, R187, R192 ;  /* 0x000000c0bbbb7221 */ /* 0x000fe20000010000 */
[----:B------:R-:W-:Y:S01]  /*c7a0*/  F2FP.BF16.PACK_AB R31, R208, R179 ;  /* 0x000000b3d01f723e */ /* 0x000fe200000010ff */
[----:B------:R-:W-:-:S02]  /*c7b0*/  FADD.FTZ R200, R200, R193 ;  /* 0x000000c1c8c87221 */ /* 0x000fc40000010000 */
[----:B------:R-:W-:Y:S02]  /*c7c0*/  FADD.FTZ R202, R202, R187 ;  /* 0x000000bbcaca7221 */ /* 0x000fe40000010000 */
[----:B------:R-:W1:Y:S01]  /*c7d0*/  MUFU.EX2 R34, R34 ;  /* 0x0000002200227308 */ /* 0x000e620000000800 */
[----:B------:R-:W-:Y:S01]  /*c7e0*/  FADD.FTZ R195, R195, R200 ;  /* 0x000000c8c3c37221 */ /* 0x000fe20000010000 */
[C---:B---3--:R-:W-:Y:S01]  /*c7f0*/  HMMA.16816.F32.BF16 R156, R28.reuse, R24, R156 ;  /* 0x000000181c9c723c */ /* 0x048fe2000004189c */
[----:B------:R-:W-:Y:S02]  /*c800*/  FADD.FTZ R179, R179, R202 ;  /* 0x000000cab3b37221 */ /* 0x000fe40000010000 */
[----:B------:R-:W-:Y:S02]  /*c810*/  FADD.FTZ R195, R198, R195 ;  /* 0x000000c3c6c37221 */ /* 0x000fe40000010000 */
[----:B------:R-:W-:Y:S01]  /*c820*/  FADD.FTZ R179, R208, R179 ;  /* 0x000000b3d0b37221 */ /* 0x000fe20000010000 */
[----:B------:R-:W-:Y:S02]  /*c830*/  MUFU.EX2 R32, R32 ;  /* 0x0000002000207308 */ /* 0x000fe40000000800 */
[C---:B------:R-:W-:Y:S06]  /*c840*/  HMMA.16816.F32.BF16 R152, R28.reuse, R26, R152 ;  /* 0x0000001a1c98723c */ /* 0x040fec0000041898 */
[----:B------:R-:W3:Y:S02]  /*c850*/  MUFU.EX2 R35, R35 ;  /* 0x0000002300237308 */ /* 0x000ee40000000800 */
[C---:B------:R-:W-:Y:S06]  /*c860*/  HMMA.16816.F32.BF16 R76, R28.reuse, R20, R76 ;  /* 0x000000141c4c723c */ /* 0x040fec000004184c */
[----:B------:R-:W-:Y:S02]  /*c870*/  MUFU.EX2 R43, R43 ;  /* 0x0000002b002b7308 */ /* 0x000fe40000000800 */
[C---:B------:R-:W-:Y:S06]  /*c880*/  HMMA.16816.F32.BF16 R80, R28.reuse, R22, R80 ;  /* 0x000000161c50723c */ /* 0x040fec0000041850 */
[----:B------:R-:W5:Y:S02]  /*c890*/  MUFU.EX2 R44, R44 ;  /* 0x0000002c002c7308 */ /* 0x000f640000000800 */
[C---:B------:R-:W-:Y:S08]  /*c8a0*/  HMMA.16816.F32.BF16 R92, R28.reuse, R16, R92 ;  /* 0x000000101c5c723c */ /* 0x040ff0000004185c */
[C---:B------:R-:W-:Y:S08]  /*c8b0*/  HMMA.16816.F32.BF16 R96, R28.reuse, R18, R96 ;  /* 0x000000121c60723c */ /* 0x040ff00000041860 */
[C---:B--2---:R-:W-:Y:S08]  /*c8c0*/  HMMA.16816.F32.BF16 R104, R28.reuse, R12, R104 ;  /* 0x0000000c1c68723c */ /* 0x044ff00000041868 */
[C---:B------:R-:W-:Y:S08]  /*c8d0*/  HMMA.16816.F32.BF16 R108, R28.reuse, R14, R108 ;  /* 0x0000000e1c6c723c */ /* 0x040ff0000004186c */
[C---:B------:R-:W-:Y:S08]  /*c8e0*/  HMMA.16816.F32.BF16 R116, R28.reuse, R8, R116 ;  /* 0x000000081c74723c */ /* 0x040ff00000041874 */
[C---:B------:R-:W-:Y:S08]  /*c8f0*/  HMMA.16816.F32.BF16 R120, R28.reuse, R10, R120 ;  /* 0x0000000a1c78723c */ /* 0x040ff00000041878 */
[C---:B------:R-:W-:Y:S08]  /*c900*/  HMMA.16816.F32.BF16 R128, R28.reuse, R4, R128 ;  /* 0x000000041c80723c */ /* 0x040ff00000041880 */
[----:B------:R-:W-:Y:S07]  /*c910*/  HMMA.16816.F32.BF16 R132, R28, R6, R132 ;  /* 0x000000061c84723c */ /* 0x000fee0000041884 */
[----:B----4-:R-:W-:Y:S01]  /*c920*/  F2FP.BF16.PACK_AB R28, R181, R176 ;  /* 0x000000b0b51c723e */ /* 0x010fe200000010ff */
        /* <DEDUP_REMOVED lines=16> */
[----:B------:R-:W4:Y:S07]  /*ca30*/  LDSM.16.MT88.4 R20, [R212+0x9c00] ;  /* 0x009c0000d414783b */ /* 0x000f2e0000004200 */
        /* <DEDUP_REMOVED lines=22> */
[----:B--2---:R-:W-:Y:S01]  /*cba0*/  HMMA.16816.F32.BF16 R156, R28, R24, R156 ;  /* 0x000000181c9c723c */ /* 0x004fe2000004189c */
[----:B------:R-:W-:Y:S02]  /*cbb0*/  FADD.FTZ R235, R63, R66 ;  /* 0x000000423feb7221 */ /* 0x000fe40000010000 */
[----:B------:R-:W-:-:S05]  /*cbc0*/  FADD.FTZ R233, R58, R61 ;  /* 0x0000003d3ae97221 */ /* 0x000fca0000010000 */
[C---:B------:R-:W-:Y:S08]  /*cbd0*/  HMMA.16816.F32.BF16 R152, R28.reuse, R26, R152 ;  /* 0x0000001a1c98723c */ /* 0x040ff00000041898 */
[C---:B----4-:R-:W-:Y:S08]  /*cbe0*/  HMMA.16816.F32.BF16 R76, R28.reuse, R20, R76 ;  /* 0x000000141c4c723c */ /* 0x050ff0000004184c */
        /* <DEDUP_REMOVED lines=34> */
.L_x_67:
[----:B------:R-:W-:-:S12]  /*ce10*/  UIADD3 UR8, UR19, -0x1, URZ ;  /* 0xffffffff13087890 */ /* 0x000fd8000fffe03f */
.L_x_74:
[----:B------:R-:W-:Y:S01]  /*ce20*/  ISETP.LE.AND P0, PT, RZ, UR8, PT ;  /* 0x00000008ff007c0c */ /* 0x000fe2000bf03270 */
[----:B------:R-:W-:-:S12]  /*ce30*/  ULDC.64 UR16, c[0x0][0x118] ;  /* 0x0000460000107ab9 */ /* 0x000fd80000000a00 */
[----:B------:R-:W-:Y:S05]  /*ce40*/  @!P0 BRA `(.L_x_75) ;  /* 0x0000329000008947 */ /* 0x000fea0003800000 */
[----:B------:R-:W-:Y:S01]  /*ce50*/  IMAD.MOV.U32 R2, RZ, RZ, R167 ;  /* 0x000000ffff027224 */ /* 0x000fe200078e00a7 */
[----:B------:R-:W-:Y:S01]  /*ce60*/  MOV R0, R165 ;  /* 0x000000a500007202 */ /* 0x000fe20000000f00 */
[----:B------:R-:W-:Y:S01]  /*ce70*/  IMAD.MOV.U32 R3, RZ, RZ, R168 ;  /* 0x000000ffff037224 */ /* 0x000fe200078e00a8 */
[----:B------:R-:W-:Y:S01]  /*ce80*/  ISETP.GE.AND P4, PT, R228, c[0x0][0x220], PT ;  /* 0x00008800e4007a0c */ /* 0x000fe20003f86270 */
[----:B------:R-:W-:Y:S01]  /*ce90*/  IMAD.MOV.U32 R169, RZ, RZ, R166 ;  /* 0x000000ffffa97224 */ /* 0x000fe200078e00a6 */
[----:B------:R-:W-:Y:S02]  /*cea0*/  ISETP.GE.AND P3, PT, R223, c[0x0][0x220], PT ;  /* 0x00008800df007a0c */ /* 0x000fe40003f66270 */
[----:B------:R-:W-:Y:S02]  /*ceb0*/  ISETP.GE.AND P2, PT, R222, c[0x0][0x220], PT ;  /* 0x00008800de007a0c */ /* 0x000fe40003f46270 */
[----:B------:R-:W-:Y:S01]  /*cec0*/  MOV R239, R245 ;  /* 0x000000f500ef7202 */ /* 0x000fe20000000f00 */
[----:B------:R-:W-:Y:S05]  /*ced0*/  BRA `(.L_x_76) ;  /* 0x000003c000007947 */ /* 0x000fea0003800000 */
.L_x_78:
[----:B------:R1:W-:Y:S01]  /*cee0*/  @P4 STS [R221+0x6000], RZ ;  /* 0x006000ffdd004388 */ /* 0x0003e20000000800 */
[----:B------:R-:W-:Y:S02]  /*cef0*/  UIADD3 UR19, UR8, -0x1, URZ ;  /* 0xffffffff08137890 */ /* 0x000fe4000fffe03f */
[----:B------:R-:W-:Y:S01]  /*cf00*/  ULDC.64 UR4, c[0x0][0x198] ;  /* 0x0000660000047ab9 */ /* 0x000fe20000000a00 */
[----:B------:R1:W-:Y:S01]  /*cf10*/  @P4 STS [R221+0x6004], RZ ;  /* 0x006004ffdd004388 */ /* 0x0003e20000000800 */
[----:B------:R-:W-:Y:S02]  /*cf20*/  USHF.R.S32.HI UR13, URZ, 0x1f, UR19 ;  /* 0x0000001f3f0d7899 */ /* 0x000fe40008011413 */
[----:B------:R-:W-:Y:S01]  /*cf30*/  UIMAD.WIDE.U32 UR20, UR19, UR4, URZ ;  /* 0x00000004131472a5 */ /* 0x000fe2000f8e003f */
[----:B------:R1:W-:Y:S01]  /*cf40*/  @P4 STS.64 [R221+0x6008], RZ ;  /* 0x006008ffdd004388 */ /* 0x0003e20000000a00 */
[----:B------:R-:W-:Y:S04]  /*cf50*/  UIMAD UR13, UR13, UR4, URZ ;  /* 0x000000040d0d72a4 */ /* 0x000fe8000f8e023f */
[----:B------:R-:W-:Y:S01]  /*cf60*/  UIMAD UR13, UR19, UR5, UR13 ;  /* 0x00000005130d72a4 */ /* 0x000fe2000f8e020d */
[----:B------:R-:W-:Y:S02]  /*cf70*/  IMAD.U32 R165, RZ, RZ, UR20 ;  /* 0x00000014ffa57e24 */ /* 0x000fe4000f8e00ff */
[----:B------:R-:W-:Y:S01]  /*cf80*/  IMAD.U32 R164, RZ, RZ, UR20 ;  /* 0x00000014ffa47e24 */ /* 0x000fe2000f8e00ff */
[----:B------:R-:W-:Y:S02]  /*cf90*/  UIADD3 UR13, UR21, UR13, URZ ;  /* 0x0000000d150d7290 */ /* 0x000fe4000fffe03f */
[----:B------:R-:W-:Y:S04]  /*cfa0*/  LEA R166, P1, R165, R224, 0x6 ;  /* 0x000000e0a5a67211 */ /* 0x000fe800078230ff */
[----:B------:R-:W-:Y:S01]  /*cfb0*/  IMAD.U32 R165, RZ, RZ, UR13 ;  /* 0x0000000dffa57e24 */ /* 0x000fe2000f8e00ff */
[C---:B------:R-:W-:Y:S02]  /*cfc0*/  @!P4 LEA R170, P0, R166.reuse, c[0x0][0x168], 0x1 ;  /* 0x00005a00a6aaca11 */ /* 0x040fe400078008ff */
[----:B------:R-:W-:Y:S02]  /*cfd0*/  @!P3 LEA R174, P6, R166, c[0x0][0x168], 0x1 ;  /* 0x00005a00a6aeba11 */ /* 0x000fe400078c08ff */
[----:B------:R-:W-:Y:S02]  /*cfe0*/  LEA.HI.X R165, R164, R227, R165, 0x6, P1 ;  /* 0x000000e3a4a57211 */ /* 0x000fe400008f34a5 */
[C---:B------:R-:W-:Y:S02]  /*cff0*/  IADD3 R164, P1, R166.reuse, UR7, RZ ;  /* 0x00000007a6a47c10 */ /* 0x040fe4000ff3e0ff */
[C-C-:B------:R-:W-:Y:S02]  /*d000*/  @!P4 LEA.HI.X R171, R166.reuse, c[0x0][0x16c], R165.reuse, 0x1, P0 ;  /* 0x00005b00a6abca11 */ /* 0x140fe400000f0ca5 */
[C-C-:B------:R-:W-:Y:S02]  /*d010*/  @!P3 LEA.HI.X R175, R166.reuse, c[0x0][0x16c], R165.reuse, 0x1, P6 ;  /* 0x00005b00a6afba11 */ /* 0x140fe400030f0ca5 */
[----:B------:R-:W-:Y:S01]  /*d020*/  @!P2 LEA R172, P0, R166, c[0x0][0x168], 0x1 ;  /* 0x00005a00a6acaa11 */ /* 0x000fe200078008ff */
[----:B------:R-:W-:Y:S01]  /*d030*/  @!PT LDS RZ, [RZ] ;  /* 0x00000000fffff984 */ /* 0x000fe20000000800 */
[----:B------:R-:W-:Y:S01]  /*d040*/  @!PT LDS RZ, [RZ] ;  /* 0x00000000fffff984 */ /* 0x000fe20000000800 */
[----:B------:R-:W-:Y:S01]  /*d050*/  @!PT LDS RZ, [RZ] ;  /* 0x00000000fffff984 */ /* 0x000fe20000000800 */
[----:B------:R1:W-:Y:S01]  /*d060*/  @!P4 LDGSTS.E.BYPASS.LTC128B.128 [R221+0x6000], [R170.64] ;  /* 0x06000000aaddcfae */ /* 0x0003e2000b901d50 */
[----:B------:R-:W-:Y:S02]  /*d070*/  @!P4 LEA R176, P6, R164, c[0x0][0x168], 0x1 ;  /* 0x00005a00a4b0ca11 */ /* 0x000fe400078c08ff */
[----:B------:R-:W-:Y:S01]  /*d080*/  @!P2 LEA.HI.X R173, R166, c[0x0][0x16c], R165, 0x1, P0 ;  /* 0x00005b00a6adaa11 */ /* 0x000fe200000f0ca5 */
[----:B------:R1:W-:Y:S01]  /*d090*/  @P3 STS.128 [R221+0x7000], RZ ;  /* 0x007000ffdd003388 */ /* 0x0003e20000000c00 */
[C---:B------:R-:W-:Y:S02]  /*d0a0*/  @!P2 LEA R166, P0, R164.reuse, c[0x0][0x168], 0x1 ;  /* 0x00005a00a4a6aa11 */ /* 0x040fe400078008ff */
[----:B------:R-:W-:Y:S01]  /*d0b0*/  IADD3.X R165, R165, UR6, RZ, P1, !PT ;  /* 0x00000006a5a57c10 */ /* 0x000fe20008ffe4ff */
[----:B------:R-:W-:Y:S01]  /*d0c0*/  @!PT LDS RZ, [RZ] ;  /* 0x00000000fffff984 */ /* 0x000fe20000000800 */
[----:B------:R-:W-:Y:S01]  /*d0d0*/  @!PT LDS RZ, [RZ] ;  /* 0x00000000fffff984 */ /* 0x000fe20000000800 */
[----:B------:R-:W-:Y:S01]  /*d0e0*/  @!PT LDS RZ, [RZ] ;  /* 0x00000000fffff984 */ /* 0x000fe20000000800 */
[----:B------:R1:W-:Y:S01]  /*d0f0*/  @!P3 LDGSTS.E.BYPASS.LTC128B.128 [R221+0x7000], [R174.64+0x40] ;  /* 0x07000040aeddbfae */ /* 0x0003e2000b901d50 */
[C---:B------:R-:W-:Y:S02]  /*d100*/  @!P3 LEA R178, P1, R164.reuse, c[0x0][0x168], 0x1 ;  /* 0x00005a00a4b2ba11 */ /* 0x040fe400078208ff */
[C-C-:B------:R-:W-:Y:S01]  /*d110*/  @!P4 LEA.HI.X R177, R164.reuse, c[0x0][0x16c], R165.reuse, 0x1, P6 ;  /* 0x00005b00a4b1ca11 */ /* 0x140fe200030f0ca5 */
[----:B------:R1:W-:Y:S01]  /*d120*/  @P2 STS.128 [R221+0x8000], RZ ;  /* 0x008000ffdd002388 */ /* 0x0003e20000000c00 */
[C-C-:B------:R-:W-:Y:S02]  /*d130*/  @!P3 LEA.HI.X R179, R164.reuse, c[0x0][0x16c], R165.reuse, 0x1, P1 ;  /* 0x00005b00a4b3ba11 */ /* 0x140fe400008f0ca5 */
[----:B------:R-:W-:Y:S01]  /*d140*/  @!P2 LEA.HI.X R167, R164, c[0x0][0x16c], R165, 0x1, P0 ;  /* 0x00005b00a4a7aa11 */ /* 0x000fe200000f0ca5 */
        /* <DEDUP_REMOVED lines=18> */
[----:B------:R1:W-:Y:S04]  /*d270*/  @!P2 LDGSTS.E.BYPASS.LTC128B.128 [R221+0x8800], [R166.64+0x80] ;  /* 0x08800080a6ddafae */ /* 0x0003e8000b901d50 */
[----:B------:R-:W0:Y:S01]  /*d280*/  LDGDEPBAR ;  /* 0x00000000000079af */ /* 0x000e220000000000 */
[----:B------:R-:W-:-:S05]  /*d290*/  BRA `(.L_x_77) ;  /* 0x00000be000007947 */ /* 0x000fca0003800000 */
.L_x_76:
[----:B------:R-:W-:Y:S04]  /*d2a0*/  DEPBAR.LE SB0, 0x0 ;  /* 0x000080000000791a */ /* 0x000fe80000000000 */
[----:B------:R-:W-:Y:S01]  /*d2b0*/  BAR.SYNC.DEFER_BLOCKING 0x0 ;  /* 0x0000000000007b1d */ /* 0x000fe20000010000 */
[----:B------:R-:W-:Y:S01]  /*d2c0*/  USHF.R.S32.HI UR5, URZ, 0x1f, UR8 ;  /* 0x0000001f3f057899 */ /* 0x000fe20008011408 */
[----:B------:R-:W-:Y:S01]  /*d2d0*/  IMAD.WIDE.U32 R248, R218, UR8, R238 ;  /* 0x00000008daf87c25 */ /* 0x000fe2000f8e00ee */
[----:B------:R-:W-:Y:S04]  /*d2e0*/  UIMAD UR4, UR11, UR8, URZ ;  /* 0x000000080b0472a4 */ /* 0x000fe8000f8e023f */
[----:B------:R-:W-:Y:S01]  /*d2f0*/  UIMAD UR4, UR5, UR14, UR4 ;  /* 0x0000000e050472a4 */ /* 0x000fe2000f8e0204 */
[C---:B------:R-:W-:Y:S02]  /*d300*/  @!P4 LEA R6, P1, R248.reuse, c[0x0][0x170], 0x1 ;  /* 0x00005c00f806ca11 */ /* 0x040fe400078208ff */
[C---:B------:R-:W-:Y:S02]  /*d310*/  @!P3 LEA R246, P0, R248.reuse, c[0x0][0x170], 0x1 ;  /* 0x00005c00f8f6ba11 */ /* 0x040fe400078008ff */
[C---:B------:R-:W-:Y:S02]  /*d320*/  @!P2 LEA R244, P5, R248.reuse, c[0x0][0x170], 0x1 ;  /* 0x00005c00f8f4aa11 */ /* 0x040fe400078a08ff */
[----:B------:R-:W-:Y:S02]  /*d330*/  IADD3 R170, R249, UR4, RZ ;  /* 0x00000004f9aa7c10 */ /* 0x000fe4000fffe0ff */
[C---:B------:R-:W-:Y:S02]  /*d340*/  IADD3 R171, P6, R248.reuse, UR12, RZ ;  /* 0x0000000cf8ab7c10 */ /* 0x040fe4000ffde0ff */
[C-C-:B------:R-:W-:Y:S02]  /*d350*/  @!P4 LEA.HI.X R7, R248.reuse, c[0x0][0x174], R170.reuse, 0x1, P1 ;  /* 0x00005d00f807ca11 */ /* 0x140fe400008f0caa */
[C-C-:B------:R-:W-:Y:S02]  /*d360*/  @!P3 LEA.HI.X R247, R248.reuse, c[0x0][0x174], R170.reuse, 0x1, P0 ;  /* 0x00005d00f8f7ba11 */ /* 0x140fe400000f0caa */
[----:B------:R-:W-:Y:S01]  /*d370*/  @!P2 LEA.HI.X R245, R248, c[0x0][0x174], R170, 0x1, P5 ;  /* 0x00005d00f8f5aa11 */ /* 0x000fe200028f0caa */
[----:B------:R-:W-:Y:S01]  /*d380*/  @P4 STS [R221+0x9000], RZ ;  /* 0x009000ffdd004388 */ /* 0x000fe20000000800 */
[----:B------:R-:W-:Y:S02]  /*d390*/  IADD3.X R168, R170, UR18, RZ, P6, !PT ;  /* 0x00000012aaa87c10 */ /* 0x000fe4000b7fe4ff */
[C---:B------:R-:W-:Y:S02]  /*d3a0*/  @!P4 LEA R250, P6, R171.reuse, c[0x0][0x170], 0x1 ;  /* 0x00005c00abfaca11 */ /* 0x040fe400078c08ff */
[C---:B------:R-:W-:Y:S01]  /*d3b0*/  @!P3 LEA R242, P1, R171.reuse, c[0x0][0x170], 0x1 ;  /* 0x00005c00abf2ba11 */ /* 0x040fe200078208ff */
[----:B------:R-:W-:Y:S01]  /*d3c0*/  @P4 STS [R221+0x9004], RZ ;  /* 0x009004ffdd004388 */ /* 0x000fe20000000800 */
[C-C-:B------:R-:W-:Y:S02]  /*d3d0*/  @!P4 LEA.HI.X R251, R171.reuse, c[0x0][0x174], R168.reuse, 0x1, P6 ;  /* 0x00005d00abfbca11 */ /* 0x140fe400030f0ca8 */
[C-C-:B------:R-:W-:Y:S02]  /*d3e0*/  @!P3 LEA.HI.X R243, R171.reuse, c[0x0][0x174], R168.reuse, 0x1, P1 ;  /* 0x00005d00abf3ba11 */ /* 0x140fe400008f0ca8 */
[C---:B------:R-:W-:Y:S01]  /*d3f0*/  @!P2 LEA R240, P0, R171.reuse, c[0x0][0x170], 0x1 ;  /* 0x00005c00abf0aa11 */ /* 0x040fe200078008ff */
[----:B------:R-:W-:Y:S01]  /*d400*/  @P4 STS.64 [R221+0x9008], RZ ;  /* 0x009008ffdd004388 */ /* 0x000fe20000000a00 */
[----:B------:R-:W-:Y:S02]  /*d410*/  ISETP.LT.AND P5, PT, RZ, UR8, PT ;  /* 0x00000008ff007c0c */ /* 0x000fe4000bfa1270 */
[----:B------:R-:W-:Y:S03]  /*d420*/  @!P2 LEA.HI.X R241, R171, c[0x0][0x174], R168, 0x1, P0 ;  /* 0x00005d00abf1aa11 */ /* 0x000fe600000f0ca8 */
[----:B------:R-:W-:Y:S01]  /*d430*/  @!PT LDS RZ, [RZ] ;  /* 0x00000000fffff984 */ /* 0x000fe20000000800 */
[----:B------:R-:W-:Y:S01]  /*d440*/  @!PT LDS RZ, [RZ] ;  /* 0x00000000fffff984 */ /* 0x000fe20000000800 */
[----:B------:R-:W-:Y:S01]  /*d450*/  @!PT LDS RZ, [RZ] ;  /* 0x00000000fffff984 */ /* 0x000fe20000000800 */
[----:B------:R1:W-:Y:S06]  /*d460*/  @!P4 LDGSTS.E.BYPASS.LTC128B.128 [R221+0x9000], [R6.64] ;  /* 0x0900000006ddcfae */ /* 0x0003ec000b901d50 */
[----:B------:R-:W-:Y:S06]  /*d470*/  @P3 STS.128 [R221+0xa000], RZ ;  /* 0x00a000ffdd003388 */ /* 0x000fec0000000c00 */
[----:B------:R-:W-:Y:S01]  /*d480*/  @!PT LDS RZ, [RZ] ;  /* 0x00000000fffff984 */ /* 0x000fe20000000800 */
[----:B------:R-:W-:Y:S01]  /*d490*/  @!PT LDS RZ, [RZ] ;  /* 0x00000000fffff984 */ /* 0x000fe20000000800 */
[----:B------:R-:W-:Y:S01]  /*d4a0*/  @!PT LDS RZ, [RZ] ;  /* 0x00000000fffff984 */ /* 0x000fe20000000800 */
[----:B------:R2:W-:Y:S06]  /*d4b0*/  @!P3 LDGSTS.E.BYPASS.LTC128B.128 [R221+0xa000], [R246.64+0x40] ;  /* 0x0a000040f6ddbfae */ /* 0x0005ec000b901d50 */
        /* <DEDUP_REMOVED lines=20> */
[----:B------:R-:W-:Y:S06]  /*d600*/  LDSM.16.M88.4 R164, [R217] ;  /* 0x00000000d9a4783b */ /* 0x000fec0000000200 */
[----:B------:R-:W1:Y:S06]  /*d610*/  LDSM.16.M88.4 R172, [R216+0x6000] ;  /* 0x00600000d8ac783b */ /* 0x000e6c0000000200 */
[----:B------:R-:W3:Y:S06]  /*d620*/  LDSM.16.M88.4 R176, [R217+0x1000] ;  /* 0x00100000d9b0783b */ /* 0x000eec0000000200 */
[----:B------:R-:W4:Y:S06]  /*d630*/  LDSM.16.M88.4 R180, [R216+0x6400] ;  /* 0x00640000d8b4783b */ /* 0x000f2c0000000200 */
[----:B------:R-:W0:Y:S06]  /*d640*/  LDGDEPBAR ;  /* 0x00000000000079af */ /* 0x000e2c0000000000 */
[----:B------:R-:W5:Y:S06]  /*d650*/  LDSM.16.M88.4 R184, [R216+0x6800] ;  /* 0x00680000d8b8783b */ /* 0x000f6c0000000200 */
[----:B------:R-:W2:Y:S06]  /*d660*/  LDSM.16.M88.4 R188, [R216+0x6c00] ;  /* 0x006c0000d8bc783b */ /* 0x000eac0000000200 */
[----:B------:R-:W-:Y:S01]  /*d670*/  LDSM.16.M88.4 R192, [R215] ;  /* 0x00000000d7c0783b */ /* 0x000fe20000000200 */
[-C--:B-1----:R-:W-:Y:S05]  /*d680*/  HMMA.16816.F32.BF16 R4, R164, R172.reuse, RZ ;  /* 0x000000aca404723c */ /* 0x082fea00000418ff */
[----:B------:R-:W1:Y:S03]  /*d690*/  LDSM.16.M88.4 R196, [R213+0x6000] ;  /* 0x00600000d5c4783b */ /* 0x000e660000000200 */
[C---:B---3--:R-:W-:Y:S03]  /*d6a0*/  HMMA.16816.F32.BF16 R8, R176.reuse, R172, RZ ;  /* 0x000000acb008723c */ /* 0x048fe600000418ff */
[----:B------:R-:W3:Y:S06]  /*d6b0*/  LDSM.16.M88.4 R200, [R215+0x1000] ;  /* 0x00100000d7c8783b */ /* 0x000eec0000000200 */
[----:B------:R-:W-:Y:S01]  /*d6c0*/  LDSM.16.M88.4 R204, [R213+0x6800] ;  /* 0x00680000d5cc783b */ /* 0x000fe20000000200 */
[-C--:B------:R-:W-:Y:S05]  /*d6d0*/  HMMA.16816.F32.BF16 R12, R176, R174.reuse, RZ ;  /* 0x000000aeb00c723c */ /* 0x080fea00000418ff */
[----:B------:R-:W-:Y:S03]  /*d6e0*/  LDSM.16.M88.4 R208, [R213+0x6c00] ;  /* 0x006c0000d5d0783b */ /* 0x000fe60000000200 */
[C---:B------:R-:W-:Y:S03]  /*d6f0*/  HMMA.16816.F32.BF16 R16, R164.reuse, R174, RZ ;  /* 0x000000aea410723c */ /* 0x040fe600000418ff */
[----:B------:R-:W1:Y:S05]  /*d700*/  LDSM.16.M88.4 R172, [R213+0x6400] ;  /* 0x00640000d5ac783b */ /* 0x000e6a0000000200 */
[-C--:B----4-:R-:W-:Y:S08]  /*d710*/  HMMA.16816.F32.BF16 R20, R164, R180.reuse, RZ ;  /* 0x000000b4a414723c */ /* 0x090ff000000418ff */
[C---:B------:R-:W-:Y:S08]  /*d720*/  HMMA.16816.F32.BF16 R24, R176.reuse, R180, RZ ;  /* 0x000000b4b018723c */ /* 0x040ff000000418ff */
        /* <DEDUP_REMOVED lines=8> */
[-C--:B--2---:R-:W-:Y:S08]  /*d7b0*/  HMMA.16816.F32.BF16 R52, R164, R188.reuse, RZ ;  /* 0x000000bca434723c */ /* 0x084ff000000418ff */
[C---:B------:R-:W-:Y:S08]  /*d7c0*/  HMMA.16816.F32.BF16 R56, R176.reuse, R188, RZ ;  /* 0x000000bcb038723c */ /* 0x040ff000000418ff */
[-C--:B------:R-:W-:Y:S01]  /*d7d0*/  HMMA.16816.F32.BF16 R60, R176, R190.reuse, RZ ;  /* 0x000000beb03c723c */ /* 0x080fe200000418ff */
[----:B------:R-:W-:Y:S07]  /*d7e0*/  LDSM.16.M88.4 R176, [R216+0x7000] ;  /* 0x00700000d8b0783b */ /* 0x000fee0000000200 */
[----:B------:R-:W-:Y:S01]  /*d7f0*/  HMMA.16816.F32.BF16 R64, R164, R190, RZ ;  /* 0x000000bea440723c */ /* 0x000fe200000418ff */
[----:B------:R-:W2:Y:S06]  /*d800*/  LDSM.16.M88.4 R164, [R217+0x2000] ;  /* 0x00200000d9a4783b */ /* 0x000eac0000000200 */
[----:B------:R-:W-:Y:S01]  /*d810*/  LDSM.16.M88.4 R188, [R216+0x7c00] ;  /* 0x007c0000d8bc783b */ /* 0x000fe20000000200 */
[-C--:B-1----:R-:W-:Y:S08]  /*d820*/  HMMA.16816.F32.BF16 R4, R192, R196.reuse, R4 ;  /* 0x000000c4c004723c */ /* 0x082ff00000041804 */
        /* <DEDUP_REMOVED lines=19> */
[----:B------:R-:W3:Y:S06]  /*d960*/  LDSM.16.M88.4 R192, [R215+0x2000] ;  /* 0x00200000d7c0783b */ /* 0x000eec0000000200 */
[----:B------:R-:W-:Y:S01]  /*d970*/  LDSM.16.M88.4 R208, [R213+0x7c00] ;  /* 0x007c0000d5d0783b */ /* 0x000fe20000000200 */
[-C--:B--2---:R-:W-:Y:S08]  /*d980*/  HMMA.16816.F32.BF16 R4, R164, R176.reuse, R4 ;  /* 0x000000b0a404723c */ /* 0x084ff00000041804 */
[C---:B------:R-:W-:Y:S08]  /*d990*/  HMMA.16816.F32.BF16 R8, R180.reuse, R176, R8 ;  /* 0x000000b0b408723c */ /* 0x040ff00000041808 */
[-C--:B------:R-:W-:Y:S08]  /*d9a0*/  HMMA.16816.F32.BF16 R12, R180, R178.reuse, R12 ;  /* 0x000000b2b40c723c */ /* 0x080ff0000004180c */
[C---:B------:R-:W-:Y:S01]  /*d9b0*/  HMMA.16816.F32.BF16 R16, R164.reuse, R178, R16 ;  /* 0x000000b2a410723c */ /* 0x040fe20000041810 */
[----:B------:R-:W2:Y:S07]  /*d9c0*/  LDSM.16.M88.4 R176, [R213+0x7400] ;  /* 0x00740000d5b0783b */ /* 0x000eae0000000200 */
[-C--:B------:R-:W-:Y:S08]  /*d9d0*/  HMMA.16816.F32.BF16 R20, R164, R184.reuse, R20 ;  /* 0x000000b8a414723c */ /* 0x080ff00000041814 */
        /* <DEDUP_REMOVED lines=14> */
[----:B------:R-:W1:Y:S06]  /*dac0*/  LDSM.16.M88.4 R164, [R217+0x4000] ;  /* 0x00400000d9a4783b */ /* 0x000e6c0000000200 */
[----:B------:R-:W-:Y:S01]  /*dad0*/  LDSM.16.M88.4 R188, [R216+0x8c00] ;  /* 0x008c0000d8bc783b */ /* 0x000fe20000000200 */
[-C--:B---3--:R-:W-:Y:S08]  /*dae0*/  HMMA.16816.F32.BF16 R4, R192, R196.reuse, R4 ;  /* 0x000000c4c004723c */ /* 0x088ff00000041804 */
        /* <DEDUP_REMOVED lines=20> */
[----:B------:R-:W4:Y:S01]  /*dc30*/  LDSM.16.M88.4 R208, [R213+0x8800] ;  /* 0x00880000d5d0783b */ /* 0x000f220000000200 */
[-C--:B-1----:R-:W-:Y:S08]  /*dc40*/  HMMA.16816.F32.BF16 R4, R164, R172.reuse, R4 ;  /* 0x000000aca404723c */ /* 0x082ff00000041804 */
[C---:B------:R-:W-:Y:S08]  /*dc50*/  HMMA.16816.F32.BF16 R8, R180.reuse, R172, R8 ;  /* 0x000000acb408723c */ /* 0x040ff00000041808 */
[-C--:B------:R-:W-:Y:S08]  /*dc60*/  HMMA.16816.F32.BF16 R12, R180, R174.reuse, R12 ;  /* 0x000000aeb40c723c */ /* 0x080ff0000004180c */
[C---:B------:R-:W-:Y:S01]  /*dc70*/  HMMA.16816.F32.BF16 R16, R164.reuse, R174, R16 ;  /* 0x000000aea410723c */ /* 0x040fe20000041810 */
[----:B------:R-:W1:Y:S01]  /*dc80*/  LDSM.16.M88.4 R172, [R213+0x8c00] ;  /* 0x008c0000d5ac783b */ /* 0x000e620000000200 */
[----:B------:R-:W-:Y:S05]  /*dc90*/  DEPBAR.LE SB0, 0x0 ;  /* 0x000080000000791a */ /* 0x000fea0000000000 */
[----:B------:R-:W-:Y:S01]  /*dca0*/  BAR.SYNC.DEFER_BLOCKING 0x0 ;  /* 0x0000000000007b1d */ /* 0x000fe20000010000 */
[-C--:B--2---:R-:W-:Y:S08]  /*dcb0*/  HMMA.16816.F32.BF16 R20, R164, R176.reuse, R20 ;  /* 0x000000b0a414723c */ /* 0x084ff00000041814 */
        /* <DEDUP_REMOVED lines=19> */
[-C--:B----4-:R-:W-:Y:S08]  /*ddf0*/  HMMA.16816.F32.BF16 R36, R192, R208.reuse, R36 ;  /* 0x000000d0c024723c */ /* 0x090ff00000041824 */
[C---:B------:R-:W-:Y:S08]  /*de00*/  HMMA.16816.F32.BF16 R40, R200.reuse, R208, R40 ;  /* 0x000000d0c828723c */ /* 0x040ff00000041828 */
[-C--:B------:R-:W-:Y:S08]  /*de10*/  HMMA.16816.F32.BF16 R44, R200, R210.reuse, R44 ;  /* 0x000000d2c82c723c */ /* 0x080ff0000004182c */
[C---:B------:R-:W-:Y:S08]  /*de20*/  HMMA.16816.F32.BF16 R48, R192.reuse, R210, R48 ;  /* 0x000000d2c030723c */ /* 0x040ff00000041830 */
[-C--:B-1----:R-:W-:Y:S08]  /*de30*/  HMMA.16816.F32.BF16 R52, R192, R172.reuse, R52 ;  /* 0x000000acc034723c */ /* 0x082ff00000041834 */
[C---:B------:R-:W-:Y:S08]  /*de40*/  HMMA.16816.F32.BF16 R56, R200.reuse, R172, R56 ;  /* 0x000000acc838723c */ /* 0x040ff00000041838 */
[-C--:B------:R-:W-:Y:S08]  /*de50*/  HMMA.16816.F32.BF16 R60, R200, R174.reuse, R60 ;  /* 0x000000aec83c723c */ /* 0x080ff0000004183c */
[----:B------:R-:W-:Y:S01]  /*de60*/  HMMA.16816.F32.BF16 R64, R192, R174, R64 ;  /* 0x000000aec040723c */ /* 0x000fe20000041840 */
[----:B------:R-:W-:-:S07]  /*de70*/  @P5 BRA `(.L_x_78) ;  /* 0xfffff06000005947 */ /* 0x000fce000383ffff */
.L_x_77:
[----:B------:R-:W-:Y:S01]  /*de80*/  FMNMX.FTZ R164, R4, R3, !PT ;  /* 0x0000000304a47209 */ /* 0x000fe20007810000 */
[----:B-1----:R-:W-:Y:S01]  /*de90*/  LDSM.16.MT88.4 R176, [R212+0x9000] ;  /* 0x00900000d4b0783b */ /* 0x002fe20000004200 */
[----:B------:R-:W-:Y:S01]  /*dea0*/  FMNMX.FTZ R166, R6, R2, !PT ;  /* 0x0000000206a67209 */ /* 0x000fe20007810000 */
[----:B------:R-:W-:Y:S01]  /*deb0*/  UIADD3 UR8, UR8, -0x1, URZ ;  /* 0xffffffff08087890 */ /* 0x000fe2000fffe03f */
        /* <DEDUP_REMOVED lines=62> */
[----:B------:R-:W-:Y:S04]  /*e2a0*/  FMNMX.FTZ R164, R62, R165, !PT ;  /* 0x000000a53ea47209 */ /* 0x000fe80007810000 */
        /* <DEDUP_REMOVED lines=97> */
[--C-:B------:R-:W-:Y:S02]  /*e8c0*/  FFMA.FTZ R250, R62, c[0x0][0x23c], -R189.reuse ;  /* 0x00008f003efa7a23 */ /* 0x100fe400000108bd */
[C---:B------:R-:W-:Y:S01]  /*e8d0*/  FMUL.FTZ R68, R164.reuse, R68 ;  /* 0x00000044a4447220 */ /* 0x040fe20000410000 */
[----:B------:R-:W3:Y:S01]  /*e8e0*/  MUFU.EX2 R0, R0 ;  /* 0x0000000000007308 */ /* 0x000ee20000000800 */
[C---:B------:R-:W-:Y:S02]  /*e8f0*/  FMUL.FTZ R69, R164.reuse, R69 ;  /* 0x00000045a4457220 */ /* 0x040fe40000410000 */
[C---:B------:R-:W-:Y:S02]  /*e900*/  FMUL.FTZ R70, R3.reuse, R70 ;  /* 0x0000004603467220 */ /* 0x040fe40000410000 */
[C---:B------:R-:W-:Y:S02]  /*e910*/  FMUL.FTZ R71, R3.reuse, R71 ;  /* 0x0000004703477220 */ /* 0x040fe40000410000 */
[C---:B------:R-:W-:Y:S02]  /*e920*/  FMUL.FTZ R88, R164.reuse, R88 ;  /* 0x00000058a4587220 */ /* 0x040fe40000410000 */
[----:B------:R-:W-:Y:S01]  /*e930*/  FMUL.FTZ R89, R164, R89 ;  /* 0x00000059a4597220 */ /* 0x000fe20000410000 */
[----:B------:R-:W-:Y:S01]  /*e940*/  MUFU.EX2 R181, R181 ;  /* 0x000000b500b57308 */ /* 0x000fe20000000800 */
[C---:B------:R-:W-:Y:S02]  /*e950*/  FMUL.FTZ R90, R3.reuse, R90 ;  /* 0x0000005a035a7220 */ /* 0x040fe40000410000 */
[C---:B------:R-:W-:Y:S01]  /*e960*/  FMUL.FTZ R91, R3.reuse, R91 ;  /* 0x0000005b035b7220 */ /* 0x040fe20000410000 */
        /* <DEDUP_REMOVED lines=14> */
[----:B------:R-:W-:Y:S02]  /*ea50*/  FMUL.FTZ R95, R0, R95 ;  /* 0x0000005f005f7220 */ /* 0x000fe40000410000 */
[----:B------:R-:W-:Y:S01]  /*ea60*/  FMUL.FTZ R97, R2, R97 ;  /* 0x0000006102617220 */ /* 0x000fe20000410000 */
[----:B--2---:R-:W-:Y:S01]  /*ea70*/  F2FP.BF16.PACK_AB R156, R184, R181 ;  /* 0x000000b5b89c723e */ /* 0x004fe200000010ff */
[C---:B------:R-:W-:Y:S02]  /*ea80*/  FMUL.FTZ R98, R0.reuse, R98 ;  /* 0x0000006200627220 */ /* 0x040fe40000410000 */
[----:B------:R-:W-:Y:S02]  /*ea90*/  FMUL.FTZ R99, R0, R99 ;  /* 0x0000006300637220 */ /* 0x000fe40000410000 */
[C---:B------:R-:W-:Y:S01]  /*eaa0*/  FMUL.FTZ R100, R164.reuse, R100 ;  /* 0x00000064a4647220 */ /* 0x040fe20000410000 */
[----:B------:R-:W-:Y:S01]  /*eab0*/  MUFU.EX2 R185, R185 ;  /* 0x000000b900b97308 */ /* 0x000fe20000000800 */
[----:B------:R-:W-:Y:S02]  /*eac0*/  FMUL.FTZ R101, R164, R101 ;  /* 0x00000065a4657220 */ /* 0x000fe40000410000 */
[C---:B------:R-:W-:Y:S02]  /*ead0*/  FMUL.FTZ R102, R3.reuse, R102 ;  /* 0x0000006603667220 */ /* 0x040fe40000410000 */
[----:B------:R-:W-:Y:S02]  /*eae0*/  FMUL.FTZ R103, R3, R103 ;  /* 0x0000006703677220 */ /* 0x000fe40000410000 */
[--C-:B------:R-:W-:Y:S02]  /*eaf0*/  FFMA.FTZ R192, R32, c[0x0][0x23c], -R194.reuse ;  /* 0x00008f0020c07a23 */ /* 0x100fe400000108c2 */
[C---:B------:R-:W-:Y:S01]  /*eb00*/  FMUL.FTZ R32, R164.reuse, R144 ;  /* 0x00000090a4207220 */ /* 0x040fe20000410000 */
[----:B------:R-:W2:Y:S01]  /*eb10*/  MUFU.EX2 R188, R188 ;  /* 0x000000bc00bc7308 */ /* 0x000ea20000000800 */
[--C-:B------:R-:W-:Y:S02]  /*eb20*/  FFMA.FTZ R195, R33, c[0x0][0x23c], -R194.reuse ;  /* 0x00008f0021c37a23 */ /* 0x100fe400000108c2 */
[----:B------:R-:W-:Y:S01]  /*eb30*/  FMUL.FTZ R33, R164, R145 ;  /* 0x00000091a4217220 */ /* 0x000fe20000410000 */
[----:B---3--:R-:W-:Y:S01]  /*eb40*/  F2FP.BF16.PACK_AB R157, R186, R183 ;  /* 0x000000b7ba9d723e */ /* 0x008fe200000010ff */
[C---:B------:R-:W-:Y:S02]  /*eb50*/  FMUL.FTZ R116, R2.reuse, R116 ;  /* 0x0000007402747220 */ /* 0x040fe40000410000 */
[----:B------:R-:W-:Y:S02]  /*eb60*/  FMUL.FTZ R117, R2, R117 ;  /* 0x0000007502757220 */ /* 0x000fe40000410000 */
[C---:B------:R-:W-:Y:S01]  /*eb70*/  FMUL.FTZ R118, R0.reuse, R118 ;  /* 0x0000007600767220 */ /* 0x040fe20000410000 */
[----:B------:R-:W-:Y:S01]  /*eb80*/  MUFU.EX2 R187, R187 ;  /* 0x000000bb00bb7308 */ /* 0x000fe20000000800 */
[----:B------:R-:W-:Y:S02]  /*eb90*/  FMUL.FTZ R119, R0, R119 ;  /* 0x0000007700777220 */ /* 0x000fe40000410000 */
[C---:B------:R-:W-:Y:S02]  /*eba0*/  FMUL.FTZ R120, R2.reuse, R120 ;  /* 0x0000007802787220 */ /* 0x040fe40000410000 */
[----:B------:R-:W-:Y:S02]  /*ebb0*/  FMUL.FTZ R121, R2, R121 ;  /* 0x0000007902797220 */ /* 0x000fe40000410000 */
[C---:B------:R-:W-:Y:S02]  /*ebc0*/  FMUL.FTZ R122, R0.reuse, R122 ;  /* 0x0000007a007a7220 */ /* 0x040fe40000410000 */
[----:B------:R-:W-:Y:S01]  /*ebd0*/  FMUL.FTZ R123, R0, R123 ;  /* 0x0000007b007b7220 */ /* 0x000fe20000410000 */
[----:B------:R-:W3:Y:S01]  /*ebe0*/  MUFU.EX2 R190, R190 ;  /* 0x000000be00be7308 */ /* 0x000ee20000000800 */
[C---:B------:R-:W-:Y:S02]  /*ebf0*/  FMUL.FTZ R124, R164.reuse, R124 ;  /* 0x0000007ca47c7220 */ /* 0x040fe40000410000 */
[----:B------:R-:W-:Y:S01]  /*ec00*/  FMUL.FTZ R125, R164, R125 ;  /* 0x0000007da47d7220 */ /* 0x000fe20000410000 */
[----:B--2---:R-:W-:Y:S01]  /*ec10*/  F2FP.BF16.PACK_AB R158, R188, R185 ;  /* 0x000000b9bc9e723e */ /* 0x004fe200000010ff */
[C---:B------:R-:W-:Y:S02]  /*ec20*/  FMUL.FTZ R126, R3.reuse, R126 ;  /* 0x0000007e037e7220 */ /* 0x040fe40000410000 */
[C---:B------:R-:W-:Y:S02]  /*ec30*/  FMUL.FTZ R127, R3.reuse, R127 ;  /* 0x0000007f037f7220 */ /* 0x040fe40000410000 */
[--C-:B------:R-:W-:Y:S01]  /*ec40*/  FFMA.FTZ R196, R26, c[0x0][0x23c], -R189.reuse ;  /* 0x00008f001ac47a23 */ /* 0x100fe200000108bd */
[----:B------:R-:W-:Y:S01]  /*ec50*/  MUFU.EX2 R210, R210 ;  /* 0x000000d200d27308 */ /* 0x000fe20000000800 */
[----:B------:R-:W-:Y:S02]  /*ec60*/  FMUL.FTZ R26, R3, R142 ;  /* 0x0000008e031a7220 */ /* 0x000fe40000410000 */
[----:B------:R-:W-:Y:S02]  /*ec70*/  FFMA.FTZ R197, R27, c[0x0][0x23c], -R189 ;  /* 0x00008f001bc57a23 */ /* 0x000fe400000108bd */
[----:B------:R-:W-:Y:S02]  /*ec80*/  FMUL.FTZ R27, R3, R143 ;  /* 0x0000008f031b7220 */ /* 0x000fe40000410000 */
[--C-:B------:R-:W-:Y:S02]  /*ec90*/  FFMA.FTZ R198, R28, c[0x0][0x23c], -R191.reuse ;  /* 0x00008f001cc67a23 */ /* 0x100fe400000108bf */
[----:B------:R-:W-:Y:S01]  /*eca0*/  FFMA.FTZ R199, R29, c[0x0][0x23c], -R191 ;  /* 0x00008f001dc77a23 */ /* 0x000fe200000108bf */
[----:B------:R-:W2:Y:S01]  /*ecb0*/  MUFU.EX2 R211, R211 ;  /* 0x000000d300d37308 */ /* 0x000ea20000000800 */
[--C-:B------:R-:W-:Y:S02]  /*ecc0*/  FFMA.FTZ R200, R30, c[0x0][0x23c], -R189.reuse ;  /* 0x00008f001ec87a23 */ /* 0x100fe400000108bd */
[----:B------:R-:W-:Y:S01]  /*ecd0*/  FFMA.FTZ R201, R31, c[0x0][0x23c], -R189 ;  /* 0x00008f001fc97a23 */ /* 0x000fe200000108bd */
[----:B---3--:R-:W-:Y:S01]  /*ece0*/  F2FP.BF16.PACK_AB R159, R190, R187 ;  /* 0x000000bbbe9f723e */ /* 0x008fe200000010ff */
[--C-:B------:R-:W-:Y:S02]  /*ecf0*/  FFMA.FTZ R236, R44, c[0x0][0x23c], -R191.reuse ;  /* 0x00008f002cec7a23 */ /* 0x100fe400000108bf */
[----:B------:R-:W-:Y:S02]  /*ed00*/  FFMA.FTZ R243, R45, c[0x0][0x23c], -R191 ;  /* 0x00008f002df37a23 */ /* 0x000fe400000108bf */
[--C-:B------:R-:W-:Y:S01]  /*ed10*/  FFMA.FTZ R240, R46, c[0x0][0x23c], -R189.reuse ;  /* 0x00008f002ef07a23 */ /* 0x100fe200000108bd */
[----:B------:R-:W-:Y:S01]  /*ed20*/  MUFU.EX2 R234, R234 ;  /* 0x000000ea00ea7308 */ /* 0x000fe20000000800 */
[C---:B------:R-:W-:Y:S04]  /*ed30*/  HMMA.16816.F32.BF16 R12, R156.reuse, R172, R12 ;  /* 0x000000ac9c0c723c */ /* 0x040fe8000004180c */
[--C-:B------:R-:W-:Y:S02]  /*ed40*/  FFMA.FTZ R245, R47, c[0x0][0x23c], -R189.reuse ;  /* 0x00008f002ff57a23 */ /* 0x100fe400000108bd */
[----:B------:R-:W-:Y:S02]  /*ed50*/  FFMA.FTZ R189, R63, c[0x0][0x23c], -R189 ;  /* 0x00008f003fbd7a23 */ /* 0x000fe400000108bd */
[-C--:B------:R-:W-:Y:S01]  /*ed60*/  HMMA.16816.F32.BF16 R16, R156, R174.reuse, R16 ;  /* 0x000000ae9c10723c */ /* 0x080fe20000041810 */
[----:B------:R-:W3:Y:S03]  /*ed70*/  MUFU.EX2 R241, R241 ;  /* 0x000000f100f17308 */ /* 0x000ee60000000800 */
[C---:B------:R-:W-:Y:S01]  /*ed80*/  FMUL.FTZ R72, R164.reuse, R72 ;  /* 0x00000048a4487220 */ /* 0x040fe20000410000 */
[----:B--2---:R-:W-:Y:S01]  /*ed90*/  F2FP.BF16.PACK_AB R44, R211, R210 ;  /* 0x000000d2d32c723e */ /* 0x004fe200000010ff */
[C---:B------:R-:W-:Y:S02]  /*eda0*/  FMUL.FTZ R73, R164.reuse, R73 ;  /* 0x00000049a4497220 */ /* 0x040fe40000410000 */
[C---:B------:R-:W-:Y:S01]  /*edb0*/  HMMA.16816.F32.BF16 R68, R160.reuse, R174, R68 ;  /* 0x000000aea044723c */ /* 0x040fe20000041844 */
[----:B------:R-:W2:Y:S02]  /*edc0*/  LDSM.16.MT88.4 R172, [R212+0xa000] ;  /* 0x00a00000d4ac783b */ /* 0x000ea40000004200 */
[----:B------:R-:W-:Y:S01]  /*edd0*/  MUFU.EX2 R236, R236 ;  /* 0x000000ec00ec7308 */ /* 0x000fe20000000800 */
[C---:B------:R-:W-:Y:S02]  /*ede0*/  FMUL.FTZ R74, R3.reuse, R74 ;  /* 0x0000004a034a7220 */ /* 0x040fe40000410000 */
[----:B------:R-:W-:Y:S02]  /*edf0*/  FMUL.FTZ R75, R3, R75 ;  /* 0x0000004b034b7220 */ /* 0x000fe40000410000 */
[C---:B------:R-:W-:Y:S04]  /*ee00*/  FMUL.FTZ R84, R164.reuse, R84 ;  /* 0x00000054a4547220 */ /* 0x040fe80000410000 */
[----:B------:R-:W-:Y:S01]  /*ee10*/  FMUL.FTZ R85, R164, R85 ;  /* 0x00000055a4557220 */ /* 0x000fe20000410000 */
[-C--:B------:R-:W-:Y:S01]  /*ee20*/  HMMA.16816.F32.BF16 R72, R160, R176.reuse, R72 ;  /* 0x000000b0a048723c */ /* 0x080fe20000041848 */
[----:B------:R-:W4:Y:S02]  /*ee30*/  MUFU.EX2 R243, R243 ;  /* 0x000000f300f37308 */ /* 0x000f240000000800 */
[C---:B------:R-:W-:Y:S01]  /*ee40*/  FMUL.FTZ R76, R2.reuse, R76 ;  /* 0x0000004c024c7220 */ /* 0x040fe20000410000 */
[----:B---3--:R-:W-:Y:S01]  /*ee50*/  F2FP.BF16.PACK_AB R45, R241, R234 ;  /* 0x000000eaf12d723e */ /* 0x008fe200000010ff */
[----:B------:R-:W-:Y:S02]  /*ee60*/  FMUL.FTZ R77, R2, R77 ;  /* 0x0000004d024d7220 */ /* 0x000fe40000410000 */
[C---:B------:R-:W-:Y:S02]  /*ee70*/  FMUL.FTZ R78, R0.reuse, R78 ;  /* 0x0000004e004e7220 */ /* 0x040fe40000410000 */
[----:B------:R-:W-:Y:S02]  /*ee80*/  FMUL.FTZ R79, R0, R79 ;  /* 0x0000004f004f7220 */ /* 0x000fe40000410000 */
[----:B------:R-:W-:Y:S01]  /*ee90*/  MUFU.EX2 R240, R240 ;  /* 0x000000f000f07308 */ /* 0x000fe20000000800 */
[C---:B------:R-:W-:Y:S02]  /*eea0*/  FMUL.FTZ R86, R3.reuse, R86 ;  /* 0x0000005603567220 */ /* 0x040fe40000410000 */
[----:B------:R-:W-:Y:S02]  /*eeb0*/  FMUL.FTZ R87, R3, R87 ;  /* 0x0000005703577220 */ /* 0x000fe40000410000 */
[C---:B------:R-:W-:Y:S04]  /*eec0*/  HMMA.16816.F32.BF16 R76, R156.reuse, R176, R76 ;  /* 0x000000b09c4c723c */ /* 0x040fe8000004184c */
[C---:B------:R-:W-:Y:S01]  /*eed0*/  FMUL.FTZ R80, R2.reuse, R80 ;  /* 0x0000005002507220 */ /* 0x040fe20000410000 */
[----:B------:R-:W3:Y:S01]  /*eee0*/  MUFU.EX2 R245, R245 ;  /* 0x000000f500f57308 */ /* 0x000ee20000000800 */
[----:B------:R-:W-:Y:S02]  /*eef0*/  FMUL.FTZ R81, R2, R81 ;  /* 0x0000005102517220 */ /* 0x000fe40000410000 */
[C---:B------:R-:W-:Y:S01]  /*ef00*/  FMUL.FTZ R82, R0.reuse, R82 ;  /* 0x0000005200527220 */ /* 0x040fe20000410000 */
[----:B----4-:R-:W-:Y:S03]  /*ef10*/  F2FP.BF16.PACK_AB R46, R243, R236 ;  /* 0x000000ecf32e723e */ /* 0x010fe600000010ff */
[----:B------:R-:W-:Y:S02]  /*ef20*/  FMUL.FTZ R83, R0, R83 ;  /* 0x0000005300537220 */ /* 0x000fe40000410000 */
[--C-:B------:R-:W-:Y:S01]  /*ef30*/  FFMA.FTZ R176, R20, c[0x0][0x23c], -R194.reuse ;  /* 0x00008f0014b07a23 */ /* 0x100fe200000108c2 */
[----:B------:R-:W-:Y:S01]  /*ef40*/  MUFU.EX2 R192, R192 ;  /* 0x000000c000c07308 */ /* 0x000fe20000000800 */
[C---:B------:R-:W-:Y:S02]  /*ef50*/  FMUL.FTZ R20, R164.reuse, R148 ;  /* 0x00000094a4147220 */ /* 0x040fe40000410000 */
[--C-:B------:R-:W-:Y:S01]  /*ef60*/  FFMA.FTZ R177, R21, c[0x0][0x23c], -R194.reuse ;  /* 0x00008f0015b17a23 */ /* 0x100fe200000108c2 */
[-C--:B------:R-:W-:Y:S03]  /*ef70*/  HMMA.16816.F32.BF16 R80, R156, R178.reuse, R80 ;  /* 0x000000b29c50723c */ /* 0x080fe60000041850 */
[----:B------:R-:W-:Y:S02]  /*ef80*/  FMUL.FTZ R21, R164, R149 ;  /* 0x00000095a4157220 */ /* 0x000fe40000410000 */
[C---:B------:R-:W-:Y:S01]  /*ef90*/  FMUL.FTZ R104, R2.reuse, R104 ;  /* 0x0000006802687220 */ /* 0x040fe20000410000 */
[----:B------:R-:W-:Y:S01]  /*efa0*/  MUFU.EX2 R176, R176 ;  /* 0x000000b000b07308 */ /* 0x000fe20000000800 */
[----:B------:R-:W-:Y:S01]  /*efb0*/  FMUL.FTZ R105, R2, R105 ;  /* 0x0000006902697220 */ /* 0x000fe20000410000 */
[C---:B------:R-:W-:Y:S04]  /*efc0*/  HMMA.16816.F32.BF16 R84, R160.reuse, R178, R84 ;  /* 0x000000b2a054723c */ /* 0x040fe80000041854 */
[----:B---3--:R-:W-:Y:S01]  /*efd0*/  F2FP.BF16.PACK_AB R47, R245, R240 ;  /* 0x000000f0f52f723e */ /* 0x008fe200000010ff */
[----:B------:R-:W-:Y:S02]  /*efe0*/  FMUL.FTZ R106, R0, R106 ;  /* 0x0000006a006a7220 */ /* 0x000fe40000410000 */
[--C-:B------:R-:W-:Y:S01]  /*eff0*/  FFMA.FTZ R178, R22, c[0x0][0x23c], -R193.reuse ;  /* 0x00008f0016b27a23 */ /* 0x100fe200000108c1 */
[-C--:B-1----:R-:W-:Y:S01]  /*f000*/  HMMA.16816.F32.BF16 R88, R160, R152.reuse, R88 ;  /* 0x00000098a058723c */ /* 0x082fe20000041858 */
[----:B------:R-:W1:Y:S03]  /*f010*/  MUFU.EX2 R177, R177 ;  /* 0x000000b100b17308 */ /* 0x000e660000000800 */
[----:B------:R-:W-:Y:S02]  /*f020*/  FMUL.FTZ R22, R3, R150 ;  /* 0x0000009603167220 */ /* 0x000fe40000410000 */
[--C-:B------:R-:W-:Y:S02]  /*f030*/  FFMA.FTZ R179, R23, c[0x0][0x23c], -R193.reuse ;  /* 0x00008f0017b37a23 */ /* 0x100fe400000108c1 */
[C---:B------:R-:W-:Y:S03]  /*f040*/  HMMA.16816.F32.BF16 R92, R156.reuse, R152, R92 ;  /* 0x000000989c5c723c */ /* 0x040fe6000004185c */
[----:B------:R-:W-:Y:S01]  /*f050*/  MUFU.EX2 R178, R178 ;  /* 0x000000b200b27308 */ /* 0x000fe20000000800 */
[C---:B------:R-:W-:Y:S02]  /*f060*/  FMUL.FTZ R23, R3.reuse, R151 ;  /* 0x0000009703177220 */ /* 0x040fe40000410000 */
[----:B------:R-:W3:Y:S01]  /*f070*/  LDSM.16.MT88.4 R148, [R214+0xb000] ;  /* 0x00b00000d694783b */ /* 0x000ee20000004200 */
[----:B------:R-:W-:Y:S01]  /*f080*/  FMUL.FTZ R107, R0, R107 ;  /* 0x0000006b006b7220 */ /* 0x000fe20000410000 */
[-C--:B------:R-:W-:Y:S04]  /*f090*/  HMMA.16816.F32.BF16 R96, R156, R154.reuse, R96 ;  /* 0x0000009a9c60723c */ /* 0x080fe80000041860 */
[C---:B------:R-:W-:Y:S01]  /*f0a0*/  FMUL.FTZ R108, R2.reuse, R108 ;  /* 0x0000006c026c7220 */ /* 0x040fe20000410000 */
[----:B------:R-:W4:Y:S01]  /*f0b0*/  MUFU.EX2 R179, R179 ;  /* 0x000000b300b37308 */ /* 0x000f220000000800 */
[----:B------:R-:W-:Y:S02]  /*f0c0*/  FMUL.FTZ R109, R2, R109 ;  /* 0x0000006d026d7220 */ /* 0x000fe40000410000 */
[C---:B------:R-:W-:Y:S01]  /*f0d0*/  HMMA.16816.F32.BF16 R100, R160.reuse, R154, R100 ;  /* 0x0000009aa064723c */ /* 0x040fe20000041864 */
[----:B------:R-:W-:Y:S03]  /*f0e0*/  LDSM.16.MT88.4 R152, [R214+0xa400] ;  /* 0x00a40000d698783b */ /* 0x000fe60000004200 */
[C---:B------:R-:W-:Y:S02]  /*f0f0*/  FMUL.FTZ R110, R0.reuse, R110 ;  /* 0x0000006e006e7220 */ /* 0x040fe40000410000 */
[----:B------:R-:W-:Y:S01]  /*f100*/  FMUL.FTZ R111, R0, R111 ;  /* 0x0000006f006f7220 */ /* 0x000fe20000410000 */
[----:B------:R-:W5:Y:S01]  /*f110*/  MUFU.EX2 R195, R195 ;  /* 0x000000c300c37308 */ /* 0x000f620000000800 */
[-C--:B--2---:R-:W-:Y:S04]  /*f120*/  HMMA.16816.F32.BF16 R20, R160, R172.reuse, R20 ;  /* 0x000000aca014723c */ /* 0x084fe80000041814 */
[C---:B------:R-:W-:Y:S02]  /*f130*/  FMUL.FTZ R112, R164.reuse, R112 ;  /* 0x00000070a4707220 */ /* 0x040fe40000410000 */
[----:B------:R-:W-:Y:S02]  /*f140*/  FMUL.FTZ R113, R164, R113 ;  /* 0x00000071a4717220 */ /* 0x000fe40000410000 */
[C---:B------:R-:W-:Y:S01]  /*f150*/  HMMA.16816.F32.BF16 R104, R156.reuse, R172, R104 ;  /* 0x000000ac9c68723c */ /* 0x040fe20000041868 */
[----:B------:R-:W-:Y:S03]  /*f160*/  MUFU.EX2 R196, R196 ;  /* 0x000000c400c47308 */ /* 0x000fe60000000800 */
[C---:B------:R-:W-:Y:S02]  /*f170*/  FMUL.FTZ R114, R3.reuse, R114 ;  /* 0x0000007203727220 */ /* 0x040fe40000410000 */
[C---:B------:R-:W-:Y:S02]  /*f180*/  FMUL.FTZ R115, R3.reuse, R115 ;  /* 0x0000007303737220 */ /* 0x040fe40000410000 */
[-C--:B------:R-:W-:Y:S03]  /*f190*/  HMMA.16816.F32.BF16 R108, R156, R174.reuse, R108 ;  /* 0x000000ae9c6c723c */ /* 0x080fe6000004186c */
[----:B------:R-:W-:Y:S01]  /*f1a0*/  MUFU.EX2 R197, R197 ;  /* 0x000000c500c57308 */ /* 0x000fe20000000800 */
[--C-:B------:R-:W-:Y:S02]  /*f1b0*/  FFMA.FTZ R172, R34, c[0x0][0x23c], -R193.reuse ;  /* 0x00008f0022ac7a23 */ /* 0x100fe400000108c1 */
[----:B------:R-:W-:Y:S02]  /*f1c0*/  FMUL.FTZ R34, R3, R146 ;  /* 0x0000009203227220 */ /* 0x000fe40000410000 */
[C---:B------:R-:W-:Y:S04]  /*f1d0*/  HMMA.16816.F32.BF16 R112, R160.reuse, R174, R112 ;  /* 0x000000aea070723c */ /* 0x040fe80000041870 */
[----:B------:R-:W-:Y:S01]  /*f1e0*/  FFMA.FTZ R173, R35, c[0x0][0x23c], -R193 ;  /* 0x00008f0023ad7a23 */ /* 0x000fe200000108c1 */
[----:B------:R-:W-:Y:S01]  /*f1f0*/  MUFU.EX2 R172, R172 ;  /* 0x000000ac00ac7308 */ /* 0x000fe20000000800 */
[----:B------:R-:W-:Y:S02]  /*f200*/  FMUL.FTZ R35, R3, R147 ;  /* 0x0000009303237220 */ /* 0x000fe40000410000 */
[----:B------:R-:W2:Y:S01]  /*f210*/  LDSM.16.MT88.4 R144, [R212+0xb000] ;  /* 0x00b00000d490783b */ /* 0x000ea20000004200 */
[--C-:B------:R-:W-:Y:S03]  /*f220*/  FFMA.FTZ R174, R24, c[0x0][0x23c], -R191.reuse ;  /* 0x00008f0018ae7a23 */ /* 0x100fe600000108bf */
[C---:B------:R-:W-:Y:S01]  /*f230*/  FMUL.FTZ R24, R164.reuse, R140 ;  /* 0x0000008ca4187220 */ /* 0x040fe20000410000 */
[-C--:B---3--:R-:W-:Y:S02]  /*f240*/  HMMA.16816.F32.BF16 R32, R160, R148.reuse, R32 ;  /* 0x00000094a020723c */ /* 0x088fe40000041820 */
[----:B------:R-:W3:Y:S01]  /*f250*/  MUFU.EX2 R173, R173 ;  /* 0x000000ad00ad7308 */ /* 0x000ee20000000800 */
[----:B------:R-:W-:Y:S02]  /*f260*/  FFMA.FTZ R175, R25, c[0x0][0x23c], -R191 ;  /* 0x00008f0019af7a23 */ /* 0x000fe400000108bf */
[----:B------:R-:W-:Y:S02]  /*f270*/  FMUL.FTZ R25, R164, R141 ;  /* 0x0000008da4197220 */ /* 0x000fe40000410000 */
[----:B------:R-:W3:Y:S01]  /*f280*/  LDSM.16.MT88.4 R140, [R214+0x9400] ;  /* 0x00940000d68c783b */ /* 0x000ee20000004200 */
[C---:B------:R-:W-:Y:S04]  /*f290*/  HMMA.16816.F32.BF16 R116, R156.reuse, R148, R116 ;  /* 0x000000949c74723c */ /* 0x040fe80000041874 */
[C---:B------:R-:W-:Y:S01]  /*f2a0*/  FMUL.FTZ R128, R2.reuse, R128 ;  /* 0x0000008002807220 */ /* 0x040fe20000410000 */
[----:B------:R-:W-:Y:S01]  /*f2b0*/  MUFU.EX2 R174, R174 ;  /* 0x000000ae00ae7308 */ /* 0x000fe20000000800 */
[----:B------:R-:W-:Y:S02]  /*f2c0*/  FMUL.FTZ R129, R2, R129 ;  /* 0x0000008102817220 */ /* 0x000fe40000410000 */
[-C--:B------:R-:W-:Y:S04]  /*f2d0*/  HMMA.16816.F32.BF16 R120, R156, R150.reuse, R120 ;  /* 0x000000969c78723c */ /* 0x080fe80000041878 */
[C---:B------:R-:W-:Y:S02]  /*f2e0*/  FMUL.FTZ R130, R0.reuse, R130 ;  /* 0x0000008200827220 */ /* 0x040fe40000410000 */
[----:B------:R-:W-:Y:S01]  /*f2f0*/  FMUL.FTZ R131, R0, R131 ;  /* 0x0000008300837220 */ /* 0x000fe20000410000 */
[----:B------:R-:W3:Y:S01]  /*f300*/  MUFU.EX2 R175, R175 ;  /* 0x000000af00af7308 */ /* 0x000ee20000000800 */
[C---:B------:R-:W-:Y:S01]  /*f310*/  HMMA.16816.F32.BF16 R124, R160.reuse, R150, R124 ;  /* 0x00000096a07c723c */ /* 0x040fe2000004187c */
[----:B------:R-:W3:Y:S03]  /*f320*/  LDSM.16.MT88.4 R148, [R212+0x9400] ;  /* 0x00940000d494783b */ /* 0x000ee60000004200 */
[C---:B------:R-:W-:Y:S02]  /*f330*/  FMUL.FTZ R132, R2.reuse, R132 ;  /* 0x0000008402847220 */ /* 0x040fe40000410000 */
[----:B------:R-:W-:Y:S02]  /*f340*/  FMUL.FTZ R133, R2, R133 ;  /* 0x0000008502857220 */ /* 0x000fe40000410000 */
[C---:B------:R-:W-:Y:S01]  /*f350*/  FMUL.FTZ R134, R0.reuse, R134 ;  /* 0x0000008600867220 */ /* 0x040fe20000410000 */
[----:B------:R-:W-:Y:S01]  /*f360*/  MUFU.EX2 R198, R198 ;  /* 0x000000c600c67308 */ /* 0x000fe20000000800 */
[-C--:B--2---:R-:W-:Y:S03]  /*f370*/  HMMA.16816.F32.BF16 R24, R160, R144.reuse, R24 ;  /* 0x00000090a018723c */ /* 0x084fe60000041818 */
[----:B------:R-:W-:Y:S02]  /*f380*/  FMUL.FTZ R135, R0, R135 ;  /* 0x0000008700877220 */ /* 0x000fe40000410000 */
[C---:B------:R-:W-:Y:S01]  /*f390*/  FMUL.FTZ R28, R164.reuse, R136 ;  /* 0x00000088a41c7220 */ /* 0x040fe20000410000 */
[----:B-1----:R-:W-:Y:S01]  /*f3a0*/  F2FP.BF16.PACK_AB R136, R177, R176 ;  /* 0x000000b0b188723e */ /* 0x002fe200000010ff */
[----:B------:R-:W-:Y:S01]  /*f3b0*/  FMUL.FTZ R29, R164, R137 ;  /* 0x00000089a41d7220 */ /* 0x000fe20000410000 */
[C---:B------:R-:W-:Y:S01]  /*f3c0*/  HMMA.16816.F32.BF16 R128, R156.reuse, R144, R128 ;  /* 0x000000909c80723c */ /* 0x040fe20000041880 */
[----:B------:R-:W1:Y:S03]  /*f3d0*/  MUFU.EX2 R199, R199 ;  /* 0x000000c700c77308 */ /* 0x000e660000000800 */
[----:B----4-:R-:W-:Y:S01]  /*f3e0*/  F2FP.BF16.PACK_AB R137, R179, R178 ;  /* 0x000000b2b389723e */ /* 0x010fe200000010ff */
[----:B------:R-:W-:Y:S01]  /*f3f0*/  FMUL.FTZ R30, R3, R138 ;  /* 0x0000008a031e7220 */ /* 0x000fe20000410000 */
[----:B-----5:R-:W-:Y:S01]  /*f400*/  F2FP.BF16.PACK_AB R138, R195, R192 ;  /* 0x000000c0c38a723e */ /* 0x020fe200000010ff */
[----:B------:R-:W-:Y:S01]  /*f410*/  FMUL.FTZ R31, R3, R139 ;  /* 0x0000008b031f7220 */ /* 0x000fe20000410000 */
[-C--:B------:R-:W-:Y:S03]  /*f420*/  HMMA.16816.F32.BF16 R132, R156, R146.reuse, R132 ;  /* 0x000000929c84723c */ /* 0x080fe60000041884 */
[----:B------:R-:W-:Y:S01]  /*f430*/  MUFU.EX2 R200, R200 ;  /* 0x000000c800c87308 */ /* 0x000fe20000000800 */
[----:B---3--:R-:W-:Y:S01]  /*f440*/  F2FP.BF16.PACK_AB R139, R173, R172 ;  /* 0x000000acad8b723e */ /* 0x008fe200000010ff */
[--C-:B------:R-:W-:Y:S01]  /*f450*/  FFMA.FTZ R64, R64, c[0x0][0x23c], -R194.reuse ;  /* 0x00008f0040407a23 */ /* 0x100fe200000108c2 */
[----:B------:R-:W-:Y:S01]  /*f460*/  F2FP.BF16.PACK_AB R144, R175, R174 ;  /* 0x000000aeaf90723e */ /* 0x000fe200000010ff */
[----:B------:R-:W-:Y:S01]  /*f470*/  FFMA.FTZ R194, R65, c[0x0][0x23c], -R194 ;  /* 0x00008f0041c27a23 */ /* 0x000fe200000108c2 */
[----:B------:R-:W-:Y:S04]  /*f480*/  HMMA.16816.F32.BF16 R28, R160, R146, R28 ;  /* 0x00000092a01c723c */ /* 0x000fe8000004181c */
[----:B------:R-:W-:Y:S01]  /*f490*/  F2FP.BF16.PACK_AB R145, R197, R196 ;  /* 0x000000c4c591723e */ /* 0x000fe200000010ff */
[----:B------:R-:W2:Y:S01]  /*f4a0*/  MUFU.EX2 R201, R201 ;  /* 0x000000c900c97308 */ /* 0x000ea20000000800 */
[--C-:B------:R-:W-:Y:S02]  /*f4b0*/  FFMA.FTZ R66, R66, c[0x0][0x23c], -R193.reuse ;  /* 0x00008f0042427a23 */ /* 0x100fe400000108c1 */
[-C--:B------:R-:W-:Y:S05]  /*f4c0*/  HMMA.16816.F32.BF16 R8, R136, R140.reuse, R8 ;  /* 0x0000008c8808723c */ /* 0x080fea0000041808 */
[----:B-1----:R-:W-:Y:S01]  /*f4d0*/  F2FP.BF16.PACK_AB R146, R199, R198 ;  /* 0x000000c6c792723e */ /* 0x002fe200000010ff */
[----:B------:R-:W-:Y:S01]  /*f4e0*/  FFMA.FTZ R193, R67, c[0x0][0x23c], -R193 ;  /* 0x00008f0043c17a23 */ /* 0x000fe200000108c1 */
[----:B------:R1:W-:Y:S01]  /*f4f0*/  MUFU.EX2 R65, R194 ;  /* 0x000000c200417308 */ /* 0x0003e20000000800 */
[----:B------:R-:W-:Y:S04]  /*f500*/  FFMA.FTZ R67, R56, c[0x0][0x23c], -R191 ;  /* 0x00008f0038437a23 */ /* 0x000fe800000108bf */
[----:B------:R-:W-:Y:S02]  /*f510*/  FFMA.FTZ R169, R164, R237, R169 ;  /* 0x000000eda4a97223 */ /* 0x000fe400000100a9 */
[----:B------:R-:W-:Y:S01]  /*f520*/  FFMA.FTZ R5, R3, R232, R5 ;  /* 0x000000e803057223 */ /* 0x000fe20000010005 */
[----:B------:R-:W-:Y:S01]  /*f530*/  MOV R3, R168 ;  /* 0x000000a800037202 */ /* 0x000fe20000000f00 */
[----:B------:R-:W-:Y:S01]  /*f540*/  FFMA.FTZ R181, R2, R235, R181 ;  /* 0x000000eb02b57223 */ /* 0x000fe200000100b5 */
[----:B------:R-:W-:Y:S01]  /*f550*/  MUFU.EX2 R202, R202 ;  /* 0x000000ca00ca7308 */ /* 0x000fe20000000800 */
[----:B------:R-:W-:Y:S01]  /*f560*/  FFMA.FTZ R183, R0, R233, R183 ;  /* 0x000000e900b77223 */ /* 0x000fe200000100b7 */
[----:B------:R-:W-:Y:S01]  /*f570*/  MOV R0, R165 ;  /* 0x000000a500007202 */ /* 0x000fe20000000f00 */
[----:B------:R-:W-:Y:S01]  /*f580*/  FADD.FTZ R170, R170, R169 ;  /* 0x000000a9aaaa7221 */ /* 0x000fe20000010000 */
[----:B--2---:R-:W-:Y:S01]  /*f590*/  F2FP.BF16.PACK_AB R147, R201, R200 ;  /* 0x000000c8c993723e */ /* 0x004fe200000010ff */
[----:B------:R-:W-:Y:S01]  /*f5a0*/  FADD.FTZ R6, R6, R5 ;  /* 0x0000000506067221 */ /* 0x000fe20000010000 */
[----:B------:R-:W-:Y:S01]  /*f5b0*/  MOV R2, R167 ;  /* 0x000000a700027202 */ /* 0x000fe20000000f00 */
[----:B------:R-:W-:Y:S01]  /*f5c0*/  FADD.FTZ R184, R184, R181 ;  /* 0x000000b5b8b87221 */ /* 0x000fe20000010000 */
[----:B------:R-:W-:Y:S01]  /*f5d0*/  MOV R169, R166 ;  /* 0x000000a600a97202 */ /* 0x000fe20000000f00 */
        /* <DEDUP_REMOVED lines=9> */
[----:B------:R-:W-:Y:S01]  /*f670*/  LDSM.16.MT88.4 R60, [R212+0xac00] ;  /* 0x00ac0000d43c783b */ /* 0x000fe20000004200 */
[----:B------:R-:W-:Y:S01]  /*f680*/  FADD.FTZ R171, R171, R6 ;  /* 0x00000006abab7221 */ /* 0x000fe20000010000 */
[C---:B------:R-:W-:Y:S03]  /*f690*/  HMMA.16816.F32.BF16 R68, R136.reuse, R142, R68 ;  /* 0x0000008e8844723c */ /* 0x040fe60000041844 */
[----:B------:R-:W1:Y:S01]  /*f6a0*/  MUFU.EX2 R205, R205 ;  /* 0x000000cd00cd7308 */ /* 0x000e620000000800 */
[----:B------:R-:W-:Y:S02]  /*f6b0*/  FADD.FTZ R185, R185, R184 ;  /* 0x000000b8b9b97221 */ /* 0x000fe40000010000 */
[----:B------:R-:W3:Y:S01]  /*f6c0*/  LDSM.16.MT88.4 R140, [R212+0xa400] ;  /* 0x00a40000d48c783b */ /* 0x000ee20000004200 */
[----:B------:R-:W-:Y:S01]  /*f6d0*/  FADD.FTZ R187, R187, R186 ;  /* 0x000000babbbb7221 */ /* 0x000fe20000010000 */
        /* <DEDUP_REMOVED lines=26> */
[----:B------:R-:W1:Y:S01]  /*f880*/  MUFU.EX2 R247, R247 ;  /* 0x000000f700f77308 */ /* 0x000e620000000800 */
[C---:B------:R-:W-:Y:S04]  /*f890*/  HMMA.16816.F32.BF16 R100, R136.reuse, R154, R100 ;  /* 0x0000009a8864723c */ /* 0x040fe80000041864 */
[----:B------:R-:W-:Y:S02]  /*f8a0*/  FADD.FTZ R198, R198, R175 ;  /* 0x000000afc6c67221 */ /* 0x000fe40000010000 */
[----:B------:R-:W-:Y:S02]  /*f8b0*/  FADD.FTZ R200, R200, R197 ;  /* 0x000000c5c8c87221 */ /* 0x000fe40000010000 */
[-C--:B---3--:R-:W-:Y:S01]  /*f8c0*/  HMMA.16816.F32.BF16 R20, R136, R140.reuse, R20 ;  /* 0x0000008c8814723c */ /* 0x088fe20000041814 */
[----:B------:R-:W-:Y:S03]  /*f8d0*/  MUFU.EX2 R244, R244 ;  /* 0x000000f400f47308 */ /* 0x000fe60000000800 */
[----:B------:R-:W-:Y:S02]  /*f8e0*/  FADD.FTZ R195, R195, R192 ;  /* 0x000000c0c3c37221 */ /* 0x000fe40000010000 */
[----:B------:R-:W-:Y:S02]  /*f8f0*/  FADD.FTZ R173, R173, R172 ;  /* 0x000000acadad7221 */ /* 0x000fe40000010000 */
[C---:B------:R-:W-:Y:S03]  /*f900*/  HMMA.16816.F32.BF16 R104, R144.reuse, R140, R104 ;  /* 0x0000008c9068723c */ /* 0x040fe60000041868 */
[----:B------:R-:W3:Y:S01]  /*f910*/  MUFU.EX2 R249, R249 ;  /* 0x000000f900f97308 */ /* 0x000ee20000000800 */
[----:B------:R-:W-:Y:S02]  /*f920*/  FADD.FTZ R199, R199, R198 ;  /* 0x000000c6c7c77221 */ /* 0x000fe40000010000 */
[----:B------:R-:W-:Y:S02]  /*f930*/  FADD.FTZ R201, R201, R200 ;  /* 0x000000c8c9c97221 */ /* 0x000fe40000010000 */
[-C--:B------:R-:W-:Y:S04]  /*f940*/  HMMA.16816.F32.BF16 R108, R144, R142.reuse, R108 ;  /* 0x0000008e906c723c */ /* 0x080fe8000004186c */
[----:B------:R-:W-:Y:S01]  /*f950*/  FADD.FTZ R210, R210, R199 ;  /* 0x000000c7d2d27221 */ /* 0x000fe20000010000 */
[----:B------:R-:W1:Y:S01]  /*f960*/  MUFU.EX2 R64, R64 ;  /* 0x0000004000407308 */ /* 0x000e620000000800 */
[----:B------:R-:W-:Y:S02]  /*f970*/  FADD.FTZ R234, R234, R201 ;  /* 0x000000c9eaea7221 */ /* 0x000fe40000010000 */
[C---:B------:R-:W-:Y:S01]  /*f980*/  HMMA.16816.F32.BF16 R112, R136.reuse, R142, R112 ;  /* 0x0000008e8870723c */ /* 0x040fe20000041870 */
[----:B------:R-:W3:Y:S03]  /*f990*/  LDSM.16.MT88.4 R140, [R212+0x9800] ;  /* 0x00980000d48c783b */ /* 0x000ee60000004200 */
[----:B------:R-:W-:Y:S02]  /*f9a0*/  FADD.FTZ R211, R211, R210 ;  /* 0x000000d2d3d37221 */ /* 0x000fe40000010000 */
[----:B------:R-:W-:Y:S01]  /*f9b0*/  FADD.FTZ R241, R241, R234 ;  /* 0x000000eaf1f17221 */ /* 0x000fe20000010000 */
[----:B------:R-:W-:Y:S01]  /*f9c0*/  MUFU.EX2 R66, R66 ;  /* 0x0000004200427308 */ /* 0x000fe20000000800 */
[-C--:B------:R-:W-:Y:S04]  /*f9d0*/  HMMA.16816.F32.BF16 R32, R136, R36.reuse, R32 ;  /* 0x000000248820723c */ /* 0x080fe80000041820 */
[----:B------:R-:W-:Y:S02]  /*f9e0*/  FADD.FTZ R236, R236, R211 ;  /* 0x000000d3ecec7221 */ /* 0x000fe40000010000 */
[----:B------:R-:W-:Y:S02]  /*f9f0*/  FADD.FTZ R240, R240, R241 ;  /* 0x000000f1f0f07221 */ /* 0x000fe40000010000 */
[C---:B------:R-:W-:Y:S01]  /*fa00*/  HMMA.16816.F32.BF16 R116, R144.reuse, R36, R116 ;  /* 0x000000249074723c */ /* 0x040fe20000041874 */
[----:B------:R-:W3:Y:S03]  /*fa10*/  MUFU.EX2 R193, R193 ;  /* 0x000000c100c17308 */ /* 0x000ee60000000800 */
[----:B------:R-:W-:Y:S02]  /*fa20*/  FADD.FTZ R236, R243, R236 ;  /* 0x000000ecf3ec7221 */ /* 0x000fe40000010000 */
[----:B------:R-:W-:Y:S01]  /*fa30*/  FADD.FTZ R245, R245, R240 ;  /* 0x000000f0f5f57221 */ /* 0x000fe20000010000 */
[----:B--2---:R-:W-:Y:S01]  /*fa40*/  F2FP.BF16.PACK_AB R36, R203, R202 ;  /* 0x000000cacb24723e */ /* 0x004fe200000010ff */
[-C--:B------:R-:W-:Y:S03]  /*fa50*/  HMMA.16816.F32.BF16 R120, R144, R38.reuse, R120 ;  /* 0x000000269078723c */ /* 0x080fe60000041878 */
[----:B------:R-:W-:Y:S01]  /*fa60*/  MUFU.EX2 R67, R67 ;  /* 0x0000004300437308 */ /* 0x000fe20000000800 */
[----:B-1----:R-:W-:Y:S01]  /*fa70*/  F2FP.BF16.PACK_AB R37, R205, R204 ;  /* 0x000000cccd25723e */ /* 0x002fe200000010ff */
[----:B------:R-:W-:Y:S02]  /*fa80*/  FADD.FTZ R202, R202, R195 ;  /* 0x000000c3caca7221 */ /* 0x000fe40000010000 */
[----:B------:R-:W-:Y:S01]  /*fa90*/  FADD.FTZ R204, R204, R173 ;  /* 0x000000adcccc7221 */ /* 0x000fe20000010000 */
[C---:B------:R-:W-:Y:S04]  /*faa0*/  HMMA.16816.F32.BF16 R124, R136.reuse, R38, R124 ;  /* 0x00000026887c723c */ /* 0x040fe8000004187c */
[----:B------:R-:W-:Y:S01]  /*fab0*/  FADD.FTZ R203, R203, R202 ;  /* 0x000000cacbcb7221 */ /* 0x000fe20000010000 */
[----:B------:R-:W1:Y:S01]  /*fac0*/  MUFU.EX2 R194, R194 ;  /* 0x000000c200c27308 */ /* 0x000e620000000800 */
        /* <DEDUP_REMOVED lines=13> */
[----:B------:R-:W4:Y:S02]  /*fba0*/  LDSM.16.MT88.4 R48, [R214+0xa800] ;  /* 0x00a80000d630783b */ /* 0x000f240000004200 */
[----:B------:R-:W-:Y:S04]  /*fbb0*/  MUFU.EX2 R248, R248 ;  /* 0x000000f800f87308 */ /* 0x000fe80000000800 */
[----:B------:R-:W-:Y:S01]  /*fbc0*/  F2FP.BF16.PACK_AB R136, R247, R242 ;  /* 0x000000f2f788723e */ /* 0x000fe200000010ff */
[-C--:B------:R-:W-:Y:S05]  /*fbd0*/  HMMA.16816.F32.BF16 R8, R36, R40.reuse, R8 ;  /* 0x000000282408723c */ /* 0x080fea0000041808 */
[----:B---3--:R-:W-:Y:S01]  /*fbe0*/  F2FP.BF16.PACK_AB R137, R249, R244 ;  /* 0x000000f4f989723e */ /* 0x008fe200000010ff */
[----:B------:R-:W3:Y:S01]  /*fbf0*/  MUFU.EX2 R191, R191 ;  /* 0x000000bf00bf7308 */ /* 0x000ee20000000800 */
[----:B------:R-:W-:Y:S01]  /*fc00*/  F2FP.BF16.PACK_AB R138, R65, R64 ;  /* 0x00000040418a723e */ /* 0x000fe200000010ff */
[C---:B------:R-:W-:Y:S04]  /*fc10*/  HMMA.16816.F32.BF16 R12, R44.reuse, R40, R12 ;  /* 0x000000282c0c723c */ /* 0x040fe8000004180c */
[----:B------:R-:W-:Y:S01]  /*fc20*/  F2FP.BF16.PACK_AB R139, R193, R66 ;  /* 0x00000042c18b723e */ /* 0x000fe200000010ff */
[----:B------:R-:W-:Y:S02]  /*fc30*/  FADD.FTZ R242, R242, R207 ;  /* 0x000000cff2f27221 */ /* 0x000fe40000010000 */
[----:B------:R-:W-:Y:S01]  /*fc40*/  FADD.FTZ R244, R244, R209 ;  /* 0x000000d1f4f47221 */ /* 0x000fe20000010000 */
[-C--:B------:R-:W-:Y:S01]  /*fc50*/  HMMA.16816.F32.BF16 R16, R44, R42.reuse, R16 ;  /* 0x0000002a2c10723c */ /* 0x080fe20000041810 */
[----:B------:R-:W-:Y:S03]  /*fc60*/  MUFU.EX2 R250, R250 ;  /* 0x000000fa00fa7308 */ /* 0x000fe60000000800 */
[----:B------:R-:W-:Y:S02]  /*fc70*/  FADD.FTZ R247, R247, R242 ;  /* 0x000000f2f7f77221 */ /* 0x000fe40000010000 */
[----:B------:R-:W-:Y:S02]  /*fc80*/  FADD.FTZ R249, R249, R244 ;  /* 0x000000f4f9f97221 */ /* 0x000fe40000010000 */
[C---:B------:R-:W-:Y:S01]  /*fc90*/  HMMA.16816.F32.BF16 R68, R36.reuse, R42, R68 ;  /* 0x0000002a2444723c */ /* 0x040fe20000041844 */
[----:B------:R-:W5:Y:S02]  /*fca0*/  LDSM.16.MT88.4 R40, [R212+0xa800] ;  /* 0x00a80000d428783b */ /* 0x000f640000004200 */
[----:B------:R-:W1:Y:S01]  /*fcb0*/  MUFU.EX2 R189, R189 ;  /* 0x000000bd00bd7308 */ /* 0x000e620000000800 */
[----:B------:R-:W-:Y:S02]  /*fcc0*/  FADD.FTZ R64, R64, R247 ;  /* 0x000000f740407221 */ /* 0x000fe40000010000 */
[----:B------:R-:W-:Y:S02]  /*fcd0*/  FADD.FTZ R66, R66, R249 ;  /* 0x000000f942427221 */ /* 0x000fe40000010000 */
[-C--:B------:R-:W-:Y:S04]  /*fce0*/  HMMA.16816.F32.BF16 R72, R36, R140.reuse, R72 ;  /* 0x0000008c2448723c */ /* 0x080fe80000041848 */
[----:B------:R-:W-:Y:S02]  /*fcf0*/  FADD.FTZ R237, R65, R64 ;  /* 0x0000004041ed7221 */ /* 0x000fe40000010000 */
[----:B------:R-:W-:Y:S02]  /*fd00*/  FADD.FTZ R232, R193, R66 ;  /* 0x00000042c1e87221 */ /* 0x000fe40000010000 */
[C---:B------:R-:W-:Y:S08]  /*fd10*/  HMMA.16816.F32.BF16 R76, R44.reuse, R140, R76 ;  /* 0x0000008c2c4c723c */ /* 0x040ff0000004184c */
[-C--:B------:R-:W-:Y:S08]  /*fd20*/  HMMA.16816.F32.BF16 R80, R44, R142.reuse, R80 ;  /* 0x0000008e2c50723c */ /* 0x080ff00000041850 */
[C---:B------:R-:W-:Y:S08]  /*fd30*/  HMMA.16816.F32.BF16 R84, R36.reuse, R142, R84 ;  /* 0x0000008e2454723c */ /* 0x040ff00000041854 */
[-C--:B----4-:R-:W-:Y:S08]  /*fd40*/  HMMA.16816.F32.BF16 R88, R36, R48.reuse, R88 ;  /* 0x000000302458723c */ /* 0x090ff00000041858 */
[C---:B------:R-:W-:Y:S08]  /*fd50*/  HMMA.16816.F32.BF16 R92, R44.reuse, R48, R92 ;  /* 0x000000302c5c723c */ /* 0x040ff0000004185c */
[-C--:B------:R-:W-:Y:S08]  /*fd60*/  HMMA.16816.F32.BF16 R96, R44, R50.reuse, R96 ;  /* 0x000000322c60723c */ /* 0x080ff00000041860 */
[C---:B------:R-:W-:Y:S01]  /*fd70*/  HMMA.16816.F32.BF16 R100, R36.reuse, R50, R100 ;  /* 0x000000322464723c */ /* 0x040fe20000041864 */
[----:B------:R-:W4:Y:S07]  /*fd80*/  LDSM.16.MT88.4 R48, [R212+0xb800] ;  /* 0x00b80000d430783b */ /* 0x000f2e0000004200 */
[-C--:B-----5:R-:W-:Y:S08]  /*fd90*/  HMMA.16816.F32.BF16 R20, R36, R40.reuse, R20 ;  /* 0x000000282414723c */ /* 0x0a0ff00000041814 */
[C---:B------:R-:W-:Y:S08]  /*fda0*/  HMMA.16816.F32.BF16 R104, R44.reuse, R40, R104 ;  /* 0x000000282c68723c */ /* 0x040ff00000041868 */
[-C--:B------:R-:W-:Y:S08]  /*fdb0*/  HMMA.16816.F32.BF16 R108, R44, R42.reuse, R108 ;  /* 0x0000002a2c6c723c */ /* 0x080ff0000004186c */
[C---:B------:R-:W-:Y:S01]  /*fdc0*/  HMMA.16816.F32.BF16 R112, R36.reuse, R42, R112 ;  /* 0x0000002a2470723c */ /* 0x040fe20000041870 */
[----:B------:R-:W5:Y:S07]  /*fdd0*/  LDSM.16.MT88.4 R40, [R214+0x9c00] ;  /* 0x009c0000d628783b */ /* 0x000f6e0000004200 */
[-C--:B------:R-:W-:Y:S08]  /*fde0*/  HMMA.16816.F32.BF16 R32, R36, R52.reuse, R32 ;  /* 0x000000342420723c */ /* 0x080ff00000041820 */
[C---:B------:R-:W-:Y:S08]  /*fdf0*/  HMMA.16816.F32.BF16 R116, R44.reuse, R52, R116 ;  /* 0x000000342c74723c */ /* 0x040ff00000041874 */
[-C--:B------:R-:W-:Y:S08]  /*fe00*/  HMMA.16816.F32.BF16 R120, R44, R54.reuse, R120 ;  /* 0x000000362c78723c */ /* 0x080ff00000041878 */
[C---:B------:R-:W-:Y:S01]  /*fe10*/  HMMA.16816.F32.BF16 R124, R36.reuse, R54, R124 ;  /* 0x00000036247c723c */ /* 0x040fe2000004187c */
[----:B------:R-:W2:Y:S07]  /*fe20*/  LDSM.16.MT88.4 R52, [R212+0x9c00] ;  /* 0x009c0000d434783b */ /* 0x000eae0000004200 */
[-C--:B----4-:R-:W-:Y:S08]  /*fe30*/  HMMA.16816.F32.BF16 R24, R36, R48.reuse, R24 ;  /* 0x000000302418723c */ /* 0x090ff00000041818 */
[C---:B------:R-:W-:Y:S08]  /*fe40*/  HMMA.16816.F32.BF16 R128, R44.reuse, R48, R128 ;  /* 0x000000302c80723c */ /* 0x040ff00000041880 */
[-C--:B------:R-:W-:Y:S01]  /*fe50*/  HMMA.16816.F32.BF16 R132, R44, R50.reuse, R132 ;  /* 0x000000322c84723c */ /* 0x080fe20000041884 */
[----:B------:R-:W4:Y:S07]  /*fe60*/  LDSM.16.MT88.4 R44, [R214+0xbc00] ;  /* 0x00bc0000d62c783b */ /* 0x000f2e0000004200 */
[----:B------:R-:W-:Y:S07]  /*fe70*/  HMMA.16816.F32.BF16 R28, R36, R50, R28 ;  /* 0x00000032241c723c */ /* 0x000fee000004181c */
[----:B-1----:R-:W-:Y:S01]  /*fe80*/  F2FP.BF16.PACK_AB R36, R194, R67 ;  /* 0x00000043c224723e */ /* 0x002fe200000010ff */
[-C--:B-----5:R-:W-:Y:S01]  /*fe90*/  HMMA.16816.F32.BF16 R160, R136, R40.reuse, R8 ;  /* 0x0000002888a0723c */ /* 0x0a0fe20000041808 */
[----:B------:R-:W1:Y:S04]  /*fea0*/  LDSM.16.MT88.4 R8, [R212+0xbc00] ;  /* 0x00bc0000d408783b */ /* 0x000e680000004200 */
[----:B--2---:R-:W-:Y:S01]  /*feb0*/  F2FP.BF16.PACK_AB R37, R251, R246 ;  /* 0x000000f6fb25723e */ /* 0x004fe200000010ff */
[----:B------:R-:W-:Y:S01]  /*fec0*/  FADD.FTZ R67, R67, R236 ;  /* 0x000000ec43437221 */ /* 0x000fe20000010000 */
[----:B---3--:R-:W-:Y:S01]  /*fed0*/  F2FP.BF16.PACK_AB R38, R191, R248 ;  /* 0x000000f8bf26723e */ /* 0x008fe200000010ff */
[----:B------:R-:W-:Y:S01]  /*fee0*/  FADD.FTZ R246, R246, R245 ;  /* 0x000000f5f6f67221 */ /* 0x000fe20000010000 */
[----:B------:R-:W-:Y:S03]  /*fef0*/  F2FP.BF16.PACK_AB R39, R189, R250 ;  /* 0x000000fabd27723e */ /* 0x000fe600000010ff */
[----:B------:R-:W-:Y:S02]  /*ff00*/  FADD.FTZ R67, R194, R67 ;  /* 0x00000043c2437221 */ /* 0x000fe40000010000 */
[----:B------:R-:W-:Y:S02]  /*ff10*/  FADD.FTZ R251, R251, R246 ;  /* 0x000000f6fbfb7221 */ /* 0x000fe40000010000 */
[C---:B------:R-:W-:Y:S04]  /*ff20*/  HMMA.16816.F32.BF16 R156, R36.reuse, R40, R12 ;  /* 0x00000028249c723c */ /* 0x040fe8000004180c */
        /* <DEDUP_REMOVED lines=27> */
.L_x_75:
[----:B------:R-:W1:Y:S01]  /*100e0*/  SHFL.BFLY PT, R0, R237, 0x2, 0x1f ;  /* 0x0c401f00ed007f89 */ /* 0x000e6200000e0000 */
[----:B------:R-:W2:Y:S01]  /*100f0*/  S2UR UR6, SR_CTAID.Y ;  /* 0x00000000000679c3 */ /* 0x000ea20000002600 */
[----:B------:R-:W-:Y:S01]  /*10100*/  UISETP.NE.AND UP0, UPT, UR9, -0x1, UPT ;  /* 0xffffffff0900788c */ /* 0x000fe2000bf05270 */
[----:B------:R-:W-:Y:S01]  /*10110*/  BSSY B0, `(.L_x_79) ;  /* 0x000016b000007945 */ /* 0x000fe20003800000 */
[----:B------:R-:W3:Y:S01]  /*10120*/  SHFL.BFLY PT, R3, R232, 0x2, 0x1f ;  /* 0x0c401f00e8037f89 */ /* 0x000ee200000e0000 */
[----:B------:R-:W-:-:S02]  /*10130*/  ULDC.64 UR4, c[0x0][0x1e8] ;  /* 0x00007a0000047ab9 */ /* 0x000fc40000000a00 */
[----:B------:R-:W-:Y:S01]  /*10140*/  ULDC UR8, c[0x0][0x214] ;  /* 0x0000850000087ab9 */ /* 0x000fe20000000800 */
[----:B------:R-:W4:Y:S01]  /*10150*/  SHFL.BFLY PT, R2, R235, 0x2, 0x1f ;  /* 0x0c401f00eb027f89 */ /* 0x000f2200000e0000 */
[----:B------:R-:W5:Y:S01]  /*10160*/  S2UR UR11, SR_CTAID.X ;  /* 0x00000000000b79c3 */ /* 0x000f620000002500 */
[----:B------:R-:W-:Y:S02]  /*10170*/  UMOV UR24, URZ ;  /* 0x0000003f00187c82 */ /* 0x000fe40008000000 */
[----:B------:R-:W-:Y:S02]  /*10180*/  UMOV UR25, URZ ;  /* 0x0000003f00197c82 */ /* 0x000fe40008000000 */
[----:B------:R-:W-:-:S03]  /*10190*/  @UP0 UIMAD.WIDE.U32 UR18, UR9, UR4, URZ ;  /* 0x00000004091202a5 */ /* 0x000fc6000f8e003f */
[----:B------:R-:W5:Y:S01]  /*101a0*/  S2UR UR12, SR_CTAID.Z ;  /* 0x00000000000c79c3 */ /* 0x000f620000002700 */
[----:B------:R-:W-:-:S03]  /*101b0*/  @UP0 UIMAD UR7, UR9, UR5, UR19 ;  /* 0x00000005090702a4 */ /* 0x000fc6000f8e0213 */
[----:B------:R-:W-:Y:S01]  /*101c0*/  ULDC.64 UR4, c[0x0][0x1e0] ;  /* 0x0000780000047ab9 */ /* 0x000fe20000000a00 */
[----:B-1----:R-:W-:Y:S01]  /*101d0*/  FADD.FTZ R5, R0, R237 ;  /* 0x000000ed00057221 */ /* 0x002fe20000010000 */
[----:B--2---:R-:W-:Y:S01]  /*101e0*/  @!UP0 USHF.R.S32.HI UR13, URZ, 0x1f, UR6 ;  /* 0x0000001f3f0d8899 */ /* 0x004fe20008011406 */
[----:B------:R-:W1:Y:S01]  /*101f0*/  SHFL.BFLY PT, R0, R233, 0x2, 0x1f ;  /* 0x0c401f00e9007f89 */ /* 0x000e6200000e0000 */
[----:B------:R-:W-:Y:S01]  /*10200*/  @!UP0 UIMAD.WIDE.U32 UR22, UR6, UR4, URZ ;  /* 0x00000004061682a5 */ /* 0x000fe2000f8e003f */
[----:B---3--:R-:W-:Y:S01]  /*10210*/  FADD.FTZ R6, R3, R232 ;  /* 0x000000e803067221 */ /* 0x008fe20000010000 */
[----:B------:R-:W-:Y:S01]  /*10220*/  @!UP0 UIMAD UR13, UR13, UR4, URZ ;  /* 0x000000040d0d82a4 */ /* 0x000fe2000f8e023f */
[----:B------:R-:W2:Y:S01]  /*10230*/  SHFL.BFLY PT, R4, R5, 0x1, 0x1f ;  /* 0x0c201f0005047f89 */ /* 0x000ea200000e0000 */
[----:B----4-:R-:W-:Y:S01]  /*10240*/  FADD.FTZ R2, R2, R235 ;  /* 0x000000eb02027221 */ /* 0x010fe20000010000 */
[----:B------:R-:W-:Y:S02]  /*10250*/  ULDC.U8 UR4, c[0x0][0x329] ;  /* 0x0000ca4000047ab9 */ /* 0x000fe40000000000 */
[----:B------:R-:W3:Y:S01]  /*10260*/  SHFL.BFLY PT, R3, R6, 0x1, 0x1f ;  /* 0x0c201f0006037f89 */ /* 0x000ee200000e0000 */
[----:B------:R-:W-:-:S02]  /*10270*/  UISETP.NE.AND UP1, UPT, UR4, URZ, UPT ;  /* 0x0000003f0400728c */ /* 0x000fc4000bf25270 */
[----:B------:R-:W-:Y:S01]  /*10280*/  @!UP0 UIMAD UR13, UR6, UR5, UR13 ;  /* 0x00000005060d82a4 */ /* 0x000fe2000f8e020d */
[----:B------:R-:W4:Y:S01]  /*10290*/  SHFL.BFLY PT, R9, R2, 0x1, 0x1f ;  /* 0x0c201f0002097f89 */ /* 0x000f2200000e0000 */
[----:B------:R-:W-:Y:S02]  /*102a0*/  @!UP0 UMOV UR18, UR22 ;  /* 0x0000001600128c82 */ /* 0x000fe40008000000 */
[----:B------:R-:W-:Y:S02]  /*102b0*/  ULDC.U8 UR5, c[0x0][0x328] ;  /* 0x0000ca0000057ab9 */ /* 0x000fe40000000000 */
[----:B------:R-:W-:Y:S02]  /*102c0*/  UISETP.NE.AND UP2, UPT, UR5, URZ, UPT ;  /* 0x0000003f0500728c */ /* 0x000fe4000bf45270 */
[----:B------:R-:W-:Y:S02]  /*102d0*/  @!UP0 UIADD3 UR7, UR23, UR13, URZ ;  /* 0x0000000d17078290 */ /* 0x000fe4000fffe03f */
[----:B------:R-:W-:-:S02]  /*102e0*/  UISETP.NE.OR UP3, UPT, UR4, URZ, !UP2 ;  /* 0x0000003f0400728c */ /* 0x000fc4000d765670 */
[----:B------:R-:W-:Y:S01]  /*102f0*/  @UP1 ULDC UR14, c[0x0][0x210] ;  /* 0x00008400000e1ab9 */ /* 0x000fe20000000800 */
[----:B-1----:R-:W-:Y:S01]  /*10300*/  FADD.FTZ R8, R0, R233 ;  /* 0x000000e900087221 */ /* 0x002fe20000010000 */
[----:B------:R-:W-:Y:S01]  /*10310*/  MOV R0, 0x3f800000 ;  /* 0x3f80000000007802 */ /* 0x000fe20000000f00 */
[----:B------:R-:W-:Y:S01]  /*10320*/  ULDC UR5, c[0x0][0x234] ;  /* 0x00008d0000057ab9 */ /* 0x000fe20000000800 */
[----:B--2---:R-:W-:Y:S02]  /*10330*/  FADD.FTZ R4, R5, R4 ;  /* 0x0000000405047221 */ /* 0x004fe40000010000 */
[----:B------:R-:W1:Y:S01]  /*10340*/  SHFL.BFLY PT, R7, R8, 0x1, 0x1f ;  /* 0x0c201f0008077f89 */ /* 0x000e6200000e0000 */
[----:B------:R-:W-:Y:S01]  /*10350*/  MOV R5, 0x3f800000 ;  /* 0x3f80000000057802 */ /* 0x000fe20000000f00 */
[----:B------:R-:W-:Y:S01]  /*10360*/  @UP1 UIMAD UR14, UR14, UR8, URZ ;  /* 0x000000080e0e12a4 */ /* 0x000fe2000f8e023f */
[----:B---3--:R-:W-:Y:S01]  /*10370*/  FADD.FTZ R3, R6, R3 ;  /* 0x0000000306037221 */ /* 0x008fe20000010000 */
[----:B------:R-:W-:Y:S01]  /*10380*/  FSETP.NE.FTZ.AND P5, PT, R4, RZ, PT ;  /* 0x000000ff0400720b */ /* 0x000fe20003fb5000 */
[----:B------:R-:W-:Y:S01]  /*10390*/  @!UP1 USEL UR14, UR8, UR5, !UP2 ;  /* 0x00000005080e9287 */ /* 0x000fe2000d000000 */
[----:B----4-:R-:W-:-:S02]  /*103a0*/  FADD.FTZ R6, R2, R9 ;  /* 0x0000000902067221 */ /* 0x010fc40000010000 */
[----:B------:R-:W-:Y:S01]  /*103b0*/  FSETP.NE.FTZ.AND P4, PT, R3, RZ, PT ;  /* 0x000000ff0300720b */ /* 0x000fe20003f95000 */
[----:B------:R-:W-:Y:S01]  /*103c0*/  ULDC UR4, c[0x0][0x1c0] ;  /* 0x0000700000047ab9 */ /* 0x000fe20000000800 */
[----:B------:R-:W-:Y:S01]  /*103d0*/  MOV R2, 0x3f800000 ;  /* 0x3f80000000027802 */ /* 0x000fe20000000f00 */
[----:B------:R-:W-:Y:S01]  /*103e0*/  @UP1 UMOV UR19, 0x1 ;  /* 0x0000000100131882 */ /* 0x000fe20000000000 */
[----:B------:R-:W-:Y:S01]  /*103f0*/  FSETP.NE.FTZ.AND P3, PT, R6, RZ, PT ;  /* 0x000000ff0600720b */ /* 0x000fe20003f75000 */
[----:B------:R-:W-:Y:S02]  /*10400*/  @!UP1 UIMAD UR19, UR14, UR4, URZ ;  /* 0x000000040e1392a4 */ /* 0x000fe4000f8e023f */
[----:B------:R-:W-:Y:S02]  /*10410*/  @!UP3 UIMAD UR21, UR6, UR8, URZ ;  /* 0x000000080615b2a4 */ /* 0x000fe4000f8e023f */
[----:B------:R-:W2:Y:S01]  /*10420*/  @P5 MUFU.RCP R0, R4 ;  /* 0x0000000400005308 */ /* 0x000ea20000001000 */
[----:B------:R-:W-:-:S02]  /*10430*/  @UP1 ULDC UR20, c[0x0][0x210] ;  /* 0x0000840000141ab9 */ /* 0x000fc40000000800 */
[----:B------:R-:W-:Y:S02]  /*10440*/  UIMAD UR5, UR6, UR19, URZ ;  /* 0x00000013060572a4 */ /* 0x000fe4000f8e023f */
[----:B------:R-:W-:Y:S01]  /*10450*/  @!UP1 UMOV UR20, 0x1 ;  /* 0x0000000100149882 */ /* 0x000fe20000000000 */
[----:B-1----:R-:W-:Y:S02]  /*10460*/  FADD.FTZ R7, R8, R7 ;  /* 0x0000000708077221 */ /* 0x002fe40000010000 */
[----:B------:R-:W1:Y:S01]  /*10470*/  @P4 MUFU.RCP R5, R3 ;  /* 0x0000000300054308 */ /* 0x000e620000001000 */
[----:B------:R-:W-:Y:S02]  /*10480*/  @!UP3 USEL UR21, UR21, UR9, !UP0 ;  /* 0x000000091515b287 */ /* 0x000fe4000c000000 */
[----:B-----5:R-:W-:Y:S01]  /*10490*/  UIMAD UR4, UR11, UR20, URZ ;  /* 0x000000140b0472a4 */ /* 0x020fe2000f8e023f */
[----:B------:R-:W-:Y:S01]  /*104a0*/  FSETP.NE.FTZ.AND P2, PT, R7, RZ, PT ;  /* 0x000000ff0700720b */ /* 0x000fe20003f55000 */
[----:B------:R-:W-:-:S02]  /*104b0*/  USEL UR5, UR5, URZ, UP3 ;  /* 0x0000003f05057287 */ /* 0x000fc40009800000 */
[----:B------:R-:W-:Y:S01]  /*104c0*/  USHF.L.U32 UR4, UR4, 0x7, URZ ;  /* 0x0000000704047899 */ /* 0x000fe2000800063f */
[C---:B--2---:R-:W-:Y:S01]  /*104d0*/  FMUL.FTZ R160, R0.reuse, R160 ;  /* 0x000000a000a07220 */ /* 0x044fe20000410000 */
[----:B------:R-:W-:Y:S01]  /*104e0*/  @P5 MUFU.LG2 R4, R4 ;  /* 0x0000000400045308 */ /* 0x000fe20000000c00 */
[C---:B------:R-:W-:Y:S01]  /*104f0*/  FMUL.FTZ R161, R0.reuse, R161 ;  /* 0x000000a100a17220 */ /* 0x040fe20000410000 */
[----:B------:R-:W-:Y:S01]  /*10500*/  UIMAD UR14, UR12, UR14, UR5 ;  /* 0x0000000e0c0e72a4 */ /* 0x000fe2000f8e0205 */
[C---:B------:R-:W-:Y:S01]  /*10510*/  FMUL.FTZ R68, R0.reuse, R68 ;  /* 0x0000004400447220 */ /* 0x040fe20000410000 */
[----:B------:R-:W-:Y:S01]  /*10520*/  @!UP3 UMOV UR24, UR21 ;  /* 0x000000150018bc82 */ /* 0x000fe20008000000 */
[C---:B------:R-:W-:Y:S01]  /*10530*/  FMUL.FTZ R69, R0.reuse, R69 ;  /* 0x0000004500457220 */ /* 0x040fe20000410000 */
[----:B------:R-:W-:Y:S01]  /*10540*/  F2FP.BF16.PACK_AB R160, R161, R160 ;  /* 0x000000a0a1a0723e */ /* 0x000fe200000010ff */
[C---:B------:R-:W-:Y:S01]  /*10550*/  FMUL.FTZ R72, R0.reuse, R72 ;  /* 0x0000004800487220 */ /* 0x040fe20000410000 */
[----:B------:R-:W-:Y:S01]  /*10560*/  @P2 MUFU.RCP R2, R7 ;  /* 0x0000000700022308 */ /* 0x000fe20000001000 */
[C---:B------:R-:W-:Y:S01]  /*10570*/  FMUL.FTZ R73, R0.reuse, R73 ;  /* 0x0000004900497220 */ /* 0x040fe20000410000 */
[----:B------:R-:W-:Y:S01]  /*10580*/  F2FP.BF16.PACK_AB R68, R69, R68 ;  /* 0x000000444544723e */ /* 0x000fe200000010ff */
[C---:B------:R-:W-:Y:S01]  /*10590*/  FMUL.FTZ R84, R0.reuse, R84 ;  /* 0x0000005400547220 */ /* 0x040fe20000410000 */
[----:B------:R-:W-:Y:S01]  /*105a0*/  USHF.R.S32.HI UR5, URZ, 0x1f, UR4 ;  /* 0x0000001f3f057899 */ /* 0x000fe20008011404 */
[C---:B------:R-:W-:Y:S01]  /*105b0*/  FMUL.FTZ R85, R0.reuse, R85 ;  /* 0x0000005500557220 */ /* 0x040fe20000410000 */
[----:B------:R-:W-:Y:S01]  /*105c0*/  F2FP.BF16.PACK_AB R72, R73, R72 ;  /* 0x000000484948723e */ /* 0x000fe200000010ff */
[C---:B------:R-:W-:Y:S01]  /*105d0*/  FMUL.FTZ R88, R0.reuse, R88 ;  /* 0x0000005800587220 */ /* 0x040fe20000410000 */
[----:B------:R-:W-:Y:S01]  /*105e0*/  @P4 MUFU.LG2 R3, R3 ;  /* 0x0000000300034308 */ /* 0x000fe20000000c00 */
[C---:B------:R-:W-:Y:S01]  /*105f0*/  FMUL.FTZ R89, R0.reuse, R89 ;  /* 0x0000005900597220 */ /* 0x040fe20000410000 */
[----:B------:R-:W-:Y:S01]  /*10600*/  F2FP.BF16.PACK_AB R84, R85, R84 ;  /* 0x000000545554723e */ /* 0x000fe200000010ff */
[C---:B------:R-:W-:Y:S01]  /*10610*/  FMUL.FTZ R100, R0.reuse, R100 ;  /* 0x0000006400647220 */ /* 0x040fe20000410000 */
[----:B------:R-:W-:Y:S01]  /*10620*/  @!UP3 USHF.R.S32.HI UR25, URZ, 0x1f, UR21 ;  /* 0x0000001f3f19b899 */ /* 0x000fe20008011415 */
[C---:B------:R-:W-:Y:S01]  /*10630*/  FMUL.FTZ R101, R0.reuse, R101 ;  /* 0x0000006500657220 */ /* 0x040fe20000410000 */
[----:B------:R-:W-:Y:S01]  /*10640*/  F2FP.BF16.PACK_AB R88, R89, R88 ;  /* 0x000000585958723e */ /* 0x000fe200000010ff */
[C---:B------:R-:W-:Y:S01]  /*10650*/  FMUL.FTZ R148, R0.reuse, R148 ;  /* 0x0000009400947220 */ /* 0x040fe20000410000 */
[----:B------:R-:W-:Y:S01]  /*10660*/  @P2 MUFU.LG2 R7, R7 ;  /* 0x0000000700072308 */ /* 0x000fe20000000c00 */
[C---:B------:R-:W-:Y:S01]  /*10670*/  FMUL.FTZ R149, R0.reuse, R149 ;  /* 0x0000009500957220 */ /* 0x040fe20000410000 */
[----:B------:R-:W-:Y:S01]  /*10680*/  F2FP.BF16.PACK_AB R100, R101, R100 ;  /* 0x000000646564723e */ /* 0x000fe200000010ff */
[C---:B------:R-:W-:Y:S01]  /*10690*/  FMUL.FTZ R112, R0.reuse, R112 ;  /* 0x0000007000707220 */ /* 0x040fe20000410000 */
[----:B------:R-:W-:Y:S01]  /*106a0*/  USHF.R.S32.HI UR6, URZ, 0x1f, UR14 ;  /* 0x0000001f3f067899 */ /* 0x000fe2000801140e */
[C---:B------:R-:W-:Y:S01]  /*106b0*/  FMUL.FTZ R113, R0.reuse, R113 ;  /* 0x0000007100717220 */ /* 0x040fe20000410000 */
[----:B------:R-:W-:Y:S01]  /*106c0*/  F2FP.BF16.PACK_AB R148, R149, R148 ;  /* 0x000000949594723e */ /* 0x000fe200000010ff */
[C---:B------:R-:W-:Y:S01]  /*106d0*/  FMUL.FTZ R144, R0.reuse, R144 ;  /* 0x0000009000907220 */ /* 0x040fe20000410000 */
[----:B------:R-:W-:Y:S01]  /*106e0*/  UIADD3 UR4, UP2, UP1, UR4, UR24, UR14 ;  /* 0x0000001804047290 */ /* 0x000fe2000f95e00e */
[C---:B------:R-:W-:Y:S01]  /*106f0*/  FMUL.FTZ R145, R0.reuse, R145 ;  /* 0x0000009100917220 */ /* 0x040fe20000410000 */
[----:B------:R-:W-:Y:S01]  /*10700*/  F2FP.BF16.PACK_AB R112, R113, R112 ;  /* 0x000000707170723e */ /* 0x000fe200000010ff */
[C---:B------:R-:W-:Y:S01]  /*10710*/  FMUL.FTZ R124, R0.reuse, R124 ;  /* 0x0000007c007c7220 */ /* 0x040fe20000410000 */
[----:B------:R-:W-:Y:S01]  /*10720*/  UIADD3.X UR5, UR5, UR25, UR6, UP2, UP1 ;  /* 0x0000001905057290 */ /* 0x000fe200097e2406 */
        /* <DEDUP_REMOVED lines=8> */
[----:B-1----:R-:W-:Y:S01]  /*107b0*/  FMUL.FTZ R162, R5, R162 ;  /* 0x000000a205a27220 */ /* 0x002fe20000410000 */
        /* <DEDUP_REMOVED lines=72> */
[C---:B------:R-:W-:Y:S01]  /*10c40*/  FMUL.FTZ R138, R5.reuse, R138 ;  /* 0x0000008a058a7220 */ /* 0x040fe20000410000 */
[----:B-1----:R-:W-:Y:S01]  /*10c50*/  SHF.R.S32.HI R9, RZ, 0x1f, R0 ;  /* 0x0000001fff097819 */ /* 0x002fe20000011400 */
[----:B------:R-:W-:Y:S01]  /*10c60*/  FMUL.FTZ R5, R5, R139 ;  /* 0x0000008b05057220 */ /* 0x000fe20000410000 */
        /* <DEDUP_REMOVED lines=13> */
[C---:B------:R-:W-:Y:S01]  /*10d40*/  FMUL.FTZ R83, R2.reuse, R83 ;  /* 0x0000005302537220 */ /* 0x040fe20000410000 */
[----:B------:R-:W-:Y:S01]  /*10d50*/  LEA.HI R11, R11, R10, RZ, 0x3 ;  /* 0x0000000a0b0b7211 */ /* 0x000fe200078f18ff */
[C---:B------:R-:W-:Y:S01]  /*10d60*/  FMUL.FTZ R82, R2.reuse, R82 ;  /* 0x0000005202527220 */ /* 0x040fe20000410000 */
[----:B------:R-:W-:Y:S01]  /*10d70*/  IADD3 R16, -R15, R0, RZ ;  /* 0x000000000f107210 */ /* 0x000fe20007ffe1ff */
[C---:B------:R-:W-:Y:S01]  /*10d80*/  FMUL.FTZ R95, R2.reuse, R95 ;  /* 0x0000005f025f7220 */ /* 0x040fe20000410000 */
[----:B------:R-:W-:Y:S01]  /*10d90*/  LOP3.LUT R11, R11, 0xfffffff8, RZ, 0xc0, !PT ;  /* 0xfffffff80b0b7812 */ /* 0x000fe200078ec0ff */
[C---:B------:R-:W-:Y:S01]  /*10da0*/  FMUL.FTZ R94, R2.reuse, R94 ;  /* 0x0000005e025e7220 */ /* 0x040fe20000410000 */
[----:B------:R-:W-:Y:S01]  /*10db0*/  F2FP.BF16.PACK_AB R138, R5, R138 ;  /* 0x0000008a058a723e */ /* 0x000fe200000010ff */
[----:B------:R-:W-:Y:S01]  /*10dc0*/  FMUL.FTZ R99, R2, R99 ;  /* 0x0000006302637220 */ /* 0x000fe20000410000 */
[----:B------:R-:W-:Y:S01]  /*10dd0*/  IADD3 R11, R10, -R11, RZ ;  /* 0x8000000b0a0b7210 */ /* 0x000fe20007ffe0ff */
[C---:B------:R-:W-:Y:S01]  /*10de0*/  FMUL.FTZ R98, R2.reuse, R98 ;  /* 0x0000006202627220 */ /* 0x040fe20000410000 */
[----:B------:R-:W-:Y:S01]  /*10df0*/  F2FP.BF16.PACK_AB R158, R159, R158 ;  /* 0x0000009e9f9e723e */ /* 0x000fe200000010ff */
[C---:B------:R-:W-:Y:S01]  /*10e00*/  FMUL.FTZ R107, R2.reuse, R107 ;  /* 0x0000006b026b7220 */ /* 0x040fe20000410000 */
[----:B------:R-:W-:Y:S01]  /*10e10*/  LEA.HI R12, R11, R11, RZ, 0x1 ;  /* 0x0000000b0b0c7211 */ /* 0x000fe200078f08ff */
[C---:B------:R-:W-:Y:S01]  /*10e20*/  FMUL.FTZ R106, R2.reuse, R106 ;  /* 0x0000006a026a7220 */ /* 0x040fe20000410000 */
[----:B------:R-:W-:Y:S01]  /*10e30*/  F2FP.BF16.PACK_AB R154, R155, R154 ;  /* 0x0000009a9b9a723e */ /* 0x000fe200000010ff */
[C---:B------:R-:W-:Y:S01]  /*10e40*/  FMUL.FTZ R111, R2.reuse, R111 ;  /* 0x0000006f026f7220 */ /* 0x040fe20000410000 */
[----:B------:R-:W-:Y:S01]  /*10e50*/  SHF.R.S32.HI R14, RZ, 0x1, R12 ;  /* 0x00000001ff0e7819 */ /* 0x000fe2000001140c */
[----:B------:R-:W-:Y:S01]  /*10e60*/  FMUL.FTZ R110, R2, R110 ;  /* 0x0000006e026e7220 */ /* 0x000fe20000410000 */
[----:B------:R-:W-:Y:S01]  /*10e70*/  LOP3.LUT R12, R12, 0x3fffffe, RZ, 0xc0, !PT ;  /* 0x03fffffe0c0c7812 */ /* 0x000fe200078ec0ff */
[----:B------:R-:W-:Y:S01]  /*10e80*/  FMUL.FTZ R119, R2, R119 ;  /* 0x0000007702777220 */ /* 0x000fe20000410000 */
[----:B------:R-:W-:Y:S01]  /*10e90*/  SHF.L.U32 R15, R14, 0x6, RZ ;  /* 0x000000060e0f7819 */ /* 0x000fe200000006ff */
[C---:B------:R-:W-:Y:S01]  /*10ea0*/  FMUL.FTZ R118, R2.reuse, R118 ;  /* 0x0000007602767220 */ /* 0x040fe20000410000 */
[----:B------:R-:W-:Y:S01]  /*10eb0*/  IADD3 R12, R11, -R12, RZ ;  /* 0x8000000c0b0c7210 */ /* 0x000fe20007ffe0ff */
[C---:B------:R-:W-:Y:S01]  /*10ec0*/  FMUL.FTZ R123, R2.reuse, R123 ;  /* 0x0000007b027b7220 */ /* 0x040fe20000410000 */
[----:B------:R-:W-:Y:S01]  /*10ed0*/  LEA R11, R13, R16, 0x8 ;  /* 0x000000100d0b7211 */ /* 0x000fe200078e40ff */
[C---:B------:R-:W-:Y:S01]  /*10ee0*/  FMUL.FTZ R122, R2.reuse, R122 ;  /* 0x0000007a027a7220 */ /* 0x040fe20000410000 */
[----:B------:R-:W-:Y:S01]  /*10ef0*/  LOP3.LUT R15, R15, 0xc0, RZ, 0xc0, !PT ;  /* 0x000000c00f0f7812 */ /* 0x000fe200078ec0ff */
[----:B------:R-:W-:Y:S01]  /*10f00*/  FMUL.FTZ R131, R2, R131 ;  /* 0x0000008302837220 */ /* 0x000fe20000410000 */
[----:B------:R-:W-:Y:S01]  /*10f10*/  LEA R11, R12, R11, 0x4 ;  /* 0x0000000b0c0b7211 */ /* 0x000fe200078e20ff */
[----:B------:R-:W-:Y:S01]  /*10f20*/  FMUL.FTZ R130, R2, R130 ;  /* 0x0000008202827220 */ /* 0x000fe20000410000 */
[----:B------:R-:W-:Y:S01]  /*10f30*/  LOP3.LUT R12, R14, 0x1, RZ, 0xc0, !PT ;  /* 0x000000010e0c7812 */ /* 0x000fe200078ec0ff */
[C---:B------:R-:W-:Y:S01]  /*10f40*/  FMUL.FTZ R135, R2.reuse, R135 ;  /* 0x0000008702877220 */ /* 0x040fe20000410000 */
[----:B------:R-:W-:Y:S01]  /*10f50*/  LEA.HI R16, R15, R15, RZ, 0x1d ;  /* 0x0000000f0f107211 */ /* 0x000fe200078fe8ff */
[----:B------:R-:W-:Y:S01]  /*10f60*/  FMUL.FTZ R2, R2, R134 ;  /* 0x0000008602027220 */ /* 0x000fe20000410000 */
[----:B------:R-:W-:-:S02]  /*10f70*/  ISETP.NE.U32.AND P1, PT, R12, 0x1, PT ;  /* 0x000000010c00780c */ /* 0x000fc40003f25070 */
[----:B------:R-:W-:Y:S02]  /*10f80*/  LEA R11, R11, R16, 0x1 ;  /* 0x000000100b0b7211 */ /* 0x000fe400078e08ff */
[----:B------:R-:W-:Y:S02]  /*10f90*/  LOP3.LUT P0, RZ, R14, 0x2, RZ, 0xc0, !PT ;  /* 0x000000020eff7812 */ /* 0x000fe4000780c0ff */
[----:B------:R-:W-:Y:S02]  /*10fa0*/  SHF.L.U32 R11, R11, 0x1, RZ ;  /* 0x000000010b0b7819 */ /* 0x000fe400000006ff */
[----:B------:R-:W-:Y:S02]  /*10fb0*/  MOV R12, 0x20 ;  /* 0x00000020000c7802 */ /* 0x000fe40000000f00 */
[----:B------:R-:W-:Y:S01]  /*10fc0*/  IADD3 R5, R11, -0x10, RZ ;  /* 0xfffffff00b057810 */ /* 0x000fe20007ffe0ff */
[----:B------:R-:W-:Y:S01]  /*10fd0*/  STS [R11], R160 ;  /* 0x000000a00b007388 */ /* 0x000fe20000000800 */
[----:B------:R-:W-:-:S02]  /*10fe0*/  SEL R12, R12, 0xffffffe0, !P0 ;  /* 0xffffffe00c0c7807 */ /* 0x000fc40004000000 */
[C---:B------:R-:W-:Y:S01]  /*10ff0*/  @P1 IADD3 R5, R11.reuse, 0x10, RZ ;  /* 0x000000100b051810 */ /* 0x040fe20007ffe0ff */
[----:B------:R-:W-:Y:S01]  /*11000*/  STS [R11+0x200], R162 ;  /* 0x000200a20b007388 */ /* 0x000fe20000000800 */
[----:B------:R-:W-:Y:S02]  /*11010*/  IADD3 R15, R11, R12, RZ ;  /* 0x0000000c0b0f7210 */ /* 0x000fe40007ffe0ff */
[----:B------:R-:W-:Y:S01]  /*11020*/  IADD3 R17, R12, R5, RZ ;  /* 0x000000050c117210 */ /* 0x000fe20007ffe0ff */
[----:B------:R-:W-:Y:S01]  /*11030*/  STS [R5], R68 ;  /* 0x0000004405007388 */ /* 0x000fe20000000800 */
[----:B------:R-:W-:Y:S02]  /*11040*/  F2FP.BF16.PACK_AB R78, R79, R78 ;  /* 0x0000004e4f4e723e */ /* 0x000fe400000010ff */
[----:B------:R-:W-:Y:S01]  /*11050*/  F2FP.BF16.PACK_AB R82, R83, R82 ;  /* 0x000000525352723e */ /* 0x000fe200000010ff */
[----:B------:R-:W-:Y:S01]  /*11060*/  STS [R5+0x200], R70 ;  /* 0x0002004605007388 */ /* 0x000fe20000000800 */
[----:B------:R-:W-:-:S02]  /*11070*/  F2FP.BF16.PACK_AB R94, R95, R94 ;  /* 0x0000005e5f5e723e */ /* 0x000fc400000010ff */
[----:B------:R-:W-:Y:S01]  /*11080*/  F2FP.BF16.PACK_AB R98, R99, R98 ;  /* 0x000000626362723e */ /* 0x000fe200000010ff */
[----:B------:R-:W-:Y:S01]  /*11090*/  STS [R11+0x1000], R156 ;  /* 0x0010009c0b007388 */ /* 0x000fe20000000800 */
[----:B------:R-:W-:Y:S02]  /*110a0*/  F2FP.BF16.PACK_AB R106, R107, R106 ;  /* 0x0000006a6b6a723e */ /* 0x000fe400000010ff */
        /* <DEDUP_REMOVED lines=11> */
[----:B------:R-:W-:Y:S01]  /*11160*/  MOV R0, 0x7f800000 ;  /* 0x7f80000000007802 */ /* 0x000fe20000000f00 */
[----:B------:R-:W-:Y:S01]  /*11170*/  STS [R15+0x200], R74 ;  /* 0x0002004a0f007388 */ /* 0x000fe20000000800 */
[----:B------:R-:W-:Y:S02]  /*11180*/  LOP3.LUT P0, RZ, R9, 0x3, RZ, 0xc0, !PT ;  /* 0x0000000309ff7812 */ /* 0x000fe4000780c0ff */
[----:B------:R-:W-:Y:S01]  /*11190*/  MOV R9, 0x7f800000 ;  /* 0x7f80000000097802 */ /* 0x000fe20000000f00 */
[----:B------:R-:W-:Y:S04]  /*111a0*/  STS [R17], R84 ;  /* 0x0000005411007388 */ /* 0x000fe80000000800 */
        /* <DEDUP_REMOVED lines=28> */
[----:B------:R3:W-:Y:S04]  /*11370*/  STS [R5+0x5200], R122 ;  /* 0x0052007a05007388 */ /* 0x0007e80000000800 */
[----:B------:R-:W-:Y:S04]  /*11380*/  STS [R15+0x4000], R140 ;  /* 0x0040008c0f007388 */ /* 0x000fe80000000800 */
[----:B------:R-:W-:Y:S04]  /*11390*/  STS [R15+0x4200], R142 ;  /* 0x0042008e0f007388 */ /* 0x000fe80000000800 */
[----:B------:R-:W-:Y:S04]  /*113a0*/  STS [R17+0x4000], R136 ;  /* 0x0040008811007388 */ /* 0x000fe80000000800 */
[----:B------:R-:W-:Y:S01]  /*113b0*/  STS [R17+0x4200], R138 ;  /* 0x0042008a11007388 */ /* 0x000fe20000000800 */
[----:B-1----:R-:W-:-:S02]  /*113c0*/  @P5 FMUL.FTZ R11, R4, 0.69314718246459960938 ;  /* 0x3f317218040b5820 */ /* 0x002fc40000410000 */
[----:B------:R-:W-:Y:S01]  /*113d0*/  @P4 FMUL.FTZ R4, R3, 0.69314718246459960938 ;  /* 0x3f31721803044820 */ /* 0x000fe20000410000 */
[----:B------:R-:W-:Y:S01]  /*113e0*/  STS [R15+0x5000], R128 ;  /* 0x005000800f007388 */ /* 0x000fe20000000800 */
[----:B--2---:R-:W-:Y:S02]  /*113f0*/  @P3 FMUL.FTZ R3, R6, 0.69314718246459960938 ;  /* 0x3f31721806033820 */ /* 0x004fe40000410000 */
[----:B------:R-:W-:Y:S01]  /*11400*/  @P2 FMUL.FTZ R6, R7, 0.69314718246459960938 ;  /* 0x3f31721807062820 */ /* 0x000fe20000410000 */
[----:B------:R-:W-:Y:S01]  /*11410*/  STS [R15+0x5200], R130 ;  /* 0x005200820f007388 */ /* 0x000fe20000000800 */
[----:B---3--:R-:W-:Y:S01]  /*11420*/  MOV R5, 0x7f800000 ;  /* 0x7f80000000057802 */ /* 0x008fe20000000f00 */
[----:B------:R-:W-:Y:S02]  /*11430*/  @P5 FFMA.FTZ R5, R168, c[0x0][0x238], R11 ;  /* 0x00008e00a8055a23 */ /* 0x000fe4000001000b */
[----:B------:R-:W-:Y:S01]  /*11440*/  STS [R17+0x5000], R132 ;  /* 0x0050008411007388 */ /* 0x000fe20000000800 */
[----:B------:R-:W-:-:S02]  /*11450*/  @P4 FFMA.FTZ R9, R167, c[0x0][0x238], R4 ;  /* 0x00008e00a7094a23 */ /* 0x000fc40000010004 */
[----:B------:R-:W-:Y:S01]  /*11460*/  @P3 FFMA.FTZ R0, R166, c[0x0][0x238], R3 ;  /* 0x00008e00a6003a23 */ /* 0x000fe20000010003 */
[----:B------:R1:W-:Y:S04]  /*11470*/  STS [R17+0x5200], R2 ;  /* 0x0052000211007388 */ /* 0x0003e80000000800 */
[----:B------:R-:W-:Y:S01]  /*11480*/  BAR.SYNC.DEFER_BLOCKING 0x0 ;  /* 0x0000000000007b1d */ /* 0x000fe20000010000 */
[----:B-1----:R-:W-:Y:S01]  /*11490*/  MOV R2, 0x7f800000 ;  /* 0x7f80000000027802 */ /* 0x002fe20000000f00 */
[----:B------:R-:W-:-:S04]  /*114a0*/  @P2 FFMA.FTZ R2, R165, c[0x0][0x238], R6 ;  /* 0x00008e00a5022a23 */ /* 0x000fc80000010006 */
[----:B------:R1:W2:Y:S04]  /*114b0*/  LDS.128 R56, [R221] ;  /* 0x00000000dd387984 */ /* 0x0002a80000000c00 */
[----:B------:R1:W3:Y:S04]  /*114c0*/  LDS.128 R52, [R221+0x800] ;  /* 0x00080000dd347984 */ /* 0x0002e80000000c00 */
[----:B------:R1:W4:Y:S04]  /*114d0*/  LDS.128 R48, [R221+0x1000] ;  /* 0x00100000dd307984 */ /* 0x0003280000000c00 */
[----:B------:R1:W1:Y:S04]  /*114e0*/  LDS.128 R44, [R221+0x1800] ;  /* 0x00180000dd2c7984 */ /* 0x0002680000000c00 */
[----:B------:R1:W1:Y:S04]  /*114f0*/  LDS.128 R40, [R221+0x2000] ;  /* 0x00200000dd287984 */ /* 0x0002680000000c00 */
        /* <DEDUP_REMOVED lines=8> */
[----:B--23--:R-:W-:-:S04]  /*11580*/  SHF.R.S32.HI R4, RZ, 0x1f, R13 ;  /* 0x0000001fff047819 */ /* 0x00cfc8000001140d */
[----:B------:R-:W-:-:S04]  /*11590*/  LEA.HI R4, R4, R13, RZ, 0x2 ;  /* 0x0000000d04047211 */ /* 0x000fc800078f10ff */
[----:B------:R-:W-:-:S05]  /*115a0*/  LOP3.LUT R4, R4, 0xffffffc, RZ, 0xc0, !PT ;  /* 0x0ffffffc04047812 */ /* 0x000fca00078ec0ff */
[----:B------:R-:W-:-:S04]  /*115b0*/  IMAD.IADD R4, R13, 0x1, -R4 ;  /* 0x000000010d047824 */ /* 0x000fc800078e0a04 */
[----:B------:R-:W-:-:S05]  /*115c0*/  IMAD R3, R4, 0x10, R219 ;  /* 0x0000001004037824 */ /* 0x000fca00078e02db */
[C---:B------:R-:W-:Y:S02]  /*115d0*/  ISETP.GE.AND P6, PT, R3.reuse, UR10, PT ;  /* 0x0000000a03007c0c */ /* 0x040fe4000bfc6270 */
[C---:B------:R-:W-:Y:S02]  /*115e0*/  IADD3 R7, R3.reuse, 0x8, RZ ;  /* 0x0000000803077810 */ /* 0x040fe40007ffe0ff */
[----:B------:R-:W-:Y:S02]  /*115f0*/  IADD3 R12, R3, 0x40, RZ ;  /* 0x00000040030c7810 */ /* 0x000fe40007ffe0ff */
[----:B------:R-:W-:Y:S02]  /*11600*/  ISETP.GE.AND P5, PT, R7, UR10, PT ;  /* 0x0000000a07007c0c */ /* 0x000fe4000bfa6270 */
[----:B------:R-:W-:Y:S02]  /*11610*/  IADD3 R11, R3, 0x48, RZ ;  /* 0x00000048030b7810 */ /* 0x000fe40007ffe0ff */
[----:B------:R-:W-:-:S02]  /*11620*/  ISETP.GE.AND P4, PT, R12, UR10, PT ;  /* 0x0000000a0c007c0c */ /* 0x000fc4000bf86270 */
[----:B------:R-:W-:Y:S01]  /*11630*/  ISETP.GE.AND P3, PT, R11, UR10, PT ;  /* 0x0000000a0b007c0c */ /* 0x000fe2000bf66270 */
[----:B------:R-:W-:-:S05]  /*11640*/  @!P6 IMAD R3, R3, UR20, RZ ;  /* 0x000000140303ec24 */ /* 0x000fca000f8e02ff */
[----:B------:R-:W-:Y:S01]  /*11650*/  @!P6 IADD3 R6, P0, R3, UR4, RZ ;  /* 0x000000040306ec10 */ /* 0x000fe2000ff1e0ff */
[----:B------:R-:W-:-:S03]  /*11660*/  @!P5 IMAD R7, R7, UR20, RZ ;  /* 0x000000140707dc24 */ /* 0x000fc6000f8e02ff */
[----:B------:R-:W-:Y:S01]  /*11670*/  @!P6 LEA.HI.X.SX32 R3, R3, UR5, 0x1, P0 ;  /* 0x000000050303ec11 */ /* 0x000fe200080f0eff */
[----:B------:R-:W-:Y:S01]  /*11680*/  @!P4 IMAD R12, R12, UR20, RZ ;  /* 0x000000140c0ccc24 */ /* 0x000fe2000f8e02ff */
[C---:B------:R-:W-:Y:S01]  /*11690*/  @!P6 LEA R14, P1, R6.reuse, c[0x0][0x200], 0x2 ;  /* 0x00008000060eea11 */ /* 0x040fe200078210ff */
[----:B------:R-:W-:Y:S01]  /*116a0*/  @!P3 IMAD R11, R11, UR20, RZ ;  /* 0x000000140b0bbc24 */ /* 0x000fe2000f8e02ff */
[C---:B------:R-:W-:Y:S02]  /*116b0*/  @!P5 IADD3 R4, P0, R7.reuse, UR4, RZ ;  /* 0x000000040704dc10 */ /* 0x040fe4000ff1e0ff */
[----:B------:R-:W-:Y:S02]  /*116c0*/  @!P6 LEA.HI.X R15, R6, c[0x0][0x204], R3, 0x2, P1 ;  /* 0x00008100060fea11 */ /* 0x000fe400008f1403 */
[----:B------:R-:W-:Y:S02]  /*116d0*/  @!P5 LEA.HI.X.SX32 R3, R7, UR5, 0x1, P0 ;  /* 0x000000050703dc11 */ /* 0x000fe400080f0eff */
[----:B------:R-:W-:Y:S01]  /*116e0*/  @!P5 LEA R64, P2, R4, c[0x0][0x200], 0x2 ;  /* 0x000080000440da11 */ /* 0x000fe200078410ff */
[----:B------:R2:W-:Y:S01]  /*116f0*/  @!P6 STG.E [R14.64], R5 ;  /* 0x000000050e00e986 */ /* 0x0005e2000c101910 */
[----:B------:R-:W-:-:S02]  /*11700*/  @!P4 IADD3 R6, P1, R12, UR4, RZ ;  /* 0x000000040c06cc10 */ /* 0x000fc4000ff3e0ff */
[C---:B------:R-:W-:Y:S02]  /*11710*/  @!P3 IADD3 R7, P0, R11.reuse, UR4, RZ ;  /* 0x000000040b07bc10 */ /* 0x040fe4000ff1e0ff */
[----:B------:R-:W-:Y:S02]  /*11720*/  @!P5 LEA.HI.X R65, R4, c[0x0][0x204], R3, 0x2, P2 ;  /* 0x000081000441da11 */ /* 0x000fe400010f1403 */
[----:B------:R-:W-:Y:S02]  /*11730*/  @!P4 LEA.HI.X.SX32 R3, R12, UR5, 0x1, P1 ;  /* 0x000000050c03cc11 */ /* 0x000fe400088f0eff */
[----:B------:R-:W-:Y:S01]  /*11740*/  @!P3 LEA.HI.X.SX32 R4, R11, UR5, 0x1, P0 ;  /* 0x000000050b04bc11 */ /* 0x000fe200080f0eff */
[----:B------:R2:W-:Y:S01]  /*11750*/  @!P5 STG.E [R64.64], R9 ;  /* 0x000000094000d986 */ /* 0x0005e2000c101910 */
[----:B------:R-:W-:Y:S02]  /*11760*/  @!P4 LEA R66, P1, R6, c[0x0][0x200], 0x2 ;  /* 0x000080000642ca11 */ /* 0x000fe400078210ff */
[----:B------:R-:W-:-:S02]  /*11770*/  @!P3 LEA R12, P0, R7, c[0x0][0x200], 0x2 ;  /* 0x00008000070cba11 */ /* 0x000fc400078010ff */
[----:B------:R-:W-:Y:S02]  /*11780*/  @!P4 LEA.HI.X R67, R6, c[0x0][0x204], R3, 0x2, P1 ;  /* 0x000081000643ca11 */ /* 0x000fe400008f1403 */
[----:B------:R-:W-:-:S03]  /*11790*/  @!P3 LEA.HI.X R13, R7, c[0x0][0x204], R4, 0x2, P0 ;  /* 0x00008100070dba11 */ /* 0x000fc600000f1404 */
[----:B------:R2:W-:Y:S04]  /*117a0*/  @!P4 STG.E [R66.64], R0 ;  /* 0x000000004200c986 */ /* 0x0005e8000c101910 */
[----:B------:R2:W-:Y:S02]  /*117b0*/  @!P3 STG.E [R12.64], R2 ;  /* 0x000000020c00b986 */ /* 0x0005e4000c101910 */
.L_x_80:
[----:B--23--:R-:W-:Y:S05]  /*117c0*/  BSYNC B0 ;  /* 0x0000000000007941 */ /* 0x00cfea0003800000 */
.L_x_79:
[----:B------:R-:W2:Y:S01]  /*117d0*/  S2R R0, SR_CTAID.Z ;  /* 0x0000000000007919 */ /* 0x000ea20000002700 */
[----:B------:R-:W-:Y:S01]  /*117e0*/  UIMAD UR11, UR11, -0x80, UR15 ;  /* 0xffffff800b0b78a4 */ /* 0x000fe2000f8e020f */
[----:B------:R-:W-:Y:S01]  /*117f0*/  SHF.R.S32.HI R2, RZ, 0x1f, R228 ;  /* 0x0000001fff027819 */ /* 0x000fe200000114e4 */
[----:B------:R-:W-:Y:S01]  /*11800*/  USHF.R.S32.HI UR6, URZ, 0x1f, UR12 ;  /* 0x0000001f3f067899 */ /* 0x000fe2000801140c */
[----:B------:R-:W-:Y:S01]  /*11810*/  IADD3 R4, P0, R228, UR18, RZ ;  /* 0x00000012e4047c10 */ /* 0x000fe2000ff1e0ff */
[----:B------:R-:W-:Y:S01]  /*11820*/  ULDC.64 UR4, c[0x0][0x1f0] ;  /* 0x00007c0000047ab9 */ /* 0x000fe20000000a00 */
[----:B------:R-:W-:Y:S01]  /*11830*/  BSSY B0, `(.L_x_81) ;  /* 0x0000015000007945 */ /* 0x000fe20003800000 */
[----:B------:R-:W-:Y:S01]  /*11840*/  UIMAD UR4, UR6, UR4, URZ ;  /* 0x00000004060472a4 */ /* 0x000fe2000f8e023f */
[----:B------:R-:W-:-:S02]  /*11850*/  IADD3.X R5, R2, UR7, RZ, P0, !PT ;  /* 0x0000000702057c10 */ /* 0x000fc400087fe4ff */
[----:B------:R-:W-:Y:S01]  /*11860*/  ISETP.GE.AND P0, PT, R10, UR11, PT ;  /* 0x0000000b0a007c0c */ /* 0x000fe2000bf06270 */
[----:B------:R-:W-:Y:S02]  /*11870*/  UIMAD UR4, UR12, UR5, UR4 ;  /* 0x000000050c0472a4 */ /* 0x000fe4000f8e0204 */
[----:B--2---:R-:W-:-:S05]  /*11880*/  IMAD.WIDE.U32 R4, R0, c[0x0][0x1f0], R4 ;  /* 0x00007c0000047a25 */ /* 0x004fca00078e0004 */
[----:B------:R-:W-:-:S05]  /*11890*/  IADD3 R7, R5, UR4, RZ ;  /* 0x0000000405077c10 */ /* 0x000fca000fffe0ff */
[----:B------:R-:W-:Y:S05]  /*118a0*/  @P0 BRA `(.L_x_82) ;  /* 0x000000d000000947 */ /* 0x000fea0003800000 */
[----:B------:R-:W-:Y:S01]  /*118b0*/  IMAD R3, R231, c[0x0][0x1e8], RZ ;  /* 0x00007a00e7037a24 */ /* 0x000fe200078e02ff */
[----:B------:R-:W-:Y:S01]  /*118c0*/  ISETP.GE.AND P3, PT, R228, c[0x0][0x220], PT ;  /* 0x00008800e4007a0c */ /* 0x000fe20003f66270 */
[----:B------:R-:W-:Y:S01]  /*118d0*/  IMAD.MOV.U32 R6, RZ, RZ, R4 ;  /* 0x000000ffff067224 */ /* 0x000fe200078e0004 */
[----:B------:R-:W-:Y:S01]  /*118e0*/  ISETP.GE.AND P2, PT, R223, c[0x0][0x220], PT ;  /* 0x00008800df007a0c */ /* 0x000fe20003f46270 */
[----:B------:R-:W-:Y:S01]  /*118f0*/  IMAD R0, R230, c[0x0][0x1ec], R3 ;  /* 0x00007b00e6007a24 */ /* 0x000fe200078e0203 */
[----:B------:R-:W-:Y:S01]  /*11900*/  ISETP.GE.AND P1, PT, R222, c[0x0][0x220], PT ;  /* 0x00008800de007a0c */ /* 0x000fe20003f26270 */
[----:B------:R-:W-:-:S04]  /*11910*/  IMAD.WIDE.U32 R10, R230, c[0x0][0x1e8], R6 ;  /* 0x00007a00e60a7a25 */ /* 0x000fc800078e0006 */
[----:B------:R-:W-:Y:S01]  /*11920*/  IMAD.IADD R0, R11, 0x1, R0 ;  /* 0x000000010b007824 */ /* 0x000fe200078e0200 */
[----:B------:R-:W-:-:S04]  /*11930*/  LEA R2, P0, R10, c[0x0][0x1d0], 0x1 ;  /* 0x000074000a027a11 */ /* 0x000fc800078008ff */
[----:B------:R-:W-:-:S05]  /*11940*/  LEA.HI.X R3, R10, c[0x0][0x1d4], R0, 0x1, P0 ;  /* 0x000075000a037a11 */ /* 0x000fca00000f0c00 */
[----:B------:R2:W-:Y:S04]  /*11950*/  @!P3 STG.E.128 [R2.64], R56 ;  /* 0x000000380200b986 */ /* 0x0005e8000c101d10 */
[----:B-1----:R2:W-:Y:S04]  /*11960*/  @!P2 STG.E.128 [R2.64+0x40], R40 ;  /* 0x000040280200a986 */ /* 0x0025e8000c101d10 */
[----:B------:R2:W-:Y:S02]  /*11970*/  @!P1 STG.E.128 [R2.64+0x80], R24 ;  /* 0x0000801802009986 */ /* 0x0005e4000c101d10 */
.L_x_82:
[----:B------:R-:W-:Y:S05]  /*11980*/  BSYNC B0 ;  /* 0x0000000000007941 */ /* 0x000fea0003800000 */
.L_x_81:
[----:B------:R-:W-:Y:S01]  /*11990*/  LEA.HI.SX32 R8, R8, 0x20, 0x1e ;  /* 0x0000002008087811 */ /* 0x000fe200078ff2ff */
[----:B------:R-:W-:Y:S03]  /*119a0*/  BSSY B0, `(.L_x_83) ;  /* 0x0000013000007945 */ /* 0x000fe60003800000 */
[----:B------:R-:W-:-:S13]  /*119b0*/  ISETP.GE.AND P0, PT, R8, UR11, PT ;  /* 0x0000000b08007c0c */ /* 0x000fda000bf06270 */
[----:B------:R-:W-:Y:S05]  /*119c0*/  @P0 BRA `(.L_x_84) ;  /* 0x0000010000000947 */ /* 0x000fea0003800000 */
[----:B--2---:R-:W-:Y:S01]  /*119d0*/  IADD3 R2, P0, R230, 0x20, RZ ;  /* 0x00000020e6027810 */ /* 0x004fe20007f1e0ff */
[----:B------:R-:W-:Y:S01]  /*119e0*/  IMAD.MOV.U32 R8, RZ, RZ, R4 ;  /* 0x000000ffff087224 */ /* 0x000fe200078e0004 */
[----:B------:R-:W-:Y:S02]  /*119f0*/  MOV R9, R7 ;  /* 0x0000000700097202 */ /* 0x000fe40000000f00 */
[----:B------:R-:W-:Y:S01]  /*11a00*/  ISETP.GE.AND P2, PT, R228, c[0x0][0x220], PT ;  /* 0x00008800e4007a0c */ /* 0x000fe20003f46270 */
[----:B------:R-:W-:Y:S01]  /*11a10*/  IMAD.X R0, RZ, RZ, R231, P0 ;  /* 0x000000ffff007224 */ /* 0x000fe200000e06e7 */
[----:B------:R-:W-:Y:S01]  /*11a20*/  ISETP.GE.AND P1, PT, R223, c[0x0][0x220], PT ;  /* 0x00008800df007a0c */ /* 0x000fe20003f26270 */
[----:B------:R-:W-:Y:S01]  /*11a30*/  IMAD.WIDE.U32 R8, R2, c[0x0][0x1e8], R8 ;  /* 0x00007a0002087a25 */ /* 0x000fe200078e0008 */
[----:B------:R-:W-:-:S03]  /*11a40*/  ISETP.GE.AND P0, PT, R222, c[0x0][0x220], PT ;  /* 0x00008800de007a0c */ /* 0x000fc60003f06270 */
[----:B------:R-:W-:-:S04]  /*11a50*/  IMAD R3, R0, c[0x0][0x1e8], RZ ;  /* 0x00007a0000037a24 */ /* 0x000fc800078e02ff */
[----:B------:R-:W-:Y:S01]  /*11a60*/  IMAD R3, R2, c[0x0][0x1ec], R3 ;  /* 0x00007b0002037a24 */ /* 0x000fe200078e0203 */
[----:B------:R-:W-:-:S03]  /*11a70*/  LEA R2, P3, R8, c[0x0][0x1d0], 0x1 ;  /* 0x0000740008027a11 */ /* 0x000fc600078608ff */
[----:B------:R-:W-:-:S05]  /*11a80*/  IMAD.IADD R3, R9, 0x1, R3 ;  /* 0x0000000109037824 */ /* 0x000fca00078e0203 */
[----:B------:R-:W-:-:S05]  /*11a90*/  LEA.HI.X R3, R8, c[0x0][0x1d4], R3, 0x1, P3 ;  /* 0x0000750008037a11 */ /* 0x000fca00018f0c03 */
[----:B------:R2:W-:Y:S04]  /*11aa0*/  @!P2 STG.E.128 [R2.64], R52 ;  /* 0x000000340200a986 */ /* 0x0005e8000c101d10 */
[----:B-1----:R2:W-:Y:S04]  /*11ab0*/  @!P1 STG.E.128 [R2.64+0x40], R36 ;  /* 0x0000402402009986 */ /* 0x0025e8000c101d10 */
[----:B------:R2:W-:Y:S02]  /*11ac0*/  @!P0 STG.E.128 [R2.64+0x80], R20 ;  /* 0x0000801402008986 */ /* 0x0005e4000c101d10 */
.L_x_84:
[----:B------:R-:W-:Y:S05]  /*11ad0*/  BSYNC B0 ;  /* 0x0000000000007941 */ /* 0x000fea0003800000 */
.L_x_83:
[----:B--2---:R-:W2:Y:S01]  /*11ae0*/  S2R R3, SR_TID.X ;  /* 0x0000000000037919 */ /* 0x004ea20000002100 */
[----:B------:R-:W-:Y:S01]  /*11af0*/  BSSY B0, `(.L_x_85) ;  /* 0x0000017000007945 */ /* 0x000fe20003800000 */
[----:B--2---:R-:W-:-:S04]  /*11b00*/  SHF.R.S32.HI R0, RZ, 0x1f, R3 ;  /* 0x0000001fff007819 */ /* 0x004fc80000011403 */
[----:B------:R-:W-:-:S04]  /*11b10*/  LEA.HI R0, R0, R3, RZ, 0x2 ;  /* 0x0000000300007211 */ /* 0x000fc800078f10ff */
[----:B------:R-:W-:-:S04]  /*11b20*/  SHF.R.S32.HI R0, RZ, 0x2, R0 ;  /* 0x00000002ff007819 */ /* 0x000fc80000011400 */
[----:B------:R-:W-:-:S04]  /*11b30*/  IADD3 R0, R0, 0x40, RZ ;  /* 0x0000004000007810 */ /* 0x000fc80007ffe0ff */
[----:B------:R-:W-:-:S13]  /*11b40*/  ISETP.GE.AND P0, PT, R0, UR10, PT ;  /* 0x0000000a00007c0c */ /* 0x000fda000bf06270 */
[----:B------:R-:W-:Y:S05]  /*11b50*/  @P0 BRA `(.L_x_86) ;  /* 0x0000010000000947 */ /* 0x000fea0003800000 */
[----:B------:R-:W-:Y:S01]  /*11b60*/  IADD3 R2, P0, R230, 0x40, RZ ;  /* 0x00000040e6027810 */ /* 0x000fe20007f1e0ff */
        /* <DEDUP_REMOVED lines=12> */
[----:B----4-:R2:W-:Y:S04]  /*11c30*/  @!P2 STG.E.128 [R2.64], R48 ;  /* 0x000000300200a986 */ /* 0x0105e8000c101d10 */
[----:B-1----:R2:W-:Y:S04]  /*11c40*/  @!P1 STG.E.128 [R2.64+0x40], R32 ;  /* 0x0000402002009986 */ /* 0x0025e8000c101d10 */
[----:B------:R2:W-:Y:S02]  /*11c50*/  @!P0 STG.E.128 [R2.64+0x80], R16 ;  /* 0x0000801002008986 */ /* 0x0005e4000c101d10 */
.L_x_86:
[----:B------:R-:W-:Y:S05]  /*11c60*/  BSYNC B0 ;  /* 0x0000000000007941 */ /* 0x000fea0003800000 */
.L_x_85:
[----:B------:R-:W-:-:S13]  /*11c70*/  ISETP.GE.AND P0, PT, R220, UR10, PT ;  /* 0x0000000adc007c0c */ /* 0x000fda000bf06270 */
[----:B------:R-:W-:Y:S05]  /*11c80*/  @P0 EXIT ;  /* 0x000000000000094d */ /* 0x000fea0003800000 */
[----:B------:R-:W-:Y:S01]  /*11c90*/  IADD3 R0, P0, R230, 0x60, RZ ;  /* 0x00000060e6007810 */ /* 0x000fe20007f1e0ff */
[----:B------:R-:W-:Y:S01]  /*11ca0*/  IMAD.MOV.U32 R5, RZ, RZ, R7 ;  /* 0x000000ffff057224 */ /* 0x000fe200078e0007 */
[----:B------:R-:W-:-:S03]  /*11cb0*/  ISETP.GE.AND P1, PT, R228, c[0x0][0x220], PT ;  /* 0x00008800e4007a0c */ /* 0x000fc60003f26270 */
[----:B------:R-:W-:Y:S01]  /*11cc0*/  IMAD.X R230, RZ, RZ, R231, P0 ;  /* 0x000000ffffe67224 */ /* 0x000fe200000e06e7 */
[----:B------:R-:W-:Y:S01]  /*11cd0*/  ISETP.GE.AND P0, PT, R223, c[0x0][0x220], PT ;  /* 0x00008800df007a0c */ /* 0x000fe20003f06270 */
[----:B------:R-:W-:-:S04]  /*11ce0*/  IMAD.WIDE.U32 R4, R0, c[0x0][0x1e8], R4 ;  /* 0x00007a0000047a25 */ /* 0x000fc800078e0004 */
[----:B--2---:R-:W-:Y:S01]  /*11cf0*/  IMAD R3, R230, c[0x0][0x1e8], RZ ;  /* 0x00007a00e6037a24 */ /* 0x004fe200078e02ff */
[----:B------:R-:W-:-:S03]  /*11d00*/  LEA R2, P2, R4, c[0x0][0x1d0], 0x1 ;  /* 0x0000740004027a11 */ /* 0x000fc600078408ff */
[----:B------:R-:W-:-:S04]  /*11d10*/  IMAD R3, R0, c[0x0][0x1ec], R3 ;  /* 0x00007b0000037a24 */ /* 0x000fc800078e0203 */
[----:B------:R-:W-:-:S05]  /*11d20*/  IMAD.IADD R3, R5, 0x1, R3 ;  /* 0x0000000105037824 */ /* 0x000fca00078e0203 */
[----:B------:R-:W-:-:S05]  /*11d30*/  LEA.HI.X R3, R4, c[0x0][0x1d4], R3, 0x1, P2 ;  /* 0x0000750004037a11 */ /* 0x000fca00010f0c03 */
[----:B-1----:R1:W-:Y:S01]  /*11d40*/  @!P0 STG.E.128 [R2.64+0x40], R28 ;  /* 0x0000401c02008986 */ /* 0x0023e2000c101d10 */
[----:B------:R-:W-:-:S03]  /*11d50*/  ISETP.GE.AND P0, PT, R222, c[0x0][0x220], PT ;  /* 0x00008800de007a0c */ /* 0x000fc60003f06270 */
[----:B------:R1:W-:Y:S10]  /*11d60*/  @!P1 STG.E.128 [R2.64], R44 ;  /* 0x0000002c02009986 */ /* 0x0003f4000c101d10 */
[----:B------:R-:W-:Y:S05]  /*11d70*/  @P0 EXIT ;  /* 0x000000000000094d */ /* 0x000fea0003800000 */
[----:B------:R-:W-:Y:S01]  /*11d80*/  STG.E.128 [R2.64+0x80], R60 ;  /* 0x0000803c02007986 */ /* 0x000fe2000c101d10 */
[----:B------:R-:W-:Y:S05]  /*11d90*/  EXIT ;  /* 0x000000000000794d */ /* 0x000fea0003800000 */
.L_x_45:
[----:B-1----:R-:W-:Y:S01]  /*11da0*/  UISETP.NE.AND UP4, UPT, UR9, -0x1, UPT ;  /* 0xffffffff0900788c */ /* 0x002fe2000bf85270 */
[----:B------:R-:W-:Y:S01]  /*11db0*/  SHF.R.S32.HI R3, RZ, 0x1f, R2 ;  /* 0x0000001fff037819 */ /* 0x000fe20000011402 */
[----:B------:R-:W-:Y:S01]  /*11dc0*/  ULDC.64 UR6, c[0x0][0x1e8] ;  /* 0x00007a0000067ab9 */ /* 0x000fe20000000a00 */
[----:B------:R-:W1:Y:S01]  /*11dd0*/  S2R R10, SR_CTAID.Z ;  /* 0x00000000000a7919 */ /* 0x000e620000002700 */
[----:B------:R-:W-:Y:S01]  /*11de0*/  ULDC.64 UR4, c[0x0][0x1e0] ;  /* 0x0000780000047ab9 */ /* 0x000fe20000000a00 */
[----:B------:R-:W-:Y:S01]  /*11df0*/  LEA.HI R14, R3, R2, RZ, 0x2 ;  /* 0x00000002030e7211 */ /* 0x000fe200078f10ff */
[----:B------:R-:W-:Y:S01]  /*11e00*/  ULDC.U8 UR18, c[0x0][0x328] ;  /* 0x0000ca0000127ab9 */ /* 0x000fe20000000000 */
[----:B------:R-:W2:Y:S01]  /*11e10*/  S2R R17, SR_CTAID.X ;  /* 0x0000000000117919 */ /* 0x000ea20000002500 */
[----:B------:R-:W-:Y:S01]  /*11e20*/  USHF.R.S32.HI UR14, URZ, 0x1f, UR11 ;  /* 0x0000001f3f0e7899 */ /* 0x000fe2000801140b */
[----:B------:R-:W-:Y:S01]  /*11e30*/  LOP3.LUT R7, R14, 0xfffffffc, RZ, 0xc0, !PT ;  /* 0xfffffffc0e077812 */ /* 0x000fe200078ec0ff */
[----:B------:R-:W-:Y:S01]  /*11e40*/  UISETP.NE.AND UP3, UPT, UR18, URZ, UPT ;  /* 0x0000003f1200728c */ /* 0x000fe2000bf65270 */
[----:B------:R-:W-:Y:S01]  /*11e50*/  SHF.R.S32.HI R14, RZ, 0x2, R14 ;  /* 0x00000002ff0e7819 */ /* 0x000fe2000001140e */
[----:B------:R-:W-:Y:S01]  /*11e60*/  @UP4 UIMAD.WIDE.U32 UR16, UR9, UR6, URZ ;  /* 0x00000006091042a5 */ /* 0x000fe2000f8e003f */
[----:B------:R-:W-:Y:S01]  /*11e70*/  BSSY B0, `(.L_x_87) ;  /* 0x0000041000007945 */ /* 0x000fe20003800000 */
[----:B------:R-:W-:Y:S01]  /*11e80*/  @!UP4 USHF.R.S32.HI UR19, URZ, 0x1f, UR10 ;  /* 0x0000001f3f13c899 */ /* 0x000fe2000801140a */
[----:B------:R-:W-:Y:S01]  /*11e90*/  IMAD.IADD R7, R2, 0x1, -R7 ;  /* 0x0000000102077824 */ /* 0x000fe200078e0a07 */
[----:B------:R-:W-:Y:S01]  /*11ea0*/  @UP4 UIMAD UR7, UR9, UR7, UR17 ;  /* 0x00000007090742a4 */ /* 0x000fe2000f8e0211 */
[----:B------:R-:W-:Y:S01]  /*11eb0*/  SHF.R.S32.HI R15, RZ, 0x1f, R14 ;  /* 0x0000001fff0f7819 */ /* 0x000fe2000001140e */
[----:B------:R-:W-:Y:S01]  /*11ec0*/  @!UP4 UIMAD UR19, UR19, UR4, URZ ;  /* 0x000000041313c2a4 */ /* 0x000fe2000f8e023f */
[----:B------:R-:W-:Y:S01]  /*11ed0*/  IMAD.SHL.U32 R6, R7, 0x8, RZ ;  /* 0x0000000807067824 */ /* 0x000fe200078e00ff */
[----:B------:R-:W-:-:S02]  /*11ee0*/  ULDC.U8 UR17, c[0x0][0x329] ;  /* 0x0000ca4000117ab9 */ /* 0x000fc40000000000 */
[----:B------:R-:W-:Y:S02]  /*11ef0*/  UISETP.NE.AND UP1, UPT, UR17, URZ, UPT ;  /* 0x0000003f1100728c */ /* 0x000fe4000bf25270 */
[----:B------:R-:W-:Y:S01]  /*11f00*/  @!UP4 UIMAD.WIDE.U32 UR20, UR10, UR4, URZ ;  /* 0x000000040a14c2a5 */ /* 0x000fe2000f8e003f */
[C---:B------:R-:W-:Y:S01]  /*11f10*/  IADD3 R5, R6.reuse, 0x20, RZ ;  /* 0x0000002006057810 */ /* 0x040fe20007ffe0ff */
[----:B------:R-:W-:Y:S01]  /*11f20*/  @!UP4 UIMAD UR19, UR10, UR5, UR19 ;  /* 0x000000050a13c2a4 */ /* 0x000fe2000f8e0213 */
[----:B------:R-:W-:Y:S01]  /*11f30*/  IADD3 R4, R6, 0x40, RZ ;  /* 0x0000004006047810 */ /* 0x000fe20007ffe0ff */
[----:B------:R-:W-:Y:S02]  /*11f40*/  UISETP.NE.OR UP2, UPT, UR17, URZ, !UP3 ;  /* 0x0000003f1100728c */ /* 0x000fe4000df45670 */
[----:B------:R-:W-:Y:S01]  /*11f50*/  ULDC.64 UR4, c[0x0][0x1f0] ;  /* 0x00007c0000047ab9 */ /* 0x000fe20000000a00 */
[----:B--2---:R-:W-:Y:S01]  /*11f60*/  IMAD.WIDE R16, R17, 0x80, R14 ;  /* 0x0000008011107825 */ /* 0x004fe200078e020e */
[----:B------:R-:W-:-:S02]  /*11f70*/  UIMAD UR4, UR14, UR4, URZ ;  /* 0x000000040e0472a4 */ /* 0x000fc4000f8e023f */
[----:B------:R-:W-:Y:S02]  /*11f80*/  ULDC UR13, c[0x0][0x214] ;  /* 0x00008500000d7ab9 */ /* 0x000fe40000000800 */
[----:B------:R-:W-:Y:S02]  /*11f90*/  @UP1 ULDC UR14, c[0x0][0x210] ;  /* 0x00008400000e1ab9 */ /* 0x000fe40000000800 */
[----:B------:R-:W-:Y:S02]  /*11fa0*/  ULDC UR8, c[0x0][0x234] ;  /* 0x00008d0000087ab9 */ /* 0x000fe40000000800 */
[----:B------:R-:W-:Y:S02]  /*11fb0*/  @UP1 UIMAD UR14, UR14, UR13, URZ ;  /* 0x0000000d0e0e12a4 */ /* 0x000fe4000f8e023f */
[----:B------:R-:W-:Y:S02]  /*11fc0*/  UISETP.NE.OR UP0, UPT, UR9, -0x1, UP2 ;  /* 0xffffffff0900788c */ /* 0x000fe40009705670 */
[----:B------:R-:W-:-:S02]  /*11fd0*/  @!UP1 USEL UR14, UR13, UR8, !UP3 ;  /* 0x000000080d0e9287 */ /* 0x000fc4000d800000 */
[----:B------:R-:W-:Y:S02]  /*11fe0*/  ULDC UR6, c[0x0][0x1c0] ;  /* 0x0000700000067ab9 */ /* 0x000fe40000000800 */
[----:B------:R-:W-:Y:S02]  /*11ff0*/  @UP1 UMOV UR17, 0x1 ;  /* 0x0000000100111882 */ /* 0x000fe40000000000 */
[----:B------:R-:W-:Y:S02]  /*12000*/  @!UP1 UIMAD UR17, UR14, UR6, URZ ;  /* 0x000000060e1192a4 */ /* 0x000fe4000f8e023f */
[----:B------:R-:W-:Y:S02]  /*12010*/  @!UP4 UMOV UR16, UR20 ;  /* 0x000000140010cc82 */ /* 0x000fe40008000000 */
[----:B------:R-:W-:Y:S01]  /*12020*/  @!UP4 UIADD3 UR7, UR21, UR19, URZ ;  /* 0x000000131507c290 */ /* 0x000fe2000fffe03f */
[----:B------:R-:W-:Y:S01]  /*12030*/  IADD3 R2, P0, R6, UR16, RZ ;  /* 0x0000001006027c10 */ /* 0x000fe2000ff1e0ff */
[----:B------:R-:W-:-:S02]  /*12040*/  UIADD3 UR15, -UR12, UR15, URZ ;  /* 0x0000000f0c0f7290 */ /* 0x000fc4000fffe13f */
[----:B------:R-:W-:Y:S02]  /*12050*/  UIMAD UR17, UR10, UR17, URZ ;  /* 0x000000110a1172a4 */ /* 0x000fe4000f8e023f */
[----:B------:R-:W-:Y:S01]  /*12060*/  @!UP0 UIMAD UR9, UR10, UR13, URZ ;  /* 0x0000000d0a0982a4 */ /* 0x000fe2000f8e023f */
[----:B------:R-:W-:Y:S01]  /*12070*/  LEA.HI.X.SX32 R3, R6, UR7, 0x1, P0 ;  /* 0x0000000706037c11 */ /* 0x000fe200080f0eff */
[----:B------:R-:W-:Y:S01]  /*12080*/  @UP1 ULDC UR18, c[0x0][0x210] ;  /* 0x0000840000121ab9 */ /* 0x000fe20000000800 */
[----:B------:R-:W-:Y:S01]  /*12090*/  ISETP.GE.AND P0, PT, R14, UR15, PT ;  /* 0x0000000f0e007c0c */ /* 0x000fe2000bf06270 */
[----:B------:R-:W-:Y:S02]  /*120a0*/  USEL UR17, UR17, URZ, UP2 ;  /* 0x0000003f11117287 */ /* 0x000fe40009000000 */
[----:B------:R-:W-:Y:S01]  /*120b0*/  @!UP1 UMOV UR18, 0x1 ;  /* 0x0000000100129882 */ /* 0x000fe20000000000 */
[----:B-1----:R-:W-:Y:S01]  /*120c0*/  IMAD.WIDE.U32 R10, R10, c[0x0][0x1f0], R2 ;  /* 0x00007c000a0a7a25 */ /* 0x002fe200078e0002 */
[----:B------:R-:W-:-:S02]  /*120d0*/  UIMAD UR12, UR12, UR18, URZ ;  /* 0x000000120c0c72a4 */ /* 0x000fc4000f8e023f */
[----:B------:R-:W-:Y:S02]  /*120e0*/  UIMAD UR17, UR11, UR14, UR17 ;  /* 0x0000000e0b1172a4 */ /* 0x000fe4000f8e0211 */
[----:B------:R-:W-:Y:S02]  /*120f0*/  UMOV UR22, URZ ;  /* 0x0000003f00167c82 */ /* 0x000fe40008000000 */
[----:B------:R-:W-:Y:S02]  /*12100*/  UIMAD UR4, UR11, UR5, UR4 ;  /* 0x000000050b0472a4 */ /* 0x000fe4000f8e0204 */
[----:B------:R-:W-:Y:S02]  /*12110*/  @!UP2 UMOV UR22, UR9 ;  /* 0x000000090016ac82 */ /* 0x000fe40008000000 */
[----:B------:R-:W-:Y:S02]  /*12120*/  UMOV UR23, URZ ;  /* 0x0000003f00177c82 */ /* 0x000fe40008000000 */
[----:B------:R-:W-:Y:S01]  /*12130*/  USHF.R.S32.HI UR6, URZ, 0x1f, UR12 ;  /* 0x0000001f3f067899 */ /* 0x000fe2000801140c */
[----:B------:R-:W-:Y:S01]  /*12140*/  IADD3 R13, R11, UR4, RZ ;  /* 0x000000040b0d7c10 */ /* 0x000fe2000fffe0ff */
[----:B------:R-:W-:-:S02]  /*12150*/  @!UP2 USHF.R.S32.HI UR23, URZ, 0x1f, UR9 ;  /* 0x0000001f3f17a899 */ /* 0x000fc40008011409 */
[----:B------:R-:W-:Y:S02]  /*12160*/  USHF.R.S32.HI UR7, URZ, 0x1f, UR17 ;  /* 0x0000001f3f077899 */ /* 0x000fe40008011411 */
[----:B------:R-:W-:Y:S02]  /*12170*/  UIADD3 UR12, UP1, UP0, UR12, UR22, UR17 ;  /* 0x000000160c0c7290 */ /* 0x000fe4000f83e011 */
[----:B------:R-:W-:Y:S02]  /*12180*/  ULDC.64 UR4, c[0x0][0x118] ;  /* 0x0000460000047ab9 */ /* 0x000fe40000000a00 */
[----:B------:R-:W-:Y:S01]  /*12190*/  UIADD3.X UR6, UR6, UR23, UR7, UP1, UP0 ;  /* 0x0000001706067290 */ /* 0x000fe20008fe0407 */
[----:B------:R-:W-:Y:S06]  /*121a0*/  @P0 BRA `(.L_x_88) ;  /* 0x000000d000000947 */ /* 0x000fec0003800000 */
        /* <DEDUP_REMOVED lines=10> */
[----:B------:R1:W-:Y:S04]  /*12250*/  @!P2 STG.E.128 [R2.64], RZ ;  /* 0x000000ff0200a986 */ /* 0x0003e8000c101d04 */
[----:B------:R1:W-:Y:S04]  /*12260*/  @!P1 STG.E.128 [R2.64+0x40], RZ ;  /* 0x000040ff02009986 */ /* 0x0003e8000c101d04 */
[----:B------:R1:W-:Y:S02]  /*12270*/  @!P0 STG.E.128 [R2.64+0x80], RZ ;  /* 0x000080ff02008986 */ /* 0x0003e4000c101d04 */
.L_x_88:
[----:B------:R-:W-:Y:S05]  /*12280*/  BSYNC B0 ;  /* 0x0000000000007941 */ /* 0x000fea0003800000 */
.L_x_87:
[----:B-1----:R-:W-:Y:S01]  /*12290*/  IADD3 R3, R14, 0x20, RZ ;  /* 0x000000200e037810 */ /* 0x002fe20007ffe0ff */
[----:B------:R-:W-:Y:S03]  /*122a0*/  BSSY B0, `(.L_x_89) ;  /* 0x0000013000007945 */ /* 0x000fe60003800000 */
        /* <DEDUP_REMOVED lines=10> */
[----:B------:R-:W-:Y:S01]  /*12350*/  IMAD R0, R0, c[0x0][0x1e8], RZ ;  /* 0x00007a0000007a24 */ /* 0x000fe200078e02ff */
[----:B------:R-:W-:-:S03]  /*12360*/  LEA R8, P3, R18, c[0x0][0x1d0], 0x1 ;  /* 0x0000740012087a11 */ /* 0x000fc600078608ff */
[----:B------:R-:W-:-:S04]  /*12370*/  IMAD R0, R9, c[0x0][0x1ec], R0 ;  /* 0x00007b0009007a24 */ /* 0x000fc800078e0200 */
[----:B------:R-:W-:-:S05]  /*12380*/  IMAD.IADD R0, R19, 0x1, R0 ;  /* 0x0000000113007824 */ /* 0x000fca00078e0200 */
[----:B------:R-:W-:-:S05]  /*12390*/  LEA.HI.X R9, R18, c[0x0][0x1d4], R0, 0x1, P3 ;  /* 0x0000750012097a11 */ /* 0x000fca00018f0c00 */
[----:B------:R1:W-:Y:S04]  /*123a0*/  @!P2 STG.E.128 [R8.64], RZ ;  /* 0x000000ff0800a986 */ /* 0x0003e8000c101d04 */
[----:B------:R1:W-:Y:S04]  /*123b0*/  @!P1 STG.E.128 [R8.64+0x40], RZ ;  /* 0x000040ff08009986 */ /* 0x0003e8000c101d04 */
[----:B------:R1:W-:Y:S02]  /*123c0*/  @!P0 STG.E.128 [R8.64+0x80], RZ ;  /* 0x000080ff08008986 */ /* 0x0003e4000c101d04 */
.L_x_90:
[----:B------:R-:W-:Y:S05]  /*123d0*/  BSYNC B0 ;  /* 0x0000000000007941 */ /* 0x000fea0003800000 */
.L_x_89:
[----:B------:R-:W-:Y:S01]  /*123e0*/  IADD3 R2, R14, 0x40, RZ ;  /* 0x000000400e027810 */ /* 0x000fe20007ffe0ff */
[----:B------:R-:W-:Y:S03]  /*123f0*/  BSSY B0, `(.L_x_91) ;  /* 0x0000013000007945 */ /* 0x000fe60003800000 */
[----:B------:R-:W-:-:S13]  /*12400*/  ISETP.GE.AND P0, PT, R2, UR15, PT ;  /* 0x0000000f02007c0c */ /* 0x000fda000bf06270 */
[----:B------:R-:W-:Y:S05]  /*12410*/  @P0 BRA `(.L_x_92) ;  /* 0x0000010000000947 */ /* 0x000fea0003800000 */
[----:B-1----:R-:W-:Y:S01]  /*12420*/  IADD3 R9, P0, R16, 0x40, RZ ;  /* 0x0000004010097810 */ /* 0x002fe20007f1e0ff */
        /* <DEDUP_REMOVED lines=15> */
.L_x_92:
[----:B------:R-:W-:Y:S05]  /*12520*/  BSYNC B0 ;  /* 0x0000000000007941 */ /* 0x000fea0003800000 */
.L_x_91:
[----:B------:R-:W-:Y:S01]  /*12530*/  IADD3 R0, R14, 0x60, RZ ;  /* 0x000000600e007810 */ /* 0x000fe20007ffe0ff */
[----:B------:R-:W-:Y:S03]  /*12540*/  BSSY B0, `(.L_x_93) ;  /* 0x0000012000007945 */ /* 0x000fe60003800000 */
[----:B------:R-:W-:-:S13]  /*12550*/  ISETP.GE.AND P0, PT, R0, UR15, PT ;  /* 0x0000000f00007c0c */ /* 0x000fda000bf06270 */
        /* <DEDUP_REMOVED lines=16> */
.L_x_94:
[----:B------:R-:W-:Y:S05]  /*12660*/  BSYNC B0 ;  /* 0x0000000000007941 */ /* 0x000fea0003800000 */
.L_x_93:
[----:B------:R-:W-:-:S04]  /*12670*/  ISETP.NE.AND P6, PT, R7, RZ, PT ;  /* 0x000000ff0700720c */ /* 0x000fc80003fc5270 */
[----:B------:R-:W-:Y:S02]  /*12680*/  ISETP.GE.OR P5, PT, R14, UR15, P6 ;  /* 0x0000000f0e007c0c */ /* 0x000fe4000b7a6670 */
[----:B------:R-:W-:Y:S02]  /*12690*/  ISETP.GE.OR P4, PT, R3, UR15, P6 ;  /* 0x0000000f03007c0c */ /* 0x000fe4000b786670 */
[----:B------:R-:W-:Y:S02]  /*126a0*/  ISETP.GE.OR P3, PT, R2, UR15, P6 ;  /* 0x0000000f02007c0c */ /* 0x000fe4000b766670 */
[----:B------:R-:W-:-:S07]  /*126b0*/  ISETP.GE.OR P6, PT, R0, UR15, P6 ;  /* 0x0000000f00007c0c */ /* 0x000fce000b7c6670 */
[----:B------:R-:W-:Y:S02]  /*126c0*/  @!P5 IMAD R7, R14, UR18, RZ ;  /* 0x000000120e07dc24 */ /* 0x000fe4000f8e02ff */
[----:B-1----:R-:W-:Y:S02]  /*126d0*/  @!P4 IMAD R8, R3, UR18, RZ ;  /* 0x000000120308cc24 */ /* 0x002fe4000f8e02ff */
[----:B------:R-:W-:Y:S01]  /*126e0*/  @!P3 IMAD R4, R2, UR18, RZ ;  /* 0x000000120204bc24 */ /* 0x000fe2000f8e02ff */
[C---:B------:R-:W-:Y:S02]  /*126f0*/  @!P5 IADD3 R6, P0, R7.reuse, UR12, RZ ;  /* 0x0000000c0706dc10 */ /* 0x040fe4000ff1e0ff */
[----:B------:R-:W-:Y:S02]  /*12700*/  @!P4 IADD3 R3, P1, R8, UR12, RZ ;  /* 0x0000000c0803cc10 */ /* 0x000fe4000ff3e0ff */
[----:B------:R-:W-:Y:S02]  /*12710*/  @!P5 LEA.HI.X.SX32 R7, R7, UR6, 0x1, P0 ;  /* 0x000000060707dc11 */ /* 0x000fe400080f0eff */
[----:B------:R-:W-:-:S02]  /*12720*/  @!P5 LEA R10, P2, R6, c[0x0][0x200], 0x2 ;  /* 0x00008000060ada11 */ /* 0x000fc400078410ff */
[----:B------:R-:W-:Y:S02]  /*12730*/  @!P3 IADD3 R5, P0, R4, UR12, RZ ;  /* 0x0000000c0405bc10 */ /* 0x000fe4000ff1e0ff */
[----:B------:R-:W-:Y:S02]  /*12740*/  @!P4 LEA.HI.X.SX32 R2, R8, UR6, 0x1, P1 ;  /* 0x000000060802cc11 */ /* 0x000fe400088f0eff */
[----:B------:R-:W-:Y:S02]  /*12750*/  @!P5 LEA.HI.X R11, R6, c[0x0][0x204], R7, 0x2, P2 ;  /* 0x00008100060bda11 */ /* 0x000fe400010f1407 */
[----:B------:R-:W-:Y:S02]  /*12760*/  @!P4 LEA R8, P1, R3, c[0x0][0x200], 0x2 ;  /* 0x000080000308ca11 */ /* 0x000fe400078210ff */
[----:B------:R-:W-:Y:S02]  /*12770*/  @!P3 LEA.HI.X.SX32 R4, R4, UR6, 0x1, P0 ;  /* 0x000000060404bc11 */ /* 0x000fe400080f0eff */
[----:B------:R-:W-:-:S02]  /*12780*/  @!P3 LEA R6, P0, R5, c[0x0][0x200], 0x2 ;  /* 0x000080000506ba11 */ /* 0x000fc400078010ff */
[----:B------:R-:W-:Y:S01]  /*12790*/  @!P4 LEA.HI.X R9, R3, c[0x0][0x204], R2, 0x2, P1 ;  /* 0x000081000309ca11 */ /* 0x000fe200008f1402 */
[----:B------:R-:W-:Y:S01]  /*127a0*/  @!P5 IMAD.MOV.U32 R2, RZ, RZ, 0x7f800000 ;  /* 0x7f800000ff02d424 */ /* 0x000fe200078e00ff */
[----:B------:R-:W-:Y:S01]  /*127b0*/  @!P3 LEA.HI.X R7, R5, c[0x0][0x204], R4, 0x2, P0 ;  /* 0x000081000507ba11 */ /* 0x000fe200000f1404 */
[----:B------:R-:W-:Y:S02]  /*127c0*/  @!P4 IMAD.MOV.U32 R5, RZ, RZ, 0x7f800000 ;  /* 0x7f800000ff05c424 */ /* 0x000fe400078e00ff */
[----:B------:R-:W-:Y:S01]  /*127d0*/  @!P3 IMAD.MOV.U32 R3, RZ, RZ, 0x7f800000 ;  /* 0x7f800000ff03b424 */ /* 0x000fe200078e00ff */
[----:B------:R1:W-:Y:S04]  /*127e0*/  @!P5 STG.E [R10.64], R2 ;  /* 0x000000020a00d986 */ /* 0x0003e8000c101904 */
[----:B------:R1:W-:Y:S04]  /*127f0*/  @!P4 STG.E [R8.64], R5 ;  /* 0x000000050800c986 */ /* 0x0003e8000c101904 */
[----:B------:R1:W-:Y:S01]  /*12800*/  @!P3 STG.E [R6.64], R3 ;  /* 0x000000030600b986 */ /* 0x0003e2000c101904 */
[----:B------:R-:W-:Y:S05]  /*12810*/  @P6 EXIT ;  /* 0x000000000000694d */ /* 0x000fea0003800000 */
[----:B------:R-:W-:Y:S02]  /*12820*/  IMAD R0, R0, UR18, RZ ;  /* 0x0000001200007c24 */ /* 0x000fe4000f8e02ff */
[----:B-1----:R-:W-:-:S03]  /*12830*/  IMAD.MOV.U32 R5, RZ, RZ, 0x7f800000 ;  /* 0x7f800000ff057424 */ /* 0x002fc600078e00ff */
[----:B------:R-:W-:-:S04]  /*12840*/  IADD3 R3, P0, R0, UR12, RZ ;  /* 0x0000000c00037c10 */ /* 0x000fc8000ff1e0ff */
[----:B------:R-:W-:Y:S02]  /*12850*/  LEA.HI.X.SX32 R0, R0, UR6, 0x1, P0 ;  /* 0x0000000600007c11 */ /* 0x000fe400080f0eff */
[----:B------:R-:W-:-:S04]  /*12860*/  LEA R2, P0, R3, c[0x0][0x200], 0x2 ;  /* 0x0000800003027a11 */ /* 0x000fc800078010ff */
[----:B------:R-:W-:-:S05]  /*12870*/  LEA.HI.X R3, R3, c[0x0][0x204], R0, 0x2, P0 ;  /* 0x0000810003037a11 */ /* 0x000fca00000f1400 */
[----:B------:R-:W-:Y:S01]  /*12880*/  STG.E [R2.64], R5 ;  /* 0x0000000502007986 */ /* 0x000fe2000c101904 */
[----:B------:R-:W-:Y:S05]  /*12890*/  EXIT ;  /* 0x000000000000794d */ /* 0x000fea0003800000 */
.L_x_95:
        /* <DEDUP_REMOVED lines=14> */
.L_x_980:


//--------------------- .text._ZN5flash16flash_fwd_kernelI23Flash_fwd_kernel_traitsILi96ELi128ELi64ELi4ELb0ELb0EN7cutlass10bfloat16_tE19Flash_kernel_traitsILi96ELi128ELi64ELi4ES3_EELb0ELb1ELb0ELb1ELb0ELb0ELb0ELb0EEEvNS_16Flash_fwd_paramsE --------------------------
	.section	.text._ZN5flash16flash_fwd_kernelI23Flash_fwd_kernel_traitsILi96ELi128ELi64ELi4ELb0ELb0EN7cutlass10bfloat16_tE19Flash_kernel_traitsILi96ELi128ELi64ELi4ES3_EELb0ELb1ELb0ELb1ELb0ELb0ELb0ELb0EEEvNS_16Flash_fwd_paramsE,"ax",@progbits
	.sectioninfo	@"SHI_REGISTERS=255"
	.align	128
        .global         _ZN5flash16flash_fwd_kernelI23Flash_fwd_kernel_traitsILi96ELi128ELi64ELi4ELb0ELb0EN7cutlass10bfloat16_tE19Flash_kernel_traitsILi96ELi128ELi64ELi4ES3_EELb0ELb1ELb0ELb1ELb0ELb0ELb0ELb0EEEvNS_16Flash_fwd_paramsE
        .type           _ZN5flash16flash_fwd_kernelI23Flash_fwd_kernel_traitsILi96ELi128ELi64ELi4ELb0ELb0EN7cutlass10bfloat16_tE19Flash_kernel_traitsILi96ELi128ELi64ELi4ES3_EELb0ELb1ELb0ELb1ELb0ELb0ELb0ELb0EEEvNS_16Flash_fwd_paramsE,@function
        .size           _ZN5flash16flash_fwd_kernelI23Flash_fwd_kernel_traitsILi96ELi128ELi64ELi4ELb0ELb0EN7cutlass10bfloat16_tE19Flash_kernel_traitsILi96ELi128ELi64ELi4ES3_EELb0ELb1ELb0ELb1ELb0ELb0ELb0ELb0EEEvNS_16Flash_fwd_paramsE,(.L_x_981 - _ZN5flash16flash_fwd_kernelI23Flash_fwd_kernel_traitsILi96ELi128ELi64ELi4ELb0ELb0EN7cutlass10bfloat16_tE19Flash_kernel_traitsILi96ELi128ELi64ELi4ES3_EELb0ELb1ELb0ELb1ELb0ELb0ELb0ELb0EEEvNS_16Flash_fwd_paramsE)
        .other          _ZN5flash16flash_fwd_kernelI23Flash_fwd_kernel_traitsILi96ELi128ELi64ELi4ELb0ELb0EN7cutlass10bfloat16_tE19Flash_kernel_traitsILi96ELi128ELi64ELi4ES3_EELb0ELb1ELb0ELb1ELb0ELb0ELb0ELb0EEEvNS_16Flash_fwd_paramsE,@"STO_CUDA_ENTRY STV_DEFAULT"
_ZN5flash16flash_fwd_kernelI23Flash_fwd_kernel_traitsILi96ELi128ELi64ELi4ELb0ELb0EN7cutlass10bfloat16_tE19Flash_kernel_traitsILi96ELi128ELi64ELi4ES3_EELb0ELb1ELb0ELb1ELb0ELb0ELb0ELb0EEEvNS_16Flash_fwd_paramsE:
.text._ZN5flash16flash_fwd_kernelI23Flash_fwd_kernel_traitsILi96ELi128ELi64ELi4ELb0ELb0EN7cutlass10bfloat16_tE19Flash_kernel_traitsILi96ELi128ELi64ELi4ES3_EELb0ELb1ELb0ELb1ELb0ELb0ELb0ELb0EEEvNS_16Flash_fwd_paramsE:
        /* <DEDUP_REMOVED lines=55> */
.L_x_96:
[----:B------:R-:W-:Y:S02]  /*0370*/  ULDC UR6, c[0x0][0x218] ;  /* 0x0000860000067ab9 */ /* 0x000fe40000000800 */
.L_x_97:
        /* <DEDUP_REMOVED lines=43> */
[----:B------:R-:W-:Y:S02]  /*0630*/  @UP0 UIADD3 UR18, UR14, UR15, URZ ;  /* 0x0000000f0e120290 */ /* 0x000fe4000fffe03f */
[----:B------:R-:W-:Y:S02]  /*0640*/  @UP1 UIMAD UR13, UR9, UR5, UR17 ;  /* 0x00000005090d12a4 */ /* 0x000fe4000f8e0211 */
[----:B------:R-:W-:Y:S02]  /*0650*/  @!UP1 USHF.R.S32.HI UR17, URZ, 0x1f, UR24 ;  /* 0x0000001f3f119899 */ /* 0x000fe40008011418 */
[----:B------:R-:W-:Y:S02]  /*0660*/  ULDC.64 UR4, c[0x0][0x198] ;  /* 0x0000660000047ab9 */ /* 0x000fe40000000a00 */
[----:B------:R-:W-:-:S02]  /*0670*/  @!UP1 UIMAD UR17, UR17, UR6, URZ ;  /* 0x00000006111192a4 */ /* 0x000fc4000f8e023f */
[----:B------:R-:W-:Y:S02]  /*0680*/  @!UP1 UIMAD.WIDE.U32 UR28, UR24, UR6, URZ ;  /* 0x00000006181c92a5 */ /* 0x000fe4000f8e003f */
[----:B------:R-:W-:Y:S02]  /*0690*/  @UP0 UIMAD.WIDE.U32 UR22, UR18, UR4, URZ ;  /* 0x00000004121602a5 */ /* 0x000fe4000f8e003f */
[----:B------:R-:W-:Y:S02]  /*06a0*/  @!UP1 UIMAD UR17, UR24, UR7, UR17 ;  /* 0x00000007181192a4 */ /* 0x000fe4000f8e0211 */
[----:B------:R-:W-:Y:S02]  /*06b0*/  @UP0 UIMAD UR7, UR18, UR5, UR23 ;  /* 0x00000005120702a4 */ /* 0x000fe4000f8e0217 */
[----:B------:R-:W-:Y:S02]  /*06c0*/  @UP1 UMOV UR6, UR16 ;  /* 0x0000001000061c82 */ /* 0x000fe40008000000 */
[----:B------:R-:W-:-:S02]  /*06d0*/  USHF.R.S32.HI UR23, URZ, 0x1f, UR26 ;  /* 0x0000001f3f177899 */ /* 0x000fc4000801141a */
[----:B------:R-:W-:Y:S02]  /*06e0*/  @!UP1 UIADD3 UR13, UR29, UR17, URZ ;  /* 0x000000111d0d9290 */ /* 0x000fe4000fffe03f */
[----:B------:R-:W-:Y:S01]  /*06f0*/  @!UP1 UMOV UR6, UR28 ;  /* 0x0000001c00069c82 */ /* 0x000fe20008000000 */
        /* <DEDUP_REMOVED lines=8> */
[----:B------:R-:W-:Y:S02]  /*0780*/  UIMAD UR7, UR7, UR4, URZ ;  /* 0x00000004070772a4 */ /* 0x000fe4000f8e023f */
[----:B------:R-:W-:Y:S02]  /*0790*/  UIADD3 UR17, UR19, UR16, URZ ;  /* 0x0000001013117290 */ /* 0x000fe4000fffe03f */
[----:B------:R-:W-:Y:S02]  /*07a0*/  UIMAD UR7, UR24, UR5, UR7 ;  /* 0x00000005180772a4 */ /* 0x000fe4000f8e0207 */
[----:B------:R-:W-:-:S02]  /*07b0*/  UMOV UR16, UR18 ;  /* 0x0000001200107c82 */ /* 0x000fc40008000000 */
[----:B------:R-:W-:-:S04]  /*07c0*/  UIMAD.WIDE.U32 UR4, UR24, UR4, UR16 ;  /* 0x00000004180472a5 */ /* 0x000fc8000f8e0010 */
[----:B------:R-:W-:-:S03]  /*07d0*/  UIADD3 UR7, UR5, UR7, URZ ;  /* 0x0000000705077290 */ /* 0x000fc6000fffe03f */
[----:B------:R-:W-:Y:S02]  /*07e0*/  UMOV UR22, UR4 ;  /* 0x0000000400167c82 */ /* 0x000fe40008000000 */
.L_x_99:
        /* <DEDUP_REMOVED lines=11> */
[----:B-1----:R-:W-:Y:S02]  /*08a0*/  IABS R0, R0 ;  /* 0x0000000000007213 */ /* 0x002fe40000000000 */
[----:B--2---:R-:W-:-:S05]  /*08b0*/  IADD3 R6, R6, 0xffffffe, RZ ;  /* 0x0ffffffe06067810 */ /* 0x004fca0007ffe0ff */
        /* <DEDUP_REMOVED lines=29> */
.L_x_100:
[----:B------:R-:W-:Y:S01]  /*0a90*/  SHF.R.S32.HI R5, RZ, 0x1f, R2 ;  /* 0x0000001fff057819 */ /* 0x000fe20000011402 */
[----:B------:R-:W1:Y:S01]  /*0aa0*/  S2R R18, SR_CTAID.Z ;  /* 0x0000000000127919 */ /* 0x000e620000002700 */
[----:B------:R-:W-:Y:S01]  /*0ab0*/  UIADD3 UR5, -UR25, UR12, URZ ;  /* 0x0000000c19057290 */ /* 0x000fe2000fffe13f */
[----:B------:R-:W-:Y:S01]  /*0ac0*/  SHF.R.S32.HI R241, RZ, 0x1f, R234 ;  /* 0x0000001ffff17819 */ /* 0x000fe200000114ea */
[----:B------:R-:W-:Y:S01]  /*0ad0*/  IMAD.MOV.U32 R4, RZ, RZ, 0x10 ;  /* 0x00000010ff047424 */ /* 0x000fe200078e00ff */
[CC--:B------:R-:W-:Y:S01]  /*0ae0*/  LEA.HI R15, R5.reuse, R2.reuse, RZ, 0x2 ;  /* 0x00000002050f7211 */ /* 0x0c0fe200078f10ff */
[----:B------:R-:W-:Y:S01]  /*0af0*/  IMAD.U32 R23, RZ, RZ, UR10 ;  /* 0x0000000aff177e24 */ /* 0x000fe2000f8e00ff */
[-C--:B------:R-:W-:Y:S01]  /*0b00*/  LEA.HI R12, R5, R2.reuse, RZ, 0x3 ;  /* 0x00000002050c7211 */ /* 0x080fe200078f18ff */
[----:B------:R-:W-:Y:S01]  /*0b10*/  IMAD R227, R241, c[0x0][0x1b0], RZ ;  /* 0x00006c00f1e37a24 */ /* 0x000fe200078e02ff */
[----:B------:R-:W-:Y:S01]  /*0b20*/  LOP3.LUT R3, R15, 0xfffffffc, RZ, 0xc0, !PT ;  /* 0xfffffffc0f037812 */ /* 0x000fe200078ec0ff */
[----:B------:R-:W-:Y:S01]  /*0b30*/  IMAD R241, R241, c[0x0][0x1b8], RZ ;  /* 0x00006e00f1f17a24 */ /* 0x000fe200078e02ff */
[----:B------:R-:W-:Y:S01]  /*0b40*/  SHF.R.S32.HI R7, RZ, 0x3, R12 ;  /* 0x00000003ff077819 */ /* 0x000fe2000001140c */
[----:B------:R-:W-:Y:S01]  /*0b50*/  IMAD R227, R234, c[0x0][0x1b4], R227 ;  /* 0x00006d00eae37a24 */ /* 0x000fe200078e02e3 */
[----:B------:R-:W-:Y:S01]  /*0b60*/  LEA.HI R11, R5, R2, RZ, 0x4 ;  /* 0x00000002050b7211 */ /* 0x000fe200078f20ff */
[----:B------:R-:W-:Y:S01]  /*0b70*/  IMAD.IADD R228, R2, 0x1, -R3 ;  /* 0x0000000102e47824 */ /* 0x000fe200078e0a03 */
[----:B------:R-:W-:Y:S01]  /*0b80*/  SHF.R.S32.HI R16, RZ, 0x2, R15 ;  /* 0x00000002ff107819 */ /* 0x000fe2000001140f */
[----:B------:R-:W-:Y:S01]  /*0b90*/  IMAD.SHL.U32 R19, R7, 0x40, RZ ;  /* 0x0000004007137824 */ /* 0x000fe200078e00ff */
[----:B------:R-:W-:Y:S01]  /*0ba0*/  LOP3.LUT R3, R11, 0xfffffff0, RZ, 0xc0, !PT ;  /* 0xfffffff00b037812 */ /* 0x000fe200078ec0ff */
[----:B------:R-:W-:Y:S01]  /*0bb0*/  IMAD.SHL.U32 R228, R228, 0x8, RZ ;  /* 0x00000008e4e47824 */ /* 0x000fe200078e00ff */
[----:B------:R-:W-:Y:S01]  /*0bc0*/  LEA.HI R15, R15, R16, RZ, 0x1 ;  /* 0x000000100f0f7211 */ /* 0x000fe200078f08ff */
[----:B------:R-:W-:Y:S01]  /*0bd0*/  IMAD R241, R234, c[0x0][0x1bc], R241 ;  /* 0x00006f00eaf17a24 */ /* 0x000fe200078e02f1 */
[----:B------:R-:W-:Y:S01]  /*0be0*/  LOP3.LUT R19, R19, 0xc0, RZ, 0xc0, !PT ;  /* 0x000000c013137812 */ /* 0x000fe200078ec0ff */
[----:B------:R-:W-:Y:S01]  /*0bf0*/  IMAD.IADD R10, R2, 0x1, -R3 ;  /* 0x00000001020a7824 */ /* 0x000fe200078e0a03 */
[----:B------:R-:W-:Y:S01]  /*0c00*/  LEA.HI R5, R5, R2, RZ, 0x5 ;  /* 0x0000000205057211 */ /* 0x000fe200078f28ff */
[----:B------:R-:W-:Y:S01]  /*0c10*/  BSSY B0, `(.L_x_101) ;  /* 0x0000050000007945 */ /* 0x000fe20003800000 */
[----:B------:R-:W-:-:S02]  /*0c20*/  LOP3.LUT R0, R19, 0x18, R228, 0xf8, !PT ;  /* 0x0000001813007812 */ /* 0x000fc400078ef8e4 */
[----:B------:R-:W-:Y:S02]  /*0c30*/  SHF.R.U32.HI R19, RZ, 0x3, R19 ;  /* 0x00000003ff137819 */ /* 0x000fe40000011613 */
[----:B------:R-:W-:Y:S02]  /*0c40*/  LEA.HI R9, R10, R10, RZ, 0x1 ;  /* 0x0000000a0a097211 */ /* 0x000fe400078f08ff */
[----:B------:R-:W-:Y:S02]  /*0c50*/  LOP3.LUT R19, R0, R19, RZ, 0x3c, !PT ;  /* 0x0000001300137212 */ /* 0x000fe400078e3cff */
[----:B------:R-:W-:Y:S02]  /*0c60*/  LOP3.LUT R15, R15, 0x7fffffe, RZ, 0xc0, !PT ;  /* 0x07fffffe0f0f7812 */ /* 0x000fe400078ec0ff */
[--C-:B------:R-:W-:Y:S02]  /*0c70*/  SHF.R.S32.HI R0, RZ, 0x1, R9.reuse ;  /* 0x00000001ff007819 */ /* 0x100fe40000011409 */
[----:B------:R-:W-:Y:S01]  /*0c80*/  SHF.R.S32.HI R3, RZ, 0x1f, R9 ;  /* 0x0000001fff037819 */ /* 0x000fe20000011409 */
[----:B------:R-:W-:Y:S01]  /*0c90*/  IMAD.IADD R15, R16, 0x1, -R15 ;  /* 0x00000001100f7824 */ /* 0x000fe200078e0a0f */
[----:B------:R-:W-:-:S02]  /*0ca0*/  SHF.R.S32.HI R6, RZ, 0x5, R5 ;  /* 0x00000005ff067819 */ /* 0x000fc40000011405 */
[----:B------:R-:W-:Y:S02]  /*0cb0*/  LEA.HI R3, R3, R0, RZ, 0x2 ;  /* 0x0000000003037211 */ /* 0x000fe400078f10ff */
[----:B------:R-:W-:Y:S01]  /*0cc0*/  SHF.R.S32.HI R17, RZ, 0x1f, R16 ;  /* 0x0000001fff117819 */ /* 0x000fe20000011410 */
[----:B------:R-:W-:Y:S01]  /*0cd0*/  IMAD R220, R6, 0x8, R15 ;  /* 0x0000000806dc7824 */ /* 0x000fe200078e020f */
[--C-:B------:R-:W-:Y:S02]  /*0ce0*/  SHF.R.S32.HI R229, RZ, 0x1f, R228.reuse ;  /* 0x0000001fffe57819 */ /* 0x100fe400000114e4 */
[----:B------:R-:W-:Y:S01]  /*0cf0*/  IADD3 R20, P0, R228, UR6, RZ ;  /* 0x00000006e4147c10 */ /* 0x000fe2000ff1e0ff */
[----:B------:R-:W-:Y:S01]  /*0d00*/  IMAD R13, R17, c[0x0][0x198], RZ ;  /* 0x00006600110d7a24 */ /* 0x000fe200078e02ff */
[----:B------:R-:W-:Y:S01]  /*0d10*/  LOP3.LUT R3, R3, 0xfffffffc, RZ, 0xc0, !PT ;  /* 0xfffffffc03037812 */ /* 0x000fe200078ec0ff */
[----:B------:R-:W-:Y:S01]  /*0d20*/  IMAD.WIDE.U32 R14, R16, c[0x0][0x198], R228 ;  /* 0x00006600100e7a25 */ /* 0x000fe200078e00e4 */
[----:B------:R-:W-:-:S02]  /*0d30*/  IADD3.X R21, R229, UR13, RZ, P0, !PT ;  /* 0x0000000de5157c10 */ /* 0x000fc400087fe4ff */
[----:B------:R-:W-:Y:S01]  /*0d40*/  LOP3.LUT R5, R5, 0xffffffe0, RZ, 0xc0, !PT ;  /* 0xffffffe005057812 */ /* 0x000fe200078ec0ff */
[----:B------:R-:W-:Y:S01]  /*0d50*/  IMAD.IADD R3, R0, 0x1, -R3 ;  /* 0x0000000100037824 */ /* 0x000fe200078e0a03 */
[----:B------:R-:W-:Y:S01]  /*0d60*/  IADD3 R224, P0, R14, UR22, RZ ;  /* 0x000000160ee07c10 */ /* 0x000fe2000ff1e0ff */
[----:B------:R-:W-:Y:S01]  /*0d70*/  IMAD.U32 R220, R220, 0x20, R19 ;  /* 0x00000020dcdc7824 */ /* 0x000fe200078e0013 */
[----:B------:R-:W-:Y:S01]  /*0d80*/  IADD3 R222, R228, 0x20, RZ ;  /* 0x00000020e4de7810 */ /* 0x000fe20007ffe0ff */
[----:B------:R-:W-:Y:S01]  /*0d90*/  IMAD R0, R16, c[0x0][0x19c], R13 ;  /* 0x0000670010007a24 */ /* 0x000fe200078e020d */
[----:B------:R-:W-:Y:S01]  /*0da0*/  LOP3.LUT P1, RZ, R3, 0x2, RZ, 0xc0, !PT ;  /* 0x0000000203ff7812 */ /* 0x000fe2000782c0ff */
[----:B-1----:R-:W-:Y:S01]  /*0db0*/  IMAD.WIDE.U32 R18, R18, c[0x0][0x1a8], R20 ;  /* 0x00006a0012127a25 */ /* 0x002fe200078e0014 */
[----:B------:R-:W-:Y:S02]  /*0dc0*/  IADD3 R221, R228, 0x40, RZ ;  /* 0x00000040e4dd7810 */ /* 0x000fe40007ffe0ff */
[----:B------:R-:W-:Y:S01]  /*0dd0*/  IADD3.X R225, R15, UR7, R0, P0, !PT ;  /* 0x000000070fe17c10 */ /* 0x000fe200087fe400 */
[----:B------:R-:W-:Y:S01]  /*0de0*/  IMAD R13, R17, c[0x0][0x1a0], RZ ;  /* 0x00006800110d7a24 */ /* 0x000fe200078e02ff */
[----:B------:R-:W-:Y:S01]  /*0df0*/  ULDC.64 UR6, c[0x0][0x1a8] ;  /* 0x00006a0000067ab9 */ /* 0x000fe20000000a00 */
[----:B------:R-:W-:Y:S01]  /*0e00*/  IMAD.WIDE.U32 R20, R16, c[0x0][0x1a0], R228 ;  /* 0x0000680010147a25 */ /* 0x000fe200078e00e4 */
[----:B------:R-:W-:-:S03]  /*0e10*/  UIMAD UR6, UR23, UR6, URZ ;  /* 0x00000006170672a4 */ /* 0x000fc6000f8e023f */
[----:B------:R-:W-:Y:S01]  /*0e20*/  IMAD R0, R16, c[0x0][0x1a4], R13 ;  /* 0x0000690010007a24 */ /* 0x000fe200078e020d */
[----:B------:R-:W-:Y:S01]  /*0e30*/  IADD3 R14, P0, R20, UR16, RZ ;  /* 0x00000010140e7c10 */ /* 0x000fe2000ff1e0ff */
[----:B------:R-:W-:Y:S01]  /*0e40*/  UIMAD UR6, UR26, UR7, UR6 ;  /* 0x000000071a0672a4 */ /* 0x000fe2000f8e0206 */
[----:B------:R-:W-:Y:S02]  /*0e50*/  IMAD.WIDE.U32 R224, R234, c[0x0][0x1b0], R224 ;  /* 0x00006c00eae07a25 */ /* 0x000fe400078e00e0 */
[----:B------:R-:W-:Y:S02]  /*0e60*/  IADD3.X R15, R21, UR4, R0, P0, !PT ;  /* 0x00000004150f7c10 */ /* 0x000fe400087fe400 */
[----:B------:R-:W-:Y:S01]  /*0e70*/  ISETP.GE.AND P0, PT, R16, UR5, PT ;  /* 0x0000000510007c0c */ /* 0x000fe2000bf06270 */
[----:B------:R-:W-:Y:S01]  /*0e80*/  IMAD.WIDE R22, R23, 0x80, R16 ;  /* 0x0000008017167825 */ /* 0x000fe200078e0210 */
[----:B------:R-:W-:Y:S02]  /*0e90*/  IADD3 R21, R19, UR6, RZ ;  /* 0x0000000613157c10 */ /* 0x000fe4000fffe0ff */
[----:B------:R-:W-:Y:S01]  /*0ea0*/  SEL R0, R4, 0xfffffff0, !P1 ;  /* 0xfffffff004007807 */ /* 0x000fe20004800000 */
[----:B------:R-:W-:-:S04]  /*0eb0*/  IMAD.WIDE.U32 R234, R234, c[0x0][0x1b8], R14 ;  /* 0x00006e00eaea7a25 */ /* 0x000fc800078e000e */
        /* <DEDUP_REMOVED lines=37> */
.L_x_102:
[----:B------:R-:W-:Y:S05]  /*1110*/  BSYNC B0 ;  /* 0x0000000000007941 */ /* 0x000fea0003800000 */
.L_x_101:
        /* <DEDUP_REMOVED lines=37> */
.L_x_104:
[----:B------:R-:W-:Y:S05]  /*1370*/  BSYNC B0 ;  /* 0x0000000000007941 */ /* 0x000fea0003800000 */
.L_x_103:
        /* <DEDUP_REMOVED lines=37> */
.L_x_106:
[----:B------:R-:W-:Y:S05]  /*15d0*/  BSYNC B0 ;  /* 0x0000000000007941 */ /* 0x000fea0003800000 */
.L_x_105:
        /* <DEDUP_REMOVED lines=8> */
[----:B------:R-:W-:Y:S01]  /*1660*/  IADD3 R13, P0, R22, 0x60, RZ ;  /* 0x00000060160d7810 */ /* 0x000fe20007f1e0ff */
[----:B------:R-:W-:Y:S01]  /*1670*/  IMAD.MOV.U32 R19, RZ, RZ, R21 ;  /* 0x000000ffff137224 */ /* 0x000fe200078e0015 */
[----:B------:R-:W-:Y:S02]  /*1680*/  ISETP.GE.AND P3, PT, R228, c[0x0][0x220], PT ;  /* 0x00008800e4007a0c */ /* 0x000fe40003f66270 */
[----:B------:R-:W-:Y:S01]  /*1690*/  ISETP.GE.AND P2, PT, R222, c[0x0][0x220], PT ;  /* 0x00008800de007a0c */ /* 0x000fe20003f46270 */
[----:B-1----:R-:W-:Y:S01]  /*16a0*/  IMAD.X R14, RZ, RZ, R23, P0 ;  /* 0x000000ffff0e7224 */ /* 0x002fe200000e0617 */
        /* <DEDUP_REMOVED lines=27> */
.L_x_108:
[----:B------:R-:W-:Y:S05]  /*1860*/  BSYNC B0 ;  /* 0x0000000000007941 */ /* 0x000fea0003800000 */
.L_x_107:
        /* <DEDUP_REMOVED lines=39> */
.L_x_110:
[----:B------:R-:W-:Y:S05]  /*1ae0*/  BSYNC B0 ;  /* 0x0000000000007941 */ /* 0x000fea0003800000 */
.L_x_109:
[----:B------:R-:W-:Y:S01]  /*1af0*/  ISETP.GE.AND P0, PT, R5, UR13, PT ;  /* 0x0000000d05007c0c */ /* 0x000fe2000bf06270 */
[----:B------:R-:W-:Y:S01]  /*1b00*/  UMOV UR15, 0x5 ;  /* 0x00000005000f7882 */ /* 0x000fe20000000000 */
[----:B------:R-:W-:Y:S01]  /*1b10*/  BSSY B0, `(.L_x_111) ;  /* 0x0000020000007945 */ /* 0x000fe20003800000 */
[----:B------:R-:W-:Y:S02]  /*1b20*/  ULDC UR22, c[0x0][0x19c] ;  /* 0x0000670000167ab9 */ /* 0x000fe40000000800 */
[----:B------:R-:W-:Y:S02]  /*1b30*/  USHF.L.U32 UR18, UR6, 0x5, URZ ;  /* 0x0000000506127899 */ /* 0x000fe4000800063f */
[----:B------:R-:W-:-:S06]  /*1b40*/  USHF.L.U64.HI UR22, UR6, UR15, UR22 ;  /* 0x0000000f06167299 */ /* 0x000fcc0008010216 */
[----:B------:R-:W-:Y:S05]  /*1b50*/  @P0 BRA `(.L_x_112) ;  /* 0x000001b000000947 */ /* 0x000fea0003800000 */
        /* <DEDUP_REMOVED lines=27> */
.L_x_112:
[----:B------:R-:W-:Y:S05]  /*1d10*/  BSYNC B0 ;  /* 0x0000000000007941 */ /* 0x000fea0003800000 */
.L_x_111:
[----:B------:R-:W-:Y:S01]  /*1d20*/  ULDC.64 UR6, c[0x0][0x318] ;  /* 0x0000c60000067ab9 */ /* 0x000fe20000000a00 */
[----:B------:R-:W0:Y:S01]  /*1d30*/  LDGDEPBAR ;  /* 0x00000000000079af */ /* 0x000e220000000000 */
[----:B------:R-:W-:-:S04]  /*1d40*/  UISETP.NE.U32.AND UP1, UPT, URZ, UR6, UPT ;  /* 0x000000063f00728c */ /* 0x000fc8000bf25070 */
[----:B------:R-:W-:-:S03]  /*1d50*/  UISETP.NE.AND.EX UP1, UPT, URZ, UR7, UPT, UP1 ;  /* 0x000000073f00728c */ /* 0x000fc6000bf25310 */
[----:B------:R-:W-:-:S03]  /*1d60*/  ULDC.64 UR6, c[0x0][0x320] ;  /* 0x0000c80000067ab9 */ /* 0x000fc60000000a00 */
[----:B------:R-:W-:-:S05]  /*1d70*/  PLOP3.LUT P0, PT, PT, PT, UP1, 0x80, 0x0 ;  /* 0x000000000000781c */ /* 0x000fca0003f0f018 */
[----:B------:R-:W-:Y:S02]  /*1d80*/  @UP1 USHF.R.S32.HI UR27, URZ, 0x1f, UR24 ;  /* 0x0000001f3f1b1899 */ /* 0x000fe40008011418 */
[----:B------:R-:W-:Y:S02]  /*1d90*/  @UP1 UMOV UR28, UR26 ;  /* 0x0000001a001c1c82 */ /* 0x000fe40008000000 */
[----:B------:R-:W-:Y:S02]  /*1da0*/  @UP1 UIMAD UR27, UR27, UR6, URZ ;  /* 0x000000061b1b12a4 */ /* 0x000fe4000f8e023f */
[----:B------:R-:W-:Y:S02]  /*1db0*/  @UP1 UMOV UR29, UR23 ;  /* 0x00000017001d1c82 */ /* 0x000fe40008000000 */
[----:B------:R-:W-:Y:S01]  /*1dc0*/  @UP1 UIMAD.WIDE.U32 UR28, UR24, UR6, UR28 ;  /* 0x00000006181c12a5 */ /* 0x000fe2000f8e001c */
[----:B------:R-:W-:Y:S01]  /*1dd0*/  ISETP.GE.AND P1, PT, R16, UR13, PT ;  /* 0x0000000d10007c0c */ /* 0x000fe2000bf26270 */
[----:B------:R-:W-:Y:S01]  /*1de0*/  @UP1 UIMAD UR7, UR24, UR7, UR27 ;  /* 0x00000007180712a4 */ /* 0x000fe2000f8e021b */
[----:B------:R-:W-:-:S04]  /*1df0*/  DEPBAR.LE SB0, 0x0 ;  /* 0x000080000000791a */ /* 0x000fc80000000000 */
[----:B------:R-:W-:Y:S02]  /*1e00*/  ULDC UR6, c[0x0][0x318] ;  /* 0x0000c60000067ab9 */ /* 0x000fe40000000800 */
[----:B------:R-:W-:Y:S02]  /*1e10*/  @UP1 ULEA UR26, UP0, UR28, UR6, 0x2 ;  /* 0x000000061c1a1291 */ /* 0x000fe4000f80103f */
[----:B------:R-:W-:Y:S02]  /*1e20*/  @UP1 UIADD3 UR7, UR29, UR7, URZ ;  /* 0x000000071d071290 */ /* 0x000fe4000fffe03f */
[----:B------:R-:W-:Y:S02]  /*1e30*/  ULDC UR6, c[0x0][0x31c] ;  /* 0x0000c70000067ab9 */ /* 0x000fe40000000800 */
[----:B------:R-:W-:Y:S01]  /*1e40*/  @UP1 ULEA.HI.X UR27, UR28, UR6, UR7, 0x2, UP0 ;  /* 0x000000061c1b1291 */ /* 0x000fe200080f1407 */
[----:B-1----:R-:W-:Y:S01]  /*1e50*/  IMAD.U32 R18, RZ, RZ, UR26 ;  /* 0x0000001aff127e24 */ /* 0x002fe2000f8e00ff */
[----:B------:R-:W1:Y:S01]  /*1e60*/  @P0 MUFU.RCP R14, c[0x0][0x238] ;  /* 0x00008e00000e0b08 */ /* 0x000e620000001000 */
[----:B------:R-:W-:Y:S01]  /*1e70*/  SHF.R.S32.HI R16, RZ, 0x4, R11 ;  /* 0x00000004ff107819 */ /* 0x000fe2000001140b */
[----:B------:R-:W-:-:S02]  /*1e80*/  ULDC.64 UR6, c[0x0][0x1a0] ;  /* 0x0000680000067ab9 */ /* 0x000fc40000000a00 */
[----:B------:R-:W-:-:S05]  /*1e90*/  IMAD.U32 R19, RZ, RZ, UR27 ;  /* 0x0000001bff137e24 */ /* 0x000fca000f8e00ff */
[----:B------:R2:W1:Y:S01]  /*1ea0*/  @P0 LDG.E R13, [R18.64] ;  /* 0x00000014120d0981 */ /* 0x000462000c1e1900 */
[----:B------:R-:W-:Y:S01]  /*1eb0*/  SHF.R.S32.HI R15, RZ, 0x1f, R10 ;  /* 0x0000001fff0f7819 */ /* 0x000fe2000001140a */
[----:B------:R-:W-:Y:S01]  /*1ec0*/  USHF.L.U32 UR24, UR6, 0x6, URZ ;  /* 0x0000000606187899 */ /* 0x000fe2000800063f */
[----:B------:R-:W-:Y:S01]  /*1ed0*/  LOP3.LUT R21, R12, 0xfffffff8, RZ, 0xc0, !PT ;  /* 0xfffffff80c157812 */ /* 0x000fe200078ec0ff */
[----:B------:R-:W-:Y:S01]  /*1ee0*/  BAR.SYNC.DEFER_BLOCKING 0x0 ;  /* 0x0000000000007b1d */ /* 0x000fe20000010000 */
[----:B------:R-:W-:Y:S01]  /*1ef0*/  SHF.R.S32.HI R17, RZ, 0x1f, R8 ;  /* 0x0000001fff117819 */ /* 0x000fe20000011408 */
[----:B------:R-:W-:Y:S01]  /*1f00*/  USHF.L.U64.HI UR23, UR6, UR4, UR7 ;  /* 0x0000000406177299 */ /* 0x000fe20008010207 */
[----:B------:R-:W-:Y:S01]  /*1f10*/  LEA.HI R12, R11, R16, RZ, 0x1 ;  /* 0x000000100b0c7211 */ /* 0x000fe200078f08ff */
[----:B------:R-:W-:Y:S01]  /*1f20*/  IMAD.IADD R21, R2, 0x1, -R21 ;  /* 0x0000000102157824 */ /* 0x000fe200078e0a15 */
[----:B------:R-:W-:Y:S01]  /*1f30*/  LEA.HI R11, R15, R10, RZ, 0x3 ;  /* 0x0000000a0f0b7211 */ /* 0x000fe200078f18ff */
[----:B------:R-:W-:Y:S01]  /*1f40*/  IMAD.SHL.U32 R215, R7, 0x8, RZ ;  /* 0x0000000807d77824 */ /* 0x000fe200078e00ff */
[----:B------:R-:W-:Y:S01]  /*1f50*/  LEA.HI R17, R17, R8, RZ, 0x2 ;  /* 0x0000000811117211 */ /* 0x000fe200078f10ff */
[----:B------:R-:W-:Y:S01]  /*1f60*/  UIMAD UR4, UR23, UR14, URZ ;  /* 0x0000000e170472a4 */ /* 0x000fe2000f8e023f */
[----:B------:R-:W-:Y:S01]  /*1f70*/  LOP3.LUT R9, R9, 0x7fffffe, RZ, 0xc0, !PT ;  /* 0x07fffffe09097812 */ /* 0x000fe200078ec0ff */
[----:B------:R-:W-:Y:S01]  /*1f80*/  IMAD.SHL.U32 R11, R11, 0x20, RZ ;  /* 0x000000200b0b7824 */ /* 0x000fe200078e00ff */
[----:B------:R-:W-:Y:S01]  /*1f90*/  LOP3.LUT R15, R12, 0xfffffffe, RZ, 0xc0, !PT ;  /* 0xfffffffe0c0f7812 */ /* 0x000fe200078ec0ff */
[----:B------:R-:W-:Y:S01]  /*1fa0*/  IMAD.U32 R217, RZ, RZ, UR24 ;  /* 0x00000018ffd97e24 */ /* 0x000fe2000f8e00ff */
[----:B------:R-:W-:Y:S01]  /*1fb0*/  LEA R12, R6, UR25, 0x4 ;  /* 0x00000019060c7c11 */ /* 0x000fe2000f8e20ff */
[----:B------:R-:W-:Y:S01]  /*1fc0*/  IMAD.IADD R9, R10, 0x1, -R9 ;  /* 0x000000010a097824 */ /* 0x000fe200078e0a09 */
[----:B------:R-:W-:Y:S01]  /*1fd0*/  SHF.R.S32.HI R17, RZ, 0x2, R17 ;  /* 0x00000002ff117819 */ /* 0x000fe20000011411 */
[----:B------:R-:W-:Y:S01]  /*1fe0*/  IMAD.IADD R15, R16, 0x1, -R15 ;  /* 0x00000001100f7824 */ /* 0x000fe200078e0a0f */
[----:B------:R-:W-:Y:S01]  /*1ff0*/  LOP3.LUT R11, R11, 0xffffff00, RZ, 0xc0, !PT ;  /* 0xffffff000b0b7812 */ /* 0x000fe200078ec0ff */
[----:B------:R-:W-:Y:S01]  /*2000*/  IMAD.MOV.U32 R240, RZ, RZ, R234 ;  /* 0x000000fffff07224 */ /* 0x000fe200078e00ea */
[----:B------:R-:W-:Y:S01]  /*2010*/  IADD3 R17, R12, 0x1, R17 ;  /* 0x000000010c117810 */ /* 0x000fe20007ffe011 */
[----:B------:R-:W-:Y:S01]  /*2020*/  IMAD.U32 R12, RZ, RZ, UR11 ;  /* 0x0000000bff0c7e24 */ /* 0x000fe2000f8e00ff */
[----:B--2---:R-:W-:Y:S01]  /*2030*/  SHF.R.S32.HI R19, RZ, 0x1f, R6 ;  /* 0x0000001fff137819 */ /* 0x004fe20000011406 */
[--C-:B------:R-:W-:Y:S01]  /*2040*/  IMAD R16, R6, 0x200, R11.reuse ;  /* 0x0000020006107824 */ /* 0x100fe200078e020b */
[----:B------:R-:W-:Y:S01]  /*2050*/  LEA.HI R10, R21, R21, RZ, 0x1 ;  /* 0x00000015150a7211 */ /* 0x000fe200078f08ff */
[----:B------:R2:W-:Y:S01]  /*2060*/  @P1 STS [R220+0x9000], RZ ;  /* 0x009000ffdc001388 */ /* 0x0005e20000000800 */
[----:B------:R-:W-:Y:S01]  /*2070*/  LEA.HI R19, R19, R6, RZ, 0x2 ;  /* 0x0000000613137211 */ /* 0x000fe200078f10ff */
[----:B------:R-:W-:Y:S01]  /*2080*/  UIMAD UR19, UR19, UR24, UR4 ;  /* 0x00000018131372a4 */ /* 0x000fe2000f8e0204 */
[----:B------:R-:W-:Y:S01]  /*2090*/  LOP3.LUT R8, R10, 0x7fffffe, RZ, 0xc0, !PT ;  /* 0x07fffffe0a087812 */ /* 0x000fe200078ec0ff */
[----:B------:R2:W-:Y:S01]  /*20a0*/  @P1 STS [R220+0x9004], RZ ;  /* 0x009004ffdc001388 */ /* 0x0005e20000000800 */
[----:B------:R-:W-:Y:S01]  /*20b0*/  LOP3.LUT R19, R19, 0xfffffffc, RZ, 0xc0, !PT ;  /* 0xfffffffc13137812 */ /* 0x000fe200078ec0ff */
[----:B------:R-:W-:Y:S01]  /*20c0*/  IMAD R11, R9, 0x20, R11 ;  /* 0x00000020090b7824 */ /* 0x000fe200078e020b */
[----:B------:R-:W-:Y:S01]  /*20d0*/  SHF.R.S32.HI R10, RZ, 0x1, R10 ;  /* 0x00000001ff0a7819 */ /* 0x000fe2000001140a */
[----:B------:R2:W-:Y:S01]  /*20e0*/  @P1 STS.64 [R220+0x9008], RZ ;  /* 0x009008ffdc001388 */ /* 0x0005e20000000a00 */
[----:B------:R-:W-:Y:S01]  /*20f0*/  IMAD.IADD R8, R21, 0x1, -R8 ;  /* 0x0000000115087824 */ /* 0x000fe200078e0a08 */
[----:B------:R-:W-:Y:S01]  /*2100*/  UMOV UR4, URZ ;  /* 0x0000003f00047c82 */ /* 0x000fe20008000000 */
[----:B------:R-:W-:Y:S01]  /*2110*/  IMAD.IADD R218, R6, 0x1, -R19 ;  /* 0x0000000106da7824 */ /* 0x000fe200078e0a13 */
[----:B------:R-:W-:Y:S01]  /*2120*/  IADD3 R6, R12, -UR12, R17 ;  /* 0x8000000c0c067c10 */ /* 0x000fe2000fffe011 */
[----:B------:R-:W-:Y:S01]  /*2130*/  IMAD.SHL.U32 R12, R3, 0x40, RZ ;  /* 0x00000040030c7824 */ /* 0x000fe200078e00ff */
[----:B------:R2:W-:Y:S01]  /*2140*/  @P1 STS.128 [R220+0xa000], RZ ;  /* 0x00a000ffdc001388 */ /* 0x0005e20000000c00 */
[----:B------:R-:W-:Y:S01]  /*2150*/  IMAD.SHL.U32 R3, R15, 0x8, RZ ;  /* 0x000000080f037824 */ /* 0x000fe200078e00ff */
[----:B------:R-:W-:Y:S01]  /*2160*/  BSSY B0, `(.L_x_113) ;  /* 0x0000036000007945 */ /* 0x000fe20003800000 */
[----:B------:R-:W-:Y:S01]  /*2170*/  IMAD R16, R9, 0x20, R16 ;  /* 0x0000002009107824 */ /* 0x000fe200078e0210 */
[----:B------:R2:W-:Y:S01]  /*2180*/  @P1 STS.128 [R220+0xb000], RZ ;  /* 0x00b000ffdc001388 */ /* 0x0005e20000000c00 */
[----:B------:R-:W-:Y:S01]  /*2190*/  LOP3.LUT R12, R12, 0xc0, RZ, 0xc0, !PT ;  /* 0x000000c00c0c7812 */ /* 0x000fe200078ec0ff */
[----:B------:R-:W-:-:S02]  /*21a0*/  IMAD.SHL.U32 R219, R2, 0x2, RZ ;  /* 0x0000000202db7824 */ /* 0x000fc400078e00ff */
[----:B------:R-:W-:Y:S01]  /*21b0*/  IMAD R8, R15, 0x8, R8 ;  /* 0x000000080f087824 */ /* 0x000fe200078e0208 */
[----:B------:R-:W-:Y:S02]  /*21c0*/  LOP3.LUT R3, R12, 0x8, R3, 0xf8, !PT ;  /* 0x000000080c037812 */ /* 0x000fe400078ef803 */
[----:B------:R-:W-:Y:S02]  /*21d0*/  SHF.R.U32.HI R12, RZ, 0x3, R12 ;  /* 0x00000003ff0c7819 */ /* 0x000fe4000001160c */
[----:B------:R-:W-:Y:S02]  /*21e0*/  LOP3.LUT R219, R219, 0x6, RZ, 0xc0, !PT ;  /* 0x00000006dbdb7812 */ /* 0x000fe400078ec0ff */
[----:B------:R-:W-:-:S05]  /*21f0*/  LOP3.LUT R3, R3, R12, RZ, 0x3c, !PT ;  /* 0x0000000c03037212 */ /* 0x000fca00078e3cff */
[C---:B------:R-:W-:Y:S02]  /*2200*/  IMAD.IADD R216, R3.reuse, 0x1, R16 ;  /* 0x0000000103d87824 */ /* 0x040fe400078e0210 */
[----:B------:R-:W-:Y:S01]  /*2210*/  IMAD.IADD R2, R3, 0x1, R11 ;  /* 0x0000000103027824 */ /* 0x000fe200078e020b */
[----:B------:R-:W-:Y:S01]  /*2220*/  IADD3 R3, R6, c[0x0][0x2e8], RZ ;  /* 0x0000ba0006037a10 */ /* 0x000fe20007ffe0ff */
[----:B-1----:R-:W-:-:S04]  /*2230*/  @P0 FMUL.FTZ R13, R13, R14 ;  /* 0x0000000e0d0d0220 */ /* 0x002fc80000410000 */
[----:B------:R1:W3:Y:S01]  /*2240*/  @P0 R2UR UR25, R13 ;  /* 0x000000000d1903c2 */ /* 0x0002e200000e0000 */
[C---:B------:R-:W-:Y:S01]  /*2250*/  LOP3.LUT P0, RZ, R10.reuse, 0x2, RZ, 0xc0, !PT ;  /* 0x000000020aff7812 */ /* 0x040fe2000780c0ff */
[----:B------:R-:W-:-:S03]  /*2260*/  IMAD.SHL.U32 R10, R10, 0x40, RZ ;  /* 0x000000400a0a7824 */ /* 0x000fc600078e00ff */
[----:B------:R-:W-:Y:S02]  /*2270*/  SEL R4, R4, 0xfffffff0, !P0 ;  /* 0xfffffff004047807 */ /* 0x000fe40004000000 */
[----:B------:R-:W-:-:S04]  /*2280*/  LOP3.LUT R10, R10, 0xc0, RZ, 0xc0, !PT ;  /* 0x000000c00a0a7812 */ /* 0x000fc800078ec0ff */
[----:B------:R-:W-:Y:S02]  /*2290*/  LOP3.LUT R215, R10, 0x8, R215, 0xf8, !PT ;  /* 0x000000080ad77812 */ /* 0x000fe400078ef8d7 */
[----:B------:R-:W-:-:S04]  /*22a0*/  SHF.R.U32.HI R10, RZ, 0x3, R10 ;  /* 0x00000003ff0a7819 */ /* 0x000fc8000001160a */
[----:B------:R-:W-:-:S05]  /*22b0*/  LOP3.LUT R215, R215, R10, RZ, 0x3c, !PT ;  /* 0x0000000ad7d77212 */ /* 0x000fca00078e3cff */
[----:B------:R-:W-:Y:S02]  /*22c0*/  IMAD.U32 R215, R8, 0x20, R215 ;  /* 0x0000002008d77824 */ /* 0x000fe400078e00d7 */
[----:B-1----:R-:W-:Y:S01]  /*22d0*/  IMAD.WIDE.U32 R12, R217, UR14, R240 ;  /* 0x0000000ed90c7c25 */ /* 0x002fe2000f8e00f0 */
[----:B---3--:R-:W-:-:S04]  /*22e0*/  @UP1 UMOV UR4, UR25 ;  /* 0x0000001900041c82 */ /* 0x008fc80008000000 */
[----:B------:R-:W-:Y:S01]  /*22f0*/  IADD3 R7, R13, UR19, RZ ;  /* 0x000000130d077c10 */ /* 0x000fe2000fffe0ff */
[----:B------:R-:W-:Y:S05]  /*2300*/  @P1 BRA `(.L_x_114) ;  /* 0x000001b000001947 */ /* 0x000fea0003800000 */
[----:B--2---:R-:W-:Y:S02]  /*2310*/  ISETP.GE.AND P3, PT, R228, c[0x0][0x220], PT ;  /* 0x00008800e4007a0c */ /* 0x004fe40003f66270 */
[----:B------:R-:W-:Y:S02]  /*2320*/  ISETP.GE.AND P2, PT, R222, c[0x0][0x220], PT ;  /* 0x00008800de007a0c */ /* 0x000fe40003f46270 */
        /* <DEDUP_REMOVED lines=25> */
.L_x_114:
[----:B--2---:R-:W-:Y:S05]  /*24c0*/  BSYNC B0 ;  /* 0x0000000000007941 */ /* 0x004fea0003800000 */
.L_x_113:
        /* <DEDUP_REMOVED lines=14> */
[C---:B-1----:R-:W-:Y:S01]  /*25b0*/  @!P3 LEA R10, P4, R12.reuse, c[0x0][0x170], 0x1 ;  /* 0x00005c000c0aba11 */ /* 0x042fe200078808ff */
        /* <DEDUP_REMOVED lines=21> */
.L_x_116:
[----:B------:R-:W-:Y:S05]  /*2710*/  BSYNC B0 ;  /* 0x0000000000007941 */ /* 0x000fea0003800000 */
.L_x_115:
[----:B------:R-:W-:Y:S01]  /*2720*/  IMAD.SHL.U32 R216, R216, 0x2, RZ ;  /* 0x00000002d8d87824 */ /* 0x000fe200078e00ff */
[----:B------:R-:W-:Y:S01]  /*2730*/  IADD3 R170, R3, 0x8, RZ ;  /* 0x0000000803aa7810 */ /* 0x000fe20007ffe0ff */
[----:B------:R-:W-:Y:S01]  /*2740*/  IMAD.SHL.U32 R215, R215, 0x2, RZ ;  /* 0x00000002d7d77824 */ /* 0x000fe200078e00ff */
[C---:B------:R-:W-:Y:S01]  /*2750*/  IADD3 R169, R3.reuse, 0x40, RZ ;  /* 0x0000004003a97810 */ /* 0x040fe20007ffe0ff */
[----:B------:R-:W-:Y:S01]  /*2760*/  IMAD R214, R0, 0x2, R216 ;  /* 0x0000000200d67824 */ /* 0x000fe200078e02d8 */
[----:B------:R-:W-:Y:S01]  /*2770*/  LDSM.16.M88.4 R80, [R216] ;  /* 0x00000000d850783b */ /* 0x000fe20000000200 */
[----:B------:R-:W-:Y:S01]  /*2780*/  IMAD R212, R4, 0x2, R215 ;  /* 0x0000000204d47824 */ /* 0x000fe200078e02d7 */
[----:B------:R-:W-:Y:S01]  /*2790*/  IMNMX R232, R3, UR11, PT ;  /* 0x0000000b03e87c17 */ /* 0x000fe2000b800200 */
[----:B------:R-:W-:Y:S01]  /*27a0*/  UISETP.GE.AND UP0, UPT, UR8, 0x2, UPT ;  /* 0x000000020800788c */ /* 0x000fe2000bf06270 */
[----:B------:R-:W4:Y:S01]  /*27b0*/  LDSM.16.M88.4 R48, [R215+0x6000] ;  /* 0x00600000d730783b */ /* 0x000f220000000200 */
[----:B------:R-:W-:-:S02]  /*27c0*/  IMNMX R170, R170, UR11, PT ;  /* 0x0000000baaaa7c17 */ /* 0x000fc4000b800200 */
[----:B------:R-:W-:Y:S01]  /*27d0*/  IMNMX R169, R169, UR11, PT ;  /* 0x0000000ba9a97c17 */ /* 0x000fe2000b800200 */
[----:B------:R-:W5:Y:S04]  /*27e0*/  LDSM.16.M88.4 R24, [R216+0x1000] ;  /* 0x00100000d818783b */ /* 0x000f680000000200 */
[----:B------:R-:W1:Y:S04]  /*27f0*/  LDSM.16.M88.4 R96, [R215+0x6400] ;  /* 0x00640000d760783b */ /* 0x000e680000000200 */
[----:B------:R-:W2:Y:S04]  /*2800*/  LDSM.16.M88.4 R88, [R215+0x6800] ;  /* 0x00680000d758783b */ /* 0x000ea80000000200 */
[----:B-1----:R-:W1:Y:S04]  /*2810*/  LDSM.16.M88.4 R8, [R215+0x6c00] ;  /* 0x006c0000d708783b */ /* 0x002e680000000200 */
[----:B---3--:R-:W-:Y:S04]  /*2820*/  LDSM.16.M88.4 R4, [R214] ;  /* 0x00000000d604783b */ /* 0x008fe80000000200 */
[----:B------:R-:W3:Y:S04]  /*2830*/  LDSM.16.M88.4 R112, [R212+0x6000] ;  /* 0x00600000d470783b */ /* 0x000ee80000000200 */
[----:B------:R-:W1:Y:S04]  /*2840*/  LDSM.16.M88.4 R108, [R214+0x1000] ;  /* 0x00100000d66c783b */ /* 0x000e680000000200 */
[----:B------:R-:W1:Y:S04]  /*2850*/  LDSM.16.M88.4 R104, [R212+0x6400] ;  /* 0x00640000d468783b */ /* 0x000e680000000200 */
[----:B------:R-:W1:Y:S04]  /*2860*/  LDSM.16.M88.4 R76, [R212+0x6800] ;  /* 0x00680000d44c783b */ /* 0x000e680000000200 */
[----:B------:R-:W1:Y:S01]  /*2870*/  LDSM.16.M88.4 R72, [R212+0x6c00] ;  /* 0x006c0000d448783b */ /* 0x000e620000000200 */
[-C--:B----4-:R-:W-:Y:S03]  /*2880*/  HMMA.16816.F32.BF16 R60, R80, R48.reuse, RZ ;  /* 0x00000030503c723c */ /* 0x090fe600000418ff */
[----:B------:R-:W-:Y:S04]  /*2890*/  LDSM.16.M88.4 R64, [R216+0x3000] ;  /* 0x00300000d840783b */ /* 0x000fe80000000200 */
[----:B------:R-:W4:Y:S01]  /*28a0*/  LDSM.16.M88.4 R68, [R215+0x7000] ;  /* 0x00700000d744783b */ /* 0x000f220000000200 */
[C---:B-----5:R-:W-:Y:S03]  /*28b0*/  HMMA.16816.F32.BF16 R56, R24.reuse, R48, RZ ;  /* 0x000000301838723c */ /* 0x060fe600000418ff */
[----:B------:R-:W-:Y:S04]  /*28c0*/  LDSM.16.M88.4 R20, [R215+0x7400] ;  /* 0x00740000d714783b */ /* 0x000fe80000000200 */
[----:B------:R-:W-:Y:S01]  /*28d0*/  LDSM.16.M88.4 R16, [R215+0x7800] ;  /* 0x00780000d710783b */ /* 0x000fe20000000200 */
[C---:B------:R-:W-:Y:S03]  /*28e0*/  HMMA.16816.F32.BF16 R52, R24.reuse, R50, RZ ;  /* 0x000000321834723c */ /* 0x040fe600000418ff */
[----:B------:R-:W-:Y:S04]  /*28f0*/  LDSM.16.M88.4 R12, [R215+0x7c00] ;  /* 0x007c0000d70c783b */ /* 0x000fe80000000200 */
[----:B------:R-:W-:Y:S01]  /*2900*/  LDSM.16.M88.4 R120, [R212+0x7000] ;  /* 0x00700000d478783b */ /* 0x000fe20000000200 */
[C---:B------:R-:W-:Y:S03]  /*2910*/  HMMA.16816.F32.BF16 R44, R24.reuse, R96, RZ ;  /* 0x00000060182c723c */ /* 0x040fe600000418ff */
[----:B------:R-:W-:Y:S04]  /*2920*/  LDSM.16.M88.4 R116, [R214+0x2000] ;  /* 0x00200000d674783b */ /* 0x000fe80000000200 */
[----:B------:R-:W0:Y:S01]  /*2930*/  LDGDEPBAR ;  /* 0x00000000000079af */ /* 0x000e220000000000 */
[C---:B--2---:R-:W-:Y:S08]  /*2940*/  HMMA.16816.F32.BF16 R36, R24.reuse, R88, RZ ;  /* 0x000000581824723c */ /* 0x044ff000000418ff */
[C---:B------:R-:W-:Y:S08]  /*2950*/  HMMA.16816.F32.BF16 R40, R24.reuse, R98, RZ ;  /* 0x000000621828723c */ /* 0x040ff000000418ff */
[----:B------:R-:W-:Y:S08]  /*2960*/  HMMA.16816.F32.BF16 R32, R24, R90, RZ ;  /* 0x0000005a1820723c */ /* 0x000ff000000418ff */
[C---:B------:R-:W-:Y:S08]  /*2970*/  HMMA.16816.F32.BF16 R100, R80.reuse, R96, RZ ;  /* 0x000000605064723c */ /* 0x040ff000000418ff */
[C---:B------:R-:W-:Y:S08]  /*2980*/  HMMA.16816.F32.BF16 R92, R80.reuse, R88, RZ ;  /* 0x00000058505c723c */ /* 0x040ff000000418ff */
[----:B------:R-:W-:Y:S08]  /*2990*/  HMMA.16816.F32.BF16 R48, R80, R50, RZ ;  /* 0x000000325030723c */ /* 0x000ff000000418ff */
[----:B-1----:R-:W-:Y:S08]  /*29a0*/  HMMA.16816.F32.BF16 R28, R24, R8, RZ ;  /* 0x00000008181c723c */ /* 0x002ff000000418ff */
[C---:B------:R-:W-:Y:S08]  /*29b0*/  HMMA.16816.F32.BF16 R96, R80.reuse, R98, RZ ;  /* 0x000000625060723c */ /* 0x040ff000000418ff */
[C---:B------:R-:W-:Y:S08]  /*29c0*/  HMMA.16816.F32.BF16 R88, R80.reuse, R90, RZ ;  /* 0x0000005a5058723c */ /* 0x040ff000000418ff */
[----:B------:R-:W-:Y:S08]  /*29d0*/  HMMA.16816.F32.BF16 R84, R80, R8, RZ ;  /* 0x000000085054723c */ /* 0x000ff000000418ff */
[-C--:B------:R-:W-:Y:S08]  /*29e0*/  HMMA.16816.F32.BF16 R24, R24, R10.reuse, RZ ;  /* 0x0000000a1818723c */ /* 0x080ff000000418ff */
[----:B------:R-:W-:Y:S01]  /*29f0*/  HMMA.16816.F32.BF16 R80, R80, R10, RZ ;  /* 0x0000000a5050723c */ /* 0x000fe200000418ff */
[----:B------:R-:W1:Y:S07]  /*2a00*/  LDSM.16.M88.4 R8, [R216+0x2000] ;  /* 0x00200000d808783b */ /* 0x000e6e0000000200 */
[-C--:B---3--:R-:W-:Y:S08]  /*2a10*/  HMMA.16816.F32.BF16 R60, R4, R112.reuse, R60 ;  /* 0x00000070043c723c */ /* 0x088ff0000004183c */
        /* <DEDUP_REMOVED lines=9> */
[C---:B------:R-:W-:Y:S08]  /*2ab0*/  HMMA.16816.F32.BF16 R100, R4.reuse, R104, R100 ;  /* 0x000000680464723c */ /* 0x040ff00000041864 */
[C---:B------:R-:W-:Y:S08]  /*2ac0*/  HMMA.16816.F32.BF16 R92, R4.reuse, R76, R92 ;  /* 0x0000004c045c723c */ /* 0x040ff0000004185c */
[C---:B------:R-:W-:Y:S08]  /*2ad0*/  HMMA.16816.F32.BF16 R84, R4.reuse, R72, R84 ;  /* 0x000000480454723c */ /* 0x040ff00000041854 */
[C---:B------:R-:W-:Y:S01]  /*2ae0*/  HMMA.16816.F32.BF16 R48, R4.reuse, R114, R48 ;  /* 0x000000720430723c */ /* 0x040fe20000041830 */
[----:B------:R-:W-:Y:S07]  /*2af0*/  LDSM.16.M88.4 R112, [R212+0x7400] ;  /* 0x00740000d470783b */ /* 0x000fee0000000200 */
[C---:B------:R-:W-:Y:S01]  /*2b00*/  HMMA.16816.F32.BF16 R96, R4.reuse, R106, R96 ;  /* 0x0000006a0460723c */ /* 0x040fe20000041860 */
[----:B------:R-:W-:Y:S07]  /*2b10*/  LDSM.16.M88.4 R104, [R212+0x7c00] ;  /* 0x007c0000d468783b */ /* 0x000fee0000000200 */
[C---:B------:R-:W-:Y:S01]  /*2b20*/  HMMA.16816.F32.BF16 R88, R4.reuse, R78, R88 ;  /* 0x0000004e0458723c */ /* 0x040fe20000041858 */
[----:B------:R-:W-:Y:S07]  /*2b30*/  LDSM.16.M88.4 R76, [R216+0x5000] ;  /* 0x00500000d84c783b */ /* 0x000fee0000000200 */
[----:B------:R-:W-:Y:S01]  /*2b40*/  HMMA.16816.F32.BF16 R80, R4, R74, R80 ;  /* 0x0000004a0450723c */ /* 0x000fe20000041850 */
[----:B------:R-:W2:Y:S04]  /*2b50*/  LDSM.16.M88.4 R4, [R214+0x3000] ;  /* 0x00300000d604783b */ /* 0x000ea80000000200 */
[----:B------:R-:W3:Y:S03]  /*2b60*/  LDSM.16.M88.4 R72, [R215+0x8000] ;  /* 0x00800000d748783b */ /* 0x000ee60000000200 */
[-C--:B----4-:R-:W-:Y:S08]  /*2b70*/  HMMA.16816.F32.BF16 R56, R64, R68.reuse, R56 ;  /* 0x000000444038723c */ /* 0x090ff00000041838 */
        /* <DEDUP_REMOVED lines=10> */
[C---:B------:R-:W-:Y:S01]  /*2c20*/  HMMA.16816.F32.BF16 R80, R8.reuse, R14, R80 ;  /* 0x0000000e0850723c */ /* 0x040fe20000041850 */
[----:B------:R-:W1:Y:S07]  /*2c30*/  LDSM.16.M88.4 R12, [R216+0x4000] ;  /* 0x00400000d80c783b */ /* 0x000e6e0000000200 */
[C---:B------:R-:W-:Y:S01]  /*2c40*/  HMMA.16816.F32.BF16 R48, R8.reuse, R70, R48 ;  /* 0x000000460830723c */ /* 0x040fe20000041830 */
[----:B------:R-:W-:Y:S07]  /*2c50*/  LDSM.16.M88.4 R68, [R215+0x8400] ;  /* 0x00840000d744783b */ /* 0x000fee0000000200 */
[C---:B------:R-:W-:Y:S08]  /*2c60*/  HMMA.16816.F32.BF16 R92, R8.reuse, R16, R92 ;  /* 0x00000010085c723c */ /* 0x040ff0000004185c */
[C---:B------:R-:W-:Y:S01]  /*2c70*/  HMMA.16816.F32.BF16 R88, R8.reuse, R18, R88 ;  /* 0x000000120858723c */ /* 0x040fe20000041858 */
[----:B------:R-:W4:Y:S07]  /*2c80*/  LDSM.16.M88.4 R16, [R215+0x8c00] ;  /* 0x008c0000d710783b */ /* 0x000f2e0000000200 */
[----:B------:R-:W-:Y:S08]  /*2c90*/  HMMA.16816.F32.BF16 R100, R8, R20, R100 ;  /* 0x000000140864723c */ /* 0x000ff00000041864 */
[-C--:B--2---:R-:W-:Y:S08]  /*2ca0*/  HMMA.16816.F32.BF16 R56, R4, R120.reuse, R56 ;  /* 0x000000780438723c */ /* 0x084ff00000041838 */
[----:B------:R-:W-:Y:S08]  /*2cb0*/  HMMA.16816.F32.BF16 R60, R116, R120, R60 ;  /* 0x00000078743c723c */ /* 0x000ff0000004183c */
[----:B------:R-:W-:Y:S01]  /*2cc0*/  HMMA.16816.F32.BF16 R96, R8, R22, R96 ;  /* 0x000000160860723c */ /* 0x000fe20000041860 */
[----:B------:R-:W-:Y:S04]  /*2cd0*/  LDSM.16.M88.4 R20, [R212+0x8000] ;  /* 0x00800000d414783b */ /* 0x000fe80000000200 */
[----:B------:R-:W-:Y:S03]  /*2ce0*/  LDSM.16.M88.4 R8, [R214+0x4000] ;  /* 0x00400000d608783b */ /* 0x000fe60000000200 */
        /* <DEDUP_REMOVED lines=9> */
[C---:B------:R-:W-:Y:S08]  /*2d80*/  HMMA.16816.F32.BF16 R92, R116.reuse, R108, R92 ;  /* 0x0000006c745c723c */ /* 0x040ff0000004185c */
[C---:B------:R-:W-:Y:S08]  /*2d90*/  HMMA.16816.F32.BF16 R88, R116.reuse, R110, R88 ;  /* 0x0000006e7458723c */ /* 0x040ff00000041858 */
[C---:B------:R-:W-:Y:S08]  /*2da0*/  HMMA.16816.F32.BF16 R84, R116.reuse, R104, R84 ;  /* 0x000000687454723c */ /* 0x040ff00000041854 */
[----:B------:R-:W-:Y:S08]  /*2db0*/  HMMA.16816.F32.BF16 R100, R116, R112, R100 ;  /* 0x000000707464723c */ /* 0x000ff00000041864 */
[-C--:B---3--:R-:W-:Y:S08]  /*2dc0*/  HMMA.16816.F32.BF16 R56, R76, R72.reuse, R56 ;  /* 0x000000484c38723c */ /* 0x088ff00000041838 */
[----:B-1----:R-:W-:Y:S08]  /*2dd0*/  HMMA.16816.F32.BF16 R60, R12, R72, R60 ;  /* 0x000000480c3c723c */ /* 0x002ff0000004183c */
[C---:B------:R-:W-:Y:S08]  /*2de0*/  HMMA.16816.F32.BF16 R52, R76.reuse, R74, R52 ;  /* 0x0000004a4c34723c */ /* 0x040ff00000041834 */
[C---:B------:R-:W-:Y:S08]  /*2df0*/  HMMA.16816.F32.BF16 R36, R76.reuse, R64, R36 ;  /* 0x000000404c24723c */ /* 0x040ff00000041824 */
[----:B------:R-:W-:Y:S08]  /*2e00*/  HMMA.16816.F32.BF16 R32, R76, R66, R32 ;  /* 0x000000424c20723c */ /* 0x000ff00000041820 */
[C---:B------:R-:W-:Y:S08]  /*2e10*/  HMMA.16816.F32.BF16 R48, R12.reuse, R74, R48 ;  /* 0x0000004a0c30723c */ /* 0x040ff00000041830 */
[C---:B------:R-:W-:Y:S08]  /*2e20*/  HMMA.16816.F32.BF16 R92, R12.reuse, R64, R92 ;  /* 0x000000400c5c723c */ /* 0x040ff0000004185c */
[----:B------:R-:W-:Y:S01]  /*2e30*/  HMMA.16816.F32.BF16 R88, R12, R66, R88 ;  /* 0x000000420c58723c */ /* 0x000fe20000041858 */
[----:B------:R-:W1:Y:S07]  /*2e40*/  LDSM.16.M88.4 R64, [R212+0x8400] ;  /* 0x00840000d440783b */ /* 0x000e6e0000000200 */
[-C--:B----4-:R-:W-:Y:S08]  /*2e50*/  HMMA.16816.F32.BF16 R28, R76, R16.reuse, R28 ;  /* 0x000000104c1c723c */ /* 0x090ff0000004181c */
[----:B------:R-:W-:Y:S07]  /*2e60*/  HMMA.16816.F32.BF16 R84, R12, R16, R84 ;  /* 0x000000100c54723c */ /* 0x000fee0000041854 */
[----:B------:R-:W-:Y:S01]  /*2e70*/  IMAD.U32 R16, RZ, RZ, UR14 ;  /* 0x0000000eff107e24 */ /* 0x000fe2000f8e00ff */
[C---:B------:R-:W-:Y:S08]  /*2e80*/  HMMA.16816.F32.BF16 R96, R116.reuse, R114, R96 ;  /* 0x000000727460723c */ /* 0x040ff00000041860 */
[----:B------:R-:W-:Y:S08]  /*2e90*/  HMMA.16816.F32.BF16 R80, R116, R106, R80 ;  /* 0x0000006a7450723c */ /* 0x000ff00000041850 */
[-C--:B------:R-:W-:Y:S08]  /*2ea0*/  HMMA.16816.F32.BF16 R44, R76, R68.reuse, R44 ;  /* 0x000000444c2c723c */ /* 0x080ff0000004182c */
[----:B------:R-:W-:Y:S07]  /*2eb0*/  HMMA.16816.F32.BF16 R100, R12, R68, R100 ;  /* 0x000000440c64723c */ /* 0x000fee0000041864 */
[----:B------:R-:W-:Y:S01]  /*2ec0*/  IMAD R69, R16, 0x40, R219 ;  /* 0x0000004010457824 */ /* 0x000fe200078e02db */
[----:B--2---:R-:W-:Y:S04]  /*2ed0*/  HMMA.16816.F32.BF16 R56, R4, R20, R56 ;  /* 0x000000140438723c */ /* 0x004fe80000041838 */
[----:B------:R-:W-:-:S04]  /*2ee0*/  IADD3 R17, R69, 0x1, RZ ;  /* 0x0000000145117810 */ /* 0x000fc80007ffe0ff */
[----:B------:R-:W-:Y:S01]  /*2ef0*/  HMMA.16816.F32.BF16 R60, R8, R20, R60 ;  /* 0x00000014083c723c */ /* 0x000fe2000004183c */
[----:B------:R-:W2:Y:S01]  /*2f00*/  I2F R16, R17 ;  /* 0x0000001100107306 */ /* 0x000ea20000201400 */
[C---:B------:R-:W-:Y:S02]  /*2f10*/  ISETP.GE.AND P1, PT, R17.reuse, R232, PT ;  /* 0x000000e81100720c */ /* 0x040fe40003f26270 */
[C---:B------:R-:W-:Y:S02]  /*2f20*/  ISETP.GE.AND P0, PT, R17.reuse, R170, PT ;  /* 0x000000aa1100720c */ /* 0x040fe40003f06270 */
[----:B------:R-:W-:Y:S02]  /*2f30*/  ISETP.GE.AND P4, PT, R17, R169, PT ;  /* 0x000000a91100720c */ /* 0x000fe40003f86270 */
[----:B------:R-:W-:Y:S01]  /*2f40*/  IADD3 R20, R3, 0x48, RZ ;  /* 0x0000004803147810 */ /* 0x000fe20007ffe0ff */
[----:B------:R-:W-:Y:S03]  /*2f50*/  HMMA.16816.F32.BF16 R52, R4, R22, R52 ;  /* 0x000000160434723c */ /* 0x000fe60000041834 */
[----:B------:R-:W-:-:S02]  /*2f60*/  IMNMX R3, R20, UR11, PT ;  /* 0x0000000b14037c17 */ /* 0x000fc4000b800200 */
[----:B------:R-:W-:Y:S02]  /*2f70*/  IADD3 R20, R69, 0x8, RZ ;  /* 0x0000000845147810 */ /* 0x000fe40007ffe0ff */
[----:B------:R-:W-:Y:S01]  /*2f80*/  ISETP.GE.AND P2, PT, R17, R3, PT ;  /* 0x000000031100720c */ /* 0x000fe20003f46270 */
[----:B------:R-:W-:Y:S01]  /*2f90*/  HMMA.16816.F32.BF16 R48, R8, R22, R48 ;  /* 0x000000160830723c */ /* 0x000fe20000041830 */
[----:B------:R-:W3:Y:S01]  /*2fa0*/  I2F R17, R20 ;  /* 0x0000001400117306 */ /* 0x000ee20000201400 */
[----:B--2---:R-:W-:Y:S01]  /*2fb0*/  FFMA.FTZ R57, R16, UR4, R57 ;  /* 0x0000000410397c23 */ /* 0x004fe20008010039 */
[----:B------:R-:W-:Y:S01]  /*2fc0*/  ISETP.GE.AND P6, PT, R20, R232, PT ;  /* 0x000000e81400720c */ /* 0x000fe20003fc6270 */
[----:B------:R-:W-:Y:S01]  /*2fd0*/  FFMA.FTZ R59, R16, UR4, R59 ;  /* 0x00000004103b7c23 */ /* 0x000fe2000801003b */
[----:B------:R-:W-:Y:S02]  /*2fe0*/  ISETP.GE.AND P5, PT, R20, R170, PT ;  /* 0x000000aa1400720c */ /* 0x000fe40003fa6270 */
[C---:B------:R-:W-:Y:S01]  /*2ff0*/  FFMA.FTZ R61, R16.reuse, UR4, R61 ;  /* 0x00000004103d7c23 */ /* 0x040fe2000801003d */
[----:B------:R-:W-:Y:S01]  /*3000*/  HMMA.16816.F32.BF16 R96, R12, R70, R96 ;  /* 0x000000460c60723c */ /* 0x000fe20000041860 */
[----:B------:R-:W-:Y:S01]  /*3010*/  FFMA.FTZ R63, R16, UR4, R63 ;  /* 0x00000004103f7c23 */ /* 0x000fe2000801003f */
[----:B------:R-:W-:-:S02]  /*3020*/  ISETP.GE.AND P3, PT, R20, R169, PT ;  /* 0x000000a91400720c */ /* 0x000fc40003f66270 */
[----:B------:R-:W-:Y:S02]  /*3030*/  FSEL R74, R61, -INF , !P1 ;  /* 0xff8000003d4a7808 */ /* 0x000fe40004800000 */
[----:B------:R-:W-:Y:S02]  /*3040*/  ISETP.GE.AND P1, PT, R20, R3, PT ;  /* 0x000000031400720c */ /* 0x000fe40003f26270 */
[----:B------:R-:W-:Y:S01]  /*3050*/  HMMA.16816.F32.BF16 R80, R12, R18, R80 ;  /* 0x000000120c50723c */ /* 0x000fe20000041850 */
[----:B---3--:R-:W-:Y:S01]  /*3060*/  FFMA.FTZ R52, R17, UR4, R52 ;  /* 0x0000000411347c23 */ /* 0x008fe20008010034 */
[----:B------:R-:W-:Y:S01]  /*3070*/  FSEL R68, R63, -INF , !P0 ;  /* 0xff8000003f447808 */ /* 0x000fe20004000000 */
[----:B------:R-:W-:-:S03]  /*3080*/  FFMA.FTZ R54, R17, UR4, R54 ;  /* 0x0000000411367c23 */ /* 0x000fc60008010036 */
[----:B------:R-:W-:Y:S02]  /*3090*/  FSEL R52, R52, -INF , !P3 ;  /* 0xff80000034347808 */ /* 0x000fe40005800000 */
[----:B------:R-:W-:Y:S01]  /*30a0*/  IADD3 R12, R69, 0x9, RZ ;  /* 0x00000009450c7810 */ /* 0x000fe20007ffe0ff */
[----:B------:R-:W-:Y:S01]  /*30b0*/  HMMA.16816.F32.BF16 R40, R76, R70, R40 ;  /* 0x000000464c28723c */ /* 0x000fe20000041828 */
[C---:B------:R-:W-:Y:S02]  /*30c0*/  FFMA.FTZ R48, R17.reuse, UR4, R48 ;  /* 0x0000000411307c23 */ /* 0x040fe40008010030 */
[----:B------:R-:W2:Y:S01]  /*30d0*/  I2F R16, R12 ;  /* 0x0000000c00107306 */ /* 0x000ea20000201400 */
[----:B------:R-:W-:Y:S01]  /*30e0*/  FFMA.FTZ R50, R17, UR4, R50 ;  /* 0x0000000411327c23 */ /* 0x000fe20008010032 */
[----:B------:R-:W-:Y:S02]  /*30f0*/  ISETP.GE.AND P0, PT, R12, R232, PT ;  /* 0x000000e80c00720c */ /* 0x000fe40003f06270 */
[----:B------:R-:W-:Y:S01]  /*3100*/  FSEL R72, R48, -INF , !P6 ;  /* 0xff80000030487808 */ /* 0x000fe20007000000 */
[----:B-1----:R-:W-:Y:S01]  /*3110*/  HMMA.16816.F32.BF16 R100, R8, R64, R100 ;  /* 0x000000400864723c */ /* 0x002fe20000041864 */
[----:B------:R-:W-:-:S07]  /*3120*/  ISETP.GE.AND P6, PT, R12, R3, PT ;  /* 0x000000030c00720c */ /* 0x000fce0003fc6270 */
[----:B------:R-:W-:Y:S01]  /*3130*/  HMMA.16816.F32.BF16 R44, R4, R64, R44 ;  /* 0x00000040042c723c */ /* 0x000fe2000004182c */
[----:B--2---:R-:W-:Y:S01]  /*3140*/  FFMA.FTZ R20, R16, UR4, R49 ;  /* 0x0000000410147c23 */ /* 0x004fe20008010031 */
[----:B------:R-:W-:Y:S01]  /*3150*/  FSEL R49, R54, -INF , !P1 ;  /* 0xff80000036317808 */ /* 0x000fe20004800000 */
[C---:B------:R-:W-:Y:S02]  /*3160*/  FFMA.FTZ R51, R16.reuse, UR4, R51 ;  /* 0x0000000410337c23 */ /* 0x040fe40008010033 */
[----:B------:R-:W-:-:S03]  /*3170*/  FFMA.FTZ R53, R16, UR4, R53 ;  /* 0x0000000410357c23 */ /* 0x000fc60008010035 */
[----:B------:R-:W-:Y:S01]  /*3180*/  HMMA.16816.F32.BF16 R24, R76, R18, R24 ;  /* 0x000000124c18723c */ /* 0x000fe20000041818 */
[----:B------:R-:W-:-:S06]  /*3190*/  FFMA.FTZ R55, R16, UR4, R55 ;  /* 0x0000000410377c23 */ /* 0x000fcc0008010037 */
[----:B------:R-:W-:Y:S01]  /*31a0*/  IADD3 R19, R69, 0x10, RZ ;  /* 0x0000001045137810 */ /* 0x000fe20007ffe0ff */
[-C--:B------:R-:W-:Y:S01]  /*31b0*/  HMMA.16816.F32.BF16 R96, R8, R66.reuse, R96 ;  /* 0x000000420860723c */ /* 0x080fe20000041860 */
[----:B------:R-:W-:Y:S02]  /*31c0*/  FSEL R78, R57, -INF , !P4 ;  /* 0xff800000394e7808 */ /* 0x000fe40006000000 */
[----:B------:R-:W1:Y:S01]  /*31d0*/  I2F R17, R19 ;  /* 0x0000001300117306 */ /* 0x000e620000201400 */
[----:B------:R-:W-:Y:S02]  /*31e0*/  FSEL R57, R59, -INF , !P2 ;  /* 0xff8000003b397808 */ /* 0x000fe40005000000 */
[C---:B------:R-:W-:Y:S02]  /*31f0*/  ISETP.GE.AND P4, PT, R12.reuse, R170, PT ;  /* 0x000000aa0c00720c */ /* 0x040fe40003f86270 */
[----:B------:R-:W-:Y:S01]  /*3200*/  ISETP.GE.AND P2, PT, R12, R169, PT ;  /* 0x000000a90c00720c */ /* 0x000fe20003f46270 */
[----:B------:R-:W-:Y:S01]  /*3210*/  HMMA.16816.F32.BF16 R40, R4, R66, R40 ;  /* 0x000000420428723c */ /* 0x000fe20000041828 */
[----:B------:R-:W2:Y:S01]  /*3220*/  LDSM.16.M88.4 R12, [R212+0x8800] ;  /* 0x00880000d40c783b */ /* 0x000ea20000000200 */
[----:B------:R-:W-:-:S02]  /*3230*/  FSEL R76, R50, -INF , !P5 ;  /* 0xff800000324c7808 */ /* 0x000fc40006800000 */
[----:B------:R-:W-:Y:S02]  /*3240*/  FSEL R50, R20, -INF , !P0 ;  /* 0xff80000014327808 */ /* 0x000fe40004000000 */
[C---:B------:R-:W-:Y:S02]  /*3250*/  ISETP.GE.AND P5, PT, R19.reuse, R232, PT ;  /* 0x000000e81300720c */ /* 0x040fe40003fa6270 */
[C---:B------:R-:W-:Y:S02]  /*3260*/  ISETP.GE.AND P3, PT, R19.reuse, R170, PT ;  /* 0x000000aa1300720c */ /* 0x040fe40003f66270 */
[----:B------:R-:W-:Y:S01]  /*3270*/  ISETP.GE.AND P1, PT, R19, R169, PT ;  /* 0x000000a91300720c */ /* 0x000fe20003f26270 */
[----:B-1----:R-:W-:Y:S01]  /*3280*/  FFMA.FTZ R100, R17, UR4, R100 ;  /* 0x0000000411647c23 */ /* 0x002fe20008010064 */
[----:B------:R-:W-:Y:S01]  /*3290*/  ISETP.GE.AND P0, PT, R19, R3, PT ;  /* 0x000000031300720c */ /* 0x000fe20003f06270 */
[----:B------:R-:W-:Y:S01]  /*32a0*/  FFMA.FTZ R102, R17, UR4, R102 ;  /* 0x0000000411667c23 */ /* 0x000fe20008010066 */
[----:B------:R-:W-:Y:S01]  /*32b0*/  IADD3 R18, R69, 0x11, RZ ;  /* 0x0000001145127810 */ /* 0x000fe20007ffe0ff */
[----:B------:R-:W-:Y:S01]  /*32c0*/  FFMA.FTZ R20, R17, UR4, R44 ;  /* 0x0000000411147c23 */ /* 0x000fe2000801002c */
[----:B------:R-:W-:Y:S01]  /*32d0*/  IADD3 R19, R69, 0x18, RZ ;  /* 0x0000001845137810 */ /* 0x000fe20007ffe0ff */
[----:B------:R-:W-:Y:S01]  /*32e0*/  FFMA.FTZ R21, R17, UR4, R46 ;  /* 0x0000000411157c23 */ /* 0x000fe2000801002e */
[----:B------:R-:W1:Y:S01]  /*32f0*/  I2F R16, R18 ;  /* 0x0000001200107306 */ /* 0x000e620000201400 */
[----:B------:R-:W-:-:S02]  /*3300*/  FSEL R54, R53, -INF , !P2 ;  /* 0xff80000035367808 */ /* 0x000fc40005000000 */
[----:B------:R-:W-:Y:S02]  /*3310*/  FSEL R70, R51, -INF , !P4 ;  /* 0xff80000033467808 */ /* 0x000fe40006000000 */
[----:B------:R-:W-:Y:S02]  /*3320*/  FSEL R53, R55, -INF , !P6 ;  /* 0xff80000037357808 */ /* 0x000fe40007000000 */
[----:B------:R-:W-:Y:S01]  /*3330*/  FSEL R124, R100, -INF , !P5 ;  /* 0xff800000647c7808 */ /* 0x000fe20006800000 */
[----:B------:R-:W3:Y:S01]  /*3340*/  I2F R17, R19 ;  /* 0x0000001300117306 */ /* 0x000ee20000201400 */
[C---:B------:R-:W-:Y:S02]  /*3350*/  ISETP.GE.AND P4, PT, R18.reuse, R232, PT ;  /* 0x000000e81200720c */ /* 0x040fe40003f86270 */
[C---:B------:R-:W-:Y:S02]  /*3360*/  ISETP.GE.AND P2, PT, R18.reuse, R170, PT ;  /* 0x000000aa1200720c */ /* 0x040fe40003f46270 */
[----:B------:R-:W-:-:S02]  /*3370*/  ISETP.GE.AND P6, PT, R18, R169, PT ;  /* 0x000000a91200720c */ /* 0x000fc40003fc6270 */
[----:B------:R-:W-:Y:S01]  /*3380*/  ISETP.GE.AND P5, PT, R18, R3, PT ;  /* 0x000000031200720c */ /* 0x000fe20003fa6270 */
[C---:B-1----:R-:W-:Y:S01]  /*3390*/  FFMA.FTZ R101, R16.reuse, UR4, R101 ;  /* 0x0000000410657c23 */ /* 0x042fe20008010065 */
[----:B------:R-:W-:Y:S01]  /*33a0*/  IADD3 R18, R69, 0x19, RZ ;  /* 0x0000001945127810 */ /* 0x000fe20007ffe0ff */
[----:B------:R-:W-:Y:S01]  /*33b0*/  FFMA.FTZ R103, R16, UR4, R103 ;  /* 0x0000000410677c23 */ /* 0x000fe20008010067 */
[----:B------:R-:W-:Y:S01]  /*33c0*/  FSEL R236, R102, -INF , !P3 ;  /* 0xff80000066ec7808 */ /* 0x000fe20005800000 */
[C---:B------:R-:W-:Y:S01]  /*33d0*/  FFMA.FTZ R22, R16.reuse, UR4, R45 ;  /* 0x0000000410167c23 */ /* 0x040fe2000801002d */
[----:B------:R-:W-:Y:S01]  /*33e0*/  ISETP.GE.AND P3, PT, R19, R232, PT ;  /* 0x000000e81300720c */ /* 0x000fe20003f66270 */
[----:B------:R-:W-:Y:S01]  /*33f0*/  FFMA.FTZ R23, R16, UR4, R47 ;  /* 0x0000000410177c23 */ /* 0x000fe2000801002f */
[----:B------:R-:W1:Y:S01]  /*3400*/  I2F R44, R18 ;  /* 0x00000012002c7306 */ /* 0x000e620000201400 */
[C---:B---3--:R-:W-:Y:S01]  /*3410*/  FFMA.FTZ R96, R17.reuse, UR4, R96 ;  /* 0x0000000411607c23 */ /* 0x048fe20008010060 */
[----:B------:R-:W-:Y:S01]  /*3420*/  FSEL R20, R20, -INF , !P1 ;  /* 0xff80000014147808 */ /* 0x000fe20004800000 */
[----:B------:R-:W-:Y:S01]  /*3430*/  FFMA.FTZ R100, R17, UR4, R40 ;  /* 0x0000000411647c23 */ /* 0x000fe20008010028 */
[----:B------:R-:W-:Y:S01]  /*3440*/  FSEL R21, R21, -INF , !P0 ;  /* 0xff80000015157808 */ /* 0x000fe20004000000 */
[----:B------:R-:W-:Y:S01]  /*3450*/  FFMA.FTZ R98, R17, UR4, R98 ;  /* 0x0000000411627c23 */ /* 0x000fe20008010062 */
[----:B------:R-:W-:Y:S01]  /*3460*/  FSEL R246, R101, -INF , !P4 ;  /* 0xff80000065f67808 */ /* 0x000fe20006000000 */
[----:B------:R-:W-:Y:S01]  /*3470*/  FFMA.FTZ R42, R17, UR4, R42 ;  /* 0x00000004112a7c23 */ /* 0x000fe2000801002a */
[----:B------:R-:W-:Y:S01]  /*3480*/  FSEL R188, R103, -INF , !P2 ;  /* 0xff80000067bc7808 */ /* 0x000fe20005000000 */
[----:B--2---:R-:W-:Y:S01]  /*3490*/  HMMA.16816.F32.BF16 R92, R8, R12, R92 ;  /* 0x0000000c085c723c */ /* 0x004fe2000004185c */
[----:B------:R-:W-:-:S02]  /*34a0*/  FSEL R22, R22, -INF , !P6 ;  /* 0xff80000016167808 */ /* 0x000fc40007000000 */
[----:B------:R-:W-:Y:S02]  /*34b0*/  FSEL R23, R23, -INF , !P5 ;  /* 0xff80000017177808 */ /* 0x000fe40006800000 */
[----:B------:R-:W-:Y:S02]  /*34c0*/  FSEL R244, R96, -INF , !P3 ;  /* 0xff80000060f47808 */ /* 0x000fe40005800000 */
[C---:B------:R-:W-:Y:S01]  /*34d0*/  ISETP.GE.AND P1, PT, R19.reuse, R170, PT ;  /* 0x000000aa1300720c */ /* 0x040fe20003f26270 */
[----:B------:R-:W-:Y:S01]  /*34e0*/  HMMA.16816.F32.BF16 R36, R4, R12, R36 ;  /* 0x0000000c0424723c */ /* 0x000fe20000041824 */
[C---:B------:R-:W-:Y:S01]  /*34f0*/  ISETP.GE.AND P0, PT, R19.reuse, R169, PT ;  /* 0x000000a91300720c */ /* 0x040fe20003f06270 */
[C---:B-1----:R-:W-:Y:S01]  /*3500*/  FFMA.FTZ R97, R44.reuse, UR4, R97 ;  /* 0x000000042c617c23 */ /* 0x042fe20008010061 */
[----:B------:R-:W-:Y:S01]  /*3510*/  ISETP.GE.AND P4, PT, R19, R3, PT ;  /* 0x000000031300720c */ /* 0x000fe20003f86270 */
[----:B------:R-:W-:Y:S01]  /*3520*/  FFMA.FTZ R99, R44, UR4, R99 ;  /* 0x000000042c637c23 */ /* 0x000fe20008010063 */
[----:B------:R-:W-:Y:S01]  /*3530*/  ISETP.GE.AND P2, PT, R18, R232, PT ;  /* 0x000000e81200720c */ /* 0x000fe20003f46270 */
[----:B------:R-:W-:Y:S01]  /*3540*/  FFMA.FTZ R41, R44, UR4, R41 ;  /* 0x000000042c297c23 */ /* 0x000fe20008010029 */
[C---:B------:R-:W-:Y:S01]  /*3550*/  ISETP.GE.AND P6, PT, R18.reuse, R170, PT ;  /* 0x000000aa1200720c */ /* 0x040fe20003fc6270 */
[----:B------:R-:W-:Y:S01]  /*3560*/  HMMA.16816.F32.BF16 R88, R8, R14, R88 ;  /* 0x0000000e0858723c */ /* 0x000fe20000041858 */
[----:B------:R-:W-:Y:S01]  /*3570*/  ISETP.GE.AND P5, PT, R18, R169, PT ;  /* 0x000000a91200720c */ /* 0x000fe20003fa6270 */
[----:B------:R-:W-:Y:S01]  /*3580*/  FFMA.FTZ R43, R44, UR4, R43 ;  /* 0x000000042c2b7c23 */ /* 0x000fe2000801002b */
[----:B------:R-:W-:-:S02]  /*3590*/  ISETP.GE.AND P3, PT, R18, R3, PT ;  /* 0x000000031200720c */ /* 0x000fc40003f66270 */
[----:B------:R-:W1:Y:S01]  /*35a0*/  LDSM.16.M88.4 R16, [R212+0x8c00] ;  /* 0x008c0000d410783b */ /* 0x000e620000000200 */
[----:B------:R-:W-:Y:S01]  /*35b0*/  IADD3 R12, R69, 0x20, RZ ;  /* 0x00000020450c7810 */ /* 0x000fe20007ffe0ff */
[----:B------:R-:W-:-:S04]  /*35c0*/  DEPBAR.LE SB0, 0x0 ;  /* 0x000080000000791a */ /* 0x000fc80000000000 */
[----:B------:R-:W-:Y:S01]  /*35d0*/  IADD3 R40, R69, 0x21, RZ ;  /* 0x0000002145287810 */ /* 0x000fe20007ffe0ff */
[----:B------:R-:W2:Y:S01]  /*35e0*/  I2F R13, R12 ;  /* 0x0000000c000d7306 */ /* 0x000ea20000201400 */
[----:B------:R-:W-:Y:S01]  /*35f0*/  FSEL R242, R98, -INF , !P1 ;  /* 0xff80000062f27808 */ /* 0x000fe20004800000 */
[----:B------:R-:W-:Y:S01]  /*3600*/  HMMA.16816.F32.BF16 R32, R4, R14, R32 ;  /* 0x0000000e0420723c */ /* 0x000fe20000041820 */
[----:B------:R-:W-:Y:S02]  /*3610*/  FSEL R100, R100, -INF , !P0 ;  /* 0xff80000064647808 */ /* 0x000fe40004000000 */
[----:B------:R-:W-:Y:S02]  /*3620*/  FSEL R61, R42, -INF , !P4 ;  /* 0xff8000002a3d7808 */ /* 0x000fe40006000000 */
[----:B------:R-:W-:Y:S02]  /*3630*/  FSEL R248, R97, -INF , !P2 ;  /* 0xff80000061f87808 */ /* 0x000fe40005000000 */
[----:B------:R-:W-:-:S02]  /*3640*/  ISETP.GE.AND P1, PT, R12, R232, PT ;  /* 0x000000e80c00720c */ /* 0x000fc40003f26270 */
[C---:B------:R-:W-:Y:S02]  /*3650*/  ISETP.GE.AND P0, PT, R12.reuse, R170, PT ;  /* 0x000000aa0c00720c */ /* 0x040fe40003f06270 */
[C---:B------:R-:W-:Y:S02]  /*3660*/  ISETP.GE.AND P4, PT, R12.reuse, R169, PT ;  /* 0x000000a90c00720c */ /* 0x040fe40003f86270 */
[----:B------:R-:W-:Y:S01]  /*3670*/  ISETP.GE.AND P2, PT, R12, R3, PT ;  /* 0x000000030c00720c */ /* 0x000fe20003f46270 */
[----:B--2---:R-:W-:Y:S01]  /*3680*/  FFMA.FTZ R94, R13, UR4, R94 ;  /* 0x000000040d5e7c23 */ /* 0x004fe2000801005e */
[----:B------:R-:W2:Y:S01]  /*3690*/  I2F R12, R40 ;  /* 0x00000028000c7306 */ /* 0x000ea20000201400 */
[----:B------:R-:W-:Y:S01]  /*36a0*/  FSEL R238, R99, -INF , !P6 ;  /* 0xff80000063ee7808 */ /* 0x000fe20007000000 */
[C---:B------:R-:W-:Y:S01]  /*36b0*/  FFMA.FTZ R36, R13.reuse, UR4, R36 ;  /* 0x000000040d247c23 */ /* 0x040fe20008010024 */
[----:B------:R-:W-:Y:S01]  /*36c0*/  ISETP.GE.AND P6, PT, R40, R232, PT ;  /* 0x000000e82800720c */ /* 0x000fe20003fc6270 */
[----:B------:R-:W-:Y:S01]  /*36d0*/  FFMA.FTZ R38, R13, UR4, R38 ;  /* 0x000000040d267c23 */ /* 0x000fe20008010026 */
[----:B------:R-:W-:Y:S01]  /*36e0*/  IADD3 R14, R69, 0x28, RZ ;  /* 0x00000028450e7810 */ /* 0x000fe20007ffe0ff */
[----:B------:R-:W-:Y:S01]  /*36f0*/  FFMA.FTZ R92, R13, UR4, R92 ;  /* 0x000000040d5c7c23 */ /* 0x000fe2000801005c */
[----:B------:R-:W-:-:S02]  /*3700*/  FSEL R102, R41, -INF , !P5 ;  /* 0xff80000029667808 */ /* 0x000fc40006800000 */
[----:B------:R-:W-:Y:S01]  /*3710*/  FSEL R204, R94, -INF , !P0 ;  /* 0xff8000005ecc7808 */ /* 0x000fe20004000000 */
[----:B------:R-:W3:Y:S01]  /*3720*/  I2F R41, R14 ;  /* 0x0000000e00297306 */ /* 0x000ee20000201400 */
[----:B------:R-:W-:Y:S02]  /*3730*/  FSEL R186, R36, -INF , !P4 ;  /* 0xff80000024ba7808 */ /* 0x000fe40006000000 */
[----:B------:R-:W-:Y:S02]  /*3740*/  FSEL R181, R38, -INF , !P2 ;  /* 0xff80000026b57808 */ /* 0x000fe40005000000 */
[----:B------:R-:W-:Y:S01]  /*3750*/  ISETP.GE.AND P0, PT, R14, R232, PT ;  /* 0x000000e80e00720c */ /* 0x000fe20003f06270 */
[----:B--2---:R-:W-:Y:S01]  /*3760*/  FFMA.FTZ R93, R12, UR4, R93 ;  /* 0x000000040c5d7c23 */ /* 0x004fe2000801005d */
[-C--:B------:R-:W-:Y:S01]  /*3770*/  ISETP.GE.AND P4, PT, R14, R170.reuse, PT ;  /* 0x000000aa0e00720c */ /* 0x080fe20003f86270 */
[----:B------:R-:W-:Y:S01]  /*3780*/  FFMA.FTZ R95, R12, UR4, R95 ;  /* 0x000000040c5f7c23 */ /* 0x000fe2000801005f */
[----:B------:R-:W-:Y:S01]  /*3790*/  ISETP.GE.AND P2, PT, R14, R169, PT ;  /* 0x000000a90e00720c */ /* 0x000fe20003f46270 */
[C---:B------:R-:W-:Y:S01]  /*37a0*/  FFMA.FTZ R37, R12.reuse, UR4, R37 ;  /* 0x000000040c257c23 */ /* 0x040fe20008010025 */
[----:B------:R-:W-:Y:S01]  /*37b0*/  FSEL R210, R93, -INF , !P6 ;  /* 0xff8000005dd27808 */ /* 0x000fe20007000000 */
[----:B------:R-:W-:Y:S01]  /*37c0*/  FFMA.FTZ R39, R12, UR4, R39 ;  /* 0x000000040c277c23 */ /* 0x000fe20008010027 */
[----:B------:R-:W-:Y:S01]  /*37d0*/  ISETP.GE.AND P6, PT, R14, R3, PT ;  /* 0x000000030e00720c */ /* 0x000fe20003fc6270 */
[-C--:B-1----:R-:W-:Y:S01]  /*37e0*/  HMMA.16816.F32.BF16 R84, R8, R16.reuse, R84 ;  /* 0x000000100854723c */ /* 0x082fe20000041854 */
[----:B------:R-:W-:Y:S01]  /*37f0*/  IADD3 R38, R69, 0x29, RZ ;  /* 0x0000002945267810 */ /* 0x000fe20007ffe0ff */
[----:B---3--:R-:W-:Y:S01]  /*3800*/  FFMA.FTZ R88, R41, UR4, R88 ;  /* 0x0000000429587c23 */ /* 0x008fe20008010058 */
[----:B------:R-:W-:Y:S01]  /*3810*/  FSEL R47, R43, -INF , !P3 ;  /* 0xff8000002b2f7808 */ /* 0x000fe20005800000 */
[C---:B------:R-:W-:Y:S01]  /*3820*/  FFMA.FTZ R34, R41.reuse, UR4, R34 ;  /* 0x0000000429227c23 */ /* 0x040fe20008010022 */
[----:B------:R-:W1:Y:S01]  /*3830*/  I2F R36, R38 ;  /* 0x0000002600247306 */ /* 0x000e620000201400 */
[----:B------:R-:W-:Y:S01]  /*3840*/  ISETP.GE.AND P5, PT, R40, R170, PT ;  /* 0x000000aa2800720c */ /* 0x000fe20003fa6270 */
[----:B------:R-:W-:Y:S01]  /*3850*/  FFMA.FTZ R90, R41, UR4, R90 ;  /* 0x00000004295a7c23 */ /* 0x000fe2000801005a */
[----:B------:R-:W-:Y:S01]  /*3860*/  HMMA.16816.F32.BF16 R12, R4, R16, R28 ;  /* 0x00000010040c723c */ /* 0x000fe2000004181c */
[----:B------:R-:W-:-:S02]  /*3870*/  FSEL R208, R88, -INF , !P0 ;  /* 0xff80000058d07808 */ /* 0x000fc40004000000 */
[----:B------:R-:W-:Y:S02]  /*3880*/  ISETP.GE.AND P0, PT, R38, R3, PT ;  /* 0x000000032600720c */ /* 0x000fe40003f06270 */
[----:B------:R-:W-:Y:S02]  /*3890*/  ISETP.GE.AND P3, PT, R40, R169, PT ;  /* 0x000000a92800720c */ /* 0x000fe40003f66270 */
[C---:B------:R-:W-:Y:S01]  /*38a0*/  IADD3 R16, R69.reuse, 0x31, RZ ;  /* 0x0000003145107810 */ /* 0x040fe20007ffe0ff */
[-C--:B------:R-:W-:Y:S01]  /*38b0*/  HMMA.16816.F32.BF16 R80, R8, R18.reuse, R80 ;  /* 0x000000120850723c */ /* 0x080fe20000041850 */
[----:B------:R-:W-:Y:S01]  /*38c0*/  IADD3 R29, R69, 0x30, RZ ;  /* 0x00000030451d7810 */ /* 0x000fe20007ffe0ff */
[----:B------:R-:W-:Y:S01]  /*38d0*/  FFMA.FTZ R28, R41, UR4, R32 ;  /* 0x00000004291c7c23 */ /* 0x000fe20008010020 */
[----:B------:R-:W2:Y:S01]  /*38e0*/  I2F R8, R16 ;  /* 0x0000001000087306 */ /* 0x000ea20000201400 */
[----:B------:R-:W-:Y:S01]  /*38f0*/  FSEL R230, R92, -INF , !P1 ;  /* 0xff8000005ce67808 */ /* 0x000fe20004800000 */
[----:B-1----:R-:W-:Y:S01]  /*3900*/  FFMA.FTZ R35, R36, UR4, R35 ;  /* 0x0000000424237c23 */ /* 0x002fe20008010023 */
[----:B------:R-:W-:Y:S01]  /*3910*/  ISETP.GE.AND P1, PT, R40, R3, PT ;  /* 0x000000032800720c */ /* 0x000fe20003f26270 */
[C---:B------:R-:W-:Y:S01]  /*3920*/  FFMA.FTZ R89, R36.reuse, UR4, R89 ;  /* 0x0000000424597c23 */ /* 0x040fe20008010059 */
[----:B------:R-:W-:Y:S01]  /*3930*/  HMMA.16816.F32.BF16 R24, R4, R18, R24 ;  /* 0x000000120418723c */ /* 0x000fe20000041818 */
[----:B------:R-:W-:Y:S01]  /*3940*/  FSEL R200, R95, -INF , !P5 ;  /* 0xff8000005fc87808 */ /* 0x000fe20006800000 */
[C---:B------:R-:W-:Y:S01]  /*3950*/  FFMA.FTZ R91, R36.reuse, UR4, R91 ;  /* 0x00000004245b7c23 */ /* 0x040fe2000801005b */
[----:B------:R-:W1:Y:S01]  /*3960*/  I2F R7, R69 ;  /* 0x0000004500077306 */ /* 0x000e620000201400 */
[----:B------:R-:W-:Y:S01]  /*3970*/  FSEL R193, R35, -INF , !P0 ;  /* 0xff80000023c17808 */ /* 0x000fe20004000000 */
[----:B------:R-:W-:Y:S01]  /*3980*/  FFMA.FTZ R30, R36, UR4, R33 ;  /* 0x00000004241e7c23 */ /* 0x000fe20008010021 */
[----:B------:R-:W-:-:S02]  /*3990*/  ISETP.GE.AND P0, PT, R16, R169, PT ;  /* 0x000000a91000720c */ /* 0x000fc40003f06270 */
[C---:B------:R-:W-:Y:S02]  /*39a0*/  IADD3 R6, R69.reuse, 0x39, RZ ;  /* 0x0000003945067810 */ /* 0x040fe40007ffe0ff */
[----:B------:R-:W-:Y:S01]  /*39b0*/  IADD3 R4, R69, 0x38, RZ ;  /* 0x0000003845047810 */ /* 0x000fe20007ffe0ff */
[C---:B--2---:R-:W-:Y:S01]  /*39c0*/  FFMA.FTZ R85, R8.reuse, UR4, R85 ;  /* 0x0000000408557c23 */ /* 0x044fe20008010055 */
[----:B------:R-:W2:Y:S01]  /*39d0*/  I2F R17, R29 ;  /* 0x0000001d00117306 */ /* 0x000ea20000201400 */
[C---:B------:R-:W-:Y:S01]  /*39e0*/  FFMA.FTZ R87, R8.reuse, UR4, R87 ;  /* 0x0000000408577c23 */ /* 0x040fe20008010057 */
[----:B------:R-:W-:Y:S01]  /*39f0*/  FSEL R180, R37, -INF , !P3 ;  /* 0xff80000025b47808 */ /* 0x000fe20005800000 */
[----:B------:R-:W-:Y:S01]  /*3a00*/  FFMA.FTZ R13, R8, UR4, R13 ;  /* 0x00000004080d7c23 */ /* 0x000fe2000801000d */
[----:B------:R-:W-:Y:S01]  /*3a10*/  ISETP.GE.AND P5, PT, R38, R232, PT ;  /* 0x000000e82600720c */ /* 0x000fe20003fa6270 */
[----:B------:R-:W-:Y:S01]  /*3a20*/  FFMA.FTZ R15, R8, UR4, R15 ;  /* 0x00000004080f7c23 */ /* 0x000fe2000801000f */
[----:B------:R-:W-:Y:S01]  /*3a30*/  ISETP.GE.AND P3, PT, R38, R170, PT ;  /* 0x000000aa2600720c */ /* 0x000fe20003f66270 */
[----:B-1----:R-:W-:Y:S01]  /*3a40*/  FFMA.FTZ R62, R7, UR4, R62 ;  /* 0x00000004073e7c23 */ /* 0x002fe2000801003e */
[----:B------:R-:W1:Y:S01]  /*3a50*/  I2F R8, R6 ;  /* 0x0000000600087306 */ /* 0x000e620000201400 */
[----:B------:R-:W-:Y:S01]  /*3a60*/  FSEL R194, R13, -INF , !P0 ;  /* 0xff8000000dc27808 */ /* 0x000fe20004000000 */
[----:B------:R-:W-:Y:S01]  /*3a70*/  FFMA.FTZ R9, R7, UR4, R56 ;  /* 0x0000000407097c23 */ /* 0x000fe20008010038 */
[----:B------:R-:W-:-:S02]  /*3a80*/  FSEL R195, R39, -INF , !P1 ;  /* 0xff80000027c37808 */ /* 0x000fc40004800000 */
[-C--:B------:R-:W-:Y:S02]  /*3a90*/  ISETP.GE.AND P0, PT, R69, R170.reuse, PT ;  /* 0x000000aa4500720c */ /* 0x080fe40003f06270 */
[-C--:B------:R-:W-:Y:S01]  /*3aa0*/  ISETP.GE.AND P1, PT, R38, R169.reuse, PT ;  /* 0x000000a92600720c */ /* 0x080fe20003f26270 */
[----:B------:R-:W3:Y:S01]  /*3ab0*/  I2F R5, R4 ;  /* 0x0000000400057306 */ /* 0x000ee20000201400 */
[----:B------:R-:W-:Y:S01]  /*3ac0*/  FSEL R28, R28, -INF , !P2 ;  /* 0xff8000001c1c7808 */ /* 0x000fe20005000000 */
[C---:B--2---:R-:W-:Y:S01]  /*3ad0*/  FFMA.FTZ R86, R17.reuse, UR4, R86 ;  /* 0x0000000411567c23 */ /* 0x044fe20008010056 */
[----:B------:R-:W-:Y:S01]  /*3ae0*/  FSEL R189, R34, -INF , !P6 ;  /* 0xff80000022bd7808 */ /* 0x000fe20007000000 */
[----:B------:R-:W-:Y:S01]  /*3af0*/  FFMA.FTZ R12, R17, UR4, R12 ;  /* 0x00000004110c7c23 */ /* 0x000fe2000801000c */
[----:B------:R-:W-:Y:S01]  /*3b00*/  FSEL R198, R89, -INF , !P5 ;  /* 0xff80000059c67808 */ /* 0x000fe20006800000 */
[----:B------:R-:W-:Y:S01]  /*3b10*/  FFMA.FTZ R14, R17, UR4, R14 ;  /* 0x00000004110e7c23 */ /* 0x000fe2000801000e */
[----:B------:R-:W-:Y:S01]  /*3b20*/  FSEL R206, R91, -INF , !P3 ;  /* 0xff8000005bce7808 */ /* 0x000fe20005800000 */
[C---:B-1----:R-:W-:Y:S01]  /*3b30*/  FFMA.FTZ R81, R8.reuse, UR4, R81 ;  /* 0x0000000408517c23 */ /* 0x042fe20008010051 */
[C---:B------:R-:W-:Y:S01]  /*3b40*/  ISETP.GE.AND P2, PT, R29.reuse, R170, PT ;  /* 0x000000aa1d00720c */ /* 0x040fe20003f46270 */
[C---:B------:R-:W-:Y:S01]  /*3b50*/  FFMA.FTZ R64, R8.reuse, UR4, R83 ;  /* 0x0000000408407c23 */ /* 0x040fe20008010053 */
[C---:B------:R-:W-:Y:S01]  /*3b60*/  ISETP.GE.AND P6, PT, R29.reuse, R169, PT ;  /* 0x000000a91d00720c */ /* 0x040fe20003fc6270 */
[C---:B------:R-:W-:Y:S01]  /*3b70*/  FFMA.FTZ R25, R8.reuse, UR4, R25 ;  /* 0x0000000408197c23 */ /* 0x040fe20008010019 */
[----:B------:R-:W-:Y:S01]  /*3b80*/  ISETP.GE.AND P5, PT, R29, R3, PT ;  /* 0x000000031d00720c */ /* 0x000fe20003fa6270 */
[----:B------:R-:W-:Y:S01]  /*3b90*/  FFMA.FTZ R27, R8, UR4, R27 ;  /* 0x00000004081b7c23 */ /* 0x000fe2000801001b */
[-C--:B------:R-:W-:Y:S01]  /*3ba0*/  ISETP.GE.AND P3, PT, R16, R232.reuse, PT ;  /* 0x000000e81000720c */ /* 0x080fe20003f66270 */
[----:B------:R-:W-:Y:S01]  /*3bb0*/  FFMA.FTZ R84, R17, UR4, R84 ;  /* 0x0000000411547c23 */ /* 0x000fe20008010054 */
[----:B------:R-:W-:Y:S01]  /*3bc0*/  FSEL R8, R62, -INF , !P0 ;  /* 0xff8000003e087808 */ /* 0x000fe20004000000 */
[C---:B---3--:R-:W-:Y:S01]  /*3bd0*/  FFMA.FTZ R80, R5.reuse, UR4, R80 ;  /* 0x0000000405507c23 */ /* 0x048fe20008010050 */
[----:B------:R-:W-:Y:S01]  /*3be0*/  FSEL R202, R90, -INF , !P4 ;  /* 0xff8000005aca7808 */ /* 0x000fe20006000000 */
[C---:B------:R-:W-:Y:S01]  /*3bf0*/  FFMA.FTZ R24, R5.reuse, UR4, R24 ;  /* 0x0000000405187c23 */ /* 0x040fe20008010018 */
[----:B------:R-:W-:Y:S01]  /*3c00*/  FSEL R30, R30, -INF , !P1 ;  /* 0xff8000001e1e7808 */ /* 0x000fe20004800000 */
[C---:B------:R-:W-:Y:S01]  /*3c10*/  FFMA.FTZ R66, R5.reuse, UR4, R82 ;  /* 0x0000000405427c23 */ /* 0x040fe20008010052 */
[----:B------:R-:W-:Y:S01]  /*3c20*/  PLOP3.LUT P0, PT, PT, PT, UP0, 0x80, 0x0 ;  /* 0x000000000000781c */ /* 0x000fe20003f0f008 */
[----:B------:R-:W-:Y:S01]  /*3c30*/  FFMA.FTZ R26, R5, UR4, R26 ;  /* 0x00000004051a7c23 */ /* 0x000fe2000801001a */
[----:B------:R-:W-:Y:S01]  /*3c40*/  BAR.SYNC.DEFER_BLOCKING 0x0 ;  /* 0x0000000000007b1d */ /* 0x000fe20000010000 */
        /* <DEDUP_REMOVED lines=8> */
[C---:B------:R-:W-:Y:S02]  /*3cd0*/  ISETP.GE.AND P5, PT, R4.reuse, R169, PT ;  /* 0x000000a90400720c */ /* 0x040fe40003fa6270 */
[-C--:B------:R-:W-:Y:S01]  /*3ce0*/  ISETP.GE.AND P3, PT, R4, R3.reuse, PT ;  /* 0x000000030400720c */ /* 0x080fe20003f66270 */
[C---:B------:R-:W-:Y:S01]  /*3cf0*/  FFMA.FTZ R4, R7.reuse, UR4, R60 ;  /* 0x0000000407047c23 */ /* 0x040fe2000801003c */
[----:B------:R-:W-:Y:S01]  /*3d00*/  FSEL R178, R84, -INF , !P4 ;  /* 0xff80000054b27808 */ /* 0x000fe20006000000 */
[----:B------:R-:W-:Y:S01]  /*3d10*/  FFMA.FTZ R7, R7, UR4, R58 ;  /* 0x0000000407077c23 */ /* 0x000fe2000801003a */
[----:B------:R-:W-:Y:S02]  /*3d20*/  FSEL R164, R87, -INF , !P1 ;  /* 0xff80000057a47808 */ /* 0x000fe40004800000 */
[----:B------:R-:W-:-:S02]  /*3d30*/  ISETP.GE.AND P4, PT, R16, R3, PT ;  /* 0x000000031000720c */ /* 0x000fc40003f86270 */
[----:B------:R-:W-:Y:S02]  /*3d40*/  ISETP.GE.AND P1, PT, R69, R232, PT ;  /* 0x000000e84500720c */ /* 0x000fe40003f26270 */
[----:B------:R-:W-:Y:S02]  /*3d50*/  FSEL R185, R15, -INF , !P4 ;  /* 0xff8000000fb97808 */ /* 0x000fe40006000000 */
[----:B------:R-:W-:Y:S02]  /*3d60*/  FSEL R176, R80, -INF , !P2 ;  /* 0xff80000050b07808 */ /* 0x000fe40005000000 */
[----:B------:R-:W-:Y:S02]  /*3d70*/  FSEL R66, R66, -INF , !P6 ;  /* 0xff80000042427808 */ /* 0x000fe40007000000 */
[----:B------:R-:W-:Y:S02]  /*3d80*/  FSEL R192, R24, -INF , !P5 ;  /* 0xff80000018c07808 */ /* 0x000fe40006800000 */
[----:B------:R-:W-:-:S02]  /*3d90*/  FSEL R183, R26, -INF , !P3 ;  /* 0xff8000001ab77808 */ /* 0x000fc40005800000 */
[----:B------:R-:W-:Y:S02]  /*3da0*/  FSEL R4, R4, -INF , !P1 ;  /* 0xff80000004047808 */ /* 0x000fe40004800000 */
[C---:B------:R-:W-:Y:S02]  /*3db0*/  ISETP.GE.AND P4, PT, R69.reuse, R169, PT ;  /* 0x000000a94500720c */ /* 0x040fe40003f86270 */
[----:B------:R-:W-:Y:S02]  /*3dc0*/  ISETP.GE.AND P2, PT, R69, R3, PT ;  /* 0x000000034500720c */ /* 0x000fe40003f46270 */
[C---:B------:R-:W-:Y:S02]  /*3dd0*/  ISETP.GE.AND P6, PT, R6.reuse, R232, PT ;  /* 0x000000e80600720c */ /* 0x040fe40003fc6270 */
[C---:B------:R-:W-:Y:S02]  /*3de0*/  ISETP.GE.AND P5, PT, R6.reuse, R170, PT ;  /* 0x000000aa0600720c */ /* 0x040fe40003fa6270 */
        /* <DEDUP_REMOVED lines=66> */
.L_x_119:
[----:B------:R-:W-:Y:S05]  /*4210*/  BSYNC B0 ;  /* 0x0000000000007941 */ /* 0x000fea0003800000 */
.L_x_118:
[----:B------:R-:W0:Y:S02]  /*4220*/  LDGDEPBAR ;  /* 0x00000000000079af */ /* 0x000e240000000000 */
.L_x_117:
[----:B-1----:R-:W-:Y:S02]  /*4230*/  FMNMX.FTZ R11, R9, R78, !PT ;  /* 0x0000004e090b7209 */ /* 0x002fe40007810000 */
        /* <DEDUP_REMOVED lines=58> */
[----:B-1----:R-:W-:Y:S01]  /*45e0*/  FMNMX.FTZ R6, R15, R6, !PT ;  /* 0x000000060f067209 */ /* 0x002fe20007810000 */
[----:B------:R-:W1:Y:S01]  /*45f0*/  SHFL.BFLY PT, R168, R5, 0x2, 0x1f ;  /* 0x0c401f0005a87f89 */ /* 0x000e6200000e0000 */
[----:B------:R-:W-:Y:S02]  /*4600*/  FMNMX.FTZ R167, R206, R11, !PT ;  /* 0x0000000bcea77209 */ /* 0x000fe40007810000 */
[----:B--2---:R-:W-:Y:S01]  /*4610*/  FMNMX.FTZ R166, R13, R166, !PT ;  /* 0x000000a60da67209 */ /* 0x004fe20007810000 */
[----:B------:R-:W2:Y:S01]  /*4620*/  SHFL.BFLY PT, R165, R6, 0x1, 0x1f ;  /* 0x0c201f0006a57f89 */ /* 0x000ea200000e0000 */
[----:B------:R-:W-:-:S02]  /*4630*/  FMNMX.FTZ R167, R172, R167, !PT ;  /* 0x000000a7aca77209 */ /* 0x000fc40007810000 */
[----:B------:R-:W-:Y:S01]  /*4640*/  SHF.L.U32 R213, R2, 0x1, RZ ;  /* 0x0000000102d57819 */ /* 0x000fe200000006ff */
[----:B------:R-:W-:Y:S01]  /*4650*/  FMUL.FTZ R191, R166, c[0x0][0x23c] ;  /* 0x00008f00a6bf7a20 */ /* 0x000fe20000410000 */
[----:B------:R-:W-:Y:S02]  /*4660*/  FMNMX.FTZ R167, R164, R167, !PT ;  /* 0x000000a7a4a77209 */ /* 0x000fe40007810000 */
[----:B------:R-:W-:Y:S01]  /*4670*/  FSETP.NEU.FTZ.AND P1, PT, R166, -INF , PT ;  /* 0xff800000a600780b */ /* 0x000fe20003f3d000 */
[----:B------:R-:W-:Y:S01]  /*4680*/  LDSM.16.MT88.4 R148, [R213+0x9000] ;  /* 0x00900000d594783b */ /* 0x000fe20000004200 */
[----:B------:R-:W-:Y:S02]  /*4690*/  FMNMX.FTZ R167, R66, R167, !PT ;  /* 0x000000a742a77209 */ /* 0x000fe40007810000 */
[----:B------:R-:W-:Y:S01]  /*46a0*/  LEA R171, R0, R213, 0x1 ;  /* 0x000000d500ab7211 */ /* 0x000fe200078e08ff */
[----:B------:R-:W-:Y:S01]  /*46b0*/  LDSM.16.MT88.4 R96, [R213+0xa000] ;  /* 0x00a00000d560783b */ /* 0x000fe20000004200 */
[----:B------:R-:W-:-:S02]  /*46c0*/  FMNMX.FTZ R167, R64, R167, !PT ;  /* 0x000000a740a77209 */ /* 0x000fc40007810000 */
[----:B------:R-:W-:Y:S01]  /*46d0*/  FSEL R191, R191, RZ, P1 ;  /* 0x000000ffbfbf7208 */ /* 0x000fe20000800000 */
[----:B------:R-:W-:Y:S01]  /*46e0*/  LDSM.16.MT88.4 R80, [R171+0x9000] ;  /* 0x00900000ab50783b */ /* 0x000fe20000004200 */
[----:B-1----:R-:W-:-:S03]  /*46f0*/  FMNMX.FTZ R168, R5, R168, !PT ;  /* 0x000000a805a87209 */ /* 0x002fc60007810000 */
[----:B------:R-:W-:Y:S01]  /*4700*/  LDSM.16.MT88.4 R140, [R171+0xa000] ;  /* 0x00a00000ab8c783b */ /* 0x000fe20000004200 */
[--C-:B------:R-:W-:Y:S01]  /*4710*/  FFMA.FTZ R48, R9, c[0x0][0x23c], -R191.reuse ;  /* 0x00008f0009307a23 */ /* 0x100fe200000108bf */
[----:B--2---:R-:W-:Y:S02]  /*4720*/  FMNMX.FTZ R165, R6, R165, !PT ;  /* 0x000000a506a57209 */ /* 0x004fe40007810000 */
[----:B------:R-:W1:Y:S01]  /*4730*/  SHFL.BFLY PT, R5, R168, 0x1, 0x1f ;  /* 0x0c201f00a8057f89 */ /* 0x000e6200000e0000 */
[--C-:B------:R-:W-:Y:S01]  /*4740*/  FFMA.FTZ R45, R78, c[0x0][0x23c], -R191.reuse ;  /* 0x00008f004e2d7a23 */ /* 0x100fe200000108bf */
[C---:B------:R-:W-:Y:S02]  /*4750*/  FSETP.NEU.FTZ.AND P1, PT, R165.reuse, -INF , PT ;  /* 0xff800000a500780b */ /* 0x040fe40003f3d000 */
[----:B------:R-:W2:Y:S01]  /*4760*/  SHFL.BFLY PT, R6, R167, 0x2, 0x1f ;  /* 0x0c401f00a7067f89 */ /* 0x000ea200000e0000 */
[----:B------:R-:W-:Y:S01]  /*4770*/  FMUL.FTZ R184, R165, c[0x0][0x23c] ;  /* 0x00008f00a5b87a20 */ /* 0x000fe20000410000 */
[----:B------:R-:W-:Y:S01]  /*4780*/  MUFU.EX2 R48, R48 ;  /* 0x0000003000307308 */ /* 0x000fe20000000800 */
[--C-:B------:R-:W-:Y:S01]  /*4790*/  FFMA.FTZ R46, R52, c[0x0][0x23c], -R191.reuse ;  /* 0x00008f00342e7a23 */ /* 0x100fe200000108bf */
[----:B------:R-:W-:Y:S01]  /*47a0*/  LDSM.16.MT88.4 R120, [R213+0xb000] ;  /* 0x00b00000d578783b */ /* 0x000fe20000004200 */
[--C-:B------:R-:W-:Y:S01]  /*47b0*/  FFMA.FTZ R39, R54, c[0x0][0x23c], -R191.reuse ;  /* 0x00008f0036277a23 */ /* 0x100fe200000108bf */
[----:B------:R-:W-:Y:S01]  /*47c0*/  FSEL R184, R184, RZ, P1 ;  /* 0x000000ffb8b87208 */ /* 0x000fe20000800000 */
[--C-:B------:R-:W-:Y:S01]  /*47d0*/  FFMA.FTZ R43, R20, c[0x0][0x23c], -R191.reuse ;  /* 0x00008f00142b7a23 */ /* 0x100fe200000108bf */
[----:B------:R-:W-:Y:S01]  /*47e0*/  LDSM.16.MT88.4 R24, [R213+0x9400] ;  /* 0x00940000d518783b */ /* 0x000fe20000004200 */
[----:B------:R-:W-:Y:S01]  /*47f0*/  FFMA.FTZ R36, R22, c[0x0][0x23c], -R191 ;  /* 0x00008f0016247a23 */ /* 0x000fe200000108bf */
[----:B------:R-:W3:Y:S01]  /*4800*/  MUFU.EX2 R45, R45 ;  /* 0x0000002d002d7308 */ /* 0x000ee20000000800 */
[--C-:B------:R-:W-:Y:S01]  /*4810*/  FFMA.FTZ R44, R7, c[0x0][0x23c], -R184.reuse ;  /* 0x00008f00072c7a23 */ /* 0x100fe200000108b8 */
[----:B------:R-:W-:Y:S01]  /*4820*/  LDSM.16.MT88.4 R16, [R213+0xa400] ;  /* 0x00a40000d510783b */ /* 0x000fe20000004200 */
[----:B------:R-:W-:-:S02]  /*4830*/  FFMA.FTZ R51, R57, c[0x0][0x23c], -R184 ;  /* 0x00008f0039337a23 */ /* 0x000fc400000108b8 */
[--C-:B------:R-:W-:Y:S01]  /*4840*/  FFMA.FTZ R49, R49, c[0x0][0x23c], -R184.reuse ;  /* 0x00008f0031317a23 */ /* 0x100fe200000108b8 */
[----:B------:R-:W-:Y:S01]  /*4850*/  LDSM.16.MT88.4 R12, [R171+0xa400] ;  /* 0x00a40000ab0c783b */ /* 0x000fe20000004200 */
[--C-:B------:R-:W-:Y:S01]  /*4860*/  FFMA.FTZ R40, R53, c[0x0][0x23c], -R184.reuse ;  /* 0x00008f0035287a23 */ /* 0x100fe200000108b8 */
[----:B------:R-:W-:Y:S01]  /*4870*/  MUFU.EX2 R46, R46 ;  /* 0x0000002e002e7308 */ /* 0x000fe20000000800 */
[----:B------:R-:W-:Y:S01]  /*4880*/  FFMA.FTZ R41, R21, c[0x0][0x23c], -R184 ;  /* 0x00008f0015297a23 */ /* 0x000fe200000108b8 */
[----:B-1----:R-:W-:Y:S01]  /*4890*/  FMNMX.FTZ R168, R168, R5, !PT ;  /* 0x00000005a8a87209 */ /* 0x002fe20007810000 */
[----:B------:R-:W-:Y:S01]  /*48a0*/  LDSM.16.MT88.4 R32, [R171+0xb400] ;  /* 0x00b40000ab20783b */ /* 0x000fe20000004200 */
[--C-:B------:R-:W-:Y:S01]  /*48b0*/  FFMA.FTZ R37, R100, c[0x0][0x23c], -R191.reuse ;  /* 0x00008f0064257a23 */ /* 0x100fe200000108bf */
[----:B--2---:R-:W-:Y:S02]  /*48c0*/  FMNMX.FTZ R167, R167, R6, !PT ;  /* 0x00000006a7a77209 */ /* 0x004fe40007810000 */
[C---:B------:R-:W-:Y:S01]  /*48d0*/  FMUL.FTZ R175, R168.reuse, c[0x0][0x23c] ;  /* 0x00008f00a8af7a20 */ /* 0x040fe20000410000 */
[----:B------:R-:W-:Y:S01]  /*48e0*/  FSETP.NEU.FTZ.AND P1, PT, R168, -INF , PT ;  /* 0xff800000a800780b */ /* 0x000fe20003f3d000 */
[----:B------:R-:W1:Y:S01]  /*48f0*/  MUFU.EX2 R39, R39 ;  /* 0x0000002700277308 */ /* 0x000e620000000800 */
[----:B---3--:R-:W-:Y:S01]  /*4900*/  F2FP.BF16.PACK_AB R128, R45, R48 ;  /* 0x000000302d80723e */ /* 0x008fe200000010ff */
[----:B------:R-:W2:Y:S01]  /*4910*/  SHFL.BFLY PT, R0, R167, 0x1, 0x1f ;  /* 0x0c201f00a7007f89 */ /* 0x000ea200000e0000 */
[----:B------:R-:W-:Y:S01]  /*4920*/  FSEL R175, R175, RZ, P1 ;  /* 0x000000ffafaf7208 */ /* 0x000fe20000800000 */
[----:B------:R-:W-:-:S02]  /*4930*/  FFMA.FTZ R2, R102, c[0x0][0x23c], -R191 ;  /* 0x00008f0066027a23 */ /* 0x000fc400000108bf */
[--C-:B------:R-:W-:Y:S02]  /*4940*/  FFMA.FTZ R38, R61, c[0x0][0x23c], -R184.reuse ;  /* 0x00008f003d267a23 */ /* 0x100fe400000108b8 */
[--C-:B------:R-:W-:Y:S01]  /*4950*/  FFMA.FTZ R59, R4, c[0x0][0x23c], -R175.reuse ;  /* 0x00008f00043b7a23 */ /* 0x100fe200000108af */
[----:B------:R-:W-:Y:S01]  /*4960*/  MUFU.EX2 R44, R44 ;  /* 0x0000002c002c7308 */ /* 0x000fe20000000800 */
[----:B------:R-:W3:Y:S01]  /*4970*/  LDSM.16.MT88.4 R4, [R171+0xb000] ;  /* 0x00b00000ab04783b */ /* 0x000ee20000004200 */
[--C-:B------:R-:W-:Y:S02]  /*4980*/  FFMA.FTZ R54, R74, c[0x0][0x23c], -R175.reuse ;  /* 0x00008f004a367a23 */ /* 0x100fe400000108af */
[--C-:B------:R-:W-:Y:S02]  /*4990*/  FFMA.FTZ R55, R72, c[0x0][0x23c], -R175.reuse ;  /* 0x00008f0048377a23 */ /* 0x100fe400000108af */
[----:B------:R-:W-:Y:S01]  /*49a0*/  FFMA.FTZ R50, R50, c[0x0][0x23c], -R175 ;  /* 0x00008f0032327a23 */ /* 0x000fe200000108af */
[----:B-1----:R-:W-:Y:S01]  /*49b0*/  F2FP.BF16.PACK_AB R130, R39, R46 ;  /* 0x0000002e2782723e */ /* 0x002fe200000010ff */
[----:B------:R-:W1:Y:S01]  /*49c0*/  MUFU.EX2 R51, R51 ;  /* 0x0000003300337308 */ /* 0x000e620000000800 */
[----:B------:R-:W-:-:S02]  /*49d0*/  FFMA.FTZ R47, R47, c[0x0][0x23c], -R184 ;  /* 0x00008f002f2f7a23 */ /* 0x000fc400000108b8 */
[--C-:B------:R-:W-:Y:S02]  /*49e0*/  FFMA.FTZ R56, R124, c[0x0][0x23c], -R175.reuse ;  /* 0x00008f007c387a23 */ /* 0x100fe400000108af */
[--C-:B------:R-:W-:Y:S02]  /*49f0*/  FFMA.FTZ R61, R246, c[0x0][0x23c], -R175.reuse ;  /* 0x00008f00f63d7a23 */ /* 0x100fe400000108af */
[----:B------:R-:W-:Y:S01]  /*4a00*/  FFMA.FTZ R58, R244, c[0x0][0x23c], -R175 ;  /* 0x00008f00f43a7a23 */ /* 0x000fe200000108af */
[----:B------:R-:W-:Y:S01]  /*4a10*/  MUFU.EX2 R49, R49 ;  /* 0x0000003100317308 */ /* 0x000fe20000000800 */
[----:B--2---:R-:W-:Y:S01]  /*4a20*/  FMNMX.FTZ R167, R167, R0, !PT ;  /* 0x00000000a7a77209 */ /* 0x004fe20007810000 */
[----:B------:R-:W-:Y:S02]  /*4a30*/  FFMA.FTZ R0, R23, c[0x0][0x23c], -R184 ;  /* 0x00008f0017007a23 */ /* 0x000fe400000108b8 */
[----:B------:R-:W2:Y:S01]  /*4a40*/  LDSM.16.MT88.4 R20, [R171+0x9400] ;  /* 0x00940000ab14783b */ /* 0x000ea20000004200 */
[C---:B------:R-:W-:Y:S01]  /*4a50*/  FSETP.NEU.FTZ.AND P1, PT, R167.reuse, -INF , PT ;  /* 0xff800000a700780b */ /* 0x040fe20003f3d000 */
[----:B------:R-:W-:-:S02]  /*4a60*/  FMUL.FTZ R173, R167, c[0x0][0x23c] ;  /* 0x00008f00a7ad7a20 */ /* 0x000fc40000410000 */
[----:B------:R-:W4:Y:S01]  /*4a70*/  MUFU.EX2 R40, R40 ;  /* 0x0000002800287308 */ /* 0x000f220000000800 */
[----:B-1----:R-:W-:Y:S01]  /*4a80*/  F2FP.BF16.PACK_AB R129, R51, R44 ;  /* 0x0000002c3381723e */ /* 0x002fe200000010ff */
[----:B------:R-:W-:Y:S01]  /*4a90*/  FFMA.FTZ R63, R248, c[0x0][0x23c], -R175 ;  /* 0x00008f00f83f7a23 */ /* 0x000fe200000108af */
[----:B------:R-:W-:Y:S01]  /*4aa0*/  FSEL R173, R173, RZ, P1 ;  /* 0x000000ffadad7208 */ /* 0x000fe20000800000 */
[--C-:B------:R-:W-:Y:S02]  /*4ab0*/  FFMA.FTZ R177, R186, c[0x0][0x23c], -R191.reuse ;  /* 0x00008f00bab17a23 */ /* 0x100fe400000108bf */
[----:B------:R-:W-:Y:S02]  /*4ac0*/  FFMA.FTZ R180, R180, c[0x0][0x23c], -R191 ;  /* 0x00008f00b4b47a23 */ /* 0x000fe400000108bf */
[--C-:B------:R-:W-:Y:S01]  /*4ad0*/  FFMA.FTZ R57, R8, c[0x0][0x23c], -R173.reuse ;  /* 0x00008f0008397a23 */ /* 0x100fe200000108ad */
[----:B------:R-:W-:Y:S01]  /*4ae0*/  MUFU.EX2 R59, R59 ;  /* 0x0000003b003b7308 */ /* 0x000fe20000000800 */
[--C-:B------:R-:W-:Y:S01]  /*4af0*/  FFMA.FTZ R52, R68, c[0x0][0x23c], -R173.reuse ;  /* 0x00008f0044347a23 */ /* 0x100fe200000108ad */
[----:B------:R-:W1:Y:S01]  /*4b00*/  LDSM.16.MT88.4 R8, [R213+0xb400] ;  /* 0x00b40000d508783b */ /* 0x000e620000004200 */
[----:B------:R-:W-:-:S02]  /*4b10*/  FFMA.FTZ R53, R76, c[0x0][0x23c], -R173 ;  /* 0x00008f004c357a23 */ /* 0x000fc400000108ad */
[--C-:B------:R-:W-:Y:S01]  /*4b20*/  FFMA.FTZ R42, R70, c[0x0][0x23c], -R173.reuse ;  /* 0x00008f00462a7a23 */ /* 0x100fe200000108ad */
[----:B----4-:R-:W-:Y:S02]  /*4b30*/  F2FP.BF16.PACK_AB R131, R40, R49 ;  /* 0x000000312883723e */ /* 0x010fe400000010ff */
[----:B------:R-:W4:Y:S01]  /*4b40*/  MUFU.EX2 R54, R54 ;  /* 0x0000003600367308 */ /* 0x000f220000000800 */
[--C-:B------:R-:W-:Y:S02]  /*4b50*/  FFMA.FTZ R65, R236, c[0x0][0x23c], -R173.reuse ;  /* 0x00008f00ec417a23 */ /* 0x100fe400000108ad */
[--C-:B------:R-:W-:Y:S02]  /*4b60*/  FFMA.FTZ R60, R188, c[0x0][0x23c], -R173.reuse ;  /* 0x00008f00bc3c7a23 */ /* 0x100fe400000108ad */
[--C-:B------:R-:W-:Y:S01]  /*4b70*/  FFMA.FTZ R62, R242, c[0x0][0x23c], -R173.reuse ;  /* 0x00008f00f23e7a23 */ /* 0x100fe200000108ad */
[----:B------:R-:W-:Y:S01]  /*4b80*/  HMMA.16816.F32.BF16 R156, R128, R148, RZ ;  /* 0x00000094809c723c */ /* 0x000fe200000418ff */
[----:B------:R-:W-:Y:S01]  /*4b90*/  FFMA.FTZ R67, R238, c[0x0][0x23c], -R173 ;  /* 0x00008f00ee437a23 */ /* 0x000fe200000108ad */
[----:B------:R-:W-:Y:S01]  /*4ba0*/  MUFU.EX2 R55, R55 ;  /* 0x0000003700377308 */ /* 0x000fe20000000800 */
[----:B------:R-:W-:-:S02]  /*4bb0*/  FFMA.FTZ R181, R181, c[0x0][0x23c], -R184 ;  /* 0x00008f00b5b57a23 */ /* 0x000fc400000108b8 */
[--C-:B------:R-:W-:Y:S02]  /*4bc0*/  FFMA.FTZ R186, R195, c[0x0][0x23c], -R184.reuse ;  /* 0x00008f00c3ba7a23 */ /* 0x100fe400000108b8 */
[--C-:B------:R-:W-:Y:S01]  /*4bd0*/  FFMA.FTZ R189, R189, c[0x0][0x23c], -R184.reuse ;  /* 0x00008f00bdbd7a23 */ /* 0x100fe200000108b8 */
[C---:B------:R-:W-:Y:S01]  /*4be0*/  HMMA.16816.F32.BF16 R72, R128.reuse, R80, RZ ;  /* 0x000000508048723c */ /* 0x040fe200000418ff */
[----:B------:R-:W-:Y:S01]  /*4bf0*/  FFMA.FTZ R188, R193, c[0x0][0x23c], -R184 ;  /* 0x00008f00c1bc7a23 */ /* 0x000fe200000108b8 */
[----:B------:R-:W5:Y:S01]  /*4c00*/  MUFU.EX2 R50, R50 ;  /* 0x0000003200327308 */ /* 0x000f620000000800 */
[----:B----4-:R-:W-:Y:S01]  /*4c10*/  F2FP.BF16.PACK_AB R132, R54, R59 ;  /* 0x0000003b3684723e */ /* 0x010fe200000010ff */
[----:B------:R-:W-:Y:S02]  /*4c20*/  FFMA.FTZ R197, R202, c[0x0][0x23c], -R173 ;  /* 0x00008f00cac57a23 */ /* 0x000fe400000108ad */
[--C-:B------:R-:W-:Y:S02]  /*4c30*/  FFMA.FTZ R193, R230, c[0x0][0x23c], -R175.reuse ;  /* 0x00008f00e6c17a23 */ /* 0x100fe400000108af */
[----:B------:R-:W-:Y:S01]  /*4c40*/  HMMA.16816.F32.BF16 R88, R128, R96, RZ ;  /* 0x000000608058723c */ /* 0x000fe200000418ff */
[----:B------:R-:W-:Y:S01]  /*4c50*/  FFMA.FTZ R198, R198, c[0x0][0x23c], -R175 ;  /* 0x00008f00c6c67a23 */ /* 0x000fe200000108af */
[----:B------:R-:W-:Y:S01]  /*4c60*/  MUFU.EX2 R57, R57 ;  /* 0x0000003900397308 */ /* 0x000fe20000000800 */
[----:B------:R-:W-:-:S02]  /*4c70*/  FFMA.FTZ R195, R204, c[0x0][0x23c], -R173 ;  /* 0x00008f00ccc37a23 */ /* 0x000fc400000108ad */
[--C-:B------:R-:W-:Y:S02]  /*4c80*/  FFMA.FTZ R200, R200, c[0x0][0x23c], -R173.reuse ;  /* 0x00008f00c8c87a23 */ /* 0x100fe400000108ad */
[----:B------:R-:W-:Y:S01]  /*4c90*/  FFMA.FTZ R202, R206, c[0x0][0x23c], -R173 ;  /* 0x00008f00ceca7a23 */ /* 0x000fe200000108ad */
[C---:B------:R-:W-:Y:S01]  /*4ca0*/  HMMA.16816.F32.BF16 R144, R128.reuse, R140, RZ ;  /* 0x0000008c8090723c */ /* 0x040fe200000418ff */
[----:B------:R-:W-:Y:S01]  /*4cb0*/  FFMA.FTZ R210, R210, c[0x0][0x23c], -R175 ;  /* 0x00008f00d2d27a23 */ /* 0x000fe200000108af */
[----:B------:R-:W4:Y:S01]  /*4cc0*/  MUFU.EX2 R52, R52 ;  /* 0x0000003400347308 */ /* 0x000f220000000800 */
        /* <DEDUP_REMOVED lines=9> */
[C---:B---3--:R-:W-:Y:S01]  /*4d60*/  HMMA.16816.F32.BF16 R136, R128.reuse, R4, RZ ;  /* 0x000000048088723c */ /* 0x048fe200000418ff */
[----:B------:R-:W-:Y:S01]  /*4d70*/  FADD.FTZ R55, R50, R55 ;  /* 0x0000003732377221 */ /* 0x000fe20000010000 */
[----:B------:R-:W3:Y:S01]  /*4d80*/  MUFU.EX2 R42, R42 ;  /* 0x0000002a002a7308 */ /* 0x000ee20000000800 */
[----:B----4-:R-:W-:Y:S01]  /*4d90*/  F2FP.BF16.PACK_AB R133, R52, R57 ;  /* 0x000000393485723e */ /* 0x010fe200000010ff */
[----:B------:R-:W-:Y:S02]  /*4da0*/  FADD.FTZ R52, R57, R52 ;  /* 0x0000003439347221 */ /* 0x000fe40000010000 */
[----:B------:R-:W-:Y:S02]  /*4db0*/  FADD.FTZ R46, R39, R46 ;  /* 0x0000002e272e7221 */ /* 0x000fe40000010000 */
[----:B------:R-:W-:Y:S01]  /*4dc0*/  HMMA.16816.F32.BF16 R152, R128, R150, RZ ;  /* 0x000000968098723c */ /* 0x000fe200000418ff */
[----:B------:R-:W-:Y:S01]  /*4dd0*/  FADD.FTZ R40, R40, R49 ;  /* 0x0000003128287221 */ /* 0x000fe20000010000 */
[----:B------:R-:W-:Y:S01]  /*4de0*/  MUFU.EX2 R43, R43 ;  /* 0x0000002b002b7308 */ /* 0x000fe20000000800 */
[----:B------:R-:W-:-:S02]  /*4df0*/  FFMA.FTZ R199, R194, c[0x0][0x23c], -R191 ;  /* 0x00008f00c2c77a23 */ /* 0x000fc400000108bf */
[--C-:B------:R-:W-:Y:S02]  /*4e00*/  FFMA.FTZ R231, R190, c[0x0][0x23c], -R191.reuse ;  /* 0x00008f00bee77a23 */ /* 0x100fe400000108bf */
[--C-:B------:R-:W-:Y:S01]  /*4e10*/  FFMA.FTZ R196, R196, c[0x0][0x23c], -R191.reuse ;  /* 0x00008f00c4c47a23 */ /* 0x100fe200000108bf */
[C---:B------:R-:W-:Y:S01]  /*4e20*/  HMMA.16816.F32.BF16 R76, R128.reuse, R82, RZ ;  /* 0x00000052804c723c */ /* 0x040fe200000418ff */
[----:B------:R-:W-:Y:S01]  /*4e30*/  FFMA.FTZ R192, R192, c[0x0][0x23c], -R191 ;  /* 0x00008f00c0c07a23 */ /* 0x000fe200000108bf */
[C---:B---3--:R-:W-:Y:S01]  /*4e40*/  F2FP.BF16.PACK_AB R135, R42.reuse, R53 ;  /* 0x000000352a87723e */ /* 0x048fe200000010ff */
[----:B------:R-:W3:Y:S01]  /*4e50*/  MUFU.EX2 R36, R36 ;  /* 0x0000002400247308 */ /* 0x000ee20000000800 */
[----:B------:R-:W-:Y:S02]  /*4e60*/  FADD.FTZ R53, R53, R52 ;  /* 0x0000003435357221 */ /* 0x000fe40000010000 */
[----:B------:R-:W-:Y:S02]  /*4e70*/  FFMA.FTZ R187, R187, c[0x0][0x23c], -R184 ;  /* 0x00008f00bbbb7a23 */ /* 0x000fe400000108b8 */
[----:B------:R-:W-:Y:S01]  /*4e80*/  HMMA.16816.F32.BF16 R92, R128, R98, RZ ;  /* 0x00000062805c723c */ /* 0x000fe200000418ff */
[----:B------:R-:W-:-:S02]  /*4e90*/  FADD.FTZ R42, R42, R53 ;  /* 0x000000352a2a7221 */ /* 0x000fc40000010000 */
[----:B------:R-:W-:Y:S01]  /*4ea0*/  MUFU.EX2 R37, R37 ;  /* 0x0000002500257308 */ /* 0x000fe20000000800 */
[--C-:B------:R-:W-:Y:S02]  /*4eb0*/  FFMA.FTZ R190, R185, c[0x0][0x23c], -R184.reuse ;  /* 0x00008f00b9be7a23 */ /* 0x100fe400000108b8 */
[--C-:B------:R-:W-:Y:S02]  /*4ec0*/  FFMA.FTZ R194, R183, c[0x0][0x23c], -R184.reuse ;  /* 0x00008f00b7c27a23 */ /* 0x100fe400000108b8 */
[----:B------:R-:W-:Y:S01]  /*4ed0*/  HMMA.16816.F32.BF16 R104, R128, R142, RZ ;  /* 0x0000008e8068723c */ /* 0x000fe200000418ff */
[----:B------:R-:W-:Y:S02]  /*4ee0*/  FFMA.FTZ R223, R179, c[0x0][0x23c], -R184 ;  /* 0x00008f00b3df7a23 */ /* 0x000fe400000108b8 */
[----:B------:R-:W-:Y:S01]  /*4ef0*/  MUFU.EX2 R2, R2 ;  /* 0x0000000200027308 */ /* 0x000fe20000000800 */
[--C-:B------:R-:W-:Y:S02]  /*4f00*/  FFMA.FTZ R178, R178, c[0x0][0x23c], -R175.reuse ;  /* 0x00008f00b2b27a23 */ /* 0x100fe400000108af */
[----:B------:R-:W-:-:S02]  /*4f10*/  FFMA.FTZ R179, R182, c[0x0][0x23c], -R175 ;  /* 0x00008f00b6b37a23 */ /* 0x000fc400000108af */
[C---:B------:R-:W-:Y:S01]  /*4f20*/  HMMA.16816.F32.BF16 R116, R128.reuse, R122, RZ ;  /* 0x0000007a8074723c */ /* 0x040fe200000418ff */
[--C-:B------:R-:W-:Y:S02]  /*4f30*/  FFMA.FTZ R176, R176, c[0x0][0x23c], -R175.reuse ;  /* 0x00008f00b0b07a23 */ /* 0x100fe400000108af */
[----:B------:R-:W-:Y:S01]  /*4f40*/  MUFU.EX2 R41, R41 ;  /* 0x0000002900297308 */ /* 0x000fe20000000800 */
[----:B------:R-:W-:Y:S02]  /*4f50*/  FFMA.FTZ R233, R174, c[0x0][0x23c], -R175 ;  /* 0x00008f00aee97a23 */ /* 0x000fe400000108af */
[--C-:B------:R-:W-:Y:S02]  /*4f60*/  FFMA.FTZ R172, R172, c[0x0][0x23c], -R173.reuse ;  /* 0x00008f00acac7a23 */ /* 0x100fe400000108ad */
[----:B------:R-:W-:Y:S01]  /*4f70*/  HMMA.16816.F32.BF16 R128, R128, R6, RZ ;  /* 0x000000068080723c */ /* 0x000fe200000418ff */
[----:B------:R-:W-:Y:S02]  /*4f80*/  FFMA.FTZ R66, R66, c[0x0][0x23c], -R173 ;  /* 0x00008f0042427a23 */ /* 0x000fe400000108ad */
[----:B------:R-:W4:Y:S05]  /*4f90*/  MUFU.EX2 R0, R0 ;  /* 0x0000000000007308 */ /* 0x000f2a0000000800 */
        /* <DEDUP_REMOVED lines=11> */
[----:B------:R-:W-:Y:S04]  /*5050*/  MUFU.EX2 R63, R63 ;  /* 0x0000003f003f7308 */ /* 0x000fe80000000800 */
[----:B---3--:R-:W-:Y:S01]  /*5060*/  F2FP.BF16.PACK_AB R4, R36, R43 ;  /* 0x0000002b2404723e */ /* 0x008fe200000010ff */
[----:B------:R-:W-:Y:S01]  /*5070*/  HMMA.16816.F32.BF16 R148, R132, R150, RZ ;  /* 0x000000968494723c */ /* 0x000fe200000418ff */
[----:B----4-:R-:W-:Y:S01]  /*5080*/  F2FP.BF16.PACK_AB R5, R0, R41 ;  /* 0x000000290005723e */ /* 0x010fe200000010ff */
[----:B------:R-:W-:Y:S01]  /*5090*/  FADD.FTZ R43, R43, R46 ;  /* 0x0000002e2b2b7221 */ /* 0x000fe20000010000 */
[----:B------:R-:W-:Y:S01]  /*50a0*/  MUFU.EX2 R65, R65 ;  /* 0x0000004100417308 */ /* 0x000fe20000000800 */
[----:B------:R-:W-:-:S02]  /*50b0*/  FADD.FTZ R41, R41, R40 ;  /* 0x0000002829297221 */ /* 0x000fc40000010000 */
[----:B------:R-:W-:Y:S02]  /*50c0*/  FADD.FTZ R36, R36, R43 ;  /* 0x0000002b24247221 */ /* 0x000fe40000010000 */
[C---:B------:R-:W-:Y:S01]  /*50d0*/  HMMA.16816.F32.BF16 R80, R132.reuse, R82, RZ ;  /* 0x000000528450723c */ /* 0x040fe200000418ff */
[----:B------:R-:W-:Y:S02]  /*50e0*/  FADD.FTZ R41, R0, R41 ;  /* 0x0000002900297221 */ /* 0x000fe40000010000 */
[----:B------:R-:W3:Y:S05]  /*50f0*/  MUFU.EX2 R60, R60 ;  /* 0x0000003c003c7308 */ /* 0x000eea0000000800 */
[C---:B------:R-:W-:Y:S03]  /*5100*/  HMMA.16816.F32.BF16 R96, R132.reuse, R98, RZ ;  /* 0x000000628460723c */ /* 0x040fe600000418ff */
[----:B------:R-:W-:Y:S05]  /*5110*/  MUFU.EX2 R62, R62 ;  /* 0x0000003e003e7308 */ /* 0x000fea0000000800 */
[C---:B------:R-:W-:Y:S03]  /*5120*/  HMMA.16816.F32.BF16 R140, R132.reuse, R142, RZ ;  /* 0x0000008e848c723c */ /* 0x040fe600000418ff */
[----:B------:R-:W4:Y:S05]  /*5130*/  MUFU.EX2 R67, R67 ;  /* 0x0000004300437308 */ /* 0x000f2a0000000800 */
[C---:B------:R-:W-:Y:S03]  /*5140*/  HMMA.16816.F32.BF16 R120, R132.reuse, R122, RZ ;  /* 0x0000007a8478723c */ /* 0x040fe600000418ff */
[----:B------:R-:W-:Y:S05]  /*5150*/  MUFU.EX2 R177, R177 ;  /* 0x000000b100b17308 */ /* 0x000fea0000000800 */
[----:B------:R-:W-:Y:S03]  /*5160*/  HMMA.16816.F32.BF16 R132, R132, R6, RZ ;  /* 0x000000068484723c */ /* 0x000fe600000418ff */
[----:B------:R-:W1:Y:S04]  /*5170*/  MUFU.EX2 R180, R180 ;  /* 0x000000b400b47308 */ /* 0x000e680000000800 */
[----:B------:R-:W-:Y:S01]  /*5180*/  F2FP.BF16.PACK_AB R6, R2, R37 ;  /* 0x000000250206723e */ /* 0x000fe200000010ff */
[----:B------:R-:W-:Y:S01]  /*5190*/  FADD.FTZ R37, R37, R36 ;  /* 0x0000002425257221 */ /* 0x000fe20000010000 */
[----:B-----5:R-:W-:Y:S01]  /*51a0*/  F2FP.BF16.PACK_AB R7, R47, R38 ;  /* 0x000000262f07723e */ /* 0x020fe200000010ff */
[----:B------:R-:W-:Y:S01]  /*51b0*/  FADD.FTZ R38, R38, R41 ;  /* 0x0000002926267221 */ /* 0x000fe20000010000 */
[----:B------:R-:W-:Y:S01]  /*51c0*/  MUFU.EX2 R181, R181 ;  /* 0x000000b500b57308 */ /* 0x000fe20000000800 */
[----:B------:R-:W-:-:S02]  /*51d0*/  FADD.FTZ R2, R2, R37 ;  /* 0x0000002502027221 */ /* 0x000fc40000010000 */
[----:B------:R-:W-:Y:S02]  /*51e0*/  FADD.FTZ R38, R47, R38 ;  /* 0x000000262f267221 */ /* 0x000fe40000010000 */
[C---:B------:R-:W-:Y:S03]  /*51f0*/  HMMA.16816.F32.BF16 R156, R4.reuse, R24, R156 ;  /* 0x00000018049c723c */ /* 0x040fe6000004189c */
[----:B------:R-:W5:Y:S05]  /*5200*/  MUFU.EX2 R186, R186 ;  /* 0x000000ba00ba7308 */ /* 0x000f6a0000000800 */
[C---:B--2---:R-:W-:Y:S03]  /*5210*/  HMMA.16816.F32.BF16 R72, R4.reuse, R20, R72 ;  /* 0x000000140448723c */ /* 0x044fe60000041848 */
[----:B------:R-:W-:Y:S05]  /*5220*/  MUFU.EX2 R189, R189 ;  /* 0x000000bd00bd7308 */ /* 0x000fea0000000800 */
[C---:B------:R-:W-:Y:S03]  /*5230*/  HMMA.16816.F32.BF16 R88, R4.reuse, R16, R88 ;  /* 0x000000100458723c */ /* 0x040fe60000041858 */
[----:B------:R-:W-:Y:S05]  /*5240*/  MUFU.EX2 R188, R188 ;  /* 0x000000bc00bc7308 */ /* 0x000fea0000000800 */
[C---:B------:R-:W-:Y:S03]  /*5250*/  HMMA.16816.F32.BF16 R144, R4.reuse, R12, R144 ;  /* 0x0000000c0490723c */ /* 0x040fe60000041890 */
[----:B------:R-:W-:Y:S05]  /*5260*/  MUFU.EX2 R193, R193 ;  /* 0x000000c100c17308 */ /* 0x000fea0000000800 */
[C---:B-1----:R-:W-:Y:S03]  /*5270*/  HMMA.16816.F32.BF16 R112, R4.reuse, R8, R112 ;  /* 0x000000080470723c */ /* 0x042fe60000041870 */
        /* <DEDUP_REMOVED lines=17> */
[C---:B---3--:R-:W-:Y:S01]  /*5390*/  F2FP.BF16.PACK_AB R5, R60.reuse, R65 ;  /* 0x000000413c05723e */ /* 0x048fe200000010ff */
[----:B------:R-:W-:Y:S01]  /*53a0*/  FADD.FTZ R65, R65, R42 ;  /* 0x0000002a41417221 */ /* 0x000fe20000010000 */
[----:B------:R-:W-:Y:S01]  /*53b0*/  F2FP.BF16.PACK_AB R6, R63, R58 ;  /* 0x0000003a3f06723e */ /* 0x000fe200000010ff */
[----:B------:R-:W-:Y:S01]  /*53c0*/  FADD.FTZ R61, R61, R56 ;  /* 0x000000383d3d7221 */ /* 0x000fe20000010000 */
[----:B----4-:R-:W-:Y:S01]  /*53d0*/  F2FP.BF16.PACK_AB R7, R67, R62 ;  /* 0x0000003e4307723e */ /* 0x010fe200000010ff */
        /* <DEDUP_REMOVED lines=28> */
[----:B------:R-:W1:Y:S03]  /*55a0*/  LDSM.16.MT88.4 R16, [R171+0xa800] ;  /* 0x00a80000ab10783b */ /* 0x000e660000004200 */
[----:B------:R-:W-:Y:S04]  /*55b0*/  MUFU.EX2 R172, R172 ;  /* 0x000000ac00ac7308 */ /* 0x000fe80000000800 */
[C---:B------:R-:W-:Y:S01]  /*55c0*/  HMMA.16816.F32.BF16 R140, R4.reuse, R14, R140 ;  /* 0x0000000e048c723c */ /* 0x040fe2000004188c */
[----:B------:R-:W3:Y:S03]  /*55d0*/  LDSM.16.MT88.4 R12, [R213+0xb800] ;  /* 0x00b80000d50c783b */ /* 0x000ee60000004200 */
[----:B------:R-:W-:Y:S04]  /*55e0*/  MUFU.EX2 R176, R176 ;  /* 0x000000b000b07308 */ /* 0x000fe80000000800 */
[C---:B------:R-:W-:Y:S01]  /*55f0*/  HMMA.16816.F32.BF16 R120, R4.reuse, R10, R120 ;  /* 0x0000000a0478723c */ /* 0x040fe20000041878 */
[----:B------:R-:W4:Y:S03]  /*5600*/  LDSM.16.MT88.4 R8, [R171+0xb800] ;  /* 0x00b80000ab08783b */ /* 0x000f260000004200 */
[----:B------:R-:W-:Y:S04]  /*5610*/  MUFU.EX2 R233, R233 ;  /* 0x000000e900e97308 */ /* 0x000fe80000000800 */
[----:B------:R-:W-:Y:S04]  /*5620*/  HMMA.16816.F32.BF16 R132, R4, R34, R132 ;  /* 0x000000220484723c */ /* 0x000fe80000041884 */
[----:B------:R-:W1:Y:S03]  /*5630*/  MUFU.EX2 R34, R210 ;  /* 0x000000d200227308 */ /* 0x000e660000000800 */
[----:B------:R-:W-:Y:S01]  /*5640*/  FFMA.FTZ R35, R208, c[0x0][0x23c], -R175 ;  /* 0x00008f00d0237a23 */ /* 0x000fe200000108af */
[----:B------:R-:W-:Y:S01]  /*5650*/  F2FP.BF16.PACK_AB R4, R180, R177 ;  /* 0x000000b1b404723e */ /* 0x000fe200000010ff */
[--C-:B------:R-:W-:Y:S01]  /*5660*/  FFMA.FTZ R175, R164, c[0x0][0x23c], -R173.reuse ;  /* 0x00008f00a4af7a23 */ /* 0x100fe200000108ad */
[----:B-----5:R-:W-:Y:S01]  /*5670*/  F2FP.BF16.PACK_AB R5, R186, R181 ;  /* 0x000000b5ba05723e */ /* 0x020fe200000010ff */
[----:B------:R-:W-:Y:S01]  /*5680*/  FFMA.FTZ R173, R64, c[0x0][0x23c], -R173 ;  /* 0x00008f0040ad7a23 */ /* 0x000fe200000108ad */
[----:B--2---:R-:W-:Y:S01]  /*5690*/  F2FP.BF16.PACK_AB R6, R33, R32 ;  /* 0x000000202106723e */ /* 0x004fe200000010ff */
[----:B------:R-:W2:Y:S01]  /*56a0*/  MUFU.EX2 R35, R35 ;  /* 0x0000002300237308 */ /* 0x000ea20000000800 */
[----:B------:R-:W-:Y:S01]  /*56b0*/  F2FP.BF16.PACK_AB R7, R188, R189 ;  /* 0x000000bdbc07723e */ /* 0x000fe200000010ff */
[----:B------:R-:W-:-:S02]  /*56c0*/  FADD.FTZ R177, R177, R2 ;  /* 0x00000002b1b17221 */ /* 0x000fc40000010000 */
[----:B------:R-:W-:Y:S02]  /*56d0*/  FADD.FTZ R181, R181, R38 ;  /* 0x00000026b5b57221 */ /* 0x000fe40000010000 */
[----:B------:R-:W-:Y:S02]  /*56e0*/  FADD.FTZ R177, R180, R177 ;  /* 0x000000b1b4b17221 */ /* 0x000fe40000010000 */
[----:B-1----:R-:W-:Y:S01]  /*56f0*/  HMMA.16816.F32.BF16 R156, R4, R28, R156 ;  /* 0x0000001c049c723c */ /* 0x002fe2000004189c */
[----:B------:R-:W1:Y:S01]  /*5700*/  MUFU.EX2 R175, R175 ;  /* 0x000000af00af7308 */ /* 0x000e620000000800 */
[----:B------:R-:W-:Y:S02]  /*5710*/  FADD.FTZ R186, R186, R181 ;  /* 0x000000b5baba7221 */ /* 0x000fe40000010000 */
[----:B------:R-:W-:Y:S02]  /*5720*/  FADD.FTZ R32, R32, R177 ;  /* 0x000000b120207221 */ /* 0x000fe40000010000 */
[----:B------:R-:W-:-:S02]  /*5730*/  FADD.FTZ R189, R189, R186 ;  /* 0x000000babdbd7221 */ /* 0x000fc40000010000 */
[----:B---3--:R-:W-:Y:S01]  /*5740*/  HMMA.16816.F32.BF16 R72, R4, R24, R72 ;  /* 0x000000180448723c */ /* 0x008fe20000041848 */
[----:B------:R-:W-:Y:S01]  /*5750*/  MUFU.EX2 R66, R66 ;  /* 0x0000004200427308 */ /* 0x000fe20000000800 */
[----:B------:R-:W-:Y:S02]  /*5760*/  FADD.FTZ R33, R33, R32 ;  /* 0x0000002021217221 */ /* 0x000fe40000010000 */
[----:B------:R-:W-:-:S04]  /*5770*/  FADD.FTZ R188, R188, R189 ;  /* 0x000000bdbcbc7221 */ /* 0x000fc80000010000 */
[C---:B----4-:R-:W-:Y:S01]  /*5780*/  HMMA.16816.F32.BF16 R88, R4.reuse, R20, R88 ;  /* 0x000000140458723c */ /* 0x050fe20000041858 */
[----:B------:R-:W3:Y:S07]  /*5790*/  MUFU.EX2 R173, R173 ;  /* 0x000000ad00ad7308 */ /* 0x000eee0000000800 */
        /* <DEDUP_REMOVED lines=41> */
[C---:B------:R-:W-:Y:S01]  /*5a30*/  F2FP.BF16.PACK_AB R5, R190.reuse, R187 ;  /* 0x000000bbbe05723e */ /* 0x040fe200000010ff */
        /* <DEDUP_REMOVED lines=80> */
[----:B------:R-:W-:Y:S01]  /*5f40*/  @P3 STS.128 [R220+0xa000], RZ ;  /* 0x00a000ffdc003388 */ /* 0x000fe20000000c00 */
[----:B------:R-:W-:-:S03]  /*5f50*/  IMAD.U32 R0, RZ, RZ, UR14 ;  /* 0x0000000eff007e24 */ /* 0x000fc6000f8e00ff */
[----:B------:R-:W-:Y:S01]  /*5f60*/  @!PT LDS RZ, [RZ] ;  /* 0x00000000fffff984 */ /* 0x000fe20000000800 */
[----:B------:R-:W-:Y:S01]  /*5f70*/  @!PT LDS RZ, [RZ] ;  /* 0x00000000fffff984 */ /* 0x000fe20000000800 */
[----:B------:R-:W-:Y:S01]  /*5f80*/  @!PT LDS RZ, [RZ] ;  /* 0x00000000fffff984 */ /* 0x000fe20000000800 */
[----:B------:R2:W-:Y:S01]  /*5f90*/  @!P3 LDGSTS.E.BYPASS.LTC128B.128 [R220+0xa000], [R6.64+0x40] ;  /* 0x0a00004006dcbfae */ /* 0x0005e2000b901d54 */
[----:B------:R-:W-:-:S03]  /*5fa0*/  IMAD R0, R0, 0x40, R219 ;  /* 0x0000004000007824 */ /* 0x000fc600078e02db */
[----:B------:R-:W-:Y:S02]  /*5fb0*/  @P2 STS.128 [R220+0xb000], RZ ;  /* 0x00b000ffdc002388 */ /* 0x000fe40000000c00 */
[----:B------:R-:W-:Y:S02]  /*5fc0*/  IADD3 R2, R0, 0x1, RZ ;  /* 0x0000000100027810 */ /* 0x000fe40007ffe0ff */
[----:B------:R-:W-:Y:S01]  /*5fd0*/  @!PT LDS RZ, [RZ] ;  /* 0x00000000fffff984 */ /* 0x000fe20000000800 */
[----:B------:R-:W-:Y:S01]  /*5fe0*/  @!PT LDS RZ, [RZ] ;  /* 0x00000000fffff984 */ /* 0x000fe20000000800 */
[----:B------:R-:W-:Y:S01]  /*5ff0*/  @!PT LDS RZ, [RZ] ;  /* 0x00000000fffff984 */ /* 0x000fe20000000800 */
[----:B------:R3:W-:Y:S02]  /*6000*/  @!P2 LDGSTS.E.BYPASS.LTC128B.128 [R220+0xb000], [R8.64+0x80] ;  /* 0x0b00008008dcafae */ /* 0x0007e4000b901d54 */
[C---:B------:R-:W-:Y:S02]  /*6010*/  ISETP.GE.AND P0, PT, R2.reuse, R232, PT ;  /* 0x000000e80200720c */ /* 0x040fe40003f06270 */
[----:B------:R-:W-:Y:S01]  /*6020*/  @P4 STS.128 [R220+0x9800], RZ ;  /* 0x009800ffdc004388 */ /* 0x000fe20000000c00 */
[C---:B------:R-:W-:Y:S02]  /*6030*/  ISETP.GE.AND P6, PT, R2.reuse, R170, PT ;  /* 0x000000aa0200720c */ /* 0x040fe40003fc6270 */
[C---:B------:R-:W-:Y:S01]  /*6040*/  ISETP.GE.AND P5, PT, R2.reuse, R169, PT ;  /* 0x000000a90200720c */ /* 0x040fe20003fa6270 */
[----:B------:R-:W-:Y:S01]  /*6050*/  @!PT LDS RZ, [RZ] ;  /* 0x00000000fffff984 */ /* 0x000fe20000000800 */
[----:B------:R-:W-:Y:S01]  /*6060*/  @!PT LDS RZ, [RZ] ;  /* 0x00000000fffff984 */ /* 0x000fe20000000800 */
[----:B------:R-:W-:Y:S01]  /*6070*/  @!PT LDS RZ, [RZ] ;  /* 0x00000000fffff984 */ /* 0x000fe20000000800 */
[----:B------:R3:W-:Y:S01]  /*6080*/  @!P4 LDGSTS.E.BYPASS.LTC128B.128 [R220+0x9800], [R10.64] ;  /* 0x098000000adccfae */ /* 0x0007e2000b901d54 */
[----:B------:R-:W-:-:S03]  /*6090*/  ISETP.GE.AND P1, PT, R2, R3, PT ;  /* 0x000000030200720c */ /* 0x000fc60003f26270 */
        /* <DEDUP_REMOVED lines=79> */
[C---:B------:R-:W-:Y:S01]  /*6590*/  HMMA.16816.F32.BF16 R180, R236.reuse, R206, R180 ;  /* 0x000000ceecb4723c */ /* 0x040fe200000418b4 */
[----:B------:R-:W-:Y:S07]  /*65a0*/  LDSM.16.M88.4 R204, [R216+0x4000] ;  /* 0x00400000d8cc783b */ /* 0x000fee0000000200 */
        /* <DEDUP_REMOVED lines=14> */
[----:B------:R-:W1:Y:S07]  /*6690*/  LDSM.16.M88.4 R52, [R215+0x8000] ;  /* 0x00800000d734783b */ /* 0x000e6e0000000200 */
[C---:B------:R-:W-:Y:S08]  /*66a0*/  HMMA.16816.F32.BF16 R192, R56.reuse, R48, R192 ;  /* 0x0000003038c0723c */ /* 0x040ff000000418c0 */
[C---:B------:R-:W-:Y:S01]  /*66b0*/  HMMA.16816.F32.BF16 R188, R56.reuse, R50, R188 ;  /* 0x0000003238bc723c */ /* 0x040fe200000418bc */
[----:B------:R-:W-:Y:S07]  /*66c0*/  LDSM.16.M88.4 R48, [R215+0x8800] ;  /* 0x00880000d730783b */ /* 0x000fee0000000200 */
[C---:B------:R-:W-:Y:S08]  /*66d0*/  HMMA.16816.F32.BF16 R184, R56.reuse, R44, R184 ;  /* 0x0000002c38b8723c */ /* 0x040ff000000418b8 */
[C---:B------:R-:W-:Y:S01]  /*66e0*/  HMMA.16816.F32.BF16 R180, R56.reuse, R46, R180 ;  /* 0x0000002e38b4723c */ /* 0x040fe200000418b4 */
[----:B------:R-:W-:Y:S07]  /*66f0*/  LDSM.16.M88.4 R44, [R214+0x5000] ;  /* 0x00500000d62c783b */ /* 0x000fee0000000200 */
[C---:B------:R-:W-:Y:S08]  /*6700*/  HMMA.16816.F32.BF16 R176, R56.reuse, R40, R176 ;  /* 0x0000002838b0723c */ /* 0x040ff000000418b0 */
[C---:B------:R-:W-:Y:S01]  /*6710*/  HMMA.16816.F32.BF16 R172, R56.reuse, R42, R172 ;  /* 0x0000002a38ac723c */ /* 0x040fe200000418ac */
[----:B------:R-:W2:Y:S07]  /*6720*/  LDSM.16.M88.4 R40, [R212+0x8000] ;  /* 0x00800000d428783b */ /* 0x000eae0000000200 */
[----:B------:R-:W-:Y:S01]  /*6730*/  HMMA.16816.F32.BF16 R236, R56, R36, R64 ;  /* 0x0000002438ec723c */ /* 0x000fe20000041840 */
[----:B------:R-:W3:Y:S07]  /*6740*/  LDSM.16.M88.4 R64, [R214+0x4000] ;  /* 0x00400000d640783b */ /* 0x000eee0000000200 */
[-C--:B-1----:R-:W-:Y:S08]  /*6750*/  HMMA.16816.F32.BF16 R32, R196, R52.reuse, R32 ;  /* 0x00000034c420723c */ /* 0x082ff00000041820 */
[----:B------:R-:W-:Y:S08]  /*6760*/  HMMA.16816.F32.BF16 R192, R204, R52, R192 ;  /* 0x00000034ccc0723c */ /* 0x000ff000000418c0 */
[-C--:B------:R-:W-:Y:S08]  /*6770*/  HMMA.16816.F32.BF16 R28, R196, R54.reuse, R28 ;  /* 0x00000036c41c723c */ /* 0x080ff0000004181c */
[----:B------:R-:W-:Y:S08]  /*6780*/  HMMA.16816.F32.BF16 R188, R204, R54, R188 ;  /* 0x00000036ccbc723c */ /* 0x000ff000000418bc */
[----:B------:R-:W-:Y:S01]  /*6790*/  HMMA.16816.F32.BF16 R60, R56, R38, R60 ;  /* 0x00000026383c723c */ /* 0x000fe2000004183c */
[----:B------:R-:W1:Y:S07]  /*67a0*/  LDSM.16.M88.4 R36, [R212+0x8400] ;  /* 0x00840000d424783b */ /* 0x000e6e0000000200 */
[-C--:B--2---:R-:W-:Y:S08]  /*67b0*/  HMMA.16816.F32.BF16 R32, R44, R40.reuse, R32 ;  /* 0x000000282c20723c */ /* 0x084ff00000041820 */
[----:B---3--:R-:W-:Y:S01]  /*67c0*/  HMMA.16816.F32.BF16 R192, R64, R40, R192 ;  /* 0x0000002840c0723c */ /* 0x008fe200000418c0 */
[----:B------:R-:W2:Y:S07]  /*67d0*/  I2F R40, R2 ;  /* 0x0000000200287306 */ /* 0x000eae0000201400 */
[----:B------:R-:W-:Y:S08]  /*67e0*/  HMMA.16816.F32.BF16 R24, R196, R200, R24 ;  /* 0x000000c8c418723c */ /* 0x000ff00000041818 */
[----:B------:R-:W-:Y:S01]  /*67f0*/  HMMA.16816.F32.BF16 R28, R44, R42, R28 ;  /* 0x0000002a2c1c723c */ /* 0x000fe2000004181c */
[----:B--2---:R-:W-:Y:S01]  /*6800*/  FFMA.FTZ R33, R40, UR4, R33 ;  /* 0x0000000428217c23 */ /* 0x004fe20008010021 */
[----:B------:R-:W-:Y:S01]  /*6810*/  IADD3 R2, R0, 0x9, RZ ;  /* 0x0000000900027810 */ /* 0x000fe20007ffe0ff */
[----:B------:R-:W-:-:S05]  /*6820*/  FFMA.FTZ R35, R40, UR4, R35 ;  /* 0x0000000428237c23 */ /* 0x000fca0008010023 */
[----:B------:R-:W-:Y:S01]  /*6830*/  HMMA.16816.F32.BF16 R188, R64, R42, R188 ;  /* 0x0000002a40bc723c */ /* 0x000fe200000418bc */
[----:B------:R-:W-:Y:S01]  /*6840*/  FFMA.FTZ R55, R40, UR4, R195 ;  /* 0x0000000428377c23 */ /* 0x000fe200080100c3 */
[----:B------:R-:W-:-:S04]  /*6850*/  FSEL R58, R35, -INF , !P1 ;  /* 0xff800000233a7808 */ /* 0x000fc80004800000 */
[----:B------:R-:W-:Y:S02]  /*6860*/  FSEL R55, R55, -INF , !P6 ;  /* 0xff80000037377808 */ /* 0x000fe40007000000 */
[----:B------:R-:W-:Y:S01]  /*6870*/  HMMA.16816.F32.BF16 R184, R204, R200, R184 ;  /* 0x000000c8ccb8723c */ /* 0x000fe200000418b8 */
[----:B------:R-:W-:-:S04]  /*6880*/  IADD3 R42, R0, 0x8, RZ ;  /* 0x00000008002a7810 */ /* 0x000fc80007ffe0ff */
[----:B------:R-:W2:Y:S01]  /*6890*/  I2F R41, R42 ;  /* 0x0000002a00297306 */ /* 0x000ea20000201400 */
[C---:B------:R-:W-:Y:S02]  /*68a0*/  ISETP.GE.AND P6, PT, R42.reuse, R170, PT ;  /* 0x000000aa2a00720c */ /* 0x040fe40003fc6270 */
[----:B------:R-:W-:Y:S01]  /*68b0*/  HMMA.16816.F32.BF16 R16, R196, R48, R16 ;  /* 0x00000030c410723c */ /* 0x000fe20000041810 */
[----:B------:R-:W-:-:S07]  /*68c0*/  ISETP.GE.AND P1, PT, R42, R3, PT ;  /* 0x000000032a00720c */ /* 0x000fce0003f26270 */
[----:B------:R-:W-:Y:S01]  /*68d0*/  HMMA.16816.F32.BF16 R176, R204, R48, R176 ;  /* 0x00000030ccb0723c */ /* 0x000fe200000418b0 */
[----:B--2---:R-:W-:-:S06]  /*68e0*/  FFMA.FTZ R56, R41, UR4, R188 ;  /* 0x0000000429387c23 */ /* 0x004fcc00080100bc */
[----:B------:R-:W-:Y:S01]  /*68f0*/  FFMA.FTZ R48, R40, UR4, R193 ;  /* 0x0000000428307c23 */ /* 0x000fe200080100c1 */
[C---:B------:R-:W-:Y:S01]  /*6900*/  HMMA.16816.F32.BF16 R20, R196.reuse, R202, R20 ;  /* 0x000000cac414723c */ /* 0x040fe20000041814 */
[----:B------:R-:W-:Y:S01]  /*6910*/  FSEL R49, R33, -INF , !P5 ;  /* 0xff80000021317808 */ /* 0x000fe20006800000 */
[----:B------:R-:W-:Y:S01]  /*6920*/  FFMA.FTZ R57, R41, UR4, R190 ;  /* 0x0000000429397c23 */ /* 0x000fe200080100be */
[----:B------:R-:W-:Y:S02]  /*6930*/  ISETP.GE.AND P5, PT, R42, R169, PT ;  /* 0x000000a92a00720c */ /* 0x000fe40003fa6270 */
[----:B------:R-:W-:Y:S02]  /*6940*/  FSEL R48, R48, -INF , !P0 ;  /* 0xff80000030307808 */ /* 0x000fe40004000000 */
[----:B------:R-:W-:Y:S01]  /*6950*/  ISETP.GE.AND P0, PT, R42, R232, PT ;  /* 0x000000e82a00720c */ /* 0x000fe20003f06270 */
[----:B------:R-:W-:Y:S01]  /*6960*/  HMMA.16816.F32.BF16 R12, R196, R50, R12 ;  /* 0x00000032c40c723c */ /* 0x000fe2000004180c */
[----:B------:R-:W-:-:S02]  /*6970*/  IADD3 R33, R0, 0x10, RZ ;  /* 0x0000001000217810 */ /* 0x000fc40007ffe0ff */
[----:B------:R-:W-:Y:S02]  /*6980*/  FSEL R56, R56, -INF , !P0 ;  /* 0xff80000038387808 */ /* 0x000fe40004000000 */
[----:B------:R-:W2:Y:S01]  /*6990*/  I2F R35, R33 ;  /* 0x0000002100237306 */ /* 0x000ea20000201400 */
[----:B------:R-:W-:Y:S02]  /*69a0*/  FSEL R57, R57, -INF , !P6 ;  /* 0xff80000039397808 */ /* 0x000fe40007000000 */
[----:B------:R-:W-:Y:S01]  /*69b0*/  HMMA.16816.F32.BF16 R172, R204, R50, R172 ;  /* 0x00000032ccac723c */ /* 0x000fe200000418ac */
[C---:B------:R-:W-:Y:S02]  /*69c0*/  ISETP.GE.AND P0, PT, R2.reuse, R232, PT ;  /* 0x000000e80200720c */ /* 0x040fe40003f06270 */
[----:B------:R-:W-:-:S04]  /*69d0*/  ISETP.GE.AND P6, PT, R2, R170, PT ;  /* 0x000000aa0200720c */ /* 0x000fc80003fc6270 */
[C---:B------:R-:W-:Y:S01]  /*69e0*/  FFMA.FTZ R51, R41.reuse, UR4, R28 ;  /* 0x0000000429337c23 */ /* 0x040fe2000801001c */
[----:B-1----:R-:W-:Y:S01]  /*69f0*/  HMMA.16816.F32.BF16 R24, R44, R36, R24 ;  /* 0x000000242c18723c */ /* 0x002fe20000041818 */
[----:B------:R-:W-:Y:S02]  /*6a00*/  FFMA.FTZ R28, R41, UR4, R30 ;  /* 0x00000004291c7c23 */ /* 0x000fe4000801001e */
[----:B------:R-:W1:Y:S01]  /*6a10*/  LDSM.16.M88.4 R40, [R212+0x8800] ;  /* 0x00880000d428783b */ /* 0x000e620000000200 */
[----:B------:R-:W-:Y:S02]  /*6a20*/  FSEL R51, R51, -INF , !P5 ;  /* 0xff80000033337808 */ /* 0x000fe40006800000 */
[----:B------:R-:W-:Y:S02]  /*6a30*/  FSEL R28, R28, -INF , !P1 ;  /* 0xff8000001c1c7808 */ /* 0x000fe40004800000 */
[----:B------:R-:W-:Y:S01]  /*6a40*/  HMMA.16816.F32.BF16 R180, R204, R202, R180 ;  /* 0x000000caccb4723c */ /* 0x000fe200000418b4 */
[----:B------:R-:W-:-:S02]  /*6a50*/  ISETP.GE.AND P5, PT, R2, R169, PT ;  /* 0x000000a90200720c */ /* 0x000fc40003fa6270 */
[----:B------:R-:W-:-:S05]  /*6a60*/  ISETP.GE.AND P1, PT, R2, R3, PT ;  /* 0x000000030200720c */ /* 0x000fca0003f26270 */
[----:B------:R-:W-:Y:S01]  /*6a70*/  HMMA.16816.F32.BF16 R184, R64, R36, R184 ;  /* 0x0000002440b8723c */ /* 0x000fe200000418b8 */
[----:B------:R3:W4:Y:S07]  /*6a80*/  I2F R36, R2 ;  /* 0x0000000200247306 */ /* 0x00072e0000201400 */
[----:B------:R-:W-:Y:S01]  /*6a90*/  HMMA.16816.F32.BF16 R20, R44, R38, R20 ;  /* 0x000000262c14723c */ /* 0x000fe20000041814 */
[C---:B--2---:R-:W-:Y:S01]  /*6aa0*/  FFMA.FTZ R193, R35.reuse, UR4, R24 ;  /* 0x0000000423c17c23 */ /* 0x044fe20008010018 */
[----:B------:R-:W-:Y:S01]  /*6ab0*/  IADD3 R24, R0, 0x18, RZ ;  /* 0x0000001800187810 */ /* 0x000fe20007ffe0ff */
[----:B------:R-:W-:-:S05]  /*6ac0*/  FFMA.FTZ R26, R35, UR4, R26 ;  /* 0x00000004231a7c23 */ /* 0x000fca000801001a */
[----:B------:R-:W-:Y:S01]  /*6ad0*/  HMMA.16816.F32.BF16 R180, R64, R38, R180 ;  /* 0x0000002640b4723c */ /* 0x000fe200000418b4 */
[----:B---3--:R-:W-:Y:S01]  /*6ae0*/  IADD3 R2, R0, 0x11, RZ ;  /* 0x0000001100027810 */ /* 0x008fe20007ffe0ff */
[C---:B----4-:R-:W-:Y:S02]  /*6af0*/  FFMA.FTZ R52, R36.reuse, UR4, R189 ;  /* 0x0000000424347c23 */ /* 0x050fe400080100bd */
[C---:B------:R-:W-:Y:S02]  /*6b00*/  FFMA.FTZ R191, R36.reuse, UR4, R191 ;  /* 0x0000000424bf7c23 */ /* 0x040fe400080100bf */
[----:B------:R-:W-:Y:S01]  /*6b10*/  FFMA.FTZ R29, R36, UR4, R29 ;  /* 0x00000004241d7c23 */ /* 0x000fe2000801001d */
[----:B------:R-:W-:Y:S01]  /*6b20*/  FSEL R52, R52, -INF , !P0 ;  /* 0xff80000034347808 */ /* 0x000fe20004000000 */
[----:B------:R-:W-:Y:S01]  /*6b30*/  FFMA.FTZ R30, R36, UR4, R31 ;  /* 0x00000004241e7c23 */ /* 0x000fe2000801001f */
[----:B------:R-:W-:Y:S01]  /*6b40*/  HMMA.16816.F32.BF16 R8, R196, R208, R8 ;  /* 0x000000d0c408723c */ /* 0x000fe20000041808 */
[----:B------:R-:W2:Y:S01]  /*6b50*/  I2F R36, R2 ;  /* 0x0000000200247306 */ /* 0x000ea20000201400 */
[----:B------:R-:W-:Y:S01]  /*6b60*/  FSEL R29, R29, -INF , !P5 ;  /* 0xff8000001d1d7808 */ /* 0x000fe20006800000 */
[C---:B------:R-:W-:Y:S01]  /*6b70*/  FFMA.FTZ R184, R35.reuse, UR4, R184 ;  /* 0x0000000423b87c23 */ /* 0x040fe200080100b8 */
[----:B------:R-:W-:Y:S01]  /*6b80*/  FSEL R30, R30, -INF , !P1 ;  /* 0xff8000001e1e7808 */ /* 0x000fe20004800000 */
[----:B------:R-:W-:Y:S01]  /*6b90*/  FFMA.FTZ R186, R35, UR4, R186 ;  /* 0x0000000423ba7c23 */ /* 0x000fe200080100ba */
[----:B------:R-:W-:-:S02]  /*6ba0*/  ISETP.GE.AND P0, PT, R33, R232, PT ;  /* 0x000000e82100720c */ /* 0x000fc40003f06270 */
[----:B------:R-:W-:Y:S01]  /*6bb0*/  HMMA.16816.F32.BF16 R236, R204, R208, R236 ;  /* 0x000000d0ccec723c */ /* 0x000fe200000418ec */
[C---:B------:R-:W-:Y:S01]  /*6bc0*/  ISETP.GE.AND P5, PT, R33.reuse, R169, PT ;  /* 0x000000a92100720c */ /* 0x040fe20003fa6270 */
[----:B------:R-:W3:Y:S01]  /*6bd0*/  I2F R31, R24 ;  /* 0x00000018001f7306 */ /* 0x000ee20000201400 */
[----:B------:R-:W-:Y:S02]  /*6be0*/  ISETP.GE.AND P1, PT, R33, R3, PT ;  /* 0x000000032100720c */ /* 0x000fe40003f26270 */
[----:B------:R-:W-:Y:S02]  /*6bf0*/  FSEL R190, R184, -INF , !P0 ;  /* 0xff800000b8be7808 */ /* 0x000fe40004000000 */
[----:B------:R-:W-:Y:S01]  /*6c00*/  FSEL R209, R191, -INF , !P6 ;  /* 0xff800000bfd17808 */ /* 0x000fe20007000000 */
[----:B------:R-:W-:Y:S01]  /*6c10*/  HMMA.16816.F32.BF16 R4, R196, R210, R4 ;  /* 0x000000d2c404723c */ /* 0x000fe20000041804 */
[----:B------:R-:W-:Y:S01]  /*6c20*/  ISETP.GE.AND P6, PT, R33, R170, PT ;  /* 0x000000aa2100720c */ /* 0x000fe20003fc6270 */
[C---:B--2---:R-:W-:Y:S01]  /*6c30*/  FFMA.FTZ R185, R36.reuse, UR4, R185 ;  /* 0x0000000424b97c23 */ /* 0x044fe200080100b9 */
[----:B------:R-:W-:Y:S01]  /*6c40*/  FSEL R193, R193, -INF , !P5 ;  /* 0xff800000c1c17808 */ /* 0x000fe20006800000 */
[----:B------:R-:W-:Y:S01]  /*6c50*/  FFMA.FTZ R187, R36, UR4, R187 ;  /* 0x0000000424bb7c23 */ /* 0x000fe200080100bb */
[----:B------:R-:W-:Y:S01]  /*6c60*/  FSEL R188, R26, -INF , !P1 ;  /* 0xff8000001abc7808 */ /* 0x000fe20004800000 */
[----:B------:R-:W-:Y:S01]  /*6c70*/  FFMA.FTZ R25, R36, UR4, R25 ;  /* 0x0000000424197c23 */ /* 0x000fe20008010019 */
[----:B------:R-:W-:Y:S01]  /*6c80*/  FSEL R197, R186, -INF , !P6 ;  /* 0xff800000bac57808 */ /* 0x000fe20007000000 */
[----:B------:R-:W-:Y:S01]  /*6c90*/  FFMA.FTZ R27, R36, UR4, R27 ;  /* 0x00000004241b7c23 */ /* 0x000fe2000801001b */
[C---:B------:R-:W-:Y:S01]  /*6ca0*/  ISETP.GE.AND P0, PT, R2.reuse, R232, PT ;  /* 0x000000e80200720c */ /* 0x040fe20003f06270 */
[-C--:B-1----:R-:W-:Y:S01]  /*6cb0*/  HMMA.16816.F32.BF16 R16, R44, R40.reuse, R16 ;  /* 0x000000282c10723c */ /* 0x082fe20000041810 */
[C---:B------:R-:W-:Y:S01]  /*6cc0*/  ISETP.GE.AND P6, PT, R2.reuse, R170, PT ;  /* 0x000000aa0200720c */ /* 0x040fe20003fc6270 */
[C---:B---3--:R-:W-:Y:S01]  /*6cd0*/  FFMA.FTZ R180, R31.reuse, UR4, R180 ;  /* 0x000000041fb47c23 */ /* 0x048fe200080100b4 */
[C---:B------:R-:W-:Y:S01]  /*6ce0*/  ISETP.GE.AND P5, PT, R2.reuse, R169, PT ;  /* 0x000000a90200720c */ /* 0x040fe20003fa6270 */
[C---:B------:R-:W-:Y:S01]  /*6cf0*/  FFMA.FTZ R182, R31.reuse, UR4, R182 ;  /* 0x000000041fb67c23 */ /* 0x040fe200080100b6 */
[----:B------:R-:W-:Y:S01]  /*6d00*/  ISETP.GE.AND P1, PT, R2, R3, PT ;  /* 0x000000030200720c */ /* 0x000fe20003f26270 */
[----:B------:R-:W-:Y:S01]  /*6d10*/  FFMA.FTZ R22, R31, UR4, R22 ;  /* 0x000000041f167c23 */ /* 0x000fe20008010016 */
[----:B------:R-:W-:Y:S01]  /*6d20*/  IADD3 R2, R0, 0x19, RZ ;  /* 0x0000001900027810 */ /* 0x000fe20007ffe0ff */
[----:B------:R-:W-:Y:S01]  /*6d30*/  HMMA.16816.F32.BF16 R176, R64, R40, R176 ;  /* 0x0000002840b0723c */ /* 0x000fe200000418b0 */
[----:B------:R-:W-:-:S02]  /*6d40*/  FSEL R208, R185, -INF , !P0 ;  /* 0xff800000b9d07808 */ /* 0x000fc40004000000 */
[----:B------:R-:W1:Y:S01]  /*6d50*/  I2F R36, R2 ;  /* 0x0000000200247306 */ /* 0x000e620000201400 */
[----:B------:R-:W-:Y:S01]  /*6d60*/  FSEL R201, R187, -INF , !P6 ;  /* 0xff800000bbc97808 */ /* 0x000fe20007000000 */
[----:B------:R-:W-:Y:S01]  /*6d70*/  FFMA.FTZ R187, R31, UR4, R20 ;  /* 0x000000041fbb7c23 */ /* 0x000fe20008010014 */
[----:B------:R-:W-:Y:S02]  /*6d80*/  FSEL R185, R25, -INF , !P5 ;  /* 0xff80000019b97808 */ /* 0x000fe40006800000 */
[----:B------:R-:W-:Y:S01]  /*6d90*/  FSEL R242, R27, -INF , !P1 ;  /* 0xff8000001bf27808 */ /* 0x000fe20004800000 */
[----:B------:R-:W-:Y:S01]  /*6da0*/  HMMA.16816.F32.BF16 R60, R204, R210, R60 ;  /* 0x000000d2cc3c723c */ /* 0x000fe2000004183c */
[C---:B------:R-:W-:Y:S02]  /*6db0*/  ISETP.GE.AND P0, PT, R24.reuse, R232, PT ;  /* 0x000000e81800720c */ /* 0x040fe40003f06270 */
[C---:B------:R-:W-:Y:S02]  /*6dc0*/  ISETP.GE.AND P6, PT, R24.reuse, R170, PT ;  /* 0x000000aa1800720c */ /* 0x040fe40003fc6270 */
[----:B------:R-:W-:-:S02]  /*6dd0*/  ISETP.GE.AND P5, PT, R24, R169, PT ;  /* 0x000000a91800720c */ /* 0x000fc40003fa6270 */
[----:B------:R-:W-:Y:S01]  /*6de0*/  ISETP.GE.AND P1, PT, R24, R3, PT ;  /* 0x000000031800720c */ /* 0x000fe20003f26270 */
[-C--:B------:R-:W-:Y:S01]  /*6df0*/  HMMA.16816.F32.BF16 R12, R44, R42.reuse, R12 ;  /* 0x0000002a2c0c723c */ /* 0x080fe2000004180c */
[----:B------:R-:W2:Y:S01]  /*6e00*/  LDSM.16.M88.4 R24, [R212+0x8c00] ;  /* 0x008c0000d418783b */ /* 0x000ea20000000200 */
[----:B------:R-:W-:Y:S01]  /*6e10*/  IADD3 R20, R0, 0x20, RZ ;  /* 0x0000002000147810 */ /* 0x000fe20007ffe0ff */
[----:B-1----:R-:W-:Y:S01]  /*6e20*/  FFMA.FTZ R183, R36, UR4, R183 ;  /* 0x0000000424b77c23 */ /* 0x002fe200080100b7 */
[----:B------:R-:W-:Y:S01]  /*6e30*/  FSEL R203, R182, -INF , !P6 ;  /* 0xff800000b6cb7808 */ /* 0x000fe20007000000 */
[----:B------:R-:W-:Y:S01]  /*6e40*/  FFMA.FTZ R181, R36, UR4, R181 ;  /* 0x0000000424b57c23 */ /* 0x000fe200080100b5 */
[----:B------:R-:W1:Y:S01]  /*6e50*/  I2F R31, R20 ;  /* 0x00000014001f7306 */ /* 0x000e620000201400 */
[----:B------:R-:W-:Y:S01]  /*6e60*/  FSEL R200, R180, -INF , !P0 ;  /* 0xff800000b4c87808 */ /* 0x000fe20004000000 */
[----:B------:R-:W-:Y:S01]  /*6e70*/  FFMA.FTZ R21, R36, UR4, R21 ;  /* 0x0000000424157c23 */ /* 0x000fe20008010015 */
[----:B------:R-:W-:Y:S01]  /*6e80*/  ISETP.GE.AND P6, PT, R2, R170, PT ;  /* 0x000000aa0200720c */ /* 0x000fe20003fc6270 */
[----:B------:R-:W-:Y:S01]  /*6e90*/  FFMA.FTZ R23, R36, UR4, R23 ;  /* 0x0000000424177c23 */ /* 0x000fe20008010017 */
[----:B------:R-:W-:Y:S01]  /*6ea0*/  FSEL R187, R187, -INF , !P5 ;  /* 0xff800000bbbb7808 */ /* 0x000fe20006800000 */
[----:B------:R-:W-:Y:S01]  /*6eb0*/  HMMA.16816.F32.BF16 R172, R64, R42, R172 ;  /* 0x0000002a40ac723c */ /* 0x000fe200000418ac */
[----:B------:R-:W-:Y:S01]  /*6ec0*/  FSEL R244, R22, -INF , !P1 ;  /* 0xff80000016f47808 */ /* 0x000fe20004800000 */
[----:B------:R-:W-:-:S04]  /*6ed0*/  DEPBAR.LE SB0, 0x0 ;  /* 0x000080000000791a */ /* 0x000fc80000000000 */
[C---:B------:R-:W-:Y:S02]  /*6ee0*/  ISETP.GE.AND P0, PT, R2.reuse, R232, PT ;  /* 0x000000e80200720c */ /* 0x040fe40003f06270 */
[C---:B------:R-:W-:Y:S02]  /*6ef0*/  ISETP.GE.AND P5, PT, R2.reuse, R169, PT ;  /* 0x000000a90200720c */ /* 0x040fe40003fa6270 */
[----:B------:R-:W-:Y:S01]  /*6f00*/  ISETP.GE.AND P1, PT, R2, R3, PT ;  /* 0x000000030200720c */ /* 0x000fe20003f26270 */
[C---:B-1----:R-:W-:Y:S01]  /*6f10*/  FFMA.FTZ R189, R31.reuse, UR4, R16 ;  /* 0x000000041fbd7c23 */ /* 0x042fe20008010010 */
[----:B------:R-:W-:Y:S01]  /*6f20*/  IADD3 R2, R0, 0x21, RZ ;  /* 0x0000002100027810 */ /* 0x000fe20007ffe0ff */
[----:B------:R-:W-:Y:S01]  /*6f30*/  FFMA.FTZ R176, R31, UR4, R176 ;  /* 0x000000041fb07c23 */ /* 0x000fe200080100b0 */
[----:B------:R-:W-:Y:S01]  /*6f40*/  FSEL R205, R183, -INF , !P6 ;  /* 0xff800000b7cd7808 */ /* 0x000fe20007000000 */
[----:B------:R-:W-:Y:S01]  /*6f50*/  FFMA.FTZ R18, R31, UR4, R18 ;  /* 0x000000041f127c23 */ /* 0x000fe20008010012 */
[----:B------:R-:W-:Y:S01]  /*6f60*/  FSEL R202, R181, -INF , !P0 ;  /* 0xff800000b5ca7808 */ /* 0x000fe20004000000 */
[----:B------:R-:W-:Y:S01]  /*6f70*/  FFMA.FTZ R181, R31, UR4, R178 ;  /* 0x000000041fb57c23 */ /* 0x000fe200080100b2 */
[----:B------:R-:W-:-:S02]  /*6f80*/  FSEL R183, R21, -INF , !P5 ;  /* 0xff80000015b77808 */ /* 0x000fc40006800000 */
[----:B------:R-:W-:Y:S02]  /*6f90*/  FSEL R204, R23, -INF , !P1 ;  /* 0xff80000017cc7808 */ /* 0x000fe40004800000 */
[C---:B------:R-:W-:Y:S02]  /*6fa0*/  ISETP.GE.AND P0, PT, R20.reuse, R232, PT ;  /* 0x000000e81400720c */ /* 0x040fe40003f06270 */
[C---:B------:R-:W-:Y:S02]  /*6fb0*/  ISETP.GE.AND P6, PT, R20.reuse, R170, PT ;  /* 0x000000aa1400720c */ /* 0x040fe40003fc6270 */
[C---:B------:R-:W-:Y:S02]  /*6fc0*/  ISETP.GE.AND P5, PT, R20.reuse, R169, PT ;  /* 0x000000a91400720c */ /* 0x040fe40003fa6270 */
[----:B------:R-:W-:Y:S01]  /*6fd0*/  ISETP.GE.AND P1, PT, R20, R3, PT ;  /* 0x000000031400720c */ /* 0x000fe20003f26270 */
[----:B--2---:R-:W-:Y:S01]  /*6fe0*/  HMMA.16816.F32.BF16 R8, R44, R24, R8 ;  /* 0x000000182c08723c */ /* 0x004fe20000041808 */
[----:B------:R-:W1:Y:S01]  /*6ff0*/  I2F R20, R2 ;  /* 0x0000000200147306 */ /* 0x000e620000201400 */
[----:B------:R-:W-:-:S02]  /*7000*/  IADD3 R16, R0, 0x28, RZ ;  /* 0x0000002800107810 */ /* 0x000fc40007ffe0ff */
[----:B------:R-:W-:Y:S02]  /*7010*/  FSEL R178, R176, -INF , !P0 ;  /* 0xff800000b0b27808 */ /* 0x000fe40004000000 */
[----:B------:R-:W-:Y:S02]  /*7020*/  FSEL R181, R181, -INF , !P6 ;  /* 0xff800000b5b57808 */ /* 0x000fe40007000000 */
[----:B------:R-:W-:Y:S01]  /*7030*/  FSEL R189, R189, -INF , !P5 ;  /* 0xff800000bdbd7808 */ /* 0x000fe20006800000 */
[----:B------:R-:W2:Y:S01]  /*7040*/  I2F R21, R16 ;  /* 0x0000001000157306 */ /* 0x000ea20000201400 */
[----:B------:R-:W-:Y:S01]  /*7050*/  FSEL R186, R18, -INF , !P1 ;  /* 0xff80000012ba7808 */ /* 0x000fe20004800000 */
[----:B------:R-:W-:Y:S01]  /*7060*/  HMMA.16816.F32.BF16 R4, R44, R26, R4 ;  /* 0x0000001a2c04723c */ /* 0x000fe20000041804 */
[C---:B------:R-:W-:Y:S02]  /*7070*/  ISETP.GE.AND P0, PT, R2.reuse, R232, PT ;  /* 0x000000e80200720c */ /* 0x040fe40003f06270 */
[----:B------:R-:W-:-:S02]  /*7080*/  ISETP.GE.AND P6, PT, R2, R170, PT ;  /* 0x000000aa0200720c */ /* 0x000fc40003fc6270 */
[----:B------:R-:W-:Y:S01]  /*7090*/  ISETP.GE.AND P5, PT, R2, R169, PT ;  /* 0x000000a90200720c */ /* 0x000fe20003fa6270 */
[----:B-1----:R-:W-:Y:S01]  /*70a0*/  FFMA.FTZ R182, R20, UR4, R177 ;  /* 0x0000000414b67c23 */ /* 0x002fe200080100b1 */
[----:B------:R-:W-:Y:S01]  /*70b0*/  ISETP.GE.AND P1, PT, R2, R3, PT ;  /* 0x000000030200720c */ /* 0x000fe20003f26270 */
[----:B------:R-:W-:Y:S01]  /*70c0*/  FFMA.FTZ R177, R20, UR4, R179 ;  /* 0x0000000414b17c23 */ /* 0x000fe200080100b3 */
[----:B------:R-:W-:Y:S01]  /*70d0*/  IADD3 R2, R0, 0x29, RZ ;  /* 0x0000002900027810 */ /* 0x000fe20007ffe0ff */
[----:B------:R-:W-:Y:S01]  /*70e0*/  FFMA.FTZ R17, R20, UR4, R17 ;  /* 0x0000000414117c23 */ /* 0x000fe20008010011 */
[----:B------:R-:W-:Y:S01]  /*70f0*/  FSEL R182, R182, -INF , !P0 ;  /* 0xff800000b6b67808 */ /* 0x000fe20004000000 */
[----:B------:R-:W-:Y:S01]  /*7100*/  FFMA.FTZ R19, R20, UR4, R19 ;  /* 0x0000000414137c23 */ /* 0x000fe20008010013 */
[----:B------:R-:W-:Y:S01]  /*7110*/  FSEL R177, R177, -INF , !P6 ;  /* 0xff800000b1b17808 */ /* 0x000fe20007000000 */
[----:B--2---:R-:W-:Y:S01]  /*7120*/  FFMA.FTZ R195, R21, UR4, R12 ;  /* 0x0000000415c37c23 */ /* 0x004fe2000801000c */
[----:B------:R-:W-:Y:S01]  /*7130*/  FSEL R191, R17, -INF , !P5 ;  /* 0xff80000011bf7808 */ /* 0x000fe20006800000 */
[----:B------:R-:W-:Y:S01]  /*7140*/  FFMA.FTZ R172, R21, UR4, R172 ;  /* 0x0000000415ac7c23 */ /* 0x000fe200080100ac */
[----:B------:R-:W-:Y:S01]  /*7150*/  FSEL R184, R19, -INF , !P1 ;  /* 0xff80000013b87808 */ /* 0x000fe20004800000 */
[C---:B------:R-:W-:Y:S01]  /*7160*/  FFMA.FTZ R174, R21.reuse, UR4, R174 ;  /* 0x0000000415ae7c23 */ /* 0x040fe200080100ae */
[----:B------:R-:W-:Y:S01]  /*7170*/  BAR.SYNC.DEFER_BLOCKING 0x0 ;  /* 0x0000000000007b1d */ /* 0x000fe20000010000 */
[C---:B------:R-:W-:Y:S01]  /*7180*/  ISETP.GE.AND P0, PT, R16.reuse, R232, PT ;  /* 0x000000e81000720c */ /* 0x040fe20003f06270 */
[----:B------:R-:W-:Y:S01]  /*7190*/  FFMA.FTZ R14, R21, UR4, R14 ;  /* 0x00000004150e7c23 */ /* 0x000fe2000801000e */
[C---:B------:R-:W-:Y:S01]  /*71a0*/  ISETP.GE.AND P6, PT, R16.reuse, R170, PT ;  /* 0x000000aa1000720c */ /* 0x040fe20003fc6270 */
[----:B------:R-:W-:Y:S01]  /*71b0*/  HMMA.16816.F32.BF16 R236, R64, R24, R236 ;  /* 0x0000001840ec723c */ /* 0x000fe200000418ec */
[----:B------:R-:W-:-:S02]  /*71c0*/  ISETP.GE.AND P5, PT, R16, R169, PT ;  /* 0x000000a91000720c */ /* 0x000fc40003fa6270 */
[----:B------:R-:W-:Y:S02]  /*71d0*/  ISETP.GE.AND P1, PT, R16, R3, PT ;  /* 0x000000031000720c */ /* 0x000fe40003f26270 */
[----:B------:R-:W1:Y:S01]  /*71e0*/  I2F R16, R2 ;  /* 0x0000000200107306 */ /* 0x000e620000201400 */
[----:B------:R-:W-:Y:S02]  /*71f0*/  IADD3 R12, R0, 0x30, RZ ;  /* 0x00000030000c7810 */ /* 0x000fe40007ffe0ff */
[----:B------:R-:W-:Y:S01]  /*7200*/  FSEL R176, R172, -INF , !P0 ;  /* 0xff800000acb07808 */ /* 0x000fe20004000000 */
[----:B------:R-:W-:Y:S01]  /*7210*/  HMMA.16816.F32.BF16 R24, R64, R26, R60 ;  /* 0x0000001a4018723c */ /* 0x000fe2000004183c */
[----:B------:R-:W-:Y:S02]  /*7220*/  FSEL R179, R174, -INF , !P6 ;  /* 0xff800000aeb37808 */ /* 0x000fe40007000000 */
[----:B------:R-:W-:Y:S01]  /*7230*/  FSEL R195, R195, -INF , !P5 ;  /* 0xff800000c3c37808 */ /* 0x000fe20006800000 */
[----:B------:R-:W2:Y:S01]  /*7240*/  I2F R17, R12 ;  /* 0x0000000c00117306 */ /* 0x000ea20000201400 */
[----:B------:R-:W-:-:S02]  /*7250*/  FSEL R196, R14, -INF , !P1 ;  /* 0xff8000000ec47808 */ /* 0x000fc40004800000 */
[C---:B------:R-:W-:Y:S02]  /*7260*/  ISETP.GE.AND P0, PT, R2.reuse, R232, PT ;  /* 0x000000e80200720c */ /* 0x040fe40003f06270 */
[C---:B------:R-:W-:Y:S02]  /*7270*/  ISETP.GE.AND P6, PT, R2.reuse, R170, PT ;  /* 0x000000aa0200720c */ /* 0x040fe40003fc6270 */
[----:B------:R-:W-:Y:S01]  /*7280*/  ISETP.GE.AND P5, PT, R2, R169, PT ;  /* 0x000000a90200720c */ /* 0x000fe20003fa6270 */
[----:B-1----:R-:W-:Y:S01]  /*7290*/  FFMA.FTZ R199, R16, UR4, R13 ;  /* 0x0000000410c77c23 */ /* 0x002fe2000801000d */
[----:B------:R-:W-:Y:S01]  /*72a0*/  IADD3 R13, R0, 0x31, RZ ;  /* 0x00000031000d7810 */ /* 0x000fe20007ffe0ff */
[----:B------:R-:W-:Y:S01]  /*72b0*/  FFMA.FTZ R15, R16, UR4, R15 ;  /* 0x00000004100f7c23 */ /* 0x000fe2000801000f */
[----:B------:R-:W-:Y:S01]  /*72c0*/  ISETP.GE.AND P1, PT, R2, R3, PT ;  /* 0x000000030200720c */ /* 0x000fe20003f26270 */
[C---:B------:R-:W-:Y:S01]  /*72d0*/  FFMA.FTZ R173, R16.reuse, UR4, R173 ;  /* 0x0000000410ad7c23 */ /* 0x040fe200080100ad */
[----:B------:R-:W1:Y:S01]  /*72e0*/  I2F R2, R13 ;  /* 0x0000000d00027306 */ /* 0x000e620000201400 */
[----:B------:R-:W-:Y:S01]  /*72f0*/  FSEL R199, R199, -INF , !P5 ;  /* 0xff800000c7c77808 */ /* 0x000fe20006800000 */
[----:B------:R-:W-:Y:S01]  /*7300*/  FFMA.FTZ R175, R16, UR4, R175 ;  /* 0x0000000410af7c23 */ /* 0x000fe200080100af */
[----:B------:R-:W-:Y:S01]  /*7310*/  FSEL R198, R15, -INF , !P1 ;  /* 0xff8000000fc67808 */ /* 0x000fe20004800000 */
[C---:B--2---:R-:W-:Y:S01]  /*7320*/  FFMA.FTZ R172, R17.reuse, UR4, R8 ;  /* 0x0000000411ac7c23 */ /* 0x044fe20008010008 */
[----:B------:R-:W-:Y:S01]  /*7330*/  IADD3 R8, R0, 0x38, RZ ;  /* 0x0000003800087810 */ /* 0x000fe20007ffe0ff */
[C---:B------:R-:W-:Y:S01]  /*7340*/  FFMA.FTZ R50, R17.reuse, UR4, R236 ;  /* 0x0000000411327c23 */ /* 0x040fe200080100ec */
[----:B------:R-:W-:Y:S01]  /*7350*/  ISETP.GE.AND P5, PT, R12, R169, PT ;  /* 0x000000a90c00720c */ /* 0x000fe20003fa6270 */
[----:B------:R-:W-:Y:S01]  /*7360*/  FFMA.FTZ R33, R17, UR4, R238 ;  /* 0x0000000411217c23 */ /* 0x000fe200080100ee */
[----:B------:R-:W2:Y:S01]  /*7370*/  I2F R15, R8 ;  /* 0x00000008000f7306 */ /* 0x000ea20000201400 */
[----:B------:R-:W-:Y:S01]  /*7380*/  FSEL R180, R173, -INF , !P0 ;  /* 0xff800000adb47808 */ /* 0x000fe20004000000 */
[----:B------:R-:W-:Y:S01]  /*7390*/  FFMA.FTZ R10, R17, UR4, R10 ;  /* 0x00000004110a7c23 */ /* 0x000fe2000801000a */
[----:B------:R-:W-:-:S02]  /*73a0*/  FSEL R172, R172, -INF , !P5 ;  /* 0xff800000acac7808 */ /* 0x000fc40006800000 */
[----:B------:R-:W-:Y:S01]  /*73b0*/  ISETP.GE.AND P5, PT, R13, R169, PT ;  /* 0x000000a90d00720c */ /* 0x000fe20003fa6270 */
[----:B-1----:R-:W-:Y:S01]  /*73c0*/  FFMA.FTZ R9, R2, UR4, R9 ;  /* 0x0000000402097c23 */ /* 0x002fe20008010009 */
[----:B------:R-:W-:Y:S01]  /*73d0*/  ISETP.GE.AND P0, PT, R12, R232, PT ;  /* 0x000000e80c00720c */ /* 0x000fe20003f06270 */
[C---:B------:R-:W-:Y:S01]  /*73e0*/  FFMA.FTZ R54, R2.reuse, UR4, R237 ;  /* 0x0000000402367c23 */ /* 0x040fe200080100ed */
[----:B------:R-:W-:Y:S01]  /*73f0*/  FSEL R175, R175, -INF , !P6 ;  /* 0xff800000afaf7808 */ /* 0x000fe20007000000 */
[C---:B------:R-:W-:Y:S01]  /*7400*/  FFMA.FTZ R35, R2.reuse, UR4, R239 ;  /* 0x0000000402237c23 */ /* 0x040fe200080100ef */
[----:B------:R-:W-:Y:S01]  /*7410*/  FSEL R164, R9, -INF , !P5 ;  /* 0xff80000009a47808 */ /* 0x000fe20006800000 */
[----:B------:R-:W-:Y:S01]  /*7420*/  FFMA.FTZ R11, R2, UR4, R11 ;  /* 0x00000004020b7c23 */ /* 0x000fe2000801000b */
[----:B------:R-:W1:Y:S01]  /*7430*/  I2F R9, R0 ;  /* 0x0000000000097306 */ /* 0x000e620000201400 */
[----:B------:R-:W-:Y:S01]  /*7440*/  ISETP.GE.AND P6, PT, R12, R170, PT ;  /* 0x000000aa0c00720c */ /* 0x000fe20003fc6270 */
[C---:B--2---:R-:W-:Y:S01]  /*7450*/  FFMA.FTZ R62, R15.reuse, UR4, R6 ;  /* 0x000000040f3e7c23 */ /* 0x044fe20008010006 */
[----:B------:R-:W-:Y:S01]  /*7460*/  IADD3 R6, R0, 0x39, RZ ;  /* 0x0000003900067810 */ /* 0x000fe20007ffe0ff */
[C---:B------:R-:W-:Y:S01]  /*7470*/  FFMA.FTZ R24, R15.reuse, UR4, R24 ;  /* 0x000000040f187c23 */ /* 0x040fe20008010018 */
[----:B------:R-:W-:Y:S01]  /*7480*/  ISETP.GE.AND P1, PT, R12, R3, PT ;  /* 0x000000030c00720c */ /* 0x000fe20003f26270 */
[----:B------:R-:W-:Y:S01]  /*7490*/  FFMA.FTZ R4, R15, UR4, R4 ;  /* 0x000000040f047c23 */ /* 0x000fe20008010004 */
[----:B------:R-:W-:Y:S01]  /*74a0*/  FSEL R50, R50, -INF , !P0 ;  /* 0xff80000032327808 */ /* 0x000fe20004000000 */
[----:B------:R-:W2:Y:S01]  /*74b0*/  I2F R2, R6 ;  /* 0x0000000600027306 */ /* 0x000ea20000201400 */
[----:B------:R-:W-:Y:S01]  /*74c0*/  ISETP.GE.AND P0, PT, R13, R232, PT ;  /* 0x000000e80d00720c */ /* 0x000fe20003f06270 */
[----:B------:R-:W-:Y:S01]  /*74d0*/  FFMA.FTZ R26, R15, UR4, R26 ;  /* 0x000000040f1a7c23 */ /* 0x000fe2000801001a */
[----:B------:R-:W-:-:S02]  /*74e0*/  FSEL R33, R33, -INF , !P6 ;  /* 0xff80000021217808 */ /* 0x000fc40007000000 */
[----:B------:R-:W-:Y:S02]  /*74f0*/  FSEL R66, R10, -INF , !P1 ;  /* 0xff8000000a427808 */ /* 0x000fe40004800000 */
[----:B------:R-:W-:Y:S01]  /*7500*/  ISETP.GE.AND P6, PT, R13, R170, PT ;  /* 0x000000aa0d00720c */ /* 0x000fe20003fc6270 */
[----:B-1----:R-:W-:Y:S01]  /*7510*/  FFMA.FTZ R53, R9, UR4, R194 ;  /* 0x0000000409357c23 */ /* 0x002fe200080100c2 */
[----:B------:R-:W-:Y:S01]  /*7520*/  ISETP.GE.AND P1, PT, R13, R3, PT ;  /* 0x000000030d00720c */ /* 0x000fe20003f26270 */
[----:B------:R-:W-:Y:S01]  /*7530*/  FFMA.FTZ R32, R9, UR4, R32 ;  /* 0x0000000409207c23 */ /* 0x000fe20008010020 */
[----:B------:R-:W-:Y:S02]  /*7540*/  FSEL R54, R54, -INF , !P0 ;  /* 0xff80000036367808 */ /* 0x000fe40004000000 */
[----:B------:R-:W-:Y:S02]  /*7550*/  ISETP.GE.AND P0, PT, R8, R232, PT ;  /* 0x000000e80800720c */ /* 0x000fe40003f06270 */
[----:B------:R-:W-:Y:S01]  /*7560*/  FSEL R35, R35, -INF , !P6 ;  /* 0xff80000023237808 */ /* 0x000fe20007000000 */
[C---:B--2---:R-:W-:Y:S01]  /*7570*/  FFMA.FTZ R25, R2.reuse, UR4, R25 ;  /* 0x0000000402197c23 */ /* 0x044fe20008010019 */
[----:B------:R-:W-:Y:S01]  /*7580*/  FSEL R60, R11, -INF , !P1 ;  /* 0xff8000000b3c7808 */ /* 0x000fe20004800000 */
[----:B------:R-:W-:Y:S01]  /*7590*/  FFMA.FTZ R27, R2, UR4, R27 ;  /* 0x00000004021b7c23 */ /* 0x000fe2000801001b */
[----:B------:R-:W-:Y:S01]  /*75a0*/  ISETP.GE.AND P6, PT, R8, R170, PT ;  /* 0x000000aa0800720c */ /* 0x000fe20003fc6270 */
[----:B------:R-:W-:Y:S01]  /*75b0*/  FFMA.FTZ R5, R2, UR4, R5 ;  /* 0x0000000402057c23 */ /* 0x000fe20008010005 */
[----:B------:R-:W-:Y:S01]  /*75c0*/  ISETP.GE.AND P5, PT, R8, R169, PT ;  /* 0x000000a90800720c */ /* 0x000fe20003fa6270 */
[----:B------:R-:W-:Y:S01]  /*75d0*/  FFMA.FTZ R7, R2, UR4, R7 ;  /* 0x0000000402077c23 */ /* 0x000fe20008010007 */
[----:B------:R-:W-:Y:S01]  /*75e0*/  ISETP.GE.AND P1, PT, R8, R3, PT ;  /* 0x000000030800720c */ /* 0x000fe20003f26270 */
[----:B------:R-:W-:Y:S01]  /*75f0*/  FFMA.FTZ R8, R9, UR4, R192 ;  /* 0x0000000409087c23 */ /* 0x000fe200080100c0 */
[----:B------:R-:W-:-:S02]  /*7600*/  FSEL R37, R24, -INF , !P0 ;  /* 0xff80000018257808 */ /* 0x000fc40004000000 */
[-C--:B------:R-:W-:Y:S02]  /*7610*/  ISETP.GE.AND P0, PT, R0, R232.reuse, PT ;  /* 0x000000e80000720c */ /* 0x080fe40003f06270 */
[----:B------:R-:W-:Y:S01]  /*7620*/  FSEL R67, R4, -INF , !P5 ;  /* 0xff80000004437808 */ /* 0x000fe20006800000 */
[----:B------:R-:W-:Y:S01]  /*7630*/  FFMA.FTZ R4, R9, UR4, R34 ;  /* 0x0000000409047c23 */ /* 0x000fe20008010022 */
[----:B------:R-:W-:Y:S02]  /*7640*/  FSEL R8, R8, -INF , !P0 ;  /* 0xff80000008087808 */ /* 0x000fe40004000000 */
[----:B------:R-:W-:Y:S02]  /*7650*/  ISETP.GE.AND P0, PT, R6, R232, PT ;  /* 0x000000e80600720c */ /* 0x000fe40003f06270 */
[----:B------:R-:W-:Y:S02]  /*7660*/  FSEL R36, R26, -INF , !P6 ;  /* 0xff8000001a247808 */ /* 0x000fe40007000000 */
[----:B------:R-:W-:-:S02]  /*7670*/  FSEL R44, R25, -INF , !P0 ;  /* 0xff800000192c7808 */ /* 0x000fc40004000000 */
[----:B------:R-:W-:Y:S02]  /*7680*/  PLOP3.LUT P0, PT, PT, PT, UP0, 0x40, 0x0 ;  /* 0x000000000000781c */ /* 0x000fe40003f0e808 */
[----:B------:R-:W-:Y:S02]  /*7690*/  FSEL R62, R62, -INF , !P1 ;  /* 0xff8000003e3e7808 */ /* 0x000fe40004800000 */
[C---:B------:R-:W-:Y:S02]  /*76a0*/  ISETP.GE.AND P6, PT, R0.reuse, R170, PT ;  /* 0x000000aa0000720c */ /* 0x040fe40003fc6270 */
[C---:B------:R-:W-:Y:S02]  /*76b0*/  ISETP.GE.AND P5, PT, R0.reuse, R169, PT ;  /* 0x000000a90000720c */ /* 0x040fe40003fa6270 */
[----:B------:R-:W-:Y:S02]  /*76c0*/  ISETP.GE.AND P1, PT, R0, R3, PT ;  /* 0x000000030000720c */ /* 0x000fe40003f26270 */
[----:B------:R-:W-:-:S02]  /*76d0*/  FSEL R53, R53, -INF , !P6 ;  /* 0xff80000035357808 */ /* 0x000fc40007000000 */
[----:B------:R-:W-:Y:S02]  /*76e0*/  FSEL R9, R32, -INF , !P5 ;  /* 0xff80000020097808 */ /* 0x000fe40006800000 */
[----:B------:R-:W-:Y:S02]  /*76f0*/  FSEL R4, R4, -INF , !P1 ;  /* 0xff80000004047808 */ /* 0x000fe40004800000 */
[C---:B------:R-:W-:Y:S02]  /*7700*/  ISETP.GE.AND P6, PT, R6.reuse, R170, PT ;  /* 0x000000aa0600720c */ /* 0x040fe40003fc6270 */
[C---:B------:R-:W-:Y:S02]  /*7710*/  ISETP.GE.AND P5, PT, R6.reuse, R169, PT ;  /* 0x000000a90600720c */ /* 0x040fe40003fa6270 */
[----:B------:R-:W-:Y:S02]  /*7720*/  ISETP.GE.AND P1, PT, R6, R3, PT ;  /* 0x000000030600720c */ /* 0x000fe40003f26270 */
[----:B------:R-:W-:-:S02]  /*7730*/  FSEL R47, R27, -INF , !P6 ;  /* 0xff8000001b2f7808 */ /* 0x000fc40007000000 */
        /* <DEDUP_REMOVED lines=9> */
[----:B------:R-:W-:Y:S02]  /*77d0*/  UIMAD.WIDE.U32 UR26, UR16, UR6, URZ ;  /* 0x00000006101a72a5 */ /* 0x000fe4000f8e003f */
[----:B------:R-:W-:Y:S01]  /*77e0*/  UIMAD UR11, UR11, UR6, URZ ;  /* 0x000000060b0b72a4 */ /* 0x000fe2000f8e023f */
[----:B------:R1:W-:Y:S03]  /*77f0*/  @P4 STS.64 [R220+0x6008], RZ ;  /* 0x006008ffdc004388 */ /* 0x0003e60000000a00 */
[----:B------:R-:W-:Y:S01]  /*7800*/  UIMAD UR7, UR16, UR7, UR11 ;  /* 0x00000007100772a4 */ /* 0x000fe2000f8e020b */
[----:B------:R-:W-:-:S02]  /*7810*/  IMAD.U32 R5, RZ, RZ, UR26 ;  /* 0x0000001aff057e24 */ /* 0x000fc4000f8e00ff */
[----:B------:R-:W-:Y:S01]  /*7820*/  IMAD.U32 R2, RZ, RZ, UR26 ;  /* 0x0000001aff027e24 */ /* 0x000fe2000f8e00ff */
[----:B------:R-:W-:Y:S02]  /*7830*/  UIADD3 UR7, UR27, UR7, URZ ;  /* 0x000000071b077290 */ /* 0x000fe4000fffe03f */
[----:B------:R-:W-:-:S04]  /*7840*/  LEA R5, P0, R5, R224, 0x6 ;  /* 0x000000e005057211 */ /* 0x000fc800078030ff */
[----:B------:R-:W-:Y:S01]  /*7850*/  IMAD.U32 R7, RZ, RZ, UR7 ;  /* 0x00000007ff077e24 */ /* 0x000fe2000f8e00ff */
[C---:B------:R-:W-:Y:S02]  /*7860*/  @!P4 LEA R16, P5, R5.reuse, c[0x0][0x168], 0x1 ;  /* 0x00005a000510ca11 */ /* 0x040fe400078a08ff */
[C---:B------:R-:W-:Y:S02]  /*7870*/  @!P2 LEA R10, P1, R5.reuse, c[0x0][0x168], 0x1 ;  /* 0x00005a00050aaa11 */ /* 0x040fe400078208ff */
        /* <DEDUP_REMOVED lines=10> */
[----:B------:R-:W-:Y:S02]  /*7920*/  @!P4 LEA R14, P5, R0, c[0x0][0x168], 0x1 ;  /* 0x00005a00000eca11 */ /* 0x000fe400078a08ff */
        /* <DEDUP_REMOVED lines=32> */
.L_x_123:
[----:B------:R-:W-:Y:S05]  /*7b30*/  BSYNC B0 ;  /* 0x0000000000007941 */ /* 0x000fea0003800000 */
.L_x_122:
[----:B------:R-:W0:Y:S02]  /*7b40*/  LDGDEPBAR ;  /* 0x00000000000079af */ /* 0x000e240000000000 */
.L_x_121:
[----:B------:R-:W-:Y:S01]  /*7b50*/  FMNMX.FTZ R0, R166, R9, !PT ;  /* 0x00000009a6007209 */ /* 0x000fe20007810000 */
[----:B------:R-:W-:Y:S01]  /*7b60*/  LDSM.16.MT88.4 R24, [R213+0x9000] ;  /* 0x00900000d518783b */ /* 0x000fe20000004200 */
[----:B------:R-:W-:Y:S02]  /*7b70*/  FMNMX.FTZ R5, R165, R4, !PT ;  /* 0x00000004a5057209 */ /* 0x000fe40007810000 */
[----:B------:R-:W-:Y:S01]  /*7b80*/  FMNMX.FTZ R0, R49, R0, !PT ;  /* 0x0000000031007209 */ /* 0x000fe20007810000 */
[----:B------:R-:W-:Y:S01]  /*7b90*/  LDSM.16.MT88.4 R20, [R171+0x9000] ;  /* 0x00900000ab14783b */ /* 0x000fe20000004200 */
[----:B------:R-:W-:Y:S02]  /*7ba0*/  FMNMX.FTZ R5, R58, R5, !PT ;  /* 0x000000053a057209 */ /* 0x000fe40007810000 */
[----:B------:R-:W-:Y:S01]  /*7bb0*/  FMNMX.FTZ R0, R51, R0, !PT ;  /* 0x0000000033007209 */ /* 0x000fe20007810000 */
[----:B-1----:R-:W-:Y:S01]  /*7bc0*/  LDSM.16.MT88.4 R16, [R213+0xa000] ;  /* 0x00a00000d510783b */ /* 0x002fe20000004200 */
        /* <DEDUP_REMOVED lines=40> */
[----:B------:R-:W2:Y:S01]  /*7e50*/  SHFL.BFLY PT, R5, R0, 0x2, 0x1f ;  /* 0x0c401f0000057f89 */ /* 0x000ea200000e0000 */
[----:B------:R-:W-:Y:S02]  /*7e60*/  FMNMX.FTZ R6, R201, R6, !PT ;  /* 0x00000006c9067209 */ /* 0x000fe40007810000 */
        /* <DEDUP_REMOVED lines=13> */
[----:B--2---:R-:W-:Y:S02]  /*7f40*/  FMNMX.FTZ R5, R0, R5, !PT ;  /* 0x0000000500057209 */ /* 0x004fe40007810000 */
[----:B------:R-:W-:Y:S02]  /*7f50*/  FMNMX.FTZ R6, R175, R6, !PT ;  /* 0x00000006af067209 */ /* 0x000fe40007810000 */
[----:B------:R-:W-:Y:S01]  /*7f60*/  FMNMX.FTZ R7, R50, R7, !PT ;  /* 0x0000000732077209 */ /* 0x000fe20007810000 */
[----:B------:R-:W2:Y:S01]  /*7f70*/  SHFL.BFLY PT, R0, R5, 0x1, 0x1f ;  /* 0x0c201f0005007f89 */ /* 0x000ea200000e0000 */
[----:B------:R-:W-:-:S02]  /*7f80*/  FMNMX.FTZ R10, R33, R6, !PT ;  /* 0x00000006210a7209 */ /* 0x000fc40007810000 */
[----:B------:R-:W-:-:S04]  /*7f90*/  FMNMX.FTZ R6, R54, R7, !PT ;  /* 0x0000000736067209 */ /* 0x000fc80007810000 */
[----:B------:R-:W-:Y:S02]  /*7fa0*/  FMNMX.FTZ R7, R37, R6, !PT ;  /* 0x0000000625077209 */ /* 0x000fe40007810000 */
[----:B-1----:R-:W-:Y:S02]  /*7fb0*/  FMNMX.FTZ R2, R11, R2, !PT ;  /* 0x000000020b027209 */ /* 0x002fe40007810000 */
[----:B------:R-:W-:Y:S02]  /*7fc0*/  FMNMX.FTZ R6, R44, R7, !PT ;  /* 0x000000072c067209 */ /* 0x000fe40007810000 */
[----:B------:R-:W-:Y:S01]  /*7fd0*/  FMNMX.FTZ R11, R35, R10, !PT ;  /* 0x0000000a230b7209 */ /* 0x000fe20007810000 */
[C---:B------:R-:W-:Y:S01]  /*7fe0*/  FMUL.FTZ R174, R2.reuse, c[0x0][0x23c] ;  /* 0x00008f0002ae7a20 */ /* 0x040fe20000410000 */
[----:B------:R-:W-:Y:S01]  /*7ff0*/  FSETP.NEU.FTZ.AND P1, PT, R2, -INF , PT ;  /* 0xff8000000200780b */ /* 0x000fe20003f3d000 */
[----:B------:R-:W1:Y:S01]  /*8000*/  SHFL.BFLY PT, R237, R6, 0x2, 0x1f ;  /* 0x0c401f0006ed7f89 */ /* 0x000e6200000e0000 */
[----:B------:R-:W-:-:S02]  /*8010*/  FMNMX.FTZ R236, R36, R11, !PT ;  /* 0x0000000b24ec7209 */ /* 0x000fc40007810000 */
[----:B------:R-:W-:Y:S02]  /*8020*/  FSEL R174, R174, RZ, P1 ;  /* 0x000000ffaeae7208 */ /* 0x000fe40000800000 */
[----:B------:R-:W-:Y:S02]  /*8030*/  FMNMX.FTZ R236, R47, R236, !PT ;  /* 0x000000ec2fec7209 */ /* 0x000fe40007810000 */
[----:B--2---:R-:W-:Y:S01]  /*8040*/  FMNMX.FTZ R0, R5, R0, !PT ;  /* 0x0000000005007209 */ /* 0x004fe20007810000 */
[--C-:B------:R-:W-:Y:S01]  /*8050*/  FFMA.FTZ R41, R49, c[0x0][0x23c], -R174.reuse ;  /* 0x00008f0031297a23 */ /* 0x100fe200000108ae */
[----:B------:R-:W-:Y:S01]  /*8060*/  FSEL R7, R2, RZ, P1 ;  /* 0x000000ff02077208 */ /* 0x000fe20000800000 */
[----:B------:R-:W2:Y:S01]  /*8070*/  SHFL.BFLY PT, R5, R236, 0x2, 0x1f ;  /* 0x0c401f00ec057f89 */ /* 0x000ea200000e0000 */
[C---:B------:R-:W-:Y:S01]  /*8080*/  FSETP.NEU.FTZ.AND P0, PT, R0.reuse, -INF , PT ;  /* 0xff8000000000780b */ /* 0x040fe20003f1d000 */
[C---:B------:R-:W-:Y:S02]  /*8090*/  FMUL.FTZ R61, R0.reuse, c[0x0][0x23c] ;  /* 0x00008f00003d7a20 */ /* 0x040fe40000410000 */
[--C-:B------:R-:W-:Y:S01]  /*80a0*/  FFMA.FTZ R42, R9, c[0x0][0x23c], -R174.reuse ;  /* 0x00008f00092a7a23 */ /* 0x100fe200000108ae */
[----:B------:R-:W-:Y:S01]  /*80b0*/  FSEL R10, R0, RZ, P0 ;  /* 0x000000ff000a7208 */ /* 0x000fe20000000000 */
[--C-:B------:R-:W-:Y:S01]  /*80c0*/  FFMA.FTZ R40, R51, c[0x0][0x23c], -R174.reuse ;  /* 0x00008f0033287a23 */ /* 0x100fe200000108ae */
[----:B------:R-:W-:Y:S01]  /*80d0*/  FSEL R61, R61, RZ, P0 ;  /* 0x000000ff3d3d7208 */ /* 0x000fe20000000000 */
[----:B------:R-:W-:Y:S01]  /*80e0*/  FFMA.FTZ R39, R29, c[0x0][0x23c], -R174 ;  /* 0x00008f001d277a23 */ /* 0x000fe200000108ae */
[----:B------:R-:W-:Y:S01]  /*80f0*/  MUFU.EX2 R41, R41 ;  /* 0x0000002900297308 */ /* 0x000fe20000000800 */
[----:B------:R-:W-:-:S02]  /*8100*/  FADD.FTZ R10, R165, -R10 ;  /* 0x8000000aa50a7221 */ /* 0x000fc40000010000 */
[----:B------:R-:W-:Y:S01]  /*8110*/  FFMA.FTZ R38, R4, c[0x0][0x23c], -R61 ;  /* 0x00008f0004267a23 */ /* 0x000fe2000001083d */
[----:B-1----:R-:W-:Y:S01]  /*8120*/  FMNMX.FTZ R237, R6, R237, !PT ;  /* 0x000000ed06ed7209 */ /* 0x002fe20007810000 */
[----:B------:R-:W-:Y:S02]  /*8130*/  FADD.FTZ R6, R166, -R7 ;  /* 0x80000007a6067221 */ /* 0x000fe40000010000 */
[--C-:B------:R-:W-:Y:S01]  /*8140*/  FFMA.FTZ R34, R58, c[0x0][0x23c], -R61.reuse ;  /* 0x00008f003a227a23 */ /* 0x100fe2000001083d */
[----:B------:R-:W1:Y:S01]  /*8150*/  MUFU.EX2 R42, R42 ;  /* 0x0000002a002a7308 */ /* 0x000e620000000800 */
[----:B------:R-:W3:Y:S01]  /*8160*/  SHFL.BFLY PT, R4, R237, 0x1, 0x1f ;  /* 0x0c201f00ed047f89 */ /* 0x000ee200000e0000 */
[----:B------:R-:W-:Y:S02]  /*8170*/  FMUL.FTZ R6, R6, c[0x0][0x23c] ;  /* 0x00008f0006067a20 */ /* 0x000fe40000410000 */
[----:B------:R-:W-:Y:S01]  /*8180*/  FMUL.FTZ R45, R10, c[0x0][0x23c] ;  /* 0x00008f000a2d7a20 */ /* 0x000fe20000410000 */
[----:B--2---:R-:W-:Y:S01]  /*8190*/  FMNMX.FTZ R236, R236, R5, !PT ;  /* 0x00000005ecec7209 */ /* 0x004fe20007810000 */
[----:B------:R-:W-:-:S02]  /*81a0*/  FFMA.FTZ R32, R28, c[0x0][0x23c], -R61 ;  /* 0x00008f001c207a23 */ /* 0x000fc4000001083d */
[----:B------:R-:W2:Y:S01]  /*81b0*/  MUFU.EX2 R46, R6 ;  /* 0x00000006002e7308 */ /* 0x000ea20000000800 */
[----:B------:R-:W-:Y:S01]  /*81c0*/  FFMA.FTZ R43, R30, c[0x0][0x23c], -R61 ;  /* 0x00008f001e2b7a23 */ /* 0x000fe2000001083d */
[----:B------:R-:W4:Y:S01]  /*81d0*/  SHFL.BFLY PT, R5, R236, 0x1, 0x1f ;  /* 0x0c201f00ec057f89 */ /* 0x000f2200000e0000 */
[--C-:B------:R-:W-:Y:S02]  /*81e0*/  FFMA.FTZ R165, R193, c[0x0][0x23c], -R174.reuse ;  /* 0x00008f00c1a57a23 */ /* 0x100fe400000108ae */
[----:B------:R-:W-:-:S03]  /*81f0*/  FFMA.FTZ R166, R187, c[0x0][0x23c], -R174 ;  /* 0x00008f00bba67a23 */ /* 0x000fc600000108ae */
[----:B------:R-:W-:Y:S01]  /*8200*/  MUFU.EX2 R40, R40 ;  /* 0x0000002800287308 */ /* 0x000fe20000000800 */
[----:B-1----:R-:W-:Y:S01]  /*8210*/  F2FP.BF16.PACK_AB R28, R41, R42 ;  /* 0x0000002a291c723e */ /* 0x002fe200000010ff */
[--C-:B------:R-:W-:Y:S02]  /*8220*/  FFMA.FTZ R183, R183, c[0x0][0x23c], -R174.reuse ;  /* 0x00008f00b7b77a23 */ /* 0x100fe400000108ae */
[----:B------:R-:W-:Y:S02]  /*8230*/  FFMA.FTZ R204, R204, c[0x0][0x23c], -R61 ;  /* 0x00008f00cccc7a23 */ /* 0x000fe4000001083d */
[----:B------:R-:W-:Y:S02]  /*8240*/  FFMA.FTZ R206, R199, c[0x0][0x23c], -R174 ;  /* 0x00008f00c7ce7a23 */ /* 0x000fe400000108ae */
[----:B------:R-:W1:Y:S01]  /*8250*/  MUFU.EX2 R39, R39 ;  /* 0x0000002700277308 */ /* 0x000e620000000800 */
[----:B---3--:R-:W-:Y:S01]  /*8260*/  FMNMX.FTZ R237, R237, R4, !PT ;  /* 0x00000004eded7209 */ /* 0x008fe20007810000 */
[----:B--2---:R-:W-:-:S02]  /*8270*/  FMUL.FTZ R156, R156, R46 ;  /* 0x0000002e9c9c7220 */ /* 0x004fc40000410000 */
[-C--:B------:R-:W-:Y:S01]  /*8280*/  FMUL.FTZ R157, R157, R46.reuse ;  /* 0x0000002e9d9d7220 */ /* 0x080fe20000410000 */
[C---:B------:R-:W-:Y:S01]  /*8290*/  FSETP.NEU.FTZ.AND P1, PT, R237.reuse, -INF , PT ;  /* 0xff800000ed00780b */ /* 0x040fe20003f3d000 */
[C---:B------:R-:W-:Y:S02]  /*82a0*/  FMUL.FTZ R49, R237.reuse, c[0x0][0x23c] ;  /* 0x00008f00ed317a20 */ /* 0x040fe40000410000 */
[----:B------:R-:W-:Y:S01]  /*82b0*/  MUFU.EX2 R38, R38 ;  /* 0x0000002600267308 */ /* 0x000fe20000000800 */
[----:B------:R-:W-:Y:S01]  /*82c0*/  FSEL R63, R237, RZ, P1 ;  /* 0x000000ffed3f7208 */ /* 0x000fe20000800000 */
[-C--:B------:R-:W-:Y:S01]  /*82d0*/  FMUL.FTZ R152, R152, R46.reuse ;  /* 0x0000002e98987220 */ /* 0x080fe20000410000 */
[----:B------:R-:W-:Y:S01]  /*82e0*/  FSEL R49, R49, RZ, P1 ;  /* 0x000000ff31317208 */ /* 0x000fe20000800000 */
[----:B------:R-:W-:Y:S01]  /*82f0*/  FMUL.FTZ R153, R153, R46 ;  /* 0x0000002e99997220 */ /* 0x000fe20000410000 */
[----:B----4-:R-:W-:Y:S01]  /*8300*/  FMNMX.FTZ R236, R236, R5, !PT ;  /* 0x00000005ecec7209 */ /* 0x010fe20007810000 */
[----:B------:R-:W-:Y:S01]  /*8310*/  FADD.FTZ R63, R168, -R63 ;  /* 0x8000003fa83f7221 */ /* 0x000fe20000010000 */
[----:B------:R-:W2:Y:S01]  /*8320*/  LDSM.16.MT88.4 R4, [R213+0xb000] ;  /* 0x00b00000d504783b */ /* 0x000ea20000004200 */
[--C-:B------:R-:W-:Y:S01]  /*8330*/  FFMA.FTZ R9, R8, c[0x0][0x23c], -R49.reuse ;  /* 0x00008f0008097a23 */ /* 0x100fe20000010831 */
[C---:B------:R-:W-:Y:S01]  /*8340*/  FSETP.NEU.FTZ.AND P0, PT, R236.reuse, -INF , PT ;  /* 0xff800000ec00780b */ /* 0x040fe20003f1d000 */
[----:B------:R-:W-:Y:S01]  /*8350*/  FMUL.FTZ R8, R236, c[0x0][0x23c] ;  /* 0x00008f00ec087a20 */ /* 0x000fe20000410000 */
[----:B------:R-:W3:Y:S01]  /*8360*/  MUFU.EX2 R34, R34 ;  /* 0x0000002200227308 */ /* 0x000ee20000000800 */
[--C-:B------:R-:W-:Y:S01]  /*8370*/  FFMA.FTZ R51, R48, c[0x0][0x23c], -R49.reuse ;  /* 0x00008f0030337a23 */ /* 0x100fe20000010831 */
[----:B-1----:R-:W-:Y:S01]  /*8380*/  F2FP.BF16.PACK_AB R30, R39, R40 ;  /* 0x00000028271e723e */ /* 0x002fe200000010ff */
[--C-:B------:R-:W-:Y:S01]  /*8390*/  FFMA.FTZ R58, R56, c[0x0][0x23c], -R49.reuse ;  /* 0x00008f00383a7a23 */ /* 0x100fe20000010831 */
[----:B------:R-:W-:Y:S01]  /*83a0*/  FSEL R56, R8, RZ, P0 ;  /* 0x000000ff08387208 */ /* 0x000fe20000000000 */
[----:B------:R-:W-:-:S02]  /*83b0*/  FFMA.FTZ R65, R52, c[0x0][0x23c], -R49 ;  /* 0x00008f0034417a23 */ /* 0x000fc40000010831 */
[----:B------:R-:W-:Y:S01]  /*83c0*/  FMUL.FTZ R63, R63, c[0x0][0x23c] ;  /* 0x00008f003f3f7a20 */ /* 0x000fe20000410000 */
[----:B------:R1:W-:Y:S01]  /*83d0*/  MUFU.EX2 R48, R9 ;  /* 0x0000000900307308 */ /* 0x0003e20000000800 */
[--C-:B------:R-:W-:Y:S02]  /*83e0*/  FFMA.FTZ R64, R53, c[0x0][0x23c], -R56.reuse ;  /* 0x00008f0035407a23 */ /* 0x100fe40000010838 */
[--C-:B------:R-:W-:Y:S02]  /*83f0*/  FFMA.FTZ R57, R57, c[0x0][0x23c], -R56.reuse ;  /* 0x00008f0039397a23 */ /* 0x100fe40000010838 */
[----:B------:R-:W-:Y:S02]  /*8400*/  FFMA.FTZ R209, R209, c[0x0][0x23c], -R56 ;  /* 0x00008f00d1d17a23 */ /* 0x000fe40000010838 */
[----:B------:R-:W-:Y:S01]  /*8410*/  FMUL.FTZ R72, R72, R46 ;  /* 0x0000002e48487220 */ /* 0x000fe20000410000 */
[----:B------:R4:W-:Y:S01]  /*8420*/  MUFU.EX2 R52, R58 ;  /* 0x0000003a00347308 */ /* 0x0009e20000000800 */
[----:B---3--:R-:W-:Y:S01]  /*8430*/  F2FP.BF16.PACK_AB R29, R34, R38 ;  /* 0x00000026221d723e */ /* 0x008fe200000010ff */
[----:B------:R-:W-:-:S02]  /*8440*/  FMUL.FTZ R73, R73, R46 ;  /* 0x0000002e49497220 */ /* 0x000fc40000410000 */
[-C--:B------:R-:W-:Y:S02]  /*8450*/  FMUL.FTZ R76, R76, R46.reuse ;  /* 0x0000002e4c4c7220 */ /* 0x080fe40000410000 */
[-C--:B------:R-:W-:Y:S01]  /*8460*/  FMUL.FTZ R77, R77, R46.reuse ;  /* 0x0000002e4d4d7220 */ /* 0x080fe20000410000 */
[----:B-1----:R-:W1:Y:S01]  /*8470*/  LDSM.16.MT88.4 R8, [R171+0xb000] ;  /* 0x00b00000ab08783b */ /* 0x002e620000004200 */
[----:B------:R-:W-:Y:S01]  /*8480*/  MUFU.EX2 R53, R65 ;  /* 0x0000004100357308 */ /* 0x000fe20000000800 */
[-C--:B------:R-:W-:Y:S02]  /*8490*/  FMUL.FTZ R88, R88, R46.reuse ;  /* 0x0000002e58587220 */ /* 0x080fe40000410000 */
[-C--:B------:R-:W-:Y:S02]  /*84a0*/  FMUL.FTZ R89, R89, R46.reuse ;  /* 0x0000002e59597220 */ /* 0x080fe40000410000 */
[-C--:B------:R-:W-:Y:S02]  /*84b0*/  FMUL.FTZ R92, R92, R46.reuse ;  /* 0x0000002e5c5c7220 */ /* 0x080fe40000410000 */
[----:B----4-:R-:W-:Y:S01]  /*84c0*/  FFMA.FTZ R58, R55, c[0x0][0x23c], -R56 ;  /* 0x00008f00373a7a23 */ /* 0x010fe20000010838 */
[----:B------:R-:W-:Y:S01]  /*84d0*/  MUFU.EX2 R32, R32 ;  /* 0x0000002000207308 */ /* 0x000fe20000000800 */
[----:B------:R-:W-:-:S02]  /*84e0*/  FMUL.FTZ R93, R93, R46 ;  /* 0x0000002e5d5d7220 */ /* 0x000fc40000410000 */
[-C--:B------:R-:W-:Y:S02]  /*84f0*/  FMUL.FTZ R144, R144, R46.reuse ;  /* 0x0000002e90907220 */ /* 0x080fe40000410000 */
[-C--:B------:R-:W-:Y:S02]  /*8500*/  FMUL.FTZ R145, R145, R46.reuse ;  /* 0x0000002e91917220 */ /* 0x080fe40000410000 */
[-C--:B------:R-:W-:Y:S01]  /*8510*/  FMUL.FTZ R104, R104, R46.reuse ;  /* 0x0000002e68687220 */ /* 0x080fe20000410000 */
[----:B------:R3:W-:Y:S01]  /*8520*/  MUFU.EX2 R55, R64 ;  /* 0x0000004000377308 */ /* 0x0007e20000000800 */
[-C--:B------:R-:W-:Y:S02]  /*8530*/  FMUL.FTZ R105, R105, R46.reuse ;  /* 0x0000002e69697220 */ /* 0x080fe40000410000 */
[-C--:B------:R-:W-:Y:S02]  /*8540*/  FMUL.FTZ R112, R112, R46.reuse ;  /* 0x0000002e70707220 */ /* 0x080fe40000410000 */
[----:B------:R-:W-:-:S02]  /*8550*/  FMUL.FTZ R113, R113, R46 ;  /* 0x0000002e71717220 */ /* 0x000fc40000410000 */
[-C--:B------:R-:W-:Y:S01]  /*8560*/  FMUL.FTZ R116, R116, R46.reuse ;  /* 0x0000002e74747220 */ /* 0x080fe20000410000 */
[----:B------:R-:W4:Y:S01]  /*8570*/  MUFU.EX2 R43, R43 ;  /* 0x0000002b002b7308 */ /* 0x000f220000000800 */
[-C--:B------:R-:W-:Y:S02]  /*8580*/  FMUL.FTZ R117, R117, R46.reuse ;  /* 0x0000002e75757220 */ /* 0x080fe40000410000 */
[-C--:B------:R-:W-:Y:S02]  /*8590*/  FMUL.FTZ R136, R136, R46.reuse ;  /* 0x0000002e88887220 */ /* 0x080fe40000410000 */
[-C--:B------:R-:W-:Y:S02]  /*85a0*/  FMUL.FTZ R137, R137, R46.reuse ;  /* 0x0000002e89897220 */ /* 0x080fe40000410000 */
[-C--:B------:R-:W-:Y:S01]  /*85b0*/  FMUL.FTZ R128, R128, R46.reuse ;  /* 0x0000002e80807220 */ /* 0x080fe20000410000 */
[----:B---3--:R-:W-:Y:S01]  /*85c0*/  FSEL R64, R236, RZ, P0 ;  /* 0x000000ffec407208 */ /* 0x008fe20000000000 */
[----:B------:R-:W3:Y:S01]  /*85d0*/  MUFU.EX2 R45, R45 ;  /* 0x0000002d002d7308 */ /* 0x000ee20000000800 */
[----:B------:R-:W-:Y:S01]  /*85e0*/  FMUL.FTZ R129, R129, R46 ;  /* 0x0000002e81817220 */ /* 0x000fe20000410000 */
[----:B------:R-:W-:Y:S01]  /*85f0*/  PLOP3.LUT P0, PT, PT, PT, UP0, 0x40, 0x0 ;  /* 0x000000000000781c */ /* 0x000fe20003f0e808 */
[----:B------:R-:W-:-:S02]  /*8600*/  FFMA.FTZ R168, R185, c[0x0][0x23c], -R174 ;  /* 0x00008f00b9a87a23 */ /* 0x000fc400000108ae */
[----:B------:R-:W-:Y:S01]  /*8610*/  FADD.FTZ R65, R167, -R64 ;  /* 0x80000040a7417221 */ /* 0x000fe20000010000 */
[----:B----4-:R-:W-:Y:S02]  /*8620*/  F2FP.BF16.PACK_AB R31, R43, R32 ;  /* 0x000000202b1f723e */ /* 0x010fe400000010ff */
[----:B------:R-:W-:Y:S01]  /*8630*/  MUFU.EX2 R51, R51 ;  /* 0x0000003300337308 */ /* 0x000fe20000000800 */
[----:B------:R-:W-:Y:S02]  /*8640*/  FMUL.FTZ R65, R65, c[0x0][0x23c] ;  /* 0x00008f0041417a20 */ /* 0x000fe40000410000 */
[--C-:B------:R-:W-:Y:S02]  /*8650*/  FFMA.FTZ R167, R188, c[0x0][0x23c], -R61.reuse ;  /* 0x00008f00bca77a23 */ /* 0x100fe4000001083d */
[--C-:B------:R-:W-:Y:S02]  /*8660*/  FFMA.FTZ R188, R242, c[0x0][0x23c], -R61.reuse ;  /* 0x00008f00f2bc7a23 */ /* 0x100fe4000001083d */
[----:B------:R-:W-:Y:S01]  /*8670*/  FFMA.FTZ R185, R244, c[0x0][0x23c], -R61 ;  /* 0x00008f00f4b97a23 */ /* 0x000fe2000001083d */
        /* <DEDUP_REMOVED lines=17> */
[----:B------:R-:W3:Y:S01]  /*8790*/  MUFU.EX2 R63, R63 ;  /* 0x0000003f003f7308 */ /* 0x000ee20000000800 */
        /* <DEDUP_REMOVED lines=16> */
[----:B------:R-:W-:Y:S01]  /*88a0*/  FMUL.FTZ R131, R131, R45 ;  /* 0x0000002d83837220 */ /* 0x000fe20000410000 */
[----:B------:R-:W5:Y:S01]  /*88b0*/  MUFU.EX2 R168, R168 ;  /* 0x000000a800a87308 */ /* 0x000f620000000800 */
[-C--:B---3--:R-:W-:Y:S01]  /*88c0*/  FMUL.FTZ R160, R160, R63.reuse ;  /* 0x0000003fa0a07220 */ /* 0x088fe20000410000 */
[C---:B------:R-:W-:Y:S01]  /*88d0*/  HMMA.16816.F32.BF16 R92, R28.reuse, R18, R92 ;  /* 0x000000121c5c723c */ /* 0x040fe2000004185c */
[----:B------:R-:W-:Y:S02]  /*88e0*/  FMUL.FTZ R161, R161, R63 ;  /* 0x0000003fa1a17220 */ /* 0x000fe40000410000 */
[-C--:B----4-:R-:W-:Y:S02]  /*88f0*/  FMUL.FTZ R162, R162, R65.reuse ;  /* 0x00000041a2a27220 */ /* 0x090fe40000410000 */
        /* <DEDUP_REMOVED lines=30> */
[----:B------:R-:W-:Y:S01]  /*8ae0*/  FMUL.FTZ R99, R99, R65 ;  /* 0x0000004163637220 */ /* 0x000fe20000410000 */
[----:B------:R-:W-:Y:S01]  /*8af0*/  MUFU.EX2 R206, R206 ;  /* 0x000000ce00ce7308 */ /* 0x000fe20000000800 */
[-C--:B------:R-:W-:Y:S01]  /*8b00*/  FMUL.FTZ R100, R100, R63.reuse ;  /* 0x0000003f64647220 */ /* 0x080fe20000410000 */
[----:B------:R-:W-:Y:S01]  /*8b10*/  HMMA.16816.F32.BF16 R128, R28, R10, R128 ;  /* 0x0000000a1c80723c */ /* 0x000fe20000041880 */
[----:B------:R-:W-:Y:S02]  /*8b20*/  FMUL.FTZ R101, R101, R63 ;  /* 0x0000003f65657220 */ /* 0x000fe40000410000 */
[-C--:B------:R-:W-:Y:S02]  /*8b30*/  FMUL.FTZ R102, R102, R65.reuse ;  /* 0x0000004166667220 */ /* 0x080fe40000410000 */
[----:B------:R-:W-:-:S02]  /*8b40*/  FMUL.FTZ R103, R103, R65 ;  /* 0x0000004167677220 */ /* 0x000fc40000410000 */
[----:B------:R-:W-:Y:S01]  /*8b50*/  F2FP.BF16.PACK_AB R28, R51, R48 ;  /* 0x00000030331c723e */ /* 0x000fe200000010ff */
[----:B------:R-:W-:Y:S01]  /*8b60*/  FMUL.FTZ R140, R140, R63 ;  /* 0x0000003f8c8c7220 */ /* 0x000fe20000410000 */
        /* <DEDUP_REMOVED lines=16> */
[----:B------:R-:W1:Y:S01]  /*8c70*/  LDSM.16.MT88.4 R24, [R213+0x9400] ;  /* 0x00940000d518783b */ /* 0x000e620000004200 */
[----:B------:R-:W-:-:S02]  /*8c80*/  FMUL.FTZ R124, R124, R63 ;  /* 0x0000003f7c7c7220 */ /* 0x000fc40000410000 */
[----:B------:R-:W-:Y:S02]  /*8c90*/  FMUL.FTZ R125, R125, R63 ;  /* 0x0000003f7d7d7220 */ /* 0x000fe40000410000 */
        /* <DEDUP_REMOVED lines=8> */
[----:B------:R-:W3:Y:S01]  /*8d20*/  LDSM.16.MT88.4 R20, [R171+0x9400] ;  /* 0x00940000ab14783b */ /* 0x000ee20000004200 */
[----:B------:R-:W-:-:S02]  /*8d30*/  FFMA.FTZ R187, R190, c[0x0][0x23c], -R49 ;  /* 0x00008f00bebb7a23 */ /* 0x000fc40000010831 */
[----:B------:R4:W1:Y:S01]  /*8d40*/  MUFU.EX2 R190, R204 ;  /* 0x000000cc00be7308 */ /* 0x0008620000000800 */
[--C-:B------:R-:W-:Y:S02]  /*8d50*/  FFMA.FTZ R193, R200, c[0x0][0x23c], -R49.reuse ;  /* 0x00008f00c8c17a23 */ /* 0x100fe40000010831 */
[C---:B------:R-:W-:Y:S01]  /*8d60*/  HMMA.16816.F32.BF16 R84, R28.reuse, R16, R84 ;  /* 0x000000101c54723c */ /* 0x040fe20000041854 */
[--C-:B------:R-:W-:Y:S02]  /*8d70*/  FFMA.FTZ R194, R202, c[0x0][0x23c], -R49.reuse ;  /* 0x00008f00cac27a23 */ /* 0x100fe40000010831 */
[--C-:B------:R-:W-:Y:S02]  /*8d80*/  FFMA.FTZ R200, R201, c[0x0][0x23c], -R56.reuse ;  /* 0x00008f00c9c87a23 */ /* 0x100fe40000010838 */
[----:B------:R-:W-:Y:S01]  /*8d90*/  FFMA.FTZ R192, R208, c[0x0][0x23c], -R49 ;  /* 0x00008f00d0c07a23 */ /* 0x000fe20000010831 */
[----:B------:R-:W-:Y:S01]  /*8da0*/  MUFU.EX2 R187, R187 ;  /* 0x000000bb00bb7308 */ /* 0x000fe20000000800 */
[--C-:B------:R-:W-:Y:S01]  /*8db0*/  FFMA.FTZ R197, R197, c[0x0][0x23c], -R56.reuse ;  /* 0x00008f00c5c57a23 */ /* 0x100fe20000010838 */
[----:B------:R-:W-:Y:S01]  /*8dc0*/  HMMA.16816.F32.BF16 R96, R28, R18, R96 ;  /* 0x000000121c60723c */ /* 0x000fe20000041860 */
[----:B------:R-:W1:Y:S01]  /*8dd0*/  LDSM.16.MT88.4 R16, [R213+0xa400] ;  /* 0x00a40000d510783b */ /* 0x000e620000004200 */
[----:B------:R-:W-:-:S02]  /*8de0*/  FFMA.FTZ R201, R203, c[0x0][0x23c], -R56 ;  /* 0x00008f00cbc97a23 */ /* 0x000fc40000010838 */
[----:B------:R-:W-:Y:S02]  /*8df0*/  FFMA.FTZ R202, R205, c[0x0][0x23c], -R56 ;  /* 0x00008f00cdca7a23 */ /* 0x000fe40000010838 */
[----:B------:R-:W1:Y:S01]  /*8e00*/  MUFU.EX2 R192, R192 ;  /* 0x000000c000c07308 */ /* 0x000e620000000800 */
[--C-:B----4-:R-:W-:Y:S01]  /*8e10*/  FFMA.FTZ R204, R191, c[0x0][0x23c], -R174.reuse ;  /* 0x00008f00bfcc7a23 */ /* 0x110fe200000108ae */
[C---:B------:R-:W-:Y:S01]  /*8e20*/  HMMA.16816.F32.BF16 R100, R28.reuse, R12, R100 ;  /* 0x0000000c1c64723c */ /* 0x040fe20000041864 */
[--C-:B------:R-:W-:Y:S02]  /*8e30*/  FFMA.FTZ R191, R195, c[0x0][0x23c], -R174.reuse ;  /* 0x00008f00c3bf7a23 */ /* 0x100fe400000108ae */
[--C-:B------:R-:W-:Y:S02]  /*8e40*/  FFMA.FTZ R195, R184, c[0x0][0x23c], -R61.reuse ;  /* 0x00008f00b8c37a23 */ /* 0x100fe4000001083d */
[----:B------:R-:W-:Y:S01]  /*8e50*/  FFMA.FTZ R189, R189, c[0x0][0x23c], -R174 ;  /* 0x00008f00bdbd7a23 */ /* 0x000fe200000108ae */
[----:B------:R-:W-:Y:S01]  /*8e60*/  MUFU.EX2 R193, R193 ;  /* 0x000000c100c17308 */ /* 0x000fe20000000800 */
[--C-:B------:R-:W-:Y:S01]  /*8e70*/  FFMA.FTZ R186, R186, c[0x0][0x23c], -R61.reuse ;  /* 0x00008f00baba7a23 */ /* 0x100fe2000001083d */
[----:B------:R-:W-:Y:S01]  /*8e80*/  HMMA.16816.F32.BF16 R140, R28, R14, R140 ;  /* 0x0000000e1c8c723c */ /* 0x000fe2000004188c */
[----:B------:R-:W4:Y:S01]  /*8e90*/  LDSM.16.MT88.4 R12, [R171+0xa400] ;  /* 0x00a40000ab0c783b */ /* 0x000f220000004200 */
[----:B------:R-:W-:-:S02]  /*8ea0*/  FFMA.FTZ R184, R196, c[0x0][0x23c], -R61 ;  /* 0x00008f00c4b87a23 */ /* 0x000fc4000001083d */
[----:B------:R-:W-:Y:S02]  /*8eb0*/  FFMA.FTZ R199, R198, c[0x0][0x23c], -R61 ;  /* 0x00008f00c6c77a23 */ /* 0x000fe4000001083d */
[----:B------:R-:W-:Y:S01]  /*8ec0*/  MUFU.EX2 R194, R194 ;  /* 0x000000c200c27308 */ /* 0x000fe20000000800 */
[--C-:B------:R-:W-:Y:S01]  /*8ed0*/  FFMA.FTZ R203, R182, c[0x0][0x23c], -R49.reuse ;  /* 0x00008f00b6cb7a23 */ /* 0x100fe20000010831 */
[C---:B------:R-:W-:Y:S01]  /*8ee0*/  HMMA.16816.F32.BF16 R108, R28.reuse, R4, R108 ;  /* 0x000000041c6c723c */ /* 0x040fe2000004186c */
[--C-:B------:R-:W-:Y:S02]  /*8ef0*/  FFMA.FTZ R205, R180, c[0x0][0x23c], -R49.reuse ;  /* 0x00008f00b4cd7a23 */ /* 0x100fe40000010831 */
[--C-:B------:R-:W-:Y:S02]  /*8f00*/  FFMA.FTZ R178, R178, c[0x0][0x23c], -R49.reuse ;  /* 0x00008f00b2b27a23 */ /* 0x100fe40000010831 */
[----:B------:R-:W-:Y:S01]  /*8f10*/  FFMA.FTZ R176, R176, c[0x0][0x23c], -R49 ;  /* 0x00008f00b0b07a23 */ /* 0x000fe20000010831 */
[----:B------:R-:W-:Y:S01]  /*8f20*/  MUFU.EX2 R197, R197 ;  /* 0x000000c500c57308 */ /* 0x000fe20000000800 */
[--C-:B------:R-:W-:Y:S01]  /*8f30*/  FFMA.FTZ R180, R181, c[0x0][0x23c], -R56.reuse ;  /* 0x00008f00b5b47a23 */ /* 0x100fe20000010838 */
[----:B------:R-:W-:Y:S01]  /*8f40*/  HMMA.16816.F32.BF16 R120, R28, R6, R120 ;  /* 0x000000061c78723c */ /* 0x000fe20000041878 */
[----:B------:R-:W-:Y:S01]  /*8f50*/  LDSM.16.MT88.4 R4, [R171+0xb400] ;  /* 0x00b40000ab04783b */ /* 0x000fe20000004200 */
[----:B------:R-:W-:-:S02]  /*8f60*/  FFMA.FTZ R177, R177, c[0x0][0x23c], -R56 ;  /* 0x00008f00b1b17a23 */ /* 0x000fc40000010838 */
[--C-:B------:R-:W-:Y:S02]  /*8f70*/  FFMA.FTZ R179, R179, c[0x0][0x23c], -R56.reuse ;  /* 0x00008f00b3b37a23 */ /* 0x100fe40000010838 */
[----:B------:R-:W1:Y:S01]  /*8f80*/  MUFU.EX2 R200, R200 ;  /* 0x000000c800c87308 */ /* 0x000e620000000800 */
[----:B------:R-:W-:Y:S01]  /*8f90*/  FFMA.FTZ R182, R175, c[0x0][0x23c], -R56 ;  /* 0x00008f00afb67a23 */ /* 0x000fe20000010838 */
[C---:B------:R-:W-:Y:S01]  /*8fa0*/  HMMA.16816.F32.BF16 R124, R28.reuse, R8, R124 ;  /* 0x000000081c7c723c */ /* 0x040fe2000004187c */
[----:B------:R-:W-:Y:S02]  /*8fb0*/  FFMA.FTZ R48, R233, R63, R48 ;  /* 0x0000003fe9307223 */ /* 0x000fe40000010030 */
[----:B------:R-:W-:Y:S02]  /*8fc0*/  FFMA.FTZ R55, R230, R65, R55 ;  /* 0x00000041e6377223 */ /* 0x000fe40000010037 */
[----:B------:R-:W-:Y:S01]  /*8fd0*/  FFMA.FTZ R42, R231, R46, R42 ;  /* 0x0000002ee72a7223 */ /* 0x000fe2000001002a */
[----:B------:R-:W-:Y:S01]  /*8fe0*/  MUFU.EX2 R201, R201 ;  /* 0x000000c900c97308 */ /* 0x000fe20000000800 */
[----:B------:R-:W-:Y:S01]  /*8ff0*/  FFMA.FTZ R45, R223, R45, R38 ;  /* 0x0000002ddf2d7223 */ /* 0x000fe20000010026 */
[----:B------:R-:W-:Y:S01]  /*9000*/  HMMA.16816.F32.BF16 R132, R28, R10, R132 ;  /* 0x0000000a1c84723c */ /* 0x000fe20000041884 */
[----:B------:R-:W4:Y:S01]  /*9010*/  LDSM.16.MT88.4 R8, [R213+0xb400] ;  /* 0x00b40000d508783b */ /* 0x000f220000004200 */
[----:B------:R-:W-:-:S02]  /*9020*/  FADD.FTZ R51, R51, R48 ;  /* 0x0000003033337221 */ /* 0x000fc40000010000 */
[----:B------:R-:W-:Y:S02]  /*9030*/  FADD.FTZ R58, R58, R55 ;  /* 0x000000373a3a7221 */ /* 0x000fe40000010000 */
[----:B------:R-:W3:Y:S01]  /*9040*/  MUFU.EX2 R202, R202 ;  /* 0x000000ca00ca7308 */ /* 0x000ee20000000800 */
[----:B-----5:R-:W-:Y:S01]  /*9050*/  F2FP.BF16.PACK_AB R28, R168, R165 ;  /* 0x000000a5a81c723e */ /* 0x020fe200000010ff */
[----:B------:R-:W-:Y:S01]  /*9060*/  FADD.FTZ R41, R41, R42 ;  /* 0x0000002a29297221 */ /* 0x000fe20000010000 */
[----:B--2---:R-:W-:Y:S01]  /*9070*/  F2FP.BF16.PACK_AB R29, R188, R167 ;  /* 0x000000a7bc1d723e */ /* 0x004fe200000010ff */
[----:B------:R-:W-:Y:S01]  /*9080*/  FADD.FTZ R45, R34, R45 ;  /* 0x0000002d222d7221 */ /* 0x000fe20000010000 */
[----:B------:R-:W-:Y:S01]  /*9090*/  F2FP.BF16.PACK_AB R30, R183, R166 ;  /* 0x000000a6b71e723e */ /* 0x000fe200000010ff */
[----:B------:R-:W-:Y:S01]  /*90a0*/  FADD.FTZ R52, R52, R51 ;  /* 0x0000003334347221 */ /* 0x000fe20000010000 */
[----:B-1----:R-:W-:Y:S01]  /*90b0*/  F2FP.BF16.PACK_AB R31, R190, R185 ;  /* 0x000000b9be1f723e */ /* 0x002fe200000010ff */
[----:B------:R-:W-:Y:S01]  /*90c0*/  MUFU.EX2 R189, R189 ;  /* 0x000000bd00bd7308 */ /* 0x000fe20000000800 */
[----:B------:R-:W-:-:S02]  /*90d0*/  FADD.FTZ R57, R57, R58 ;  /* 0x0000003a39397221 */ /* 0x000fc40000010000 */
[----:B------:R-:W-:Y:S02]  /*90e0*/  FADD.FTZ R40, R40, R41 ;  /* 0x0000002928287221 */ /* 0x000fe40000010000 */
[----:B------:R-:W-:Y:S01]  /*90f0*/  FADD.FTZ R32, R32, R45 ;  /* 0x0000002d20207221 */ /* 0x000fe20000010000 */
[C---:B------:R-:W-:Y:S01]  /*9100*/  HMMA.16816.F32.BF16 R156, R28.reuse, R24, R156 ;  /* 0x000000181c9c723c */ /* 0x040fe2000004189c */
[----:B------:R-:W-:Y:S01]  /*9110*/  FADD.FTZ R52, R53, R52 ;  /* 0x0000003435347221 */ /* 0x000fe20000010000 */
[----:B------:R-:W1:Y:S01]  /*9120*/  MUFU.EX2 R204, R204 ;  /* 0x000000cc00cc7308 */ /* 0x000e620000000800 */
[----:B------:R-:W-:Y:S02]  /*9130*/  FADD.FTZ R64, R64, R57 ;  /* 0x0000003940407221 */ /* 0x000fe40000010000 */
[----:B------:R-:W-:Y:S02]  /*9140*/  FADD.FTZ R40, R39, R40 ;  /* 0x0000002827287221 */ /* 0x000fe40000010000 */
[----:B------:R-:W-:Y:S01]  /*9150*/  FADD.FTZ R32, R43, R32 ;  /* 0x000000202b207221 */ /* 0x000fe20000010000 */
[----:B------:R-:W-:Y:S01]  /*9160*/  HMMA.16816.F32.BF16 R152, R28, R26, R152 ;  /* 0x0000001a1c98723c */ /* 0x000fe20000041898 */
[--C-:B------:R-:W-:Y:S01]  /*9170*/  FFMA.FTZ R175, R164, c[0x0][0x23c], -R174.reuse ;  /* 0x00008f00a4af7a23 */ /* 0x100fe200000108ae */
[----:B------:R-:W-:Y:S01]  /*9180*/  MUFU.EX2 R191, R191 ;  /* 0x000000bf00bf7308 */ /* 0x000fe20000000800 */
[----:B------:R-:W-:-:S02]  /*9190*/  FFMA.FTZ R164, R173, c[0x0][0x23c], -R174 ;  /* 0x00008f00ada47a23 */ /* 0x000fc400000108ae */
[--C-:B------:R-:W-:Y:S02]  /*91a0*/  FFMA.FTZ R173, R60, c[0x0][0x23c], -R61.reuse ;  /* 0x00008f003cad7a23 */ /* 0x100fe4000001083d */
[----:B------:R-:W-:Y:S01]  /*91b0*/  FADD.FTZ R165, R165, R40 ;  /* 0x00000028a5a57221 */ /* 0x000fe20000010000 */
[C---:B---3--:R-:W-:Y:S01]  /*91c0*/  HMMA.16816.F32.BF16 R72, R28.reuse, R20, R72 ;  /* 0x000000141c48723c */ /* 0x048fe20000041848 */
[----:B------:R-:W-:Y:S01]  /*91d0*/  FADD.FTZ R167, R167, R32 ;  /* 0x00000020a7a77221 */ /* 0x000fe20000010000 */
[----:B------:R-:W-:Y:S01]  /*91e0*/  MUFU.EX2 R186, R186 ;  /* 0x000000ba00ba7308 */ /* 0x000fe20000000800 */
[--C-:B------:R-:W-:Y:S02]  /*91f0*/  FFMA.FTZ R172, R172, c[0x0][0x23c], -R174.reuse ;  /* 0x00008f00acac7a23 */ /* 0x100fe400000108ae */
[----:B------:R-:W-:Y:S02]  /*9200*/  FFMA.FTZ R67, R67, c[0x0][0x23c], -R174 ;  /* 0x00008f0043437a23 */ /* 0x000fe400000108ae */
[--C-:B------:R-:W-:Y:S01]  /*9210*/  FFMA.FTZ R66, R66, c[0x0][0x23c], -R61.reuse ;  /* 0x00008f0042427a23 */ /* 0x100fe2000001083d */
[----:B------:R-:W-:Y:S01]  /*9220*/  HMMA.16816.F32.BF16 R76, R28, R22, R76 ;  /* 0x000000161c4c723c */ /* 0x000fe2000004184c */
[--C-:B------:R-:W-:Y:S01]  /*9230*/  FFMA.FTZ R60, R62, c[0x0][0x23c], -R61.reuse ;  /* 0x00008f003e3c7a23 */ /* 0x100fe2000001083d */
[----:B------:R-:W2:Y:S01]  /*9240*/  MUFU.EX2 R195, R195 ;  /* 0x000000c300c37308 */ /* 0x000ea20000000800 */
[----:B------:R-:W-:-:S02]  /*9250*/  FFMA.FTZ R59, R59, c[0x0][0x23c], -R61 ;  /* 0x00008f003b3b7a23 */ /* 0x000fc4000001083d */
[----:B------:R-:W-:Y:S01]  /*9260*/  FADD.FTZ R165, R168, R165 ;  /* 0x000000a5a8a57221 */ /* 0x000fe20000010000 */
[----:B------:R-:W-:Y:S01]  /*9270*/  MOV R168, R237 ;  /* 0x000000ed00a87202 */ /* 0x000fe20000000f00 */
[----:B------:R-:W-:Y:S01]  /*9280*/  FADD.FTZ R188, R188, R167 ;  /* 0x000000a7bcbc7221 */ /* 0x000fe20000010000 */
[C---:B------:R-:W-:Y:S01]  /*9290*/  HMMA.16816.F32.BF16 R88, R28.reuse, R16, R88 ;  /* 0x000000101c58723c */ /* 0x040fe20000041858 */
[----:B------:R-:W-:Y:S01]  /*92a0*/  FFMA.FTZ R61, R54, c[0x0][0x23c], -R49 ;  /* 0x00008f00363d7a23 */ /* 0x000fe20000010831 */
[----:B------:R-:W-:Y:S01]  /*92b0*/  MUFU.EX2 R184, R184 ;  /* 0x000000b800b87308 */ /* 0x000fe20000000800 */
[----:B------:R-:W-:Y:S01]  /*92c0*/  FADD.FTZ R166, R166, R165 ;  /* 0x000000a5a6a67221 */ /* 0x000fe20000010000 */
[----:B------:R-:W-:Y:S01]  /*92d0*/  MOV R167, R236 ;  /* 0x000000ec00a77202 */ /* 0x000fe20000000f00 */
[----:B------:R-:W-:Y:S01]  /*92e0*/  FADD.FTZ R185, R185, R188 ;  /* 0x000000bcb9b97221 */ /* 0x000fe20000010000 */
[----:B------:R-:W-:Y:S01]  /*92f0*/  MOV R165, R0 ;  /* 0x0000000000a57202 */ /* 0x000fe20000000f00 */
[----:B------:R-:W-:Y:S01]  /*9300*/  FFMA.FTZ R50, R50, c[0x0][0x23c], -R49 ;  /* 0x00008f0032327a23 */ /* 0x000fe20000010831 */
[----:B------:R-:W-:Y:S01]  /*9310*/  HMMA.16816.F32.BF16 R92, R28, R18, R92 ;  /* 0x000000121c5c723c */ /* 0x000fe2000004185c */
[--C-:B------:R-:W-:Y:S01]  /*9320*/  FFMA.FTZ R33, R33, c[0x0][0x23c], -R56.reuse ;  /* 0x00008f0021217a23 */ /* 0x100fe20000010838 */
[----:B------:R-:W3:Y:S01]  /*9330*/  MUFU.EX2 R199, R199 ;  /* 0x000000c700c77308 */ /* 0x000ee20000000800 */
[----:B------:R-:W-:-:S02]  /*9340*/  FFMA.FTZ R54, R35, c[0x0][0x23c], -R56 ;  /* 0x00008f0023367a23 */ /* 0x000fc40000010838 */
[--C-:B------:R-:W-:Y:S02]  /*9350*/  FFMA.FTZ R35, R36, c[0x0][0x23c], -R56.reuse ;  /* 0x00008f0024237a23 */ /* 0x100fe40000010838 */
[--C-:B------:R-:W-:Y:S01]  /*9360*/  FFMA.FTZ R37, R37, c[0x0][0x23c], -R49.reuse ;  /* 0x00008f0025257a23 */ /* 0x100fe20000010831 */
[C---:B----4-:R-:W-:Y:S01]  /*9370*/  HMMA.16816.F32.BF16 R144, R28.reuse, R12, R144 ;  /* 0x0000000c1c90723c */ /* 0x050fe20000041890 */
[----:B------:R-:W-:Y:S01]  /*9380*/  FFMA.FTZ R44, R44, c[0x0][0x23c], -R49 ;  /* 0x00008f002c2c7a23 */ /* 0x000fe20000010831 */
[----:B------:R-:W-:Y:S01]  /*9390*/  MUFU.EX2 R178, R178 ;  /* 0x000000b200b27308 */ /* 0x000fe20000000800 */
[----:B------:R-:W-:Y:S02]  /*93a0*/  FFMA.FTZ R36, R47, c[0x0][0x23c], -R56 ;  /* 0x00008f002f247a23 */ /* 0x000fe40000010838 */
[----:B------:R-:W-:Y:S02]  /*93b0*/  FADD.FTZ R166, R183, R166 ;  /* 0x000000a6b7a67221 */ /* 0x000fe40000010000 */
[----:B------:R-:W-:Y:S01]  /*93c0*/  FADD.FTZ R185, R190, R185 ;  /* 0x000000b9beb97221 */ /* 0x000fe20000010000 */
[C---:B------:R-:W-:Y:S02]  /*93d0*/  HMMA.16816.F32.BF16 R104, R28.reuse, R14, R104 ;  /* 0x0000000e1c68723c */ /* 0x040fe40000041868 */
[----:B------:R-:W4:Y:S06]  /*93e0*/  MUFU.EX2 R203, R203 ;  /* 0x000000cb00cb7308 */ /* 0x000f2c0000000800 */
[C---:B------:R-:W-:Y:S02]  /*93f0*/  HMMA.16816.F32.BF16 R112, R28.reuse, R8, R112 ;  /* 0x000000081c70723c */ /* 0x040fe40000041870 */
[----:B------:R-:W-:Y:S06]  /*9400*/  MUFU.EX2 R176, R176 ;  /* 0x000000b000b07308 */ /* 0x000fec0000000800 */
[C---:B------:R-:W-:Y:S02]  /*9410*/  HMMA.16816.F32.BF16 R116, R28.reuse, R10, R116 ;  /* 0x0000000a1c74723c */ /* 0x040fe40000041874 */
[----:B------:R-:W-:Y:S06]  /*9420*/  MUFU.EX2 R205, R205 ;  /* 0x000000cd00cd7308 */ /* 0x000fec0000000800 */
[C---:B------:R-:W-:Y:S02]  /*9430*/  HMMA.16816.F32.BF16 R136, R28.reuse, R4, R136 ;  /* 0x000000041c88723c */ /* 0x040fe40000041888 */
[----:B------:R-:W-:Y:S06]  /*9440*/  MUFU.EX2 R180, R180 ;  /* 0x000000b400b47308 */ /* 0x000fec0000000800 */
[----:B------:R-:W-:Y:S02]  /*9450*/  HMMA.16816.F32.BF16 R128, R28, R6, R128 ;  /* 0x000000061c80723c */ /* 0x000fe40000041880 */
[----:B------:R-:W5:Y:S05]  /*9460*/  MUFU.EX2 R177, R177 ;  /* 0x000000b100b17308 */ /* 0x000f6a0000000800 */
[----:B------:R-:W-:Y:S01]  /*9470*/  F2FP.BF16.PACK_AB R28, R192, R187 ;  /* 0x000000bbc01c723e */ /* 0x000fe200000010ff */
[----:B------:R-:W-:Y:S01]  /*9480*/  FADD.FTZ R187, R187, R52 ;  /* 0x00000034bbbb7221 */ /* 0x000fe20000010000 */
[----:B------:R-:W-:Y:S01]  /*9490*/  F2FP.BF16.PACK_AB R29, R200, R197 ;  /* 0x000000c5c81d723e */ /* 0x000fe200000010ff */
        /* <DEDUP_REMOVED lines=8> */
[C---:B------:R-:W-:Y:S01]  /*9520*/  HMMA.16816.F32.BF16 R160, R28.reuse, R24, R160 ;  /* 0x000000181ca0723c */ /* 0x040fe200000418a0 */
[----:B------:R-:W-:Y:S02]  /*9530*/  FADD.FTZ R201, R201, R200 ;  /* 0x000000c8c9c97221 */ /* 0x000fe40000010000 */
[----:B------:R-:W-:Y:S02]  /*9540*/  FADD.FTZ R193, R194, R193 ;  /* 0x000000c1c2c17221 */ /* 0x000fe40000010000 */
[----:B------:R-:W-:Y:S01]  /*9550*/  FADD.FTZ R201, R202, R201 ;  /* 0x000000c9cac97221 */ /* 0x000fe20000010000 */
[----:B------:R-:W-:Y:S02]  /*9560*/  MUFU.EX2 R172, R172 ;  /* 0x000000ac00ac7308 */ /* 0x000fe40000000800 */
[C---:B------:R-:W-:Y:S01]  /*9570*/  HMMA.16816.F32.BF16 R148, R28.reuse, R26, R148 ;  /* 0x0000001a1c94723c */ /* 0x040fe20000041894 */
[----:B------:R-:W1:Y:S05]  /*9580*/  LDSM.16.MT88.4 R24, [R213+0x9800] ;  /* 0x00980000d518783b */ /* 0x000e6a0000004200 */
[----:B------:R-:W1:Y:S02]  /*9590*/  MUFU.EX2 R175, R175 ;  /* 0x000000af00af7308 */ /* 0x000e640000000800 */
[C---:B------:R-:W-:Y:S06]  /*95a0*/  HMMA.16816.F32.BF16 R68, R28.reuse, R20, R68 ;  /* 0x000000141c44723c */ /* 0x040fec0000041844 */
[----:B------:R-:W-:Y:S02]  /*95b0*/  MUFU.EX2 R67, R67 ;  /* 0x0000004300437308 */ /* 0x000fe40000000800 */
[C---:B------:R-:W-:Y:S01]  /*95c0*/  HMMA.16816.F32.BF16 R80, R28.reuse, R22, R80 ;  /* 0x000000161c50723c */ /* 0x040fe20000041850 */
[----:B------:R-:W1:Y:S05]  /*95d0*/  LDSM.16.MT88.4 R20, [R171+0x9800] ;  /* 0x00980000ab14783b */ /* 0x000e6a0000004200 */
[----:B------:R-:W-:Y:S02]  /*95e0*/  MUFU.EX2 R164, R164 ;  /* 0x000000a400a47308 */ /* 0x000fe40000000800 */
[C---:B------:R-:W-:Y:S06]  /*95f0*/  HMMA.16816.F32.BF16 R84, R28.reuse, R16, R84 ;  /* 0x000000101c54723c */ /* 0x040fec0000041854 */
[----:B------:R-:W-:Y:S02]  /*9600*/  MUFU.EX2 R66, R66 ;  /* 0x0000004200427308 */ /* 0x000fe40000000800 */
[C---:B------:R-:W-:Y:S01]  /*9610*/  HMMA.16816.F32.BF16 R96, R28.reuse, R18, R96 ;  /* 0x000000121c60723c */ /* 0x040fe20000041860 */
[----:B------:R-:W1:Y:S05]  /*9620*/  LDSM.16.MT88.4 R16, [R213+0xa800] ;  /* 0x00a80000d510783b */ /* 0x000e6a0000004200 */
[----:B------:R-:W1:Y:S02]  /*9630*/  MUFU.EX2 R173, R173 ;  /* 0x000000ad00ad7308 */ /* 0x000e640000000800 */
[C---:B------:R-:W-:Y:S06]  /*9640*/  HMMA.16816.F32.BF16 R100, R28.reuse, R12, R100 ;  /* 0x0000000c1c64723c */ /* 0x040fec0000041864 */
[----:B------:R-:W-:Y:S02]  /*9650*/  MUFU.EX2 R60, R60 ;  /* 0x0000003c003c7308 */ /* 0x000fe40000000800 */
[C---:B------:R-:W-:Y:S01]  /*9660*/  HMMA.16816.F32.BF16 R140, R28.reuse, R14, R140 ;  /* 0x0000000e1c8c723c */ /* 0x040fe2000004188c */
[----:B------:R-:W2:Y:S05]  /*9670*/  LDSM.16.MT88.4 R12, [R171+0xa800] ;  /* 0x00a80000ab0c783b */ /* 0x000eaa0000004200 */
[----:B------:R-:W1:Y:S02]  /*9680*/  MUFU.EX2 R59, R59 ;  /* 0x0000003b003b7308 */ /* 0x000e640000000800 */
[C---:B------:R-:W-:Y:S06]  /*9690*/  HMMA.16816.F32.BF16 R108, R28.reuse, R8, R108 ;  /* 0x000000081c6c723c */ /* 0x040fec000004186c */
[----:B------:R-:W-:Y:S02]  /*96a0*/  MUFU.EX2 R50, R50 ;  /* 0x0000003200327308 */ /* 0x000fe40000000800 */
[C---:B------:R-:W-:Y:S01]  /*96b0*/  HMMA.16816.F32.BF16 R120, R28.reuse, R10, R120 ;  /* 0x0000000a1c78723c */ /* 0x040fe20000041878 */
[----:B------:R-:W4:Y:S05]  /*96c0*/  LDSM.16.MT88.4 R8, [R213+0xb800] ;  /* 0x00b80000d508783b */ /* 0x000f2a0000004200 */
[----:B------:R-:W1:Y:S02]  /*96d0*/  MUFU.EX2 R61, R61 ;  /* 0x0000003d003d7308 */ /* 0x000e640000000800 */
[C---:B------:R-:W-:Y:S06]  /*96e0*/  HMMA.16816.F32.BF16 R124, R28.reuse, R4, R124 ;  /* 0x000000041c7c723c */ /* 0x040fec000004187c */
[----:B------:R-:W-:Y:S02]  /*96f0*/  MUFU.EX2 R33, R33 ;  /* 0x0000002100217308 */ /* 0x000fe40000000800 */
[----:B------:R-:W-:Y:S01]  /*9700*/  HMMA.16816.F32.BF16 R132, R28, R6, R132 ;  /* 0x000000061c84723c */ /* 0x000fe20000041884 */
[----:B------:R-:W4:Y:S05]  /*9710*/  LDSM.16.MT88.4 R4, [R171+0xb800] ;  /* 0x00b80000ab04783b */ /* 0x000f2a0000004200 */
[----:B------:R-:W4:Y:S01]  /*9720*/  MUFU.EX2 R54, R54 ;  /* 0x0000003600367308 */ /* 0x000f220000000800 */
[----:B-1----:R-:W-:Y:S01]  /*9730*/  F2FP.BF16.PACK_AB R28, R204, R189 ;  /* 0x000000bdcc1c723e */ /* 0x002fe200000010ff */
[----:B------:R-:W-:Y:S01]  /*9740*/  FADD.FTZ R189, R189, R166 ;  /* 0x000000a6bdbd7221 */ /* 0x000fe20000010000 */
[----:B--2---:R-:W-:Y:S01]  /*9750*/  F2FP.BF16.PACK_AB R29, R195, R186 ;  /* 0x000000bac31d723e */ /* 0x004fe200000010ff */
[----:B------:R-:W-:Y:S01]  /*9760*/  FADD.FTZ R186, R186, R185 ;  /* 0x000000b9baba7221 */ /* 0x000fe20000010000 */
[----:B------:R-:W-:Y:S01]  /*9770*/  F2FP.BF16.PACK_AB R30, R206, R191 ;  /* 0x000000bfce1e723e */ /* 0x000fe200000010ff */
[----:B------:R-:W-:Y:S01]  /*9780*/  FADD.FTZ R204, R204, R189 ;  /* 0x000000bdcccc7221 */ /* 0x000fe20000010000 */
[----:B---3--:R-:W-:Y:S01]  /*9790*/  F2FP.BF16.PACK_AB R31, R199, R184 ;  /* 0x000000b8c71f723e */ /* 0x008fe200000010ff */
        /* <DEDUP_REMOVED lines=9> */
[C---:B------:R-:W-:Y:S02]  /*9830*/  HMMA.16816.F32.BF16 R152, R28.reuse, R26, R152 ;  /* 0x0000001a1c98723c */ /* 0x040fe40000041898 */
[----:B------:R-:W-:Y:S06]  /*9840*/  MUFU.EX2 R35, R35 ;  /* 0x0000002300237308 */ /* 0x000fec0000000800 */
[C---:B------:R-:W-:Y:S02]  /*9850*/  HMMA.16816.F32.BF16 R72, R28.reuse, R20, R72 ;  /* 0x000000141c48723c */ /* 0x040fe40000041848 */
[----:B------:R-:W2:Y:S06]  /*9860*/  MUFU.EX2 R36, R36 ;  /* 0x0000002400247308 */ /* 0x000eac0000000800 */
        /* <DEDUP_REMOVED lines=49> */
[----:B---3--:R-:W-:Y:S01]  /*9b80*/  HMMA.16816.F32.BF16 R156, R28, R24, R156 ;  /* 0x000000181c9c723c */ /* 0x008fe2000004189c */
        /* <DEDUP_REMOVED lines=100> */
[----:B------:R-:W-:Y:S04]  /*a1d0*/  LDSM.16.M88.4 R60, [R216] ;  /* 0x00000000d83c783b */ /* 0x000fe80000000200 */
[----:B------:R-:W4:Y:S04]  /*a1e0*/  LDSM.16.M88.4 R184, [R215+0x6000] ;  /* 0x00600000d7b8783b */ /* 0x000f280000000200 */
[----:B------:R-:W5:Y:S04]  /*a1f0*/  LDSM.16.M88.4 R4, [R216+0x1000] ;  /* 0x00100000d804783b */ /* 0x000f680000000200 */
[----:B------:R-:W1:Y:S04]  /*a200*/  LDSM.16.M88.4 R176, [R215+0x6400] ;  /* 0x00640000d7b0783b */ /* 0x000e680000000200 */
[----:B------:R-:W3:Y:S04]  /*a210*/  LDSM.16.M88.4 R164, [R215+0x6800] ;  /* 0x00680000d7a4783b */ /* 0x000ee80000000200 */
[----:B------:R-:W1:Y:S04]  /*a220*/  LDSM.16.M88.4 R36, [R215+0x6c00] ;  /* 0x006c0000d724783b */ /* 0x000e680000000200 */
[----:B------:R-:W-:Y:S04]  /*a230*/  LDSM.16.M88.4 R204, [R212+0x6000] ;  /* 0x00600000d4cc783b */ /* 0x000fe80000000200 */
[----:B------:R-:W1:Y:S04]  /*a240*/  LDSM.16.M88.4 R208, [R214+0x1000] ;  /* 0x00100000d6d0783b */ /* 0x000e680000000200 */
[----:B------:R-:W2:Y:S04]  /*a250*/  LDSM.16.M88.4 R200, [R212+0x6400] ;  /* 0x00640000d4c8783b */ /* 0x000ea80000000200 */
[----:B------:R-:W2:Y:S04]  /*a260*/  LDSM.16.M88.4 R196, [R212+0x6800] ;  /* 0x00680000d4c4783b */ /* 0x000ea80000000200 */
[----:B------:R-:W2:Y:S01]  /*a270*/  LDSM.16.M88.4 R40, [R212+0x6c00] ;  /* 0x006c0000d428783b */ /* 0x000ea20000000200 */
[-C--:B----4-:R-:W-:Y:S03]  /*a280*/  HMMA.16816.F32.BF16 R188, R60, R184.reuse, RZ ;  /* 0x000000b83cbc723c */ /* 0x090fe600000418ff */
[----:B------:R-:W-:Y:S04]  /*a290*/  LDSM.16.M88.4 R192, [R216+0x3000] ;  /* 0x00300000d8c0783b */ /* 0x000fe80000000200 */
[----:B------:R-:W-:Y:S01]  /*a2a0*/  LDSM.16.M88.4 R56, [R215+0x7000] ;  /* 0x00700000d738783b */ /* 0x000fe20000000200 */
[C---:B-----5:R-:W-:Y:S03]  /*a2b0*/  HMMA.16816.F32.BF16 R32, R4.reuse, R184, RZ ;  /* 0x000000b80420723c */ /* 0x060fe600000418ff */
[----:B------:R-:W-:Y:S04]  /*a2c0*/  LDSM.16.M88.4 R52, [R215+0x7400] ;  /* 0x00740000d734783b */ /* 0x000fe80000000200 */
[----:B------:R-:W-:Y:S01]  /*a2d0*/  LDSM.16.M88.4 R48, [R215+0x7800] ;  /* 0x00780000d730783b */ /* 0x000fe20000000200 */
[C---:B------:R-:W-:Y:S03]  /*a2e0*/  HMMA.16816.F32.BF16 R28, R4.reuse, R186, RZ ;  /* 0x000000ba041c723c */ /* 0x040fe600000418ff */
[----:B------:R-:W-:Y:S04]  /*a2f0*/  LDSM.16.M88.4 R44, [R215+0x7c00] ;  /* 0x007c0000d72c783b */ /* 0x000fe80000000200 */
[----:B------:R-:W0:Y:S01]  /*a300*/  LDGDEPBAR ;  /* 0x00000000000079af */ /* 0x000e220000000000 */
[C---:B-1----:R-:W-:Y:S08]  /*a310*/  HMMA.16816.F32.BF16 R24, R4.reuse, R176, RZ ;  /* 0x000000b00418723c */ /* 0x042ff000000418ff */
[C---:B---3--:R-:W-:Y:S08]  /*a320*/  HMMA.16816.F32.BF16 R16, R4.reuse, R164, RZ ;  /* 0x000000a40410723c */ /* 0x048ff000000418ff */
[C---:B------:R-:W-:Y:S08]  /*a330*/  HMMA.16816.F32.BF16 R20, R4.reuse, R178, RZ ;  /* 0x000000b20414723c */ /* 0x040ff000000418ff */
[----:B--2---:R-:W-:Y:S08]  /*a340*/  HMMA.16816.F32.BF16 R12, R4, R166, RZ ;  /* 0x000000a6040c723c */ /* 0x004ff000000418ff */
[C---:B------:R-:W-:Y:S08]  /*a350*/  HMMA.16816.F32.BF16 R180, R60.reuse, R176, RZ ;  /* 0x000000b03cb4723c */ /* 0x040ff000000418ff */
[C---:B------:R-:W-:Y:S08]  /*a360*/  HMMA.16816.F32.BF16 R172, R60.reuse, R164, RZ ;  /* 0x000000a43cac723c */ /* 0x040ff000000418ff */
[----:B------:R-:W-:Y:S08]  /*a370*/  HMMA.16816.F32.BF16 R184, R60, R186, RZ ;  /* 0x000000ba3cb8723c */ /* 0x000ff000000418ff */
[----:B------:R-:W-:Y:S08]  /*a380*/  HMMA.16816.F32.BF16 R8, R4, R36, RZ ;  /* 0x000000240408723c */ /* 0x000ff000000418ff */
[C---:B------:R-:W-:Y:S08]  /*a390*/  HMMA.16816.F32.BF16 R176, R60.reuse, R178, RZ ;  /* 0x000000b23cb0723c */ /* 0x040ff000000418ff */
[C---:B------:R-:W-:Y:S08]  /*a3a0*/  HMMA.16816.F32.BF16 R164, R60.reuse, R166, RZ ;  /* 0x000000a63ca4723c */ /* 0x040ff000000418ff */
[----:B------:R-:W-:Y:S08]  /*a3b0*/  HMMA.16816.F32.BF16 R64, R60, R36, RZ ;  /* 0x000000243c40723c */ /* 0x000ff000000418ff */
[-C--:B------:R-:W-:Y:S08]  /*a3c0*/  HMMA.16816.F32.BF16 R4, R4, R38.reuse, RZ ;  /* 0x000000260404723c */ /* 0x080ff000000418ff */
        /* <DEDUP_REMOVED lines=11> */
[C---:B-1----:R-:W-:Y:S08]  /*a480*/  HMMA.16816.F32.BF16 R64, R36.reuse, R40, R64 ;  /* 0x000000282440723c */ /* 0x042ff00000041840 */
[C---:B------:R-:W-:Y:S01]  /*a490*/  HMMA.16816.F32.BF16 R60, R36.reuse, R42, R60 ;  /* 0x0000002a243c723c */ /* 0x040fe2000004183c */
[----:B------:R-:W1:Y:S07]  /*a4a0*/  LDSM.16.M88.4 R40, [R216+0x2000] ;  /* 0x00200000d828783b */ /* 0x000e6e0000000200 */
        /* <DEDUP_REMOVED lines=8> */
[----:B------:R-:W2:Y:S04]  /*a530*/  LDSM.16.M88.4 R36, [R214+0x3000] ;  /* 0x00300000d624783b */ /* 0x000ea80000000200 */
[----:B------:R-:W3:Y:S03]  /*a540*/  LDSM.16.M88.4 R196, [R212+0x7800] ;  /* 0x00780000d4c4783b */ /* 0x000ee60000000200 */
        /* <DEDUP_REMOVED lines=8> */
[----:B------:R-:W4:Y:S07]  /*a5d0*/  LDSM.16.M88.4 R192, [R212+0x7c00] ;  /* 0x007c0000d4c0783b */ /* 0x000f2e0000000200 */
[C---:B-1----:R-:W-:Y:S08]  /*a5e0*/  HMMA.16816.F32.BF16 R188, R40.reuse, R56, R188 ;  /* 0x0000003828bc723c */ /* 0x042ff000000418bc */
[C---:B------:R-:W-:Y:S01]  /*a5f0*/  HMMA.16816.F32.BF16 R184, R40.reuse, R58, R184 ;  /* 0x0000003a28b8723c */ /* 0x040fe200000418b8 */
[----:B------:R-:W-:Y:S07]  /*a600*/  LDSM.16.M88.4 R56, [R216+0x4000] ;  /* 0x00400000d838783b */ /* 0x000fee0000000200 */
[C---:B------:R-:W-:Y:S08]  /*a610*/  HMMA.16816.F32.BF16 R172, R40.reuse, R48, R172 ;  /* 0x0000003028ac723c */ /* 0x040ff000000418ac */
[C---:B------:R-:W-:Y:S01]  /*a620*/  HMMA.16816.F32.BF16 R164, R40.reuse, R50, R164 ;  /* 0x0000003228a4723c */ /* 0x040fe200000418a4 */
[----:B------:R-:W-:Y:S07]  /*a630*/  LDSM.16.M88.4 R48, [R215+0x8000] ;  /* 0x00800000d730783b */ /* 0x000fee0000000200 */
[C---:B------:R-:W-:Y:S08]  /*a640*/  HMMA.16816.F32.BF16 R180, R40.reuse, R52, R180 ;  /* 0x0000003428b4723c */ /* 0x040ff000000418b4 */
[C---:B------:R-:W-:Y:S01]  /*a650*/  HMMA.16816.F32.BF16 R176, R40.reuse, R54, R176 ;  /* 0x0000003628b0723c */ /* 0x040fe200000418b0 */
[----:B------:R-:W1:Y:S07]  /*a660*/  LDSM.16.M88.4 R52, [R216+0x5000] ;  /* 0x00500000d834783b */ /* 0x000e6e0000000200 */
[C---:B------:R-:W-:Y:S08]  /*a670*/  HMMA.16816.F32.BF16 R64, R40.reuse, R44, R64 ;  /* 0x0000002c2840723c */ /* 0x040ff00000041840 */
[----:B------:R-:W-:Y:S01]  /*a680*/  HMMA.16816.F32.BF16 R60, R40, R46, R60 ;  /* 0x0000002e283c723c */ /* 0x000fe2000004183c */
[----:B------:R-:W5:Y:S04]  /*a690*/  LDSM.16.M88.4 R40, [R215+0x8800] ;  /* 0x00880000d728783b */ /* 0x000f680000000200 */
[----:B------:R-:W1:Y:S03]  /*a6a0*/  LDSM.16.M88.4 R44, [R215+0x8400] ;  /* 0x00840000d72c783b */ /* 0x000e660000000200 */
[C---:B--2---:R-:W-:Y:S08]  /*a6b0*/  HMMA.16816.F32.BF16 R32, R36.reuse, R204, R32 ;  /* 0x000000cc2420723c */ /* 0x044ff00000041820 */
[C---:B------:R-:W-:Y:S08]  /*a6c0*/  HMMA.16816.F32.BF16 R28, R36.reuse, R206, R28 ;  /* 0x000000ce241c723c */ /* 0x040ff0000004181c */
[C---:B------:R-:W-:Y:S08]  /*a6d0*/  HMMA.16816.F32.BF16 R24, R36.reuse, R200, R24 ;  /* 0x000000c82418723c */ /* 0x040ff00000041818 */
[C---:B------:R-:W-:Y:S08]  /*a6e0*/  HMMA.16816.F32.BF16 R20, R36.reuse, R202, R20 ;  /* 0x000000ca2414723c */ /* 0x040ff00000041814 */
[C---:B---3--:R-:W-:Y:S08]  /*a6f0*/  HMMA.16816.F32.BF16 R16, R36.reuse, R196, R16 ;  /* 0x000000c42410723c */ /* 0x048ff00000041810 */
[C---:B------:R-:W-:Y:S08]  /*a700*/  HMMA.16816.F32.BF16 R12, R36.reuse, R198, R12 ;  /* 0x000000c6240c723c */ /* 0x040ff0000004180c */
[C---:B----4-:R-:W-:Y:S08]  /*a710*/  HMMA.16816.F32.BF16 R8, R36.reuse, R192, R8 ;  /* 0x000000c02408723c */ /* 0x050ff00000041808 */
[----:B------:R-:W-:Y:S01]  /*a720*/  HMMA.16816.F32.BF16 R4, R36, R194, R4 ;  /* 0x000000c22404723c */ /* 0x000fe20000041804 */
[----:B------:R-:W2:Y:S07]  /*a730*/  LDSM.16.M88.4 R36, [R215+0x8c00] ;  /* 0x008c0000d724783b */ /* 0x000eae0000000200 */
[C---:B------:R-:W-:Y:S08]  /*a740*/  HMMA.16816.F32.BF16 R188, R208.reuse, R204, R188 ;  /* 0x000000ccd0bc723c */ /* 0x040ff000000418bc */
[C---:B------:R-:W-:Y:S08]  /*a750*/  HMMA.16816.F32.BF16 R184, R208.reuse, R206, R184 ;  /* 0x000000ced0b8723c */ /* 0x040ff000000418b8 */
[C---:B------:R-:W-:Y:S08]  /*a760*/  HMMA.16816.F32.BF16 R172, R208.reuse, R196, R172 ;  /* 0x000000c4d0ac723c */ /* 0x040ff000000418ac */
[C---:B------:R-:W-:Y:S01]  /*a770*/  HMMA.16816.F32.BF16 R164, R208.reuse, R198, R164 ;  /* 0x000000c6d0a4723c */ /* 0x040fe200000418a4 */
[----:B------:R-:W-:Y:S07]  /*a780*/  LDSM.16.M88.4 R196, [R214+0x4000] ;  /* 0x00400000d6c4783b */ /* 0x000fee0000000200 */
[C---:B------:R-:W-:Y:S08]  /*a790*/  HMMA.16816.F32.BF16 R180, R208.reuse, R200, R180 ;  /* 0x000000c8d0b4723c */ /* 0x040ff000000418b4 */
[C---:B------:R-:W-:Y:S08]  /*a7a0*/  HMMA.16816.F32.BF16 R176, R208.reuse, R202, R176 ;  /* 0x000000cad0b0723c */ /* 0x040ff000000418b0 */
[C---:B------:R-:W-:Y:S08]  /*a7b0*/  HMMA.16816.F32.BF16 R64, R208.reuse, R192, R64 ;  /* 0x000000c0d040723c */ /* 0x040ff00000041840 */
[----:B------:R-:W-:Y:S01]  /*a7c0*/  HMMA.16816.F32.BF16 R60, R208, R194, R60 ;  /* 0x000000c2d03c723c */ /* 0x000fe2000004183c */
[----:B------:R-:W3:Y:S07]  /*a7d0*/  LDSM.16.M88.4 R192, [R212+0x8000] ;  /* 0x00800000d4c0783b */ /* 0x000eee0000000200 */
[C---:B-1----:R-:W-:Y:S08]  /*a7e0*/  HMMA.16816.F32.BF16 R32, R52.reuse, R48, R32 ;  /* 0x000000303420723c */ /* 0x042ff00000041820 */
[----:B------:R-:W-:Y:S08]  /*a7f0*/  HMMA.16816.F32.BF16 R28, R52, R50, R28 ;  /* 0x00000032341c723c */ /* 0x000ff0000004181c */
[C---:B------:R-:W-:Y:S08]  /*a800*/  HMMA.16816.F32.BF16 R188, R56.reuse, R48, R188 ;  /* 0x0000003038bc723c */ /* 0x040ff000000418bc */
[----:B------:R-:W-:Y:S01]  /*a810*/  HMMA.16816.F32.BF16 R184, R56, R50, R184 ;  /* 0x0000003238b8723c */ /* 0x000fe200000418b8 */
[----:B------:R-:W1:Y:S07]  /*a820*/  LDSM.16.M88.4 R48, [R212+0x8400] ;  /* 0x00840000d430783b */ /* 0x000e6e0000000200 */
[C---:B-----5:R-:W-:Y:S08]  /*a830*/  HMMA.16816.F32.BF16 R16, R52.reuse, R40, R16 ;  /* 0x000000283410723c */ /* 0x060ff00000041810 */
[----:B------:R-:W-:Y:S08]  /*a840*/  HMMA.16816.F32.BF16 R12, R52, R42, R12 ;  /* 0x0000002a340c723c */ /* 0x000ff0000004180c */
[C---:B------:R-:W-:Y:S08]  /*a850*/  HMMA.16816.F32.BF16 R172, R56.reuse, R40, R172 ;  /* 0x0000002838ac723c */ /* 0x040ff000000418ac */
[----:B------:R-:W-:Y:S01]  /*a860*/  HMMA.16816.F32.BF16 R164, R56, R42, R164 ;  /* 0x0000002a38a4723c */ /* 0x000fe200000418a4 */
[----:B------:R-:W4:Y:S07]  /*a870*/  LDSM.16.M88.4 R40, [R212+0x8800] ;  /* 0x00880000d428783b */ /* 0x000f2e0000000200 */
[C---:B------:R-:W-:Y:S08]  /*a880*/  HMMA.16816.F32.BF16 R24, R52.reuse, R44, R24 ;  /* 0x0000002c3418723c */ /* 0x040ff00000041818 */
[----:B------:R-:W-:Y:S08]  /*a890*/  HMMA.16816.F32.BF16 R20, R52, R46, R20 ;  /* 0x0000002e3414723c */ /* 0x000ff00000041814 */
[C---:B------:R-:W-:Y:S08]  /*a8a0*/  HMMA.16816.F32.BF16 R180, R56.reuse, R44, R180 ;  /* 0x0000002c38b4723c */ /* 0x040ff000000418b4 */
[----:B------:R-:W-:Y:S01]  /*a8b0*/  HMMA.16816.F32.BF16 R176, R56, R46, R176 ;  /* 0x0000002e38b0723c */ /* 0x000fe200000418b0 */
[----:B------:R-:W5:Y:S07]  /*a8c0*/  LDSM.16.M88.4 R44, [R214+0x5000] ;  /* 0x00500000d62c783b */ /* 0x000f6e0000000200 */
[C---:B--2---:R-:W-:Y:S08]  /*a8d0*/  HMMA.16816.F32.BF16 R8, R52.reuse, R36, R8 ;  /* 0x000000243408723c */ /* 0x044ff00000041808 */
[----:B------:R-:W-:Y:S07]  /*a8e0*/  HMMA.16816.F32.BF16 R4, R52, R38, R4 ;  /* 0x000000263404723c */ /* 0x000fee0000041804 */
[----:B------:R-:W-:Y:S01]  /*a8f0*/  IMAD.U32 R52, RZ, RZ, UR14 ;  /* 0x0000000eff347e24 */ /* 0x000fe2000f8e00ff */
[----:B------:R-:W-:Y:S03]  /*a900*/  HMMA.16816.F32.BF16 R64, R56, R36, R64 ;  /* 0x000000243840723c */ /* 0x000fe60000041840 */
[----:B------:R-:W-:-:S05]  /*a910*/  IMAD R52, R52, 0x40, R219 ;  /* 0x0000004034347824 */ /* 0x000fca00078e02db */
[----:B------:R-:W-:Y:S01]  /*a920*/  HMMA.16816.F32.BF16 R60, R56, R38, R60 ;  /* 0x00000026383c723c */ /* 0x000fe2000004183c */
[----:B------:R-:W2:Y:S01]  /*a930*/  LDSM.16.M88.4 R36, [R212+0x8c00] ;  /* 0x008c0000d424783b */ /* 0x000ea20000000200 */
[C---:B------:R-:W-:Y:S01]  /*a940*/  IADD3 R168, R52.reuse, 0x1, RZ ;  /* 0x0000000134a87810 */ /* 0x040fe20007ffe0ff */
[----:B------:R-:W-:Y:S01]  /*a950*/  I2F R57, R52 ;  /* 0x0000003400397306 */ /* 0x000fe20000201400 */
[----:B------:R-:W-:Y:S01]  /*a960*/  IADD3 R243, R52, 0x18, RZ ;  /* 0x0000001834f37810 */ /* 0x000fe20007ffe0ff */
[----:B------:R-:W-:-:S04]  /*a970*/  DEPBAR.LE SB0, 0x0 ;  /* 0x000080000000791a */ /* 0x000fc80000000000 */
[C---:B---3--:R-:W-:Y:S01]  /*a980*/  HMMA.16816.F32.BF16 R188, R196.reuse, R192, R188 ;  /* 0x000000c0c4bc723c */ /* 0x048fe200000418bc */
[C---:B------:R-:W-:Y:S01]  /*a990*/  IADD3 R245, R52.reuse, 0x29, RZ ;  /* 0x0000002934f57810 */ /* 0x040fe20007ffe0ff */
[----:B------:R-:W3:Y:S01]  /*a9a0*/  I2F R56, R168 ;  /* 0x000000a800387306 */ /* 0x000ee20000201400 */
[C---:B------:R-:W-:Y:S02]  /*a9b0*/  IADD3 R239, R52.reuse, 0x10, RZ ;  /* 0x0000001034ef7810 */ /* 0x040fe40007ffe0ff */
[C---:B------:R-:W-:Y:S02]  /*a9c0*/  IADD3 R207, R52.reuse, 0x8, RZ ;  /* 0x0000000834cf7810 */ /* 0x040fe40007ffe0ff */
[C---:B------:R-:W-:Y:S01]  /*a9d0*/  IADD3 R205, R52.reuse, 0x9, RZ ;  /* 0x0000000934cd7810 */ /* 0x040fe20007ffe0ff */
[----:B-1----:R-:W-:Y:S01]  /*a9e0*/  HMMA.16816.F32.BF16 R176, R196, R50, R176 ;  /* 0x00000032c4b0723c */ /* 0x002fe200000418b0 */
[C---:B------:R-:W-:Y:S01]  /*a9f0*/  IADD3 R211, R52.reuse, 0x19, RZ ;  /* 0x0000001934d37810 */ /* 0x040fe20007ffe0ff */
[----:B------:R-:W1:Y:S01]  /*aa00*/  I2F R209, R243 ;  /* 0x000000f300d17306 */ /* 0x000e620000201400 */
[----:B------:R-:W-:-:S02]  /*aa10*/  IADD3 R238, R52, 0x11, RZ ;  /* 0x0000001134ee7810 */ /* 0x000fc40007ffe0ff */
[-C--:B------:R-:W-:Y:S02]  /*aa20*/  ISETP.GE.AND P5, PT, R168, R232.reuse, PT ;  /* 0x000000e8a800720c */ /* 0x080fe40003fa6270 */
[CC--:B------:R-:W-:Y:S01]  /*aa30*/  ISETP.GE.AND P0, PT, R52.reuse, R232.reuse, PT ;  /* 0x000000e83400720c */ /* 0x0c0fe20003f06270 */
[----:B----4-:R-:W-:Y:S01]  /*aa40*/  HMMA.16816.F32.BF16 R172, R196, R40, R172 ;  /* 0x00000028c4ac723c */ /* 0x010fe200000418ac */
[----:B------:R-:W-:Y:S01]  /*aa50*/  ISETP.GE.AND P6, PT, R207, R232, PT ;  /* 0x000000e8cf00720c */ /* 0x000fe20003fc6270 */
[----:B------:R-:W-:Y:S01]  /*aa60*/  I2F R203, R239 ;  /* 0x000000ef00cb7306 */ /* 0x000fe20000201400 */
[----:B------:R-:W-:-:S05]  /*aa70*/  ISETP.GE.AND P1, PT, R52, R170, PT ;  /* 0x000000aa3400720c */ /* 0x000fca0003f26270 */
[----:B-----5:R-:W-:Y:S01]  /*aa80*/  HMMA.16816.F32.BF16 R32, R44, R192, R32 ;  /* 0x000000c02c20723c */ /* 0x020fe20000041820 */
[----:B---3--:R-:W-:Y:S01]  /*aa90*/  FFMA.FTZ R250, R56, UR4, R189 ;  /* 0x0000000438fa7c23 */ /* 0x008fe200080100bd */
[----:B------:R-:W-:Y:S01]  /*aaa0*/  I2F R201, R207 ;  /* 0x000000cf00c97306 */ /* 0x000fe20000201400 */
[C---:B------:R-:W-:Y:S02]  /*aab0*/  FFMA.FTZ R188, R57.reuse, UR4, R188 ;  /* 0x0000000439bc7c23 */ /* 0x040fe400080100bc */
[----:B------:R-:W-:Y:S01]  /*aac0*/  FFMA.FTZ R59, R57, UR4, R190 ;  /* 0x00000004393b7c23 */ /* 0x000fe200080100be */
[----:B------:R-:W-:Y:S01]  /*aad0*/  FSEL R250, R250, -INF , !P5 ;  /* 0xff800000fafa7808 */ /* 0x000fe20006800000 */
[----:B------:R-:W-:Y:S01]  /*aae0*/  FFMA.FTZ R191, R56, UR4, R191 ;  /* 0x0000000438bf7c23 */ /* 0x000fe200080100bf */
[----:B------:R-:W-:Y:S01]  /*aaf0*/  HMMA.16816.F32.BF16 R164, R196, R42, R164 ;  /* 0x0000002ac4a4723c */ /* 0x000fe200000418a4 */
[----:B------:R-:W-:Y:S01]  /*ab00*/  IADD3 R193, R52, 0x21, RZ ;  /* 0x0000002134c17810 */ /* 0x000fe20007ffe0ff */
[----:B------:R-:W3:Y:S01]  /*ab10*/  I2F R189, R245 ;  /* 0x000000f500bd7306 */ /* 0x000ee20000201400 */
[----:B-1----:R-:W-:Y:S01]  /*ab20*/  FFMA.FTZ R206, R209, UR4, R178 ;  /* 0x00000004d1ce7c23 */ /* 0x002fe200080100b2 */
[----:B------:R-:W-:Y:S01]  /*ab30*/  ISETP.GE.AND P5, PT, R239, R232, PT ;  /* 0x000000e8ef00720c */ /* 0x000fe20003fa6270 */
[----:B------:R-:W-:Y:S01]  /*ab40*/  FFMA.FTZ R176, R209, UR4, R176 ;  /* 0x00000004d1b07c23 */ /* 0x000fe200080100b0 */
[----:B------:R-:W-:-:S02]  /*ab50*/  FSEL R252, R188, -INF , !P0 ;  /* 0xff800000bcfc7808 */ /* 0x000fc40004000000 */
[----:B------:R-:W-:Y:S01]  /*ab60*/  HMMA.16816.F32.BF16 R180, R196, R48, R180 ;  /* 0x00000030c4b4723c */ /* 0x000fe200000418b4 */
[----:B------:R-:W-:Y:S01]  /*ab70*/  ISETP.GE.AND P0, PT, R205, R232, PT ;  /* 0x000000e8cd00720c */ /* 0x000fe20003f06270 */
[----:B------:R-:W-:Y:S01]  /*ab80*/  I2F R58, R205 ;  /* 0x000000cd003a7306 */ /* 0x000fe20000201400 */
[----:B------:R-:W-:Y:S02]  /*ab90*/  FSEL R59, R59, -INF , !P1 ;  /* 0xff8000003b3b7808 */ /* 0x000fe40004800000 */
[----:B------:R-:W-:-:S03]  /*aba0*/  ISETP.GE.AND P1, PT, R205, R170, PT ;  /* 0x000000aacd00720c */ /* 0x000fc60003f26270 */
[----:B------:R-:W-:Y:S01]  /*abb0*/  HMMA.16816.F32.BF16 R184, R196, R194, R184 ;  /* 0x000000c2c4b8723c */ /* 0x000fe200000418b8 */
[C---:B------:R-:W-:Y:S01]  /*abc0*/  FFMA.FTZ R33, R56.reuse, UR4, R33 ;  /* 0x0000000438217c23 */ /* 0x040fe20008010021 */
[----:B------:R-:W1:Y:S01]  /*abd0*/  I2F R200, R211 ;  /* 0x000000d300c87306 */ /* 0x000e620000201400 */
[----:B------:R-:W-:-:S05]  /*abe0*/  FFMA.FTZ R56, R56, UR4, R35 ;  /* 0x0000000438387c23 */ /* 0x000fca0008010023 */
[C---:B--2---:R-:W-:Y:S01]  /*abf0*/  HMMA.16816.F32.BF16 R64, R196.reuse, R36, R64 ;  /* 0x00000024c440723c */ /* 0x044fe20000041840 */
[----:B---3--:R-:W-:Y:S01]  /*ac00*/  FFMA.FTZ R53, R189, UR4, R167 ;  /* 0x00000004bd357c23 */ /* 0x008fe200080100a7 */
[----:B------:R-:W2:Y:S06]  /*ac10*/  I2F R204, R238 ;  /* 0x000000ee00cc7306 */ /* 0x000eac0000201400 */
[----:B------:R-:W-:Y:S01]  /*ac20*/  HMMA.16816.F32.BF16 R60, R196, R38, R60 ;  /* 0x00000026c43c723c */ /* 0x000fe2000004183c */
[----:B------:R-:W-:Y:S01]  /*ac30*/  FFMA.FTZ R180, R203, UR4, R180 ;  /* 0x00000004cbb47c23 */ /* 0x000fe200080100b4 */
[----:B------:R-:W3:Y:S01]  /*ac40*/  I2F R199, R193 ;  /* 0x000000c100c77306 */ /* 0x000ee20000201400 */
[----:B-1----:R-:W-:-:S02]  /*ac50*/  FFMA.FTZ R177, R200, UR4, R177 ;  /* 0x00000004c8b17c23 */ /* 0x002fc400080100b1 */
[----:B------:R-:W-:Y:S01]  /*ac60*/  FFMA.FTZ R208, R203, UR4, R182 ;  /* 0x00000004cbd07c23 */ /* 0x000fe200080100b6 */
[----:B------:R-:W-:Y:S01]  /*ac70*/  FSEL R188, R180, -INF , !P5 ;  /* 0xff800000b4bc7808 */ /* 0x000fe20006800000 */
[----:B------:R-:W-:Y:S01]  /*ac80*/  FFMA.FTZ R179, R200, UR4, R179 ;  /* 0x00000004c8b37c23 */ /* 0x000fe200080100b3 */
[C---:B------:R-:W-:Y:S01]  /*ac90*/  HMMA.16816.F32.BF16 R28, R44.reuse, R194, R28 ;  /* 0x000000c22c1c723c */ /* 0x040fe2000004181c */
[----:B------:R-:W-:Y:S01]  /*aca0*/  IADD3 R198, R52, 0x20, RZ ;  /* 0x0000002034c67810 */ /* 0x000fe20007ffe0ff */
[----:B------:R-:W-:Y:S01]  /*acb0*/  FFMA.FTZ R184, R201, UR4, R184 ;  /* 0x00000004c9b87c23 */ /* 0x000fe200080100b8 */
[-C--:B------:R-:W-:Y:S01]  /*acc0*/  ISETP.GE.AND P5, PT, R211, R232.reuse, PT ;  /* 0x000000e8d300720c */ /* 0x080fe20003fa6270 */
[----:B------:R-:W-:Y:S01]  /*acd0*/  FFMA.FTZ R246, R58, UR4, R185 ;  /* 0x000000043af67c23 */ /* 0x000fe200080100b9 */
[----:B------:R-:W1:Y:S01]  /*ace0*/  I2F R197, R198 ;  /* 0x000000c600c57306 */ /* 0x000e620000201400 */
[----:B--2---:R-:W-:Y:S01]  /*acf0*/  FFMA.FTZ R181, R204, UR4, R181 ;  /* 0x00000004ccb57c23 */ /* 0x004fe200080100b5 */
[----:B------:R-:W-:Y:S01]  /*ad00*/  IADD3 R194, R52, 0x28, RZ ;  /* 0x0000002834c27810 */ /* 0x000fe20007ffe0ff */
[C---:B------:R-:W-:Y:S01]  /*ad10*/  HMMA.16816.F32.BF16 R24, R44.reuse, R48, R24 ;  /* 0x000000302c18723c */ /* 0x040fe20000041818 */
[----:B------:R-:W-:Y:S01]  /*ad20*/  FSEL R248, R184, -INF , !P6 ;  /* 0xff800000b8f87808 */ /* 0x000fe20007000000 */
[----:B---3--:R-:W-:Y:S01]  /*ad30*/  FFMA.FTZ R178, R199, UR4, R173 ;  /* 0x00000004c7b27c23 */ /* 0x008fe200080100ad */
[----:B------:R-:W-:Y:S01]  /*ad40*/  IADD3 R173, R52, 0x31, RZ ;  /* 0x0000003134ad7810 */ /* 0x000fe20007ffe0ff */
[----:B------:R-:W-:Y:S01]  /*ad50*/  FFMA.FTZ R196, R204, UR4, R183 ;  /* 0x00000004ccc47c23 */ /* 0x000fe200080100b7 */
[----:B------:R-:W2:Y:S01]  /*ad60*/  I2F R195, R194 ;  /* 0x000000c200c37306 */ /* 0x000ea20000201400 */
[-C--:B------:R-:W-:Y:S01]  /*ad70*/  ISETP.GE.AND P6, PT, R238, R232.reuse, PT ;  /* 0x000000e8ee00720c */ /* 0x080fe20003fc6270 */
[----:B------:R-:W-:Y:S01]  /*ad80*/  FFMA.FTZ R187, R58, UR4, R187 ;  /* 0x000000043abb7c23 */ /* 0x000fe200080100bb */
[----:B------:R-:W-:Y:S01]  /*ad90*/  FSEL R246, R246, -INF , !P0 ;  /* 0xff800000f6f67808 */ /* 0x000fe20004000000 */
[----:B------:R-:W-:Y:S01]  /*ada0*/  FFMA.FTZ R186, R201, UR4, R186 ;  /* 0x00000004c9ba7c23 */ /* 0x000fe200080100ba */
[-C--:B------:R-:W-:Y:S01]  /*adb0*/  ISETP.GE.AND P0, PT, R243, R232.reuse, PT ;  /* 0x000000e8f300720c */ /* 0x080fe20003f06270 */
[----:B------:R-:W-:Y:S01]  /*adc0*/  FFMA.FTZ R175, R199, UR4, R175 ;  /* 0x00000004c7af7c23 */ /* 0x000fe200080100af */
[----:B------:R-:W-:Y:S01]  /*add0*/  FSEL R192, R177, -INF , !P5 ;  /* 0xff800000b1c07808 */ /* 0x000fe20006800000 */
[----:B------:R-:W3:Y:S01]  /*ade0*/  I2F R167, R173 ;  /* 0x000000ad00a77306 */ /* 0x000ee20000201400 */
[C---:B-1----:R-:W-:Y:S01]  /*adf0*/  FFMA.FTZ R48, R197.reuse, UR4, R172 ;  /* 0x00000004c5307c23 */ /* 0x042fe200080100ac */
[-C--:B------:R-:W-:Y:S01]  /*ae00*/  ISETP.GE.AND P5, PT, R194, R232.reuse, PT ;  /* 0x000000e8c200720c */ /* 0x080fe20003fa6270 */
[----:B------:R-:W-:Y:S01]  /*ae10*/  FFMA.FTZ R172, R197, UR4, R174 ;  /* 0x00000004c5ac7c23 */ /* 0x000fe200080100ae */
[C---:B------:R-:W-:Y:S01]  /*ae20*/  IADD3 R185, R52.reuse, 0x30, RZ ;  /* 0x0000003034b97810 */ /* 0x040fe20007ffe0ff */
[----:B------:R-:W-:Y:S01]  /*ae30*/  FFMA.FTZ R174, R189, UR4, R165 ;  /* 0x00000004bdae7c23 */ /* 0x000fe200080100a5 */
[----:B------:R-:W-:Y:S01]  /*ae40*/  FSEL R190, R181, -INF , !P6 ;  /* 0xff800000b5be7808 */ /* 0x000fe20007000000 */
[C---:B------:R-:W-:Y:S01]  /*ae50*/  HMMA.16816.F32.BF16 R20, R44.reuse, R50, R20 ;  /* 0x000000322c14723c */ /* 0x040fe20000041814 */
[C---:B--2---:R-:W-:Y:S01]  /*ae60*/  FFMA.FTZ R49, R195.reuse, UR4, R166 ;  /* 0x00000004c3317c23 */ /* 0x044fe200080100a6 */
[----:B------:R-:W-:Y:S01]  /*ae70*/  IADD3 R166, R52, 0x38, RZ ;  /* 0x0000003834a67810 */ /* 0x000fe20007ffe0ff */
[----:B------:R-:W-:Y:S01]  /*ae80*/  FFMA.FTZ R164, R195, UR4, R164 ;  /* 0x00000004c3a47c23 */ /* 0x000fe200080100a4 */
[-C--:B------:R-:W-:Y:S01]  /*ae90*/  ISETP.GE.AND P6, PT, R198, R232.reuse, PT ;  /* 0x000000e8c600720c */ /* 0x080fe20003fc6270 */
[----:B------:R-:W1:Y:S01]  /*aea0*/  I2F R183, R185 ;  /* 0x000000b900b77306 */ /* 0x000e620000201400 */
[----:B------:R-:W-:Y:S01]  /*aeb0*/  FSEL R210, R176, -INF , !P0 ;  /* 0xff800000b0d27808 */ /* 0x000fe20004000000 */
[----:B------:R-:W-:Y:S01]  /*aec0*/  FFMA.FTZ R28, R201, UR4, R28 ;  /* 0x00000004c91c7c23 */ /* 0x000fe2000801001c */
[----:B------:R-:W-:Y:S01]  /*aed0*/  FSEL R176, R164, -INF , !P5 ;  /* 0xff800000a4b07808 */ /* 0x000fe20006800000 */
[----:B---3--:R-:W-:Y:S01]  /*aee0*/  FFMA.FTZ R54, R167, UR4, R65 ;  /* 0x00000004a7367c23 */ /* 0x008fe20008010041 */
[-C--:B------:R-:W-:Y:S01]  /*aef0*/  ISETP.GE.AND P5, PT, R173, R232.reuse, PT ;  /* 0x000000e8ad00720c */ /* 0x080fe20003fa6270 */
[----:B------:R-:W-:Y:S01]  /*af00*/  FFMA.FTZ R67, R167, UR4, R67 ;  /* 0x00000004a7437c23 */ /* 0x000fe20008010043 */
[----:B------:R-:W-:Y:S01]  /*af10*/  FSEL R180, R48, -INF , !P6 ;  /* 0xff80000030b47808 */ /* 0x000fe20007000000 */
[----:B------:R-:W2:Y:S01]  /*af20*/  I2F R165, R166 ;  /* 0x000000a600a57306 */ /* 0x000ea20000201400 */
[----:B------:R-:W-:Y:S01]  /*af30*/  ISETP.GE.AND P6, PT, R245, R232, PT ;  /* 0x000000e8f500720c */ /* 0x000fe20003fc6270 */
[C---:B------:R-:W-:Y:S01]  /*af40*/  HMMA.16816.F32.BF16 R16, R44.reuse, R40, R16 ;  /* 0x000000282c10723c */ /* 0x040fe20000041810 */
[----:B------:R-:W-:Y:S01]  /*af50*/  FSEL R54, R54, -INF , !P5 ;  /* 0xff80000036367808 */ /* 0x000fe20006800000 */
[----:B------:R-:W-:Y:S01]  /*af60*/  FFMA.FTZ R201, R201, UR4, R30 ;  /* 0x00000004c9c97c23 */ /* 0x000fe2000801001e */
[----:B------:R-:W-:Y:S01]  /*af70*/  ISETP.GE.AND P5, PT, R168, R170, PT ;  /* 0x000000aaa800720c */ /* 0x000fe20003fa6270 */
[----:B------:R-:W-:Y:S01]  /*af80*/  FFMA.FTZ R29, R58, UR4, R29 ;  /* 0x000000043a1d7c23 */ /* 0x000fe2000801001d */
[----:B------:R-:W-:Y:S01]  /*af90*/  FSEL R174, R174, -INF , !P6 ;  /* 0xff800000aeae7808 */ /* 0x000fe20007000000 */
[----:B-1----:R-:W-:Y:S01]  /*afa0*/  FFMA.FTZ R55, R183, UR4, R64 ;  /* 0x00000004b7377c23 */ /* 0x002fe20008010040 */
[----:B------:R-:W-:Y:S01]  /*afb0*/  ISETP.GE.AND P6, PT, R166, R232, PT ;  /* 0x000000e8a600720c */ /* 0x000fe20003fc6270 */
[C---:B------:R-:W-:Y:S01]  /*afc0*/  HMMA.16816.F32.BF16 R12, R44.reuse, R42, R12 ;  /* 0x0000002a2c0c723c */ /* 0x040fe2000004180c */
[----:B------:R-:W-:Y:S01]  /*afd0*/  FSEL R244, R191, -INF , !P5 ;  /* 0xff800000bff47808 */ /* 0x000fe20006800000 */
[----:B------:R-:W-:Y:S01]  /*afe0*/  FFMA.FTZ R31, R58, UR4, R31 ;  /* 0x000000043a1f7c23 */ /* 0x000fe2000801001f */
[-C--:B------:R-:W-:Y:S01]  /*aff0*/  ISETP.GE.AND P5, PT, R239, R170.reuse, PT ;  /* 0x000000aaef00720c */ /* 0x080fe20003fa6270 */
[----:B------:R-:W-:Y:S01]  /*b000*/  FFMA.FTZ R24, R203, UR4, R24 ;  /* 0x00000004cb187c23 */ /* 0x000fe20008010018 */
[----:B------:R-:W-:Y:S01]  /*b010*/  FSEL R182, R187, -INF , !P1 ;  /* 0xff800000bbb67808 */ /* 0x000fe20004800000 */
[----:B--2---:R-:W-:Y:S01]  /*b020*/  FFMA.FTZ R48, R165, UR4, R60 ;  /* 0x00000004a5307c23 */ /* 0x004fe2000801003c */
[----:B------:R-:W-:Y:S01]  /*b030*/  ISETP.GE.AND P1, PT, R243, R170, PT ;  /* 0x000000aaf300720c */ /* 0x000fe20003f26270 */
[C---:B------:R-:W-:Y:S01]  /*b040*/  HMMA.16816.F32.BF16 R8, R44.reuse, R36, R8 ;  /* 0x000000242c08723c */ /* 0x040fe20000041808 */
[----:B------:R-:W-:Y:S01]  /*b050*/  ISETP.GE.AND P0, PT, R193, R232, PT ;  /* 0x000000e8c100720c */ /* 0x000fe20003f06270 */
[----:B------:R-:W-:Y:S01]  /*b060*/  FFMA.FTZ R26, R203, UR4, R26 ;  /* 0x00000004cb1a7c23 */ /* 0x000fe2000801001a */
[----:B------:R-:W-:Y:S01]  /*b070*/  FSEL R48, R48, -INF , !P6 ;  /* 0xff80000030307808 */ /* 0x000fe20007000000 */
[C---:B------:R-:W-:Y:S01]  /*b080*/  FFMA.FTZ R25, R204.reuse, UR4, R25 ;  /* 0x00000004cc197c23 */ /* 0x040fe20008010019 */
[-C--:B------:R-:W-:Y:S01]  /*b090*/  ISETP.GE.AND P6, PT, R207, R170.reuse, PT ;  /* 0x000000aacf00720c */ /* 0x080fe20003fc6270 */
[----:B------:R-:W-:Y:S01]  /*b0a0*/  FFMA.FTZ R27, R204, UR4, R27 ;  /* 0x00000004cc1b7c23 */ /* 0x000fe2000801001b */
[----:B------:R-:W-:Y:S01]  /*b0b0*/  FSEL R208, R208, -INF , !P5 ;  /* 0xff800000d0d07808 */ /* 0x000fe20006800000 */
[----:B------:R-:W-:Y:S01]  /*b0c0*/  HMMA.16816.F32.BF16 R4, R44, R38, R4 ;  /* 0x000000262c04723c */ /* 0x000fe20000041804 */
[-C--:B------:R-:W-:Y:S01]  /*b0d0*/  ISETP.GE.AND P5, PT, R211, R170.reuse, PT ;  /* 0x000000aad300720c */ /* 0x080fe20003fa6270 */
[C---:B------:R-:W-:Y:S01]  /*b0e0*/  FFMA.FTZ R20, R209.reuse, UR4, R20 ;  /* 0x00000004d1147c23 */ /* 0x040fe20008010014 */
[----:B------:R-:W-:Y:S01]  /*b0f0*/  FSEL R206, R206, -INF , !P1 ;  /* 0xff800000cece7808 */ /* 0x000fe20004800000 */
[----:B------:R-:W-:Y:S01]  /*b100*/  FFMA.FTZ R22, R209, UR4, R22 ;  /* 0x00000004d1167c23 */ /* 0x000fe20008010016 */
[----:B------:R-:W-:Y:S01]  /*b110*/  IADD3 R65, R52, 0x39, RZ ;  /* 0x0000003934417810 */ /* 0x000fe20007ffe0ff */
[----:B------:R-:W-:Y:S01]  /*b120*/  FFMA.FTZ R21, R200, UR4, R21 ;  /* 0x00000004c8157c23 */ /* 0x000fe20008010015 */
[----:B------:R-:W-:Y:S01]  /*b130*/  ISETP.GE.AND P1, PT, R198, R170, PT ;  /* 0x000000aac600720c */ /* 0x000fe20003f26270 */
[----:B------:R-:W-:Y:S01]  /*b140*/  FFMA.FTZ R23, R200, UR4, R23 ;  /* 0x00000004c8177c23 */ /* 0x000fe20008010017 */
[----:B------:R-:W-:Y:S01]  /*b150*/  FSEL R178, R178, -INF , !P0 ;  /* 0xff800000b2b27808 */ /* 0x000fe20004000000 */
[----:B------:R-:W1:Y:S01]  /*b160*/  I2F R60, R65 ;  /* 0x00000041003c7306 */ /* 0x000e620000201400 */
[----:B------:R-:W-:Y:S01]  /*b170*/  FSEL R242, R186, -INF , !P6 ;  /* 0xff800000baf27808 */ /* 0x000fe20007000000 */
[----:B------:R-:W-:Y:S01]  /*b180*/  FFMA.FTZ R16, R197, UR4, R16 ;  /* 0x00000004c5107c23 */ /* 0x000fe20008010010 */
[----:B------:R-:W-:Y:S01]  /*b190*/  ISETP.GE.AND P0, PT, R185, R232, PT ;  /* 0x000000e8b900720c */ /* 0x000fe20003f06270 */
[----:B------:R-:W-:Y:S01]  /*b1a0*/  FFMA.FTZ R18, R197, UR4, R18 ;  /* 0x00000004c5127c23 */ /* 0x000fe20008010012 */
[-C--:B------:R-:W-:Y:S01]  /*b1b0*/  ISETP.GE.AND P6, PT, R238, R170.reuse, PT ;  /* 0x000000aaee00720c */ /* 0x080fe20003fc6270 */
[----:B------:R-:W-:Y:S01]  /*b1c0*/  FFMA.FTZ R17, R199, UR4, R17 ;  /* 0x00000004c7117c23 */ /* 0x000fe20008010011 */
[----:B------:R-:W-:Y:S01]  /*b1d0*/  FSEL R202, R179, -INF , !P5 ;  /* 0xff800000b3ca7808 */ /* 0x000fe20006800000 */
[----:B------:R-:W-:Y:S01]  /*b1e0*/  FFMA.FTZ R19, R199, UR4, R19 ;  /* 0x00000004c7137c23 */ /* 0x000fe20008010013 */
[-C--:B------:R-:W-:Y:S01]  /*b1f0*/  ISETP.GE.AND P5, PT, R193, R170.reuse, PT ;  /* 0x000000aac100720c */ /* 0x080fe20003fa6270 */
[----:B------:R-:W-:Y:S01]  /*b200*/  FFMA.FTZ R12, R195, UR4, R12 ;  /* 0x00000004c30c7c23 */ /* 0x000fe2000801000c */
[----:B------:R-:W-:Y:S01]  /*b210*/  FSEL R172, R172, -INF , !P1 ;  /* 0xff800000acac7808 */ /* 0x000fe20004800000 */
[C---:B------:R-:W-:Y:S01]  /*b220*/  FFMA.FTZ R13, R189.reuse, UR4, R13 ;  /* 0x00000004bd0d7c23 */ /* 0x040fe2000801000d */
[-C--:B------:R-:W-:Y:S01]  /*b230*/  ISETP.GE.AND P1, PT, R194, R170.reuse, PT ;  /* 0x000000aac200720c */ /* 0x080fe20003f26270 */
[----:B------:R-:W-:Y:S01]  /*b240*/  FFMA.FTZ R15, R189, UR4, R15 ;  /* 0x00000004bd0f7c23 */ /* 0x000fe2000801000f */
[----:B------:R-:W-:Y:S01]  /*b250*/  FSEL R55, R55, -INF , !P0 ;  /* 0xff80000037377808 */ /* 0x000fe20004000000 */
[----:B-1----:R-:W-:Y:S01]  /*b260*/  FFMA.FTZ R63, R60, UR4, R63 ;  /* 0x000000043c3f7c23 */ /* 0x002fe2000801003f */
[----:B------:R-:W-:Y:S01]  /*b270*/  FSEL R196, R196, -INF , !P6 ;  /* 0xff800000c4c47808 */ /* 0x000fe20007000000 */
[----:B------:R-:W-:Y:S01]  /*b280*/  FFMA.FTZ R8, R183, UR4, R8 ;  /* 0x00000004b7087c23 */ /* 0x000fe20008010008 */
[C---:B------:R-:W-:Y:S01]  /*b290*/  ISETP.GE.AND P0, PT, R52.reuse, R169, PT ;  /* 0x000000a93400720c */ /* 0x040fe20003f06270 */
[----:B------:R-:W-:Y:S01]  /*b2a0*/  FFMA.FTZ R14, R195, UR4, R14 ;  /* 0x00000004c30e7c23 */ /* 0x000fe2000801000e */
[----:B------:R-:W-:Y:S01]  /*b2b0*/  ISETP.GE.AND P6, PT, R52, R3, PT ;  /* 0x000000033400720c */ /* 0x000fe20003fc6270 */
[----:B------:R-:W-:Y:S01]  /*b2c0*/  FFMA.FTZ R52, R183, UR4, R66 ;  /* 0x00000004b7347c23 */ /* 0x000fe20008010042 */
[----:B------:R-:W-:Y:S01]  /*b2d0*/  FSEL R164, R175, -INF , !P5 ;  /* 0xff800000afa47808 */ /* 0x000fe20006800000 */
[----:B------:R-:W-:Y:S01]  /*b2e0*/  FFMA.FTZ R4, R165, UR4, R4 ;  /* 0x00000004a5047c23 */ /* 0x000fe20008010004 */
[-C--:B------:R-:W-:Y:S01]  /*b2f0*/  ISETP.GE.AND P5, PT, R245, R170.reuse, PT ;  /* 0x000000aaf500720c */ /* 0x080fe20003fa6270 */
[----:B------:R-:W-:Y:S01]  /*b300*/  FFMA.FTZ R10, R183, UR4, R10 ;  /* 0x00000004b70a7c23 */ /* 0x000fe2000801000a */
[----:B------:R-:W-:Y:S01]  /*b310*/  FSEL R66, R49, -INF , !P1 ;  /* 0xff80000031427808 */ /* 0x000fe20004800000 */
[----:B------:R-:W-:Y:S01]  /*b320*/  FFMA.FTZ R9, R167, UR4, R9 ;  /* 0x00000004a7097c23 */ /* 0x000fe20008010009 */
[----:B------:R-:W-:Y:S01]  /*b330*/  BAR.SYNC.DEFER_BLOCKING 0x0 ;  /* 0x0000000000007b1d */ /* 0x000fe20000010000 */
[-C--:B------:R-:W-:Y:S01]  /*b340*/  ISETP.GE.AND P1, PT, R185, R170.reuse, PT ;  /* 0x000000aab900720c */ /* 0x080fe20003f26270 */
[----:B------:R-:W-:Y:S01]  /*b350*/  FFMA.FTZ R11, R167, UR4, R11 ;  /* 0x00000004a70b7c23 */ /* 0x000fe2000801000b */
[----:B------:R-:W-:Y:S01]  /*b360*/  FSEL R64, R53, -INF , !P5 ;  /* 0xff80000035407808 */ /* 0x000fe20006800000 */
[----:B------:R-:W-:Y:S01]  /*b370*/  FFMA.FTZ R53, R165, UR4, R62 ;  /* 0x00000004a5357c23 */ /* 0x000fe2000801003e */
[----:B------:R-:W-:Y:S01]  /*b380*/  FSEL R52, R52, -INF , !P1 ;  /* 0xff80000034347808 */ /* 0x000fe20004800000 */
[----:B------:R-:W-:Y:S01]  /*b390*/  FFMA.FTZ R62, R60, UR4, R61 ;  /* 0x000000043c3e7c23 */ /* 0x000fe2000801003d */
[-C--:B------:R-:W-:Y:S01]  /*b3a0*/  ISETP.GE.AND P5, PT, R173, R170.reuse, PT ;  /* 0x000000aaad00720c */ /* 0x080fe20003fa6270 */
[----:B------:R-:W-:Y:S01]  /*b3b0*/  FFMA.FTZ R61, R57, UR4, R32 ;  /* 0x00000004393d7c23 */ /* 0x000fe20008010020 */
[----:B------:R-:W-:Y:S01]  /*b3c0*/  ISETP.GE.AND P1, PT, R166, R170, PT ;  /* 0x000000aaa600720c */ /* 0x000fe20003f26270 */
[----:B------:R-:W-:Y:S01]  /*b3d0*/  FFMA.FTZ R6, R165, UR4, R6 ;  /* 0x00000004a5067c23 */ /* 0x000fe20008010006 */
[----:B------:R-:W-:Y:S01]  /*b3e0*/  FSEL R49, R67, -INF , !P5 ;  /* 0xff80000043317808 */ /* 0x000fe20006800000 */
[----:B------:R-:W-:Y:S01]  /*b3f0*/  FFMA.FTZ R67, R57, UR4, R34 ;  /* 0x0000000439437c23 */ /* 0x000fe20008010022 */
[----:B------:R-:W-:Y:S01]  /*b400*/  FSEL R53, R53, -INF , !P1 ;  /* 0xff80000035357808 */ /* 0x000fe20004800000 */
[C---:B------:R-:W-:Y:S01]  /*b410*/  FFMA.FTZ R5, R60.reuse, UR4, R5 ;  /* 0x000000043c057c23 */ /* 0x040fe20008010005 */
[C---:B------:R-:W-:Y:S01]  /*b420*/  ISETP.GE.AND P5, PT, R65.reuse, R232, PT ;  /* 0x000000e84100720c */ /* 0x040fe20003fa6270 */
[----:B------:R-:W-:Y:S01]  /*b430*/  FFMA.FTZ R7, R60, UR4, R7 ;  /* 0x000000043c077c23 */ /* 0x000fe20008010007 */
[----:B------:R-:W-:-:S02]  /*b440*/  ISETP.GE.AND P1, PT, R65, R170, PT ;  /* 0x000000aa4100720c */ /* 0x000fc40003f26270 */
[----:B------:R-:W-:Y:S02]  /*b450*/  FSEL R34, R62, -INF , !P5 ;  /* 0xff8000003e227808 */ /* 0x000fe40006800000 */
[----:B------:R-:W-:Y:S02]  /*b460*/  FSEL R32, R63, -INF , !P1 ;  /* 0xff8000003f207808 */ /* 0x000fe40004800000 */
[C---:B------:R-:W-:Y:S02]  /*b470*/  ISETP.GE.AND P5, PT, R168.reuse, R169, PT ;  /* 0x000000a9a800720c */ /* 0x040fe40003fa6270 */
[----:B------:R-:W-:Y:S02]  /*b480*/  ISETP.GE.AND P1, PT, R168, R3, PT ;  /* 0x00000003a800720c */ /* 0x000fe40003f26270 */
[----:B------:R-:W-:Y:S02]  /*b490*/  FSEL R57, R61, -INF , !P0 ;  /* 0xff8000003d397808 */ /* 0x000fe40004000000 */
[----:B------:R-:W-:-:S02]  /*b4a0*/  ISETP.GE.AND P0, PT, R207, R169, PT ;  /* 0x000000a9cf00720c */ /* 0x000fc40003f06270 */
[----:B------:R-:W-:Y:S02]  /*b4b0*/  FSEL R61, R67, -INF , !P6 ;  /* 0xff800000433d7808 */ /* 0x000fe40007000000 */
[----:B------:R-:W-:Y:S02]  /*b4c0*/  ISETP.GE.AND P6, PT, R207, R3, PT ;  /* 0x00000003cf00720c */ /* 0x000fe40003fc6270 */
[----:B------:R-:W-:Y:S02]  /*b4d0*/  FSEL R35, R33, -INF , !P5 ;  /* 0xff80000021237808 */ /* 0x000fe40006800000 */
[----:B------:R-:W-:Y:S02]  /*b4e0*/  FSEL R30, R56, -INF , !P1 ;  /* 0xff800000381e7808 */ /* 0x000fe40004800000 */
[C---:B------:R-:W-:Y:S02]  /*b4f0*/  ISETP.GE.AND P5, PT, R205.reuse, R169, PT ;  /* 0x000000a9cd00720c */ /* 0x040fe40003fa6270 */
[----:B------:R-:W-:-:S02]  /*b500*/  ISETP.GE.AND P1, PT, R205, R3, PT ;  /* 0x00000003cd00720c */ /* 0x000fc40003f26270 */
[----:B------:R-:W-:Y:S02]  /*b510*/  FSEL R33, R28, -INF , !P0 ;  /* 0xff8000001c217808 */ /* 0x000fe40004000000 */
[----:B------:R-:W-:Y:S02]  /*b520*/  ISETP.GE.AND P0, PT, R239, R169, PT ;  /* 0x000000a9ef00720c */ /* 0x000fe40003f06270 */
[----:B------:R-:W-:Y:S02]  /*b530*/  FSEL R28, R201, -INF , !P6 ;  /* 0xff800000c91c7808 */ /* 0x000fe40007000000 */
[----:B------:R-:W-:Y:S02]  /*b540*/  ISETP.GE.AND P6, PT, R239, R3, PT ;  /* 0x00000003ef00720c */ /* 0x000fe40003fc6270 */
[----:B------:R-:W-:Y:S02]  /*b550*/  FSEL R29, R29, -INF , !P5 ;  /* 0xff8000001d1d7808 */ /* 0x000fe40006800000 */
[----:B------:R-:W-:-:S02]  /*b560*/  FSEL R50, R31, -INF , !P1 ;  /* 0xff8000001f327808 */ /* 0x000fc40004800000 */
[C---:B------:R-:W-:Y:S02]  /*b570*/  ISETP.GE.AND P5, PT, R238.reuse, R169, PT ;  /* 0x000000a9ee00720c */ /* 0x040fe40003fa6270 */
[----:B------:R-:W-:Y:S02]  /*b580*/  ISETP.GE.AND P1, PT, R238, R3, PT ;  /* 0x00000003ee00720c */ /* 0x000fe40003f26270 */
[----:B------:R-:W-:Y:S02]  /*b590*/  FSEL R175, R24, -INF , !P0 ;  /* 0xff80000018af7808 */ /* 0x000fe40004000000 */
[C---:B------:R-:W-:Y:S02]  /*b5a0*/  ISETP.GE.AND P0, PT, R243.reuse, R169, PT ;  /* 0x000000a9f300720c */ /* 0x040fe40003f06270 */
[----:B------:R-:W-:Y:S02]  /*b5b0*/  FSEL R184, R26, -INF , !P6 ;  /* 0xff8000001ab87808 */ /* 0x000fe40007000000 */
        /* <DEDUP_REMOVED lines=31> */
[----:B------:R-:W-:Y:S02]  /*b7b0*/  PLOP3.LUT P0, PT, PT, PT, UP0, 0x80, 0x0 ;  /* 0x000000000000781c */ /* 0x000fe40003f0f008 */
[----:B------:R-:W-:Y:S02]  /*b7c0*/  ISETP.GE.AND P6, PT, R185, R3, PT ;  /* 0x00000003b900720c */ /* 0x000fe40003fc6270 */
[----:B------:R-:W-:Y:S02]  /*b7d0*/  FSEL R58, R11, -INF , !P1 ;  /* 0xff8000000b3a7808 */ /* 0x000fe40004800000 */
[----:B------:R-:W-:Y:S02]  /*b7e0*/  FSEL R62, R10, -INF , !P6 ;  /* 0xff8000000a3e7808 */ /* 0x000fe40007000000 */
[----:B------:R-:W-:Y:S02]  /*b7f0*/  ISETP.GE.AND P6, PT, R65, R169, PT ;  /* 0x000000a94100720c */ /* 0x000fe40003fc6270 */
[----:B------:R-:W-:-:S02]  /*b800*/  FSEL R169, R9, -INF , !P5 ;  /* 0xff80000009a97808 */ /* 0x000fc40006800000 */
[-C--:B------:R-:W-:Y:S02]  /*b810*/  ISETP.GE.AND P5, PT, R166, R3.reuse, PT ;  /* 0x00000003a600720c */ /* 0x080fe40003fa6270 */
[----:B------:R-:W-:Y:S02]  /*b820*/  ISETP.GE.AND P1, PT, R65, R3, PT ;  /* 0x000000034100720c */ /* 0x000fe40003f26270 */
        /* <DEDUP_REMOVED lines=19> */
[----:B------:R-:W-:-:S04]  /*b960*/  @!P4 LEA R6, P1, R5, c[0x0][0x168], 0x1 ;  /* 0x00005a000506ca11 */ /* 0x000fc800078208ff */
[----:B------:R-:W-:Y:S02]  /*b970*/  LEA.HI.X R4, R4, R227, R3, 0x6, P5 ;  /* 0x000000e304047211 */ /* 0x000fe400028f3403 */
[C---:B------:R-:W-:Y:S02]  /*b980*/  @!P3 LEA R10, P5, R5.reuse, c[0x0][0x168], 0x1 ;  /* 0x00005a00050aba11 */ /* 0x040fe400078a08ff */
[C-C-:B------:R-:W-:Y:S02]  /*b990*/  @!P4 LEA.HI.X R7, R5.reuse, c[0x0][0x16c], R4.reuse, 0x1, P1 ;  /* 0x00005b000507ca11 */ /* 0x140fe400008f0c04 */
[C---:B------:R-:W-:Y:S02]  /*b9a0*/  @!P2 LEA R8, P1, R5.reuse, c[0x0][0x168], 0x1 ;  /* 0x00005a000508aa11 */ /* 0x040fe400078208ff */
[C---:B------:R-:W-:Y:S01]  /*b9b0*/  IADD3 R3, P6, R5.reuse, UR18, RZ ;  /* 0x0000001205037c10 */ /* 0x040fe2000ffde0ff */
[----:B------:R-:W-:Y:S01]  /*b9c0*/  @!PT LDS RZ, [RZ] ;  /* 0x00000000fffff984 */ /* 0x000fe20000000800 */
[----:B------:R-:W-:Y:S01]  /*b9d0*/  @!PT LDS RZ, [RZ] ;  /* 0x00000000fffff984 */ /* 0x000fe20000000800 */
[----:B------:R-:W-:Y:S01]  /*b9e0*/  @!PT LDS RZ, [RZ] ;  /* 0x00000000fffff984 */ /* 0x000fe20000000800 */
[----:B------:R1:W-:Y:S01]  /*b9f0*/  @!P4 LDGSTS.E.BYPASS.LTC128B.128 [R220+0x6000], [R6.64] ;  /* 0x0600000006dccfae */ /* 0x0003e2000b901d54 */
[----:B------:R-:W-:-:S02]  /*ba00*/  @!P3 LEA.HI.X R11, R5, c[0x0][0x16c], R4, 0x1, P5 ;  /* 0x00005b00050bba11 */ /* 0x000fc400028f0c04 */
        /* <DEDUP_REMOVED lines=11> */
[----:B------:R-:W-:-:S03]  /*bac0*/  @!P3 LEA.HI.X R15, R3, c[0x0][0x16c], R4, 0x1, P1 ;  /* 0x00005b00030fba11 */ /* 0x000fc600008f0c04 */
        /* <DEDUP_REMOVED lines=22> */
.L_x_126:
[----:B------:R-:W-:Y:S05]  /*bc30*/  BSYNC B0 ;  /* 0x0000000000007941 */ /* 0x000fea0003800000 */
.L_x_125:
[----:B------:R-:W0:Y:S02]  /*bc40*/  LDGDEPBAR ;  /* 0x00000000000079af */ /* 0x000e240000000000 */
.L_x_124:
        /* <DEDUP_REMOVED lines=51> */
[----:B-1----:R-:W-:Y:S02]  /*bf80*/  FMNMX.FTZ R7, R4, R7, !PT ;  /* 0x0000000704077209 */ /* 0x002fe40007810000 */
        /* <DEDUP_REMOVED lines=15> */
[----:B------:R-:W-:Y:S01]  /*c080*/  FMNMX.FTZ R6, R52, R5, !PT ;  /* 0x0000000534067209 */ /* 0x000fe20007810000 */
[----:B------:R-:W-:Y:S01]  /*c090*/  LDSM.16.MT88.4 R8, [R171+0xb000] ;  /* 0x00b00000ab08783b */ /* 0x000fe20000004200 */
[----:B------:R-:W-:-:S02]  /*c0a0*/  FMNMX.FTZ R3, R54, R3, !PT ;  /* 0x0000000336037209 */ /* 0x000fc40007810000 */
[----:B------:R-:W-:Y:S01]  /*c0b0*/  FMNMX.FTZ R6, R49, R6, !PT ;  /* 0x0000000631067209 */ /* 0x000fe20007810000 */
[----:B------:R-:W1:Y:S01]  /*c0c0*/  SHFL.BFLY PT, R165, R4, 0x1, 0x1f ;  /* 0x0c201f0004a57f89 */ /* 0x000e6200000e0000 */
[----:B------:R-:W-:Y:S02]  /*c0d0*/  FMNMX.FTZ R3, R48, R3, !PT ;  /* 0x0000000330037209 */ /* 0x000fe40007810000 */
[----:B------:R-:W-:Y:S02]  /*c0e0*/  FMNMX.FTZ R167, R53, R6, !PT ;  /* 0x0000000635a77209 */ /* 0x000fe40007810000 */
[----:B------:R-:W-:Y:S02]  /*c0f0*/  FMNMX.FTZ R3, R34, R3, !PT ;  /* 0x0000000322037209 */ /* 0x000fe40007810000 */
[----:B------:R-:W-:Y:S02]  /*c100*/  FMNMX.FTZ R167, R32, R167, !PT ;  /* 0x000000a720a77209 */ /* 0x000fe40007810000 */
[----:B--2---:R-:W-:Y:S01]  /*c110*/  FMNMX.FTZ R166, R7, R166, !PT ;  /* 0x000000a607a67209 */ /* 0x004fe20007810000 */
[----:B------:R-:W2:Y:S03]  /*c120*/  SHFL.BFLY PT, R168, R3, 0x2, 0x1f ;  /* 0x0c401f0003a87f89 */ /* 0x000ea600000e0000 */
[C---:B------:R-:W-:Y:S01]  /*c130*/  FSETP.NEU.FTZ.AND P2, PT, R166.reuse, -INF , PT ;  /* 0xff800000a600780b */ /* 0x040fe20003f5d000 */
[----:B------:R-:W-:-:S03]  /*c140*/  FMUL.FTZ R170, R166, c[0x0][0x23c] ;  /* 0x00008f00a6aa7a20 */ /* 0x000fc60000410000 */
[----:B------:R-:W-:Y:S02]  /*c150*/  FSEL R7, R166, RZ, P2 ;  /* 0x000000ffa6077208 */ /* 0x000fe40001000000 */
[----:B------:R-:W-:-:S03]  /*c160*/  FSEL R170, R170, RZ, P2 ;  /* 0x000000ffaaaa7208 */ /* 0x000fc60001000000 */
[----:B------:R-:W-:Y:S01]  /*c170*/  FADD.FTZ R6, R2, -R7 ;  /* 0x8000000702067221 */ /* 0x000fe20000010000 */
[----:B-1----:R-:W-:Y:S01]  /*c180*/  FMNMX.FTZ R165, R4, R165, !PT ;  /* 0x000000a504a57209 */ /* 0x002fe20007810000 */
[--C-:B------:R-:W-:Y:S01]  /*c190*/  FFMA.FTZ R40, R57, c[0x0][0x23c], -R170.reuse ;  /* 0x00008f0039287a23 */ /* 0x100fe200000108aa */
[----:B------:R-:W1:Y:S01]  /*c1a0*/  SHFL.BFLY PT, R4, R167, 0x2, 0x1f ;  /* 0x0c401f00a7047f89 */ /* 0x000e6200000e0000 */
[----:B------:R-:W-:Y:S01]  /*c1b0*/  FMUL.FTZ R6, R6, c[0x0][0x23c] ;  /* 0x00008f0006067a20 */ /* 0x000fe20000410000 */
[C---:B------:R-:W-:Y:S01]  /*c1c0*/  FSETP.NEU.FTZ.AND P1, PT, R165.reuse, -INF , PT ;  /* 0xff800000a500780b */ /* 0x040fe20003f3d000 */
[C---:B------:R-:W-:Y:S02]  /*c1d0*/  FMUL.FTZ R57, R165.reuse, c[0x0][0x23c] ;  /* 0x00008f00a5397a20 */ /* 0x040fe40000410000 */
[----:B------:R-:W3:Y:S01]  /*c1e0*/  MUFU.EX2 R39, R6 ;  /* 0x0000000600277308 */ /* 0x000ee20000000800 */
[----:B------:R-:W-:Y:S01]  /*c1f0*/  FSEL R7, R165, RZ, P1 ;  /* 0x000000ffa5077208 */ /* 0x000fe20000800000 */
[--C-:B------:R-:W-:Y:S01]  /*c200*/  FFMA.FTZ R37, R35, c[0x0][0x23c], -R170.reuse ;  /* 0x00008f0023257a23 */ /* 0x100fe200000108aa */
[----:B--2---:R-:W-:Y:S01]  /*c210*/  FMNMX.FTZ R168, R3, R168, !PT ;  /* 0x000000a803a87209 */ /* 0x004fe20007810000 */
[----:B------:R-:W-:Y:S01]  /*c220*/  FFMA.FTZ R38, R33, c[0x0][0x23c], -R170 ;  /* 0x00008f0021267a23 */ /* 0x000fe200000108aa */
[----:B------:R-:W-:Y:S01]  /*c230*/  FSEL R57, R57, RZ, P1 ;  /* 0x000000ff39397208 */ /* 0x000fe20000800000 */
[----:B------:R-:W-:-:S02]  /*c240*/  FADD.FTZ R0, R0, -R7 ;  /* 0x8000000700007221 */ /* 0x000fc40000010000 */
[----:B------:R-:W2:Y:S01]  /*c250*/  SHFL.BFLY PT, R5, R168, 0x1, 0x1f ;  /* 0x0c201f00a8057f89 */ /* 0x000ea200000e0000 */
[----:B------:R-:W-:Y:S01]  /*c260*/  FFMA.FTZ R35, R29, c[0x0][0x23c], -R170 ;  /* 0x00008f001d237a23 */ /* 0x000fe200000108aa */
[----:B------:R-:W-:Y:S01]  /*c270*/  MUFU.EX2 R40, R40 ;  /* 0x0000002800287308 */ /* 0x000fe20000000800 */
[--C-:B------:R-:W-:Y:S02]  /*c280*/  FFMA.FTZ R36, R61, c[0x0][0x23c], -R57.reuse ;  /* 0x00008f003d247a23 */ /* 0x100fe40000010839 */
[--C-:B------:R-:W-:Y:S02]  /*c290*/  FFMA.FTZ R33, R30, c[0x0][0x23c], -R57.reuse ;  /* 0x00008f001e217a23 */ /* 0x100fe40000010839 */
[--C-:B------:R-:W-:Y:S02]  /*c2a0*/  FFMA.FTZ R3, R28, c[0x0][0x23c], -R57.reuse ;  /* 0x00008f001c037a23 */ /* 0x100fe40000010839 */
[----:B------:R-:W-:Y:S01]  /*c2b0*/  FFMA.FTZ R2, R50, c[0x0][0x23c], -R57 ;  /* 0x00008f0032027a23 */ /* 0x000fe20000010839 */
[----:B------:R-:W4:Y:S01]  /*c2c0*/  MUFU.EX2 R37, R37 ;  /* 0x0000002500257308 */ /* 0x000f220000000800 */
[----:B-1----:R-:W-:Y:S01]  /*c2d0*/  FMNMX.FTZ R167, R167, R4, !PT ;  /* 0x00000004a7a77209 */ /* 0x002fe20007810000 */
[----:B------:R-:W-:-:S02]  /*c2e0*/  FMUL.FTZ R0, R0, c[0x0][0x23c] ;  /* 0x00008f0000007a20 */ /* 0x000fc40000410000 */
[-C--:B---3--:R-:W-:Y:S02]  /*c2f0*/  FMUL.FTZ R156, R156, R39.reuse ;  /* 0x000000279c9c7220 */ /* 0x088fe40000410000 */
[----:B------:R-:W1:Y:S01]  /*c300*/  SHFL.BFLY PT, R4, R167, 0x1, 0x1f ;  /* 0x0c201f00a7047f89 */ /* 0x000e6200000e0000 */
[-C--:B------:R-:W-:Y:S01]  /*c310*/  FMUL.FTZ R157, R157, R39.reuse ;  /* 0x000000279d9d7220 */ /* 0x080fe20000410000 */
[----:B------:R-:W-:Y:S01]  /*c320*/  MUFU.EX2 R38, R38 ;  /* 0x0000002600267308 */ /* 0x000fe20000000800 */
[-C--:B------:R-:W-:Y:S02]  /*c330*/  FMUL.FTZ R152, R152, R39.reuse ;  /* 0x0000002798987220 */ /* 0x080fe40000410000 */
[-C--:B------:R-:W-:Y:S02]  /*c340*/  FMUL.FTZ R153, R153, R39.reuse ;  /* 0x0000002799997220 */ /* 0x080fe40000410000 */
[----:B------:R-:W-:Y:S01]  /*c350*/  FMUL.FTZ R72, R72, R39 ;  /* 0x0000002748487220 */ /* 0x000fe20000410000 */
[----:B--2---:R-:W-:Y:S01]  /*c360*/  FMNMX.FTZ R168, R168, R5, !PT ;  /* 0x00000005a8a87209 */ /* 0x004fe20007810000 */
[-C--:B------:R-:W-:Y:S01]  /*c370*/  FMUL.FTZ R73, R73, R39.reuse ;  /* 0x0000002749497220 */ /* 0x080fe20000410000 */
[----:B------:R-:W2:Y:S01]  /*c380*/  MUFU.EX2 R35, R35 ;  /* 0x0000002300237308 */ /* 0x000ea20000000800 */
[----:B----4-:R-:W-:Y:S01]  /*c390*/  F2FP.BF16.PACK_AB R28, R37, R40 ;  /* 0x00000028251c723e */ /* 0x010fe200000010ff */
[----:B------:R-:W-:Y:S01]  /*c3a0*/  FMUL.FTZ R76, R76, R39 ;  /* 0x000000274c4c7220 */ /* 0x000fe20000410000 */
[C---:B------:R-:W-:Y:S01]  /*c3b0*/  FSETP.NEU.FTZ.AND P2, PT, R168.reuse, -INF , PT ;  /* 0xff800000a800780b */ /* 0x040fe20003f5d000 */
[----:B------:R-:W-:-:S02]  /*c3c0*/  FMUL.FTZ R41, R168, c[0x0][0x23c] ;  /* 0x00008f00a8297a20 */ /* 0x000fc40000410000 */
[-C--:B------:R-:W-:Y:S01]  /*c3d0*/  FMUL.FTZ R77, R77, R39.reuse ;  /* 0x000000274d4d7220 */ /* 0x080fe20000410000 */
[----:B------:R-:W-:Y:S01]  /*c3e0*/  FSEL R50, R168, RZ, P2 ;  /* 0x000000ffa8327208 */ /* 0x000fe20001000000 */
[----:B------:R-:W-:Y:S01]  /*c3f0*/  MUFU.EX2 R36, R36 ;  /* 0x0000002400247308 */ /* 0x000fe20000000800 */
[----:B------:R-:W-:Y:S01]  /*c400*/  FSEL R41, R41, RZ, P2 ;  /* 0x000000ff29297208 */ /* 0x000fe20001000000 */
[-C--:B------:R-:W-:Y:S02]  /*c410*/  FMUL.FTZ R88, R88, R39.reuse ;  /* 0x0000002758587220 */ /* 0x080fe40000410000 */
[----:B------:R-:W-:Y:S01]  /*c420*/  FMUL.FTZ R89, R89, R39 ;  /* 0x0000002759597220 */ /* 0x000fe20000410000 */
[----:B-1----:R-:W-:Y:S01]  /*c430*/  FMNMX.FTZ R167, R167, R4, !PT ;  /* 0x00000004a7a77209 */ /* 0x002fe20007810000 */
[--C-:B------:R-:W-:Y:S01]  /*c440*/  FFMA.FTZ R42, R252, c[0x0][0x23c], -R41.reuse ;  /* 0x00008f00fc2a7a23 */ /* 0x100fe20000010829 */
[----:B------:R-:W1:Y:S01]  /*c450*/  LDSM.16.MT88.4 R4, [R213+0xb000] ;  /* 0x00b00000d504783b */ /* 0x000e620000004200 */
[----:B------:R-:W3:Y:S01]  /*c460*/  MUFU.EX2 R33, R33 ;  /* 0x0000002100217308 */ /* 0x000ee20000000800 */
[C---:B------:R-:W-:Y:S01]  /*c470*/  FSETP.NEU.FTZ.AND P1, PT, R167.reuse, -INF , PT ;  /* 0xff800000a700780b */ /* 0x040fe20003f3d000 */
[----:B------:R-:W-:Y:S01]  /*c480*/  FMUL.FTZ R45, R167, c[0x0][0x23c] ;  /* 0x00008f00a72d7a20 */ /* 0x000fe20000410000 */
[----:B--2---:R-:W-:Y:S01]  /*c490*/  F2FP.BF16.PACK_AB R30, R35, R38 ;  /* 0x00000026231e723e */ /* 0x004fe200000010ff */
[--C-:B------:R-:W-:Y:S01]  /*c4a0*/  FFMA.FTZ R43, R250, c[0x0][0x23c], -R41.reuse ;  /* 0x00008f00fa2b7a23 */ /* 0x100fe20000010829 */
[----:B------:R-:W-:Y:S01]  /*c4b0*/  FSEL R61, R167, RZ, P1 ;  /* 0x000000ffa73d7208 */ /* 0x000fe20000800000 */
[--C-:B------:R-:W-:Y:S01]  /*c4c0*/  FFMA.FTZ R44, R248, c[0x0][0x23c], -R41.reuse ;  /* 0x00008f00f82c7a23 */ /* 0x100fe20000010829 */
[----:B------:R-:W-:Y:S01]  /*c4d0*/  FSEL R45, R45, RZ, P1 ;  /* 0x000000ff2d2d7208 */ /* 0x000fe20000800000 */
[----:B------:R-:W-:Y:S01]  /*c4e0*/  MUFU.EX2 R3, R3 ;  /* 0x0000000300037308 */ /* 0x000fe20000000800 */
[----:B------:R-:W-:-:S02]  /*c4f0*/  FFMA.FTZ R47, R246, c[0x0][0x23c], -R41 ;  /* 0x00008f00f62f7a23 */ /* 0x000fc40000010829 */
[----:B------:R-:W-:Y:S02]  /*c500*/  FADD.FTZ R61, R236, -R61 ;  /* 0x8000003dec3d7221 */ /* 0x000fe40000010000 */
[--C-:B------:R-:W-:Y:S02]  /*c510*/  FFMA.FTZ R51, R59, c[0x0][0x23c], -R45.reuse ;  /* 0x00008f003b337a23 */ /* 0x100fe4000001082d */
[----:B------:R-:W-:Y:S01]  /*c520*/  FADD.FTZ R59, R237, -R50 ;  /* 0x80000032ed3b7221 */ /* 0x000fe20000010000 */
[----:B------:R-:W2:Y:S01]  /*c530*/  MUFU.EX2 R2, R2 ;  /* 0x0000000200027308 */ /* 0x000ea20000000800 */
[--C-:B------:R-:W-:Y:S01]  /*c540*/  FFMA.FTZ R46, R244, c[0x0][0x23c], -R45.reuse ;  /* 0x00008f00f42e7a23 */ /* 0x100fe2000001082d */
[----:B---3--:R-:W-:Y:S01]  /*c550*/  F2FP.BF16.PACK_AB R29, R33, R36 ;  /* 0x00000024211d723e */ /* 0x008fe200000010ff */
[----:B------:R-:W-:Y:S02]  /*c560*/  FFMA.FTZ R50, R242, c[0x0][0x23c], -R45 ;  /* 0x00008f00f2327a23 */ /* 0x000fe4000001082d */
[----:B------:R-:W-:-:S02]  /*c570*/  FMUL.FTZ R63, R61, c[0x0][0x23c] ;  /* 0x00008f003d3f7a20 */ /* 0x000fc40000410000 */
[----:B------:R-:W-:Y:S01]  /*c580*/  FFMA.FTZ R182, R182, c[0x0][0x23c], -R45 ;  /* 0x00008f00b6b67a23 */ /* 0x000fe2000001082d */
[----:B------:R-:W3:Y:S01]  /*c590*/  MUFU.EX2 R0, R0 ;  /* 0x0000000000007308 */ /* 0x000ee20000000800 */
[----:B------:R-:W-:Y:S02]  /*c5a0*/  FMUL.FTZ R183, R59, c[0x0][0x23c] ;  /* 0x00008f003bb77a20 */ /* 0x000fe40000410000 */
[-C--:B------:R-:W-:Y:S02]  /*c5b0*/  FMUL.FTZ R92, R92, R39.reuse ;  /* 0x000000275c5c7220 */ /* 0x080fe40000410000 */
[-C--:B------:R-:W-:Y:S02]  /*c5c0*/  FMUL.FTZ R93, R93, R39.reuse ;  /* 0x000000275d5d7220 */ /* 0x080fe40000410000 */
[----:B------:R-:W-:Y:S01]  /*c5d0*/  FMUL.FTZ R144, R144, R39 ;  /* 0x0000002790907220 */ /* 0x000fe20000410000 */
[----:B------:R-:W-:Y:S01]  /*c5e0*/  MUFU.EX2 R42, R42 ;  /* 0x0000002a002a7308 */ /* 0x000fe20000000800 */
[----:B--2---:R-:W-:Y:S01]  /*c5f0*/  F2FP.BF16.PACK_AB R31, R2, R3 ;  /* 0x00000003021f723e */ /* 0x004fe200000010ff */
[----:B------:R-:W-:-:S02]  /*c600*/  FMUL.FTZ R145, R145, R39 ;  /* 0x0000002791917220 */ /* 0x000fc40000410000 */
[-C--:B------:R-:W-:Y:S02]  /*c610*/  FMUL.FTZ R104, R104, R39.reuse ;  /* 0x0000002768687220 */ /* 0x080fe40000410000 */
[----:B------:R-:W-:Y:S02]  /*c620*/  FMUL.FTZ R105, R105, R39 ;  /* 0x0000002769697220 */ /* 0x000fe40000410000 */
[----:B------:R-:W-:Y:S01]  /*c630*/  MUFU.EX2 R43, R43 ;  /* 0x0000002b002b7308 */ /* 0x000fe20000000800 */
[-C--:B---3--:R-:W-:Y:S02]  /*c640*/  FMUL.FTZ R158, R158, R0.reuse ;  /* 0x000000009e9e7220 */ /* 0x088fe40000410000 */
        /* <DEDUP_REMOVED lines=33> */
[----:B------:R2:W-:Y:S01]  /*c860*/  MUFU.EX2 R59, R182 ;  /* 0x000000b6003b7308 */ /* 0x0005e20000000800 */
[-C--:B------:R-:W-:Y:S01]  /*c870*/  FMUL.FTZ R136, R136, R39.reuse ;  /* 0x0000002788887220 */ /* 0x080fe20000410000 */
[C---:B------:R-:W-:Y:S01]  /*c880*/  HMMA.16816.F32.BF16 R92, R28.reuse, R18, R92 ;  /* 0x000000121c5c723c */ /* 0x040fe2000004185c */
[-C--:B------:R-:W-:Y:S02]  /*c890*/  FMUL.FTZ R137, R137, R39.reuse ;  /* 0x0000002789897220 */ /* 0x080fe40000410000 */
[-C--:B------:R-:W-:Y:S02]  /*c8a0*/  FMUL.FTZ R138, R138, R0.reuse ;  /* 0x000000008a8a7220 */ /* 0x080fe40000410000 */
[----:B------:R-:W-:Y:S01]  /*c8b0*/  FMUL.FTZ R139, R139, R0 ;  /* 0x000000008b8b7220 */ /* 0x000fe20000410000 */
[----:B------:R-:W3:Y:S01]  /*c8c0*/  MUFU.EX2 R61, R183 ;  /* 0x000000b7003d7308 */ /* 0x000ee20000000800 */
[-C--:B------:R-:W-:Y:S01]  /*c8d0*/  FMUL.FTZ R128, R128, R39.reuse ;  /* 0x0000002780807220 */ /* 0x080fe20000410000 */
[----:B------:R-:W-:Y:S01]  /*c8e0*/  HMMA.16816.F32.BF16 R144, R28, R12, R144 ;  /* 0x0000000c1c90723c */ /* 0x000fe20000041890 */
[----:B------:R-:W-:-:S02]  /*c8f0*/  FMUL.FTZ R129, R129, R39 ;  /* 0x0000002781817220 */ /* 0x000fc40000410000 */
[-C--:B------:R-:W-:Y:S02]  /*c900*/  FMUL.FTZ R130, R130, R0.reuse ;  /* 0x0000000082827220 */ /* 0x080fe40000410000 */
[----:B------:R-:W-:Y:S01]  /*c910*/  FMUL.FTZ R131, R131, R0 ;  /* 0x0000000083837220 */ /* 0x000fe20000410000 */
[----:B------:R-:W4:Y:S01]  /*c920*/  MUFU.EX2 R63, R63 ;  /* 0x0000003f003f7308 */ /* 0x000f220000000800 */
[--C-:B--2---:R-:W-:Y:S01]  /*c930*/  FFMA.FTZ R182, R181, c[0x0][0x23c], -R170.reuse ;  /* 0x00008f00b5b67a23 */ /* 0x104fe200000108aa */
[C---:B------:R-:W-:Y:S01]  /*c940*/  HMMA.16816.F32.BF16 R104, R28.reuse, R14, R104 ;  /* 0x0000000e1c68723c */ /* 0x040fe20000041868 */
[--C-:B------:R-:W-:Y:S02]  /*c950*/  FFMA.FTZ R175, R175, c[0x0][0x23c], -R170.reuse ;  /* 0x00008f00afaf7a23 */ /* 0x100fe400000108aa */
[----:B------:R-:W-:Y:S02]  /*c960*/  FFMA.FTZ R177, R177, c[0x0][0x23c], -R170 ;  /* 0x00008f00b1b17a23 */ /* 0x000fe400000108aa */
[----:B------:R-:W-:Y:S01]  /*c970*/  FFMA.FTZ R186, R186, c[0x0][0x23c], -R57 ;  /* 0x00008f00baba7a23 */ /* 0x000fe20000010839 */
[----:B------:R-:W-:Y:S01]  /*c980*/  MUFU.EX2 R182, R182 ;  /* 0x000000b600b67308 */ /* 0x000fe20000000800 */
[-C--:B---3--:R-:W-:Y:S01]  /*c990*/  FMUL.FTZ R100, R100, R61.reuse ;  /* 0x0000003d64647220 */ /* 0x088fe20000410000 */
[----:B-1----:R-:W-:Y:S01]  /*c9a0*/  HMMA.16816.F32.BF16 R112, R28, R4, R112 ;  /* 0x000000041c70723c */ /* 0x002fe20000041870 */
[----:B------:R-:W-:-:S02]  /*c9b0*/  FMUL.FTZ R101, R101, R61 ;  /* 0x0000003d65657220 */ /* 0x000fc40000410000 */
[-C--:B------:R-:W-:Y:S02]  /*c9c0*/  FMUL.FTZ R160, R160, R61.reuse ;  /* 0x0000003da0a07220 */ /* 0x080fe40000410000 */
[----:B------:R-:W-:Y:S01]  /*c9d0*/  FMUL.FTZ R161, R161, R61 ;  /* 0x0000003da1a17220 */ /* 0x000fe20000410000 */
[----:B------:R-:W1:Y:S01]  /*c9e0*/  MUFU.EX2 R175, R175 ;  /* 0x000000af00af7308 */ /* 0x000e620000000800 */
[-C--:B----4-:R-:W-:Y:S01]  /*c9f0*/  FMUL.FTZ R102, R102, R63.reuse ;  /* 0x0000003f66667220 */ /* 0x090fe20000410000 */
        /* <DEDUP_REMOVED lines=85> */
[--C-:B------:R-:W-:Y:S02]  /*cf50*/  FFMA.FTZ R208, R195, c[0x0][0x23c], -R170.reuse ;  /* 0x00008f00c3d07a23 */ /* 0x100fe400000108aa */
        /* <DEDUP_REMOVED lines=51> */
[----:B------:R-:W-:Y:S01]  /*d290*/  FFMA.FTZ R164, R65, c[0x0][0x23c], -R170 ;  /* 0x00008f0041a47a23 */ /* 0x000fe200000108aa */
[C---:B-----5:R-:W-:Y:S01]  /*d2a0*/  HMMA.16816.F32.BF16 R144, R28.reuse, R12, R144 ;  /* 0x0000000c1c90723c */ /* 0x060fe20000041890 */
[--C-:B------:R-:W-:Y:S02]  /*d2b0*/  FFMA.FTZ R65, R58, c[0x0][0x23c], -R57.reuse ;  /* 0x00008f003a417a23 */ /* 0x100fe40000010839 */
[--C-:B------:R-:W-:Y:S02]  /*d2c0*/  FFMA.FTZ R62, R62, c[0x0][0x23c], -R57.reuse ;  /* 0x00008f003e3e7a23 */ /* 0x100fe40000010839 */
[----:B------:R-:W-:Y:S01]  /*d2d0*/  FFMA.FTZ R58, R60, c[0x0][0x23c], -R57 ;  /* 0x00008f003c3a7a23 */ /* 0x000fe20000010839 */
[----:B------:R-:W4:Y:S01]  /*d2e0*/  MUFU.EX2 R206, R206 ;  /* 0x000000ce00ce7308 */ /* 0x000f220000000800 */
[----:B------:R-:W-:Y:S01]  /*d2f0*/  FADD.FTZ R175, R175, R38 ;  /* 0x00000026afaf7221 */ /* 0x000fe20000010000 */
[----:B------:R-:W-:Y:S01]  /*d300*/  HMMA.16816.F32.BF16 R104, R28, R14, R104 ;  /* 0x0000000e1c68723c */ /* 0x000fe20000041868 */
[----:B------:R-:W-:-:S02]  /*d310*/  FADD.FTZ R179, R179, R2 ;  /* 0x00000002b3b37221 */ /* 0x000fc40000010000 */
[--C-:B------:R-:W-:Y:S02]  /*d320*/  FFMA.FTZ R64, R173, c[0x0][0x23c], -R170.reuse ;  /* 0x00008f00ad407a23 */ /* 0x100fe400000108aa */
[--C-:B------:R-:W-:Y:S01]  /*d330*/  FFMA.FTZ R169, R169, c[0x0][0x23c], -R170.reuse ;  /* 0x00008f00a9a97a23 */ /* 0x100fe200000108aa */
[----:B------:R-:W-:Y:S01]  /*d340*/  MUFU.EX2 R191, R191 ;  /* 0x000000bf00bf7308 */ /* 0x000fe20000000800 */
[----:B------:R-:W-:Y:S01]  /*d350*/  FFMA.FTZ R67, R67, c[0x0][0x23c], -R170 ;  /* 0x00008f0043437a23 */ /* 0x000fe200000108aa */
[C---:B------:R-:W-:Y:S01]  /*d360*/  HMMA.16816.F32.BF16 R112, R28.reuse, R8, R112 ;  /* 0x000000081c70723c */ /* 0x040fe20000041870 */
[----:B------:R-:W-:Y:S02]  /*d370*/  FFMA.FTZ R57, R56, c[0x0][0x23c], -R57 ;  /* 0x00008f0038397a23 */ /* 0x000fe40000010839 */
[----:B------:R-:W-:Y:S02]  /*d380*/  FADD.FTZ R182, R182, R175 ;  /* 0x000000afb6b67221 */ /* 0x000fe40000010000 */
[----:B------:R-:W-:Y:S01]  /*d390*/  FADD.FTZ R186, R186, R179 ;  /* 0x000000b3baba7221 */ /* 0x000fe20000010000 */
[----:B------:R-:W-:Y:S01]  /*d3a0*/  MUFU.EX2 R208, R208 ;  /* 0x000000d000d07308 */ /* 0x000fe20000000800 */
[--C-:B------:R-:W-:Y:S01]  /*d3b0*/  FFMA.FTZ R55, R55, c[0x0][0x23c], -R41.reuse ;  /* 0x00008f0037377a23 */ /* 0x100fe20000010829 */
        /* <DEDUP_REMOVED lines=8> */
[--C-:B------:R-:W-:Y:S02]  /*d440*/  FFMA.FTZ R34, R52, c[0x0][0x23c], -R45.reuse ;  /* 0x00008f0034227a23 */ /* 0x100fe4000001082d */
[--C-:B------:R-:W-:Y:S01]  /*d450*/  FFMA.FTZ R49, R49, c[0x0][0x23c], -R45.reuse ;  /* 0x00008f0031317a23 */ /* 0x100fe2000001082d */
        /* <DEDUP_REMOVED lines=63> */
[----:B------:R-:W-:Y:S02]  /*d850*/  FADD.FTZ R191, R208, R191 ;  /* 0x000000bfd0bf7221 */ /* 0x000fe40000010000 */
        /* <DEDUP_REMOVED lines=101> */
.L_x_120:
[----:B------:R-:W-:-:S12]  /*deb0*/  UIADD3 UR8, UR14, -0x1, URZ ;  /* 0xffffffff0e087890 */ /* 0x000fd8000fffe03f */
.L_x_127:
[----:B------:R-:W-:-:S13]  /*dec0*/  ISETP.LE.AND P0, PT, RZ, UR8, PT ;  /* 0x00000008ff007c0c */ /* 0x000fda000bf03270 */
        /* <DEDUP_REMOVED lines=10> */
.L_x_131:
        /* <DEDUP_REMOVED lines=60> */
.L_x_129:
        /* <DEDUP_REMOVED lines=55> */
[----:B------:R-:W2:Y:S06]  /*e6a0*/  LDSM.16.M88.4 R172, [R215+0x6000] ;  /* 0x00600000d7ac783b */ /* 0x000eac0000000200 */
[----:B------:R-:W3:Y:S06]  /*e6b0*/  LDSM.16.M88.4 R176, [R216+0x1000] ;  /* 0x00100000d8b0783b */ /* 0x000eec0000000200 */
[----:B------:R-:W4:Y:S06]  /*e6c0*/  LDSM.16.M88.4 R180, [R215+0x6400] ;  /* 0x00640000d7b4783b */ /* 0x000f2c0000000200 */
[----:B------:R-:W0:Y:S06]  /*e6d0*/  LDGDEPBAR ;  /* 0x00000000000079af */ /* 0x000e2c0000000000 */
[----:B------:R-:W5:Y:S06]  /*e6e0*/  LDSM.16.M88.4 R184, [R215+0x6800] ;  /* 0x00680000d7b8783b */ /* 0x000f6c0000000200 */
[----:B------:R-:W1:Y:S06]  /*e6f0*/  LDSM.16.M88.4 R188, [R215+0x6c00] ;  /* 0x006c0000d7bc783b */ /* 0x000e6c0000000200 */
[----:B------:R-:W-:Y:S01]  /*e700*/  LDSM.16.M88.4 R192, [R214] ;  /* 0x00000000d6c0783b */ /* 0x000fe20000000200 */
[-C--:B--2---:R-:W-:Y:S05]  /*e710*/  HMMA.16816.F32.BF16 R4, R164, R172.reuse, RZ ;  /* 0x000000aca404723c */ /* 0x084fea00000418ff */
[----:B------:R-:W2:Y:S03]  /*e720*/  LDSM.16.M88.4 R196, [R212+0x6000] ;  /* 0x00600000d4c4783b */ /* 0x000ea60000000200 */
        /* <DEDUP_REMOVED lines=22> */
[----:B------:R-:W1:Y:S06]  /*e890*/  LDSM.16.M88.4 R164, [R216+0x2000] ;  /* 0x00200000d8a4783b */ /* 0x000e6c0000000200 */
[----:B------:R-:W-:Y:S01]  /*e8a0*/  LDSM.16.M88.4 R188, [R215+0x7c00] ;  /* 0x007c0000d7bc783b */ /* 0x000fe20000000200 */
[-C--:B--2---:R-:W-:Y:S08]  /*e8b0*/  HMMA.16816.F32.BF16 R4, R192, R196.reuse, R4 ;  /* 0x000000c4c004723c */ /* 0x084ff00000041804 */
        /* <DEDUP_REMOVED lines=41> */
[----:B------:R-:W2:Y:S06]  /*eb50*/  LDSM.16.M88.4 R164, [R216+0x4000] ;  /* 0x00400000d8a4783b */ /* 0x000eac0000000200 */
[----:B------:R-:W-:Y:S01]  /*eb60*/  LDSM.16.M88.4 R188, [R215+0x8c00] ;  /* 0x008c0000d7bc783b */ /* 0x000fe20000000200 */
[-C--:B---3--:R-:W-:Y:S08]  /*eb70*/  HMMA.16816.F32.BF16 R4, R192, R196.reuse, R4 ;  /* 0x000000c4c004723c */ /* 0x088ff00000041804 */
        /* <DEDUP_REMOVED lines=21> */
[-C--:B--2---:R-:W-:Y:S08]  /*ecd0*/  HMMA.16816.F32.BF16 R4, R164, R172.reuse, R4 ;  /* 0x000000aca404723c */ /* 0x084ff00000041804 */
[C---:B------:R-:W-:Y:S08]  /*ece0*/  HMMA.16816.F32.BF16 R8, R180.reuse, R172, R8 ;  /* 0x000000acb408723c */ /* 0x040ff00000041808 */
[-C--:B------:R-:W-:Y:S08]  /*ecf0*/  HMMA.16816.F32.BF16 R12, R180, R174.reuse, R12 ;  /* 0x000000aeb40c723c */ /* 0x080ff0000004180c */
[C---:B------:R-:W-:Y:S01]  /*ed00*/  HMMA.16816.F32.BF16 R16, R164.reuse, R174, R16 ;  /* 0x000000aea410723c */ /* 0x040fe20000041810 */
[----:B------:R-:W2:Y:S01]  /*ed10*/  LDSM.16.M88.4 R172, [R212+0x8c00] ;  /* 0x008c0000d4ac783b */ /* 0x000ea20000000200 */
[----:B------:R-:W-:Y:S05]  /*ed20*/  DEPBAR.LE SB0, 0x0 ;  /* 0x000080000000791a */ /* 0x000fea0000000000 */
[----:B------:R-:W-:Y:S01]  /*ed30*/  BAR.SYNC.DEFER_BLOCKING 0x0 ;  /* 0x0000000000007b1d */ /* 0x000fe20000010000 */
[-C--:B-1----:R-:W-:Y:S08]  /*ed40*/  HMMA.16816.F32.BF16 R20, R164, R176.reuse, R20 ;  /* 0x000000b0a414723c */ /* 0x082ff00000041814 */
        /* <DEDUP_REMOVED lines=28> */
.L_x_130:
[----:B-1----:R-:W-:Y:S01]  /*ef10*/  MOV R166, UR8 ;  /* 0x0000000800a67c02 */ /* 0x002fe20008000f00 */
[----:B------:R-:W-:Y:S03]  /*ef20*/  UIADD3 UR8, UR8, -0x1, URZ ;  /* 0xffffffff08087890 */ /* 0x000fe6000fffe03f */
[----:B------:R-:W-:Y:S04]  /*ef30*/  LEA R164, R166, R219, 0x6 ;  /* 0x000000dba6a47211 */ /* 0x000fe800078e30ff */
[----:B------:R-:W-:Y:S01]  /*ef40*/  I2F R179, R164 ;  /* 0x000000a400b37306 */ /* 0x000fe20000201400 */
[C---:B------:R-:W-:Y:S02]  /*ef50*/  IADD3 R176, R164.reuse, 0x1, RZ ;  /* 0x00000001a4b07810 */ /* 0x040fe40007ffe0ff */
[C---:B------:R-:W-:Y:S02]  /*ef60*/  IADD3 R167, R164.reuse, 0x8, RZ ;  /* 0x00000008a4a77810 */ /* 0x040fe40007ffe0ff */
[C---:B------:R-:W-:Y:S02]  /*ef70*/  IADD3 R166, R164.reuse, 0x29, RZ ;  /* 0x00000029a4a67810 */ /* 0x040fe40007ffe0ff */
[C---:B------:R-:W-:Y:S02]  /*ef80*/  IADD3 R170, R164.reuse, 0x21, RZ ;  /* 0x00000021a4aa7810 */ /* 0x040fe40007ffe0ff */
[C---:B------:R-:W-:Y:S01]  /*ef90*/  IADD3 R165, R164.reuse, 0x28, RZ ;  /* 0x00000028a4a57810 */ /* 0x040fe20007ffe0ff */
[----:B------:R-:W-:Y:S01]  /*efa0*/  I2F R176, R176 ;  /* 0x000000b000b07306 */ /* 0x000fe20000201400 */
[C---:B------:R-:W-:Y:S02]  /*efb0*/  IADD3 R175, R164.reuse, 0x20, RZ ;  /* 0x00000020a4af7810 */ /* 0x040fe40007ffe0ff */
[C---:B------:R-:W-:Y:S02]  /*efc0*/  IADD3 R174, R164.reuse, 0x11, RZ ;  /* 0x00000011a4ae7810 */ /* 0x040fe40007ffe0ff */
[C---:B------:R-:W-:Y:S02]  /*efd0*/  IADD3 R173, R164.reuse, 0x18, RZ ;  /* 0x00000018a4ad7810 */ /* 0x040fe40007ffe0ff */
[C---:B------:R-:W-:Y:S02]  /*efe0*/  IADD3 R168, R164.reuse, 0x9, RZ ;  /* 0x00000009a4a87810 */ /* 0x040fe40007ffe0ff */
[C---:B------:R-:W-:Y:S01]  /*eff0*/  IADD3 R177, R164.reuse, 0x10, RZ ;  /* 0x00000010a4b17810 */ /* 0x040fe20007ffe0ff */
[----:B------:R-:W-:Y:S01]  /*f000*/  I2F R167, R167 ;  /* 0x000000a700a77306 */ /* 0x000fe20000201400 */
[----:B------:R-:W-:Y:S09]  /*f010*/  IADD3 R172, R164, 0x19, RZ ;  /* 0x00000019a4ac7810 */ /* 0x000ff20007ffe0ff */
[----:B------:R-:W-:Y:S10]  /*f020*/  I2F R174, R174 ;  /* 0x000000ae00ae7306 */ /* 0x000ff40000201400 */
[----:B------:R-:W-:Y:S10]  /*f030*/  I2F R173, R173 ;  /* 0x000000ad00ad7306 */ /* 0x000ff40000201400 */
[----:B------:R-:W-:Y:S10]  /*f040*/  I2F R166, R166 ;  /* 0x000000a600a67306 */ /* 0x000ff40000201400 */
[----:B------:R-:W-:Y:S10]  /*f050*/  I2F R170, R170 ;  /* 0x000000aa00aa7306 */ /* 0x000ff40000201400 */
[----:B------:R-:W-:Y:S10]  /*f060*/  I2F R165, R165 ;  /* 0x000000a500a57306 */ /* 0x000ff40000201400 */
[----:B------:R-:W-:Y:S10]  /*f070*/  I2F R168, R168 ;  /* 0x000000a800a87306 */ /* 0x000ff40000201400 */
[----:B------:R-:W-:Y:S10]  /*f080*/  I2F R177, R177 ;  /* 0x000000b100b17306 */ /* 0x000ff40000201400 */
[----:B------:R-:W-:Y:S10]  /*f090*/  I2F R172, R172 ;  /* 0x000000ac00ac7306 */ /* 0x000ff40000201400 */
[----:B------:R-:W1:Y:S02]  /*f0a0*/  I2F R175, R175 ;  /* 0x000000af00af7306 */ /* 0x000e640000201400 */
[----:B-1----:R-:W-:Y:S02]  /*f0b0*/  FFMA.FTZ R36, R175, UR4, R36 ;  /* 0x00000004af247c23 */ /* 0x002fe40008010024 */
[C---:B------:R-:W-:Y:S02]  /*f0c0*/  FFMA.FTZ R5, R176.reuse, UR4, R5 ;  /* 0x00000004b0057c23 */ /* 0x040fe40008010005 */
[C---:B------:R-:W-:Y:S02]  /*f0d0*/  FFMA.FTZ R7, R176.reuse, UR4, R7 ;  /* 0x00000004b0077c23 */ /* 0x040fe40008010007 */
[C---:B------:R-:W-:Y:S02]  /*f0e0*/  FFMA.FTZ R11, R176.reuse, UR4, R11 ;  /* 0x00000004b00b7c23 */ /* 0x040fe4000801000b */
[----:B------:R-:W-:Y:S01]  /*f0f0*/  FFMA.FTZ R9, R176, UR4, R9 ;  /* 0x00000004b0097c23 */ /* 0x000fe20008010009 */
[----:B------:R-:W-:Y:S01]  /*f100*/  IADD3 R176, R164, 0x30, RZ ;  /* 0x00000030a4b07810 */ /* 0x000fe20007ffe0ff */
[C---:B------:R-:W-:Y:S02]  /*f110*/  FFMA.FTZ R16, R167.reuse, UR4, R16 ;  /* 0x00000004a7107c23 */ /* 0x040fe40008010010 */
[C---:B------:R-:W-:Y:S02]  /*f120*/  FFMA.FTZ R18, R167.reuse, UR4, R18 ;  /* 0x00000004a7127c23 */ /* 0x040fe40008010012 */
[C---:B------:R-:W-:Y:S02]  /*f130*/  FFMA.FTZ R14, R167.reuse, UR4, R14 ;  /* 0x00000004a70e7c23 */ /* 0x040fe4000801000e */
[----:B------:R-:W-:Y:S02]  /*f140*/  FFMA.FTZ R12, R167, UR4, R12 ;  /* 0x00000004a70c7c23 */ /* 0x000fe4000801000c */
[----:B------:R-:W1:Y:S01]  /*f150*/  I2F R167, R176 ;  /* 0x000000b000a77306 */ /* 0x000e620000201400 */
        /* <DEDUP_REMOVED lines=9> */
[----:B------:R2:W3:Y:S01]  /*f1f0*/  I2F R173, R174 ;  /* 0x000000ae00ad7306 */ /* 0x0004e20000201400 */
[C---:B------:R-:W-:Y:S02]  /*f200*/  FFMA.FTZ R4, R179.reuse, UR4, R4 ;  /* 0x00000004b3047c23 */ /* 0x040fe40008010004 */
[----:B------:R-:W-:Y:S02]  /*f210*/  FFMA.FTZ R6, R179, UR4, R6 ;  /* 0x00000004b3067c23 */ /* 0x000fe40008010006 */
[C---:B------:R-:W-:Y:S02]  /*f220*/  FFMA.FTZ R49, R166.reuse, UR4, R49 ;  /* 0x00000004a6317c23 */ /* 0x040fe40008010031 */
[C---:B------:R-:W-:Y:S02]  /*f230*/  FFMA.FTZ R51, R166.reuse, UR4, R51 ;  /* 0x00000004a6337c23 */ /* 0x040fe40008010033 */
[C---:B------:R-:W-:Y:S02]  /*f240*/  FFMA.FTZ R47, R166.reuse, UR4, R47 ;  /* 0x00000004a62f7c23 */ /* 0x040fe4000801002f */
[----:B------:R-:W-:Y:S01]  /*f250*/  FFMA.FTZ R45, R166, UR4, R45 ;  /* 0x00000004a62d7c23 */ /* 0x000fe2000801002d */
[----:B------:R-:W-:Y:S01]  /*f260*/  FMNMX.FTZ R166, R4, R3, !PT ;  /* 0x0000000304a67209 */ /* 0x000fe20007810000 */
        /* <DEDUP_REMOVED lines=10> */
[----:B------:R-:W-:Y:S02]  /*f310*/  FFMA.FTZ R10, R179, UR4, R10 ;  /* 0x00000004b30a7c23 */ /* 0x000fe4000801000a */
[----:B------:R-:W-:Y:S01]  /*f320*/  FFMA.FTZ R17, R168, UR4, R17 ;  /* 0x00000004a8117c23 */ /* 0x000fe20008010011 */
[----:B------:R-:W-:Y:S01]  /*f330*/  FMNMX.FTZ R166, R16, R165, !PT ;  /* 0x000000a510a67209 */ /* 0x000fe20007810000 */
[C---:B-1----:R-:W-:Y:S02]  /*f340*/  FFMA.FTZ R52, R167.reuse, UR4, R52 ;  /* 0x00000004a7347c23 */ /* 0x042fe40008010034 */
[----:B------:R-:W-:Y:S01]  /*f350*/  FFMA.FTZ R54, R167, UR4, R54 ;  /* 0x00000004a7367c23 */ /* 0x000fe20008010036 */
[----:B------:R-:W-:Y:S01]  /*f360*/  FMNMX.FTZ R165, R17, R166, !PT ;  /* 0x000000a611a57209 */ /* 0x000fe20007810000 */
[C---:B------:R-:W-:Y:S02]  /*f370*/  FFMA.FTZ R58, R167.reuse, UR4, R58 ;  /* 0x00000004a73a7c23 */ /* 0x040fe4000801003a */
[----:B------:R-:W-:Y:S01]  /*f380*/  FFMA.FTZ R56, R167, UR4, R56 ;  /* 0x00000004a7387c23 */ /* 0x000fe20008010038 */
[----:B------:R-:W-:Y:S01]  /*f390*/  FMNMX.FTZ R167, R7, R170, !PT ;  /* 0x000000aa07a77209 */ /* 0x000fe20007810000 */
[----:B------:R-:W-:Y:S02]  /*f3a0*/  FFMA.FTZ R8, R179, UR4, R8 ;  /* 0x00000004b3087c23 */ /* 0x000fe40008010008 */
[----:B------:R-:W-:Y:S01]  /*f3b0*/  FFMA.FTZ R19, R168, UR4, R19 ;  /* 0x00000004a8137c23 */ /* 0x000fe20008010013 */
[----:B------:R-:W-:Y:S01]  /*f3c0*/  FMNMX.FTZ R170, R18, R167, !PT ;  /* 0x000000a712aa7209 */ /* 0x000fe20007810000 */
[----:B------:R-:W-:Y:S01]  /*f3d0*/  FFMA.FTZ R20, R177, UR4, R20 ;  /* 0x00000004b1147c23 */ /* 0x000fe20008010014 */
[----:B--2---:R-:W-:Y:S01]  /*f3e0*/  FMNMX.FTZ R174, R8, R169, !PT ;  /* 0x000000a908ae7209 */ /* 0x004fe20007810000 */
[C---:B------:R-:W-:Y:S01]  /*f3f0*/  FFMA.FTZ R33, R172.reuse, UR4, R33 ;  /* 0x00000004ac217c23 */ /* 0x040fe20008010021 */
[----:B------:R-:W-:Y:S01]  /*f400*/  FMNMX.FTZ R167, R19, R170, !PT ;  /* 0x000000aa13a77209 */ /* 0x000fe20007810000 */
[----:B------:R-:W-:Y:S01]  /*f410*/  FFMA.FTZ R35, R172, UR4, R35 ;  /* 0x00000004ac237c23 */ /* 0x000fe20008010023 */
[----:B------:R-:W-:Y:S01]  /*f420*/  FMNMX.FTZ R166, R20, R165, !PT ;  /* 0x000000a514a67209 */ /* 0x000fe20007810000 */
[C---:B------:R-:W-:Y:S02]  /*f430*/  FFMA.FTZ R31, R172.reuse, UR4, R31 ;  /* 0x00000004ac1f7c23 */ /* 0x040fe4000801001f */
[----:B------:R-:W-:Y:S01]  /*f440*/  FFMA.FTZ R29, R172, UR4, R29 ;  /* 0x00000004ac1d7c23 */ /* 0x000fe2000801001d */
[----:B------:R-:W-:Y:S01]  /*f450*/  FMNMX.FTZ R172, R10, R0, !PT ;  /* 0x000000000aac7209 */ /* 0x000fe20007810000 */
[----:B------:R-:W-:Y:S01]  /*f460*/  FFMA.FTZ R22, R177, UR4, R22 ;  /* 0x00000004b1167c23 */ /* 0x000fe20008010016 */
[----:B------:R-:W-:Y:S01]  /*f470*/  FMNMX.FTZ R165, R21, R166, !PT ;  /* 0x000000a615a57209 */ /* 0x000fe20007810000 */
[C---:B------:R-:W-:Y:S02]  /*f480*/  FFMA.FTZ R38, R175.reuse, UR4, R38 ;  /* 0x00000004af267c23 */ /* 0x040fe40008010026 */
[C---:B------:R-:W-:Y:S01]  /*f490*/  FFMA.FTZ R42, R175.reuse, UR4, R42 ;  /* 0x00000004af2a7c23 */ /* 0x040fe2000801002a */
[----:B------:R-:W-:Y:S01]  /*f4a0*/  FMNMX.FTZ R170, R22, R167, !PT ;  /* 0x000000a716aa7209 */ /* 0x000fe20007810000 */
[----:B------:R-:W-:Y:S01]  /*f4b0*/  FFMA.FTZ R40, R175, UR4, R40 ;  /* 0x00000004af287c23 */ /* 0x000fe20008010028 */
[----:B------:R-:W-:Y:S01]  /*f4c0*/  FMNMX.FTZ R175, R11, R172, !PT ;  /* 0x000000ac0baf7209 */ /* 0x000fe20007810000 */
[----:B------:R-:W-:Y:S01]  /*f4d0*/  FFMA.FTZ R15, R168, UR4, R15 ;  /* 0x00000004a80f7c23 */ /* 0x000fe2000801000f */
[----:B------:R-:W-:Y:S01]  /*f4e0*/  FMNMX.FTZ R166, R32, R165, !PT ;  /* 0x000000a520a67209 */ /* 0x000fe20007810000 */
[----:B------:R-:W-:Y:S01]  /*f4f0*/  FFMA.FTZ R13, R168, UR4, R13 ;  /* 0x00000004a80d7c23 */ /* 0x000fe2000801000d */
[----:B------:R-:W-:Y:S01]  /*f500*/  IADD3 R168, R164, 0x31, RZ ;  /* 0x00000031a4a87810 */ /* 0x000fe20007ffe0ff */
[C---:B------:R-:W-:Y:S01]  /*f510*/  FFMA.FTZ R26, R177.reuse, UR4, R26 ;  /* 0x00000004b11a7c23 */ /* 0x040fe2000801001a */
[----:B------:R-:W-:Y:S01]  /*f520*/  FMNMX.FTZ R172, R14, R175, !PT ;  /* 0x000000af0eac7209 */ /* 0x000fe20007810000 */
[----:B------:R-:W-:Y:S01]  /*f530*/  FFMA.FTZ R24, R177, UR4, R24 ;  /* 0x00000004b1187c23 */ /* 0x000fe20008010018 */
[----:B------:R-:W-:Y:S01]  /*f540*/  FMNMX.FTZ R177, R9, R174, !PT ;  /* 0x000000ae09b17209 */ /* 0x000fe20007810000 */
[----:B---3--:R-:W-:Y:S01]  /*f550*/  FFMA.FTZ R64, R173, UR4, R64 ;  /* 0x00000004ad407c23 */ /* 0x008fe20008010040 */
[----:B------:R-:W1:Y:S01]  /*f560*/  I2F R168, R168 ;  /* 0x000000a800a87306 */ /* 0x000e620000201400 */
[----:B------:R-:W-:Y:S01]  /*f570*/  FMNMX.FTZ R175, R15, R172, !PT ;  /* 0x000000ac0faf7209 */ /* 0x000fe20007810000 */
[----:B------:R-:W-:Y:S01]  /*f580*/  FFMA.FTZ R66, R173, UR4, R66 ;  /* 0x00000004ad427c23 */ /* 0x000fe20008010042 */
[----:B------:R-:W-:Y:S01]  /*f590*/  FMNMX.FTZ R167, R23, R170, !PT ;  /* 0x000000aa17a77209 */ /* 0x000fe20007810000 */
[C---:B------:R-:W-:Y:S01]  /*f5a0*/  FFMA.FTZ R62, R173.reuse, UR4, R62 ;  /* 0x00000004ad3e7c23 */ /* 0x040fe2000801003e */
[----:B------:R-:W-:Y:S01]  /*f5b0*/  FMNMX.FTZ R174, R12, R177, !PT ;  /* 0x000000b10cae7209 */ /* 0x000fe20007810000 */
[----:B------:R-:W-:Y:S01]  /*f5c0*/  FFMA.FTZ R60, R173, UR4, R60 ;  /* 0x00000004ad3c7c23 */ /* 0x000fe2000801003c */
[----:B------:R-:W-:Y:S02]  /*f5d0*/  FMNMX.FTZ R165, R33, R166, !PT ;  /* 0x000000a621a57209 */ /* 0x000fe40007810000 */
[----:B------:R-:W-:Y:S02]  /*f5e0*/  FMNMX.FTZ R172, R26, R175, !PT ;  /* 0x000000af1aac7209 */ /* 0x000fe40007810000 */
[----:B------:R-:W-:Y:S02]  /*f5f0*/  FMNMX.FTZ R170, R34, R167, !PT ;  /* 0x000000a722aa7209 */ /* 0x000fe40007810000 */
[----:B------:R-:W-:Y:S02]  /*f600*/  FMNMX.FTZ R177, R13, R174, !PT ;  /* 0x000000ae0db17209 */ /* 0x000fe40007810000 */
[----:B------:R-:W-:Y:S02]  /*f610*/  IADD3 R164, R164, 0x39, RZ ;  /* 0x00000039a4a47810 */ /* 0x000fe40007ffe0ff */
[----:B------:R-:W-:Y:S02]  /*f620*/  FMNMX.FTZ R166, R36, R165, !PT ;  /* 0x000000a524a67209 */ /* 0x000fe40007810000 */
[----:B------:R-:W-:Y:S02]  /*f630*/  FMNMX.FTZ R175, R27, R172, !PT ;  /* 0x000000ac1baf7209 */ /* 0x000fe40007810000 */
[----:B------:R-:W-:Y:S01]  /*f640*/  FMNMX.FTZ R167, R35, R170, !PT ;  /* 0x000000aa23a77209 */ /* 0x000fe20007810000 */
[----:B------:R-:W2:Y:S01]  /*f650*/  I2F R164, R164 ;  /* 0x000000a400a47306 */ /* 0x000ea20000201400 */
[----:B------:R-:W-:Y:S01]  /*f660*/  FMNMX.FTZ R174, R24, R177, !PT ;  /* 0x000000b118ae7209 */ /* 0x000fe20007810000 */
[C---:B-1----:R-:W-:Y:S01]  /*f670*/  FFMA.FTZ R53, R168.reuse, UR4, R53 ;  /* 0x00000004a8357c23 */ /* 0x042fe20008010035 */
[----:B------:R-:W-:Y:S01]  /*f680*/  FMNMX.FTZ R165, R37, R166, !PT ;  /* 0x000000a625a57209 */ /* 0x000fe20007810000 */
[----:B------:R-:W-:Y:S01]  /*f690*/  FFMA.FTZ R55, R168, UR4, R55 ;  /* 0x00000004a8377c23 */ /* 0x000fe20008010037 */
[----:B------:R-:W-:Y:S01]  /*f6a0*/  FMNMX.FTZ R170, R38, R167, !PT ;  /* 0x000000a726aa7209 */ /* 0x000fe20007810000 */
[----:B------:R-:W-:Y:S01]  /*f6b0*/  FFMA.FTZ R59, R168, UR4, R59 ;  /* 0x00000004a83b7c23 */ /* 0x000fe2000801003b */
[----:B------:R-:W-:Y:S01]  /*f6c0*/  FMNMX.FTZ R172, R30, R175, !PT ;  /* 0x000000af1eac7209 */ /* 0x000fe20007810000 */
[----:B------:R-:W-:Y:S01]  /*f6d0*/  FFMA.FTZ R57, R168, UR4, R57 ;  /* 0x00000004a8397c23 */ /* 0x000fe20008010039 */
        /* <DEDUP_REMOVED lines=8> */
[C---:B--2---:R-:W-:Y:S01]  /*f760*/  FFMA.FTZ R65, R164.reuse, UR4, R65 ;  /* 0x00000004a4417c23 */ /* 0x044fe20008010041 */
        /* <DEDUP_REMOVED lines=29> */
[----:B------:R-:W-:Y:S05]  /*f940*/  FMNMX.FTZ R174, R61, R168, !PT ;  /* 0x000000a83dae7209 */ /* 0x000fea0007810000 */
[----:B------:R-:W3:Y:S01]  /*f950*/  SHFL.BFLY PT, R164, R167, 0x2, 0x1f ;  /* 0x0c401f00a7a47f89 */ /* 0x000ee200000e0000 */
[----:B-1----:R-:W-:Y:S07]  /*f960*/  FMNMX.FTZ R177, R170, R175, !PT ;  /* 0x000000afaab17209 */ /* 0x002fee0007810000 */
[----:B------:R-:W1:Y:S01]  /*f970*/  SHFL.BFLY PT, R179, R174, 0x2, 0x1f ;  /* 0x0c401f00aeb37f89 */ /* 0x000e6200000e0000 */
[----:B--2---:R-:W-:Y:S07]  /*f980*/  FMNMX.FTZ R175, R172, R165, !PT ;  /* 0x000000a5acaf7209 */ /* 0x004fee0007810000 */
[----:B------:R-:W2:Y:S01]  /*f990*/  SHFL.BFLY PT, R168, R177, 0x1, 0x1f ;  /* 0x0c201f00b1a87f89 */ /* 0x000ea200000e0000 */
[----:B---3--:R-:W-:Y:S07]  /*f9a0*/  FMNMX.FTZ R166, R167, R164, !PT ;  /* 0x000000a4a7a67209 */ /* 0x008fee0007810000 */
[----:B------:R-:W3:Y:S01]  /*f9b0*/  SHFL.BFLY PT, R170, R175, 0x1, 0x1f ;  /* 0x0c201f00afaa7f89 */ /* 0x000ee200000e0000 */
[----:B-1----:R-:W-:Y:S07]  /*f9c0*/  FMNMX.FTZ R173, R174, R179, !PT ;  /* 0x000000b3aead7209 */ /* 0x002fee0007810000 */
[----:B------:R-:W1:Y:S08]  /*f9d0*/  SHFL.BFLY PT, R165, R166, 0x1, 0x1f ;  /* 0x0c201f00a6a57f89 */ /* 0x000e7000000e0000 */
[----:B------:R-:W4:Y:S01]  /*f9e0*/  SHFL.BFLY PT, R172, R173, 0x1, 0x1f ;  /* 0x0c201f00adac7f89 */ /* 0x000f2200000e0000 */
[----:B--2---:R-:W-:Y:S04]  /*f9f0*/  FMNMX.FTZ R168, R177, R168, !PT ;  /* 0x000000a8b1a87209 */ /* 0x004fe80007810000 */
[C---:B------:R-:W-:Y:S01]  /*fa00*/  FSETP.NEU.FTZ.AND P0, PT, R168.reuse, -INF , PT ;  /* 0xff800000a800780b */ /* 0x040fe20003f1d000 */
[C---:B------:R-:W-:Y:S01]  /*fa10*/  FADD.FTZ R3, -R168.reuse, R3 ;  /* 0x00000003a8037221 */ /* 0x040fe20000010100 */
[----:B---3--:R-:W-:Y:S01]  /*fa20*/  FMNMX.FTZ R167, R175, R170, !PT ;  /* 0x000000aaafa77209 */ /* 0x008fe20007810000 */
[----:B------:R-:W-:Y:S01]  /*fa30*/  FMUL.FTZ R202, R168, c[0x0][0x23c] ;  /* 0x00008f00a8ca7a20 */ /* 0x000fe20000410000 */
[----:B------:R-:W-:Y:S01]  /*fa40*/  LDSM.16.MT88.4 R176, [R171+0x9000] ;  /* 0x00900000abb0783b */ /* 0x000fe20000004200 */
[----:B------:R-:W-:Y:S02]  /*fa50*/  FMUL.FTZ R164, R3, c[0x0][0x23c] ;  /* 0x00008f0003a47a20 */ /* 0x000fe40000410000 */
[C---:B------:R-:W-:Y:S01]  /*fa60*/  FADD.FTZ R2, -R167.reuse, R2 ;  /* 0x00000002a7027221 */ /* 0x040fe20000010100 */
[----:B------:R-:W-:Y:S01]  /*fa70*/  FSEL R202, R202, RZ, P0 ;  /* 0x000000ffcaca7208 */ /* 0x000fe20000000000 */
[C---:B------:R-:W-:Y:S01]  /*fa80*/  FMUL.FTZ R198, R167.reuse, c[0x0][0x23c] ;  /* 0x00008f00a7c67a20 */ /* 0x040fe20000410000 */
[----:B-1----:R-:W-:Y:S01]  /*fa90*/  FMNMX.FTZ R165, R166, R165, !PT ;  /* 0x000000a5a6a57209 */ /* 0x002fe20007810000 */
[----:B------:R-:W-:Y:S01]  /*faa0*/  FMUL.FTZ R170, R2, c[0x0][0x23c] ;  /* 0x00008f0002aa7a20 */ /* 0x000fe20000410000 */
[----:B------:R-:W-:Y:S01]  /*fab0*/  FSETP.NEU.FTZ.AND P0, PT, R167, -INF , PT ;  /* 0xff800000a700780b */ /* 0x000fe20003f1d000 */
[----:B------:R-:W-:Y:S01]  /*fac0*/  FFMA.FTZ R191, R16, c[0x0][0x23c], -R202 ;  /* 0x00008f0010bf7a23 */ /* 0x000fe200000108ca */
[----:B------:R-:W1:Y:S01]  /*fad0*/  MUFU.EX2 R164, R164 ;  /* 0x000000a400a47308 */ /* 0x000e620000000800 */
[C---:B------:R-:W-:Y:S01]  /*fae0*/  FADD.FTZ R2, -R165.reuse, R0 ;  /* 0x00000000a5027221 */ /* 0x040fe20000010100 */
[----:B------:R-:W-:Y:S01]  /*faf0*/  FSEL R198, R198, RZ, P0 ;  /* 0x000000ffc6c67208 */ /* 0x000fe20000000000 */
[----:B------:R-:W-:Y:S01]  /*fb00*/  FMUL.FTZ R195, R165, c[0x0][0x23c] ;  /* 0x00008f00a5c37a20 */ /* 0x000fe20000410000 */
[----:B----4-:R-:W-:Y:S01]  /*fb10*/  FMNMX.FTZ R166, R173, R172, !PT ;  /* 0x000000acada67209 */ /* 0x010fe20007810000 */
[----:B------:R-:W-:Y:S01]  /*fb20*/  FMUL.FTZ R0, R2, c[0x0][0x23c] ;  /* 0x00008f0002007a20 */ /* 0x000fe20000410000 */
[----:B------:R-:W-:Y:S01]  /*fb30*/  FSETP.NEU.FTZ.AND P0, PT, R165, -INF , PT ;  /* 0xff800000a500780b */ /* 0x000fe20003f1d000 */
[----:B------:R-:W2:Y:S01]  /*fb40*/  LDSM.16.MT88.4 R172, [R213+0x9000] ;  /* 0x00900000d5ac783b */ /* 0x000ea20000004200 */
[----:B------:R-:W-:Y:S02]  /*fb50*/  FFMA.FTZ R190, R17, c[0x0][0x23c], -R202 ;  /* 0x00008f0011be7a23 */ /* 0x000fe400000108ca */
[C---:B------:R-:W-:Y:S01]  /*fb60*/  FADD.FTZ R2, -R166.reuse, R169 ;  /* 0x000000a9a6027221 */ /* 0x040fe20000010100 */
[----:B------:R3:W4:Y:S01]  /*fb70*/  MUFU.EX2 R3, R170 ;  /* 0x000000aa00037308 */ /* 0x0007220000000800 */
[----:B------:R-:W-:Y:S01]  /*fb80*/  FMUL.FTZ R194, R166, c[0x0][0x23c] ;  /* 0x00008f00a6c27a20 */ /* 0x000fe20000410000 */
[----:B------:R-:W-:Y:S01]  /*fb90*/  FSEL R195, R195, RZ, P0 ;  /* 0x000000ffc3c37208 */ /* 0x000fe20000000000 */
[----:B------:R-:W-:Y:S01]  /*fba0*/  FMUL.FTZ R169, R2, c[0x0][0x23c] ;  /* 0x00008f0002a97a20 */ /* 0x000fe20000410000 */
[----:B------:R-:W-:Y:S01]  /*fbb0*/  FSETP.NEU.FTZ.AND P0, PT, R166, -INF , PT ;  /* 0xff800000a600780b */ /* 0x000fe20003f1d000 */
[--C-:B------:R-:W-:Y:S02]  /*fbc0*/  FFMA.FTZ R187, R18, c[0x0][0x23c], -R198.reuse ;  /* 0x00008f0012bb7a23 */ /* 0x100fe400000108c6 */
[----:B------:R-:W-:Y:S01]  /*fbd0*/  FFMA.FTZ R186, R19, c[0x0][0x23c], -R198 ;  /* 0x00008f0013ba7a23 */ /* 0x000fe200000108c6 */
[----:B------:R-:W-:Y:S01]  /*fbe0*/  FSEL R194, R194, RZ, P0 ;  /* 0x000000ffc2c27208 */ /* 0x000fe20000000000 */
[--C-:B------:R-:W-:Y:S01]  /*fbf0*/  FFMA.FTZ R193, R4, c[0x0][0x23c], -R202.reuse ;  /* 0x00008f0004c17a23 */ /* 0x100fe200000108ca */
[----:B------:R5:W2:Y:S01]  /*fc00*/  MUFU.EX2 R2, R169 ;  /* 0x000000a900027308 */ /* 0x000aa20000000800 */
[----:B------:R-:W-:Y:S02]  /*fc10*/  FFMA.FTZ R192, R5, c[0x0][0x23c], -R202 ;  /* 0x00008f0005c07a23 */ /* 0x000fe400000108ca */
[--C-:B------:R-:W-:Y:S02]  /*fc20*/  FFMA.FTZ R189, R6, c[0x0][0x23c], -R198.reuse ;  /* 0x00008f0006bd7a23 */ /* 0x100fe400000108c6 */
[----:B------:R-:W-:Y:S02]  /*fc30*/  FFMA.FTZ R188, R7, c[0x0][0x23c], -R198 ;  /* 0x00008f0007bc7a23 */ /* 0x000fe400000108c6 */
[--C-:B------:R-:W-:Y:S02]  /*fc40*/  FFMA.FTZ R183, R12, c[0x0][0x23c], -R194.reuse ;  /* 0x00008f000cb77a23 */ /* 0x100fe400000108c2 */
[--C-:B------:R-:W-:Y:S01]  /*fc50*/  FFMA.FTZ R182, R13, c[0x0][0x23c], -R194.reuse ;  /* 0x00008f000db67a23 */ /* 0x100fe200000108c2 */
[----:B------:R-:W-:Y:S01]  /*fc60*/  MUFU.EX2 R193, R193 ;  /* 0x000000c100c17308 */ /* 0x000fe20000000800 */
[--C-:B------:R-:W-:Y:S02]  /*fc70*/  FFMA.FTZ R181, R10, c[0x0][0x23c], -R195.reuse ;  /* 0x00008f000ab57a23 */ /* 0x100fe400000108c3 */
[--C-:B------:R-:W-:Y:S02]  /*fc80*/  FFMA.FTZ R180, R11, c[0x0][0x23c], -R195.reuse ;  /* 0x00008f000bb47a23 */ /* 0x100fe400000108c3 */
[--C-:B---3--:R-:W-:Y:S02]  /*fc90*/  FFMA.FTZ R170, R14, c[0x0][0x23c], -R195.reuse ;  /* 0x00008f000eaa7a23 */ /* 0x108fe400000108c3 */
[--C-:B------:R-:W-:Y:S02]  /*fca0*/  FFMA.FTZ R185, R8, c[0x0][0x23c], -R194.reuse ;  /* 0x00008f0008b97a23 */ /* 0x100fe400000108c2 */
[----:B------:R-:W-:Y:S01]  /*fcb0*/  FFMA.FTZ R184, R9, c[0x0][0x23c], -R194 ;  /* 0x00008f0009b87a23 */ /* 0x000fe200000108c2 */
[----:B------:R-:W3:Y:S01]  /*fcc0*/  MUFU.EX2 R192, R192 ;  /* 0x000000c000c07308 */ /* 0x000ee20000000800 */
[C---:B-1----:R-:W-:Y:S02]  /*fcd0*/  FMUL.FTZ R4, R164.reuse, R160 ;  /* 0x000000a0a4047220 */ /* 0x042fe40000410000 */
[----:B------:R-:W-:Y:S02]  /*fce0*/  FMUL.FTZ R5, R164, R161 ;  /* 0x000000a1a4057220 */ /* 0x000fe40000410000 */
[--C-:B-----5:R-:W-:Y:S02]  /*fcf0*/  FFMA.FTZ R169, R15, c[0x0][0x23c], -R195.reuse ;  /* 0x00008f000fa97a23 */ /* 0x120fe400000108c3 */
[C---:B----4-:R-:W-:Y:S02]  /*fd00*/  FMUL.FTZ R6, R3.reuse, R162 ;  /* 0x000000a203067220 */ /* 0x050fe40000410000 */
[C---:B------:R-:W-:Y:S01]  /*fd10*/  FMUL.FTZ R7, R3.reuse, R163 ;  /* 0x000000a303077220 */ /* 0x040fe20000410000 */
[----:B------:R-:W-:Y:S01]  /*fd20*/  MUFU.EX2 R191, R191 ;  /* 0x000000bf00bf7308 */ /* 0x000fe20000000800 */
[C---:B--2---:R-:W-:Y:S02]  /*fd30*/  FMUL.FTZ R8, R2.reuse, R156 ;  /* 0x0000009c02087220 */ /* 0x044fe40000410000 */
[C---:B------:R-:W-:Y:S02]  /*fd40*/  FMUL.FTZ R9, R2.reuse, R157 ;  /* 0x0000009d02097220 */ /* 0x040fe40000410000 */
[C---:B------:R-:W-:Y:S02]  /*fd50*/  FMUL.FTZ R12, R2.reuse, R152 ;  /* 0x00000098020c7220 */ /* 0x040fe40000410000 */
[----:B------:R-:W-:Y:S02]  /*fd60*/  FMUL.FTZ R13, R2, R153 ;  /* 0x00000099020d7220 */ /* 0x000fe40000410000 */
[C---:B------:R-:W-:Y:S01]  /*fd70*/  FMUL.FTZ R16, R164.reuse, R148 ;  /* 0x00000094a4107220 */ /* 0x040fe20000410000 */
[----:B------:R-:W1:Y:S01]  /*fd80*/  MUFU.EX2 R190, R190 ;  /* 0x000000be00be7308 */ /* 0x000e620000000800 */
[----:B------:R-:W-:Y:S02]  /*fd90*/  FMUL.FTZ R17, R164, R149 ;  /* 0x00000095a4117220 */ /* 0x000fe40000410000 */
[C---:B------:R-:W-:Y:S01]  /*fda0*/  FMUL.FTZ R18, R3.reuse, R150 ;  /* 0x0000009603127220 */ /* 0x040fe20000410000 */
[----:B---3--:R-:W-:Y:S01]  /*fdb0*/  F2FP.BF16.PACK_AB R160, R192, R193 ;  /* 0x000000c1c0a0723e */ /* 0x008fe200000010ff */
[----:B------:R-:W-:Y:S02]  /*fdc0*/  FMUL.FTZ R19, R3, R151 ;  /* 0x0000009703137220 */ /* 0x000fe40000410000 */
[----:B------:R-:W2:Y:S01]  /*fdd0*/  LDSM.16.MT88.4 R148, [R213+0xa000] ;  /* 0x00a00000d594783b */ /* 0x000ea20000004200 */
[--C-:B------:R-:W-:Y:S02]  /*fde0*/  FFMA.FTZ R205, R36, c[0x0][0x23c], -R202.reuse ;  /* 0x00008f0024cd7a23 */ /* 0x100fe400000108ca */
[----:B------:R-:W-:Y:S01]  /*fdf0*/  MUFU.EX2 R189, R189 ;  /* 0x000000bd00bd7308 */ /* 0x000fe20000000800 */
[----:B------:R-:W-:Y:S02]  /*fe00*/  FFMA.FTZ R208, R37, c[0x0][0x23c], -R202 ;  /* 0x00008f0025d07a23 */ /* 0x000fe400000108ca */
[--C-:B------:R-:W-:Y:S02]  /*fe10*/  FFMA.FTZ R209, R38, c[0x0][0x23c], -R198.reuse ;  /* 0x00008f0026d17a23 */ /* 0x100fe400000108c6 */
[----:B------:R-:W-:Y:S02]  /*fe20*/  FFMA.FTZ R232, R39, c[0x0][0x23c], -R198 ;  /* 0x00008f0027e87a23 */ /* 0x000fe400000108c6 */
[----:B------:R-:W-:Y:S01]  /*fe30*/  LDSM.16.MT88.4 R36, [R171+0xa400] ;  /* 0x00a40000ab24783b */ /* 0x000fe20000004200 */
[--C-:B------:R-:W-:Y:S02]  /*fe40*/  FFMA.FTZ R207, R48, c[0x0][0x23c], -R202.reuse ;  /* 0x00008f0030cf7a23 */ /* 0x100fe400000108ca */
[----:B------:R-:W3:Y:S01]  /*fe50*/  MUFU.EX2 R188, R188 ;  /* 0x000000bc00bc7308 */ /* 0x000ee20000000800 */
[----:B------:R-:W-:Y:S02]  /*fe60*/  FFMA.FTZ R210, R49, c[0x0][0x23c], -R202 ;  /* 0x00008f0031d27a23 */ /* 0x000fe400000108ca */
[--C-:B------:R-:W-:Y:S01]  /*fe70*/  FFMA.FTZ R236, R50, c[0x0][0x23c], -R198.reuse ;  /* 0x00008f0032ec7a23 */ /* 0x100fe200000108c6 */
[----:B-1----:R-:W-:Y:S01]  /*fe80*/  F2FP.BF16.PACK_AB R162, R190, R191 ;  /* 0x000000bfbea2723e */ /* 0x002fe200000010ff */
[----:B------:R-:W-:Y:S02]  /*fe90*/  FFMA.FTZ R211, R51, c[0x0][0x23c], -R198 ;  /* 0x00008f0033d37a23 */ /* 0x000fe400000108c6 */
[----:B------:R-:W-:Y:S01]  /*fea0*/  LDSM.16.MT88.4 R48, [R213+0xb400] ;  /* 0x00b40000d530783b */ /* 0x000fe20000004200 */
[--C-:B------:R-:W-:Y:S02]  /*feb0*/  FFMA.FTZ R237, R42, c[0x0][0x23c], -R195.reuse ;  /* 0x00008f002aed7a23 */ /* 0x100fe400000108c3 */
[----:B------:R-:W-:Y:S01]  /*fec0*/  MUFU.EX2 R187, R187 ;  /* 0x000000bb00bb7308 */ /* 0x000fe20000000800 */
[--C-:B------:R-:W-:Y:S02]  /*fed0*/  FFMA.FTZ R238, R43, c[0x0][0x23c], -R195.reuse ;  /* 0x00008f002bee7a23 */ /* 0x100fe400000108c3 */
[--C-:B------:R-:W-:Y:S02]  /*fee0*/  FFMA.FTZ R241, R40, c[0x0][0x23c], -R194.reuse ;  /* 0x00008f0028f17a23 */ /* 0x100fe400000108c2 */
[----:B------:R-:W-:Y:S02]  /*fef0*/  FFMA.FTZ R242, R41, c[0x0][0x23c], -R194 ;  /* 0x00008f0029f27a23 */ /* 0x000fe400000108c2 */
[----:B------:R-:W-:Y:S01]  /*ff00*/  LDSM.16.MT88.4 R40, [R213+0x9800] ;  /* 0x00980000d528783b */ /* 0x000fe20000004200 */
[--C-:B------:R-:W-:Y:S02]  /*ff10*/  FFMA.FTZ R245, R52, c[0x0][0x23c], -R202.reuse ;  /* 0x00008f0034f57a23 */ /* 0x100fe400000108ca */
[----:B------:R-:W1:Y:S01]  /*ff20*/  MUFU.EX2 R186, R186 ;  /* 0x000000ba00ba7308 */ /* 0x000e620000000800 */
[----:B------:R-:W-:Y:S02]  /*ff30*/  FFMA.FTZ R246, R53, c[0x0][0x23c], -R202 ;  /* 0x00008f0035f67a23 */ /* 0x000fe400000108ca */
[--C-:B------:R-:W-:Y:S01]  /*ff40*/  FFMA.FTZ R247, R54, c[0x0][0x23c], -R198.reuse ;  /* 0x00008f0036f77a23 */ /* 0x100fe200000108c6 */
[----:B---3--:R-:W-:Y:S01]  /*ff50*/  F2FP.BF16.PACK_AB R161, R188, R189 ;  /* 0x000000bdbca1723e */ /* 0x008fe200000010ff */
[----:B------:R-:W-:Y:S02]  /*ff60*/  FFMA.FTZ R248, R55, c[0x0][0x23c], -R198 ;  /* 0x00008f0037f87a23 */ /* 0x000fe400000108c6 */
[----:B------:R-:W-:Y:S01]  /*ff70*/  LDSM.16.MT88.4 R52, [R213+0xb800] ;  /* 0x00b80000d534783b */ /* 0x000fe20000004200 */
[C---:B------:R-:W-:Y:S02]  /*ff80*/  FMUL.FTZ R84, R164.reuse, R84 ;  /* 0x00000054a4547220 */ /* 0x040fe40000410000 */
[----:B------:R-:W3:Y:S01]  /*ff90*/  MUFU.EX2 R0, R0 ;  /* 0x0000000000007308 */ /* 0x000ee20000000800 */
[----:B------:R-:W-:Y:S02]  /*ffa0*/  FMUL.FTZ R85, R164, R85 ;  /* 0x00000055a4557220 */ /* 0x000fe40000410000 */
[C---:B------:R-:W-:Y:S02]  /*ffb0*/  FMUL.FTZ R86, R3.reuse, R86 ;  /* 0x0000005603567220 */ /* 0x040fe40000410000 */
[C---:B------:R-:W-:Y:S02]  /*ffc0*/  FMUL.FTZ R87, R3.reuse, R87 ;  /* 0x0000005703577220 */ /* 0x040fe40000410000 */
[C---:B------:R-:W-:Y:S02]  /*ffd0*/  FMUL.FTZ R88, R2.reuse, R88 ;  /* 0x0000005802587220 */ /* 0x040fe40000410000 */
[C---:B------:R-:W-:Y:S01]  /*ffe0*/  FMUL.FTZ R89, R2.reuse, R89 ;  /* 0x0000005902597220 */ /* 0x040fe20000410000 */
[----:B------:R-:W-:Y:S01]  /*fff0*/  MUFU.EX2 R181, R181 ;  /* 0x000000b500b57308 */ /* 0x000fe20000000800 */
[C---:B------:R-:W-:Y:S02]  /*10000*/  FMUL.FTZ R92, R2.reuse, R92 ;  /* 0x0000005c025c7220 */ /* 0x040fe40000410000 */
[----:B------:R-:W-:Y:S01]  /*10010*/  FMUL.FTZ R93, R2, R93 ;  /* 0x0000005d025d7220 */ /* 0x000fe20000410000 */
[----:B-1----:R-:W-:Y:S01]  /*10020*/  F2FP.BF16.PACK_AB R163, R186, R187 ;  /* 0x000000bbbaa3723e */ /* 0x002fe200000010ff */
[C---:B------:R-:W-:Y:S02]  /*10030*/  FMUL.FTZ R96, R164.reuse, R96 ;  /* 0x00000060a4607220 */ /* 0x040fe40000410000 */
[----:B------:R-:W-:Y:S02]  /*10040*/  FMUL.FTZ R97, R164, R97 ;  /* 0x00000061a4617220 */ /* 0x000fe40000410000 */
[C---:B------:R-:W-:Y:S01]  /*10050*/  FMUL.FTZ R98, R3.reuse, R98 ;  /* 0x0000006203627220 */ /* 0x040fe20000410000 */
[----:B------:R-:W1:Y:S01]  /*10060*/  MUFU.EX2 R180, R180 ;  /* 0x000000b400b47308 */ /* 0x000e620000000800 */
[-C--:B------:R-:W-:Y:S05]  /*10070*/  HMMA.16816.F32.BF16 R4, R160, R172.reuse, R4 ;  /* 0x000000aca004723c */ /* 0x080fea0000041804 */
[C---:B---3--:R-:W-:Y:S02]  /*10080*/  FMUL.FTZ R10, R0.reuse, R158 ;  /* 0x0000009e000a7220 */ /* 0x048fe40000410000 */
[C---:B------:R-:W-:Y:S02]  /*10090*/  FMUL.FTZ R11, R0.reuse, R159 ;  /* 0x0000009f000b7220 */ /* 0x040fe40000410000 */
[----:B------:R-:W-:Y:S03]  /*100a0*/  MUFU.EX2 R170, R170 ;  /* 0x000000aa00aa7308 */ /* 0x000fe60000000800 */
[C---:B------:R-:W-:Y:S02]  /*100b0*/  FMUL.FTZ R14, R0.reuse, R154 ;  /* 0x0000009a000e7220 */ /* 0x040fe40000410000 */
[C---:B------:R-:W-:Y:S02]  /*100c0*/  FMUL.FTZ R15, R0.reuse, R155 ;  /* 0x0000009b000f7220 */ /* 0x040fe40000410000 */
[----:B------:R-:W3:Y:S01]  /*100d0*/  LDSM.16.MT88.4 R152, [R171+0xa000] ;  /* 0x00a00000ab98783b */ /* 0x000ee20000004200 */
[C---:B------:R-:W-:Y:S02]  /*100e0*/  FMUL.FTZ R90, R0.reuse, R90 ;  /* 0x0000005a005a7220 */ /* 0x040fe40000410000 */
[----:B------:R-:W4:Y:S01]  /*100f0*/  MUFU.EX2 R169, R169 ;  /* 0x000000a900a97308 */ /* 0x000f220000000800 */
[C---:B------:R-:W-:Y:S02]  /*10100*/  FMUL.FTZ R91, R0.reuse, R91 ;  /* 0x0000005b005b7220 */ /* 0x040fe40000410000 */
[----:B------:R-:W-:Y:S01]  /*10110*/  FMUL.FTZ R94, R0, R94 ;  /* 0x0000005e005e7220 */ /* 0x000fe20000410000 */
[----:B-1----:R-:W-:Y:S01]  /*10120*/  F2FP.BF16.PACK_AB R157, R180, R181 ;  /* 0x000000b5b49d723e */ /* 0x002fe200000010ff */
[----:B------:R-:W-:Y:S02]  /*10130*/  FMUL.FTZ R95, R0, R95 ;  /* 0x0000005f005f7220 */ /* 0x000fe40000410000 */
[C---:B------:R-:W-:Y:S02]  /*10140*/  FMUL.FTZ R99, R3.reuse, R99 ;  /* 0x0000006303637220 */ /* 0x040fe40000410000 */
[C---:B------:R-:W-:Y:S01]  /*10150*/  FMUL.FTZ R108, R164.reuse, R108 ;  /* 0x0000006ca46c7220 */ /* 0x040fe20000410000 */
[----:B------:R-:W-:Y:S01]  /*10160*/  MUFU.EX2 R185, R185 ;  /* 0x000000b900b97308 */ /* 0x000fe20000000800 */
[----:B------:R-:W-:Y:S02]  /*10170*/  FMUL.FTZ R109, R164, R109 ;  /* 0x0000006da46d7220 */ /* 0x000fe40000410000 */
[C---:B------:R-:W-:Y:S02]  /*10180*/  FMUL.FTZ R110, R3.reuse, R110 ;  /* 0x0000006e036e7220 */ /* 0x040fe40000410000 */
[----:B------:R-:W-:Y:S02]  /*10190*/  FMUL.FTZ R111, R3, R111 ;  /* 0x0000006f036f7220 */ /* 0x000fe40000410000 */
[C---:B------:R-:W-:Y:S02]  /*101a0*/  FMUL.FTZ R114, R0.reuse, R114 ;  /* 0x0000007200727220 */ /* 0x040fe40000410000 */
[----:B------:R-:W-:Y:S01]  /*101b0*/  FMUL.FTZ R115, R0, R115 ;  /* 0x0000007300737220 */ /* 0x000fe20000410000 */
[----:B------:R-:W1:Y:S01]  /*101c0*/  MUFU.EX2 R184, R184 ;  /* 0x000000b800b87308 */ /* 0x000e620000000800 */
[C---:B------:R-:W-:Y:S02]  /*101d0*/  FMUL.FTZ R112, R2.reuse, R112 ;  /* 0x0000007002707220 */ /* 0x040fe40000410000 */
[----:B------:R-:W-:Y:S01]  /*101e0*/  FMUL.FTZ R113, R2, R113 ;  /* 0x0000007102717220 */ /* 0x000fe20000410000 */
[----:B----4-:R-:W-:Y:S01]  /*101f0*/  F2FP.BF16.PACK_AB R159, R169, R170 ;  /* 0x000000aaa99f723e */ /* 0x010fe200000010ff */
        /* <DEDUP_REMOVED lines=9> */
[----:B------:R-:W4:Y:S01]  /*10290*/  MUFU.EX2 R182, R182 ;  /* 0x000000b600b67308 */ /* 0x000f220000000800 */
[--C-:B------:R-:W-:Y:S02]  /*102a0*/  FFMA.FTZ R197, R26, c[0x0][0x23c], -R195.reuse ;  /* 0x00008f001ac57a23 */ /* 0x100fe400000108c3 */
[----:B------:R-:W-:Y:S01]  /*102b0*/  FMUL.FTZ R26, R0, R138 ;  /* 0x0000008a001a7220 */ /* 0x000fe20000410000 */
[----:B-1----:R-:W-:Y:S01]  /*102c0*/  F2FP.BF16.PACK_AB R156, R184, R185 ;  /* 0x000000b9b89c723e */ /* 0x002fe200000010ff */
[--C-:B------:R-:W-:Y:S02]  /*102d0*/  FFMA.FTZ R196, R27, c[0x0][0x23c], -R195.reuse ;  /* 0x00008f001bc47a23 */ /* 0x100fe400000108c3 */
[----:B------:R-:W-:Y:S02]  /*102e0*/  FMUL.FTZ R27, R0, R139 ;  /* 0x0000008b001b7220 */ /* 0x000fe40000410000 */
[--C-:B------:R-:W-:Y:S01]  /*102f0*/  FFMA.FTZ R201, R24, c[0x0][0x23c], -R194.reuse ;  /* 0x00008f0018c97a23 */ /* 0x100fe200000108c2 */
[----:B------:R-:W-:Y:S01]  /*10300*/  MUFU.EX2 R197, R197 ;  /* 0x000000c500c57308 */ /* 0x000fe20000000800 */
[C---:B------:R-:W-:Y:S02]  /*10310*/  FMUL.FTZ R24, R2.reuse, R136 ;  /* 0x0000008802187220 */ /* 0x040fe40000410000 */
[--C-:B------:R-:W-:Y:S02]  /*10320*/  FFMA.FTZ R204, R25, c[0x0][0x23c], -R194.reuse ;  /* 0x00008f0019cc7a23 */ /* 0x100fe400000108c2 */
[----:B------:R-:W-:Y:S02]  /*10330*/  FMUL.FTZ R25, R2, R137 ;  /* 0x0000008902197220 */ /* 0x000fe40000410000 */
[----:B------:R-:W-:Y:S01]  /*10340*/  LDSM.16.MT88.4 R136, [R213+0x9400] ;  /* 0x00940000d588783b */ /* 0x000fe20000004200 */
[--C-:B------:R-:W-:Y:S02]  /*10350*/  FFMA.FTZ R239, R46, c[0x0][0x23c], -R195.reuse ;  /* 0x00008f002eef7a23 */ /* 0x100fe400000108c3 */
[----:B------:R-:W-:Y:S01]  /*10360*/  MUFU.EX2 R196, R196 ;  /* 0x000000c400c47308 */ /* 0x000fe20000000800 */
[--C-:B------:R-:W-:Y:S02]  /*10370*/  FFMA.FTZ R240, R47, c[0x0][0x23c], -R195.reuse ;  /* 0x00008f002ff07a23 */ /* 0x100fe400000108c3 */
[--C-:B------:R-:W-:Y:S01]  /*10380*/  FFMA.FTZ R243, R44, c[0x0][0x23c], -R194.reuse ;  /* 0x00008f002cf37a23 */ /* 0x100fe200000108c2 */
[----:B----4-:R-:W-:Y:S01]  /*10390*/  F2FP.BF16.PACK_AB R158, R182, R183 ;  /* 0x000000b7b69e723e */ /* 0x010fe200000010ff */
[----:B------:R-:W-:Y:S02]  /*103a0*/  FFMA.FTZ R244, R45, c[0x0][0x23c], -R194 ;  /* 0x00008f002df47a23 */ /* 0x000fe400000108c2 */
[C---:B------:R-:W-:Y:S02]  /*103b0*/  FMUL.FTZ R68, R164.reuse, R68 ;  /* 0x00000044a4447220 */ /* 0x040fe40000410000 */
[----:B------:R-:W-:Y:S01]  /*103c0*/  FMUL.FTZ R69, R164, R69 ;  /* 0x00000045a4457220 */ /* 0x000fe20000410000 */
[----:B------:R-:W-:Y:S01]  /*103d0*/  MUFU.EX2 R201, R201 ;  /* 0x000000c900c97308 */ /* 0x000fe20000000800 */
[C---:B------:R-:W-:Y:S04]  /*103e0*/  HMMA.16816.F32.BF16 R8, R156.reuse, R172, R8 ;  /* 0x000000ac9c08723c */ /* 0x040fe80000041808 */
[C---:B------:R-:W-:Y:S02]  /*103f0*/  FMUL.FTZ R70, R3.reuse, R70 ;  /* 0x0000004603467220 */ /* 0x040fe40000410000 */
[----:B------:R-:W-:Y:S02]  /*10400*/  FMUL.FTZ R71, R3, R71 ;  /* 0x0000004703477220 */ /* 0x000fe40000410000 */
[-C--:B------:R-:W-:Y:S01]  /*10410*/  HMMA.16816.F32.BF16 R12, R156, R174.reuse, R12 ;  /* 0x000000ae9c0c723c */ /* 0x080fe2000004180c */
[----:B------:R-:W-:Y:S03]  /*10420*/  MUFU.EX2 R204, R204 ;  /* 0x000000cc00cc7308 */ /* 0x000fe60000000800 */
[--C-:B------:R-:W-:Y:S02]  /*10430*/  FFMA.FTZ R172, R20, c[0x0][0x23c], -R202.reuse ;  /* 0x00008f0014ac7a23 */ /* 0x100fe400000108ca */
[C---:B------:R-:W-:Y:S02]  /*10440*/  FMUL.FTZ R20, R2.reuse, R144 ;  /* 0x0000009002147220 */ /* 0x040fe40000410000 */
[C---:B------:R-:W-:Y:S03]  /*10450*/  HMMA.16816.F32.BF16 R16, R160.reuse, R174, R16 ;  /* 0x000000aea010723c */ /* 0x040fe60000041810 */
[----:B------:R-:W-:Y:S01]  /*10460*/  MUFU.EX2 R237, R237 ;  /* 0x000000ed00ed7308 */ /* 0x000fe20000000800 */
[--C-:B------:R-:W-:Y:S02]  /*10470*/  FFMA.FTZ R173, R21, c[0x0][0x23c], -R202.reuse ;  /* 0x00008f0015ad7a23 */ /* 0x100fe400000108ca */
[----:B------:R-:W-:Y:S02]  /*10480*/  FMUL.FTZ R21, R2, R145 ;  /* 0x0000009102157220 */ /* 0x000fe40000410000 */
[-C--:B------:R-:W-:Y:S04]  /*10490*/  HMMA.16816.F32.BF16 R68, R160, R176.reuse, R68 ;  /* 0x000000b0a044723c */ /* 0x080fe80000041844 */
[C---:B------:R-:W-:Y:S01]  /*104a0*/  FMUL.FTZ R74, R0.reuse, R74 ;  /* 0x0000004a004a7220 */ /* 0x040fe20000410000 */
[----:B------:R-:W1:Y:S01]  /*104b0*/  MUFU.EX2 R238, R238 ;  /* 0x000000ee00ee7308 */ /* 0x000e620000000800 */
[----:B------:R-:W-:Y:S02]  /*104c0*/  FMUL.FTZ R75, R0, R75 ;  /* 0x0000004b004b7220 */ /* 0x000fe40000410000 */
[C---:B------:R-:W-:Y:S04]  /*104d0*/  FMUL.FTZ R72, R2.reuse, R72 ;  /* 0x0000004802487220 */ /* 0x040fe80000410000 */
[----:B------:R-:W-:Y:S02]  /*104e0*/  FMUL.FTZ R73, R2, R73 ;  /* 0x0000004902497220 */ /* 0x000fe40000410000 */
[--C-:B------:R-:W-:Y:S01]  /*104f0*/  FFMA.FTZ R175, R32, c[0x0][0x23c], -R202.reuse ;  /* 0x00008f0020af7a23 */ /* 0x100fe200000108ca */
[----:B------:R-:W-:Y:S01]  /*10500*/  MUFU.EX2 R239, R239 ;  /* 0x000000ef00ef7308 */ /* 0x000fe20000000800 */
[----:B------:R-:W-:Y:S02]  /*10510*/  FMUL.FTZ R32, R164, R140 ;  /* 0x0000008ca4207220 */ /* 0x000fe40000410000 */
[----:B------:R-:W-:Y:S01]  /*10520*/  FFMA.FTZ R174, R33, c[0x0][0x23c], -R202 ;  /* 0x00008f0021ae7a23 */ /* 0x000fe200000108ca */
[C---:B------:R-:W-:Y:S04]  /*10530*/  HMMA.16816.F32.BF16 R72, R156.reuse, R176, R72 ;  /* 0x000000b09c48723c */ /* 0x040fe80000041848 */
[C---:B------:R-:W-:Y:S02]  /*10540*/  FMUL.FTZ R78, R0.reuse, R78 ;  /* 0x0000004e004e7220 */ /* 0x040fe40000410000 */
[----:B------:R-:W-:Y:S01]  /*10550*/  FMUL.FTZ R79, R0, R79 ;  /* 0x0000004f004f7220 */ /* 0x000fe20000410000 */
[----:B------:R-:W4:Y:S01]  /*10560*/  MUFU.EX2 R240, R240 ;  /* 0x000000f000f07308 */ /* 0x000f220000000800 */
[C---:B------:R-:W-:Y:S04]  /*10570*/  FMUL.FTZ R76, R2.reuse, R76 ;  /* 0x0000004c024c7220 */ /* 0x040fe80000410000 */
[----:B------:R-:W-:Y:S01]  /*10580*/  FMUL.FTZ R77, R2, R77 ;  /* 0x0000004d024d7220 */ /* 0x000fe20000410000 */
[----:B-1----:R-:W-:Y:S01]  /*10590*/  F2FP.BF16.PACK_AB R45, R238, R237 ;  /* 0x000000edee2d723e */ /* 0x002fe200000010ff */
[----:B------:R-:W-:Y:S02]  /*105a0*/  FMUL.FTZ R33, R164, R141 ;  /* 0x0000008da4217220 */ /* 0x000fe40000410000 */
[--C-:B------:R-:W-:Y:S01]  /*105b0*/  FFMA.FTZ R177, R22, c[0x0][0x23c], -R198.reuse ;  /* 0x00008f0016b17a23 */ /* 0x100fe200000108c6 */
[----:B------:R-:W-:Y:S01]  /*105c0*/  MUFU.EX2 R241, R241 ;  /* 0x000000f100f17308 */ /* 0x000fe20000000800 */
[----:B------:R-:W-:Y:S01]  /*105d0*/  FMUL.FTZ R22, R0, R146 ;  /* 0x0000009200167220 */ /* 0x000fe20000410000 */
[-C--:B------:R-:W-:Y:S03]  /*105e0*/  HMMA.16816.F32.BF16 R76, R156, R178.reuse, R76 ;  /* 0x000000b29c4c723c */ /* 0x080fe6000004184c */
[C---:B------:R-:W-:Y:S02]  /*105f0*/  FMUL.FTZ R80, R164.reuse, R80 ;  /* 0x00000050a4507220 */ /* 0x040fe40000410000 */
[----:B------:R-:W-:Y:S02]  /*10600*/  FMUL.FTZ R81, R164, R81 ;  /* 0x00000051a4517220 */ /* 0x000fe40000410000 */
[C---:B------:R-:W-:Y:S01]  /*10610*/  FMUL.FTZ R82, R3.reuse, R82 ;  /* 0x0000005203527220 */ /* 0x040fe20000410000 */
[----:B------:R-:W1:Y:S01]  /*10620*/  MUFU.EX2 R242, R242 ;  /* 0x000000f200f27308 */ /* 0x000e620000000800 */
[----:B------:R-:W-:Y:S03]  /*10630*/  FMUL.FTZ R83, R3, R83 ;  /* 0x0000005303537220 */ /* 0x000fe60000410000 */
[----:B----4-:R-:W-:Y:S01]  /*10640*/  F2FP.BF16.PACK_AB R47, R240, R239 ;  /* 0x000000eff02f723e */ /* 0x010fe200000010ff */
[--C-:B------:R-:W-:Y:S02]  /*10650*/  FFMA.FTZ R176, R23, c[0x0][0x23c], -R198.reuse ;  /* 0x00008f0017b07a23 */ /* 0x100fe400000108c6 */
[----:B------:R-:W-:Y:S01]  /*10660*/  FMUL.FTZ R23, R0, R147 ;  /* 0x0000009300177220 */ /* 0x000fe20000410000 */
[C---:B------:R-:W-:Y:S01]  /*10670*/  HMMA.16816.F32.BF16 R80, R160.reuse, R178, R80 ;  /* 0x000000b2a050723c */ /* 0x040fe20000041850 */
[----:B------:R-:W-:Y:S01]  /*10680*/  LDSM.16.MT88.4 R144, [R171+0x9400] ;  /* 0x00940000ab90783b */ /* 0x000fe20000004200 */
[----:B------:R-:W-:Y:S02]  /*10690*/  MUFU.EX2 R243, R243 ;  /* 0x000000f300f37308 */ /* 0x000fe40000000800 */
[C---:B------:R-:W-:Y:S02]  /*106a0*/  FMUL.FTZ R100, R164.reuse, R100 ;  /* 0x00000064a4647220 */ /* 0x040fe40000410000 */
[----:B------:R-:W-:Y:S02]  /*106b0*/  FMUL.FTZ R101, R164, R101 ;  /* 0x00000065a4657220 */ /* 0x000fe40000410000 */
[-C--:B--2---:R-:W-:Y:S04]  /*106c0*/  HMMA.16816.F32.BF16 R84, R160, R148.reuse, R84 ;  /* 0x00000094a054723c */ /* 0x084fe80000041854 */
[--C-:B------:R-:W-:Y:S01]  /*106d0*/  FFMA.FTZ R179, R34, c[0x0][0x23c], -R198.reuse ;  /* 0x00008f0022b37a23 */ /* 0x100fe200000108c6 */
[----:B------:R-:W2:Y:S01]  /*106e0*/  MUFU.EX2 R244, R244 ;  /* 0x000000f400f47308 */ /* 0x000ea20000000800 */
[----:B------:R-:W-:Y:S02]  /*106f0*/  FMUL.FTZ R34, R3, R142 ;  /* 0x0000008e03227220 */ /* 0x000fe40000410000 */
[C---:B------:R-:W-:Y:S04]  /*10700*/  HMMA.16816.F32.BF16 R88, R156.reuse, R148, R88 ;  /* 0x000000949c58723c */ /* 0x040fe80000041858 */
[----:B-1----:R-:W-:Y:S01]  /*10710*/  F2FP.BF16.PACK_AB R44, R242, R241 ;  /* 0x000000f1f22c723e */ /* 0x002fe200000010ff */
[----:B------:R-:W-:Y:S02]  /*10720*/  FFMA.FTZ R178, R35, c[0x0][0x23c], -R198 ;  /* 0x00008f0023b27a23 */ /* 0x000fe400000108c6 */
[C---:B------:R-:W-:Y:S01]  /*10730*/  FMUL.FTZ R35, R3.reuse, R143 ;  /* 0x0000008f03237220 */ /* 0x040fe20000410000 */
[-C--:B------:R-:W-:Y:S01]  /*10740*/  HMMA.16816.F32.BF16 R92, R156, R150.reuse, R92 ;  /* 0x000000969c5c723c */ /* 0x080fe2000004185c */
[----:B------:R-:W-:Y:S01]  /*10750*/  LDSM.16.MT88.4 R140, [R171+0xb000] ;  /* 0x00b00000ab8c783b */ /* 0x000fe20000004200 */
[----:B------:R-:W-:Y:S02]  /*10760*/  MUFU.EX2 R172, R172 ;  /* 0x000000ac00ac7308 */ /* 0x000fe40000000800 */
[C---:B------:R-:W-:Y:S02]  /*10770*/  FMUL.FTZ R102, R3.reuse, R102 ;  /* 0x0000006603667220 */ /* 0x040fe40000410000 */
[C---:B------:R-:W-:Y:S02]  /*10780*/  FMUL.FTZ R103, R3.reuse, R103 ;  /* 0x0000006703677220 */ /* 0x040fe40000410000 */
[C---:B------:R-:W-:Y:S01]  /*10790*/  HMMA.16816.F32.BF16 R96, R160.reuse, R150, R96 ;  /* 0x00000096a060723c */ /* 0x040fe20000041860 */
[----:B------:R-:W1:Y:S03]  /*107a0*/  LDSM.16.MT88.4 R148, [R213+0xb000] ;  /* 0x00b00000d594783b */ /* 0x000e660000004200 */
[----:B------:R-:W-:Y:S01]  /*107b0*/  FMUL.FTZ R106, R0, R106 ;  /* 0x0000006a006a7220 */ /* 0x000fe20000410000 */
[----:B--2---:R-:W-:Y:S01]  /*107c0*/  F2FP.BF16.PACK_AB R46, R244, R243 ;  /* 0x000000f3f42e723e */ /* 0x004fe200000010ff */
[----:B------:R-:W-:Y:S01]  /*107d0*/  FMUL.FTZ R107, R0, R107 ;  /* 0x0000006b006b7220 */ /* 0x000fe20000410000 */
[----:B------:R-:W2:Y:S01]  /*107e0*/  MUFU.EX2 R173, R173 ;  /* 0x000000ad00ad7308 */ /* 0x000ea20000000800 */
[-C--:B---3--:R-:W-:Y:S04]  /*107f0*/  HMMA.16816.F32.BF16 R100, R160, R152.reuse, R100 ;  /* 0x00000098a064723c */ /* 0x088fe80000041864 */
[C---:B------:R-:W-:Y:S02]  /*10800*/  FMUL.FTZ R104, R2.reuse, R104 ;  /* 0x0000006802687220 */ /* 0x040fe40000410000 */
[----:B------:R-:W-:Y:S02]  /*10810*/  FMUL.FTZ R105, R2, R105 ;  /* 0x0000006902697220 */ /* 0x000fe40000410000 */
[C---:B------:R-:W-:Y:S01]  /*10820*/  HMMA.16816.F32.BF16 R20, R156.reuse, R152, R20 ;  /* 0x000000989c14723c */ /* 0x040fe20000041814 */
[----:B------:R-:W-:Y:S03]  /*10830*/  MUFU.EX2 R175, R175 ;  /* 0x000000af00af7308 */ /* 0x000fe60000000800 */
[C---:B------:R-:W-:Y:S02]  /*10840*/  FMUL.FTZ R124, R164.reuse, R124 ;  /* 0x0000007ca47c7220 */ /* 0x040fe40000410000 */
[----:B------:R-:W-:Y:S02]  /*10850*/  FMUL.FTZ R125, R164, R125 ;  /* 0x0000007da47d7220 */ /* 0x000fe40000410000 */
[-C--:B------:R-:W-:Y:S03]  /*10860*/  HMMA.16816.F32.BF16 R104, R156, R154.reuse, R104 ;  /* 0x0000009a9c68723c */ /* 0x080fe60000041868 */
[----:B------:R-:W3:Y:S01]  /*10870*/  MUFU.EX2 R174, R174 ;  /* 0x000000ae00ae7308 */ /* 0x000ee20000000800 */
[C---:B------:R-:W-:Y:S02]  /*10880*/  FMUL.FTZ R126, R3.reuse, R126 ;  /* 0x0000007e037e7220 */ /* 0x040fe40000410000 */
[----:B------:R-:W-:Y:S02]  /*10890*/  FMUL.FTZ R127, R3, R127 ;  /* 0x0000007f037f7220 */ /* 0x000fe40000410000 */
[C---:B------:R-:W-:Y:S04]  /*108a0*/  HMMA.16816.F32.BF16 R32, R160.reuse, R154, R32 ;  /* 0x0000009aa020723c */ /* 0x040fe80000041820 */
[--C-:B------:R-:W-:Y:S01]  /*108b0*/  FFMA.FTZ R200, R30, c[0x0][0x23c], -R195.reuse ;  /* 0x00008f001ec87a23 */ /* 0x100fe200000108c3 */
[----:B------:R-:W-:Y:S01]  /*108c0*/  MUFU.EX2 R177, R177 ;  /* 0x000000b100b17308 */ /* 0x000fe20000000800 */
[--C-:B------:R-:W-:Y:S02]  /*108d0*/  FFMA.FTZ R199, R31, c[0x0][0x23c], -R195.reuse ;  /* 0x00008f001fc77a23 */ /* 0x100fe400000108c3 */
[--C-:B------:R-:W-:Y:S01]  /*108e0*/  FFMA.FTZ R203, R28, c[0x0][0x23c], -R194.reuse ;  /* 0x00008f001ccb7a23 */ /* 0x100fe200000108c2 */
[-C--:B-1----:R-:W-:Y:S03]  /*108f0*/  HMMA.16816.F32.BF16 R108, R160, R148.reuse, R108 ;  /* 0x00000094a06c723c */ /* 0x082fe6000004186c */
[----:B------:R-:W-:Y:S02]  /*10900*/  FFMA.FTZ R206, R29, c[0x0][0x23c], -R194 ;  /* 0x00008f001dce7a23 */ /* 0x000fe400000108c2 */
[C---:B------:R-:W-:Y:S01]  /*10910*/  FMUL.FTZ R130, R0.reuse, R130 ;  /* 0x0000008200827220 */ /* 0x040fe20000410000 */
[----:B------:R-:W-:Y:S01]  /*10920*/  MUFU.EX2 R200, R200 ;  /* 0x000000c800c87308 */ /* 0x000fe20000000800 */
[----:B------:R-:W-:Y:S01]  /*10930*/  FMUL.FTZ R131, R0, R131 ;  /* 0x0000008300837220 */ /* 0x000fe20000410000 */
[C---:B------:R-:W-:Y:S04]  /*10940*/  HMMA.16816.F32.BF16 R112, R156.reuse, R148, R112 ;  /* 0x000000949c70723c */ /* 0x040fe80000041870 */
[C---:B------:R-:W-:Y:S02]  /*10950*/  FMUL.FTZ R128, R2.reuse, R128 ;  /* 0x0000008002807220 */ /* 0x040fe40000410000 */
[----:B------:R-:W-:Y:S02]  /*10960*/  FMUL.FTZ R129, R2, R129 ;  /* 0x0000008102817220 */ /* 0x000fe40000410000 */
[-C--:B------:R-:W-:Y:S01]  /*10970*/  HMMA.16816.F32.BF16 R116, R156, R150.reuse, R116 ;  /* 0x000000969c74723c */ /* 0x080fe20000041874 */
[----:B------:R-:W-:Y:S03]  /*10980*/  MUFU.EX2 R199, R199 ;  /* 0x000000c700c77308 */ /* 0x000fe60000000800 */
[C---:B------:R-:W-:Y:S01]  /*10990*/  FMUL.FTZ R28, R164.reuse, R132 ;  /* 0x00000084a41c7220 */ /* 0x040fe20000410000 */
[----:B--2---:R-:W-:Y:S01]  /*109a0*/  F2FP.BF16.PACK_AB R132, R173, R172 ;  /* 0x000000acad84723e */ /* 0x004fe200000010ff */
[----:B------:R-:W-:Y:S02]  /*109b0*/  FMUL.FTZ R29, R164, R133 ;  /* 0x00000085a41d7220 */ /* 0x000fe40000410000 */
[C---:B------:R-:W-:Y:S01]  /*109c0*/  HMMA.16816.F32.BF16 R120, R160.reuse, R150, R120 ;  /* 0x00000096a078723c */ /* 0x040fe20000041878 */
[----:B------:R-:W1:Y:S02]  /*109d0*/  LDSM.16.MT88.4 R148, [R213+0xa400] ;  /* 0x00a40000d594783b */ /* 0x000e640000004200 */
[----:B------:R-:W-:Y:S01]  /*109e0*/  MUFU.EX2 R203, R203 ;  /* 0x000000cb00cb7308 */ /* 0x000fe20000000800 */
[C---:B------:R-:W-:Y:S01]  /*109f0*/  FMUL.FTZ R30, R3.reuse, R134 ;  /* 0x00000086031e7220 */ /* 0x040fe20000410000 */
[----:B---3--:R-:W-:Y:S01]  /*10a00*/  F2FP.BF16.PACK_AB R134, R174, R175 ;  /* 0x000000afae86723e */ /* 0x008fe200000010ff */
[----:B------:R-:W-:Y:S02]  /*10a10*/  FMUL.FTZ R31, R3, R135 ;  /* 0x00000087031f7220 */ /* 0x000fe40000410000 */
[-C--:B------:R-:W-:Y:S04]  /*10a20*/  HMMA.16816.F32.BF16 R124, R160, R140.reuse, R124 ;  /* 0x0000008ca07c723c */ /* 0x080fe8000004187c */
[----:B------:R-:W-:Y:S01]  /*10a30*/  FFMA.FTZ R64, R64, c[0x0][0x23c], -R202 ;  /* 0x00008f0040407a23 */ /* 0x000fe200000108ca */
[----:B------:R-:W2:Y:S01]  /*10a40*/  MUFU.EX2 R176, R176 ;  /* 0x000000b000b07308 */ /* 0x000ea20000000800 */
[----:B------:R-:W-:Y:S02]  /*10a50*/  FFMA.FTZ R66, R66, c[0x0][0x23c], -R198 ;  /* 0x00008f0042427a23 */ /* 0x000fe400000108c6 */
[C---:B------:R-:W-:Y:S04]  /*10a60*/  HMMA.16816.F32.BF16 R24, R156.reuse, R140, R24 ;  /* 0x0000008c9c18723c */ /* 0x040fe80000041818 */
[----:B------:R-:W-:Y:S02]  /*10a70*/  FFMA.FTZ R202, R65, c[0x0][0x23c], -R202 ;  /* 0x00008f0041ca7a23 */ /* 0x000fe400000108ca */
[----:B------:R-:W-:Y:S01]  /*10a80*/  FFMA.FTZ R198, R67, c[0x0][0x23c], -R198 ;  /* 0x00008f0043c67a23 */ /* 0x000fe200000108c6 */
[----:B------:R-:W-:Y:S01]  /*10a90*/  MUFU.EX2 R179, R179 ;  /* 0x000000b300b37308 */ /* 0x000fe20000000800 */
[-C--:B------:R-:W-:Y:S04]  /*10aa0*/  HMMA.16816.F32.BF16 R128, R156, R142.reuse, R128 ;  /* 0x0000008e9c80723c */ /* 0x080fe80000041880 */
[----:B------:R-:W-:Y:S01]  /*10ab0*/  F2FP.BF16.PACK_AB R141, R196, R197 ;  /* 0x000000c5c48d723e */ /* 0x000fe200000010ff */
[--C-:B------:R-:W-:Y:S01]  /*10ac0*/  FFMA.FTZ R58, R58, c[0x0][0x23c], -R195.reuse ;  /* 0x00008f003a3a7a23 */ /* 0x100fe200000108c3 */
[----:B------:R-:W-:Y:S01]  /*10ad0*/  F2FP.BF16.PACK_AB R140, R204, R201 ;  /* 0x000000c9cc8c723e */ /* 0x000fe200000010ff */
[--C-:B------:R-:W-:Y:S01]  /*10ae0*/  FFMA.FTZ R59, R59, c[0x0][0x23c], -R195.reuse ;  /* 0x00008f003b3b7a23 */ /* 0x100fe200000108c3 */
[----:B------:R-:W-:Y:S01]  /*10af0*/  HMMA.16816.F32.BF16 R28, R160, R142, R28 ;  /* 0x0000008ea01c723c */ /* 0x000fe2000004181c */
[----:B------:R-:W3:Y:S03]  /*10b00*/  MUFU.EX2 R178, R178 ;  /* 0x000000b200b27308 */ /* 0x000ee60000000800 */
[--C-:B------:R-:W-:Y:S01]  /*10b10*/  FFMA.FTZ R62, R62, c[0x0][0x23c], -R195.reuse ;  /* 0x00008f003e3e7a23 */ /* 0x100fe200000108c3 */
[----:B--2---:R-:W-:Y:S01]  /*10b20*/  F2FP.BF16.PACK_AB R133, R176, R177 ;  /* 0x000000b1b085723e */ /* 0x004fe200000010ff */
[----:B------:R-:W-:Y:S01]  /*10b30*/  FFMA.FTZ R195, R63, c[0x0][0x23c], -R195 ;  /* 0x00008f003fc37a23 */ /* 0x000fe200000108c3 */
[----:B------:R-:W-:Y:S01]  /*10b40*/  F2FP.BF16.PACK_AB R143, R199, R200 ;  /* 0x000000c8c78f723e */ /* 0x000fe200000010ff */
[--C-:B------:R-:W-:Y:S03]  /*10b50*/  FFMA.FTZ R56, R56, c[0x0][0x23c], -R194.reuse ;  /* 0x00008f0038387a23 */ /* 0x100fe600000108c2 */
[----:B------:R-:W2:Y:S01]  /*10b60*/  MUFU.EX2 R206, R206 ;  /* 0x000000ce00ce7308 */ /* 0x000ea20000000800 */
[--C-:B------:R-:W-:Y:S02]  /*10b70*/  FFMA.FTZ R57, R57, c[0x0][0x23c], -R194.reuse ;  /* 0x00008f0039397a23 */ /* 0x100fe400000108c2 */
[--C-:B------:R-:W-:Y:S02]  /*10b80*/  FFMA.FTZ R60, R60, c[0x0][0x23c], -R194.reuse ;  /* 0x00008f003c3c7a23 */ /* 0x100fe400000108c2 */
[----:B------:R-:W-:Y:S02]  /*10b90*/  FFMA.FTZ R194, R61, c[0x0][0x23c], -R194 ;  /* 0x00008f003dc27a23 */ /* 0x000fe400000108c2 */
[----:B------:R-:W-:Y:S01]  /*10ba0*/  FFMA.FTZ R181, R0, R223, R181 ;  /* 0x000000df00b57223 */ /* 0x000fe200000100b5 */
[----:B------:R-:W-:Y:S01]  /*10bb0*/  MOV R0, R165 ;  /* 0x000000a500007202 */ /* 0x000fe20000000f00 */
[----:B------:R-:W-:Y:S01]  /*10bc0*/  FFMA.FTZ R193, R164, R233, R193 ;  /* 0x000000e9a4c17223 */ /* 0x000fe200000100c1 */
[----:B------:R-:W-:Y:S01]  /*10bd0*/  MUFU.EX2 R205, R205 ;  /* 0x000000cd00cd7308 */ /* 0x000fe20000000800 */
[----:B------:R-:W-:Y:S01]  /*10be0*/  FFMA.FTZ R189, R3, R230, R189 ;  /* 0x000000e603bd7223 */ /* 0x000fe200000100bd */
[----:B------:R-:W-:Y:S01]  /*10bf0*/  MOV R3, R168 ;  /* 0x000000a800037202 */ /* 0x000fe20000000f00 */
[----:B------:R-:W-:Y:S01]  /*10c00*/  FFMA.FTZ R185, R2, R231, R185 ;  /* 0x000000e702b97223 */ /* 0x000fe200000100b9 */
[----:B---3--:R-:W-:Y:S01]  /*10c10*/  F2FP.BF16.PACK_AB R135, R178, R179 ;  /* 0x000000b3b287723e */ /* 0x008fe200000010ff */
[----:B------:R-:W-:Y:S01]  /*10c20*/  FADD.FTZ R181, R180, R181 ;  /* 0x000000b5b4b57221 */ /* 0x000fe20000010000 */
[----:B------:R-:W-:Y:S01]  /*10c30*/  MOV R2, R167 ;  /* 0x000000a700027202 */ /* 0x000fe20000000f00 */
[----:B------:R-:W-:Y:S02]  /*10c40*/  FADD.FTZ R192, R192, R193 ;  /* 0x000000c1c0c07221 */ /* 0x000fe40000010000 */
[----:B------:R-:W-:Y:S01]  /*10c50*/  FADD.FTZ R188, R188, R189 ;  /* 0x000000bdbcbc7221 */ /* 0x000fe20000010000 */
[----:B------:R-:W3:Y:S01]  /*10c60*/  MUFU.EX2 R208, R208 ;  /* 0x000000d000d07308 */ /* 0x000ee20000000800 */
[-C--:B------:R-:W-:Y:S05]  /*10c70*/  HMMA.16816.F32.BF16 R4, R132, R136.reuse, R4 ;  /* 0x000000888404723c */ /* 0x080fea0000041804 */
[----:B--2---:R-:W-:Y:S01]  /*10c80*/  F2FP.BF16.PACK_AB R142, R206, R203 ;  /* 0x000000cbce8e723e */ /* 0x004fe200000010ff */
[----:B------:R-:W-:Y:S02]  /*10c90*/  FADD.FTZ R184, R184, R185 ;  /* 0x000000b9b8b87221 */ /* 0x000fe40000010000 */
[----:B------:R-:W-:Y:S01]  /*10ca0*/  FADD.FTZ R170, R170, R181 ;  /* 0x000000b5aaaa7221 */ /* 0x000fe20000010000 */
[----:B------:R-:W-:Y:S03]  /*10cb0*/  MUFU.EX2 R207, R207 ;  /* 0x000000cf00cf7308 */ /* 0x000fe60000000800 */
[C---:B------:R-:W-:Y:S04]  /*10cc0*/  HMMA.16816.F32.BF16 R8, R140.reuse, R136, R8 ;  /* 0x000000888c08723c */ /* 0x040fe80000041808 */
[----:B------:R-:W-:Y:S02]  /*10cd0*/  FADD.FTZ R191, R191, R192 ;  /* 0x000000c0bfbf7221 */ /* 0x000fe40000010000 */
[----:B------:R-:W-:Y:S01]  /*10ce0*/  FADD.FTZ R187, R187, R188 ;  /* 0x000000bcbbbb7221 */ /* 0x000fe20000010000 */
[----:B------:R-:W-:Y:S01]  /*10cf0*/  MUFU.EX2 R210, R210 ;  /* 0x000000d200d27308 */ /* 0x000fe20000000800 */
[-C--:B------:R-:W-:Y:S04]  /*10d00*/  HMMA.16816.F32.BF16 R12, R140, R138.reuse, R12 ;  /* 0x0000008a8c0c723c */ /* 0x080fe8000004180c */
[----:B------:R-:W-:Y:S02]  /*10d10*/  FADD.FTZ R183, R183, R184 ;  /* 0x000000b8b7b77221 */ /* 0x000fe40000010000 */
[----:B------:R-:W-:Y:S01]  /*10d20*/  FADD.FTZ R170, R169, R170 ;  /* 0x000000aaa9aa7221 */ /* 0x000fe20000010000 */
[----:B------:R-:W-:Y:S01]  /*10d30*/  MOV R169, R166 ;  /* 0x000000a600a97202 */ /* 0x000fe20000000f00 */
[C---:B------:R-:W-:Y:S01]  /*10d40*/  HMMA.16816.F32.BF16 R16, R132.reuse, R138, R16 ;  /* 0x0000008a8410723c */ /* 0x040fe20000041810 */
[----:B------:R-:W2:Y:S01]  /*10d50*/  LDSM.16.MT88.4 R136, [R171+0xb400] ;  /* 0x00b40000ab88783b */ /* 0x000ea20000004200 */
[----:B------:R-:W-:Y:S02]  /*10d60*/  MUFU.EX2 R209, R209 ;  /* 0x000000d100d17308 */ /* 0x000fe40000000800 */
[----:B------:R-:W-:Y:S02]  /*10d70*/  FADD.FTZ R191, R190, R191 ;  /* 0x000000bfbebf7221 */ /* 0x000fe40000010000 */
[----:B------:R-:W-:Y:S02]  /*10d80*/  FADD.FTZ R186, R186, R187 ;  /* 0x000000bbbaba7221 */ /* 0x000fe40000010000 */
[-C--:B------:R-:W-:Y:S04]  /*10d90*/  HMMA.16816.F32.BF16 R68, R132, R144.reuse, R68 ;  /* 0x000000908444723c */ /* 0x080fe80000041844 */
[----:B------:R-:W4:Y:S01]  /*10da0*/  MUFU.EX2 R232, R232 ;  /* 0x000000e800e87308 */ /* 0x000f220000000800 */
[----:B------:R-:W-:Y:S02]  /*10db0*/  FADD.FTZ R182, R182, R183 ;  /* 0x000000b7b6b67221 */ /* 0x000fe40000010000 */
[----:B------:R-:W-:Y:S01]  /*10dc0*/  FADD.FTZ R197, R197, R170 ;  /* 0x000000aac5c57221 */ /* 0x000fe20000010000 */
[C---:B------:R-:W-:Y:S04]  /*10dd0*/  HMMA.16816.F32.BF16 R72, R140.reuse, R144, R72 ;  /* 0x000000908c48723c */ /* 0x040fe80000041848 */
[----:B------:R-:W-:Y:S02]  /*10de0*/  FADD.FTZ R172, R172, R191 ;  /* 0x000000bfacac7221 */ /* 0x000fe40000010000 */
[----:B------:R-:W-:Y:S01]  /*10df0*/  MUFU.EX2 R236, R236 ;  /* 0x000000ec00ec7308 */ /* 0x000fe20000000800 */
[----:B------:R-:W-:Y:S01]  /*10e00*/  FADD.FTZ R177, R177, R186 ;  /* 0x000000bab1b17221 */ /* 0x000fe20000010000 */
[-C--:B------:R-:W-:Y:S04]  /*10e10*/  HMMA.16816.F32.BF16 R76, R140, R146.reuse, R76 ;  /* 0x000000928c4c723c */ /* 0x080fe8000004184c */
[----:B------:R-:W-:Y:S02]  /*10e20*/  FADD.FTZ R201, R201, R182 ;  /* 0x000000b6c9c97221 */ /* 0x000fe40000010000 */
[----:B------:R-:W-:Y:S02]  /*10e30*/  FADD.FTZ R197, R196, R197 ;  /* 0x000000c5c4c57221 */ /* 0x000fe40000010000 */
[C---:B------:R-:W-:Y:S01]  /*10e40*/  HMMA.16816.F32.BF16 R80, R132.reuse, R146, R80 ;  /* 0x000000928450723c */ /* 0x040fe20000041850 */
[----:B------:R-:W5:Y:S01]  /*10e50*/  LDSM.16.MT88.4 R144, [R171+0x9800] ;  /* 0x00980000ab90783b */ /* 0x000f620000004200 */
[----:B------:R-:W2:Y:S02]  /*10e60*/  MUFU.EX2 R211, R211 ;  /* 0x000000d300d37308 */ /* 0x000ea40000000800 */
[----:B------:R-:W-:Y:S02]  /*10e70*/  FADD.FTZ R172, R173, R172 ;  /* 0x000000acadac7221 */ /* 0x000fe40000010000 */
[----:B------:R-:W-:Y:S02]  /*10e80*/  FADD.FTZ R176, R176, R177 ;  /* 0x000000b1b0b07221 */ /* 0x000fe40000010000 */
[-C--:B-1----:R-:W-:Y:S04]  /*10e90*/  HMMA.16816.F32.BF16 R84, R132, R148.reuse, R84 ;  /* 0x000000948454723c */ /* 0x082fe80000041854 */
[----:B------:R-:W-:Y:S01]  /*10ea0*/  MUFU.EX2 R245, R245 ;  /* 0x000000f500f57308 */ /* 0x000fe20000000800 */
[----:B------:R-:W-:Y:S02]  /*10eb0*/  FADD.FTZ R204, R204, R201 ;  /* 0x000000c9cccc7221 */ /* 0x000fe40000010000 */
[----:B------:R-:W-:Y:S01]  /*10ec0*/  FADD.FTZ R200, R200, R197 ;  /* 0x000000c5c8c87221 */ /* 0x000fe20000010000 */
[C---:B------:R-:W-:Y:S04]  /*10ed0*/  HMMA.16816.F32.BF16 R88, R140.reuse, R148, R88 ;  /* 0x000000948c58723c */ /* 0x040fe80000041858 */
[----:B------:R-:W-:Y:S02]  /*10ee0*/  FADD.FTZ R175, R175, R172 ;  /* 0x000000acafaf7221 */ /* 0x000fe40000010000 */
[----:B------:R-:W1:Y:S01]  /*10ef0*/  MUFU.EX2 R246, R246 ;  /* 0x000000f600f67308 */ /* 0x000e620000000800 */
[----:B------:R-:W-:Y:S01]  /*10f00*/  FADD.FTZ R179, R179, R176 ;  /* 0x000000b0b3b37221 */ /* 0x000fe20000010000 */
[-C--:B------:R-:W-:Y:S04]  /*10f10*/  HMMA.16816.F32.BF16 R92, R140, R150.reuse, R92 ;  /* 0x000000968c5c723c */ /* 0x080fe8000004185c */
[----:B------:R-:W-:Y:S02]  /*10f20*/  FADD.FTZ R203, R203, R204 ;  /* 0x000000cccbcb7221 */ /* 0x000fe40000010000 */
[----:B------:R-:W-:Y:S02]  /*10f30*/  FADD.FTZ R200, R199, R200 ;  /* 0x000000c8c7c87221 */ /* 0x000fe40000010000 */
[C---:B------:R-:W-:Y:S01]  /*10f40*/  HMMA.16816.F32.BF16 R96, R132.reuse, R150, R96 ;  /* 0x000000968460723c */ /* 0x040fe20000041860 */
[----:B------:R-:W-:Y:S01]  /*10f50*/  LDSM.16.MT88.4 R148, [R213+0x9c00] ;  /* 0x009c0000d594783b */ /* 0x000fe20000004200 */
[----:B------:R-:W-:Y:S02]  /*10f60*/  MUFU.EX2 R64, R64 ;  /* 0x0000004000407308 */ /* 0x000fe40000000800 */
[----:B------:R-:W-:Y:S02]  /*10f70*/  FADD.FTZ R174, R174, R175 ;  /* 0x000000afaeae7221 */ /* 0x000fe40000010000 */
[----:B------:R-:W-:Y:S02]  /*10f80*/  FADD.FTZ R178, R178, R179 ;  /* 0x000000b3b2b27221 */ /* 0x000fe40000010000 */
[-C--:B------:R-:W-:Y:S04]  /*10f90*/  HMMA.16816.F32.BF16 R100, R132, R36.reuse, R100 ;  /* 0x000000248464723c */ /* 0x080fe80000041864 */
[----:B------:R-:W1:Y:S01]  /*10fa0*/  MUFU.EX2 R65, R202 ;  /* 0x000000ca00417308 */ /* 0x000e620000000800 */
[----:B------:R-:W-:Y:S02]  /*10fb0*/  FADD.FTZ R206, R206, R203 ;  /* 0x000000cbcece7221 */ /* 0x000fe40000010000 */
[----:B------:R-:W-:Y:S01]  /*10fc0*/  FADD.FTZ R237, R237, R200 ;  /* 0x000000c8eded7221 */ /* 0x000fe20000010000 */
[C---:B------:R-:W-:Y:S04]  /*10fd0*/  HMMA.16816.F32.BF16 R20, R140.reuse, R36, R20 ;  /* 0x000000248c14723c */ /* 0x040fe80000041814 */
[----:B------:R-:W-:Y:S02]  /*10fe0*/  FADD.FTZ R241, R241, R206 ;  /* 0x000000cef1f17221 */ /* 0x000fe40000010000 */
[----:B------:R-:W-:Y:S01]  /*10ff0*/  MUFU.EX2 R247, R247 ;  /* 0x000000f700f77308 */ /* 0x000fe20000000800 */
[----:B---3--:R-:W-:Y:S01]  /*11000*/  F2FP.BF16.PACK_AB R36, R208, R205 ;  /* 0x000000cdd024723e */ /* 0x008fe200000010ff */
[-C--:B------:R-:W-:Y:S04]  /*11010*/  HMMA.16816.F32.BF16 R104, R140, R38.reuse, R104 ;  /* 0x000000268c68723c */ /* 0x080fe80000041868 */
[----:B----4-:R-:W-:Y:S01]  /*11020*/  F2FP.BF16.PACK_AB R37, R232, R209 ;  /* 0x000000d1e825723e */ /* 0x010fe200000010ff */
[----:B------:R-:W-:Y:S02]  /*11030*/  FADD.FTZ R205, R205, R174 ;  /* 0x000000aecdcd7221 */ /* 0x000fe40000010000 */
[----:B------:R-:W-:Y:S01]  /*11040*/  FADD.FTZ R209, R209, R178 ;  /* 0x000000b2d1d17221 */ /* 0x000fe20000010000 */
[C---:B------:R-:W-:Y:S01]  /*11050*/  HMMA.16816.F32.BF16 R32, R132.reuse, R38, R32 ;  /* 0x000000268420723c */ /* 0x040fe20000041820 */
[----:B------:R-:W3:Y:S03]  /*11060*/  MUFU.EX2 R248, R248 ;  /* 0x000000f800f87308 */ /* 0x000ee60000000800 */
[----:B------:R-:W-:Y:S02]  /*11070*/  FADD.FTZ R238, R238, R237 ;  /* 0x000000edeeee7221 */ /* 0x000fe40000010000 */
[----:B------:R-:W-:Y:S01]  /*11080*/  FADD.FTZ R208, R208, R205 ;  /* 0x000000cdd0d07221 */ /* 0x000fe20000010000 */
[----:B------:R-:W-:Y:S01]  /*11090*/  F2FP.BF16.PACK_AB R38, R210, R207 ;  /* 0x000000cfd226723e */ /* 0x000fe200000010ff */
[-C--:B------:R-:W-:Y:S03]  /*110a0*/  HMMA.16816.F32.BF16 R108, R132, R48.reuse, R108 ;  /* 0x00000030846c723c */ /* 0x080fe6000004186c */
[----:B------:R-:W-:Y:S01]  /*110b0*/  MUFU.EX2 R66, R66 ;  /* 0x0000004200427308 */ /* 0x000fe20000000800 */
[----:B--2---:R-:W-:Y:S01]  /*110c0*/  F2FP.BF16.PACK_AB R39, R211, R236 ;  /* 0x000000ecd327723e */ /* 0x004fe200000010ff */
[----:B------:R-:W-:Y:S02]  /*110d0*/  FADD.FTZ R209, R232, R209 ;  /* 0x000000d1e8d17221 */ /* 0x000fe40000010000 */
[----:B------:R-:W-:Y:S01]  /*110e0*/  FADD.FTZ R242, R242, R241 ;  /* 0x000000f1f2f27221 */ /* 0x000fe20000010000 */
[C---:B------:R-:W-:Y:S04]  /*110f0*/  HMMA.16816.F32.BF16 R112, R140.reuse, R48, R112 ;  /* 0x000000308c70723c */ /* 0x040fe80000041870 */
[----:B------:R-:W-:Y:S01]  /*11100*/  FADD.FTZ R239, R239, R238 ;  /* 0x000000eeefef7221 */ /* 0x000fe20000010000 */
[----:B------:R-:W2:Y:S01]  /*11110*/  MUFU.EX2 R67, R198 ;  /* 0x000000c600437308 */ /* 0x000ea20000000800 */
[----:B------:R-:W-:Y:S02]  /*11120*/  FADD.FTZ R207, R207, R208 ;  /* 0x000000d0cfcf7221 */ /* 0x000fe40000010000 */
[-C--:B------:R-:W-:Y:S04]  /*11130*/  HMMA.16816.F32.BF16 R116, R140, R50.reuse, R116 ;  /* 0x000000328c74723c */ /* 0x080fe80000041874 */
[----:B------:R-:W-:Y:S02]  /*11140*/  FADD.FTZ R236, R236, R209 ;  /* 0x000000d1ecec7221 */ /* 0x000fe40000010000 */
[----:B------:R-:W-:Y:S01]  /*11150*/  FADD.FTZ R243, R243, R242 ;  /* 0x000000f2f3f37221 */ /* 0x000fe20000010000 */
[----:B------:R-:W-:Y:S01]  /*11160*/  MUFU.EX2 R58, R58 ;  /* 0x0000003a003a7308 */ /* 0x000fe20000000800 */
[C---:B------:R-:W-:Y:S01]  /*11170*/  HMMA.16816.F32.BF16 R120, R132.reuse, R50, R120 ;  /* 0x000000328478723c */ /* 0x040fe20000041878 */
[----:B------:R-:W4:Y:S03]  /*11180*/  LDSM.16.MT88.4 R48, [R213+0xa800] ;  /* 0x00a80000d530783b */ /* 0x000f260000004200 */
[----:B------:R-:W-:Y:S02]  /*11190*/  FADD.FTZ R239, R240, R239 ;  /* 0x000000eff0ef7221 */ /* 0x000fe40000010000 */
[----:B------:R-:W-:Y:S02]  /*111a0*/  FADD.FTZ R210, R210, R207 ;  /* 0x000000cfd2d27221 */ /* 0x000fe40000010000 */
[-C--:B------:R-:W-:Y:S01]  /*111b0*/  HMMA.16816.F32.BF16 R124, R132, R136.reuse, R124 ;  /* 0x00000088847c723c */ /* 0x080fe2000004187c */
[----:B------:R-:W1:Y:S03]  /*111c0*/  MUFU.EX2 R59, R59 ;  /* 0x0000003b003b7308 */ /* 0x000e660000000800 */
[----:B------:R-:W-:Y:S02]  /*111d0*/  FADD.FTZ R236, R211, R236 ;  /* 0x000000ecd3ec7221 */ /* 0x000fe40000010000 */
[----:B------:R-:W-:Y:S02]  /*111e0*/  FADD.FTZ R243, R244, R243 ;  /* 0x000000f3f4f37221 */ /* 0x000fe40000010000 */
[C---:B------:R-:W-:Y:S03]  /*111f0*/  HMMA.16816.F32.BF16 R24, R140.reuse, R136, R24 ;  /* 0x000000888c18723c */ /* 0x040fe60000041818 */
[----:B------:R-:W-:Y:S05]  /*11200*/  MUFU.EX2 R62, R62 ;  /* 0x0000003e003e7308 */ /* 0x000fea0000000800 */
[-C--:B------:R-:W-:Y:S01]  /*11210*/  HMMA.16816.F32.BF16 R128, R140, R138.reuse, R128 ;  /* 0x0000008a8c80723c */ /* 0x080fe20000041880 */
[----:B------:R-:W-:Y:S04]  /*11220*/  LDSM.16.MT88.4 R140, [R171+0xac00] ;  /* 0x00ac0000ab8c783b */ /* 0x000fe80000004200 */
[----:B------:R-:W4:Y:S03]  /*11230*/  MUFU.EX2 R195, R195 ;  /* 0x000000c300c37308 */ /* 0x000f260000000800 */
[----:B------:R-:W-:Y:S07]  /*11240*/  HMMA.16816.F32.BF16 R28, R132, R138, R28 ;  /* 0x0000008a841c723c */ /* 0x000fee000004181c */
[----:B-1----:R-:W-:Y:S01]  /*11250*/  F2FP.BF16.PACK_AB R132, R246, R245 ;  /* 0x000000f5f684723e */ /* 0x002fe200000010ff */
[-C--:B------:R-:W-:Y:S01]  /*11260*/  HMMA.16816.F32.BF16 R4, R36, R40.reuse, R4 ;  /* 0x000000282404723c */ /* 0x080fe20000041804 */
[----:B------:R-:W-:Y:S04]  /*11270*/  MUFU.EX2 R56, R56 ;  /* 0x0000003800387308 */ /* 0x000fe80000000800 */
[----:B------:R-:W-:Y:S01]  /*11280*/  F2FP.BF16.PACK_AB R134, R65, R64 ;  /* 0x000000404186723e */ /* 0x000fe200000010ff */
[----:B------:R-:W-:Y:S01]  /*11290*/  FADD.FTZ R245, R245, R210 ;  /* 0x000000d2f5f57221 */ /* 0x000fe20000010000 */
[----:B---3--:R-:W-:Y:S01]  /*112a0*/  F2FP.BF16.PACK_AB R133, R248, R247 ;  /* 0x000000f7f885723e */ /* 0x008fe200000010ff */
[C---:B------:R-:W-:Y:S03]  /*112b0*/  HMMA.16816.F32.BF16 R8, R44.reuse, R40, R8 ;  /* 0x000000282c08723c */ /* 0x040fe60000041808 */
[----:B------:R-:W1:Y:S01]  /*112c0*/  MUFU.EX2 R57, R57 ;  /* 0x0000003900397308 */ /* 0x000e620000000800 */
[----:B--2---:R-:W-:Y:S01]  /*112d0*/  F2FP.BF16.PACK_AB R135, R67, R66 ;  /* 0x000000424387723e */ /* 0x004fe200000010ff */
[----:B------:R-:W-:Y:S02]  /*112e0*/  FADD.FTZ R247, R247, R236 ;  /* 0x000000ecf7f77221 */ /* 0x000fe40000010000 */
[----:B------:R-:W-:Y:S01]  /*112f0*/  FADD.FTZ R245, R246, R245 ;  /* 0x000000f5f6f57221 */ /* 0x000fe20000010000 */
[-C--:B------:R-:W-:Y:S04]  /*11300*/  HMMA.16816.F32.BF16 R12, R44, R42.reuse, R12 ;  /* 0x0000002a2c0c723c */ /* 0x080fe8000004180c */
[----:B------:R-:W-:Y:S01]  /*11310*/  FADD.FTZ R247, R248, R247 ;  /* 0x000000f7f8f77221 */ /* 0x000fe20000010000 */
[----:B------:R-:W-:Y:S01]  /*11320*/  MUFU.EX2 R60, R60 ;  /* 0x0000003c003c7308 */ /* 0x000fe20000000800 */
[----:B------:R-:W-:Y:S02]  /*11330*/  FADD.FTZ R64, R64, R245 ;  /* 0x000000f540407221 */ /* 0x000fe40000010000 */
[C---:B------:R-:W-:Y:S01]  /*11340*/  HMMA.16816.F32.BF16 R16, R36.reuse, R42, R16 ;  /* 0x0000002a2410723c */ /* 0x040fe20000041810 */
[----:B------:R-:W2:Y:S03]  /*11350*/  LDSM.16.MT88.4 R40, [R171+0xa800] ;  /* 0x00a80000ab28783b */ /* 0x000ea60000004200 */
[----:B------:R-:W-:Y:S02]  /*11360*/  FADD.FTZ R66, R66, R247 ;  /* 0x000000f742427221 */ /* 0x000fe40000010000 */
[----:B------:R-:W-:Y:S01]  /*11370*/  FADD.FTZ R233, R65, R64 ;  /* 0x0000004041e97221 */ /* 0x000fe20000010000 */
[----:B------:R-:W3:Y:S01]  /*11380*/  MUFU.EX2 R61, R194 ;  /* 0x000000c2003d7308 */ /* 0x000ee20000000800 */
[-C--:B-----5:R-:W-:Y:S04]  /*11390*/  HMMA.16816.F32.BF16 R68, R36, R144.reuse, R68 ;  /* 0x000000902444723c */ /* 0x0a0fe80000041844 */
[----:B------:R-:W-:Y:S04]  /*113a0*/  FADD.FTZ R230, R67, R66 ;  /* 0x0000004243e67221 */ /* 0x000fe80000010000 */
        /* <DEDUP_REMOVED lines=8> */
[-C--:B--2---:R-:W-:Y:S08]  /*11430*/  HMMA.16816.F32.BF16 R100, R36, R40.reuse, R100 ;  /* 0x000000282464723c */ /* 0x084ff00000041864 */
[C---:B------:R-:W-:Y:S08]  /*11440*/  HMMA.16816.F32.BF16 R20, R44.reuse, R40, R20 ;  /* 0x000000282c14723c */ /* 0x040ff00000041814 */
[-C--:B------:R-:W-:Y:S08]  /*11450*/  HMMA.16816.F32.BF16 R104, R44, R42.reuse, R104 ;  /* 0x0000002a2c68723c */ /* 0x080ff00000041868 */
[C---:B------:R-:W-:Y:S01]  /*11460*/  HMMA.16816.F32.BF16 R32, R36.reuse, R42, R32 ;  /* 0x0000002a2420723c */ /* 0x040fe20000041820 */
[----:B------:R-:W2:Y:S07]  /*11470*/  LDSM.16.MT88.4 R40, [R171+0x9c00] ;  /* 0x009c0000ab28783b */ /* 0x000eae0000004200 */
[-C--:B------:R-:W-:Y:S08]  /*11480*/  HMMA.16816.F32.BF16 R108, R36, R52.reuse, R108 ;  /* 0x00000034246c723c */ /* 0x080ff0000004186c */
[C---:B------:R-:W-:Y:S08]  /*11490*/  HMMA.16816.F32.BF16 R112, R44.reuse, R52, R112 ;  /* 0x000000342c70723c */ /* 0x040ff00000041870 */
[-C--:B------:R-:W-:Y:S08]  /*114a0*/  HMMA.16816.F32.BF16 R116, R44, R54.reuse, R116 ;  /* 0x000000362c74723c */ /* 0x080ff00000041874 */
[C---:B------:R-:W-:Y:S01]  /*114b0*/  HMMA.16816.F32.BF16 R120, R36.reuse, R54, R120 ;  /* 0x000000362478723c */ /* 0x040fe20000041878 */
[----:B------:R-:W5:Y:S07]  /*114c0*/  LDSM.16.MT88.4 R52, [R213+0xac00] ;  /* 0x00ac0000d534783b */ /* 0x000f6e0000004200 */
[-C--:B----4-:R-:W-:Y:S08]  /*114d0*/  HMMA.16816.F32.BF16 R124, R36, R48.reuse, R124 ;  /* 0x00000030247c723c */ /* 0x090ff0000004187c */
[C---:B------:R-:W-:Y:S08]  /*114e0*/  HMMA.16816.F32.BF16 R24, R44.reuse, R48, R24 ;  /* 0x000000302c18723c */ /* 0x040ff00000041818 */
[-C--:B------:R-:W-:Y:S01]  /*114f0*/  HMMA.16816.F32.BF16 R128, R44, R50.reuse, R128 ;  /* 0x000000322c80723c */ /* 0x080fe20000041880 */
[----:B------:R-:W4:Y:S07]  /*11500*/  LDSM.16.MT88.4 R44, [R213+0xbc00] ;  /* 0x00bc0000d52c783b */ /* 0x000f2e0000004200 */
[----:B------:R-:W-:Y:S07]  /*11510*/  HMMA.16816.F32.BF16 R28, R36, R50, R28 ;  /* 0x00000032241c723c */ /* 0x000fee000004181c */
[----:B------:R-:W-:Y:S01]  /*11520*/  F2FP.BF16.PACK_AB R37, R59, R58 ;  /* 0x0000003a3b25723e */ /* 0x000fe200000010ff */
[-C--:B------:R-:W-:Y:S01]  /*11530*/  HMMA.16816.F32.BF16 R160, R132, R148.reuse, R4 ;  /* 0x0000009484a0723c */ /* 0x080fe20000041804 */
[----:B------:R-:W4:Y:S04]  /*11540*/  LDSM.16.MT88.4 R4, [R171+0xbc00] ;  /* 0x00bc0000ab04783b */ /* 0x000f280000004200 */
[----:B------:R-:W-:Y:S01]  /*11550*/  F2FP.BF16.PACK_AB R39, R195, R62 ;  /* 0x0000003ec327723e */ /* 0x000fe200000010ff */
[----:B------:R-:W-:Y:S01]  /*11560*/  FADD.FTZ R58, R58, R239 ;  /* 0x000000ef3a3a7221 */ /* 0x000fe20000010000 */
[----:B-1----:R-:W-:Y:S01]  /*11570*/  F2FP.BF16.PACK_AB R36, R57, R56 ;  /* 0x000000383924723e */ /* 0x002fe200000010ff */
[----:B------:R-:W-:Y:S01]  /*11580*/  FADD.FTZ R56, R56, R243 ;  /* 0x000000f338387221 */ /* 0x000fe20000010000 */
[----:B---3--:R-:W-:Y:S03]  /*11590*/  F2FP.BF16.PACK_AB R38, R61, R60 ;  /* 0x0000003c3d26723e */ /* 0x008fe600000010ff */
        /* <DEDUP_REMOVED lines=9> */
[-C--:B--2---:R-:W-:Y:S08]  /*11630*/  HMMA.16816.F32.BF16 R68, R132, R40.reuse, R68 ;  /* 0x000000288444723c */ /* 0x084ff00000041844 */
[C---:B------:R-:W-:Y:S08]  /*11640*/  HMMA.16816.F32.BF16 R72, R36.reuse, R40, R72 ;  /* 0x000000282448723c */ /* 0x040ff00000041848 */
[-C--:B------:R-:W-:Y:S08]  /*11650*/  HMMA.16816.F32.BF16 R76, R36, R42.reuse, R76 ;  /* 0x0000002a244c723c */ /* 0x080ff0000004184c */
        /* <DEDUP_REMOVED lines=16> */
[----:B------:R-:W-:Y:S01]  /*11760*/  HMMA.16816.F32.BF16 R132, R132, R6, R28 ;  /* 0x000000068484723c */ /* 0x000fe2000004181c */
[----:B------:R-:W-:-:S07]  /*11770*/  @P5 BRA `(.L_x_129) ;  /* 0xffffcbb000005947 */ /* 0x000fce000383ffff */
.L_x_128:
[----:B------:R-:W1:Y:S01]  /*11780*/  SHFL.BFLY PT, R7, R230, 0x2, 0x1f ;  /* 0x0c401f00e6077f89 */ /* 0x000e6200000e0000 */
[----:B------:R-:W-:Y:S01]  /*11790*/  MOV R10, 0x3f800000 ;  /* 0x3f800000000a7802 */ /* 0x000fe20000000f00 */
[----:B------:R-:W2:Y:S01]  /*117a0*/  S2UR UR4, SR_CTAID.Y ;  /* 0x00000000000479c3 */ /* 0x000ea20000002600 */
[----:B------:R-:W-:Y:S01]  /*117b0*/  MOV R9, 0x3f800000 ;  /* 0x3f80000000097802 */ /* 0x000fe20000000f00 */
[----:B------:R-:W3:Y:S01]  /*117c0*/  SHFL.BFLY PT, R0, R233, 0x2, 0x1f ;  /* 0x0c401f00e9007f89 */ /* 0x000ee200000e0000 */
[----:B------:R-:W-:Y:S01]  /*117d0*/  UISETP.NE.AND UP0, UPT, UR9, -0x1, UPT ;  /* 0xffffffff0900788c */ /* 0x000fe2000bf05270 */
[----:B------:R-:W-:Y:S01]  /*117e0*/  BSSY B0, `(.L_x_132) ;  /* 0x000016c000007945 */ /* 0x000fe20003800000 */
[----:B------:R-:W-:Y:S01]  /*117f0*/  ULDC.64 UR6, c[0x0][0x1e8] ;  /* 0x00007a0000067ab9 */ /* 0x000fe20000000a00 */
[----:B------:R-:W4:Y:S01]  /*11800*/  SHFL.BFLY PT, R4, R231, 0x2, 0x1f ;  /* 0x0c401f00e7047f89 */ /* 0x000f2200000e0000 */
[----:B------:R-:W-:Y:S01]  /*11810*/  ULDC UR11, c[0x0][0x214] ;  /* 0x00008500000b7ab9 */ /* 0x000fe20000000800 */
[----:B------:R-:W5:Y:S01]  /*11820*/  S2UR UR13, SR_CTAID.X ;  /* 0x00000000000d79c3 */ /* 0x000f620000002500 */
[----:B------:R-:W-:Y:S01]  /*11830*/  UMOV UR26, URZ ;  /* 0x0000003f001a7c82 */ /* 0x000fe20008000000 */
[----:B------:R-:W5:Y:S01]  /*11840*/  SHFL.BFLY PT, R12, R223, 0x2, 0x1f ;  /* 0x0c401f00df0c7f89 */ /* 0x000f6200000e0000 */
[----:B------:R-:W-:-:S03]  /*11850*/  UMOV UR27, URZ ;  /* 0x0000003f001b7c82 */ /* 0x000fc60008000000 */
[----:B------:R-:W-:Y:S02]  /*11860*/  @UP0 UIMAD.WIDE.U32 UR16, UR9, UR6, URZ ;  /* 0x00000006091002a5 */ /* 0x000fe4000f8e003f */
[----:B------:R-:W5:Y:S02]  /*11870*/  S2UR UR14, SR_CTAID.Z ;  /* 0x00000000000e79c3 */ /* 0x000f640000002700 */
[----:B------:R-:W-:-:S03]  /*11880*/  @UP0 UIMAD UR8, UR9, UR7, UR17 ;  /* 0x00000007090802a4 */ /* 0x000fc6000f8e0211 */
[----:B------:R-:W-:Y:S01]  /*11890*/  ULDC.64 UR6, c[0x0][0x1e0] ;  /* 0x0000780000067ab9 */ /* 0x000fe20000000a00 */
[----:B-1----:R-:W-:Y:S01]  /*118a0*/  FADD.FTZ R7, R7, R230 ;  /* 0x000000e607077221 */ /* 0x002fe20000010000 */
[----:B--2---:R-:W-:Y:S01]  /*118b0*/  @!UP0 USHF.R.S32.HI UR15, URZ, 0x1f, UR4 ;  /* 0x0000001f3f0f8899 */ /* 0x004fe20008011404 */
[----:B---3--:R-:W-:-:S03]  /*118c0*/  FADD.FTZ R5, R0, R233 ;  /* 0x000000e900057221 */ /* 0x008fc60000010000 */
[----:B------:R-:W1:Y:S01]  /*118d0*/  SHFL.BFLY PT, R8, R7, 0x1, 0x1f ;  /* 0x0c201f0007087f89 */ /* 0x000e6200000e0000 */
[----:B------:R-:W-:Y:S01]  /*118e0*/  @!UP0 UIMAD UR15, UR15, UR6, URZ ;  /* 0x000000060f0f82a4 */ /* 0x000fe2000f8e023f */
[----:B----4-:R-:W-:Y:S02]  /*118f0*/  FADD.FTZ R3, R4, R231 ;  /* 0x000000e704037221 */ /* 0x010fe40000010000 */
[----:B------:R-:W2:Y:S01]  /*11900*/  SHFL.BFLY PT, R2, R5, 0x1, 0x1f ;  /* 0x0c201f0005027f89 */ /* 0x000ea200000e0000 */
[----:B------:R-:W-:Y:S01]  /*11910*/  @!UP0 UIMAD.WIDE.U32 UR24, UR4, UR6, URZ ;  /* 0x00000006041882a5 */ /* 0x000fe2000f8e003f */
[----:B-----5:R-:W-:Y:S02]  /*11920*/  FADD.FTZ R12, R12, R223 ;  /* 0x000000df0c0c7221 */ /* 0x020fe40000010000 */
[----:B------:R-:W3:Y:S01]  /*11930*/  S2R R0, SR_TID.X ;  /* 0x0000000000007919 */ /* 0x000ee20000002100 */
[----:B------:R-:W-:Y:S02]  /*11940*/  ULDC.U8 UR6, c[0x0][0x329] ;  /* 0x0000ca4000067ab9 */ /* 0x000fe40000000000 */
[----:B------:R-:W-:Y:S01]  /*11950*/  UISETP.NE.AND UP1, UPT, UR6, URZ, UPT ;  /* 0x0000003f0600728c */ /* 0x000fe2000bf25270 */
[----:B------:R-:W4:Y:S01]  /*11960*/  SHFL.BFLY PT, R14, R3, 0x1, 0x1f ;  /* 0x0c201f00030e7f89 */ /* 0x000f2200000e0000 */
[----:B------:R-:W-:-:S02]  /*11970*/  @!UP0 UIMAD UR15, UR4, UR7, UR15 ;  /* 0x00000007040f82a4 */ /* 0x000fc4000f8e020f */
[----:B------:R-:W-:Y:S01]  /*11980*/  @!UP0 UMOV UR16, UR24 ;  /* 0x0000001800108c82 */ /* 0x000fe20008000000 */
[----:B------:R-:W5:Y:S01]  /*11990*/  SHFL.BFLY PT, R11, R12, 0x1, 0x1f ;  /* 0x0c201f000c0b7f89 */ /* 0x000f6200000e0000 */
[----:B------:R-:W-:Y:S02]  /*119a0*/  ULDC.U8 UR7, c[0x0][0x328] ;  /* 0x0000ca0000077ab9 */ /* 0x000fe40000000000 */
[----:B------:R-:W-:Y:S02]  /*119b0*/  UISETP.NE.AND UP2, UPT, UR7, URZ, UPT ;  /* 0x0000003f0700728c */ /* 0x000fe4000bf45270 */
[----:B------:R-:W-:Y:S02]  /*119c0*/  @!UP0 UIADD3 UR8, UR25, UR15, URZ ;  /* 0x0000000f19088290 */ /* 0x000fe4000fffe03f */
[----:B------:R-:W-:Y:S01]  /*119d0*/  UISETP.NE.OR UP3, UPT, UR6, URZ, !UP2 ;  /* 0x0000003f0600728c */ /* 0x000fe2000d765670 */
[----:B-1----:R-:W-:Y:S01]  /*119e0*/  FADD.FTZ R8, R7, R8 ;  /* 0x0000000807087221 */ /* 0x002fe20000010000 */
[----:B------:R-:W-:-:S02]  /*119f0*/  @UP1 ULDC UR17, c[0x0][0x210] ;  /* 0x0000840000111ab9 */ /* 0x000fc40000000800 */
[----:B------:R-:W-:Y:S01]  /*11a00*/  ULDC UR7, c[0x0][0x234] ;  /* 0x00008d0000077ab9 */ /* 0x000fe20000000800 */
[----:B--2---:R-:W-:Y:S01]  /*11a10*/  FADD.FTZ R2, R5, R2 ;  /* 0x0000000205027221 */ /* 0x004fe20000010000 */
[----:B------:R-:W-:Y:S01]  /*11a20*/  FSETP.NE.FTZ.AND P4, PT, R8, RZ, PT ;  /* 0x000000ff0800720b */ /* 0x000fe20003f95000 */
[----:B------:R-:W-:Y:S01]  /*11a30*/  @UP1 UIMAD UR17, UR17, UR11, URZ ;  /* 0x0000000b111112a4 */ /* 0x000fe2000f8e023f */
[----:B---3--:R-:W-:Y:S01]  /*11a40*/  SHF.R.S32.HI R5, RZ, 0x1f, R0 ;  /* 0x0000001fff057819 */ /* 0x008fe20000011400 */
[----:B------:R-:W-:Y:S01]  /*11a50*/  @!UP1 USEL UR17, UR11, UR7, !UP2 ;  /* 0x000000070b119287 */ /* 0x000fe2000d000000 */
[----:B------:R-:W-:Y:S01]  /*11a60*/  FSETP.NE.FTZ.AND P5, PT, R2, RZ, PT ;  /* 0x000000ff0200720b */ /* 0x000fe20003fb5000 */
[----:B------:R-:W-:Y:S01]  /*11a70*/  ULDC UR6, c[0x0][0x1c0] ;  /* 0x0000700000067ab9 */ /* 0x000fe20000000800 */
[-C--:B------:R-:W-:Y:S01]  /*11a80*/  LEA.HI R6, R5, R0.reuse, RZ, 0x2 ;  /* 0x0000000005067211 */ /* 0x080fe200078f10ff */
[----:B----4-:R-:W-:Y:S01]  /*11a90*/  FADD.FTZ R3, R3, R14 ;  /* 0x0000000e03037221 */ /* 0x010fe20000010000 */
[----:B------:R-:W-:Y:S01]  /*11aa0*/  LEA.HI R5, R5, R0, RZ, 0x5 ;  /* 0x0000000005057211 */ /* 0x000fe200078f28ff */
[----:B------:R-:W-:Y:S01]  /*11ab0*/  @UP1 UMOV UR18, 0x1 ;  /* 0x0000000100121882 */ /* 0x000fe20000000000 */
[----:B-----5:R-:W-:Y:S01]  /*11ac0*/  FADD.FTZ R11, R12, R11 ;  /* 0x0000000b0c0b7221 */ /* 0x020fe20000010000 */
[----:B------:R-:W-:-:S02]  /*11ad0*/  LOP3.LUT R7, R6, 0xfffffffc, RZ, 0xc0, !PT ;  /* 0xfffffffc06077812 */ /* 0x000fc400078ec0ff */
[----:B------:R-:W1:Y:S01]  /*11ae0*/  @P4 MUFU.RCP R10, R8 ;  /* 0x00000008000a4308 */ /* 0x000e620000001000 */
[----:B------:R-:W-:Y:S01]  /*11af0*/  FSETP.NE.FTZ.AND P3, PT, R3, RZ, PT ;  /* 0x000000ff0300720b */ /* 0x000fe20003f75000 */
[----:B------:R-:W-:Y:S01]  /*11b00*/  @!UP1 UIMAD UR18, UR17, UR6, URZ ;  /* 0x00000006111292a4 */ /* 0x000fe2000f8e023f */
[----:B------:R-:W-:Y:S01]  /*11b10*/  FSETP.NE.FTZ.AND P2, PT, R11, RZ, PT ;  /* 0x000000ff0b00720b */ /* 0x000fe20003f55000 */
[----:B------:R-:W-:Y:S01]  /*11b20*/  @!UP3 UIMAD UR22, UR4, UR11, URZ ;  /* 0x0000000b0416b2a4 */ /* 0x000fe2000f8e023f */
[----:B------:R-:W-:Y:S01]  /*11b30*/  SHF.R.S32.HI R4, RZ, 0x5, R5 ;  /* 0x00000005ff047819 */ /* 0x000fe20000011405 */
[----:B------:R-:W-:Y:S01]  /*11b40*/  @UP1 ULDC UR19, c[0x0][0x210] ;  /* 0x0000840000131ab9 */ /* 0x000fe20000000800 */
[----:B------:R-:W-:Y:S01]  /*11b50*/  IADD3 R7, -R7, R0, RZ ;  /* 0x0000000007077210 */ /* 0x000fe20007ffe1ff */
[----:B------:R-:W2:Y:S01]  /*11b60*/  @P5 MUFU.RCP R9, R2 ;  /* 0x0000000200095308 */ /* 0x000ea20000001000 */
[----:B------:R-:W-:Y:S01]  /*11b70*/  MOV R12, 0x3f800000 ;  /* 0x3f800000000c7802 */ /* 0x000fe20000000f00 */
[----:B------:R-:W-:Y:S01]  /*11b80*/  UIMAD UR4, UR4, UR18, URZ ;  /* 0x00000012040472a4 */ /* 0x000fe2000f8e023f */
[----:B------:R-:W-:Y:S01]  /*11b90*/  LEA R4, R4, R7, 0x8 ;  /* 0x0000000704047211 */ /* 0x000fe200078e40ff */
[----:B------:R-:W-:Y:S01]  /*11ba0*/  @!UP1 UMOV UR19, 0x1 ;  /* 0x0000000100139882 */ /* 0x000fe20000000000 */
[----:B------:R-:W-:Y:S01]  /*11bb0*/  MOV R7, 0x3f800000 ;  /* 0x3f80000000077802 */ /* 0x000fe20000000f00 */
[----:B------:R-:W-:Y:S01]  /*11bc0*/  @!UP3 USEL UR22, UR22, UR9, !UP0 ;  /* 0x000000091616b287 */ /* 0x000fe2000c000000 */
[----:B------:R-:W-:Y:S01]  /*11bd0*/  LOP3.LUT R5, R5, 0xffffffe0, RZ, 0xc0, !PT ;  /* 0xffffffe005057812 */ /* 0x000fe200078ec0ff */
[C---:B-1----:R-:W-:Y:S01]  /*11be0*/  FMUL.FTZ R162, R10.reuse, R162 ;  /* 0x000000a20aa27220 */ /* 0x042fe20000410000 */
[----:B------:R-:W-:Y:S01]  /*11bf0*/  @P2 MUFU.RCP R12, R11 ;  /* 0x0000000b000c2308 */ /* 0x000fe20000001000 */
[C---:B------:R-:W-:Y:S01]  /*11c00*/  FMUL.FTZ R163, R10.reuse, R163 ;  /* 0x000000a30aa37220 */ /* 0x040fe20000410000 */
[----:B------:R-:W-:Y:S01]  /*11c10*/  IADD3 R5, -R5, R0, RZ ;  /* 0x0000000005057210 */ /* 0x000fe20007ffe1ff */
[C---:B------:R-:W-:Y:S01]  /*11c20*/  FMUL.FTZ R150, R10.reuse, R150 ;  /* 0x000000960a967220 */ /* 0x040fe20000410000 */
[----:B------:R-:W-:Y:S01]  /*11c30*/  UIMAD UR6, UR13, UR19, URZ ;  /* 0x000000130d0672a4 */ /* 0x000fe2000f8e023f */
[C---:B------:R-:W-:Y:S01]  /*11c40*/  FMUL.FTZ R151, R10.reuse, R151 ;  /* 0x000000970a977220 */ /* 0x040fe20000410000 */
[----:B------:R-:W-:Y:S01]  /*11c50*/  F2FP.BF16.PACK_AB R162, R163, R162 ;  /* 0x000000a2a3a2723e */ /* 0x000fe200000010ff */
[C---:B------:R-:W-:Y:S01]  /*11c60*/  FMUL.FTZ R70, R10.reuse, R70 ;  /* 0x000000460a467220 */ /* 0x040fe20000410000 */
[----:B------:R-:W1:Y:S01]  /*11c70*/  @P3 MUFU.RCP R7, R3 ;  /* 0x0000000300073308 */ /* 0x000e620000001000 */
[C---:B------:R-:W-:Y:S01]  /*11c80*/  FMUL.FTZ R71, R10.reuse, R71 ;  /* 0x000000470a477220 */ /* 0x040fe20000410000 */
[----:B------:R-:W-:Y:S01]  /*11c90*/  F2FP.BF16.PACK_AB R150, R151, R150 ;  /* 0x000000969796723e */ /* 0x000fe200000010ff */
[C---:B------:R-:W-:Y:S01]  /*11ca0*/  FMUL.FTZ R82, R10.reuse, R82 ;  /* 0x000000520a527220 */ /* 0x040fe20000410000 */
[----:B------:R-:W-:Y:S01]  /*11cb0*/  USEL UR4, UR4, URZ, UP3 ;  /* 0x0000003f04047287 */ /* 0x000fe20009800000 */
[C---:B------:R-:W-:Y:S01]  /*11cc0*/  FMUL.FTZ R83, R10.reuse, R83 ;  /* 0x000000530a537220 */ /* 0x040fe20000410000 */
[----:B------:R-:W-:Y:S01]  /*11cd0*/  F2FP.BF16.PACK_AB R70, R71, R70 ;  /* 0x000000464746723e */ /* 0x000fe200000010ff */
[C---:B------:R-:W-:Y:S01]  /*11ce0*/  FMUL.FTZ R86, R10.reuse, R86 ;  /* 0x000000560a567220 */ /* 0x040fe20000410000 */
[----:B------:R-:W-:Y:S01]  /*11cf0*/  @P5 MUFU.LG2 R2, R2 ;  /* 0x0000000200025308 */ /* 0x000fe20000000c00 */
[C---:B------:R-:W-:Y:S01]  /*11d00*/  FMUL.FTZ R87, R10.reuse, R87 ;  /* 0x000000570a577220 */ /* 0x040fe20000410000 */
[----:B------:R-:W-:Y:S01]  /*11d10*/  F2FP.BF16.PACK_AB R82, R83, R82 ;  /* 0x000000525352723e */ /* 0x000fe200000010ff */
[C---:B------:R-:W-:Y:S01]  /*11d20*/  FMUL.FTZ R98, R10.reuse, R98 ;  /* 0x000000620a627220 */ /* 0x040fe20000410000 */
[----:B------:R-:W-:Y:S01]  /*11d30*/  USHF.L.U32 UR6, UR6, 0x7, URZ ;  /* 0x0000000706067899 */ /* 0x000fe2000800063f */
[C---:B------:R-:W-:Y:S01]  /*11d40*/  FMUL.FTZ R99, R10.reuse, R99 ;  /* 0x000000630a637220 */ /* 0x040fe20000410000 */
[----:B------:R-:W-:Y:S01]  /*11d50*/  F2FP.BF16.PACK_AB R86, R87, R86 ;  /* 0x000000565756723e */ /* 0x000fe200000010ff */
[C---:B------:R-:W-:Y:S01]  /*11d60*/  FMUL.FTZ R102, R10.reuse, R102 ;  /* 0x000000660a667220 */ /* 0x040fe20000410000 */
[----:B------:R-:W3:Y:S01]  /*11d70*/  @P4 MUFU.LG2 R8, R8 ;  /* 0x0000000800084308 */ /* 0x000ee20000000c00 */
[C---:B------:R-:W-:Y:S01]  /*11d80*/  FMUL.FTZ R103, R10.reuse, R103 ;  /* 0x000000670a677220 */ /* 0x040fe20000410000 */
[----:B------:R-:W-:Y:S01]  /*11d90*/  F2FP.BF16.PACK_AB R98, R99, R98 ;  /* 0x000000626362723e */ /* 0x000fe200000010ff */
[C---:B------:R-:W-:Y:S01]  /*11da0*/  FMUL.FTZ R142, R10.reuse, R142 ;  /* 0x0000008e0a8e7220 */ /* 0x040fe20000410000 */
[----:B------:R-:W-:Y:S01]  /*11db0*/  UIMAD UR17, UR14, UR17, UR4 ;  /* 0x000000110e1172a4 */ /* 0x000fe2000f8e0204 */
[C---:B------:R-:W-:Y:S01]  /*11dc0*/  FMUL.FTZ R143, R10.reuse, R143 ;  /* 0x0000008f0a8f7220 */ /* 0x040fe20000410000 */
[----:B------:R-:W-:Y:S01]  /*11dd0*/  F2FP.BF16.PACK_AB R102, R103, R102 ;  /* 0x000000666766723e */ /* 0x000fe200000010ff */
[C---:B------:R-:W-:Y:S01]  /*11de0*/  FMUL.FTZ R110, R10.reuse, R110 ;  /* 0x0000006e0a6e7220 */ /* 0x040fe20000410000 */
[----:B------:R-:W4:Y:S01]  /*11df0*/  @P3 MUFU.LG2 R3, R3 ;  /* 0x0000000300033308 */ /* 0x000f220000000c00 */
[C---:B------:R-:W-:Y:S01]  /*11e00*/  FMUL.FTZ R111, R10.reuse, R111 ;  /* 0x0000006f0a6f7220 */ /* 0x040fe20000410000 */
[----:B------:R-:W-:Y:S01]  /*11e10*/  F2FP.BF16.PACK_AB R142, R143, R142 ;  /* 0x0000008e8f8e723e */ /* 0x000fe200000010ff */
[C---:B------:R-:W-:Y:S01]  /*11e20*/  FMUL.FTZ R122, R10.reuse, R122 ;  /* 0x0000007a0a7a7220 */ /* 0x040fe20000410000 */
[----:B------:R-:W-:Y:S01]  /*11e30*/  @!UP3 UMOV UR26, UR22 ;  /* 0x00000016001abc82 */ /* 0x000fe20008000000 */
[C---:B------:R-:W-:Y:S01]  /*11e40*/  FMUL.FTZ R123, R10.reuse, R123 ;  /* 0x0000007b0a7b7220 */ /* 0x040fe20000410000 */
[----:B------:R-:W-:Y:S01]  /*11e50*/  F2FP.BF16.PACK_AB R110, R111, R110 ;  /* 0x0000006e6f6e723e */ /* 0x000fe200000010ff */
[C---:B------:R-:W-:Y:S01]  /*11e60*/  FMUL.FTZ R126, R10.reuse, R126 ;  /* 0x0000007e0a7e7220 */ /* 0x040fe20000410000 */
[----:B------:R-:W5:Y:S01]  /*11e70*/  @P2 MUFU.LG2 R11, R11 ;  /* 0x0000000b000b2308 */ /* 0x000f620000000c00 */
[C---:B------:R-:W-:Y:S01]  /*11e80*/  FMUL.FTZ R127, R10.reuse, R127 ;  /* 0x0000007f0a7f7220 */ /* 0x040fe20000410000 */
[----:B------:R-:W-:Y:S01]  /*11e90*/  F2FP.BF16.PACK_AB R122, R123, R122 ;  /* 0x0000007a7b7a723e */ /* 0x000fe200000010ff */
[C---:B------:R-:W-:Y:S01]  /*11ea0*/  FMUL.FTZ R134, R10.reuse, R134 ;  /* 0x000000860a867220 */ /* 0x040fe20000410000 */
[----:B------:R-:W-:Y:S01]  /*11eb0*/  USHF.R.S32.HI UR4, URZ, 0x1f, UR6 ;  /* 0x0000001f3f047899 */ /* 0x000fe20008011406 */
[----:B------:R-:W-:Y:S01]  /*11ec0*/  FMUL.FTZ R135, R10, R135 ;  /* 0x000000870a877220 */ /* 0x000fe20000410000 */
[----:B------:R-:W-:Y:S01]  /*11ed0*/  SHF.R.S32.HI R10, RZ, 0x2, R6 ;  /* 0x00000002ff0a7819 */ /* 0x000fe20000011406 */
[----:B--2---:R-:W-:Y:S01]  /*11ee0*/  FMUL.FTZ R160, R9, R160 ;  /* 0x000000a009a07220 */ /* 0x004fe20000410000 */
[----:B------:R-:W-:Y:S01]  /*11ef0*/  F2FP.BF16.PACK_AB R126, R127, R126 ;  /* 0x0000007e7f7e723e */ /* 0x000fe200000010ff */
[C---:B------:R-:W-:Y:S01]  /*11f00*/  FMUL.FTZ R161, R9.reuse, R161 ;  /* 0x000000a109a17220 */ /* 0x040fe20000410000 */
[----:B------:R-:W-:Y:S01]  /*11f10*/  SHF.R.S32.HI R13, RZ, 0x1f, R10 ;  /* 0x0000001fff0d7819 */ /* 0x000fe2000001140a */
[----:B------:R-:W-:Y:S01]  /*11f20*/  FMUL.FTZ R148, R9, R148 ;  /* 0x0000009409947220 */ /* 0x000fe20000410000 */
[----:B------:R-:W-:Y:S01]  /*11f30*/  F2FP.BF16.PACK_AB R134, R135, R134 ;  /* 0x000000868786723e */ /* 0x000fe200000010ff */
[----:B------:R-:W-:Y:S01]  /*11f40*/  FMUL.FTZ R149, R9, R149 ;  /* 0x0000009509957220 */ /* 0x000fe20000410000 */
[----:B------:R-:W-:Y:S01]  /*11f50*/  LEA.HI R13, R13, R10, RZ, 0x3 ;  /* 0x0000000a0d0d7211 */ /* 0x000fe200078f18ff */
[----:B-1----:R-:W-:Y:S01]  /*11f60*/  FMUL.FTZ R156, R7, R156 ;  /* 0x0000009c079c7220 */ /* 0x002fe20000410000 */
[----:B------:R-:W-:Y:S01]  /*11f70*/  F2FP.BF16.PACK_AB R160, R161, R160 ;  /* 0x000000a0a1a0723e */ /* 0x000fe200000010ff */
[----:B------:R-:W-:Y:S01]  /*11f80*/  FMUL.FTZ R157, R7, R157 ;  /* 0x0000009d079d7220 */ /* 0x000fe20000410000 */
[----:B------:R-:W-:Y:S01]  /*11f90*/  LOP3.LUT R13, R13, 0xfffffff8, RZ, 0xc0, !PT ;  /* 0xfffffff80d0d7812 */ /* 0x000fe200078ec0ff */
[C---:B------:R-:W-:Y:S01]  /*11fa0*/  FMUL.FTZ R159, R12.reuse, R159 ;  /* 0x0000009f0c9f7220 */ /* 0x040fe20000410000 */
[----:B------:R-:W-:Y:S01]  /*11fb0*/  F2FP.BF16.PACK_AB R148, R149, R148 ;  /* 0x000000949594723e */ /* 0x000fe200000010ff */
[----:B------:R-:W-:Y:S01]  /*11fc0*/  FMUL.FTZ R158, R12, R158 ;  /* 0x0000009e0c9e7220 */ /* 0x000fe20000410000 */
[----:B------:R-:W-:Y:S01]  /*11fd0*/  IADD3 R13, R10, -R13, RZ ;  /* 0x8000000d0a0d7210 */ /* 0x000fe20007ffe0ff */
[----:B------:R-:W-:Y:S01]  /*11fe0*/  FMUL.FTZ R152, R7, R152 ;  /* 0x0000009807987220 */ /* 0x000fe20000410000 */
[----:B------:R-:W-:Y:S01]  /*11ff0*/  F2FP.BF16.PACK_AB R156, R157, R156 ;  /* 0x0000009c9d9c723e */ /* 0x000fe200000010ff */
[----:B------:R-:W-:Y:S01]  /*12000*/  FMUL.FTZ R153, R7, R153 ;  /* 0x0000009907997220 */ /* 0x000fe20000410000 */
[----:B------:R-:W-:Y:S01]  /*12010*/  LEA.HI R14, R13, R13, RZ, 0x1 ;  /* 0x0000000d0d0e7211 */ /* 0x000fe200078f08ff */
[C---:B------:R-:W-:Y:S01]  /*12020*/  FMUL.FTZ R155, R12.reuse, R155 ;  /* 0x0000009b0c9b7220 */ /* 0x040fe20000410000 */
[----:B------:R-:W-:Y:S01]  /*12030*/  F2FP.BF16.PACK_AB R158, R159, R158 ;  /* 0x0000009e9f9e723e */ /* 0x000fe200000010ff */
[----:B------:R-:W-:Y:S01]  /*12040*/  FMUL.FTZ R154, R12, R154 ;  /* 0x0000009a0c9a7220 */ /* 0x000fe20000410000 */
[----:B------:R-:W-:Y:S01]  /*12050*/  SHF.R.S32.HI R15, RZ, 0x1, R14 ;  /* 0x00000001ff0f7819 */ /* 0x000fe2000001140e */
[C---:B------:R-:W-:Y:S01]  /*12060*/  FMUL.FTZ R68, R9.reuse, R68 ;  /* 0x0000004409447220 */ /* 0x040fe20000410000 */
[----:B------:R-:W-:Y:S01]  /*12070*/  LOP3.LUT R14, R14, 0x3fffffe, RZ, 0xc0, !PT ;  /* 0x03fffffe0e0e7812 */ /* 0x000fe200078ec0ff */
[----:B------:R-:W-:Y:S01]  /*12080*/  FMUL.FTZ R69, R9, R69 ;  /* 0x0000004509457220 */ /* 0x000fe20000410000 */
[----:B------:R-:W-:Y:S01]  /*12090*/  SHF.L.U32 R16, R15, 0x6, RZ ;  /* 0x000000060f107819 */ /* 0x000fe200000006ff */
[----:B------:R-:W-:Y:S01]  /*120a0*/  FMUL.FTZ R80, R9, R80 ;  /* 0x0000005009507220 */ /* 0x000fe20000410000 */
[----:B------:R-:W-:Y:S01]  /*120b0*/  IADD3 R13, R13, -R14, RZ ;  /* 0x8000000e0d0d7210 */ /* 0x000fe20007ffe0ff */
[----:B------:R-:W-:Y:S01]  /*120c0*/  FMUL.FTZ R81, R9, R81 ;  /* 0x0000005109517220 */ /* 0x000fe20000410000 */
[----:B------:R-:W-:Y:S01]  /*120d0*/  LOP3.LUT R16, R16, 0xc0, RZ, 0xc0, !PT ;  /* 0x000000c010107812 */ /* 0x000fe200078ec0ff */
[----:B------:R-:W-:Y:S01]  /*120e0*/  FMUL.FTZ R72, R7, R72 ;  /* 0x0000004807487220 */ /* 0x000fe20000410000 */
[----:B------:R-:W-:Y:S01]  /*120f0*/  LEA R4, R13, R4, 0x4 ;  /* 0x000000040d047211 */ /* 0x000fe200078e20ff */
[----:B------:R-:W-:Y:S01]  /*12100*/  FMUL.FTZ R73, R7, R73 ;  /* 0x0000004907497220 */ /* 0x000fe20000410000 */
[----:B------:R-:W-:Y:S01]  /*12110*/  LOP3.LUT R13, R15, 0x1, RZ, 0xc0, !PT ;  /* 0x000000010f0d7812 */ /* 0x000fe200078ec0ff */
[----:B------:R-:W-:Y:S01]  /*12120*/  FMUL.FTZ R75, R12, R75 ;  /* 0x0000004b0c4b7220 */ /* 0x000fe20000410000 */
[----:B------:R-:W-:Y:S01]  /*12130*/  LEA.HI R17, R16, R16, RZ, 0x1d ;  /* 0x0000001010117211 */ /* 0x000fe200078fe8ff */
[----:B------:R-:W-:Y:S01]  /*12140*/  FMUL.FTZ R74, R12, R74 ;  /* 0x0000004a0c4a7220 */ /* 0x000fe20000410000 */
[----:B------:R-:W-:Y:S01]  /*12150*/  ISETP.NE.U32.AND P1, PT, R13, 0x1, PT ;  /* 0x000000010d00780c */ /* 0x000fe20003f25070 */
[C---:B------:R-:W-:Y:S01]  /*12160*/  FMUL.FTZ R76, R7.reuse, R76 ;  /* 0x0000004c074c7220 */ /* 0x040fe20000410000 */
[----:B------:R-:W-:Y:S01]  /*12170*/  LEA R4, R4, R17, 0x1 ;  /* 0x0000001104047211 */ /* 0x000fe200078e08ff */
[----:B------:R-:W-:Y:S01]  /*12180*/  FMUL.FTZ R77, R7, R77 ;  /* 0x0000004d074d7220 */ /* 0x000fe20000410000 */
[----:B------:R-:W-:Y:S01]  /*12190*/  LOP3.LUT P0, RZ, R15, 0x2, RZ, 0xc0, !PT ;  /* 0x000000020fff7812 */ /* 0x000fe2000780c0ff */
[----:B------:R-:W-:Y:S01]  /*121a0*/  FMUL.FTZ R79, R12, R79 ;  /* 0x0000004f0c4f7220 */ /* 0x000fe20000410000 */
[----:B------:R-:W-:Y:S01]  /*121b0*/  SHF.L.U32 R13, R4, 0x1, RZ ;  /* 0x00000001040d7819 */ /* 0x000fe200000006ff */
[----:B------:R-:W-:Y:S01]  /*121c0*/  FMUL.FTZ R78, R12, R78 ;  /* 0x0000004e0c4e7220 */ /* 0x000fe20000410000 */
[----:B------:R-:W-:Y:S01]  /*121d0*/  MOV R4, 0x20 ;  /* 0x0000002000047802 */ /* 0x000fe20000000f00 */
[----:B------:R-:W-:Y:S01]  /*121e0*/  FMUL.FTZ R84, R9, R84 ;  /* 0x0000005409547220 */ /* 0x000fe20000410000 */
[----:B------:R-:W-:Y:S01]  /*121f0*/  IADD3 R17, R13, -0x10, RZ ;  /* 0xfffffff00d117810 */ /* 0x000fe20007ffe0ff */
[C---:B------:R-:W-:Y:S01]  /*12200*/  FMUL.FTZ R85, R9.reuse, R85 ;  /* 0x0000005509557220 */ /* 0x040fe20000410000 */
[----:B------:R-:W-:Y:S01]  /*12210*/  SEL R4, R4, 0xffffffe0, !P0 ;  /* 0xffffffe004047807 */ /* 0x000fe20004000000 */
[----:B------:R-:W-:Y:S01]  /*12220*/  FMUL.FTZ R96, R9, R96 ;  /* 0x0000006009607220 */ /* 0x000fe20000410000 */
[----:B------:R-:W-:Y:S01]  /*12230*/  @P1 IADD3 R17, R13, 0x10, RZ ;  /* 0x000000100d111810 */ /* 0x000fe20007ffe0ff */
[----:B------:R-:W-:Y:S01]  /*12240*/  FMUL.FTZ R97, R9, R97 ;  /* 0x0000006109617220 */ /* 0x000fe20000410000 */
[----:B------:R-:W-:Y:S01]  /*12250*/  F2FP.BF16.PACK_AB R152, R153, R152 ;  /* 0x000000989998723e */ /* 0x000fe200000010ff */
[----:B------:R-:W-:Y:S01]  /*12260*/  FMUL.FTZ R88, R7, R88 ;  /* 0x0000005807587220 */ /* 0x000fe20000410000 */
[----:B------:R-:W-:Y:S01]  /*12270*/  F2FP.BF16.PACK_AB R154, R155, R154 ;  /* 0x0000009a9b9a723e */ /* 0x000fe200000010ff */
[----:B------:R-:W-:Y:S01]  /*12280*/  FMUL.FTZ R89, R7, R89 ;  /* 0x0000005907597220 */ /* 0x000fe20000410000 */
[----:B------:R-:W-:Y:S01]  /*12290*/  F2FP.BF16.PACK_AB R68, R69, R68 ;  /* 0x000000444544723e */ /* 0x000fe200000010ff */
[C---:B------:R-:W-:Y:S01]  /*122a0*/  FMUL.FTZ R91, R12.reuse, R91 ;  /* 0x0000005b0c5b7220 */ /* 0x040fe20000410000 */
        /* <DEDUP_REMOVED lines=11> */
[----:B------:R-:W-:Y:S01]  /*12360*/  STS [R17], R148 ;  /* 0x0000009411007388 */ /* 0x000fe20000000800 */
[C---:B------:R-:W-:Y:S01]  /*12370*/  FMUL.FTZ R94, R12.reuse, R94 ;  /* 0x0000005e0c5e7220 */ /* 0x040fe20000410000 */
[----:B------:R-:W-:Y:S01]  /*12380*/  F2FP.BF16.PACK_AB R76, R77, R76 ;  /* 0x0000004c4d4c723e */ /* 0x000fe200000010ff */
[C---:B------:R-:W-:Y:S01]  /*12390*/  FMUL.FTZ R100, R9.reuse, R100 ;  /* 0x0000006409647220 */ /* 0x040fe20000410000 */
        /* <DEDUP_REMOVED lines=61> */
[C---:B------:R-:W-:Y:S01]  /*12770*/  FMUL.FTZ R139, R12.reuse, R139 ;  /* 0x0000008b0c8b7220 */ /* 0x040fe20000410000 */
[----:B------:R-:W-:Y:S01]  /*12780*/  F2FP.BF16.PACK_AB R112, R113, R112 ;  /* 0x000000707170723e */ /* 0x000fe200000010ff */
[C---:B------:R-:W-:Y:S01]  /*12790*/  FMUL.FTZ R138, R12.reuse, R138 ;  /* 0x0000008a0c8a7220 */ /* 0x040fe20000410000 */
[----:B------:R-:W-:Y:S01]  /*127a0*/  STS [R17+0x2200], R98 ;  /* 0x0022006211007388 */ /* 0x000fe20000000800 */
[C---:B------:R-:W-:Y:S01]  /*127b0*/  FMUL.FTZ R131, R12.reuse, R131 ;  /* 0x000000830c837220 */ /* 0x040fe20000410000 */
[----:B------:R-:W-:Y:S01]  /*127c0*/  F2FP.BF16.PACK_AB R114, R115, R114 ;  /* 0x000000727372723e */ /* 0x000fe200000010ff */
[----:B------:R-:W-:Y:S01]  /*127d0*/  FMUL.FTZ R7, R7, R129 ;  /* 0x0000008107077220 */ /* 0x000fe20000410000 */
[----:B------:R-:W-:Y:S01]  /*127e0*/  STS [R13+0x3000], R88 ;  /* 0x003000580d007388 */ /* 0x000fe20000000800 */
[----:B------:R-:W-:Y:S01]  /*127f0*/  FMUL.FTZ R12, R12, R130 ;  /* 0x000000820c0c7220 */ /* 0x000fe20000410000 */
[----:B------:R-:W-:Y:S01]  /*12800*/  F2FP.BF16.PACK_AB R116, R117, R116 ;  /* 0x000000747574723e */ /* 0x000fe200000010ff */
[----:B------:R-:W-:Y:S01]  /*12810*/  @!UP3 USHF.R.S32.HI UR27, URZ, 0x1f, UR22 ;  /* 0x0000001f3f1bb899 */ /* 0x000fe20008011416 */
[----:B------:R-:W-:Y:S01]  /*12820*/  STS [R13+0x3200], R90 ;  /* 0x0032005a0d007388 */ /* 0x000fe20000000800 */
[----:B------:R-:W-:Y:S01]  /*12830*/  F2FP.BF16.PACK_AB R118, R119, R118 ;  /* 0x000000767776723e */ /* 0x000fe200000010ff */
[----:B------:R-:W-:Y:S01]  /*12840*/  USHF.R.S32.HI UR7, URZ, 0x1f, UR17 ;  /* 0x0000001f3f077899 */ /* 0x000fe20008011411 */
[----:B------:R-:W-:Y:S01]  /*12850*/  F2FP.BF16.PACK_AB R124, R125, R124 ;  /* 0x0000007c7d7c723e */ /* 0x000fe200000010ff */
[----:B------:R-:W-:Y:S01]  /*12860*/  STS [R17+0x3000], R92 ;  /* 0x0030005c11007388 */ /* 0x000fe20000000800 */
[----:B------:R-:W-:Y:S01]  /*12870*/  F2FP.BF16.PACK_AB R9, R9, R132 ;  /* 0x000000840909723e */ /* 0x000fe200000010ff */
[----:B------:R-:W-:Y:S01]  /*12880*/  UIADD3 UR6, UP2, UP1, UR6, UR26, UR17 ;  /* 0x0000001a06067290 */ /* 0x000fe2000f95e011 */
[----:B------:R-:W-:Y:S01]  /*12890*/  F2FP.BF16.PACK_AB R136, R137, R136 ;  /* 0x000000888988723e */ /* 0x000fe200000010ff */
[----:B------:R-:W-:Y:S01]  /*128a0*/  STS [R17+0x3200], R94 ;  /* 0x0032005e11007388 */ /* 0x000fe20000000800 */
[----:B------:R-:W-:Y:S01]  /*128b0*/  F2FP.BF16.PACK_AB R138, R139, R138 ;  /* 0x0000008a8b8a723e */ /* 0x000fe200000010ff */
[----:B---3--:R-:W-:Y:S01]  /*128c0*/  @P4 FMUL.FTZ R8, R8, 0.69314718246459960938 ;  /* 0x3f31721808084820 */ /* 0x008fe20000410000 */
[----:B------:R-:W-:Y:S01]  /*128d0*/  F2FP.BF16.PACK_AB R7, R7, R128 ;  /* 0x000000800707723e */ /* 0x000fe200000010ff */
[----:B------:R-:W-:Y:S01]  /*128e0*/  STS [R15+0x2000], R100 ;  /* 0x002000640f007388 */ /* 0x000fe20000000800 */
[----:B------:R-:W-:Y:S01]  /*128f0*/  F2FP.BF16.PACK_AB R12, R131, R12 ;  /* 0x0000000c830c723e */ /* 0x000fe200000010ff */
[----:B----4-:R-:W-:Y:S01]  /*12900*/  @P3 FMUL.FTZ R3, R3, 0.69314718246459960938 ;  /* 0x3f31721803033820 */ /* 0x010fe20000410000 */
[----:B------:R-:W-:Y:S01]  /*12910*/  LOP3.LUT P0, RZ, R5, 0x3, RZ, 0xc0, !PT ;  /* 0x0000000305ff7812 */ /* 0x000fe2000780c0ff */
[----:B------:R-:W-:Y:S01]  /*12920*/  STS [R15+0x2200], R102 ;  /* 0x002200660f007388 */ /* 0x000fe20000000800 */
[----:B------:R-:W-:Y:S01]  /*12930*/  UIADD3.X UR4, UR4, UR27, UR7, UP2, UP1 ;  /* 0x0000001b04047290 */ /* 0x000fe200097e2407 */
[----:B------:R-:W-:-:S02]  /*12940*/  MOV R5, 0x7f800000 ;  /* 0x7f80000000057802 */ /* 0x000fc40000000f00 */
[----:B------:R-:W-:Y:S01]  /*12950*/  STS [R19+0x2000], R140 ;  /* 0x0020008c13007388 */ /* 0x000fe20000000800 */
[----:B------:R-:W-:Y:S01]  /*12960*/  MOV R0, 0x7f800000 ;  /* 0x7f80000000007802 */ /* 0x000fe20000000f00 */
[----:B------:R-:W-:Y:S01]  /*12970*/  @P3 FFMA.FTZ R0, R166, c[0x0][0x238], R3 ;  /* 0x00008e00a6003a23 */ /* 0x000fe20000010003 */
[----:B------:R-:W-:Y:S01]  /*12980*/  MOV R4, 0x7f800000 ;  /* 0x7f80000000047802 */ /* 0x000fe20000000f00 */
        /* <DEDUP_REMOVED lines=19> */
[----:B------:R2:W-:Y:S04]  /*12ac0*/  STS [R19+0x5000], R7 ;  /* 0x0050000713007388 */ /* 0x0005e80000000800 */
[----:B------:R3:W-:Y:S04]  /*12ad0*/  STS [R19+0x5200], R12 ;  /* 0x0052000c13007388 */ /* 0x0007e80000000800 */
[----:B------:R-:W-:Y:S01]  /*12ae0*/  BAR.SYNC.DEFER_BLOCKING 0x0 ;  /* 0x0000000000007b1d */ /* 0x000fe20000010000 */
[----:B-1----:R-:W-:-:S02]  /*12af0*/  @P5 FMUL.FTZ R9, R2, 0.69314718246459960938 ;  /* 0x3f31721802095820 */ /* 0x002fc40000410000 */
[----:B-----5:R-:W-:Y:S02]  /*12b00*/  @P2 FMUL.FTZ R2, R11, 0.69314718246459960938 ;  /* 0x3f3172180b022820 */ /* 0x020fe40000410000 */
[----:B------:R-:W-:Y:S02]  /*12b10*/  @P5 FFMA.FTZ R5, R168, c[0x0][0x238], R9 ;  /* 0x00008e00a8055a23 */ /* 0x000fe40000010009 */
[----:B------:R-:W-:Y:S01]  /*12b20*/  @P2 FFMA.FTZ R4, R165, c[0x0][0x238], R2 ;  /* 0x00008e00a5042a23 */ /* 0x000fe20000010002 */
[----:B--2---:R-:W-:Y:S01]  /*12b30*/  MOV R7, 0x7f800000 ;  /* 0x7f80000000077802 */ /* 0x004fe20000000f00 */
[----:B------:R-:W-:Y:S01]  /*12b40*/  @P4 FFMA.FTZ R7, R167, c[0x0][0x238], R8 ;  /* 0x00008e00a7074a23 */ /* 0x000fe20000010008 */
[----:B------:R3:W1:Y:S04]  /*12b50*/  LDS.128 R52, [R220] ;  /* 0x00000000dc347984 */ /* 0x0006680000000c00 */
[----:B------:R3:W2:Y:S04]  /*12b60*/  LDS.128 R48, [R220+0x800] ;  /* 0x00080000dc307984 */ /* 0x0006a80000000c00 */
        /* <DEDUP_REMOVED lines=11> */
[----:B--2---:R-:W2:Y:S02]  /*12c20*/  S2R R2, SR_TID.X ;  /* 0x0000000000027919 */ /* 0x004ea40000002100 */
[----:B--2---:R-:W-:-:S04]  /*12c30*/  SHF.R.S32.HI R3, RZ, 0x1f, R2 ;  /* 0x0000001fff037819 */ /* 0x004fc80000011402 */
[----:B------:R-:W-:-:S04]  /*12c40*/  LEA.HI R3, R3, R2, RZ, 0x5 ;  /* 0x0000000203037211 */ /* 0x000fc800078f28ff */
[----:B------:R-:W-:-:S05]  /*12c50*/  LOP3.LUT R3, R3, 0xffffffe0, RZ, 0xc0, !PT ;  /* 0xffffffe003037812 */ /* 0x000fca00078ec0ff */
[----:B------:R-:W-:-:S05]  /*12c60*/  IMAD.IADD R3, R2, 0x1, -R3 ;  /* 0x0000000102037824 */ /* 0x000fca00078e0a03 */
[----:B------:R-:W-:-:S04]  /*12c70*/  SHF.R.S32.HI R2, RZ, 0x1f, R3 ;  /* 0x0000001fff027819 */ /* 0x000fc80000011403 */
[----:B------:R-:W-:-:S04]  /*12c80*/  LEA.HI R3, R2, R3, RZ, 0x2 ;  /* 0x0000000302037211 */ /* 0x000fc800078f10ff */
[----:B------:R-:W-:-:S05]  /*12c90*/  SHF.R.S32.HI R3, RZ, 0x2, R3 ;  /* 0x00000002ff037819 */ /* 0x000fca0000011403 */
        /* <DEDUP_REMOVED lines=13> */
[----:B------:R-:W-:Y:S01]  /*12d70*/  @!P6 LEA R62, P1, R9, c[0x0][0x200], 0x2 ;  /* 0x00008000093eea11 */ /* 0x000fe200078210ff */
[----:B------:R-:W-:Y:S01]  /*12d80*/  @!P3 IMAD R11, R11, UR19, RZ ;  /* 0x000000130b0bbc24 */ /* 0x000fe2000f8e02ff */
[C---:B------:R-:W-:Y:S02]  /*12d90*/  @!P5 IADD3 R3, P0, R8.reuse, UR6, RZ ;  /* 0x000000060803dc10 */ /* 0x040fe4000ff1e0ff */
[----:B------:R-:W-:Y:S02]  /*12da0*/  @!P6 LEA.HI.X R63, R9, c[0x0][0x204], R2, 0x2, P1 ;  /* 0x00008100093fea11 */ /* 0x000fe400008f1402 */
[----:B------:R-:W-:Y:S02]  /*12db0*/  @!P5 LEA.HI.X.SX32 R2, R8, UR4, 0x1, P0 ;  /* 0x000000040802dc11 */ /* 0x000fe400080f0eff */
[----:B------:R-:W-:Y:S01]  /*12dc0*/  @!P5 LEA R64, P2, R3, c[0x0][0x200], 0x2 ;  /* 0x000080000340da11 */ /* 0x000fe200078410ff */
[----:B------:R2:W-:Y:S01]  /*12dd0*/  @!P6 STG.E [R62.64], R5 ;  /* 0x000000053e00e986 */ /* 0x0005e2000c101914 */
[----:B------:R-:W-:-:S02]  /*12de0*/  @!P4 IADD3 R8, P1, R60, UR6, RZ ;  /* 0x000000063c08cc10 */ /* 0x000fc4000ff3e0ff */
[----:B------:R-:W-:Y:S02]  /*12df0*/  @!P3 IADD3 R9, P0, R11, UR6, RZ ;  /* 0x000000060b09bc10 */ /* 0x000fe4000ff1e0ff */
        /* <DEDUP_REMOVED lines=10> */
.L_x_133:
[----:B--2---:R-:W-:Y:S05]  /*12ea0*/  BSYNC B0 ;  /* 0x0000000000007941 */ /* 0x004fea0003800000 */
.L_x_132:
[----:B------:R-:W2:Y:S01]  /*12eb0*/  S2R R4, SR_TID.X ;  /* 0x0000000000047919 */ /* 0x000ea20000002100 */
[----:B------:R-:W-:Y:S01]  /*12ec0*/  UIMAD UR12, UR13, -0x80, UR12 ;  /* 0xffffff800d0c78a4 */ /* 0x000fe2000f8e020c */
[----:B------:R-:W-:Y:S01]  /*12ed0*/  SHF.R.S32.HI R2, RZ, 0x1f, R228 ;  /* 0x0000001fff027819 */ /* 0x000fe200000114e4 */
[----:B------:R-:W-:Y:S01]  /*12ee0*/  USHF.R.S32.HI UR4, URZ, 0x1f, UR14 ;  /* 0x0000001f3f047899 */ /* 0x000fe2000801140e */
[----:B------:R-:W5:Y:S01]  /*12ef0*/  S2R R0, SR_CTAID.Z ;  /* 0x0000000000007919 */ /* 0x000f620000002700 */
[----:B------:R-:W-:Y:S01]  /*12f00*/  IADD3 R8, P0, R228, UR16, RZ ;  /* 0x00000010e4087c10 */ /* 0x000fe2000ff1e0ff */
[----:B------:R-:W-:Y:S01]  /*12f10*/  ULDC.64 UR6, c[0x0][0x1f0] ;  /* 0x00007c0000067ab9 */ /* 0x000fe20000000a00 */
[----:B------:R-:W-:Y:S01]  /*12f20*/  BSSY B0, `(.L_x_134) ;  /* 0x000001b000007945 */ /* 0x000fe20003800000 */
[----:B------:R-:W-:Y:S01]  /*12f30*/  UIMAD UR4, UR4, UR6, URZ ;  /* 0x00000006040472a4 */ /* 0x000fe2000f8e023f */
[----:B------:R-:W-:-:S02]  /*12f40*/  IADD3.X R9, R2, UR8, RZ, P0, !PT ;  /* 0x0000000802097c10 */ /* 0x000fc400087fe4ff */
[----:B------:R-:W-:Y:S01]  /*12f50*/  ISETP.GE.AND P0, PT, R10, UR12, PT ;  /* 0x0000000c0a007c0c */ /* 0x000fe2000bf06270 */
[----:B------:R-:W-:Y:S01]  /*12f60*/  UIMAD UR4, UR14, UR7, UR4 ;  /* 0x000000070e0472a4 */ /* 0x000fe2000f8e0204 */
[----:B--2---:R-:W-:-:S04]  /*12f70*/  SHF.R.S32.HI R3, RZ, 0x1f, R4 ;  /* 0x0000001fff037819 */ /* 0x004fc80000011404 */
[----:B------:R-:W-:Y:S01]  /*12f80*/  LEA.HI R3, R3, R4, RZ, 0x2 ;  /* 0x0000000403037211 */ /* 0x000fe200078f10ff */
[----:B-----5:R-:W-:-:S03]  /*12f90*/  IMAD.WIDE.U32 R8, R0, c[0x0][0x1f0], R8 ;  /* 0x00007c0000087a25 */ /* 0x020fc600078e0008 */
[----:B------:R-:W-:Y:S01]  /*12fa0*/  SHF.R.S32.HI R4, RZ, 0x2, R3 ;  /* 0x00000002ff047819 */ /* 0x000fe20000011403 */
[----:B------:R-:W-:Y:S01]  /*12fb0*/  IMAD.U32 R0, RZ, RZ, UR10 ;  /* 0x0000000aff007e24 */ /* 0x000fe2000f8e00ff */
[----:B------:R-:W-:Y:S02]  /*12fc0*/  IADD3 R11, R9, UR4, RZ ;  /* 0x00000004090b7c10 */ /* 0x000fe4000fffe0ff */
[----:B------:R-:W-:-:S05]  /*12fd0*/  SHF.R.S32.HI R5, RZ, 0x1f, R4 ;  /* 0x0000001fff057819 */ /* 0x000fca0000011404 */
[----:B------:R-:W-:Y:S01]  /*12fe0*/  IMAD.WIDE R60, R0, 0x80, R4 ;  /* 0x00000080003c7825 */ /* 0x000fe200078e0204 */
[----:B------:R-:W-:Y:S05]  /*12ff0*/  @P0 BRA `(.L_x_135) ;  /* 0x000000d000000947 */ /* 0x000fea0003800000 */
[----:B------:R-:W-:Y:S01]  /*13000*/  IMAD R0, R61, c[0x0][0x1e8], RZ ;  /* 0x00007a003d007a24 */ /* 0x000fe200078e02ff */
[----:B------:R-:W-:Y:S01]  /*13010*/  ISETP.GE.AND P3, PT, R228, c[0x0][0x220], PT ;  /* 0x00008800e4007a0c */ /* 0x000fe20003f66270 */
[----:B------:R-:W-:Y:S01]  /*13020*/  IMAD.MOV.U32 R10, RZ, RZ, R8 ;  /* 0x000000ffff0a7224 */ /* 0x000fe200078e0008 */
[----:B------:R-:W-:Y:S01]  /*13030*/  ISETP.GE.AND P2, PT, R222, c[0x0][0x220], PT ;  /* 0x00008800de007a0c */ /* 0x000fe20003f46270 */
[C---:B------:R-:W-:Y:S01]  /*13040*/  IMAD R0, R60.reuse, c[0x0][0x1ec], R0 ;  /* 0x00007b003c007a24 */ /* 0x040fe200078e0200 */
[----:B------:R-:W-:Y:S01]  /*13050*/  ISETP.GE.AND P1, PT, R221, c[0x0][0x220], PT ;  /* 0x00008800dd007a0c */ /* 0x000fe20003f26270 */
[----:B------:R-:W-:-:S04]  /*13060*/  IMAD.WIDE.U32 R2, R60, c[0x0][0x1e8], R10 ;  /* 0x00007a003c027a25 */ /* 0x000fc800078e000a */
[----:B------:R-:W-:Y:S01]  /*13070*/  IMAD.IADD R0, R3, 0x1, R0 ;  /* 0x0000000103007824 */ /* 0x000fe200078e0200 */
[----:B------:R-:W-:-:S04]  /*13080*/  LEA R62, P0, R2, c[0x0][0x1d0], 0x1 ;  /* 0x00007400023e7a11 */ /* 0x000fc800078008ff */
[----:B------:R-:W-:-:S05]  /*13090*/  LEA.HI.X R63, R2, c[0x0][0x1d4], R0, 0x1, P0 ;  /* 0x00007500023f7a11 */ /* 0x000fca00000f0c00 */
[----:B-1----:R1:W-:Y:S04]  /*130a0*/  @!P3 STG.E.128 [R62.64], R52 ;  /* 0x000000343e00b986 */ /* 0x0023e8000c101d14 */
[----:B------:R1:W-:Y:S04]  /*130b0*/  @!P2 STG.E.128 [R62.64+0x40], R36 ;  /* 0x000040243e00a986 */ /* 0x0003e8000c101d14 */
[----:B------:R1:W-:Y:S02]  /*130c0*/  @!P1 STG.E.128 [R62.64+0x80], R20 ;  /* 0x000080143e009986 */ /* 0x0003e4000c101d14 */
.L_x_135:
[----:B------:R-:W-:Y:S05]  /*130d0*/  BSYNC B0 ;  /* 0x0000000000007941 */ /* 0x000fea0003800000 */
.L_x_134:
[----:B------:R-:W-:Y:S01]  /*130e0*/  LEA.HI.SX32 R6, R6, 0x20, 0x1e ;  /* 0x0000002006067811 */ /* 0x000fe200078ff2ff */
        /* <DEDUP_REMOVED lines=19> */
.L_x_137:
[----:B------:R-:W-:Y:S05]  /*13220*/  BSYNC B0 ;  /* 0x0000000000007941 */ /* 0x000fea0003800000 */
.L_x_136:
[----:B------:R-:W-:Y:S01]  /*13230*/  IADD3 R0, R4, 0x40, RZ ;  /* 0x0000004004007810 */ /* 0x000fe20007ffe0ff */
        /* <DEDUP_REMOVED lines=19> */
.L_x_139:
[----:B------:R-:W-:Y:S05]  /*13370*/  BSYNC B0 ;  /* 0x0000000000007941 */ /* 0x000fea0003800000 */
.L_x_138:
[----:B------:R-:W-:-:S04]  /*13380*/  IADD3 R4, R4, 0x60, RZ ;  /* 0x0000006004047810 */ /* 0x000fc80007ffe0ff */
[----:B------:R-:W-:-:S13]  /*13390*/  ISETP.GE.AND P0, PT, R4, UR5, PT ;  /* 0x0000000504007c0c */ /* 0x000fda000bf06270 */
[----:B------:R-:W-:Y:S05]  /*133a0*/  @P0 EXIT ;  /* 0x000000000000094d */ /* 0x000fea0003800000 */
[----:B------:R-:W-:Y:S01]  /*133b0*/  IADD3 R0, P0, R60, 0x60, RZ ;  /* 0x000000603c007810 */ /* 0x000fe20007f1e0ff */
[----:B------:R-:W-:Y:S01]  /*133c0*/  IMAD.MOV.U32 R4, RZ, RZ, R8 ;  /* 0x000000ffff047224 */ /* 0x000fe200078e0008 */
[----:B------:R-:W-:Y:S02]  /*133d0*/  MOV R5, R11 ;  /* 0x0000000b00057202 */ /* 0x000fe40000000f00 */
[----:B------:R-:W-:Y:S01]  /*133e0*/  ISETP.GE.AND P1, PT, R228, c[0x0][0x220], PT ;  /* 0x00008800e4007a0c */ /* 0x000fe20003f26270 */
        /* <DEDUP_REMOVED lines=14> */
.L_x_98:
[----:B-1----:R-:W-:Y:S01]  /*134d0*/  UISETP.NE.AND UP4, UPT, UR9, -0x1, UPT ;  /* 0xffffffff0900788c */ /* 0x002fe2000bf85270 */
[----:B------:R-:W-:Y:S01]  /*134e0*/  SHF.R.S32.HI R3, RZ, 0x1f, R2 ;  /* 0x0000001fff037819 */ /* 0x000fe20000011402 */
[----:B------:R-:W-:Y:S01]  /*134f0*/  ULDC.64 UR6, c[0x0][0x1e8] ;  /* 0x00007a0000067ab9 */ /* 0x000fe20000000a00 */
[----:B------:R-:W1:Y:S01]  /*13500*/  S2R R10, SR_CTAID.Z ;  /* 0x00000000000a7919 */ /* 0x000e620000002700 */
[----:B------:R-:W-:Y:S01]  /*13510*/  ULDC.64 UR4, c[0x0][0x1e0] ;  /* 0x0000780000047ab9 */ /* 0x000fe20000000a00 */
[----:B------:R-:W-:Y:S01]  /*13520*/  LEA.HI R14, R3, R2, RZ, 0x2 ;  /* 0x00000002030e7211 */ /* 0x000fe200078f10ff */
[----:B------:R-:W-:Y:S01]  /*13530*/  USHF.R.S32.HI UR13, URZ, 0x1f, UR26 ;  /* 0x0000001f3f0d7899 */ /* 0x000fe2000801141a */
[----:B------:R-:W-:Y:S01]  /*13540*/  IMAD.U32 R17, RZ, RZ, UR10 ;  /* 0x0000000aff117e24 */ /* 0x000fe2000f8e00ff */
[----:B------:R-:W-:Y:S01]  /*13550*/  ULDC.U8 UR16, c[0x0][0x328] ;  /* 0x0000ca0000107ab9 */ /* 0x000fe20000000000 */
        /* <DEDUP_REMOVED lines=12> */
[----:B------:R-:W-:Y:S01]  /*13620*/  UISETP.NE.AND UP1, UPT, UR15, URZ, UPT ;  /* 0x0000003f0f00728c */ /* 0x000fe2000bf25270 */
[----:B------:R-:W-:Y:S01]  /*13630*/  IMAD.WIDE R16, R17, 0x80, R14 ;  /* 0x0000008011107825 */ /* 0x000fe200078e020e */
[----:B------:R-:W-:Y:S01]  /*13640*/  @!UP4 UIMAD.WIDE.U32 UR18, UR24, UR4, URZ ;  /* 0x000000041812c2a5 */ /* 0x000fe2000f8e003f */
[C---:B------:R-:W-:Y:S01]  /*13650*/  IADD3 R5, R6.reuse, 0x20, RZ ;  /* 0x0000002006057810 */ /* 0x040fe20007ffe0ff */
[----:B------:R-:W-:Y:S01]  /*13660*/  @!UP4 UIMAD UR17, UR24, UR5, UR17 ;  /* 0x000000051811c2a4 */ /* 0x000fe2000f8e0211 */
[----:B------:R-:W-:Y:S01]  /*13670*/  IADD3 R4, R6, 0x40, RZ ;  /* 0x0000004006047810 */ /* 0x000fe20007ffe0ff */
[----:B------:R-:W-:Y:S02]  /*13680*/  ULDC UR11, c[0x0][0x214] ;  /* 0x00008500000b7ab9 */ /* 0x000fe40000000800 */
[----:B------:R-:W-:Y:S02]  /*13690*/  ULDC.64 UR4, c[0x0][0x1f0] ;  /* 0x00007c0000047ab9 */ /* 0x000fe40000000a00 */
[----:B------:R-:W-:-:S02]  /*136a0*/  UIMAD UR4, UR13, UR4, URZ ;  /* 0x000000040d0472a4 */ /* 0x000fc4000f8e023f */
[----:B------:R-:W-:Y:S02]  /*136b0*/  UISETP.NE.OR UP2, UPT, UR15, URZ, !UP3 ;  /* 0x0000003f0f00728c */ /* 0x000fe4000df45670 */
[----:B------:R-:W-:Y:S02]  /*136c0*/  @UP1 ULDC UR13, c[0x0][0x210] ;  /* 0x00008400000d1ab9 */ /* 0x000fe40000000800 */
[----:B------:R-:W-:Y:S02]  /*136d0*/  ULDC UR8, c[0x0][0x234] ;  /* 0x00008d0000087ab9 */ /* 0x000fe40000000800 */
[----:B------:R-:W-:Y:S02]  /*136e0*/  @UP1 UIMAD UR13, UR13, UR11, URZ ;  /* 0x0000000b0d0d12a4 */ /* 0x000fe4000f8e023f */
[----:B------:R-:W-:Y:S02]  /*136f0*/  @!UP1 USEL UR13, UR11, UR8, !UP3 ;  /* 0x000000080b0d9287 */ /* 0x000fe4000d800000 */
[----:B------:R-:W-:-:S02]  /*13700*/  UISETP.NE.OR UP0, UPT, UR9, -0x1, UP2 ;  /* 0xffffffff0900788c */ /* 0x000fc40009705670 */
        /* <DEDUP_REMOVED lines=10> */
[----:B------:R-:W-:Y:S01]  /*137b0*/  USEL UR15, UR15, URZ, UP2 ;  /* 0x0000003f0f0f7287 */ /* 0x000fe20009000000 */
[----:B------:R-:W-:Y:S01]  /*137c0*/  ISETP.GE.AND P0, PT, R14, UR12, PT ;  /* 0x0000000c0e007c0c */ /* 0x000fe2000bf06270 */
[----:B------:R-:W-:Y:S02]  /*137d0*/  @UP1 ULDC UR16, c[0x0][0x210] ;  /* 0x0000840000101ab9 */ /* 0x000fe40000000800 */
[----:B------:R-:W-:Y:S01]  /*137e0*/  @!UP1 UMOV UR16, 0x1 ;  /* 0x0000000100109882 */ /* 0x000fe20000000000 */
[----:B-1----:R-:W-:Y:S01]  /*137f0*/  IMAD.WIDE.U32 R10, R10, c[0x0][0x1f0], R2 ;  /* 0x00007c000a0a7a25 */ /* 0x002fe200078e0002 */
[----:B------:R-:W-:-:S02]  /*13800*/  UIMAD UR13, UR26, UR13, UR15 ;  /* 0x0000000d1a0d72a4 */ /* 0x000fc4000f8e020f */
[----:B------:R-:W-:Y:S02]  /*13810*/  UIMAD UR25, UR25, UR16, URZ ;  /* 0x00000010191972a4 */ /* 0x000fe4000f8e023f */
[----:B------:R-:W-:Y:S02]  /*13820*/  UMOV UR22, URZ ;  /* 0x0000003f00167c82 */ /* 0x000fe40008000000 */
[----:B------:R-:W-:Y:S02]  /*13830*/  @!UP2 UMOV UR22, UR9 ;  /* 0x000000090016ac82 */ /* 0x000fe40008000000 */
[----:B------:R-:W-:Y:S02]  /*13840*/  UIMAD UR4, UR26, UR5, UR4 ;  /* 0x000000051a0472a4 */ /* 0x000fe4000f8e0204 */
[----:B------:R-:W-:Y:S02]  /*13850*/  UMOV UR23, URZ ;  /* 0x0000003f00177c82 */ /* 0x000fe40008000000 */
[----:B------:R-:W-:-:S02]  /*13860*/  USHF.R.S32.HI UR7, URZ, 0x1f, UR13 ;  /* 0x0000001f3f077899 */ /* 0x000fc4000801140d */
[----:B------:R-:W-:Y:S01]  /*13870*/  @!UP2 USHF.R.S32.HI UR23, URZ, 0x1f, UR9 ;  /* 0x0000001f3f17a899 */ /* 0x000fe20008011409 */
[----:B------:R-:W-:Y:S01]  /*13880*/  IADD3 R13, R11, UR4, RZ ;  /* 0x000000040b0d7c10 */ /* 0x000fe2000fffe0ff */
[----:B------:R-:W-:Y:S02]  /*13890*/  USHF.R.S32.HI UR6, URZ, 0x1f, UR25 ;  /* 0x0000001f3f067899 */ /* 0x000fe40008011419 */
[----:B------:R-:W-:-:S04]  /*138a0*/  UIADD3 UR13, UP1, UP0, UR25, UR22, UR13 ;  /* 0x00000016190d7290 */ /* 0x000fc8000f83e00d */
        /* <DEDUP_REMOVED lines=15> */
.L_x_141:
[----:B------:R-:W-:Y:S05]  /*139a0*/  BSYNC B0 ;  /* 0x0000000000007941 */ /* 0x000fea0003800000 */
.L_x_140:
        /* <DEDUP_REMOVED lines=20> */
.L_x_143:
[----:B------:R-:W-:Y:S05]  /*13af0*/  BSYNC B0 ;  /* 0x0000000000007941 */ /* 0x000fea0003800000 */
.L_x_142:
        /* <DEDUP_REMOVED lines=20> */
.L_x_145:
[----:B------:R-:W-:Y:S05]  /*13c40*/  BSYNC B0 ;  /* 0x0000000000007941 */ /* 0x000fea0003800000 */
.L_x_144:
        /* <DEDUP_REMOVED lines=19> */
.L_x_147:
[----:B------:R-:W-:Y:S05]  /*13d80*/  BSYNC B0 ;  /* 0x0000000000007941 */ /* 0x000fea0003800000 */
.L_x_146:
        /* <DEDUP_REMOVED lines=35> */
.L_x_148:
        /* <DEDUP_REMOVED lines=12> */
.L_x_981:


//--------------------- .text._ZN5flash16flash_fwd_kernelI23Flash_fwd_kernel_traitsILi96ELi64ELi64ELi4ELb0ELb0EN7cutlass10bfloat16_tE19Flash_kernel_traitsILi96ELi64ELi64ELi4ES3_EELb0ELb1ELb0ELb0ELb1ELb1ELb0ELb0EEEvNS_16Flash_fwd_paramsE --------------------------
	.section	.text._ZN5flash16flash_fwd_kernelI23Flash_fwd_kernel_traitsILi96ELi64ELi64ELi4ELb0ELb0EN7cutlass10bfloat16_tE19Flash_kernel_traitsILi96ELi64ELi64ELi4ES3_EELb0ELb1ELb0ELb0ELb1ELb1ELb0ELb0EEEvNS_16Flash_fwd_paramsE,"ax",@progbits
	.sectioninfo	@"SHI_REGISTERS=166"
	.align	128
        .global         _ZN5flash16flash_fwd_kernelI23Flash_fwd_kernel_traitsILi96ELi64ELi64ELi4ELb0ELb0EN7cutlass10bfloat16_tE19Flash_kernel_traitsILi96ELi64ELi64ELi4ES3_EELb0ELb1ELb0ELb0ELb1ELb1ELb0ELb0EEEvNS_16Flash_fwd_paramsE
        .type           _ZN5flash16flash_fwd_kernelI23Flash_fwd_kernel_traitsILi96ELi64ELi64ELi4ELb0ELb0EN7cutlass10bfloat16_tE19Flash_kernel_traitsILi96ELi64ELi64ELi4ES3_EELb0ELb1ELb0ELb0ELb1ELb1ELb0ELb0EEEvNS_16Flash_fwd_paramsE,@function
        .size           _ZN5flash16flash_fwd_kernelI23Flash_fwd_kernel_traitsILi96ELi64ELi64ELi4ELb0ELb0EN7cutlass10bfloat16_tE19Flash_kernel_traitsILi96ELi64ELi64ELi4ES3_EELb0ELb1ELb0ELb0ELb1ELb1ELb0ELb0EEEvNS_16Flash_fwd_paramsE,(.L_x_982 - _ZN5flash16flash_fwd_kernelI23Flash_fwd_kernel_traitsILi96ELi64ELi64ELi4ELb0ELb0EN7cutlass10bfloat16_tE19Flash_kernel_traitsILi96ELi64ELi64ELi4ES3_EELb0ELb1ELb0ELb0ELb1ELb1ELb0ELb0EEEvNS_16Flash_fwd_paramsE)
        .other          _ZN5flash16flash_fwd_kernelI23Flash_fwd_kernel_traitsILi96ELi64ELi64ELi4ELb0ELb0EN7cutlass10bfloat16_tE19Flash_kernel_traitsILi96ELi64ELi64ELi4ES3_EELb0ELb1ELb0ELb0ELb1ELb1ELb0ELb0EEEvNS_16Flash_fwd_paramsE,@"STO_CUDA_ENTRY STV_DEFAULT"
_ZN5flash16flash_fwd_kernelI23Flash_fwd_kernel_traitsILi96ELi64ELi64ELi4ELb0ELb0EN7cutlass10bfloat16_tE19Flash_kernel_traitsILi96ELi64ELi64ELi4ES3_EELb0ELb1ELb0ELb0ELb1ELb1ELb0ELb0EEEvNS_16Flash_fwd_paramsE:
.text._ZN5flash16flash_fwd_kernelI23Flash_fwd_kernel_traitsILi96ELi64ELi64ELi4ELb0ELb0EN7cutlass10bfloat16_tE19Flash_kernel_traitsILi96ELi64ELi64ELi4ES3_EELb0ELb1ELb0ELb0ELb1ELb1ELb0ELb0EEEvNS_16Flash_fwd_paramsE:
        /* <DEDUP_REMOVED lines=26> */
[----:B------:R-:W-:Y:S01]  /*01a0*/  IADD3 R3, R85, -c[0x0][0x214], R0 ;  /* 0x8000850055037a10 */ /* 0x000fe20007ffe000 */
[----:B------:R-:W2:Y:S01]  /*01b0*/  S2R R80, SR_TID.X ;  /* 0x0000000000507919 */ /* 0x000ea20000002100 */
[----:B------:R-:W-:Y:S02]  /*01c0*/  SHF.R.S32.HI R0, RZ, 0x1f, R5 ;  /* 0x0000001fff007819 */ /* 0x000fe40000011405 */
[----:B------:R-:W-:Y:S02]  /*01d0*/  IADD3 R3, R3, c[0x0][0x2e8], RZ ;  /* 0x0000ba0003037a10 */ /* 0x000fe40007ffe0ff */
[----:B------:R-:W-:-:S02]  /*01e0*/  LEA.HI R0, R0, R5, RZ, 0x6 ;  /* 0x0000000500007211 */ /* 0x000fc400078f30ff */
[----:B------:R-:W-:Y:S02]  /*01f0*/  SHF.R.S32.HI R2, RZ, 0x1f, R3 ;  /* 0x0000001fff027819 */ /* 0x000fe40000011403 */
[----:B------:R-:W-:Y:S02]  /*0200*/  SHF.R.S32.HI R0, RZ, 0x6, R0 ;  /* 0x00000006ff007819 */ /* 0x000fe40000011400 */
[----:B------:R-:W-:-:S04]  /*0210*/  LEA.HI R2, R2, R3, RZ, 0x6 ;  /* 0x0000000302027211 */ /* 0x000fc800078f30ff */
[----:B------:R-:W-:-:S04]  /*0220*/  SHF.R.S32.HI R3, RZ, 0x6, R2 ;  /* 0x00000006ff037819 */ /* 0x000fc80000011402 */
[----:B------:R-:W-:-:S04]  /*0230*/  IMNMX R84, R0, R3, PT ;  /* 0x0000000300547217 */ /* 0x000fc80003800200 */
[----:B------:R-:W-:-:S13]  /*0240*/  ISETP.GE.AND P0, PT, R84, 0x1, PT ;  /* 0x000000015400780c */ /* 0x000fda0003f06270 */
[----:B------:R-:W-:Y:S05]  /*0250*/  @!P0 BRA `(.L_x_149) ;  /* 0x000050b000008947 */ /* 0x000fea0003800000 */
[----:B-12---:R-:W-:Y:S01]  /*0260*/  IABS R0, c[0x0][0x1c8] ;  /* 0x0000720000007a13 */ /* 0x006fe20000000000 */
[----:B------:R-:W-:Y:S01]  /*0270*/  IMAD.MOV.U32 R129, RZ, RZ, c[0x0][0x1a0] ;  /* 0x00006800ff817624 */ /* 0x000fe200078e00ff */
[----:B------:R-:W-:Y:S02]  /*0280*/  SHF.R.S32.HI R19, RZ, 0x1f, R80 ;  /* 0x0000001fff137819 */ /* 0x000fe40000011450 */
[----:B------:R-:W1:Y:S01]  /*0290*/  I2F.RP R8, R0 ;  /* 0x0000000000087306 */ /* 0x000e620000209400 */
[----:B------:R-:W-:Y:S01]  /*02a0*/  LOP3.LUT R2, R9, c[0x0][0x1c8], RZ, 0x3c, !PT ;  /* 0x0000720009027a12 */ /* 0x000fe200078e3cff */
[----:B------:R-:W-:Y:S01]  /*02b0*/  IMAD.SHL.U32 R130, R129, 0x40, RZ ;  /* 0x0000004081827824 */ /* 0x000fe200078e00ff */
[CC--:B------:R-:W-:Y:S02]  /*02c0*/  LEA.HI R3, R19.reuse, R80.reuse, RZ, 0x2 ;  /* 0x0000005013037211 */ /* 0x0c0fe400078f10ff */
[----:B------:R-:W-:Y:S02]  /*02d0*/  LEA.HI R5, R19, R80, RZ, 0x4 ;  /* 0x0000005013057211 */ /* 0x000fe400078f20ff */
[----:B------:R-:W-:-:S02]  /*02e0*/  SHF.R.S32.HI R12, RZ, 0x2, R3 ;  /* 0x00000002ff0c7819 */ /* 0x000fc40000011403 */
[----:B------:R-:W-:Y:S02]  /*02f0*/  SHF.R.S32.HI R4, RZ, 0x4, R5 ;  /* 0x00000004ff047819 */ /* 0x000fe40000011405 */
[C---:B------:R-:W-:Y:S02]  /*0300*/  LEA.HI R20, R3.reuse, R12, RZ, 0x1 ;  /* 0x0000000c03147211 */ /* 0x040fe400078f08ff */
[--C-:B------:R-:W-:Y:S02]  /*0310*/  SHF.R.S32.HI R13, RZ, 0x1f, R12.reuse ;  /* 0x0000001fff0d7819 */ /* 0x100fe4000001140c */
[----:B------:R-:W-:Y:S01]  /*0320*/  LOP3.LUT R20, R20, 0x7fffffe, RZ, 0xc0, !PT ;  /* 0x07fffffe14147812 */ /* 0x000fe200078ec0ff */
[----:B-1----:R-:W1:Y:S01]  /*0330*/  MUFU.RCP R6, R8 ;  /* 0x0000000800067308 */ /* 0x002e620000001000 */
[----:B------:R-:W-:Y:S01]  /*0340*/  IADD3 R17, P1, R12, R21, RZ ;  /* 0x000000150c117210 */ /* 0x000fe20007f3e0ff */
[----:B------:R-:W-:Y:S01]  /*0350*/  IMAD.WIDE R144, R144, 0x40, R12 ;  /* 0x0000004090907825 */ /* 0x000fe200078e020c */
[----:B------:R-:W-:-:S02]  /*0360*/  LOP3.LUT R3, R3, 0xfffffffc, RZ, 0xc0, !PT ;  /* 0xfffffffc03037812 */ /* 0x000fc400078ec0ff */
[----:B------:R-:W-:Y:S01]  /*0370*/  ISETP.GE.AND P0, PT, R2, RZ, PT ;  /* 0x000000ff0200720c */ /* 0x000fe20003f06270 */
[----:B------:R-:W-:Y:S01]  /*0380*/  IMAD.IADD R20, R12, 0x1, -R20 ;  /* 0x000000010c147824 */ /* 0x000fe200078e0a14 */
[----:B------:R-:W-:Y:S01]  /*0390*/  IABS R12, R9 ;  /* 0x00000009000c7213 */ /* 0x000fe20000000000 */
[----:B------:R-:W-:Y:S01]  /*03a0*/  IMAD.IADD R140, R80, 0x1, -R3 ;  /* 0x00000001508c7824 */ /* 0x000fe200078e0a03 */
[----:B------:R-:W-:Y:S02]  /*03b0*/  LEA.HI R14, R5, R4, RZ, 0x1 ;  /* 0x00000004050e7211 */ /* 0x000fe400078f08ff */
[----:B------:R-:W-:Y:S01]  /*03c0*/  LEA.HI.X.SX32 R2, R21, R13, 0x1, P1 ;  /* 0x0000000d15027211 */ /* 0x000fe200008f0eff */
[----:B------:R-:W-:Y:S01]  /*03d0*/  IMAD.SHL.U32 R140, R140, 0x8, RZ ;  /* 0x000000088c8c7824 */ /* 0x000fe200078e00ff */
[----:B------:R-:W-:Y:S02]  /*03e0*/  LOP3.LUT R14, R14, 0xfffffffe, RZ, 0xc0, !PT ;  /* 0xfffffffe0e0e7812 */ /* 0x000fe400078ec0ff */
[----:B------:R-:W-:-:S02]  /*03f0*/  LOP3.LUT R5, R5, 0xfffffff0, RZ, 0xc0, !PT ;  /* 0xfffffff005057812 */ /* 0x000fc400078ec0ff */
[----:B-1----:R-:W-:Y:S01]  /*0400*/  IADD3 R6, R6, 0xffffffe, RZ ;  /* 0x0ffffffe06067810 */ /* 0x002fe20007ffe0ff */
[----:B------:R-:W-:Y:S01]  /*0410*/  IMAD.IADD R14, R4, 0x1, -R14 ;  /* 0x00000001040e7824 */ /* 0x000fe200078e0a0e */
[----:B------:R-:W-:Y:S01]  /*0420*/  LEA.HI R8, R19, R80, RZ, 0x3 ;  /* 0x0000005013087211 */ /* 0x000fe200078f18ff */
[----:B------:R-:W-:Y:S01]  /*0430*/  IMAD.IADD R18, R80, 0x1, -R5 ;  /* 0x0000000150127824 */ /* 0x000fe200078e0a05 */
[----:B------:R-:W1:Y:S01]  /*0440*/  F2I.FTZ.U32.TRUNC.NTZ R7, R6 ;  /* 0x0000000600077305 */ /* 0x000e62000021f000 */
[----:B------:R-:W-:Y:S02]  /*0450*/  SHF.R.S32.HI R141, RZ, 0x1f, R140 ;  /* 0x0000001fff8d7819 */ /* 0x000fe4000001148c */
[----:B------:R-:W-:Y:S02]  /*0460*/  LOP3.LUT R3, R8, 0xfffffff8, RZ, 0xc0, !PT ;  /* 0xfffffff808037812 */ /* 0x000fe400078ec0ff */
[----:B------:R-:W-:Y:S01]  /*0470*/  SHF.R.S32.HI R131, RZ, 0x3, R8 ;  /* 0x00000003ff837819 */ /* 0x000fe20000011408 */
[----:B------:R-:W-:Y:S01]  /*0480*/  IMAD.WIDE.U32 R24, R17, c[0x0][0x198], R140 ;  /* 0x0000660011187a25 */ /* 0x000fe200078e008c */
[----:B------:R-:W-:-:S02]  /*0490*/  LEA.HI R10, R18, R18, RZ, 0x1 ;  /* 0x00000012120a7211 */ /* 0x000fc400078f08ff */
[----:B------:R-:W-:Y:S01]  /*04a0*/  SHF.R.S32.HI R21, RZ, 0x1f, R18 ;  /* 0x0000001fff157819 */ /* 0x000fe20000011412 */
[----:B------:R-:W-:Y:S01]  /*04b0*/  IMAD.IADD R16, R80, 0x1, -R3 ;  /* 0x0000000150107824 */ /* 0x000fe200078e0a03 */
[----:B------:R-:W-:Y:S01]  /*04c0*/  SHF.R.S32.HI R3, RZ, 0x1f, R11 ;  /* 0x0000001fff037819 */ /* 0x000fe2000001140b */
[----:B------:R-:W-:Y:S01]  /*04d0*/  IMAD.SHL.U32 R131, R131, 0x40, RZ ;  /* 0x0000004083837824 */ /* 0x000fe200078e00ff */
[----:B------:R-:W-:Y:S01]  /*04e0*/  LEA.HI R82, R19, R80, RZ, 0x5 ;  /* 0x0000005013527211 */ /* 0x000fe200078f28ff */
[----:B------:R-:W-:Y:S01]  /*04f0*/  IMAD.WIDE.U32 R22, R11, c[0x0][0x178], R140 ;  /* 0x00005e000b167a25 */ /* 0x000fe200078e008c */
[----:B------:R-:W-:Y:S02]  /*0500*/  LEA.HI R4, R16, R16, RZ, 0x1 ;  /* 0x0000001010047211 */ /* 0x000fe400078f08ff */
[----:B------:R-:W-:Y:S01]  /*0510*/  LOP3.LUT R131, R131, 0xc0, RZ, 0xc0, !PT ;  /* 0x000000c083837812 */ /* 0x000fe200078ec0ff */
[----:B-1----:R-:W-:Y:S01]  /*0520*/  IMAD.MOV R15, RZ, RZ, -R7 ;  /* 0x000000ffff0f7224 */ /* 0x002fe200078e0a07 */
[----:B------:R-:W-:Y:S01]  /*0530*/  LOP3.LUT R5, R4, 0x3fffffe, RZ, 0xc0, !PT ;  /* 0x03fffffe04057812 */ /* 0x000fe200078ec0ff */
[----:B------:R-:W-:Y:S01]  /*0540*/  IMAD.MOV.U32 R6, RZ, RZ, RZ ;  /* 0x000000ffff067224 */ /* 0x000fe200078e00ff */
[----:B------:R-:W-:Y:S01]  /*0550*/  SHF.R.S32.HI R83, RZ, 0x5, R82 ;  /* 0x00000005ff537819 */ /* 0x000fe20000011452 */
[----:B------:R-:W-:Y:S01]  /*0560*/  IMAD R15, R15, R0, RZ ;  /* 0x000000000f0f7224 */ /* 0x000fe200078e02ff */
[----:B------:R-:W-:Y:S01]  /*0570*/  IADD3 R81, R84, -0x1, RZ ;  /* 0xffffffff54517810 */ /* 0x000fe20007ffe0ff */
[----:B------:R-:W-:Y:S01]  /*0580*/  IMAD.IADD R5, R16, 0x1, -R5 ;  /* 0x0000000110057824 */ /* 0x000fe200078e0a05 */
[----:B------:R-:W-:Y:S01]  /*0590*/  SHF.R.S32.HI R4, RZ, 0x1, R4 ;  /* 0x00000001ff047819 */ /* 0x000fe20000011404 */
[----:B------:R-:W-:Y:S01]  /*05a0*/  IMAD.HI.U32 R15, R7, R15, R6 ;  /* 0x0000000f070f7227 */ /* 0x000fe200078e0006 */
[----:B------:R-:W-:-:S02]  /*05b0*/  LOP3.LUT R6, R131, 0x18, R140, 0xf8, !PT ;  /* 0x0000001883067812 */ /* 0x000fc400078ef88c */
[----:B------:R-:W-:Y:S01]  /*05c0*/  SHF.R.U32.HI R131, RZ, 0x3, R131 ;  /* 0x00000003ff837819 */ /* 0x000fe20000011683 */
[----:B------:R-:W-:Y:S01]  /*05d0*/  IMAD R16, R2, c[0x0][0x198], RZ ;  /* 0x0000660002107a24 */ /* 0x000fe200078e02ff */
[----:B------:R-:W-:Y:S01]  /*05e0*/  LOP3.LUT R7, R10, 0x7fffffe, RZ, 0xc0, !PT ;  /* 0x07fffffe0a077812 */ /* 0x000fe200078ec0ff */
[----:B------:R-:W-:Y:S01]  /*05f0*/  IMAD.HI.U32 R15, R15, R12, RZ ;  /* 0x0000000c0f0f7227 */ /* 0x000fe200078e00ff */
[----:B------:R-:W-:Y:S02]  /*0600*/  LOP3.LUT R131, R6, R131, RZ, 0x3c, !PT ;  /* 0x0000008306837212 */ /* 0x000fe400078e3cff */
[----:B------:R-:W-:Y:S01]  /*0610*/  LEA.HI R6, R21, R18, RZ, 0x3 ;  /* 0x0000001215067211 */ /* 0x000fe200078f18ff */
[----:B------:R-:W-:Y:S02]  /*0620*/  IMAD.MOV R13, RZ, RZ, -R15 ;  /* 0x000000ffff0d7224 */ /* 0x000fe400078e0a0f */
[----:B------:R-:W-:Y:S02]  /*0630*/  IMAD R2, R2, c[0x0][0x1a0], RZ ;  /* 0x0000680002027a24 */ /* 0x000fe400078e02ff */
[----:B------:R-:W-:-:S02]  /*0640*/  IMAD R13, R0, R13, R12 ;  /* 0x0000000d000d7224 */ /* 0x000fc400078e020c */
[----:B------:R-:W-:Y:S02]  /*0650*/  IMAD R16, R17, c[0x0][0x19c], R16 ;  /* 0x0000670011107a24 */ /* 0x000fe400078e0210 */
[----:B------:R-:W-:Y:S01]  /*0660*/  IMAD R12, R3, c[0x0][0x178], RZ ;  /* 0x00005e00030c7a24 */ /* 0x000fe200078e02ff */
[----:B------:R-:W-:Y:S01]  /*0670*/  ISETP.GT.U32.AND P1, PT, R0, R13, PT ;  /* 0x0000000d0000720c */ /* 0x000fe20003f24070 */
[----:B------:R-:W-:Y:S01]  /*0680*/  IMAD.IADD R7, R18, 0x1, -R7 ;  /* 0x0000000112077824 */ /* 0x000fe200078e0a07 */
[----:B------:R-:W-:Y:S01]  /*0690*/  SHF.R.S32.HI R18, RZ, 0x1f, R9 ;  /* 0x0000001fff127819 */ /* 0x000fe20000011409 */
[----:B------:R-:W-:Y:S02]  /*06a0*/  IMAD R2, R17, c[0x0][0x1a4], R2 ;  /* 0x0000690011027a24 */ /* 0x000fe400078e0202 */
[----:B------:R-:W-:Y:S02]  /*06b0*/  IMAD.IADD R25, R25, 0x1, R16 ;  /* 0x0000000119197824 */ /* 0x000fe400078e0210 */
[----:B------:R-:W-:-:S02]  /*06c0*/  IMAD R12, R11, c[0x0][0x17c], R12 ;  /* 0x00005f000b0c7a24 */ /* 0x000fc400078e020c */
[----:B------:R-:W-:-:S04]  /*06d0*/  IMAD.WIDE.U32 R16, R17, c[0x0][0x1a0], R140 ;  /* 0x0000680011107a25 */ /* 0x000fc800078e008c */
[----:B------:R-:W-:Y:S01]  /*06e0*/  @!P1 IMAD.IADD R13, R13, 0x1, -R0 ;  /* 0x000000010d0d9824 */ /* 0x000fe200078e0a00 */
[----:B------:R-:W-:Y:S01]  /*06f0*/  @!P1 IADD3 R15, R15, 0x1, RZ ;  /* 0x000000010f0f9810 */ /* 0x000fe20007ffe0ff */
[----:B------:R-:W-:Y:S01]  /*0700*/  IMAD.IADD R23, R23, 0x1, R12 ;  /* 0x0000000117177824 */ /* 0x000fe200078e020c */
[----:B------:R-:W-:Y:S01]  /*0710*/  ISETP.NE.AND P1, PT, RZ, c[0x0][0x1c8], PT ;  /* 0x00007200ff007a0c */ /* 0x000fe20003f25270 */
[----:B------:R-:W-:Y:S01]  /*0720*/  IMAD R18, R18, c[0x0][0x1a8], RZ ;  /* 0x00006a0012127a24 */ /* 0x000fe200078e02ff */
[----:B------:R-:W-:Y:S01]  /*0730*/  ISETP.GE.U32.AND P2, PT, R13, R0, PT ;  /* 0x000000000d00720c */ /* 0x000fe20003f46070 */
[----:B------:R-:W-:Y:S02]  /*0740*/  IMAD.IADD R17, R17, 0x1, R2 ;  /* 0x0000000111117824 */ /* 0x000fe400078e0202 */
[C---:B------:R-:W-:Y:S02]  /*0750*/  IMAD R2, R3.reuse, c[0x0][0x180], RZ ;  /* 0x0000600003027a24 */ /* 0x040fe400078e02ff */
[----:B------:R-:W-:Y:S01]  /*0760*/  IMAD R12, R3, c[0x0][0x188], RZ ;  /* 0x00006200030c7a24 */ /* 0x000fe200078e02ff */
[----:B------:R-:W-:Y:S01]  /*0770*/  SHF.R.S32.HI R3, RZ, 0x1, R10 ;  /* 0x00000001ff037819 */ /* 0x000fe2000001140a */
[C---:B------:R-:W-:Y:S01]  /*0780*/  IMAD R18, R9.reuse, c[0x0][0x1ac], R18 ;  /* 0x00006b0009127a24 */ /* 0x040fe200078e0212 */
[----:B------:R-:W-:Y:S01]  /*0790*/  SHF.R.S32.HI R10, RZ, 0x1f, R10 ;  /* 0x0000001fff0a7819 */ /* 0x000fe2000001140a */
[----:B------:R-:W-:-:S03]  /*07a0*/  IMAD.WIDE.U32 R22, R9, c[0x0][0x1a8], R22 ;  /* 0x00006a0009167a25 */ /* 0x000fc600078e0016 */
[----:B------:R-:W-:Y:S01]  /*07b0*/  LEA.HI R10, R10, R3, RZ, 0x2 ;  /* 0x000000030a0a7211 */ /* 0x000fe200078f10ff */
[----:B------:R-:W-:Y:S01]  /*07c0*/  IMAD.IADD R23, R23, 0x1, R18 ;  /* 0x0000000117177824 */ /* 0x000fe200078e0212 */
[----:B------:R-:W-:Y:S01]  /*07d0*/  @P2 IADD3 R15, R15, 0x1, RZ ;  /* 0x000000010f0f2810 */ /* 0x000fe20007ffe0ff */
[----:B------:R-:W-:Y:S02]  /*07e0*/  IMAD R9, R145, c[0x0][0x190], RZ ;  /* 0x0000640091097a24 */ /* 0x000fe400078e02ff */
[----:B------:R-:W-:Y:S01]  /*07f0*/  IMAD.WIDE.U32 R132, R11, c[0x0][0x188], R16 ;  /* 0x000062000b847a25 */ /* 0x000fe200078e0010 */
[----:B------:R-:W-:-:S03]  /*0800*/  LOP3.LUT R16, R10, 0xfffffffc, RZ, 0xc0, !PT ;  /* 0xfffffffc0a107812 */ /* 0x000fc600078ec0ff */
[C---:B------:R-:W-:Y:S02]  /*0810*/  IMAD R2, R11.reuse, c[0x0][0x184], R2 ;  /* 0x000061000b027a24 */ /* 0x040fe400078e0202 */
[C---:B------:R-:W-:Y:S02]  /*0820*/  IMAD R12, R11.reuse, c[0x0][0x18c], R12 ;  /* 0x000063000b0c7a24 */ /* 0x040fe400078e020c */
[----:B------:R-:W-:-:S04]  /*0830*/  IMAD.WIDE.U32 R134, R11, c[0x0][0x180], R24 ;  /* 0x000060000b867a25 */ /* 0x000fc800078e0018 */
[----:B------:R-:W-:Y:S02]  /*0840*/  IMAD R20, R83, 0x8, R20 ;  /* 0x0000000853147824 */ /* 0x000fe400078e0214 */
[C---:B------:R-:W-:Y:S01]  /*0850*/  IMAD R0, R144.reuse, c[0x0][0x194], R9 ;  /* 0x0000650090007a24 */ /* 0x040fe200078e0209 */
[----:B------:R-:W-:Y:S01]  /*0860*/  SHF.R.S32.HI R9, RZ, 0x1f, R81 ;  /* 0x0000001fff097819 */ /* 0x000fe20000011451 */
[----:B------:R-:W-:-:S04]  /*0870*/  IMAD.WIDE.U32 R10, R144, c[0x0][0x190], R22 ;  /* 0x00006400900a7a25 */ /* 0x000fc800078e0016 */
[----:B------:R-:W-:Y:S01]  /*0880*/  @!P0 IMAD.MOV R15, RZ, RZ, -R15 ;  /* 0x000000ffff0f8224 */ /* 0x000fe200078e0a0f */
[----:B------:R-:W-:Y:S01]  /*0890*/  @!P1 LOP3.LUT R15, RZ, c[0x0][0x1c8], RZ, 0x33, !PT ;  /* 0x00007200ff0f9a12 */ /* 0x000fe200078e33ff */
[----:B------:R-:W-:Y:S01]  /*08a0*/  IMAD.U32 R131, R20, 0x20, R131 ;  /* 0x0000002014837824 */ /* 0x000fe200078e0083 */
[C---:B------:R-:W-:Y:S01]  /*08b0*/  LEA R20, P0, R10.reuse, c[0x0][0x160], 0x1 ;  /* 0x000058000a147a11 */ /* 0x040fe200078008ff */
[----:B------:R-:W-:Y:S01]  /*08c0*/  IMAD.IADD R0, R11, 0x1, R0 ;  /* 0x000000010b007824 */ /* 0x000fe200078e0200 */
[----:B------:R-:W-:Y:S01]  /*08d0*/  SHF.R.S32.HI R13, RZ, 0x1f, R15 ;  /* 0x0000001fff0d7819 */ /* 0x000fe2000001140f */
[----:B------:R-:W-:Y:S02]  /*08e0*/  IMAD.IADD R135, R135, 0x1, R2 ;  /* 0x0000000187877824 */ /* 0x000fe400078e0202 */
[----:B------:R-:W-:Y:S01]  /*08f0*/  IMAD.MOV.U32 R2, RZ, RZ, c[0x0][0x198] ;  /* 0x00006600ff027624 */ /* 0x000fe200078e00ff */
[----:B------:R-:W-:Y:S01]  /*0900*/  LEA.HI.X R21, R10, c[0x0][0x164], R0, 0x1, P0 ;  /* 0x000059000a157a11 */ /* 0x000fe200000f0c00 */
[----:B------:R-:W-:-:S02]  /*0910*/  IMAD.MOV.U32 R10, RZ, RZ, 0x6 ;  /* 0x00000006ff0a7424 */ /* 0x000fc400078e00ff */
[----:B------:R-:W-:Y:S02]  /*0920*/  IMAD.IADD R133, R133, 0x1, R12 ;  /* 0x0000000185857824 */ /* 0x000fe400078e020c */
[----:B------:R-:W-:Y:S01]  /*0930*/  IMAD R12, R13, c[0x0][0x1b0], RZ ;  /* 0x00006c000d0c7a24 */ /* 0x000fe200078e02ff */
[-C--:B------:R-:W-:Y:S01]  /*0940*/  SHF.L.U64.HI R127, R2, R10.reuse, c[0x0][0x19c] ;  /* 0x00006700027f7619 */ /* 0x080fe2000001020a */
[----:B------:R-:W-:Y:S01]  /*0950*/  IMAD.MOV.U32 R11, RZ, RZ, c[0x0][0x190] ;  /* 0x00006400ff0b7624 */ /* 0x000fe200078e00ff */
[----:B------:R-:W-:Y:S01]  /*0960*/  SHF.L.U64.HI R129, R129, R10, c[0x0][0x1a4] ;  /* 0x0000690081817619 */ /* 0x000fe2000001020a */
[----:B------:R-:W-:-:S04]  /*0970*/  IMAD.WIDE.U32 R134, R15, c[0x0][0x1b0], R134 ;  /* 0x00006c000f867a25 */ /* 0x000fc800078e0086 */
[----:B------:R-:W-:Y:S02]  /*0980*/  IMAD R137, R15, c[0x0][0x1b4], R12 ;  /* 0x00006d000f897a24 */ /* 0x000fe400078e020c */
[----:B------:R-:W-:Y:S01]  /*0990*/  IMAD.IADD R3, R3, 0x1, -R16 ;  /* 0x0000000103037824 */ /* 0x000fe200078e0a10 */
[----:B------:R-:W-:Y:S01]  /*09a0*/  LEA R16, P0, R11, R20, 0x6 ;  /* 0x000000140b107211 */ /* 0x000fe200078030ff */
[----:B------:R-:W-:Y:S02]  /*09b0*/  IMAD.MOV.U32 R0, RZ, RZ, c[0x0][0x194] ;  /* 0x00006500ff007624 */ /* 0x000fe400078e00ff */
[----:B------:R-:W-:Y:S01]  /*09c0*/  IMAD.SHL.U32 R128, R2, 0x40, RZ ;  /* 0x0000004002807824 */ /* 0x000fe200078e00ff */
[----:B------:R-:W-:Y:S01]  /*09d0*/  LOP3.LUT P1, RZ, R3, 0x2, RZ, 0xc0, !PT ;  /* 0x0000000203ff7812 */ /* 0x000fe2000782c0ff */
[----:B------:R-:W-:Y:S01]  /*09e0*/  IMAD R12, R127, R81, RZ ;  /* 0x000000517f0c7224 */ /* 0x000fe200078e02ff */
[----:B------:R-:W-:Y:S01]  /*09f0*/  LEA.HI.X R17, R11, R21, R0, 0x6, P0 ;  /* 0x000000150b117211 */ /* 0x000fe200000f3400 */
[----:B------:R-:W-:-:S02]  /*0a00*/  IMAD.IADD R137, R135, 0x1, R137 ;  /* 0x0000000187897824 */ /* 0x000fc400078e0289 */
[----:B------:R-:W-:Y:S02]  /*0a10*/  IMAD.MOV.U32 R136, RZ, RZ, R134 ;  /* 0x000000ffff887224 */ /* 0x000fe400078e0086 */
[-C--:B------:R-:W-:Y:S02]  /*0a20*/  IMAD R11, R9, R128.reuse, R12 ;  /* 0x00000080090b7224 */ /* 0x080fe400078e020c */
[----:B------:R-:W-:-:S04]  /*0a30*/  IMAD.WIDE.U32 R22, R81, R128, R136 ;  /* 0x0000008051167225 */ /* 0x000fc800078e0088 */
[----:B------:R-:W-:Y:S01]  /*0a40*/  IMAD.IADD R11, R23, 0x1, R11 ;  /* 0x00000001170b7824 */ /* 0x000fe200078e020b */
[C---:B------:R-:W-:Y:S01]  /*0a50*/  LEA R18, P0, R22.reuse, c[0x0][0x168], 0x1 ;  /* 0x00005a0016127a11 */ /* 0x040fe200078008ff */
[----:B------:R-:W-:Y:S02]  /*0a60*/  IMAD.SHL.U32 R131, R131, 0x2, RZ ;  /* 0x0000000283837824 */ /* 0x000fe400078e00ff */
[----:B------:R-:W-:Y:S01]  /*0a70*/  IMAD R0, R13, c[0x0][0x1b8], RZ ;  /* 0x00006e000d007a24 */ /* 0x000fe200078e02ff */
[----:B------:R-:W-:Y:S01]  /*0a80*/  LEA.HI.X R19, R22, c[0x0][0x16c], R11, 0x1, P0 ;  /* 0x00005b0016137a11 */ /* 0x000fe200000f0c0b */
[C---:B------:R-:W-:Y:S01]  /*0a90*/  IMAD.WIDE.U32 R132, R15.reuse, c[0x0][0x1b8], R132 ;  /* 0x00006e000f847a25 */ /* 0x040fe200078e0084 */
[----:B------:R-:W-:Y:S01]  /*0aa0*/  IADD3 R22, P0, R128, R18, RZ ;  /* 0x0000001280167210 */ /* 0x000fe20007f1e0ff */
[----:B------:R1:W-:Y:S02]  /*0ab0*/  LDGSTS.E.BYPASS.LTC128B.128 [R131], [R20.64] ;  /* 0x0000000014837fae */ /* 0x0003e4000b901d46 */
[----:B------:R-:W-:-:S02]  /*0ac0*/  IMAD R15, R15, c[0x0][0x1bc], R0 ;  /* 0x00006f000f0f7a24 */ /* 0x000fc400078e0200 */
[----:B------:R1:W-:Y:S01]  /*0ad0*/  LDGSTS.E.BYPASS.LTC128B.128 [R131+0x1000], [R20.64+0x40] ;  /* 0x0100004014837fae */ /* 0x0003e2000b901d46 */
[----:B------:R-:W-:Y:S02]  /*0ae0*/  IMAD.X R23, R127, 0x1, R19, P0 ;  /* 0x000000017f177824 */ /* 0x000fe400000e0613 */
[----:B------:R-:W-:Y:S01]  /*0af0*/  IMAD R0, R9, c[0x0][0x1a0], RZ ;  /* 0x0000680009007a24 */ /* 0x000fe200078e02ff */
[----:B------:R1:W-:Y:S01]  /*0b00*/  LDGSTS.E.BYPASS.LTC128B.128 [R131+0x2000], [R20.64+0x80] ;  /* 0x0200008014837fae */ /* 0x0003e2000b901d46 */
[----:B------:R-:W-:Y:S02]  /*0b10*/  IMAD.SHL.U32 R9, R4, 0x40, RZ ;  /* 0x0000004004097824 */ /* 0x000fe400078e00ff */
[----:B------:R-:W-:Y:S01]  /*0b20*/  IMAD R11, R81, c[0x0][0x1a4], R0 ;  /* 0x00006900510b7a24 */ /* 0x000fe200078e0200 */
[----:B------:R2:W-:Y:S01]  /*0b30*/  LDGSTS.E.BYPASS.LTC128B.128 [R131+0x800], [R16.64] ;  /* 0x0080000010837fae */ /* 0x0005e2000b901d46 */
[----:B------:R-:W-:Y:S01]  /*0b40*/  IMAD R0, R14, 0x8, R5 ;  /* 0x000000080e007824 */ /* 0x000fe200078e0205 */
[----:B------:R-:W-:Y:S01]  /*0b50*/  LOP3.LUT R9, R9, 0xc0, RZ, 0xc0, !PT ;  /* 0x000000c009097812 */ /* 0x000fe200078ec0ff */
[----:B------:R-:W-:Y:S01]  /*0b60*/  IMAD.WIDE.U32 R12, R81, c[0x0][0x1a0], RZ ;  /* 0x00006800510c7a25 */ /* 0x000fe200078e00ff */
[----:B------:R2:W-:Y:S02]  /*0b70*/  LDGSTS.E.BYPASS.LTC128B.128 [R131+0x1800], [R16.64+0x40] ;  /* 0x0180004010837fae */ /* 0x0005e4000b901d46 */
[----:B------:R-:W-:Y:S01]  /*0b80*/  LOP3.LUT R8, R9, 0x8, R8, 0xf8, !PT ;  /* 0x0000000809087812 */ /* 0x000fe200078ef808 */
[----:B------:R-:W-:Y:S01]  /*0b90*/  IMAD.SHL.U32 R5, R3, 0x40, RZ ;  /* 0x0000004003057824 */ /* 0x000fe200078e00ff */
[----:B------:R2:W-:Y:S01]  /*0ba0*/  LDGSTS.E.BYPASS.LTC128B.128 [R131+0x2800], [R16.64+0x80] ;  /* 0x0280008010837fae */ /* 0x0005e2000b901d46 */
[----:B------:R-:W-:Y:S01]  /*0bb0*/  IMAD.SHL.U32 R6, R6, 0x20, RZ ;  /* 0x0000002006067824 */ /* 0x000fe200078e00ff */
[----:B------:R-:W-:Y:S01]  /*0bc0*/  SHF.R.U32.HI R9, RZ, 0x3, R9 ;  /* 0x00000003ff097819 */ /* 0x000fe20000011609 */
[----:B------:R-:W-:Y:S01]  /*0bd0*/  IMAD.IADD R13, R13, 0x1, R11 ;  /* 0x000000010d0d7824 */ /* 0x000fe200078e020b */
[----:B------:R3:W-:Y:S01]  /*0be0*/  LDGSTS.E.BYPASS.LTC128B.128 [R131+0x3000], [R18.64] ;  /* 0x0300000012837fae */ /* 0x0007e2000b901d46 */
[----:B------:R-:W-:Y:S01]  /*0bf0*/  IMAD.SHL.U32 R14, R14, 0x8, RZ ;  /* 0x000000080e0e7824 */ /* 0x000fe200078e00ff */
[----:B------:R-:W-:Y:S01]  /*0c00*/  LEA R11, P0, R12, R132, 0x6 ;  /* 0x000000840c0b7211 */ /* 0x000fe200078030ff */
[----:B------:R-:W-:Y:S01]  /*0c10*/  IMAD.IADD R126, R133, 0x1, R15 ;  /* 0x00000001857e7824 */ /* 0x000fe200078e020f */
[----:B------:R3:W-:Y:S01]  /*0c20*/  LDGSTS.E.BYPASS.LTC128B.128 [R131+0x4000], [R18.64+0x40] ;  /* 0x0400004012837fae */ /* 0x0007e2000b901d46 */
[----:B------:R-:W-:-:S02]  /*0c30*/  LOP3.LUT R5, R5, 0xc0, RZ, 0xc0, !PT ;  /* 0x000000c005057812 */ /* 0x000fc400078ec0ff */
[----:B------:R-:W-:Y:S01]  /*0c40*/  LOP3.LUT R6, R6, 0xffffff00, RZ, 0xc0, !PT ;  /* 0xffffff0006067812 */ /* 0x000fe200078ec0ff */
[----:B------:R3:W-:Y:S01]  /*0c50*/  LDGSTS.E.BYPASS.LTC128B.128 [R131+0x5000], [R18.64+0x80] ;  /* 0x0500008012837fae */ /* 0x0007e2000b901d46 */
[----:B------:R-:W-:Y:S02]  /*0c60*/  LOP3.LUT R9, R8, R9, RZ, 0x3c, !PT ;  /* 0x0000000908097212 */ /* 0x000fe400078e3cff */
[----:B------:R-:W-:Y:S01]  /*0c70*/  LEA.HI.X R8, R12, R126, R13, 0x6, P0 ;  /* 0x0000007e0c087211 */ /* 0x000fe200000f340d */
[----:B------:R1:W-:Y:S01]  /*0c80*/  LDGSTS.E.BYPASS.LTC128B.128 [R131+0x3800], [R22.64] ;  /* 0x0380000016837fae */ /* 0x0003e2000b901d46 */
[----:B------:R-:W-:Y:S01]  /*0c90*/  LOP3.LUT R14, R5, 0x8, R14, 0xf8, !PT ;  /* 0x00000008050e7812 */ /* 0x000fe200078ef80e */
[----:B------:R-:W-:Y:S01]  /*0ca0*/  IMAD R12, R83, 0x200, R6 ;  /* 0x00000200530c7824 */ /* 0x000fe200078e0206 */
[----:B------:R-:W-:Y:S01]  /*0cb0*/  SHF.R.U32.HI R5, RZ, 0x3, R5 ;  /* 0x00000003ff057819 */ /* 0x000fe20000011605 */
[----:B------:R1:W-:Y:S01]  /*0cc0*/  LDGSTS.E.BYPASS.LTC128B.128 [R131+0x4800], [R22.64+0x40] ;  /* 0x0480004016837fae */ /* 0x0003e2000b901d46 */
[----:B------:R-:W-:-:S02]  /*0cd0*/  IMAD.U32 R0, R0, 0x20, R9 ;  /* 0x0000002000007824 */ /* 0x000fc400078e0009 */
[----:B------:R-:W-:Y:S01]  /*0ce0*/  LOP3.LUT R5, R14, R5, RZ, 0x3c, !PT ;  /* 0x000000050e057212 */ /* 0x000fe200078e3cff */
[----:B------:R1:W-:Y:S01]  /*0cf0*/  LDGSTS.E.BYPASS.LTC128B.128 [R131+0x5800], [R22.64+0x80] ;  /* 0x0580008016837fae */ /* 0x0003e2000b901d46 */
[C---:B------:R-:W-:Y:S01]  /*0d00*/  IMAD.SHL.U32 R87, R0.reuse, 0x2, RZ ;  /* 0x0000000200577824 */ /* 0x040fe200078e00ff */
[----:B------:R-:W-:Y:S01]  /*0d10*/  LEA R124, R0, 0x3000, 0x1 ;  /* 0x00003000007c7811 */ /* 0x000fe200078e08ff */
[----:B------:R-:W-:Y:S01]  /*0d20*/  IMAD R6, R7, 0x20, R6 ;  /* 0x0000002007067824 */ /* 0x000fe200078e0206 */
[----:B------:R-:W0:Y:S01]  /*0d30*/  LDGDEPBAR ;  /* 0x00000000000079af */ /* 0x000e220000000000 */
[----:B--2---:R-:W-:-:S04]  /*0d40*/  LEA R16, P0, R11, c[0x0][0x170], 0x1 ;  /* 0x00005c000b107a11 */ /* 0x004fc800078008ff */
[----:B------:R-:W-:Y:S01]  /*0d50*/  LEA.HI.X R17, R11, c[0x0][0x174], R8, 0x1, P0 ;  /* 0x00005d000b117a11 */ /* 0x000fe200000f0c08 */
[----:B------:R-:W-:-:S04]  /*0d60*/  IMAD R8, R7, 0x20, R12 ;  /* 0x0000002007087824 */ /* 0x000fc800078e020c */
[----:B------:R-:W-:Y:S01]  /*0d70*/  IMAD.IADD R125, R5, 0x1, R8 ;  /* 0x00000001057d7824 */ /* 0x000fe200078e0208 */
[----:B---3--:R-:W-:-:S03]  /*0d80*/  IADD3 R18, P0, R130, R16, RZ ;  /* 0x0000001082127210 */ /* 0x008fc60007f1e0ff */
[----:B------:R-:W-:Y:S02]  /*0d90*/  IMAD.SHL.U32 R125, R125, 0x2, RZ ;  /* 0x000000027d7d7824 */ /* 0x000fe400078e00ff */
[----:B------:R-:W-:Y:S01]  /*0da0*/  IMAD.X R19, R129, 0x1, R17, P0 ;  /* 0x0000000181137824 */ /* 0x000fe200000e0611 */
[----:B------:R-:W-:Y:S01]  /*0db0*/  LOP3.LUT P0, RZ, R4, 0x2, RZ, 0xc0, !PT ;  /* 0x0000000204ff7812 */ /* 0x000fe2000780c0ff */
[----:B------:R-:W-:-:S05]  /*0dc0*/  IMAD.MOV.U32 R4, RZ, RZ, 0x20 ;  /* 0x00000020ff047424 */ /* 0x000fca00078e00ff */
[----:B------:R-:W-:Y:S01]  /*0dd0*/  SEL R3, R4, 0xffffffe0, !P0 ;  /* 0xffffffe004037807 */ /* 0x000fe20004000000 */
[----:B------:R-:W-:-:S04]  /*0de0*/  DEPBAR.LE SB0, 0x0 ;  /* 0x000080000000791a */ /* 0x000fc80000000000 */
[----:B------:R-:W-:Y:S01]  /*0df0*/  BAR.SYNC.DEFER_BLOCKING 0x0 ;  /* 0x0000000000007b1d */ /* 0x000fe20000010000 */
[----:B------:R-:W-:Y:S01]  /*0e00*/  SEL R4, R4, 0xffffffe0, !P1 ;  /* 0xffffffe004047807 */ /* 0x000fe20004800000 */
[----:B------:R-:W-:Y:S01]  /*0e10*/  IMAD.IADD R122, R124, 0x1, R3 ;  /* 0x000000017c7a7824 */ /* 0x000fe200078e0203 */
[----:B------:R-:W-:-:S03]  /*0e20*/  LOP3.LUT R3, R82, 0xffffffe0, RZ, 0xc0, !PT ;  /* 0xffffffe052037812 */ /* 0x000fc600078ec0ff */
[----:B------:R-:W-:Y:S02]  /*0e30*/  IMAD.IADD R123, R125, 0x1, R4 ;  /* 0x000000017d7b7824 */ /* 0x000fe400078e0204 */
[C---:B------:R-:W-:Y:S02]  /*0e40*/  IMAD.IADD R0, R80.reuse, 0x1, -R3 ;  /* 0x0000000150007824 */ /* 0x040fe400078e0a03 */
[----:B------:R-:W-:-:S03]  /*0e50*/  IMAD.SHL.U32 R80, R80, 0x2, RZ ;  /* 0x0000000250507824 */ /* 0x000fc600078e00ff */
[----:B------:R-:W-:Y:S02]  /*0e60*/  SHF.R.S32.HI R3, RZ, 0x1f, R0 ;  /* 0x0000001fff037819 */ /* 0x000fe40000011400 */
[----:B------:R-:W-:Y:S02]  /*0e70*/  LOP3.LUT R80, R80, 0x6, RZ, 0xc0, !PT ;  /* 0x0000000650507812 */ /* 0x000fe400078ec0ff */
[----:B------:R-:W-:Y:S01]  /*0e80*/  LEA.HI R138, R3, R0, RZ, 0x2 ;  /* 0x00000000038a7211 */ /* 0x000fe200078f10ff */
[----:B------:R-:W-:Y:S02]  /*0e90*/  IMAD R3, R83, 0x10, R86 ;  /* 0x0000001053037824 */ /* 0x000fe400078e0256 */
[----:B------:R-:W-:Y:S01]  /*0ea0*/  IMAD R81, R81, 0x40, R80 ;  /* 0x0000004051517824 */ /* 0x000fe200078e0250 */
[----:B------:R-:W-:Y:S01]  /*0eb0*/  SHF.R.S32.HI R138, RZ, 0x2, R138 ;  /* 0x00000002ff8a7819 */ /* 0x000fe2000001148a */
[----:B------:R-:W-:Y:S01]  /*0ec0*/  @!PT LDS RZ, [RZ] ;  /* 0x00000000fffff984 */ /* 0x000fe20000000800 */
[----:B------:R-:W-:Y:S01]  /*0ed0*/  @!PT LDS RZ, [RZ] ;  /* 0x00000000fffff984 */ /* 0x000fe20000000800 */
[----:B------:R-:W-:Y:S01]  /*0ee0*/  @!PT LDS RZ, [RZ] ;  /* 0x00000000fffff984 */ /* 0x000fe20000000800 */
[----:B------:R2:W-:Y:S03]  /*0ef0*/  LDGSTS.E.BYPASS.LTC128B.128 [R131+0x6000], [R16.64] ;  /* 0x0600000010837fae */ /* 0x0005e6000b901d46 */
[----:B------:R-:W-:-:S02]  /*0f00*/  IADD3 R0, R3, 0x1, R138 ;  /* 0x0000000103007810 */ /* 0x000fc40007ffe08a */
[----:B------:R-:W-:Y:S01]  /*0f10*/  IADD3 R3, R81, 0x1, RZ ;  /* 0x0000000151037810 */ /* 0x000fe20007ffe0ff */
[----:B------:R2:W-:Y:S01]  /*0f20*/  LDGSTS.E.BYPASS.LTC128B.128 [R131+0x7000], [R16.64+0x40] ;  /* 0x0700004010837fae */ /* 0x0005e2000b901d46 */
[----:B------:R-:W-:Y:S02]  /*0f30*/  IADD3 R0, R85, -c[0x0][0x214], R0 ;  /* 0x8000850055007a10 */ /* 0x000fe40007ffe000 */
[----:B------:R-:W-:Y:S01]  /*0f40*/  IADD3 R7, R81, 0x10, RZ ;  /* 0x0000001051077810 */ /* 0x000fe20007ffe0ff */
[----:B------:R2:W-:Y:S01]  /*0f50*/  LDGSTS.E.BYPASS.LTC128B.128 [R131+0x8000], [R16.64+0x80] ;  /* 0x0800008010837fae */ /* 0x0005e2000b901d46 */
[----:B------:R-:W-:-:S03]  /*0f60*/  IADD3 R0, R0, c[0x0][0x2e8], RZ ;  /* 0x0000ba0000007a10 */ /* 0x000fc60007ffe0ff */
[----:B------:R2:W-:Y:S04]  /*0f70*/  LDGSTS.E.BYPASS.LTC128B.128 [R131+0x6800], [R18.64] ;  /* 0x0680000012837fae */ /* 0x0005e8000b901d46 */
[----:B------:R2:W-:Y:S04]  /*0f80*/  LDGSTS.E.BYPASS.LTC128B.128 [R131+0x7800], [R18.64+0x40] ;  /* 0x0780004012837fae */ /* 0x0005e8000b901d46 */
[----:B------:R2:W-:Y:S04]  /*0f90*/  LDGSTS.E.BYPASS.LTC128B.128 [R131+0x8800], [R18.64+0x80] ;  /* 0x0880008012837fae */ /* 0x0005e8000b901d46 */
[----:B------:R-:W-:Y:S04]  /*0fa0*/  LDSM.16.M88.4 R12, [R125] ;  /* 0x000000007d0c783b */ /* 0x000fe80000000200 */
[----:B------:R-:W3:Y:S04]  /*0fb0*/  LDSM.16.M88.4 R40, [R87+0x3400] ;  /* 0x003400005728783b */ /* 0x000ee80000000200 */
[----:B------:R-:W4:Y:S04]  /*0fc0*/  LDSM.16.M88.4 R8, [R87+0x3c00] ;  /* 0x003c00005708783b */ /* 0x000f280000000200 */
[----:B------:R-:W5:Y:S04]  /*0fd0*/  LDSM.16.M88.4 R48, [R87+0x3000] ;  /* 0x003000005730783b */ /* 0x000f680000000200 */
[----:B------:R-:W4:Y:S04]  /*0fe0*/  LDSM.16.M88.4 R32, [R87+0x3800] ;  /* 0x003800005720783b */ /* 0x000f280000000200 */
[----:B------:R-:W-:Y:S04]  /*0ff0*/  LDSM.16.M88.4 R72, [R123] ;  /* 0x000000007b48783b */ /* 0x000fe80000000200 */
[----:B------:R-:W5:Y:S04]  /*1000*/  LDSM.16.M88.4 R64, [R122+0x400] ;  /* 0x000400007a40783b */ /* 0x000f680000000200 */
[----:B------:R-:W5:Y:S04]  /*1010*/  LDSM.16.M88.4 R56, [R122+0xc00] ;  /* 0x000c00007a38783b */ /* 0x000f680000000200 */
[----:B------:R-:W-:Y:S04]  /*1020*/  LDSM.16.M88.4 R28, [R125+0x1000] ;  /* 0x001000007d1c783b */ /* 0x000fe80000000200 */
[----:B-1----:R-:W1:Y:S04]  /*1030*/  LDSM.16.M88.4 R20, [R87+0x4400] ;  /* 0x004400005714783b */ /* 0x002e680000000200 */
[----:B------:R-:W1:Y:S01]  /*1040*/  LDSM.16.M88.4 R60, [R122+0x800] ;  /* 0x000800007a3c783b */ /* 0x000e620000000200 */
[C---:B---3--:R-:W-:Y:S03]  /*1050*/  HMMA.16816.F32.BF16 R44, R12.reuse, R40, RZ ;  /* 0x000000280c2c723c */ /* 0x048fe600000418ff */
[----:B------:R-:W3:Y:S04]  /*1060*/  LDSM.16.M88.4 R68, [R122] ;  /* 0x000000007a44783b */ /* 0x000ee80000000200 */
[----:B--2---:R-:W-:Y:S01]  /*1070*/  LDSM.16.M88.4 R16, [R87+0x4800] ;  /* 0x004800005710783b */ /* 0x004fe20000000200 */
[C---:B------:R-:W-:Y:S03]  /*1080*/  HMMA.16816.F32.BF16 R40, R12.reuse, R42, RZ ;  /* 0x0000002a0c28723c */ /* 0x040fe600000418ff */
[----:B------:R-:W-:Y:S04]  /*1090*/  LDSM.16.M88.4 R24, [R87+0x4000] ;  /* 0x004000005718783b */ /* 0x000fe80000000200 */
[----:B------:R-:W0:Y:S01]  /*10a0*/  LDGDEPBAR ;  /* 0x00000000000079af */ /* 0x000e220000000000 */
[C---:B----4-:R-:W-:Y:S08]  /*10b0*/  HMMA.16816.F32.BF16 R76, R12.reuse, R8, RZ ;  /* 0x000000080c4c723c */ /* 0x050ff000000418ff */
[C---:B------:R-:W-:Y:S08]  /*10c0*/  HMMA.16816.F32.BF16 R8, R12.reuse, R10, RZ ;  /* 0x0000000a0c08723c */ /* 0x040ff000000418ff */
[C---:B-----5:R-:W-:Y:S08]  /*10d0*/  HMMA.16816.F32.BF16 R52, R12.reuse, R48, RZ ;  /* 0x000000300c34723c */ /* 0x060ff000000418ff */
[C---:B------:R-:W-:Y:S08]  /*10e0*/  HMMA.16816.F32.BF16 R36, R12.reuse, R32, RZ ;  /* 0x000000200c24723c */ /* 0x040ff000000418ff */
[C---:B------:R-:W-:Y:S08]  /*10f0*/  HMMA.16816.F32.BF16 R48, R12.reuse, R50, RZ ;  /* 0x000000320c30723c */ /* 0x040ff000000418ff */
[----:B------:R-:W-:Y:S01]  /*1100*/  HMMA.16816.F32.BF16 R32, R12, R34, RZ ;  /* 0x000000220c20723c */ /* 0x000fe200000418ff */
[----:B------:R-:W2:Y:S07]  /*1110*/  LDSM.16.M88.4 R12, [R87+0x4c00] ;  /* 0x004c0000570c783b */ /* 0x000eae0000000200 */
[C---:B------:R-:W-:Y:S08]  /*1120*/  HMMA.16816.F32.BF16 R44, R72.reuse, R64, R44 ;  /* 0x00000040482c723c */ /* 0x040ff0000004182c */
[C---:B------:R-:W-:Y:S01]  /*1130*/  HMMA.16816.F32.BF16 R40, R72.reuse, R66, R40 ;  /* 0x000000424828723c */ /* 0x040fe20000041828 */
[----:B------:R-:W-:Y:S07]  /*1140*/  LDSM.16.M88.4 R64, [R123+0x1000] ;  /* 0x001000007b40783b */ /* 0x000fee0000000200 */
[C---:B------:R-:W-:Y:S08]  /*1150*/  HMMA.16816.F32.BF16 R76, R72.reuse, R56, R76 ;  /* 0x00000038484c723c */ /* 0x040ff0000004184c */
[----:B------:R-:W-:Y:S01]  /*1160*/  HMMA.16816.F32.BF16 R8, R72, R58, R8 ;  /* 0x0000003a4808723c */ /* 0x000fe20000041808 */
[----:B------:R-:W-:Y:S07]  /*1170*/  LDSM.16.M88.4 R56, [R125+0x2000] ;  /* 0x002000007d38783b */ /* 0x000fee0000000200 */
[C---:B-1----:R-:W-:Y:S08]  /*1180*/  HMMA.16816.F32.BF16 R44, R28.reuse, R20, R44 ;  /* 0x000000141c2c723c */ /* 0x042ff0000004182c */
[----:B------:R-:W-:Y:S01]  /*1190*/  HMMA.16816.F32.BF16 R40, R28, R22, R40 ;  /* 0x000000161c28723c */ /* 0x000fe20000041828 */
[----:B------:R-:W1:Y:S07]  /*11a0*/  LDSM.16.M88.4 R20, [R122+0x1400] ;  /* 0x001400007a14783b */ /* 0x000e6e0000000200 */
[C---:B------:R-:W-:Y:S08]  /*11b0*/  HMMA.16816.F32.BF16 R36, R72.reuse, R60, R36 ;  /* 0x0000003c4824723c */ /* 0x040ff00000041824 */
[C---:B------:R-:W-:Y:S01]  /*11c0*/  HMMA.16816.F32.BF16 R32, R72.reuse, R62, R32 ;  /* 0x0000003e4820723c */ /* 0x040fe20000041820 */
[----:B------:R-:W4:Y:S07]  /*11d0*/  LDSM.16.M88.4 R60, [R122+0x1000] ;  /* 0x001000007a3c783b */ /* 0x000f2e0000000200 */
[C---:B---3--:R-:W-:Y:S08]  /*11e0*/  HMMA.16816.F32.BF16 R52, R72.reuse, R68, R52 ;  /* 0x000000444834723c */ /* 0x048ff00000041834 */
[----:B------:R-:W-:Y:S08]  /*11f0*/  HMMA.16816.F32.BF16 R48, R72, R70, R48 ;  /* 0x000000464830723c */ /* 0x000ff00000041830 */
[C---:B--2---:R-:W-:Y:S08]  /*1200*/  HMMA.16816.F32.BF16 R76, R28.reuse, R12, R76 ;  /* 0x0000000c1c4c723c */ /* 0x044ff0000004184c */
[C---:B------:R-:W-:Y:S01]  /*1210*/  HMMA.16816.F32.BF16 R8, R28.reuse, R14, R8 ;  /* 0x0000000e1c08723c */ /* 0x040fe20000041808 */
[----:B------:R-:W2:Y:S07]  /*1220*/  LDSM.16.M88.4 R12, [R122+0x1c00] ;  /* 0x001c00007a0c783b */ /* 0x000eae0000000200 */
[C---:B------:R-:W-:Y:S08]  /*1230*/  HMMA.16816.F32.BF16 R36, R28.reuse, R16, R36 ;  /* 0x000000101c24723c */ /* 0x040ff00000041824 */
[C---:B------:R-:W-:Y:S01]  /*1240*/  HMMA.16816.F32.BF16 R32, R28.reuse, R18, R32 ;  /* 0x000000121c20723c */ /* 0x040fe20000041820 */
[----:B------:R-:W3:Y:S07]  /*1250*/  LDSM.16.M88.4 R16, [R122+0x1800] ;  /* 0x001800007a10783b */ /* 0x000eee0000000200 */
[C---:B------:R-:W-:Y:S08]  /*1260*/  HMMA.16816.F32.BF16 R52, R28.reuse, R24, R52 ;  /* 0x000000181c34723c */ /* 0x040ff00000041834 */
[----:B------:R-:W-:Y:S01]  /*1270*/  HMMA.16816.F32.BF16 R48, R28, R26, R48 ;  /* 0x0000001a1c30723c */ /* 0x000fe20000041830 */
[----:B------:R-:W-:Y:S04]  /*1280*/  LDSM.16.M88.4 R28, [R87+0x5000] ;  /* 0x00500000571c783b */ /* 0x000fe80000000200 */
[----:B------:R-:W-:Y:S03]  /*1290*/  LDSM.16.M88.4 R24, [R87+0x5400] ;  /* 0x005400005718783b */ /* 0x000fe60000000200 */
[C---:B-1----:R-:W-:Y:S08]  /*12a0*/  HMMA.16816.F32.BF16 R44, R64.reuse, R20, R44 ;  /* 0x00000014402c723c */ /* 0x042ff0000004182c */
[C---:B------:R-:W-:Y:S01]  /*12b0*/  HMMA.16816.F32.BF16 R40, R64.reuse, R22, R40 ;  /* 0x000000164028723c */ /* 0x040fe20000041828 */
[----:B------:R-:W1:Y:S07]  /*12c0*/  LDSM.16.M88.4 R20, [R87+0x5c00] ;  /* 0x005c00005714783b */ /* 0x000e6e0000000200 */
[C---:B----4-:R-:W-:Y:S08]  /*12d0*/  HMMA.16816.F32.BF16 R52, R64.reuse, R60, R52 ;  /* 0x0000003c4034723c */ /* 0x050ff00000041834 */
[C---:B------:R-:W-:Y:S01]  /*12e0*/  HMMA.16816.F32.BF16 R48, R64.reuse, R62, R48 ;  /* 0x0000003e4030723c */ /* 0x040fe20000041830 */
[----:B------:R-:W4:Y:S07]  /*12f0*/  LDSM.16.M88.4 R60, [R87+0x5800] ;  /* 0x00580000573c783b */ /* 0x000f2e0000000200 */
[C---:B--2---:R-:W-:Y:S08]  /*1300*/  HMMA.16816.F32.BF16 R76, R64.reuse, R12, R76 ;  /* 0x0000000c404c723c */ /* 0x044ff0000004184c */
[C---:B------:R-:W-:Y:S01]  /*1310*/  HMMA.16816.F32.BF16 R8, R64.reuse, R14, R8 ;  /* 0x0000000e4008723c */ /* 0x040fe20000041808 */
[----:B------:R-:W-:Y:S07]  /*1320*/  LDSM.16.M88.4 R12, [R122+0x2400] ;  /* 0x002400007a0c783b */ /* 0x000fee0000000200 */
[C---:B---3--:R-:W-:Y:S08]  /*1330*/  HMMA.16816.F32.BF16 R36, R64.reuse, R16, R36 ;  /* 0x000000104024723c */ /* 0x048ff00000041824 */
[----:B------:R-:W-:Y:S01]  /*1340*/  HMMA.16816.F32.BF16 R68, R64, R18, R32 ;  /* 0x000000124044723c */ /* 0x000fe20000041820 */
[----:B------:R-:W-:Y:S04]  /*1350*/  LDSM.16.M88.4 R16, [R123+0x2000] ;  /* 0x002000007b10783b */ /* 0x000fe80000000200 */
[----:B------:R-:W2:Y:S03]  /*1360*/  LDSM.16.M88.4 R32, [R122+0x2000] ;  /* 0x002000007a20783b */ /* 0x000ea60000000200 */
[C---:B-1----:R-:W-:Y:S08]  /*1370*/  HMMA.16816.F32.BF16 R76, R56.reuse, R20, R76 ;  /* 0x00000014384c723c */ /* 0x042ff0000004184c */
[C---:B------:R-:W-:Y:S01]  /*1380*/  HMMA.16816.F32.BF16 R8, R56.reuse, R22, R8 ;  /* 0x000000163808723c */ /* 0x040fe20000041808 */
[----:B------:R-:W1:Y:S07]  /*1390*/  LDSM.16.M88.4 R20, [R122+0x2800] ;  /* 0x002800007a14783b */ /* 0x000e6e0000000200 */
[C---:B------:R-:W-:Y:S07]  /*13a0*/  HMMA.16816.F32.BF16 R48, R56.reuse, R30, R48 ;  /* 0x0000001e3830723c */ /* 0x040fee0000041830 */
[----:B------:R-:W-:Y:S01]  /*13b0*/  IADD3 R30, R0, 0x8, RZ ;  /* 0x00000008001e7810 */ /* 0x000fe20007ffe0ff */
[----:B------:R-:W-:Y:S01]  /*13c0*/  HMMA.16816.F32.BF16 R44, R56, R24, R44 ;  /* 0x00000018382c723c */ /* 0x000fe2000004182c */
[----:B------:R-:W-:-:S07]  /*13d0*/  IADD3 R31, R81, 0x20, RZ ;  /* 0x00000020511f7810 */ /* 0x000fce0007ffe0ff */
[----:B------:R-:W-:Y:S01]  /*13e0*/  HMMA.16816.F32.BF16 R40, R56, R26, R40 ;  /* 0x0000001a3828723c */ /* 0x000fe20000041828 */
[----:B------:R-:W3:Y:S01]  /*13f0*/  LDSM.16.M88.4 R24, [R122+0x2c00] ;  /* 0x002c00007a18783b */ /* 0x000ee20000000200 */
[----:B------:R-:W-:-:S06]  /*1400*/  DEPBAR.LE SB0, 0x0 ;  /* 0x000080000000791a */ /* 0x000fcc0000000000 */
[C---:B------:R-:W-:Y:S07]  /*1410*/  HMMA.16816.F32.BF16 R52, R56.reuse, R28, R52 ;  /* 0x0000001c3834723c */ /* 0x040fee0000041834 */
[----:B------:R-:W-:Y:S01]  /*1420*/  SHF.R.S32.HI R28, RZ, 0x1f, R82 ;  /* 0x0000001fff1c7819 */ /* 0x000fe20000011452 */
[----:B----4-:R-:W-:Y:S03]  /*1430*/  HMMA.16816.F32.BF16 R36, R56, R60, R36 ;  /* 0x0000003c3824723c */ /* 0x010fe60000041824 */
[----:B------:R-:W-:-:S04]  /*1440*/  LEA.HI R28, R28, R83, RZ, 0x2 ;  /* 0x000000531c1c7211 */ /* 0x000fc800078f10ff */
[----:B------:R-:W-:Y:S01]  /*1450*/  LOP3.LUT R28, R28, 0xfffffffc, RZ, 0xc0, !PT ;  /* 0xfffffffc1c1c7812 */ /* 0x000fe200078ec0ff */
[----:B------:R-:W-:Y:S04]  /*1460*/  HMMA.16816.F32.BF16 R68, R56, R62, R68 ;  /* 0x0000003e3844723c */ /* 0x000fe80000041844 */
[----:B------:R-:W-:-:S04]  /*1470*/  IMAD.IADD R139, R83, 0x1, -R28 ;  /* 0x00000001538b7824 */ /* 0x000fc800078e0a1c */
[C---:B--2---:R-:W-:Y:S07]  /*1480*/  HMMA.16816.F32.BF16 R48, R16.reuse, R34, R48 ;  /* 0x000000221030723c */ /* 0x044fee0000041830 */
[----:B------:R-:W-:Y:S01]  /*1490*/  IADD3 R35, R81, 0x29, RZ ;  /* 0x0000002951237810 */ /* 0x000fe20007ffe0ff */
[C---:B------:R-:W-:Y:S07]  /*14a0*/  HMMA.16816.F32.BF16 R44, R16.reuse, R12, R44 ;  /* 0x0000000c102c723c */ /* 0x040fee000004182c */
[-C--:B------:R-:W-:Y:S01]  /*14b0*/  IMNMX R12, R0, R85.reuse, PT ;  /* 0x00000055000c7217 */ /* 0x080fe20003800200 */
[----:B------:R-:W-:Y:S01]  /*14c0*/  HMMA.16816.F32.BF16 R52, R16, R32, R52 ;  /* 0x000000201034723c */ /* 0x000fe20000041834 */
[----:B------:R-:W-:-:S02]  /*14d0*/  IMNMX R0, R30, R85, PT ;  /* 0x000000551e007217 */ /* 0x000fc40003800200 */
[C---:B------:R-:W-:Y:S02]  /*14e0*/  ISETP.GE.AND P1, PT, R3.reuse, R12, PT ;  /* 0x0000000c0300720c */ /* 0x040fe40003f26270 */
[----:B------:R-:W-:Y:S02]  /*14f0*/  ISETP.GE.AND P0, PT, R3, R0, PT ;  /* 0x000000000300720c */ /* 0x000fe40003f06270 */
[C---:B------:R-:W-:Y:S01]  /*1500*/  IADD3 R3, R81.reuse, 0x8, RZ ;  /* 0x0000000851037810 */ /* 0x040fe20007ffe0ff */
[----:B------:R-:W-:Y:S01]  /*1510*/  HMMA.16816.F32.BF16 R40, R16, R14, R40 ;  /* 0x0000000e1028723c */ /* 0x000fe20000041828 */
[----:B------:R-:W-:Y:S02]  /*1520*/  IADD3 R13, R81, 0x9, RZ ;  /* 0x00000009510d7810 */ /* 0x000fe40007ffe0ff */
[C---:B------:R-:W-:Y:S02]  /*1530*/  ISETP.GE.AND P2, PT, R3.reuse, R12, PT ;  /* 0x0000000c0300720c */ /* 0x040fe40003f46270 */
[----:B------:R-:W-:-:S02]  /*1540*/  ISETP.GE.AND P5, PT, R3, R0, PT ;  /* 0x000000000300720c */ /* 0x000fc40003fa6270 */
[C---:B------:R-:W-:Y:S01]  /*1550*/  ISETP.GE.AND P3, PT, R13.reuse, R12, PT ;  /* 0x0000000c0d00720c */ /* 0x040fe20003f66270 */
[C---:B-1----:R-:W-:Y:S01]  /*1560*/  HMMA.16816.F32.BF16 R36, R16.reuse, R20, R36 ;  /* 0x000000141024723c */ /* 0x042fe20000041824 */
[----:B------:R-:W-:Y:S02]  /*1570*/  ISETP.GE.AND P4, PT, R13, R0, PT ;  /* 0x000000000d00720c */ /* 0x000fe40003f86270 */
[C---:B------:R-:W-:Y:S02]  /*1580*/  IADD3 R3, R81.reuse, 0x11, RZ ;  /* 0x0000001151037810 */ /* 0x040fe40007ffe0ff */
[----:B------:R-:W-:Y:S02]  /*1590*/  IADD3 R13, R81, 0x18, RZ ;  /* 0x00000018510d7810 */ /* 0x000fe40007ffe0ff */
[----:B------:R-:W-:Y:S01]  /*15a0*/  ISETP.GE.AND P6, PT, R7, R12, PT ;  /* 0x0000000c0700720c */ /* 0x000fe20003fc6270 */
[----:B------:R-:W-:Y:S01]  /*15b0*/  HMMA.16816.F32.BF16 R68, R16, R22, R68 ;  /* 0x000000161044723c */ /* 0x000fe20000041844 */
[----:B------:R-:W-:-:S02]  /*15c0*/  FSEL R29, R48, -INF , !P2 ;  /* 0xff800000301d7808 */ /* 0x000fc40005000000 */
[----:B------:R-:W-:Y:S02]  /*15d0*/  FSEL R59, R50, -INF , !P5 ;  /* 0xff800000323b7808 */ /* 0x000fe40006800000 */
[----:B------:R-:W-:Y:S02]  /*15e0*/  FSEL R49, R49, -INF , !P3 ;  /* 0xff80000031317808 */ /* 0x000fe40005800000 */
[----:B------:R-:W-:Y:S01]  /*15f0*/  FSEL R57, R51, -INF , !P4 ;  /* 0xff80000033397808 */ /* 0x000fe20006000000 */
[----:B---3--:R-:W-:Y:S01]  /*1600*/  HMMA.16816.F32.BF16 R76, R16, R24, R76 ;  /* 0x00000018104c723c */ /* 0x008fe2000004184c */
[----:B------:R-:W-:Y:S02]  /*1610*/  ISETP.GE.AND P2, PT, R7, R0, PT ;  /* 0x000000000700720c */ /* 0x000fe40003f46270 */
[C---:B------:R-:W-:Y:S02]  /*1620*/  ISETP.GE.AND P5, PT, R3.reuse, R12, PT ;  /* 0x0000000c0300720c */ /* 0x040fe40003fa6270 */
[----:B------:R-:W-:-:S02]  /*1630*/  ISETP.GE.AND P3, PT, R3, R0, PT ;  /* 0x000000000300720c */ /* 0x000fc40003f66270 */
[----:B------:R-:W-:Y:S01]  /*1640*/  ISETP.GE.AND P4, PT, R13, R12, PT ;  /* 0x0000000c0d00720c */ /* 0x000fe20003f86270 */
[----:B------:R-:W-:Y:S01]  /*1650*/  HMMA.16816.F32.BF16 R8, R16, R26, R8 ;  /* 0x0000001a1008723c */ /* 0x000fe20000041808 */
[----:B------:R-:W-:Y:S02]  /*1660*/  IADD3 R3, R81, 0x19, RZ ;  /* 0x0000001951037810 */ /* 0x000fe40007ffe0ff */
[----:B------:R-:W-:Y:S02]  /*1670*/  FSEL R7, R44, -INF , !P6 ;  /* 0xff8000002c077808 */ /* 0x000fe40007000000 */
[----:B------:R-:W-:Y:S02]  /*1680*/  ISETP.GE.AND P6, PT, R13, R0, PT ;  /* 0x000000000d00720c */ /* 0x000fe40003fc6270 */
[----:B------:R-:W-:Y:S02]  /*1690*/  FSEL R55, R55, -INF , !P0 ;  /* 0xff80000037377808 */ /* 0x000fe40004000000 */
[----:B------:R-:W-:-:S02]  /*16a0*/  FSEL R13, R46, -INF , !P2 ;  /* 0xff8000002e0d7808 */ /* 0x000fc40005000000 */
[----:B------:R-:W-:Y:S02]  /*16b0*/  FSEL R21, R45, -INF , !P5 ;  /* 0xff8000002d157808 */ /* 0x000fe40006800000 */
[----:B------:R-:W-:Y:S02]  /*16c0*/  FSEL R23, R47, -INF , !P3 ;  /* 0xff8000002f177808 */ /* 0x000fe40005800000 */
[----:B------:R-:W-:Y:S02]  /*16d0*/  FSEL R15, R40, -INF , !P4 ;  /* 0xff800000280f7808 */ /* 0x000fe40006000000 */
[-C--:B------:R-:W-:Y:S02]  /*16e0*/  ISETP.GE.AND P0, PT, R81, R12.reuse, PT ;  /* 0x0000000c5100720c */ /* 0x080fe40003f06270 */
[C---:B------:R-:W-:Y:S02]  /*16f0*/  ISETP.GE.AND P2, PT, R3.reuse, R12, PT ;  /* 0x0000000c0300720c */ /* 0x040fe40003f46270 */
[----:B------:R-:W-:-:S02]  /*1700*/  ISETP.GE.AND P5, PT, R3, R0, PT ;  /* 0x000000000300720c */ /* 0x000fc40003fa6270 */
[C---:B------:R-:W-:Y:S02]  /*1710*/  ISETP.GE.AND P3, PT, R31.reuse, R12, PT ;  /* 0x0000000c1f00720c */ /* 0x040fe40003f66270 */
[----:B------:R-:W-:Y:S02]  /*1720*/  ISETP.GE.AND P4, PT, R31, R0, PT ;  /* 0x000000001f00720c */ /* 0x000fe40003f86270 */
[C---:B------:R-:W-:Y:S02]  /*1730*/  IADD3 R3, R81.reuse, 0x21, RZ ;  /* 0x0000002151037810 */ /* 0x040fe40007ffe0ff */
[----:B------:R-:W-:Y:S02]  /*1740*/  IADD3 R31, R81, 0x28, RZ ;  /* 0x00000028511f7810 */ /* 0x000fe40007ffe0ff */
[----:B------:R-:W-:Y:S02]  /*1750*/  FSEL R52, R52, -INF , !P0 ;  /* 0xff80000034347808 */ /* 0x000fe40004000000 */
[----:B------:R-:W-:-:S02]  /*1760*/  FSEL R61, R41, -INF , !P2 ;  /* 0xff800000293d7808 */ /* 0x000fc40005000000 */
[----:B------:R-:W-:Y:S02]  /*1770*/  FSEL R97, R43, -INF , !P5 ;  /* 0xff8000002b617808 */ /* 0x000fe40006800000 */
[----:B------:R-:W-:Y:S02]  /*1780*/  FSEL R87, R36, -INF , !P3 ;  /* 0xff80000024577808 */ /* 0x000fe40005800000 */
[----:B------:R-:W-:Y:S02]  /*1790*/  FSEL R17, R38, -INF , !P4 ;  /* 0xff80000026117808 */ /* 0x000fe40006000000 */
[----:B------:R-:W-:Y:S02]  /*17a0*/  ISETP.NE.AND P0, PT, R84, 0x1, PT ;  /* 0x000000015400780c */ /* 0x000fe40003f05270 */
[----:B------:R-:W-:Y:S02]  /*17b0*/  ISETP.GE.AND P2, PT, R3, R0, PT ;  /* 0x000000000300720c */ /* 0x000fe40003f46270 */
[----:B------:R-:W-:-:S02]  /*17c0*/  ISETP.GE.AND P5, PT, R31, R12, PT ;  /* 0x0000000c1f00720c */ /* 0x000fc40003fa6270 */
[----:B------:R-:W-:Y:S02]  /*17d0*/  ISETP.GE.AND P3, PT, R31, R0, PT ;  /* 0x000000001f00720c */ /* 0x000fe40003f66270 */
[----:B------:R-:W-:Y:S02]  /*17e0*/  ISETP.GE.AND P4, PT, R35, R12, PT ;  /* 0x0000000c2300720c */ /* 0x000fe40003f86270 */
[C---:B------:R-:W-:Y:S02]  /*17f0*/  IADD3 R33, R81.reuse, 0x30, RZ ;  /* 0x0000003051217810 */ /* 0x040fe40007ffe0ff */
[----:B------:R-:W-:Y:S02]  /*1800*/  IADD3 R31, R81, 0x31, RZ ;  /* 0x00000031511f7810 */ /* 0x000fe40007ffe0ff */
[----:B------:R-:W-:Y:S02]  /*1810*/  FSEL R25, R42, -INF , !P6 ;  /* 0xff8000002a197808 */ /* 0x000fe40007000000 */
[----:B------:R-:W-:-:S02]  /*1820*/  FSEL R19, R39, -INF , !P2 ;  /* 0xff80000027137808 */ /* 0x000fc40005000000 */
[----:B------:R-:W-:Y:S02]  /*1830*/  FSEL R53, R53, -INF , !P1 ;  /* 0xff80000035357808 */ /* 0x000fe40004800000 */
[----:B------:R-:W-:Y:S02]  /*1840*/  FSEL R99, R70, -INF , !P3 ;  /* 0xff80000046637808 */ /* 0x000fe40005800000 */
[----:B------:R-:W-:Y:S01]  /*1850*/  FSEL R107, R69, -INF , !P4 ;  /* 0xff800000456b7808 */ /* 0x000fe20006000000 */
[----:B------:R-:W-:Y:S01]  /*1860*/  BAR.SYNC.DEFER_BLOCKING 0x0 ;  /* 0x0000000000007b1d */ /* 0x000fe20000010000 */
[-C--:B------:R-:W-:Y:S02]  /*1870*/  ISETP.GE.AND P6, PT, R3, R12.reuse, PT ;  /* 0x0000000c0300720c */ /* 0x080fe40003fc6270 */
[-C--:B------:R-:W-:Y:S02]  /*1880*/  ISETP.GE.AND P2, PT, R33, R12.reuse, PT ;  /* 0x0000000c2100720c */ /* 0x080fe40003f46270 */
[----:B------:R-:W-:-:S02]  /*1890*/  ISETP.GE.AND P1, PT, R31, R12, PT ;  /* 0x0000000c1f00720c */ /* 0x000fc40003f26270 */
[-C--:B------:R-:W-:Y:S02]  /*18a0*/  ISETP.GE.AND P3, PT, R35, R0.reuse, PT ;  /* 0x000000002300720c */ /* 0x080fe40003f66270 */
        /* <DEDUP_REMOVED lines=8> */
[----:B------:R-:W-:Y:S02]  /*1930*/  FSEL R92, R77, -INF , !P1 ;  /* 0xff8000004d5c7808 */ /* 0x000fe40004800000 */
[-C--:B------:R-:W-:Y:S02]  /*1940*/  ISETP.GE.AND P6, PT, R27, R12.reuse, PT ;  /* 0x0000000c1b00720c */ /* 0x080fe40003fc6270 */
[----:B------:R-:W-:-:S02]  /*1950*/  ISETP.GE.AND P5, PT, R3, R12, PT ;  /* 0x0000000c0300720c */ /* 0x000fc40003fa6270 */
[-C--:B------:R-:W-:Y:S02]  /*1960*/  ISETP.GE.AND P3, PT, R31, R0.reuse, PT ;  /* 0x000000001f00720c */ /* 0x080fe40003f66270 */
[-C--:B------:R-:W-:Y:S02]  /*1970*/  ISETP.GE.AND P2, PT, R27, R0.reuse, PT ;  /* 0x000000001b00720c */ /* 0x080fe40003f46270 */
[-C--:B------:R-:W-:Y:S02]  /*1980*/  ISETP.GE.AND P4, PT, R81, R0.reuse, PT ;  /* 0x000000005100720c */ /* 0x080fe40003f86270 */
[----:B------:R-:W-:Y:S01]  /*1990*/  ISETP.GE.AND P1, PT, R3, R0, PT ;  /* 0x000000000300720c */ /* 0x000fe20003f26270 */
[----:B------:R-:W-:Y:S01]  /*19a0*/  IMAD.IADD R3, R5, 0x1, R6 ;  /* 0x0000000105037824 */ /* 0x000fe200078e0206 */
[----:B------:R-:W-:Y:S02]  /*19b0*/  FSEL R54, R54, -INF , !P4 ;  /* 0xff80000036367808 */ /* 0x000fe40006000000 */
[----:B------:R-:W-:-:S02]  /*19c0*/  FSEL R89, R79, -INF , !P3 ;  /* 0xff8000004f597808 */ /* 0x000fc40005800000 */
[----:B------:R-:W-:Y:S02]  /*19d0*/  FSEL R95, R8, -INF , !P6 ;  /* 0xff800000085f7808 */ /* 0x000fe40007000000 */
[----:B------:R-:W-:Y:S02]  /*19e0*/  FSEL R85, R10, -INF , !P2 ;  /* 0xff8000000a557808 */ /* 0x000fe40005000000 */
[----:B------:R-:W-:Y:S02]  /*19f0*/  FSEL R94, R9, -INF , !P5 ;  /* 0xff800000095e7808 */ /* 0x000fe40006800000 */
[----:B------:R-:W-:Y:S01]  /*1a00*/  FSEL R35, R11, -INF , !P1 ;  /* 0xff8000000b237808 */ /* 0x000fe20004800000 */
[----:B------:R-:W-:Y:S05]  /*1a10*/  @!P0 BRA `(.L_x_150) ;  /* 0x0000017000008947 */ /* 0x000fea0003800000 */
[----:B------:R-:W-:Y:S01]  /*1a20*/  IADD3 R9, R84, -0x2, RZ ;  /* 0xfffffffe54097810 */ /* 0x000fe20007ffe0ff */
[----:B------:R-:W-:-:S03]  /*1a30*/  IMAD.SHL.U32 R6, R2, 0x20, RZ ;  /* 0x0000002002067824 */ /* 0x000fc600078e00ff */
[----:B------:R-:W-:Y:S01]  /*1a40*/  SHF.R.S32.HI R0, RZ, 0x1f, R9 ;  /* 0x0000001fff007819 */ /* 0x000fe20000011409 */
[----:B------:R-:W-:Y:S02]  /*1a50*/  IMAD R5, R127, R9, RZ ;  /* 0x000000097f057224 */ /* 0x000fe400078e02ff */
[----:B------:R-:W-:-:S04]  /*1a60*/  IMAD.WIDE.U32 R8, R9, R128, R136 ;  /* 0x0000008009087225 */ /* 0x000fc800078e0088 */
[----:B------:R-:W-:Y:S01]  /*1a70*/  IMAD R0, R0, R128, R5 ;  /* 0x0000008000007224 */ /* 0x000fe200078e0205 */
[----:B------:R-:W-:Y:S01]  /*1a80*/  LEA R10, P2, R8, c[0x0][0x168], 0x1 ;  /* 0x00005a00080a7a11 */ /* 0x000fe200078408ff */
[----:B------:R-:W-:Y:S02]  /*1a90*/  IMAD.MOV.U32 R5, RZ, RZ, 0x5 ;  /* 0x00000005ff057424 */ /* 0x000fe400078e00ff */
[----:B------:R-:W-:Y:S01]  /*1aa0*/  IMAD.IADD R0, R9, 0x1, R0 ;  /* 0x0000000109007824 */ /* 0x000fe200078e0200 */
[----:B------:R-:W-:Y:S02]  /*1ab0*/  LEA R26, P1, R6, R10, 0x1 ;  /* 0x0000000a061a7211 */ /* 0x000fe400078208ff */
[----:B------:R-:W-:Y:S02]  /*1ac0*/  SHF.L.U64.HI R5, R2, R5, c[0x0][0x19c] ;  /* 0x0000670002057619 */ /* 0x000fe40000010205 */
        /* <DEDUP_REMOVED lines=12> */
.L_x_150:
        /* <DEDUP_REMOVED lines=30> */
[----:B------:R-:W-:Y:S01]  /*1d70*/  SHF.L.U32 R121, R3, 0x1, RZ ;  /* 0x0000000103797819 */ /* 0x000fe200000006ff */
[----:B------:R-:W2:Y:S03]  /*1d80*/  SHFL.BFLY PT, R9, R0, 0x2, 0x1f ;  /* 0x0c401f0000097f89 */ /* 0x000ea600000e0000 */
[----:B------:R-:W-:Y:S01]  /*1d90*/  IADD3 R120, R4, R121, RZ ;  /* 0x0000007904787210 */ /* 0x000fe20007ffe0ff */
[----:B------:R-:W3:Y:S04]  /*1da0*/  SHFL.BFLY PT, R5, R6, 0x2, 0x1f ;  /* 0x0c401f0006057f89 */ /* 0x000ee800000e0000 */
[----:B------:R-:W-:Y:S04]  /*1db0*/  LDSM.16.MT88.4 R40, [R121+0x6000] ;  /* 0x006000007928783b */ /* 0x000fe80000004200 */
[----:B------:R-:W-:Y:S04]  /*1dc0*/  LDSM.16.MT88.4 R64, [R120+0x7000] ;  /* 0x007000007840783b */ /* 0x000fe80000004200 */
[----:B------:R-:W-:Y:S01]  /*1dd0*/  LDSM.16.MT88.4 R72, [R121+0x8000] ;  /* 0x008000007948783b */ /* 0x000fe20000004200 */
[----:B--2---:R-:W-:-:S02]  /*1de0*/  FMNMX.FTZ R9, R0, R9, !PT ;  /* 0x0000000900097209 */ /* 0x004fc40007810000 */
[----:B---3--:R-:W-:-:S03]  /*1df0*/  FMNMX.FTZ R5, R6, R5, !PT ;  /* 0x0000000506057209 */ /* 0x008fc60007810000 */
[----:B------:R-:W2:Y:S04]  /*1e00*/  SHFL.BFLY PT, R2, R9, 0x1, 0x1f ;  /* 0x0c201f0009027f89 */ /* 0x000ea800000e0000 */
[----:B------:R-:W3:Y:S01]  /*1e10*/  SHFL.BFLY PT, R0, R5, 0x1, 0x1f ;  /* 0x0c201f0005007f89 */ /* 0x000ee200000e0000 */
[----:B--2---:R-:W-:-:S03]  /*1e20*/  FMNMX.FTZ R2, R9, R2, !PT ;  /* 0x0000000209027209 */ /* 0x004fc60007810000 */
[----:B-1----:R-:W-:Y:S01]  /*1e30*/  LDSM.16.MT88.4 R8, [R120+0x6400] ;  /* 0x006400007808783b */ /* 0x002fe20000004200 */
[C---:B------:R-:W-:Y:S01]  /*1e40*/  FSETP.NEU.FTZ.AND P1, PT, R2.reuse, -INF , PT ;  /* 0xff8000000200780b */ /* 0x040fe20003f3d000 */
[----:B------:R-:W-:Y:S01]  /*1e50*/  FMUL.FTZ R96, R2, c[0x0][0x23c] ;  /* 0x00008f0002607a20 */ /* 0x000fe20000410000 */
[----:B---3--:R-:W-:-:S04]  /*1e60*/  FMNMX.FTZ R0, R5, R0, !PT ;  /* 0x0000000005007209 */ /* 0x008fc80007810000 */
[----:B------:R-:W-:Y:S01]  /*1e70*/  FSEL R96, R96, RZ, P1 ;  /* 0x000000ff60607208 */ /* 0x000fe20000800000 */
[C---:B------:R-:W-:Y:S01]  /*1e80*/  FMUL.FTZ R86, R0.reuse, c[0x0][0x23c] ;  /* 0x00008f0000567a20 */ /* 0x040fe20000410000 */
[----:B------:R-:W-:-:S03]  /*1e90*/  FSETP.NEU.FTZ.AND P1, PT, R0, -INF , PT ;  /* 0xff8000000000780b */ /* 0x000fc60003f3d000 */
[--C-:B------:R-:W-:Y:S01]  /*1ea0*/  FFMA.FTZ R24, R49, c[0x0][0x23c], -R96.reuse ;  /* 0x00008f0031187a23 */ /* 0x100fe20000010860 */
[----:B------:R-:W-:Y:S01]  /*1eb0*/  FSEL R86, R86, RZ, P1 ;  /* 0x000000ff56567208 */ /* 0x000fe20000800000 */
[----:B------:R-:W1:Y:S01]  /*1ec0*/  LDSM.16.MT88.4 R48, [R120+0x6000] ;  /* 0x006000007830783b */ /* 0x000e620000004200 */
[--C-:B------:R-:W-:Y:S02]  /*1ed0*/  FFMA.FTZ R34, R52, c[0x0][0x23c], -R96.reuse ;  /* 0x00008f0034227a23 */ /* 0x100fe40000010860 */
[--C-:B------:R-:W-:Y:S01]  /*1ee0*/  FFMA.FTZ R33, R53, c[0x0][0x23c], -R96.reuse ;  /* 0x00008f0035217a23 */ /* 0x100fe20000010860 */
[----:B------:R-:W-:Y:S01]  /*1ef0*/  MUFU.EX2 R24, R24 ;  /* 0x0000001800187308 */ /* 0x000fe20000000800 */
[----:B------:R-:W-:Y:S02]  /*1f00*/  FFMA.FTZ R29, R29, c[0x0][0x23c], -R96 ;  /* 0x00008f001d1d7a23 */ /* 0x000fe40000010860 */
[--C-:B------:R-:W-:Y:S02]  /*1f10*/  FFMA.FTZ R30, R54, c[0x0][0x23c], -R86.reuse ;  /* 0x00008f00361e7a23 */ /* 0x100fe40000010856 */
[----:B------:R-:W-:-:S02]  /*1f20*/  FFMA.FTZ R31, R55, c[0x0][0x23c], -R86 ;  /* 0x00008f00371f7a23 */ /* 0x000fc40000010856 */
[--C-:B------:R-:W-:Y:S01]  /*1f30*/  FFMA.FTZ R32, R59, c[0x0][0x23c], -R86.reuse ;  /* 0x00008f003b207a23 */ /* 0x100fe20000010856 */
[----:B------:R-:W-:Y:S01]  /*1f40*/  MUFU.EX2 R34, R34 ;  /* 0x0000002200227308 */ /* 0x000fe20000000800 */
[----:B------:R-:W-:Y:S02]  /*1f50*/  FFMA.FTZ R27, R57, c[0x0][0x23c], -R86 ;  /* 0x00008f00391b7a23 */ /* 0x000fe40000010856 */
[----:B------:R-:W2:Y:S01]  /*1f60*/  LDSM.16.MT88.4 R56, [R121+0x7000] ;  /* 0x007000007938783b */ /* 0x000ea20000004200 */
[--C-:B------:R-:W-:Y:S02]  /*1f70*/  FFMA.FTZ R28, R7, c[0x0][0x23c], -R96.reuse ;  /* 0x00008f00071c7a23 */ /* 0x100fe40000010860 */
[--C-:B------:R-:W-:Y:S01]  /*1f80*/  FFMA.FTZ R21, R21, c[0x0][0x23c], -R96.reuse ;  /* 0x00008f0015157a23 */ /* 0x100fe20000010860 */
[----:B------:R-:W3:Y:S01]  /*1f90*/  LDSM.16.MT88.4 R4, [R120+0x8000] ;  /* 0x008000007804783b */ /* 0x000ee20000004200 */
[----:B------:R-:W4:Y:S01]  /*1fa0*/  MUFU.EX2 R33, R33 ;  /* 0x0000002100217308 */ /* 0x000f220000000800 */
[----:B------:R-:W-:-:S02]  /*1fb0*/  FFMA.FTZ R20, R15, c[0x0][0x23c], -R96 ;  /* 0x00008f000f147a23 */ /* 0x000fc40000010860 */
[----:B------:R-:W-:Y:S02]  /*1fc0*/  FFMA.FTZ R3, R61, c[0x0][0x23c], -R96 ;  /* 0x00008f003d037a23 */ /* 0x000fe40000010860 */
[--C-:B------:R-:W-:Y:S02]  /*1fd0*/  FFMA.FTZ R26, R13, c[0x0][0x23c], -R86.reuse ;  /* 0x00008f000d1a7a23 */ /* 0x100fe40000010856 */
[--C-:B------:R-:W-:Y:S01]  /*1fe0*/  FFMA.FTZ R23, R23, c[0x0][0x23c], -R86.reuse ;  /* 0x00008f0017177a23 */ /* 0x100fe20000010856 */
[----:B------:R-:W5:Y:S01]  /*1ff0*/  MUFU.EX2 R29, R29 ;  /* 0x0000001d001d7308 */ /* 0x000f620000000800 */
[--C-:B------:R-:W-:Y:S01]  /*2000*/  FFMA.FTZ R25, R25, c[0x0][0x23c], -R86.reuse ;  /* 0x00008f0019197a23 */ /* 0x100fe20000010856 */
[----:B------:R-:W1:Y:S01]  /*2010*/  LDSM.16.MT88.4 R12, [R121+0x6400] ;  /* 0x00640000790c783b */ /* 0x000e620000004200 */
[----:B------:R-:W-:Y:S02]  /*2020*/  FFMA.FTZ R22, R97, c[0x0][0x23c], -R86 ;  /* 0x00008f0061167a23 */ /* 0x000fe40000010856 */
[----:B------:R-:W-:-:S02]  /*2030*/  FFMA.FTZ R97, R87, c[0x0][0x23c], -R96 ;  /* 0x00008f0057617a23 */ /* 0x000fc40000010860 */
[----:B------:R-:W-:Y:S01]  /*2040*/  FFMA.FTZ R90, R101, c[0x0][0x23c], -R96 ;  /* 0x00008f00655a7a23 */ /* 0x000fe20000010860 */
[----:B------:R-:W-:Y:S01]  /*2050*/  MUFU.EX2 R30, R30 ;  /* 0x0000001e001e7308 */ /* 0x000fe20000000800 */
[----:B----4-:R-:W-:Y:S01]  /*2060*/  F2FP.BF16.PACK_AB R80, R33, R34 ;  /* 0x000000222150723e */ /* 0x010fe200000010ff */
[----:B------:R-:W-:Y:S02]  /*2070*/  FFMA.FTZ R100, R99, c[0x0][0x23c], -R86 ;  /* 0x00008f0063647a23 */ /* 0x000fe40000010856 */
[--C-:B------:R-:W-:Y:S02]  /*2080*/  FFMA.FTZ R88, R105, c[0x0][0x23c], -R96.reuse ;  /* 0x00008f0069587a23 */ /* 0x100fe40000010860 */
[----:B------:R-:W-:Y:S02]  /*2090*/  FFMA.FTZ R87, R107, c[0x0][0x23c], -R96 ;  /* 0x00008f006b577a23 */ /* 0x000fe40000010860 */
[----:B------:R-:W4:Y:S01]  /*20a0*/  MUFU.EX2 R31, R31 ;  /* 0x0000001f001f7308 */ /* 0x000f220000000800 */
[----:B-----5:R-:W-:Y:S01]  /*20b0*/  F2FP.BF16.PACK_AB R82, R24, R29 ;  /* 0x0000001d1852723e */ /* 0x020fe200000010ff */
[----:B------:R-:W-:-:S02]  /*20c0*/  FFMA.FTZ R98, R17, c[0x0][0x23c], -R86 ;  /* 0x00008f0011627a23 */ /* 0x000fc40000010856 */
[--C-:B------:R-:W-:Y:S02]  /*20d0*/  FFMA.FTZ R101, R19, c[0x0][0x23c], -R86.reuse ;  /* 0x00008f0013657a23 */ /* 0x100fe40000010856 */
[----:B------:R-:W-:Y:S01]  /*20e0*/  FFMA.FTZ R99, R103, c[0x0][0x23c], -R86 ;  /* 0x00008f0067637a23 */ /* 0x000fe20000010856 */
[----:B------:R-:W-:Y:S01]  /*20f0*/  LDSM.16.MT88.4 R16, [R120+0x6800] ;  /* 0x006800007810783b */ /* 0x000fe20000004200 */
[----:B------:R-:W-:Y:S01]  /*2100*/  MUFU.EX2 R32, R32 ;  /* 0x0000002000207308 */ /* 0x000fe20000000800 */
[--C-:B------:R-:W-:Y:S02]  /*2110*/  FFMA.FTZ R93, R93, c[0x0][0x23c], -R96.reuse ;  /* 0x00008f005d5d7a23 */ /* 0x100fe40000010860 */
[--C-:B------:R-:W-:Y:S02]  /*2120*/  FFMA.FTZ R92, R92, c[0x0][0x23c], -R96.reuse ;  /* 0x00008f005c5c7a23 */ /* 0x100fe40000010860 */
[--C-:B------:R-:W-:Y:S02]  /*2130*/  FFMA.FTZ R95, R95, c[0x0][0x23c], -R96.reuse ;  /* 0x00008f005f5f7a23 */ /* 0x100fe40000010860 */
[----:B------:R-:W-:Y:S01]  /*2140*/  FFMA.FTZ R94, R94, c[0x0][0x23c], -R96 ;  /* 0x00008f005e5e7a23 */ /* 0x000fe20000010860 */
[----:B------:R-:W5:Y:S01]  /*2150*/  MUFU.EX2 R27, R27 ;  /* 0x0000001b001b7308 */ /* 0x000f620000000800 */
[----:B----4-:R-:W-:Y:S01]  /*2160*/  F2FP.BF16.PACK_AB R81, R31, R30 ;  /* 0x0000001e1f51723e */ /* 0x010fe200000010ff */
[----:B------:R-:W-:-:S02]  /*2170*/  FFMA.FTZ R91, R91, c[0x0][0x23c], -R86 ;  /* 0x00008f005b5b7a23 */ /* 0x000fc40000010856 */
[--C-:B------:R-:W-:Y:S02]  /*2180*/  FFMA.FTZ R96, R89, c[0x0][0x23c], -R86.reuse ;  /* 0x00008f0059607a23 */ /* 0x100fe40000010856 */
[--C-:B------:R-:W-:Y:S02]  /*2190*/  FFMA.FTZ R85, R85, c[0x0][0x23c], -R86.reuse ;  /* 0x00008f0055557a23 */ /* 0x100fe40000010856 */
[----:B------:R-:W-:Y:S01]  /*21a0*/  MUFU.EX2 R28, R28 ;  /* 0x0000001c001c7308 */ /* 0x000fe20000000800 */
[----:B------:R-:W-:Y:S02]  /*21b0*/  FFMA.FTZ R146, R35, c[0x0][0x23c], -R86 ;  /* 0x00008f0023927a23 */ /* 0x000fe40000010856 */
[----:B------:R-:W-:Y:S02]  /*21c0*/  FADD.FTZ R34, R34, R33 ;  /* 0x0000002122227221 */ /* 0x000fe40000010000 */
[----:B------:R-:W-:Y:S02]  /*21d0*/  FADD.FTZ R31, R30, R31 ;  /* 0x0000001f1e1f7221 */ /* 0x000fe40000010000 */
[----:B------:R-:W-:Y:S01]  /*21e0*/  FADD.FTZ R29, R29, R34 ;  /* 0x000000221d1d7221 */ /* 0x000fe20000010000 */
[----:B-----5:R-:W-:Y:S01]  /*21f0*/  F2FP.BF16.PACK_AB R83, R27, R32 ;  /* 0x000000201b53723e */ /* 0x020fe200000010ff */
[----:B------:R-:W4:Y:S01]  /*2200*/  MUFU.EX2 R21, R21 ;  /* 0x0000001500157308 */ /* 0x000f220000000800 */
[----:B------:R-:W-:-:S02]  /*2210*/  FADD.FTZ R32, R32, R31 ;  /* 0x0000001f20207221 */ /* 0x000fc40000010000 */
[----:B------:R-:W-:Y:S02]  /*2220*/  FADD.FTZ R29, R24, R29 ;  /* 0x0000001d181d7221 */ /* 0x000fe40000010000 */
[----:B------:R-:W-:Y:S01]  /*2230*/  FADD.FTZ R27, R27, R32 ;  /* 0x000000201b1b7221 */ /* 0x000fe20000010000 */
[C---:B-1----:R-:W-:Y:S02]  /*2240*/  HMMA.16816.F32.BF16 R44, R80.reuse, R48, RZ ;  /* 0x00000030502c723c */ /* 0x042fe400000418ff */
[----:B------:R-:W-:Y:S06]  /*2250*/  MUFU.EX2 R20, R20 ;  /* 0x0000001400147308 */ /* 0x000fec0000000800 */
[C---:B------:R-:W-:Y:S02]  /*2260*/  HMMA.16816.F32.BF16 R48, R80.reuse, R50, RZ ;  /* 0x000000325030723c */ /* 0x040fe400000418ff */
[----:B------:R-:W-:Y:S06]  /*2270*/  MUFU.EX2 R3, R3 ;  /* 0x0000000300037308 */ /* 0x000fec0000000800 */
[C---:B------:R-:W-:Y:S02]  /*2280*/  HMMA.16816.F32.BF16 R36, R80.reuse, R40, RZ ;  /* 0x000000285024723c */ /* 0x040fe400000418ff */
[----:B------:R-:W-:Y:S06]  /*2290*/  MUFU.EX2 R26, R26 ;  /* 0x0000001a001a7308 */ /* 0x000fec0000000800 */
[C---:B--2---:R-:W-:Y:S02]  /*22a0*/  HMMA.16816.F32.BF16 R52, R80.reuse, R56, RZ ;  /* 0x000000385034723c */ /* 0x044fe400000418ff */
[----:B------:R-:W1:Y:S06]  /*22b0*/  MUFU.EX2 R23, R23 ;  /* 0x0000001700177308 */ /* 0x000e6c0000000800 */
[C---:B------:R-:W-:Y:S02]  /*22c0*/  HMMA.16816.F32.BF16 R60, R80.reuse, R64, RZ ;  /* 0x00000040503c723c */ /* 0x040fe400000418ff */
[----:B------:R-:W-:Y:S06]  /*22d0*/  MUFU.EX2 R25, R25 ;  /* 0x0000001900197308 */ /* 0x000fec0000000800 */
[C---:B------:R-:W-:Y:S02]  /*22e0*/  HMMA.16816.F32.BF16 R68, R80.reuse, R72, RZ ;  /* 0x000000485044723c */ /* 0x040fe400000418ff */
[----:B------:R-:W2:Y:S06]  /*22f0*/  MUFU.EX2 R22, R22 ;  /* 0x0000001600167308 */ /* 0x000eac0000000800 */
[C---:B------:R-:W-:Y:S02]  /*2300*/  HMMA.16816.F32.BF16 R40, R80.reuse, R42, RZ ;  /* 0x0000002a5028723c */ /* 0x040fe400000418ff */
[----:B------:R-:W-:Y:S06]  /*2310*/  MUFU.EX2 R97, R97 ;  /* 0x0000006100617308 */ /* 0x000fec0000000800 */
[C---:B------:R-:W-:Y:S02]  /*2320*/  HMMA.16816.F32.BF16 R56, R80.reuse, R58, RZ ;  /* 0x0000003a5038723c */ /* 0x040fe400000418ff */
[----:B------:R-:W5:Y:S06]  /*2330*/  MUFU.EX2 R90, R90 ;  /* 0x0000005a005a7308 */ /* 0x000f6c0000000800 */
[C---:B------:R-:W-:Y:S02]  /*2340*/  HMMA.16816.F32.BF16 R64, R80.reuse, R66, RZ ;  /* 0x000000425040723c */ /* 0x040fe400000418ff */
[----:B------:R-:W-:Y:S06]  /*2350*/  MUFU.EX2 R88, R88 ;  /* 0x0000005800587308 */ /* 0x000fec0000000800 */
[C---:B------:R-:W-:Y:S02]  /*2360*/  HMMA.16816.F32.BF16 R72, R80.reuse, R74, RZ ;  /* 0x0000004a5048723c */ /* 0x040fe400000418ff */
[----:B------:R-:W-:Y:S06]  /*2370*/  MUFU.EX2 R87, R87 ;  /* 0x0000005700577308 */ /* 0x000fec0000000800 */
[C---:B---3--:R-:W-:Y:S02]  /*2380*/  HMMA.16816.F32.BF16 R76, R80.reuse, R4, RZ ;  /* 0x00000004504c723c */ /* 0x048fe400000418ff */
[----:B------:R-:W-:Y:S05]  /*2390*/  MUFU.EX2 R98, R98 ;  /* 0x0000006200627308 */ /* 0x000fea0000000800 */
[----:B----4-:R-:W-:Y:S01]  /*23a0*/  F2FP.BF16.PACK_AB R4, R21, R28 ;  /* 0x0000001c1504723e */ /* 0x010fe200000010ff */
[----:B------:R-:W-:Y:S01]  /*23b0*/  HMMA.16816.F32.BF16 R80, R80, R6, RZ ;  /* 0x000000065050723c */ /* 0x000fe200000418ff */
[----:B-1----:R-:W-:Y:S01]  /*23c0*/  F2FP.BF16.PACK_AB R5, R23, R26 ;  /* 0x0000001a1705723e */ /* 0x002fe200000010ff */
[----:B------:R-:W1:Y:S01]  /*23d0*/  MUFU.EX2 R101, R101 ;  /* 0x0000006500657308 */ /* 0x000e620000000800 */
[----:B------:R-:W-:-:S02]  /*23e0*/  FADD.FTZ R28, R28, R29 ;  /* 0x0000001d1c1c7221 */ /* 0x000fc40000010000 */
[----:B------:R-:W-:Y:S02]  /*23f0*/  FADD.FTZ R26, R26, R27 ;  /* 0x0000001b1a1a7221 */ /* 0x000fe40000010000 */
[----:B------:R-:W-:Y:S01]  /*2400*/  F2FP.BF16.PACK_AB R6, R3, R20 ;  /* 0x000000140306723e */ /* 0x000fe200000010ff */
[----:B------:R-:W-:Y:S01]  /*2410*/  FADD.FTZ R21, R21, R28 ;  /* 0x0000001c15157221 */ /* 0x000fe20000010000 */
[----:B--2---:R-:W-:Y:S01]  /*2420*/  F2FP.BF16.PACK_AB R7, R22, R25 ;  /* 0x000000191607723e */ /* 0x004fe200000010ff */
[----:B------:R-:W-:Y:S01]  /*2430*/  MUFU.EX2 R100, R100 ;  /* 0x0000006400647308 */ /* 0x000fe20000000800 */
[----:B------:R-:W-:Y:S02]  /*2440*/  FADD.FTZ R26, R23, R26 ;  /* 0x0000001a171a7221 */ /* 0x000fe40000010000 */
[----:B------:R-:W-:Y:S02]  /*2450*/  FADD.FTZ R20, R20, R21 ;  /* 0x0000001514147221 */ /* 0x000fe40000010000 */
[----:B------:R-:W-:Y:S01]  /*2460*/  FADD.FTZ R25, R25, R26 ;  /* 0x0000001a19197221 */ /* 0x000fe20000010000 */
[----:B------:R-:W-:Y:S01]  /*2470*/  HMMA.16816.F32.BF16 R44, R4, R8, R44 ;  /* 0x00000008042c723c */ /* 0x000fe2000004182c */
[----:B------:R-:W-:Y:S01]  /*2480*/  FADD.FTZ R20, R3, R20 ;  /* 0x0000001403147221 */ /* 0x000fe20000010000 */
[----:B------:R-:W2:Y:S01]  /*2490*/  MUFU.EX2 R99, R99 ;  /* 0x0000006300637308 */ /* 0x000ea20000000800 */
[----:B------:R-:W-:-:S05]  /*24a0*/  FADD.FTZ R25, R22, R25 ;  /* 0x0000001916197221 */ /* 0x000fca0000010000 */
[C---:B------:R-:W-:Y:S01]  /*24b0*/  HMMA.16816.F32.BF16 R48, R4.reuse, R10, R48 ;  /* 0x0000000a0430723c */ /* 0x040fe20000041830 */
[----:B------:R-:W3:Y:S01]  /*24c0*/  LDSM.16.MT88.4 R8, [R120+0x7400] ;  /* 0x007400007808783b */ /* 0x000ee20000004200 */
[----:B------:R-:W-:Y:S06]  /*24d0*/  MUFU.EX2 R93, R93 ;  /* 0x0000005d005d7308 */ /* 0x000fec0000000800 */
[C---:B------:R-:W-:Y:S02]  /*24e0*/  HMMA.16816.F32.BF16 R36, R4.reuse, R12, R36 ;  /* 0x0000000c0424723c */ /* 0x040fe40000041824 */
[----:B------:R-:W4:Y:S06]  /*24f0*/  MUFU.EX2 R92, R92 ;  /* 0x0000005c005c7308 */ /* 0x000f2c0000000800 */
[C---:B------:R-:W-:Y:S01]  /*2500*/  HMMA.16816.F32.BF16 R40, R4.reuse, R14, R40 ;  /* 0x0000000e0428723c */ /* 0x040fe20000041828 */
[----:B------:R-:W1:Y:S01]  /*2510*/  LDSM.16.MT88.4 R12, [R121+0x7400] ;  /* 0x00740000790c783b */ /* 0x000e620000004200 */
[----:B------:R-:W-:Y:S08]  /*2520*/  MUFU.EX2 R95, R95 ;  /* 0x0000005f005f7308 */ /* 0x000ff00000000800 */
[----:B------:R-:W-:Y:S08]  /*2530*/  MUFU.EX2 R94, R94 ;  /* 0x0000005e005e7308 */ /* 0x000ff00000000800 */
[----:B------:R-:W-:Y:S01]  /*2540*/  MUFU.EX2 R91, R91 ;  /* 0x0000005b005b7308 */ /* 0x000fe20000000800 */
[C---:B---3--:R-:W-:Y:S07]  /*2550*/  HMMA.16816.F32.BF16 R60, R4.reuse, R8, R60 ;  /* 0x00000008043c723c */ /* 0x048fee000004183c */
[----:B------:R-:W3:Y:S01]  /*2560*/  MUFU.EX2 R96, R96 ;  /* 0x0000006000607308 */ /* 0x000ee20000000800 */
[C---:B------:R-:W-:Y:S01]  /*2570*/  HMMA.16816.F32.BF16 R64, R4.reuse, R10, R64 ;  /* 0x0000000a0440723c */ /* 0x040fe20000041840 */
[----:B------:R-:W2:Y:S06]  /*2580*/  LDSM.16.MT88.4 R8, [R120+0x8400] ;  /* 0x008400007808783b */ /* 0x000eac0000004200 */
[----:B------:R-:W-:Y:S01]  /*2590*/  MUFU.EX2 R85, R85 ;  /* 0x0000005500557308 */ /* 0x000fe20000000800 */
[C---:B-1----:R-:W-:Y:S07]  /*25a0*/  HMMA.16816.F32.BF16 R52, R4.reuse, R12, R52 ;  /* 0x0000000c0434723c */ /* 0x042fee0000041834 */
[----:B------:R-:W1:Y:S01]  /*25b0*/  MUFU.EX2 R146, R146 ;  /* 0x0000009200927308 */ /* 0x000e620000000800 */
[C---:B------:R-:W-:Y:S01]  /*25c0*/  HMMA.16816.F32.BF16 R56, R4.reuse, R14, R56 ;  /* 0x0000000e0438723c */ /* 0x040fe20000041838 */
[----:B------:R-:W1:Y:S07]  /*25d0*/  LDSM.16.MT88.4 R12, [R121+0x8400] ;  /* 0x00840000790c783b */ /* 0x000e6e0000004200 */
[C---:B--2---:R-:W-:Y:S08]  /*25e0*/  HMMA.16816.F32.BF16 R76, R4.reuse, R8, R76 ;  /* 0x00000008044c723c */ /* 0x044ff0000004184c */
[C---:B------:R-:W-:Y:S01]  /*25f0*/  HMMA.16816.F32.BF16 R80, R4.reuse, R10, R80 ;  /* 0x0000000a0450723c */ /* 0x040fe20000041850 */
[----:B------:R-:W2:Y:S07]  /*2600*/  LDSM.16.MT88.4 R8, [R121+0x6800] ;  /* 0x006800007908783b */ /* 0x000eae0000004200 */
[C---:B-1----:R-:W-:Y:S08]  /*2610*/  HMMA.16816.F32.BF16 R68, R4.reuse, R12, R68 ;  /* 0x0000000c0444723c */ /* 0x042ff00000041844 */
[----:B------:R-:W-:Y:S01]  /*2620*/  HMMA.16816.F32.BF16 R72, R4, R14, R72 ;  /* 0x0000000e0448723c */ /* 0x000fe20000041848 */
[----:B------:R-:W1:Y:S06]  /*2630*/  LDSM.16.MT88.4 R12, [R121+0x7800] ;  /* 0x00780000790c783b */ /* 0x000e6c0000004200 */
[----:B-----5:R-:W-:Y:S01]  /*2640*/  F2FP.BF16.PACK_AB R4, R90, R97 ;  /* 0x000000615a04723e */ /* 0x020fe200000010ff */
        /* <DEDUP_REMOVED lines=12> */
[C---:B--2---:R-:W-:Y:S08]  /*2710*/  HMMA.16816.F32.BF16 R36, R4.reuse, R8, R36 ;  /* 0x000000080424723c */ /* 0x044ff00000041824 */
[C---:B------:R-:W-:Y:S01]  /*2720*/  HMMA.16816.F32.BF16 R40, R4.reuse, R10, R40 ;  /* 0x0000000a0428723c */ /* 0x040fe20000041828 */
[----:B------:R-:W2:Y:S07]  /*2730*/  LDSM.16.MT88.4 R8, [R120+0x7800] ;  /* 0x007800007808783b */ /* 0x000eae0000004200 */
[C---:B-1----:R-:W-:Y:S08]  /*2740*/  HMMA.16816.F32.BF16 R52, R4.reuse, R12, R52 ;  /* 0x0000000c0434723c */ /* 0x042ff00000041834 */
[C---:B------:R-:W-:Y:S01]  /*2750*/  HMMA.16816.F32.BF16 R56, R4.reuse, R14, R56 ;  /* 0x0000000e0438723c */ /* 0x040fe20000041838 */
[----:B------:R-:W1:Y:S07]  /*2760*/  LDSM.16.MT88.4 R12, [R121+0x8800] ;  /* 0x00880000790c783b */ /* 0x000e6e0000004200 */
[C---:B------:R-:W-:Y:S01]  /*2770*/  HMMA.16816.F32.BF16 R48, R4.reuse, R18, R48 ;  /* 0x000000120430723c */ /* 0x040fe20000041830 */
[----:B------:R-:W-:Y:S07]  /*2780*/  LDSM.16.MT88.4 R16, [R121+0x6c00] ;  /* 0x006c00007910783b */ /* 0x000fee0000004200 */
[C---:B--2---:R-:W-:Y:S08]  /*2790*/  HMMA.16816.F32.BF16 R60, R4.reuse, R8, R60 ;  /* 0x00000008043c723c */ /* 0x044ff0000004183c */
[C---:B------:R-:W-:Y:S01]  /*27a0*/  HMMA.16816.F32.BF16 R64, R4.reuse, R10, R64 ;  /* 0x0000000a0440723c */ /* 0x040fe20000041840 */
[----:B------:R-:W2:Y:S07]  /*27b0*/  LDSM.16.MT88.4 R8, [R120+0x8800] ;  /* 0x008800007808783b */ /* 0x000eae0000004200 */
[C---:B-1----:R-:W-:Y:S08]  /*27c0*/  HMMA.16816.F32.BF16 R68, R4.reuse, R12, R68 ;  /* 0x0000000c0444723c */ /* 0x042ff00000041844 */
[C---:B------:R-:W-:Y:S01]  /*27d0*/  HMMA.16816.F32.BF16 R72, R4.reuse, R14, R72 ;  /* 0x0000000e0448723c */ /* 0x040fe20000041848 */
[----:B------:R-:W1:Y:S07]  /*27e0*/  LDSM.16.MT88.4 R12, [R120+0x6c00] ;  /* 0x006c0000780c783b */ /* 0x000e6e0000004200 */
[C---:B--2---:R-:W-:Y:S08]  /*27f0*/  HMMA.16816.F32.BF16 R76, R4.reuse, R8, R76 ;  /* 0x00000008044c723c */ /* 0x044ff0000004184c */
[----:B------:R-:W-:Y:S01]  /*2800*/  HMMA.16816.F32.BF16 R80, R4, R10, R80 ;  /* 0x0000000a0450723c */ /* 0x000fe20000041850 */
[----:B------:R-:W2:Y:S06]  /*2810*/  LDSM.16.MT88.4 R8, [R121+0x7c00] ;  /* 0x007c00007908783b */ /* 0x000eac0000004200 */
[----:B----4-:R-:W-:Y:S01]  /*2820*/  F2FP.BF16.PACK_AB R4, R92, R93 ;  /* 0x0000005d5c04723e */ /* 0x010fe200000010ff */
[----:B------:R-:W-:Y:S01]  /*2830*/  FADD.FTZ R93, R93, R88 ;  /* 0x000000585d5d7221 */ /* 0x000fe20000010000 */
[----:B---3--:R-:W-:Y:S01]  /*2840*/  F2FP.BF16.PACK_AB R5, R96, R91 ;  /* 0x0000005b6005723e */ /* 0x008fe200000010ff */
        /* <DEDUP_REMOVED lines=12> */
[C---:B-1----:R-:W-:Y:S08]  /*2910*/  HMMA.16816.F32.BF16 R44, R4.reuse, R12, R44 ;  /* 0x0000000c042c723c */ /* 0x042ff0000004182c */
[C---:B------:R-:W-:Y:S01]  /*2920*/  HMMA.16816.F32.BF16 R48, R4.reuse, R14, R48 ;  /* 0x0000000e0430723c */ /* 0x040fe20000041830 */
[----:B------:R-:W1:Y:S07]  /*2930*/  LDSM.16.MT88.4 R12, [R121+0x8c00] ;  /* 0x008c0000790c783b */ /* 0x000e6e0000004200 */
[C---:B--2---:R-:W-:Y:S08]  /*2940*/  HMMA.16816.F32.BF16 R52, R4.reuse, R8, R52 ;  /* 0x000000080434723c */ /* 0x044ff00000041834 */
[C---:B------:R-:W-:Y:S01]  /*2950*/  HMMA.16816.F32.BF16 R56, R4.reuse, R10, R56 ;  /* 0x0000000a0438723c */ /* 0x040fe20000041838 */
[----:B------:R-:W2:Y:S07]  /*2960*/  LDSM.16.MT88.4 R8, [R120+0x8c00] ;  /* 0x008c00007808783b */ /* 0x000eae0000004200 */
[C---:B---3--:R-:W-:Y:S08]  /*2970*/  HMMA.16816.F32.BF16 R60, R4.reuse, R16, R60 ;  /* 0x00000010043c723c */ /* 0x048ff0000004183c */
[C---:B------:R-:W-:Y:S08]  /*2980*/  HMMA.16816.F32.BF16 R64, R4.reuse, R18, R64 ;  /* 0x000000120440723c */ /* 0x040ff00000041840 */
[C---:B-1----:R-:W-:Y:S08]  /*2990*/  HMMA.16816.F32.BF16 R68, R4.reuse, R12, R68 ;  /* 0x0000000c0444723c */ /* 0x042ff00000041844 */
[C---:B------:R-:W-:Y:S08]  /*29a0*/  HMMA.16816.F32.BF16 R72, R4.reuse, R14, R72 ;  /* 0x0000000e0448723c */ /* 0x040ff00000041848 */
[C---:B--2---:R-:W-:Y:S08]  /*29b0*/  HMMA.16816.F32.BF16 R76, R4.reuse, R8, R76 ;  /* 0x00000008044c723c */ /* 0x044ff0000004184c */
[----:B------:R-:W-:Y:S01]  /*29c0*/  HMMA.16816.F32.BF16 R80, R4, R10, R80 ;  /* 0x0000000a0450723c */ /* 0x000fe20000041850 */
[----:B------:R-:W-:Y:S03]  /*29d0*/  @!UPT UIADD3 URZ, URZ, URZ, URZ ;  /* 0x0000003f3f3ff290 */ /* 0x000fe6000fffe03f */
[----:B------:R-:W-:Y:S11]  /*29e0*/  @!P0 BRA `(.L_x_151) ;  /* 0x00001a4000008947 */ /* 0x000ff60003800000 */
[----:B------:R-:W-:Y:S01]  /*29f0*/  IADD3 R142, R84, -0x2, RZ ;  /* 0xfffffffe548e7810 */ /* 0x000fe20007ffe0ff */
[----:B------:R-:W-:Y:S01]  /*2a00*/  IMAD.MOV.U32 R3, RZ, RZ, R0 ;  /* 0x000000ffff037224 */ /* 0x000fe200078e0000 */
[----:B------:R-:W-:Y:S01]  /*2a10*/  MOV R85, R2 ;  /* 0x0000000200557202 */ /* 0x000fe20000000f00 */
[----:B------:R-:W-:Y:S06]  /*2a20*/  BRA `(.L_x_152) ;  /* 0x0000017000007947 */ /* 0x000fec0003800000 */
.L_x_154:
[----:B------:R-:W-:Y:S04]  /*2a30*/  IADD3 R87, R142, -0x1, RZ ;  /* 0xffffffff8e577810 */ /* 0x000fe80007ffe0ff */
[----:B------:R-:W-:Y:S01]  /*2a40*/  SHF.R.S32.HI R0, RZ, 0x1f, R87 ;  /* 0x0000001fff007819 */ /* 0x000fe20000011457 */
[C---:B------:R-:W-:Y:S04]  /*2a50*/  IMAD.WIDE.U32 R88, R87.reuse, c[0x0][0x198], RZ ;  /* 0x0000660057587a25 */ /* 0x040fe800078e00ff */
[----:B------:R-:W-:Y:S01]  /*2a60*/  IMAD R0, R0, c[0x0][0x198], RZ ;  /* 0x0000660000007a24 */ /* 0x000fe200078e02ff */
[----:B------:R-:W-:Y:S03]  /*2a70*/  LEA R2, P1, R88, R134, 0x6 ;  /* 0x0000008658027211 */ /* 0x000fe600078230ff */
[----:B------:R-:W-:Y:S01]  /*2a80*/  IMAD R0, R87, c[0x0][0x19c], R0 ;  /* 0x0000670057007a24 */ /* 0x000fe200078e0200 */
[----:B------:R-:W-:Y:S03]  /*2a90*/  LEA R90, P2, R2, c[0x0][0x168], 0x1 ;  /* 0x00005a00025a7a11 */ /* 0x000fe600078408ff */
[----:B------:R-:W-:Y:S05]  /*2aa0*/  IMAD.IADD R87, R89, 0x1, R0 ;  /* 0x0000000159577824 */ /* 0x000fea00078e0200 */
        /* <DEDUP_REMOVED lines=15> */
.L_x_152:
[----:B------:R-:W-:Y:S01]  /*2ba0*/  SHF.R.S32.HI R0, RZ, 0x1f, R142 ;  /* 0x0000001fff007819 */ /* 0x000fe2000001148e */
[----:B------:R-:W-:Y:S04]  /*2bb0*/  DEPBAR.LE SB0, 0x0 ;  /* 0x000080000000791a */ /* 0x000fe80000000000 */
[----:B------:R-:W-:Y:S01]  /*2bc0*/  BAR.SYNC.DEFER_BLOCKING 0x0 ;  /* 0x0000000000007b1d */ /* 0x000fe20000010000 */
[----:B------:R-:W-:Y:S02]  /*2bd0*/  IMAD R0, R0, c[0x0][0x1a0], RZ ;  /* 0x0000680000007a24 */ /* 0x000fe400078e02ff */
[C---:B------:R-:W-:Y:S04]  /*2be0*/  IMAD.WIDE.U32 R86, R142.reuse, c[0x0][0x1a0], RZ ;  /* 0x000068008e567a25 */ /* 0x040fe800078e00ff */
[----:B------:R-:W-:Y:S01]  /*2bf0*/  IMAD R0, R142, c[0x0][0x1a4], R0 ;  /* 0x000069008e007a24 */ /* 0x000fe200078e0200 */
[----:B------:R-:W-:Y:S03]  /*2c00*/  LEA R2, P0, R86, R132, 0x6 ;  /* 0x0000008456027211 */ /* 0x000fe600078030ff */
        /* <DEDUP_REMOVED lines=9> */
[----:B------:R-:W-:Y:S01]  /*2ca0*/  IMAD.X R151, R129, 0x1, R149, P0 ;  /* 0x0000000181977824 */ /* 0x000fe200000e0695 */
[----:B------:R-:W-:Y:S02]  /*2cb0*/  ISETP.GT.AND P0, PT, R142, RZ, PT ;  /* 0x000000ff8e00720c */ /* 0x000fe40003f04270 */
        /* <DEDUP_REMOVED lines=8> */
[----:B------:R-:W4:Y:S04]  /*2d40*/  LDSM.16.M88.4 R100, [R124+0x800] ;  /* 0x000800007c64783b */ /* 0x000f280000000200 */
[----:B------:R-:W0:Y:S04]  /*2d50*/  LDGDEPBAR ;  /* 0x00000000000079af */ /* 0x000e280000000000 */
[----:B------:R-:W5:Y:S04]  /*2d60*/  LDSM.16.M88.4 R104, [R124+0xc00] ;  /* 0x000c00007c68783b */ /* 0x000f680000000200 */
[----:B------:R-:W-:Y:S04]  /*2d70*/  LDSM.16.M88.4 R108, [R123] ;  /* 0x000000007b6c783b */ /* 0x000fe80000000200 */
[----:B------:R-:W1:Y:S04]  /*2d80*/  LDSM.16.M88.4 R112, [R122] ;  /* 0x000000007a70783b */ /* 0x000e680000000200 */
[----:B------:R-:W1:Y:S01]  /*2d90*/  LDSM.16.M88.4 R116, [R122+0x400] ;  /* 0x000400007a74783b */ /* 0x000e620000000200 */
[C---:B--2---:R-:W-:Y:S08]  /*2da0*/  HMMA.16816.F32.BF16 R4, R88.reuse, R92, RZ ;  /* 0x0000005c5804723c */ /* 0x044ff000000418ff */
[C---:B------:R-:W-:Y:S01]  /*2db0*/  HMMA.16816.F32.BF16 R8, R88.reuse, R94, RZ ;  /* 0x0000005e5808723c */ /* 0x040fe200000418ff */
[----:B------:R-:W-:Y:S07]  /*2dc0*/  LDSM.16.M88.4 R92, [R122+0xc00] ;  /* 0x000c00007a5c783b */ /* 0x000fee0000000200 */
[C---:B---3--:R-:W-:Y:S08]  /*2dd0*/  HMMA.16816.F32.BF16 R12, R88.reuse, R96, RZ ;  /* 0x00000060580c723c */ /* 0x048ff000000418ff */
[C---:B------:R-:W-:Y:S01]  /*2de0*/  HMMA.16816.F32.BF16 R16, R88.reuse, R98, RZ ;  /* 0x000000625810723c */ /* 0x040fe200000418ff */
[----:B------:R-:W-:Y:S07]  /*2df0*/  LDSM.16.M88.4 R96, [R124+0x1000] ;  /* 0x001000007c60783b */ /* 0x000fee0000000200 */
[C---:B----4-:R-:W-:Y:S08]  /*2e00*/  HMMA.16816.F32.BF16 R20, R88.reuse, R100, RZ ;  /* 0x000000645814723c */ /* 0x050ff000000418ff */
[C---:B------:R-:W-:Y:S01]  /*2e10*/  HMMA.16816.F32.BF16 R24, R88.reuse, R102, RZ ;  /* 0x000000665818723c */ /* 0x040fe200000418ff */
[----:B------:R-:W-:Y:S07]  /*2e20*/  LDSM.16.M88.4 R100, [R124+0x1c00] ;  /* 0x001c00007c64783b */ /* 0x000fee0000000200 */
[C---:B-----5:R-:W-:Y:S08]  /*2e30*/  HMMA.16816.F32.BF16 R28, R88.reuse, R104, RZ ;  /* 0x00000068581c723c */ /* 0x060ff000000418ff */
[----:B------:R-:W-:Y:S01]  /*2e40*/  HMMA.16816.F32.BF16 R32, R88, R106, RZ ;  /* 0x0000006a5820723c */ /* 0x000fe200000418ff */
[----:B------:R-:W2:Y:S07]  /*2e50*/  LDSM.16.M88.4 R88, [R122+0x800] ;  /* 0x000800007a58783b */ /* 0x000eae0000000200 */
[C---:B-1----:R-:W-:Y:S08]  /*2e60*/  HMMA.16816.F32.BF16 R4, R108.reuse, R112, R4 ;  /* 0x000000706c04723c */ /* 0x042ff00000041804 */
[C---:B------:R-:W-:Y:S08]  /*2e70*/  HMMA.16816.F32.BF16 R8, R108.reuse, R114, R8 ;  /* 0x000000726c08723c */ /* 0x040ff00000041808 */
[C---:B------:R-:W-:Y:S08]  /*2e80*/  HMMA.16816.F32.BF16 R12, R108.reuse, R116, R12 ;  /* 0x000000746c0c723c */ /* 0x040ff0000004180c */
[C---:B------:R-:W-:Y:S08]  /*2e90*/  HMMA.16816.F32.BF16 R16, R108.reuse, R118, R16 ;  /* 0x000000766c10723c */ /* 0x040ff00000041810 */
[C---:B--2---:R-:W-:Y:S08]  /*2ea0*/  HMMA.16816.F32.BF16 R20, R108.reuse, R88, R20 ;  /* 0x000000586c14723c */ /* 0x044ff00000041814 */
[C---:B------:R-:W-:Y:S01]  /*2eb0*/  HMMA.16816.F32.BF16 R24, R108.reuse, R90, R24 ;  /* 0x0000005a6c18723c */ /* 0x040fe20000041818 */
[----:B------:R-:W1:Y:S07]  /*2ec0*/  LDSM.16.M88.4 R88, [R125+0x1000] ;  /* 0x001000007d58783b */ /* 0x000e6e0000000200 */
[C---:B------:R-:W-:Y:S08]  /*2ed0*/  HMMA.16816.F32.BF16 R28, R108.reuse, R92, R28 ;  /* 0x0000005c6c1c723c */ /* 0x040ff0000004181c */
[----:B------:R-:W-:Y:S01]  /*2ee0*/  HMMA.16816.F32.BF16 R32, R108, R94, R32 ;  /* 0x0000005e6c20723c */ /* 0x000fe20000041820 */
[----:B------:R-:W2:Y:S07]  /*2ef0*/  LDSM.16.M88.4 R92, [R124+0x1400] ;  /* 0x001400007c5c783b */ /* 0x000eae0000000200 */
[C---:B-1----:R-:W-:Y:S08]  /*2f00*/  HMMA.16816.F32.BF16 R4, R88.reuse, R96, R4 ;  /* 0x000000605804723c */ /* 0x042ff00000041804 */
[C---:B------:R-:W-:Y:S01]  /*2f10*/  HMMA.16816.F32.BF16 R8, R88.reuse, R98, R8 ;  /* 0x000000625808723c */ /* 0x040fe20000041808 */
[----:B------:R-:W1:Y:S07]  /*2f20*/  LDSM.16.M88.4 R96, [R124+0x1800] ;  /* 0x001800007c60783b */ /* 0x000e6e0000000200 */
[C---:B--2---:R-:W-:Y:S08]  /*2f30*/  HMMA.16816.F32.BF16 R12, R88.reuse, R92, R12 ;  /* 0x0000005c580c723c */ /* 0x044ff0000004180c */
[C---:B------:R-:W-:Y:S01]  /*2f40*/  HMMA.16816.F32.BF16 R16, R88.reuse, R94, R16 ;  /* 0x0000005e5810723c */ /* 0x040fe20000041810 */
[----:B------:R-:W-:Y:S07]  /*2f50*/  LDSM.16.M88.4 R92, [R123+0x1000] ;  /* 0x001000007b5c783b */ /* 0x000fee0000000200 */
[C---:B-1----:R-:W-:Y:S08]  /*2f60*/  HMMA.16816.F32.BF16 R20, R88.reuse, R96, R20 ;  /* 0x000000605814723c */ /* 0x042ff00000041814 */
[C---:B------:R-:W-:Y:S01]  /*2f70*/  HMMA.16816.F32.BF16 R24, R88.reuse, R98, R24 ;  /* 0x000000625818723c */ /* 0x040fe20000041818 */
[----:B------:R-:W1:Y:S07]  /*2f80*/  LDSM.16.M88.4 R96, [R122+0x1000] ;  /* 0x001000007a60783b */ /* 0x000e6e0000000200 */
[C---:B------:R-:W-:Y:S08]  /*2f90*/  HMMA.16816.F32.BF16 R28, R88.reuse, R100, R28 ;  /* 0x00000064581c723c */ /* 0x040ff0000004181c */
[----:B------:R-:W-:Y:S01]  /*2fa0*/  HMMA.16816.F32.BF16 R32, R88, R102, R32 ;  /* 0x000000665820723c */ /* 0x000fe20000041820 */
[----:B------:R-:W2:Y:S04]  /*2fb0*/  LDSM.16.M88.4 R88, [R122+0x1400] ;  /* 0x001400007a58783b */ /* 0x000ea80000000200 */
[----:B------:R-:W-:Y:S03]  /*2fc0*/  LDSM.16.M88.4 R100, [R122+0x1c00] ;  /* 0x001c00007a64783b */ /* 0x000fe60000000200 */
        /* <DEDUP_REMOVED lines=28> */
[----:B------:R-:W1:Y:S01]  /*3190*/  LDSM.16.M88.4 R96, [R122+0x2800] ;  /* 0x002800007a60783b */ /* 0x000e620000000200 */
[----:B------:R-:W-:Y:S04]  /*31a0*/  DEPBAR.LE SB0, 0x0 ;  /* 0x000080000000791a */ /* 0x000fe80000000000 */
[----:B------:R-:W-:Y:S02]  /*31b0*/  BAR.SYNC.DEFER_BLOCKING 0x0 ;  /* 0x0000000000007b1d */ /* 0x000fe40000010000 */
[C---:B--2---:R-:W-:Y:S08]  /*31c0*/  HMMA.16816.F32.BF16 R12, R92.reuse, R88, R12 ;  /* 0x000000585c0c723c */ /* 0x044ff0000004180c */
[C---:B------:R-:W-:Y:S08]  /*31d0*/  HMMA.16816.F32.BF16 R16, R92.reuse, R90, R16 ;  /* 0x0000005a5c10723c */ /* 0x040ff00000041810 */
[C---:B-1----:R-:W-:Y:S08]  /*31e0*/  HMMA.16816.F32.BF16 R20, R92.reuse, R96, R20 ;  /* 0x000000605c14723c */ /* 0x042ff00000041814 */
[C---:B------:R-:W-:Y:S08]  /*31f0*/  HMMA.16816.F32.BF16 R24, R92.reuse, R98, R24 ;  /* 0x000000625c18723c */ /* 0x040ff00000041818 */
[C---:B------:R-:W-:Y:S08]  /*3200*/  HMMA.16816.F32.BF16 R28, R92.reuse, R100, R28 ;  /* 0x000000645c1c723c */ /* 0x040ff0000004181c */
[----:B------:R-:W-:Y:S01]  /*3210*/  HMMA.16816.F32.BF16 R32, R92, R102, R32 ;  /* 0x000000665c20723c */ /* 0x000fe20000041820 */
[----:B------:R-:W-:-:S07]  /*3220*/  @P0 BRA `(.L_x_154) ;  /* 0xfffff80000000947 */ /* 0x000fce000383ffff */
.L_x_153:
[----:B------:R-:W-:Y:S01]  /*3230*/  FMNMX.FTZ R0, R4, R85, !PT ;  /* 0x0000005504007209 */ /* 0x000fe20007810000 */
[----:B------:R-:W-:Y:S01]  /*3240*/  LDSM.16.MT88.4 R96, [R121+0x6000] ;  /* 0x006000007960783b */ /* 0x000fe20000004200 */
[----:B------:R-:W-:Y:S02]  /*3250*/  FMNMX.FTZ R84, R6, R3, !PT ;  /* 0x0000000306547209 */ /* 0x000fe40007810000 */
[----:B------:R-:W-:Y:S02]  /*3260*/  FMNMX.FTZ R87, R5, R0, !PT ;  /* 0x0000000005577209 */ /* 0x000fe40007810000 */
[----:B------:R-:W-:Y:S02]  /*3270*/  FMNMX.FTZ R93, R7, R84, !PT ;  /* 0x00000054075d7209 */ /* 0x000fe40007810000 */
        /* <DEDUP_REMOVED lines=29> */
[----:B------:R-:W-:Y:S01]  /*3450*/  IADD3 R142, R142, -0x1, RZ ;  /* 0xffffffff8e8e7810 */ /* 0x000fe20007ffe0ff */
[----:B------:R-:W-:Y:S08]  /*3460*/  SHFL.BFLY PT, R95, R88, 0x2, 0x1f ;  /* 0x0c401f00585f7f89 */ /* 0x000ff000000e0000 */
[----:B------:R-:W1:Y:S02]  /*3470*/  SHFL.BFLY PT, R0, R89, 0x2, 0x1f ;  /* 0x0c401f0059007f89 */ /* 0x000e6400000e0000 */
[----:B-1----:R-:W-:Y:S02]  /*3480*/  FMNMX.FTZ R87, R89, R0, !PT ;  /* 0x0000000059577209 */ /* 0x002fe40007810000 */
[----:B------:R-:W-:Y:S04]  /*3490*/  FMNMX.FTZ R93, R88, R95, !PT ;  /* 0x0000005f585d7209 */ /* 0x000fe80007810000 */
[----:B------:R-:W1:Y:S08]  /*34a0*/  SHFL.BFLY PT, R0, R87, 0x1, 0x1f ;  /* 0x0c201f0057007f89 */ /* 0x000e7000000e0000 */
[----:B------:R-:W2:Y:S01]  /*34b0*/  SHFL.BFLY PT, R84, R93, 0x1, 0x1f ;  /* 0x0c201f005d547f89 */ /* 0x000ea200000e0000 */
[----:B-1----:R-:W-:Y:S05]  /*34c0*/  FMNMX.FTZ R0, R87, R0, !PT ;  /* 0x0000000057007209 */ /* 0x002fea0007810000 */
[----:B------:R-:W-:Y:S01]  /*34d0*/  FMUL.FTZ R106, R0, c[0x0][0x23c] ;  /* 0x00008f00006a7a20 */ /* 0x000fe20000410000 */
[----:B--2---:R-:W-:Y:S04]  /*34e0*/  FMNMX.FTZ R2, R93, R84, !PT ;  /* 0x000000545d027209 */ /* 0x004fe80007810000 */
[C---:B------:R-:W-:Y:S01]  /*34f0*/  FSETP.NEU.FTZ.AND P1, PT, R2.reuse, -INF , PT ;  /* 0xff8000000200780b */ /* 0x040fe20003f3d000 */
[C---:B------:R-:W-:Y:S02]  /*3500*/  FADD.FTZ R84, -R2.reuse, R85 ;  /* 0x0000005502547221 */ /* 0x040fe40000010100 */
[----:B------:R-:W-:Y:S02]  /*3510*/  FMUL.FTZ R104, R2, c[0x0][0x23c] ;  /* 0x00008f0002687a20 */ /* 0x000fe40000410000 */
[----:B------:R-:W-:Y:S02]  /*3520*/  FMUL.FTZ R86, R84, c[0x0][0x23c] ;  /* 0x00008f0054567a20 */ /* 0x000fe40000410000 */
[----:B------:R-:W-:Y:S01]  /*3530*/  FADD.FTZ R85, -R0, R3 ;  /* 0x0000000300557221 */ /* 0x000fe20000010100 */
[----:B------:R-:W-:Y:S01]  /*3540*/  FSEL R104, R104, RZ, P1 ;  /* 0x000000ff68687208 */ /* 0x000fe20000800000 */
[----:B------:R1:W2:Y:S01]  /*3550*/  MUFU.EX2 R84, R86 ;  /* 0x0000005600547308 */ /* 0x0002a20000000800 */
[----:B------:R-:W-:Y:S01]  /*3560*/  FSETP.NEU.FTZ.AND P1, PT, R0, -INF , PT ;  /* 0xff8000000000780b */ /* 0x000fe20003f3d000 */
[----:B------:R-:W-:Y:S01]  /*3570*/  FMUL.FTZ R3, R85, c[0x0][0x23c] ;  /* 0x00008f0055037a20 */ /* 0x000fe20000410000 */
[----:B------:R-:W-:Y:S01]  /*3580*/  MOV R85, R2 ;  /* 0x0000000200557202 */ /* 0x000fe20000000f00 */
[--C-:B------:R-:W-:Y:S01]  /*3590*/  FFMA.FTZ R105, R4, c[0x0][0x23c], -R104.reuse ;  /* 0x00008f0004697a23 */ /* 0x100fe20000010868 */
[----:B------:R-:W-:Y:S01]  /*35a0*/  FSEL R106, R106, RZ, P1 ;  /* 0x000000ff6a6a7208 */ /* 0x000fe20000800000 */
[--C-:B------:R-:W-:Y:S02]  /*35b0*/  FFMA.FTZ R90, R5, c[0x0][0x23c], -R104.reuse ;  /* 0x00008f00055a7a23 */ /* 0x100fe40000010868 */
[----:B------:R-:W-:Y:S02]  /*35c0*/  FFMA.FTZ R111, R8, c[0x0][0x23c], -R104 ;  /* 0x00008f00086f7a23 */ /* 0x000fe40000010868 */
[--C-:B------:R-:W-:Y:S01]  /*35d0*/  FFMA.FTZ R108, R6, c[0x0][0x23c], -R106.reuse ;  /* 0x00008f00066c7a23 */ /* 0x100fe2000001086a */
[----:B------:R-:W-:Y:S01]  /*35e0*/  MUFU.EX2 R105, R105 ;  /* 0x0000006900697308 */ /* 0x000fe20000000800 */
[--C-:B------:R-:W-:Y:S02]  /*35f0*/  FFMA.FTZ R109, R7, c[0x0][0x23c], -R106.reuse ;  /* 0x00008f00076d7a23 */ /* 0x100fe4000001086a */
[--C-:B------:R-:W-:Y:S02]  /*3600*/  FFMA.FTZ R88, R10, c[0x0][0x23c], -R106.reuse ;  /* 0x00008f000a587a23 */ /* 0x100fe4000001086a */
[----:B------:R-:W-:Y:S02]  /*3610*/  FFMA.FTZ R87, R11, c[0x0][0x23c], -R106 ;  /* 0x00008f000b577a23 */ /* 0x000fe4000001086a */
[--C-:B------:R-:W-:Y:S02]  /*3620*/  FFMA.FTZ R112, R12, c[0x0][0x23c], -R104.reuse ;  /* 0x00008f000c707a23 */ /* 0x100fe40000010868 */
[----:B------:R-:W-:Y:S01]  /*3630*/  FFMA.FTZ R113, R13, c[0x0][0x23c], -R104 ;  /* 0x00008f000d717a23 */ /* 0x000fe20000010868 */
[----:B------:R-:W-:Y:S01]  /*3640*/  MUFU.EX2 R109, R109 ;  /* 0x0000006d006d7308 */ /* 0x000fe20000000800 */
[----:B------:R-:W-:Y:S02]  /*3650*/  FFMA.FTZ R114, R14, c[0x0][0x23c], -R106 ;  /* 0x00008f000e727a23 */ /* 0x000fe4000001086a */
[----:B-1----:R-:W-:Y:S02]  /*3660*/  FFMA.FTZ R86, R9, c[0x0][0x23c], -R104 ;  /* 0x00008f0009567a23 */ /* 0x002fe40000010868 */
[C---:B--2---:R-:W-:Y:S02]  /*3670*/  FMUL.FTZ R36, R84.reuse, R36 ;  /* 0x0000002454247220 */ /* 0x044fe40000410000 */
[C---:B------:R-:W-:Y:S02]  /*3680*/  FMUL.FTZ R37, R84.reuse, R37 ;  /* 0x0000002554257220 */ /* 0x040fe40000410000 */
[C---:B------:R-:W-:Y:S01]  /*3690*/  FMUL.FTZ R40, R84.reuse, R40 ;  /* 0x0000002854287220 */ /* 0x040fe20000410000 */
[----:B------:R-:W-:Y:S01]  /*36a0*/  MUFU.EX2 R111, R111 ;  /* 0x0000006f006f7308 */ /* 0x000fe20000000800 */
[C---:B------:R-:W-:Y:S02]  /*36b0*/  FMUL.FTZ R41, R84.reuse, R41 ;  /* 0x0000002954297220 */ /* 0x040fe40000410000 */
[C---:B------:R-:W-:Y:S02]  /*36c0*/  FMUL.FTZ R44, R84.reuse, R44 ;  /* 0x0000002c542c7220 */ /* 0x040fe40000410000 */
[C---:B------:R-:W-:Y:S02]  /*36d0*/  FMUL.FTZ R45, R84.reuse, R45 ;  /* 0x0000002d542d7220 */ /* 0x040fe40000410000 */
[C---:B------:R-:W-:Y:S02]  /*36e0*/  FMUL.FTZ R48, R84.reuse, R48 ;  /* 0x0000003054307220 */ /* 0x040fe40000410000 */
[C---:B------:R-:W-:Y:S01]  /*36f0*/  FMUL.FTZ R49, R84.reuse, R49 ;  /* 0x0000003154317220 */ /* 0x040fe20000410000 */
[----:B------:R-:W1:Y:S01]  /*3700*/  MUFU.EX2 R3, R3 ;  /* 0x0000000300037308 */ /* 0x000e620000000800 */
[C---:B------:R-:W-:Y:S02]  /*3710*/  FMUL.FTZ R52, R84.reuse, R52 ;  /* 0x0000003454347220 */ /* 0x040fe40000410000 */
[C---:B------:R-:W-:Y:S02]  /*3720*/  FMUL.FTZ R53, R84.reuse, R53 ;  /* 0x0000003554357220 */ /* 0x040fe40000410000 */
[C---:B------:R-:W-:Y:S02]  /*3730*/  FMUL.FTZ R56, R84.reuse, R56 ;  /* 0x0000003854387220 */ /* 0x040fe40000410000 */
[C---:B------:R-:W-:Y:S02]  /*3740*/  FMUL.FTZ R57, R84.reuse, R57 ;  /* 0x0000003954397220 */ /* 0x040fe40000410000 */
[C---:B------:R-:W-:Y:S01]  /*3750*/  FMUL.FTZ R60, R84.reuse, R60 ;  /* 0x0000003c543c7220 */ /* 0x040fe20000410000 */
[----:B------:R-:W2:Y:S01]  /*3760*/  MUFU.EX2 R90, R90 ;  /* 0x0000005a005a7308 */ /* 0x000ea20000000800 */
[C---:B------:R-:W-:Y:S02]  /*3770*/  FMUL.FTZ R61, R84.reuse, R61 ;  /* 0x0000003d543d7220 */ /* 0x040fe40000410000 */
[C---:B------:R-:W-:Y:S02]  /*3780*/  FMUL.FTZ R64, R84.reuse, R64 ;  /* 0x0000004054407220 */ /* 0x040fe40000410000 */
[C---:B------:R-:W-:Y:S02]  /*3790*/  FMUL.FTZ R65, R84.reuse, R65 ;  /* 0x0000004154417220 */ /* 0x040fe40000410000 */
[C---:B------:R-:W-:Y:S02]  /*37a0*/  FMUL.FTZ R68, R84.reuse, R68 ;  /* 0x0000004454447220 */ /* 0x040fe40000410000 */
[C---:B------:R-:W-:Y:S01]  /*37b0*/  FMUL.FTZ R69, R84.reuse, R69 ;  /* 0x0000004554457220 */ /* 0x040fe20000410000 */
[----:B------:R-:W3:Y:S01]  /*37c0*/  MUFU.EX2 R108, R108 ;  /* 0x0000006c006c7308 */ /* 0x000ee20000000800 */
[C---:B------:R-:W-:Y:S02]  /*37d0*/  FMUL.FTZ R72, R84.reuse, R72 ;  /* 0x0000004854487220 */ /* 0x040fe40000410000 */
[----:B------:R-:W-:Y:S02]  /*37e0*/  FMUL.FTZ R73, R84, R73 ;  /* 0x0000004954497220 */ /* 0x000fe40000410000 */
[C---:B-1----:R-:W-:Y:S02]  /*37f0*/  FMUL.FTZ R38, R3.reuse, R38 ;  /* 0x0000002603267220 */ /* 0x042fe40000410000 */
[C---:B------:R-:W-:Y:S02]  /*3800*/  FMUL.FTZ R39, R3.reuse, R39 ;  /* 0x0000002703277220 */ /* 0x040fe40000410000 */
[C---:B------:R-:W-:Y:S01]  /*3810*/  FMUL.FTZ R42, R3.reuse, R42 ;  /* 0x0000002a032a7220 */ /* 0x040fe20000410000 */
[----:B------:R-:W1:Y:S01]  /*3820*/  MUFU.EX2 R86, R86 ;  /* 0x0000005600567308 */ /* 0x000e620000000800 */
[C---:B------:R-:W-:Y:S02]  /*3830*/  FMUL.FTZ R43, R3.reuse, R43 ;  /* 0x0000002b032b7220 */ /* 0x040fe40000410000 */
[C---:B------:R-:W-:Y:S01]  /*3840*/  FMUL.FTZ R46, R3.reuse, R46 ;  /* 0x0000002e032e7220 */ /* 0x040fe20000410000 */
[----:B--2---:R-:W-:Y:S01]  /*3850*/  F2FP.BF16.PACK_AB R92, R90, R105 ;  /* 0x000000695a5c723e */ /* 0x004fe200000010ff */
[C---:B------:R-:W-:Y:S02]  /*3860*/  FMUL.FTZ R47, R3.reuse, R47 ;  /* 0x0000002f032f7220 */ /* 0x040fe40000410000 */
[C---:B------:R-:W-:Y:S02]  /*3870*/  FMUL.FTZ R50, R3.reuse, R50 ;  /* 0x0000003203327220 */ /* 0x040fe40000410000 */
[C---:B------:R-:W-:Y:S01]  /*3880*/  FMUL.FTZ R51, R3.reuse, R51 ;  /* 0x0000003303337220 */ /* 0x040fe20000410000 */
[----:B------:R-:W-:Y:S01]  /*3890*/  MUFU.EX2 R88, R88 ;  /* 0x0000005800587308 */ /* 0x000fe20000000800 */
[C---:B------:R-:W-:Y:S02]  /*38a0*/  FMUL.FTZ R54, R3.reuse, R54 ;  /* 0x0000003603367220 */ /* 0x040fe40000410000 */
[----:B------:R-:W-:Y:S01]  /*38b0*/  FMUL.FTZ R55, R3, R55 ;  /* 0x0000003703377220 */ /* 0x000fe20000410000 */
[----:B---3--:R-:W-:Y:S01]  /*38c0*/  F2FP.BF16.PACK_AB R93, R109, R108 ;  /* 0x0000006c6d5d723e */ /* 0x008fe200000010ff */
[C---:B------:R-:W-:Y:S02]  /*38d0*/  FMUL.FTZ R58, R3.reuse, R58 ;  /* 0x0000003a033a7220 */ /* 0x040fe40000410000 */
[C---:B------:R-:W-:Y:S02]  /*38e0*/  FMUL.FTZ R59, R3.reuse, R59 ;  /* 0x0000003b033b7220 */ /* 0x040fe40000410000 */
[C---:B------:R-:W-:Y:S01]  /*38f0*/  FMUL.FTZ R62, R3.reuse, R62 ;  /* 0x0000003e033e7220 */ /* 0x040fe20000410000 */
[----:B------:R-:W2:Y:S01]  /*3900*/  MUFU.EX2 R87, R87 ;  /* 0x0000005700577308 */ /* 0x000ea20000000800 */
[C---:B------:R-:W-:Y:S02]  /*3910*/  FMUL.FTZ R63, R3.reuse, R63 ;  /* 0x0000003f033f7220 */ /* 0x040fe40000410000 */
[C---:B------:R-:W-:Y:S01]  /*3920*/  FMUL.FTZ R66, R3.reuse, R66 ;  /* 0x0000004203427220 */ /* 0x040fe20000410000 */
[----:B-1----:R-:W-:Y:S01]  /*3930*/  F2FP.BF16.PACK_AB R94, R86, R111 ;  /* 0x0000006f565e723e */ /* 0x002fe200000010ff */
[C---:B------:R-:W-:Y:S02]  /*3940*/  FMUL.FTZ R67, R3.reuse, R67 ;  /* 0x0000004303437220 */ /* 0x040fe40000410000 */
[C---:B------:R-:W-:Y:S02]  /*3950*/  FMUL.FTZ R70, R3.reuse, R70 ;  /* 0x0000004603467220 */ /* 0x040fe40000410000 */
[C---:B------:R-:W-:Y:S01]  /*3960*/  FMUL.FTZ R71, R3.reuse, R71 ;  /* 0x0000004703477220 */ /* 0x040fe20000410000 */
[----:B------:R-:W-:Y:S01]  /*3970*/  MUFU.EX2 R112, R112 ;  /* 0x0000007000707308 */ /* 0x000fe20000000800 */
[C---:B------:R-:W-:Y:S02]  /*3980*/  FMUL.FTZ R74, R3.reuse, R74 ;  /* 0x0000004a034a7220 */ /* 0x040fe40000410000 */
[----:B------:R-:W-:Y:S02]  /*3990*/  FMUL.FTZ R75, R3, R75 ;  /* 0x0000004b034b7220 */ /* 0x000fe40000410000 */
[----:B------:R-:W-:Y:S02]  /*39a0*/  FFMA.FTZ R115, R15, c[0x0][0x23c], -R106 ;  /* 0x00008f000f737a23 */ /* 0x000fe4000001086a */
[--C-:B------:R-:W-:Y:S02]  /*39b0*/  FFMA.FTZ R116, R16, c[0x0][0x23c], -R104.reuse ;  /* 0x00008f0010747a23 */ /* 0x100fe40000010868 */
[----:B------:R-:W-:Y:S01]  /*39c0*/  FFMA.FTZ R117, R17, c[0x0][0x23c], -R104 ;  /* 0x00008f0011757a23 */ /* 0x000fe20000010868 */
[----:B------:R-:W1:Y:S01]  /*39d0*/  MUFU.EX2 R113, R113 ;  /* 0x0000007100717308 */ /* 0x000e620000000800 */
[--C-:B------:R-:W-:Y:S02]  /*39e0*/  FFMA.FTZ R118, R18, c[0x0][0x23c], -R106.reuse ;  /* 0x00008f0012767a23 */ /* 0x100fe4000001086a */
[----:B------:R-:W-:Y:S01]  /*39f0*/  FFMA.FTZ R119, R19, c[0x0][0x23c], -R106 ;  /* 0x00008f0013777a23 */ /* 0x000fe2000001086a */
[----:B--2---:R-:W-:Y:S01]  /*3a00*/  F2FP.BF16.PACK_AB R95, R87, R88 ;  /* 0x00000058575f723e */ /* 0x004fe200000010ff */
[C---:B------:R-:W-:Y:S02]  /*3a10*/  FFMA.FTZ R143, R84.reuse, R143, R105 ;  /* 0x0000008f548f7223 */ /* 0x040fe40000010069 */
[----:B------:R-:W-:Y:S02]  /*3a20*/  FFMA.FTZ R108, R3, R146, R108 ;  /* 0x00000092036c7223 */ /* 0x000fe4000001006c */
[C---:B------:R-:W-:Y:S01]  /*3a30*/  FMUL.FTZ R76, R84.reuse, R76 ;  /* 0x0000004c544c7220 */ /* 0x040fe20000410000 */
[----:B------:R-:W-:Y:S01]  /*3a40*/  MUFU.EX2 R114, R114 ;  /* 0x0000007200727308 */ /* 0x000fe20000000800 */
[C---:B------:R-:W-:Y:S05]  /*3a50*/  HMMA.16816.F32.BF16 R36, R92.reuse, R96, R36 ;  /* 0x000000605c24723c */ /* 0x040fea0000041824 */
[----:B------:R-:W-:Y:S02]  /*3a60*/  FADD.FTZ R163, R109, R108 ;  /* 0x0000006c6da37221 */ /* 0x000fe40000010000 */
[C---:B------:R-:W-:Y:S01]  /*3a70*/  FMUL.FTZ R77, R84.reuse, R77 ;  /* 0x0000004d544d7220 */ /* 0x040fe20000410000 */
[C---:B------:R-:W-:Y:S01]  /*3a80*/  HMMA.16816.F32.BF16 R40, R92.reuse, R98, R40 ;  /* 0x000000625c28723c */ /* 0x040fe20000041828 */
[----:B------:R-:W2:Y:S01]  /*3a90*/  LDSM.16.MT88.4 R96, [R121+0x7000] ;  /* 0x007000007960783b */ /* 0x000ea20000004200 */
[----:B------:R-:W3:Y:S02]  /*3aa0*/  MUFU.EX2 R115, R115 ;  /* 0x0000007300737308 */ /* 0x000ee40000000800 */
[C---:B------:R-:W-:Y:S02]  /*3ab0*/  FMUL.FTZ R78, R3.reuse, R78 ;  /* 0x0000004e034e7220 */ /* 0x040fe40000410000 */
[C---:B------:R-:W-:Y:S02]  /*3ac0*/  FMUL.FTZ R79, R3.reuse, R79 ;  /* 0x0000004f034f7220 */ /* 0x040fe40000410000 */
[C---:B------:R-:W-:Y:S04]  /*3ad0*/  HMMA.16816.F32.BF16 R44, R92.reuse, R100, R44 ;  /* 0x000000645c2c723c */ /* 0x040fe8000004182c */
[C---:B------:R-:W-:Y:S01]  /*3ae0*/  FMUL.FTZ R80, R84.reuse, R80 ;  /* 0x0000005054507220 */ /* 0x040fe20000410000 */
[----:B------:R-:W-:Y:S01]  /*3af0*/  MUFU.EX2 R116, R116 ;  /* 0x0000007400747308 */ /* 0x000fe20000000800 */
[----:B------:R-:W-:Y:S02]  /*3b00*/  FMUL.FTZ R81, R84, R81 ;  /* 0x0000005154517220 */ /* 0x000fe40000410000 */
[C---:B------:R-:W-:Y:S01]  /*3b10*/  HMMA.16816.F32.BF16 R48, R92.reuse, R102, R48 ;  /* 0x000000665c30723c */ /* 0x040fe20000041830 */
[----:B------:R-:W4:Y:S03]  /*3b20*/  LDSM.16.MT88.4 R100, [R120+0x7000] ;  /* 0x007000007864783b */ /* 0x000f260000004200 */
[C---:B------:R-:W-:Y:S02]  /*3b30*/  FMUL.FTZ R82, R3.reuse, R82 ;  /* 0x0000005203527220 */ /* 0x040fe40000410000 */
[----:B------:R-:W-:Y:S01]  /*3b40*/  FMUL.FTZ R83, R3, R83 ;  /* 0x0000005303537220 */ /* 0x000fe20000410000 */
[----:B------:R-:W5:Y:S01]  /*3b50*/  MUFU.EX2 R117, R117 ;  /* 0x0000007500757308 */ /* 0x000f620000000800 */
[--C-:B------:R-:W-:Y:S01]  /*3b60*/  FFMA.FTZ R151, R20, c[0x0][0x23c], -R104.reuse ;  /* 0x00008f0014977a23 */ /* 0x100fe20000010868 */
[----:B------:R-:W-:Y:S03]  /*3b70*/  MOV R3, R0 ;  /* 0x0000000000037202 */ /* 0x000fe60000000f00 */
[----:B------:R-:W-:Y:S02]  /*3b80*/  FFMA.FTZ R148, R21, c[0x0][0x23c], -R104 ;  /* 0x00008f0015947a23 */ /* 0x000fe40000010868 */
[--C-:B------:R-:W-:Y:S02]  /*3b90*/  FFMA.FTZ R149, R22, c[0x0][0x23c], -R106.reuse ;  /* 0x00008f0016957a23 */ /* 0x100fe4000001086a */
[----:B------:R-:W-:Y:S01]  /*3ba0*/  FFMA.FTZ R150, R23, c[0x0][0x23c], -R106 ;  /* 0x00008f0017967a23 */ /* 0x000fe2000001086a */
[----:B------:R-:W-:Y:S01]  /*3bb0*/  MUFU.EX2 R118, R118 ;  /* 0x0000007600767308 */ /* 0x000fe20000000800 */
[--C-:B------:R-:W-:Y:S02]  /*3bc0*/  FFMA.FTZ R152, R24, c[0x0][0x23c], -R104.reuse ;  /* 0x00008f0018987a23 */ /* 0x100fe40000010868 */
[----:B------:R-:W-:Y:S02]  /*3bd0*/  FFMA.FTZ R147, R25, c[0x0][0x23c], -R104 ;  /* 0x00008f0019937a23 */ /* 0x000fe40000010868 */
[--C-:B------:R-:W-:Y:S02]  /*3be0*/  FFMA.FTZ R153, R26, c[0x0][0x23c], -R106.reuse ;  /* 0x00008f001a997a23 */ /* 0x100fe4000001086a */
[----:B------:R-:W-:Y:S01]  /*3bf0*/  FFMA.FTZ R154, R27, c[0x0][0x23c], -R106 ;  /* 0x00008f001b9a7a23 */ /* 0x000fe2000001086a */
[C---:B--2---:R-:W-:Y:S02]  /*3c00*/  HMMA.16816.F32.BF16 R52, R92.reuse, R96, R52 ;  /* 0x000000605c34723c */ /* 0x044fe40000041834 */
[----:B------:R-:W2:Y:S01]  /*3c10*/  MUFU.EX2 R119, R119 ;  /* 0x0000007700777308 */ /* 0x000ea20000000800 */
[--C-:B------:R-:W-:Y:S02]  /*3c20*/  FFMA.FTZ R160, R28, c[0x0][0x23c], -R104.reuse ;  /* 0x00008f001ca07a23 */ /* 0x100fe40000010868 */
[--C-:B------:R-:W-:Y:S02]  /*3c30*/  FFMA.FTZ R159, R29, c[0x0][0x23c], -R104.reuse ;  /* 0x00008f001d9f7a23 */ /* 0x100fe40000010868 */
[--C-:B------:R-:W-:Y:S01]  /*3c40*/  FFMA.FTZ R158, R32, c[0x0][0x23c], -R104.reuse ;  /* 0x00008f00209e7a23 */ /* 0x100fe20000010868 */
[C---:B------:R-:W-:Y:S01]  /*3c50*/  HMMA.16816.F32.BF16 R56, R92.reuse, R98, R56 ;  /* 0x000000625c38723c */ /* 0x040fe20000041838 */
[----:B------:R-:W1:Y:S03]  /*3c60*/  LDSM.16.MT88.4 R96, [R121+0x8000] ;  /* 0x008000007960783b */ /* 0x000e660000004200 */
[----:B------:R-:W-:Y:S01]  /*3c70*/  FFMA.FTZ R104, R33, c[0x0][0x23c], -R104 ;  /* 0x00008f0021687a23 */ /* 0x000fe20000010868 */
[----:B------:R-:W-:Y:S01]  /*3c80*/  MUFU.EX2 R151, R151 ;  /* 0x0000009700977308 */ /* 0x000fe20000000800 */
[--C-:B------:R-:W-:Y:S02]  /*3c90*/  FFMA.FTZ R156, R30, c[0x0][0x23c], -R106.reuse ;  /* 0x00008f001e9c7a23 */ /* 0x100fe4000001086a */
[C---:B----4-:R-:W-:Y:S04]  /*3ca0*/  HMMA.16816.F32.BF16 R60, R92.reuse, R100, R60 ;  /* 0x000000645c3c723c */ /* 0x050fe8000004183c */
[--C-:B------:R-:W-:Y:S02]  /*3cb0*/  FFMA.FTZ R155, R31, c[0x0][0x23c], -R106.reuse ;  /* 0x00008f001f9b7a23 */ /* 0x100fe4000001086a */
[--C-:B------:R-:W-:Y:S01]  /*3cc0*/  FFMA.FTZ R162, R34, c[0x0][0x23c], -R106.reuse ;  /* 0x00008f0022a27a23 */ /* 0x100fe2000001086a */
[----:B------:R-:W-:Y:S01]  /*3cd0*/  MUFU.EX2 R157, R104 ;  /* 0x00000068009d7308 */ /* 0x000fe20000000800 */
[C---:B------:R-:W-:Y:S01]  /*3ce0*/  HMMA.16816.F32.BF16 R64, R92.reuse, R102, R64 ;  /* 0x000000665c40723c */ /* 0x040fe20000041840 */
[----:B------:R-:W4:Y:S03]  /*3cf0*/  LDSM.16.MT88.4 R100, [R120+0x8000] ;  /* 0x008000007864783b */ /* 0x000f260000004200 */
[----:B------:R-:W-:Y:S02]  /*3d00*/  FFMA.FTZ R106, R35, c[0x0][0x23c], -R106 ;  /* 0x00008f00236a7a23 */ /* 0x000fe4000001086a */
[----:B------:R-:W-:Y:S02]  /*3d10*/  FADD.FTZ R90, R90, R143 ;  /* 0x0000008f5a5a7221 */ /* 0x000fe40000010000 */
[----:B------:R-:W-:Y:S01]  /*3d20*/  FADD.FTZ R88, R88, R163 ;  /* 0x000000a358587221 */ /* 0x000fe20000010000 */
[----:B------:R2:W-:Y:S03]  /*3d30*/  MUFU.EX2 R161, R106 ;  /* 0x0000006a00a17308 */ /* 0x0005e60000000800 */
[----:B------:R-:W-:Y:S02]  /*3d40*/  FADD.FTZ R143, R111, R90 ;  /* 0x0000005a6f8f7221 */ /* 0x000fe40000010000 */
[----:B------:R-:W-:Y:S01]  /*3d50*/  LDSM.16.MT88.4 R108, [R121+0x7c00] ;  /* 0x007c0000796c783b */ /* 0x000fe20000004200 */
[----:B------:R-:W-:Y:S02]  /*3d60*/  FADD.FTZ R87, R87, R88 ;  /* 0x0000005857577221 */ /* 0x000fe40000010000 */
[----:B------:R-:W-:Y:S02]  /*3d70*/  FADD.FTZ R143, R86, R143 ;  /* 0x0000008f568f7221 */ /* 0x000fe40000010000 */
[----:B------:R-:W3:Y:S01]  /*3d80*/  MUFU.EX2 R148, R148 ;  /* 0x0000009400947308 */ /* 0x000ee20000000800 */
[C---:B-1----:R-:W-:Y:S09]  /*3d90*/  HMMA.16816.F32.BF16 R68, R92.reuse, R96, R68 ;  /* 0x000000605c44723c */ /* 0x042ff20000041844 */
[----:B------:R-:W-:Y:S01]  /*3da0*/  MUFU.EX2 R149, R149 ;  /* 0x0000009500957308 */ /* 0x000fe20000000800 */
[C---:B------:R-:W-:Y:S01]  /*3db0*/  HMMA.16816.F32.BF16 R72, R92.reuse, R98, R72 ;  /* 0x000000625c48723c */ /* 0x040fe20000041848 */
[----:B------:R-:W1:Y:S08]  /*3dc0*/  LDSM.16.MT88.4 R96, [R121+0x6400] ;  /* 0x006400007960783b */ /* 0x000e700000004200 */
[----:B------:R-:W1:Y:S01]  /*3dd0*/  MUFU.EX2 R150, R150 ;  /* 0x0000009600967308 */ /* 0x000e620000000800 */
[C---:B----4-:R-:W-:Y:S01]  /*3de0*/  HMMA.16816.F32.BF16 R76, R92.reuse, R100, R76 ;  /* 0x000000645c4c723c */ /* 0x050fe2000004184c */
[----:B--2---:R-:W-:Y:S07]  /*3df0*/  LDSM.16.MT88.4 R104, [R120+0x6c00] ;  /* 0x006c00007868783b */ /* 0x004fee0000004200 */
[----:B------:R-:W-:Y:S01]  /*3e00*/  HMMA.16816.F32.BF16 R80, R92, R102, R80 ;  /* 0x000000665c50723c */ /* 0x000fe20000041850 */
[----:B------:R-:W2:Y:S01]  /*3e10*/  LDSM.16.MT88.4 R100, [R120+0x6400] ;  /* 0x006400007864783b */ /* 0x000ea20000004200 */
[----:B------:R-:W-:Y:S05]  /*3e20*/  MUFU.EX2 R152, R152 ;  /* 0x0000009800987308 */ /* 0x000fea0000000800 */
[----:B------:R-:W-:Y:S01]  /*3e30*/  F2FP.BF16.PACK_AB R92, R113, R112 ;  /* 0x00000070715c723e */ /* 0x000fe200000010ff */
[----:B------:R-:W-:Y:S01]  /*3e40*/  FADD.FTZ R112, R112, R143 ;  /* 0x0000008f70707221 */ /* 0x000fe20000010000 */
[----:B---3--:R-:W-:Y:S03]  /*3e50*/  F2FP.BF16.PACK_AB R93, R115, R114 ;  /* 0x00000072735d723e */ /* 0x008fe600000010ff */
[----:B-----5:R-:W-:Y:S01]  /*3e60*/  F2FP.BF16.PACK_AB R94, R117, R116 ;  /* 0x00000074755e723e */ /* 0x020fe200000010ff */
[----:B------:R-:W3:Y:S01]  /*3e70*/  MUFU.EX2 R147, R147 ;  /* 0x0000009300937308 */ /* 0x000ee20000000800 */
[----:B------:R-:W-:Y:S01]  /*3e80*/  F2FP.BF16.PACK_AB R95, R119, R118 ;  /* 0x00000076775f723e */ /* 0x000fe200000010ff */
[----:B------:R-:W-:Y:S02]  /*3e90*/  FADD.FTZ R114, R114, R87 ;  /* 0x0000005772727221 */ /* 0x000fe40000010000 */
[----:B------:R-:W-:Y:S02]  /*3ea0*/  FADD.FTZ R113, R113, R112 ;  /* 0x0000007071717221 */ /* 0x000fe40000010000 */
[----:B------:R-:W-:Y:S02]  /*3eb0*/  FADD.FTZ R115, R115, R114 ;  /* 0x0000007273737221 */ /* 0x000fe40000010000 */
[----:B------:R-:W-:Y:S02]  /*3ec0*/  FADD.FTZ R116, R116, R113 ;  /* 0x0000007174747221 */ /* 0x000fe40000010000 */
[----:B------:R-:W-:Y:S01]  /*3ed0*/  MUFU.EX2 R153, R153 ;  /* 0x0000009900997308 */ /* 0x000fe20000000800 */
[----:B------:R-:W-:Y:S01]  /*3ee0*/  FADD.FTZ R84, R118, R115 ;  /* 0x0000007376547221 */ /* 0x000fe20000010000 */
[C---:B-1----:R-:W-:Y:S03]  /*3ef0*/  HMMA.16816.F32.BF16 R36, R92.reuse, R96, R36 ;  /* 0x000000605c24723c */ /* 0x042fe60000041824 */
[----:B------:R-:W-:Y:S02]  /*3f00*/  FADD.FTZ R116, R117, R116 ;  /* 0x0000007475747221 */ /* 0x000fe40000010000 */
[----:B------:R-:W-:Y:S03]  /*3f10*/  FADD.FTZ R84, R119, R84 ;  /* 0x0000005477547221 */ /* 0x000fe60000010000 */
[C---:B------:R-:W-:Y:S01]  /*3f20*/  HMMA.16816.F32.BF16 R40, R92.reuse, R98, R40 ;  /* 0x000000625c28723c */ /* 0x040fe20000041828 */
[----:B------:R-:W1:Y:S01]  /*3f30*/  LDSM.16.MT88.4 R96, [R121+0x7400] ;  /* 0x007400007960783b */ /* 0x000e620000004200 */
[----:B------:R-:W4:Y:S06]  /*3f40*/  MUFU.EX2 R154, R154 ;  /* 0x0000009a009a7308 */ /* 0x000f2c0000000800 */
[C---:B--2---:R-:W-:Y:S04]  /*3f50*/  HMMA.16816.F32.BF16 R44, R92.reuse, R100, R44 ;  /* 0x000000645c2c723c */ /* 0x044fe8000004182c */
[----:B------:R-:W-:Y:S04]  /*3f60*/  MUFU.EX2 R160, R160 ;  /* 0x000000a000a07308 */ /* 0x000fe80000000800 */
[C---:B------:R-:W-:Y:S01]  /*3f70*/  HMMA.16816.F32.BF16 R48, R92.reuse, R102, R48 ;  /* 0x000000665c30723c */ /* 0x040fe20000041830 */
[----:B------:R-:W2:Y:S05]  /*3f80*/  LDSM.16.MT88.4 R100, [R120+0x7400] ;  /* 0x007400007864783b */ /* 0x000eaa0000004200 */
[----:B------:R-:W5:Y:S10]  /*3f90*/  MUFU.EX2 R159, R159 ;  /* 0x0000009f009f7308 */ /* 0x000f740000000800 */
[----:B------:R-:W-:Y:S01]  /*3fa0*/  MUFU.EX2 R156, R156 ;  /* 0x0000009c009c7308 */ /* 0x000fe20000000800 */
[C---:B-1----:R-:W-:Y:S09]  /*3fb0*/  HMMA.16816.F32.BF16 R52, R92.reuse, R96, R52 ;  /* 0x000000605c34723c */ /* 0x042ff20000041834 */
[----:B------:R-:W1:Y:S01]  /*3fc0*/  MUFU.EX2 R155, R155 ;  /* 0x0000009b009b7308 */ /* 0x000e620000000800 */
[C---:B------:R-:W-:Y:S01]  /*3fd0*/  HMMA.16816.F32.BF16 R56, R92.reuse, R98, R56 ;  /* 0x000000625c38723c */ /* 0x040fe20000041838 */
[----:B------:R-:W1:Y:S08]  /*3fe0*/  LDSM.16.MT88.4 R96, [R121+0x8400] ;  /* 0x008400007960783b */ /* 0x000e700000004200 */
[----:B------:R-:W1:Y:S01]  /*3ff0*/  MUFU.EX2 R158, R158 ;  /* 0x0000009e009e7308 */ /* 0x000e620000000800 */
[C---:B--2---:R-:W-:Y:S09]  /*4000*/  HMMA.16816.F32.BF16 R60, R92.reuse, R100, R60 ;  /* 0x000000645c3c723c */ /* 0x044ff2000004183c */
[----:B------:R-:W2:Y:S01]  /*4010*/  MUFU.EX2 R162, R162 ;  /* 0x000000a200a27308 */ /* 0x000ea20000000800 */
        /* <DEDUP_REMOVED lines=8> */
[----:B------:R-:W-:Y:S01]  /*40a0*/  F2FP.BF16.PACK_AB R92, R148, R151 ;  /* 0x00000097945c723e */ /* 0x000fe200000010ff */
[----:B------:R-:W-:Y:S01]  /*40b0*/  FADD.FTZ R151, R151, R116 ;  /* 0x0000007497977221 */ /* 0x000fe20000010000 */
[----:B------:R-:W-:Y:S03]  /*40c0*/  F2FP.BF16.PACK_AB R93, R150, R149 ;  /* 0x00000095965d723e */ /* 0x000fe600000010ff */
[----:B---3--:R-:W-:Y:S01]  /*40d0*/  F2FP.BF16.PACK_AB R94, R147, R152 ;  /* 0x00000098935e723e */ /* 0x008fe200000010ff */
[----:B------:R-:W-:Y:S01]  /*40e0*/  FADD.FTZ R149, R149, R84 ;  /* 0x0000005495957221 */ /* 0x000fe20000010000 */
[----:B----4-:R-:W-:Y:S01]  /*40f0*/  F2FP.BF16.PACK_AB R95, R154, R153 ;  /* 0x000000999a5f723e */ /* 0x010fe200000010ff */
[----:B------:R-:W-:Y:S02]  /*4100*/  FADD.FTZ R151, R148, R151 ;  /* 0x0000009794977221 */ /* 0x000fe40000010000 */
[----:B------:R-:W-:Y:S02]  /*4110*/  FADD.FTZ R150, R150, R149 ;  /* 0x0000009596967221 */ /* 0x000fe40000010000 */
[----:B------:R-:W-:Y:S02]  /*4120*/  FADD.FTZ R152, R152, R151 ;  /* 0x0000009798987221 */ /* 0x000fe40000010000 */
[----:B------:R-:W-:Y:S02]  /*4130*/  FADD.FTZ R87, R153, R150 ;  /* 0x0000009699577221 */ /* 0x000fe40000010000 */
[----:B------:R-:W-:Y:S01]  /*4140*/  FADD.FTZ R147, R147, R152 ;  /* 0x0000009893937221 */ /* 0x000fe20000010000 */
[C---:B-1----:R-:W-:Y:S03]  /*4150*/  HMMA.16816.F32.BF16 R36, R92.reuse, R96, R36 ;  /* 0x000000605c24723c */ /* 0x042fe60000041824 */
[----:B------:R-:W-:Y:S05]  /*4160*/  FADD.FTZ R87, R154, R87 ;  /* 0x000000579a577221 */ /* 0x000fea0000010000 */
[C---:B------:R-:W-:Y:S01]  /*4170*/  HMMA.16816.F32.BF16 R40, R92.reuse, R98, R40 ;  /* 0x000000625c28723c */ /* 0x040fe20000041828 */
[----:B------:R-:W1:Y:S07]  /*4180*/  LDSM.16.MT88.4 R96, [R121+0x7800] ;  /* 0x007800007960783b */ /* 0x000e6e0000004200 */
[C---:B--2---:R-:W-:Y:S08]  /*4190*/  HMMA.16816.F32.BF16 R44, R92.reuse, R100, R44 ;  /* 0x000000645c2c723c */ /* 0x044ff0000004182c */
[C---:B------:R-:W-:Y:S01]  /*41a0*/  HMMA.16816.F32.BF16 R48, R92.reuse, R102, R48 ;  /* 0x000000665c30723c */ /* 0x040fe20000041830 */
[----:B------:R-:W2:Y:S07]  /*41b0*/  LDSM.16.MT88.4 R100, [R120+0x7800] ;  /* 0x007800007864783b */ /* 0x000eae0000004200 */
[C---:B-1----:R-:W-:Y:S08]  /*41c0*/  HMMA.16816.F32.BF16 R52, R92.reuse, R96, R52 ;  /* 0x000000605c34723c */ /* 0x042ff00000041834 */
        /* <DEDUP_REMOVED lines=11> */
[----:B-----5:R-:W-:Y:S01]  /*4280*/  F2FP.BF16.PACK_AB R92, R159, R160 ;  /* 0x000000a09f5c723e */ /* 0x020fe200000010ff */
[----:B------:R-:W-:Y:S01]  /*4290*/  FADD.FTZ R160, R160, R147 ;  /* 0x00000093a0a07221 */ /* 0x000fe20000010000 */
[----:B------:R-:W-:Y:S03]  /*42a0*/  F2FP.BF16.PACK_AB R93, R155, R156 ;  /* 0x0000009c9b5d723e */ /* 0x000fe600000010ff */
[----:B------:R-:W-:Y:S01]  /*42b0*/  F2FP.BF16.PACK_AB R94, R157, R158 ;  /* 0x0000009e9d5e723e */ /* 0x000fe200000010ff */
[----:B------:R-:W-:Y:S01]  /*42c0*/  FADD.FTZ R156, R156, R87 ;  /* 0x000000579c9c7221 */ /* 0x000fe20000010000 */
[----:B------:R-:W-:Y:S01]  /*42d0*/  F2FP.BF16.PACK_AB R95, R161, R162 ;  /* 0x000000a2a15f723e */ /* 0x000fe200000010ff */
        /* <DEDUP_REMOVED lines=9> */
[C---:B------:R-:W-:Y:S08]  /*4370*/  HMMA.16816.F32.BF16 R44, R92.reuse, R104, R44 ;  /* 0x000000685c2c723c */ /* 0x040ff0000004182c */
[C---:B------:R-:W-:Y:S01]  /*4380*/  HMMA.16816.F32.BF16 R48, R92.reuse, R106, R48 ;  /* 0x0000006a5c30723c */ /* 0x040fe20000041830 */
[----:B------:R-:W3:Y:S07]  /*4390*/  LDSM.16.MT88.4 R104, [R120+0x8c00] ;  /* 0x008c00007868783b */ /* 0x000eee0000004200 */
[C---:B------:R-:W-:Y:S08]  /*43a0*/  HMMA.16816.F32.BF16 R52, R92.reuse, R108, R52 ;  /* 0x0000006c5c34723c */ /* 0x040ff00000041834 */
[C---:B------:R-:W-:Y:S08]  /*43b0*/  HMMA.16816.F32.BF16 R56, R92.reuse, R110, R56 ;  /* 0x0000006e5c38723c */ /* 0x040ff00000041838 */
[C---:B--2---:R-:W-:Y:S08]  /*43c0*/  HMMA.16816.F32.BF16 R60, R92.reuse, R100, R60 ;  /* 0x000000645c3c723c */ /* 0x044ff0000004183c */
[C---:B------:R-:W-:Y:S08]  /*43d0*/  HMMA.16816.F32.BF16 R64, R92.reuse, R102, R64 ;  /* 0x000000665c40723c */ /* 0x040ff00000041840 */
[C---:B-1----:R-:W-:Y:S08]  /*43e0*/  HMMA.16816.F32.BF16 R68, R92.reuse, R96, R68 ;  /* 0x000000605c44723c */ /* 0x042ff00000041844 */
[C---:B------:R-:W-:Y:S08]  /*43f0*/  HMMA.16816.F32.BF16 R72, R92.reuse, R98, R72 ;  /* 0x000000625c48723c */ /* 0x040ff00000041848 */
[C---:B---3--:R-:W-:Y:S08]  /*4400*/  HMMA.16816.F32.BF16 R76, R92.reuse, R104, R76 ;  /* 0x000000685c4c723c */ /* 0x048ff0000004184c */
[----:B------:R-:W-:Y:S01]  /*4410*/  HMMA.16816.F32.BF16 R80, R92, R106, R80 ;  /* 0x0000006a5c50723c */ /* 0x000fe20000041850 */
[----:B------:R-:W-:-:S07]  /*4420*/  @P0 BRA `(.L_x_152) ;  /* 0xffffe77000000947 */ /* 0x000fce000383ffff */
.L_x_151:
[----:B------:R-:W1:Y:S01]  /*4430*/  SHFL.BFLY PT, R12, R143, 0x2, 0x1f ;  /* 0x0c401f008f0c7f89 */ /* 0x000e6200000e0000 */
[----:B------:R-:W-:Y:S01]  /*4440*/  MOV R10, 0x3f800000 ;  /* 0x3f800000000a7802 */ /* 0x000fe20000000f00 */
[----:B------:R-:W-:Y:S01]  /*4450*/  ULDC.U8 UR4, c[0x0][0x329] ;  /* 0x0000ca4000047ab9 */ /* 0x000fe20000000000 */
[----:B------:R-:W-:Y:S01]  /*4460*/  MOV R11, 0x3f800000 ;  /* 0x3f800000000b7802 */ /* 0x000fe20000000f00 */
[----:B------:R-:W2:Y:S01]  /*4470*/  SHFL.BFLY PT, R3, R146, 0x2, 0x1f ;  /* 0x0c401f0092037f89 */ /* 0x000ea200000e0000 */
[----:B------:R-:W-:Y:S01]  /*4480*/  ULDC.U8 UR5, c[0x0][0x328] ;  /* 0x0000ca0000057ab9 */ /* 0x000fe20000000000 */
[----:B------:R-:W-:Y:S01]  /*4490*/  BSSY B0, `(.L_x_155) ;  /* 0x00000cb000007945 */ /* 0x000fe20003800000 */
[----:B------:R-:W-:Y:S01]  /*44a0*/  LEA R139, R139, R138, 0x4 ;  /* 0x0000008a8b8b7211 */ /* 0x000fe200078e20ff */
[----:B------:R-:W3:Y:S01]  /*44b0*/  S2R R7, SR_TID.X ;  /* 0x0000000000077919 */ /* 0x000ee20000002100 */
[----:B-1----:R-:W-:-:S02]  /*44c0*/  FADD.FTZ R12, R12, R143 ;  /* 0x0000008f0c0c7221 */ /* 0x002fc40000010000 */
[----:B--2---:R-:W-:-:S03]  /*44d0*/  FADD.FTZ R3, R3, R146 ;  /* 0x0000009203037221 */ /* 0x004fc60000010000 */
[----:B------:R-:W1:Y:S01]  /*44e0*/  SHFL.BFLY PT, R9, R12, 0x1, 0x1f ;  /* 0x0c201f000c097f89 */ /* 0x000e6200000e0000 */
[----:B---3--:R-:W-:-:S03]  /*44f0*/  SHF.R.S32.HI R6, RZ, 0x1f, R7 ;  /* 0x0000001fff067819 */ /* 0x008fc60000011407 */
[----:B------:R-:W2:Y:S01]  /*4500*/  SHFL.BFLY PT, R8, R3, 0x1, 0x1f ;  /* 0x0c201f0003087f89 */ /* 0x000ea200000e0000 */
[CC--:B------:R-:W-:Y:S02]  /*4510*/  LEA.HI R4, R6.reuse, R7.reuse, RZ, 0x2 ;  /* 0x0000000706047211 */ /* 0x0c0fe400078f10ff */
[----:B------:R-:W-:-:S04]  /*4520*/  LEA.HI R5, R6, R7, RZ, 0x5 ;  /* 0x0000000706057211 */ /* 0x000fc800078f28ff */
[----:B------:R-:W-:Y:S01]  /*4530*/  SHF.R.S32.HI R6, RZ, 0x5, R5 ;  /* 0x00000005ff067819 */ /* 0x000fe20000011405 */
[----:B-1----:R-:W-:Y:S01]  /*4540*/  FADD.FTZ R9, R12, R9 ;  /* 0x000000090c097221 */ /* 0x002fe20000010000 */
[----:B------:R-:W-:Y:S02]  /*4550*/  LOP3.LUT R12, R4, 0xfffffffc, RZ, 0xc0, !PT ;  /* 0xfffffffc040c7812 */ /* 0x000fe400078ec0ff */
[----:B------:R-:W-:Y:S01]  /*4560*/  SHF.R.S32.HI R4, RZ, 0x2, R4 ;  /* 0x00000002ff047819 */ /* 0x000fe20000011404 */
[----:B--2---:R-:W-:Y:S01]  /*4570*/  FADD.FTZ R8, R3, R8 ;  /* 0x0000000803087221 */ /* 0x004fe20000010000 */
[----:B------:R-:W-:Y:S01]  /*4580*/  FSETP.NE.FTZ.AND P3, PT, R9, RZ, PT ;  /* 0x000000ff0900720b */ /* 0x000fe20003f75000 */
[----:B------:R-:W-:Y:S01]  /*4590*/  IMAD.IADD R3, R7, 0x1, -R12 ;  /* 0x0000000107037824 */ /* 0x000fe200078e0a0c */
[----:B------:R-:W-:Y:S02]  /*45a0*/  SHF.R.S32.HI R13, RZ, 0x1f, R4 ;  /* 0x0000001fff0d7819 */ /* 0x000fe40000011404 */
[----:B------:R-:W-:Y:S01]  /*45b0*/  FSETP.NE.FTZ.AND P2, PT, R8, RZ, PT ;  /* 0x000000ff0800720b */ /* 0x000fe20003f55000 */
[----:B------:R-:W-:Y:S01]  /*45c0*/  IMAD R3, R6, 0x100, R3 ;  /* 0x0000010006037824 */ /* 0x000fe200078e0203 */
[----:B------:R-:W-:-:S04]  /*45d0*/  LEA.HI R13, R13, R4, RZ, 0x3 ;  /* 0x000000040d0d7211 */ /* 0x000fc800078f18ff */
[----:B------:R-:W-:-:S03]  /*45e0*/  LOP3.LUT R13, R13, 0xfffffff8, RZ, 0xc0, !PT ;  /* 0xfffffff80d0d7812 */ /* 0x000fc600078ec0ff */
[----:B------:R-:W1:Y:S01]  /*45f0*/  @P3 MUFU.RCP R10, R9 ;  /* 0x00000009000a3308 */ /* 0x000e620000001000 */
[----:B------:R-:W-:-:S04]  /*4600*/  IADD3 R13, R4, -R13, RZ ;  /* 0x8000000d040d7210 */ /* 0x000fc80007ffe0ff */
[----:B------:R-:W-:-:S03]  /*4610*/  LEA.HI R4, R13, R13, RZ, 0x1 ;  /* 0x0000000d0d047211 */ /* 0x000fc600078f08ff */
[----:B------:R-:W2:Y:S01]  /*4620*/  @P2 MUFU.RCP R11, R8 ;  /* 0x00000008000b2308 */ /* 0x000ea20000001000 */
[----:B------:R-:W-:Y:S02]  /*4630*/  SHF.R.S32.HI R6, RZ, 0x1, R4 ;  /* 0x00000001ff067819 */ /* 0x000fe40000011404 */
[----:B------:R-:W-:Y:S02]  /*4640*/  LOP3.LUT R4, R4, 0x3fffffe, RZ, 0xc0, !PT ;  /* 0x03fffffe04047812 */ /* 0x000fe400078ec0ff */
[----:B------:R-:W-:Y:S02]  /*4650*/  LOP3.LUT P0, RZ, R6, 0x2, RZ, 0xc0, !PT ;  /* 0x0000000206ff7812 */ /* 0x000fe4000780c0ff */
[----:B------:R-:W-:Y:S01]  /*4660*/  IADD3 R4, R13, -R4, RZ ;  /* 0x800000040d047210 */ /* 0x000fe20007ffe0ff */
[C---:B-1----:R-:W-:Y:S01]  /*4670*/  FMUL.FTZ R36, R10.reuse, R36 ;  /* 0x000000240a247220 */ /* 0x042fe20000410000 */
[----:B------:R-:W-:Y:S01]  /*4680*/  @P2 MUFU.LG2 R8, R8 ;  /* 0x0000000800082308 */ /* 0x000fe20000000c00 */
[----:B------:R-:W-:-:S02]  /*4690*/  FMUL.FTZ R37, R10, R37 ;  /* 0x000000250a257220 */ /* 0x000fc40000410000 */
[C---:B------:R-:W-:Y:S02]  /*46a0*/  FMUL.FTZ R40, R10.reuse, R40 ;  /* 0x000000280a287220 */ /* 0x040fe40000410000 */
[C---:B------:R-:W-:Y:S01]  /*46b0*/  FMUL.FTZ R41, R10.reuse, R41 ;  /* 0x000000290a297220 */ /* 0x040fe20000410000 */
[----:B------:R-:W-:Y:S01]  /*46c0*/  F2FP.BF16.PACK_AB R36, R37, R36 ;  /* 0x000000242524723e */ /* 0x000fe200000010ff */
[C---:B------:R-:W-:Y:S01]  /*46d0*/  FMUL.FTZ R44, R10.reuse, R44 ;  /* 0x0000002c0a2c7220 */ /* 0x040fe20000410000 */
[----:B------:R-:W1:Y:S01]  /*46e0*/  @P3 MUFU.LG2 R9, R9 ;  /* 0x0000000900093308 */ /* 0x000e620000000c00 */
        /* <DEDUP_REMOVED lines=29> */
[----:B------:R-:W-:Y:S02]  /*48c0*/  IMAD.SHL.U32 R10, R6, 0x40, RZ ;  /* 0x00000040060a7824 */ /* 0x000fe400078e00ff */
[----:B------:R-:W-:Y:S01]  /*48d0*/  IMAD R3, R4, 0x10, R3 ;  /* 0x0000001004037824 */ /* 0x000fe200078e0203 */
[----:B------:R-:W-:Y:S01]  /*48e0*/  LOP3.LUT R4, R6, 0x1, RZ, 0xc0, !PT ;  /* 0x0000000106047812 */ /* 0x000fe200078ec0ff */
[C---:B--2---:R-:W-:Y:S01]  /*48f0*/  FMUL.FTZ R39, R11.reuse, R39 ;  /* 0x000000270b277220 */ /* 0x044fe20000410000 */
[----:B------:R-:W-:Y:S01]  /*4900*/  LOP3.LUT R10, R10, 0xc0, RZ, 0xc0, !PT ;  /* 0x000000c00a0a7812 */ /* 0x000fe200078ec0ff */
[C---:B------:R-:W-:Y:S01]  /*4910*/  FMUL.FTZ R38, R11.reuse, R38 ;  /* 0x000000260b267220 */ /* 0x040fe20000410000 */
[----:B------:R-:W-:Y:S01]  /*4920*/  ISETP.NE.U32.AND P1, PT, R4, 0x1, PT ;  /* 0x000000010400780c */ /* 0x000fe20003f25070 */
[C---:B------:R-:W-:Y:S01]  /*4930*/  FMUL.FTZ R43, R11.reuse, R43 ;  /* 0x0000002b0b2b7220 */ /* 0x040fe20000410000 */
[----:B------:R-:W-:Y:S01]  /*4940*/  LEA.HI R10, R10, R10, RZ, 0x1d ;  /* 0x0000000a0a0a7211 */ /* 0x000fe200078fe8ff */
[C---:B------:R-:W-:Y:S01]  /*4950*/  FMUL.FTZ R42, R11.reuse, R42 ;  /* 0x0000002a0b2a7220 */ /* 0x040fe20000410000 */
[----:B------:R-:W-:Y:S01]  /*4960*/  MOV R4, 0x20 ;  /* 0x0000002000047802 */ /* 0x000fe20000000f00 */
[----:B------:R-:W-:Y:S01]  /*4970*/  FMUL.FTZ R47, R11, R47 ;  /* 0x0000002f0b2f7220 */ /* 0x000fe20000410000 */
[----:B------:R-:W-:Y:S01]  /*4980*/  LEA R3, R3, R10, 0x1 ;  /* 0x0000000a03037211 */ /* 0x000fe200078e08ff */
[C---:B------:R-:W-:Y:S01]  /*4990*/  FMUL.FTZ R46, R11.reuse, R46 ;  /* 0x0000002e0b2e7220 */ /* 0x040fe20000410000 */
[----:B------:R-:W-:Y:S01]  /*49a0*/  SEL R4, R4, 0xffffffe0, !P0 ;  /* 0xffffffe004047807 */ /* 0x000fe20004000000 */
[----:B------:R-:W-:Y:S01]  /*49b0*/  FMUL.FTZ R51, R11, R51 ;  /* 0x000000330b337220 */ /* 0x000fe20000410000 */
[----:B------:R-:W-:Y:S01]  /*49c0*/  F2FP.BF16.PACK_AB R38, R39, R38 ;  /* 0x000000262726723e */ /* 0x000fe200000010ff */
[----:B------:R-:W-:Y:S01]  /*49d0*/  IMAD.SHL.U32 R3, R3, 0x2, RZ ;  /* 0x0000000203037824 */ /* 0x000fe200078e00ff */
[----:B------:R-:W-:Y:S01]  /*49e0*/  F2FP.BF16.PACK_AB R42, R43, R42 ;  /* 0x0000002a2b2a723e */ /* 0x000fe200000010ff */
[----:B------:R-:W-:Y:S01]  /*49f0*/  FMUL.FTZ R50, R11, R50 ;  /* 0x000000320b327220 */ /* 0x000fe20000410000 */
[----:B------:R-:W-:Y:S01]  /*4a00*/  F2FP.BF16.PACK_AB R46, R47, R46 ;  /* 0x0000002e2f2e723e */ /* 0x000fe200000010ff */
[C---:B------:R-:W-:Y:S01]  /*4a10*/  FMUL.FTZ R55, R11.reuse, R55 ;  /* 0x000000370b377220 */ /* 0x040fe20000410000 */
[----:B------:R-:W-:Y:S01]  /*4a20*/  STS [R3], R36 ;  /* 0x0000002403007388 */ /* 0x000fe20000000800 */
[----:B------:R-:W-:Y:S01]  /*4a30*/  FMUL.FTZ R54, R11, R54 ;  /* 0x000000360b367220 */ /* 0x000fe20000410000 */
[----:B------:R-:W-:Y:S01]  /*4a40*/  F2FP.BF16.PACK_AB R50, R51, R50 ;  /* 0x000000323332723e */ /* 0x000fe200000010ff */
[C---:B------:R-:W-:Y:S01]  /*4a50*/  FMUL.FTZ R59, R11.reuse, R59 ;  /* 0x0000003b0b3b7220 */ /* 0x040fe20000410000 */
[----:B------:R2:W-:Y:S01]  /*4a60*/  STS [R3+0x200], R38 ;  /* 0x0002002603007388 */ /* 0x0005e20000000800 */
[----:B------:R-:W-:Y:S01]  /*4a70*/  FMUL.FTZ R58, R11, R58 ;  /* 0x0000003a0b3a7220 */ /* 0x000fe20000410000 */
[----:B------:R-:W-:Y:S01]  /*4a80*/  F2FP.BF16.PACK_AB R54, R55, R54 ;  /* 0x000000363736723e */ /* 0x000fe200000010ff */
[----:B------:R-:W-:Y:S01]  /*4a90*/  FMUL.FTZ R63, R11, R63 ;  /* 0x0000003f0b3f7220 */ /* 0x000fe20000410000 */
[----:B------:R-:W-:Y:S01]  /*4aa0*/  F2FP.BF16.PACK_AB R80, R81, R80 ;  /* 0x000000505150723e */ /* 0x000fe200000010ff */
[----:B------:R-:W-:Y:S01]  /*4ab0*/  FMUL.FTZ R62, R11, R62 ;  /* 0x0000003e0b3e7220 */ /* 0x000fe20000410000 */
[----:B------:R-:W-:Y:S01]  /*4ac0*/  F2FP.BF16.PACK_AB R58, R59, R58 ;  /* 0x0000003a3b3a723e */ /* 0x000fe200000010ff */
[C---:B------:R-:W-:Y:S01]  /*4ad0*/  FMUL.FTZ R67, R11.reuse, R67 ;  /* 0x000000430b437220 */ /* 0x040fe20000410000 */
[----:B------:R-:W-:Y:S01]  /*4ae0*/  ISETP.NE.AND P0, PT, RZ, UR4, PT ;  /* 0x00000004ff007c0c */ /* 0x000fe2000bf05270 */
[----:B------:R-:W-:Y:S01]  /*4af0*/  FMUL.FTZ R66, R11, R66 ;  /* 0x000000420b427220 */ /* 0x000fe20000410000 */
[----:B------:R-:W-:Y:S01]  /*4b00*/  F2FP.BF16.PACK_AB R62, R63, R62 ;  /* 0x0000003e3f3e723e */ /* 0x000fe200000010ff */
[C---:B------:R-:W-:Y:S01]  /*4b10*/  FMUL.FTZ R71, R11.reuse, R71 ;  /* 0x000000470b477220 */ /* 0x040fe20000410000 */
[----:B------:R-:W3:Y:S01]  /*4b20*/  S2R R6, SR_CTAID.Y ;  /* 0x0000000000067919 */ /* 0x000ee20000002600 */
        /* <DEDUP_REMOVED lines=9> */
[----:B------:R-:W-:Y:S01]  /*4bc0*/  @!P0 MOV R10, c[0x0][0x214] ;  /* 0x00008500000a8a02 */ /* 0x000fe20000000f00 */
[----:B------:R-:W-:Y:S01]  /*4bd0*/  FMUL.FTZ R82, R11, R82 ;  /* 0x000000520b527220 */ /* 0x000fe20000410000 */
[C---:B------:R-:W-:Y:S01]  /*4be0*/  IADD3 R11, R3.reuse, -0x10, RZ ;  /* 0xfffffff0030b7810 */ /* 0x040fe20007ffe0ff */
[C---:B------:R-:W-:Y:S01]  /*4bf0*/  IMAD.IADD R13, R3.reuse, 0x1, R4 ;  /* 0x00000001030d7824 */ /* 0x040fe200078e0204 */
[----:B------:R-:W-:Y:S01]  /*4c00*/  @P1 IADD3 R11, R3, 0x10, RZ ;  /* 0x00000010030b1810 */ /* 0x000fe20007ffe0ff */
[----:B------:R-:W-:Y:S01]  /*4c10*/  @P0 IMAD.MOV.U32 R12, RZ, RZ, c[0x0][0x210] ;  /* 0x00008400ff0c0624 */ /* 0x000fe200078e00ff */
[----:B------:R-:W-:Y:S01]  /*4c20*/  F2FP.BF16.PACK_AB R78, R79, R78 ;  /* 0x0000004e4f4e723e */ /* 0x000fe200000010ff */
[----:B------:R-:W-:Y:S01]  /*4c30*/  @P0 IMAD.MOV.U32 R37, RZ, RZ, 0x1 ;  /* 0x00000001ff250424 */ /* 0x000fe200078e00ff */
[----:B------:R-:W-:Y:S01]  /*4c40*/  IADD3 R15, R4, R11, RZ ;  /* 0x0000000b040f7210 */ /* 0x000fe20007ffe0ff */
[----:B------:R-:W-:Y:S01]  /*4c50*/  STS [R11], R40 ;  /* 0x000000280b007388 */ /* 0x000fe20000000800 */
[----:B------:R-:W-:Y:S01]  /*4c60*/  F2FP.BF16.PACK_AB R82, R83, R82 ;  /* 0x000000525352723e */ /* 0x000fe200000010ff */
[----:B--2---:R-:W-:Y:S01]  /*4c70*/  CS2R R38, SRZ ;  /* 0x0000000000267805 */ /* 0x004fe2000001ff00 */
[----:B------:R-:W-:Y:S01]  /*4c80*/  ISETP.NE.AND P1, PT, RZ, UR5, PT ;  /* 0x00000005ff007c0c */ /* 0x000fe2000bf25270 */
[----:B------:R-:W-:Y:S01]  /*4c90*/  STS [R11+0x200], R42 ;  /* 0x0002002a0b007388 */ /* 0x000fe20000000800 */
[----:B------:R-:W-:Y:S01]  /*4ca0*/  LOP3.LUT R36, R5, 0xffffffe0, RZ, 0xc0, !PT ;  /* 0xffffffe005247812 */ /* 0x000fe200078ec0ff */
[----:B-1----:R-:W-:Y:S01]  /*4cb0*/  @P3 FMUL.FTZ R9, R9, 0.69314718246459960938 ;  /* 0x3f31721809093820 */ /* 0x002fe20000410000 */
[----:B------:R-:W-:Y:S01]  /*4cc0*/  ISETP.NE.OR P4, PT, RZ, UR4, !P1 ;  /* 0x00000004ff007c0c */ /* 0x000fe2000cf85670 */
[----:B------:R-:W-:Y:S02]  /*4cd0*/  STS [R13], R44 ;  /* 0x0000002c0d007388 */ /* 0x000fe40000000800 */
[----:B------:R-:W-:-:S02]  /*4ce0*/  IMAD.IADD R36, R7, 0x1, -R36 ;  /* 0x0000000107247824 */ /* 0x000fc400078e0a24 */
[----:B------:R-:W-:Y:S04]  /*4cf0*/  STS [R13+0x200], R46 ;  /* 0x0002002e0d007388 */ /* 0x000fe80000000800 */
[----:B------:R-:W-:Y:S04]  /*4d00*/  STS [R15], R48 ;  /* 0x000000300f007388 */ /* 0x000fe80000000800 */
[----:B------:R-:W-:Y:S01]  /*4d10*/  STS [R15+0x200], R50 ;  /* 0x000200320f007388 */ /* 0x000fe20000000800 */
[----:B---3--:R-:W-:-:S03]  /*4d20*/  @!P4 IMAD R5, R6, c[0x0][0x214], RZ ;  /* 0x000085000605ca24 */ /* 0x008fc600078e02ff */
[----:B------:R-:W-:Y:S02]  /*4d30*/  STS [R3+0x1000], R52 ;  /* 0x0010003403007388 */ /* 0x000fe40000000800 */
[----:B------:R-:W-:Y:S02]  /*4d40*/  @!P4 SHF.R.S32.HI R39, RZ, 0x1f, R5 ;  /* 0x0000001fff27c819 */ /* 0x000fe40000011405 */
[----:B------:R-:W-:Y:S01]  /*4d50*/  STS [R3+0x1200], R54 ;  /* 0x0012003603007388 */ /* 0x000fe20000000800 */
[----:B------:R-:W-:Y:S02]  /*4d60*/  @!P4 MOV R38, R5 ;  /* 0x000000050026c202 */ /* 0x000fe40000000f00 */
        /* <DEDUP_REMOVED lines=16> */
[----:B------:R-:W-:Y:S01]  /*4e70*/  BAR.SYNC.DEFER_BLOCKING 0x0 ;  /* 0x0000000000007b1d */ /* 0x000fe20000010000 */
[----:B-1----:R-:W-:-:S05]  /*4e80*/  @P0 IMAD R11, R12, c[0x0][0x214], RZ ;  /* 0x000085000c0b0a24 */ /* 0x002fca00078e02ff */
[----:B------:R-:W1:Y:S01]  /*4e90*/  S2R R3, SR_CTAID.X ;  /* 0x0000000000037919 */ /* 0x000e620000002500 */
[----:B------:R-:W-:Y:S02]  /*4ea0*/  @!P0 SEL R11, R10, c[0x0][0x234], !P1 ;  /* 0x00008d000a0b8a07 */ /* 0x000fe40004800000 */
[----:B------:R-:W-:Y:S01]  /*4eb0*/  @P0 MOV R10, c[0x0][0x210] ;  /* 0x00008400000a0a02 */ /* 0x000fe20000000f00 */
[----:B------:R-:W3:Y:S01]  /*4ec0*/  S2R R4, SR_CTAID.Z ;  /* 0x0000000000047919 */ /* 0x000ee20000002700 */
[----:B------:R-:W-:Y:S01]  /*4ed0*/  @!P0 MOV R10, 0x1 ;  /* 0x00000001000a8802 */ /* 0x000fe20000000f00 */
[----:B------:R-:W-:-:S04]  /*4ee0*/  @!P0 IMAD R37, R11, c[0x0][0x1c0], RZ ;  /* 0x000070000b258a24 */ /* 0x000fc800078e02ff */
[----:B------:R-:W-:-:S05]  /*4ef0*/  IMAD R37, R6, R37, RZ ;  /* 0x0000002506257224 */ /* 0x000fca00078e02ff */
[----:B------:R-:W-:Y:S02]  /*4f00*/  SEL R37, R37, RZ, P4 ;  /* 0x000000ff25257207 */ /* 0x000fe40002000000 */
[----:B------:R-:W-:Y:S01]  /*4f10*/  LOP3.LUT P4, RZ, R36, 0x3, RZ, 0xc0, !PT ;  /* 0x0000000324ff7812 */ /* 0x000fe2000788c0ff */
[----:B------:R2:W4:Y:S04]  /*4f20*/  LDS.128 R28, [R131] ;  /* 0x00000000831c7984 */ /* 0x0005280000000c00 */
[----:B------:R2:W2:Y:S01]  /*4f30*/  LDS.128 R24, [R131+0x800] ;  /* 0x0008000083187984 */ /* 0x0004a20000000c00 */
[----:B-1----:R-:W-:-:S03]  /*4f40*/  IMAD R7, R3, R10, RZ ;  /* 0x0000000a03077224 */ /* 0x002fc600078e02ff */
[----:B------:R1:W1:Y:S01]  /*4f50*/  LDS.128 R20, [R131+0x1000] ;  /* 0x0010000083147984 */ /* 0x0002620000000c00 */
[----:B---3--:R-:W-:-:S03]  /*4f60*/  IMAD R11, R4, R11, R37 ;  /* 0x0000000b040b7224 */ /* 0x008fc600078e0225 */
[----:B------:R3:W1:Y:S01]  /*4f70*/  LDS.128 R16, [R131+0x1800] ;  /* 0x0018000083107984 */ /* 0x0006620000000c00 */
[----:B------:R-:W-:Y:S01]  /*4f80*/  IMAD.SHL.U32 R36, R7, 0x40, RZ ;  /* 0x0000004007247824 */ /* 0x000fe200078e00ff */
[----:B------:R-:W-:Y:S01]  /*4f90*/  MOV R7, 0x7f800000 ;  /* 0x7f80000000077802 */ /* 0x000fe20000000f00 */
[----:B------:R-:W-:Y:S01]  /*4fa0*/  @P2 FMUL.FTZ R37, R8, 0.69314718246459960938 ;  /* 0x3f31721808252820 */ /* 0x000fe20000410000 */
[----:B------:R3:W1:Y:S02]  /*4fb0*/  LDS.128 R12, [R131+0x2000] ;  /* 0x00200000830c7984 */ /* 0x0006640000000c00 */
[----:B------:R-:W-:Y:S01]  /*4fc0*/  IADD3 R8, P1, P0, R36, R38, R11 ;  /* 0x0000002624087210 */ /* 0x000fe2000783e00b */
[----:B------:R-:W-:Y:S01]  /*4fd0*/  @P2 FFMA.FTZ R7, R0, c[0x0][0x238], R37 ;  /* 0x00008e0000072a23 */ /* 0x000fe20000010025 */
[----:B------:R3:W1:Y:S01]  /*4fe0*/  LDS.128 R32, [R131+0x2800] ;  /* 0x0028000083207984 */ /* 0x0006620000000c00 */
[----:B------:R-:W-:Y:S02]  /*4ff0*/  SHF.R.S32.HI R36, RZ, 0x1f, R36 ;  /* 0x0000001fff247819 */ /* 0x000fe40000011424 */
[----:B------:R-:W-:-:S04]  /*5000*/  SHF.R.S32.HI R11, RZ, 0x1f, R11 ;  /* 0x0000001fff0b7819 */ /* 0x000fc8000001140b */
[----:B------:R-:W-:Y:S01]  /*5010*/  IADD3.X R11, R36, R39, R11, P1, P0 ;  /* 0x00000027240b7210 */ /* 0x000fe20000fe040b */
[----:B------:R-:W-:Y:S05]  /*5020*/  @P4 BRA `(.L_x_156) ;  /* 0x0000011000004947 */ /* 0x000fea0003800000 */
[----:B------:R-:W-:-:S04]  /*5030*/  IMAD.MOV.U32 R0, RZ, RZ, c[0x0][0x214] ;  /* 0x00008500ff007624 */ /* 0x000fc800078e00ff */
[----:B------:R-:W-:Y:S01]  /*5040*/  IMAD R0, R3, -0x40, R0 ;  /* 0xffffffc003007824 */ /* 0x000fe200078e0200 */
[----:B------:R-:W-:-:S04]  /*5050*/  IADD3 R3, R139, 0x8, RZ ;  /* 0x000000088b037810 */ /* 0x000fc80007ffe0ff */
[-C--:B------:R-:W-:Y:S02]  /*5060*/  ISETP.GE.AND P3, PT, R139, R0.reuse, PT ;  /* 0x000000008b00720c */ /* 0x080fe40003f66270 */
[----:B------:R-:W-:-:S11]  /*5070*/  ISETP.GE.AND P2, PT, R3, R0, PT ;  /* 0x000000000300720c */ /* 0x000fd60003f46270 */
[-C--:B------:R-:W-:Y:S02]  /*5080*/  @!P3 IMAD R139, R139, R10.reuse, RZ ;  /* 0x0000000a8b8bb224 */ /* 0x080fe400078e02ff */
[----:B------:R-:W-:-:S03]  /*5090*/  @!P2 IMAD R3, R3, R10, RZ ;  /* 0x0000000a0303a224 */ /* 0x000fc600078e02ff */
[-C--:B------:R-:W-:Y:S02]  /*50a0*/  @!P3 IADD3 R0, P1, R139, R8.reuse, RZ ;  /* 0x000000088b00b210 */ /* 0x080fe40007f3e0ff */
[----:B------:R-:W-:Y:S02]  /*50b0*/  @!P2 IADD3 R8, P0, R3, R8, RZ ;  /* 0x000000080308a210 */ /* 0x000fe40007f1e0ff */
[-C--:B------:R-:W-:Y:S02]  /*50c0*/  @!P3 LEA.HI.X.SX32 R139, R139, R11.reuse, 0x1, P1 ;  /* 0x0000000b8b8bb211 */ /* 0x080fe400008f0eff */
[----:B------:R-:W-:Y:S02]  /*50d0*/  @!P2 LEA.HI.X.SX32 R3, R3, R11, 0x1, P0 ;  /* 0x0000000b0303a211 */ /* 0x000fe400000f0eff */
[----:B------:R-:W-:Y:S02]  /*50e0*/  @!P3 LEA R10, P1, R0, c[0x0][0x200], 0x2 ;  /* 0x00008000000aba11 */ /* 0x000fe400078210ff */
[----:B------:R-:W-:-:S02]  /*50f0*/  @!P2 LEA R2, P0, R8, c[0x0][0x200], 0x2 ;  /* 0x000080000802aa11 */ /* 0x000fc400078010ff */
[----:B------:R-:W-:Y:S02]  /*5100*/  @!P3 LEA.HI.X R11, R0, c[0x0][0x204], R139, 0x2, P1 ;  /* 0x00008100000bba11 */ /* 0x000fe400008f148b */
[----:B------:R-:W-:-:S03]  /*5110*/  @!P2 LEA.HI.X R3, R8, c[0x0][0x204], R3, 0x2, P0 ;  /* 0x000081000803aa11 */ /* 0x000fc600000f1403 */
[----:B------:R3:W-:Y:S04]  /*5120*/  @!P3 STG.E [R10.64], R5 ;  /* 0x000000050a00b986 */ /* 0x0007e8000c101906 */
[----:B------:R3:W-:Y:S02]  /*5130*/  @!P2 STG.E [R2.64], R7 ;  /* 0x000000070200a986 */ /* 0x0007e4000c101906 */
.L_x_156:
[----:B------:R-:W-:Y:S05]  /*5140*/  BSYNC B0 ;  /* 0x0000000000007941 */ /* 0x000fea0003800000 */
.L_x_155:
[----:B---3--:R-:W-:Y:S02]  /*5150*/  SHF.R.S32.HI R3, RZ, 0x1f, R6 ;  /* 0x0000001fff037819 */ /* 0x008fe40000011406 */
[----:B------:R-:W-:Y:S02]  /*5160*/  SHF.R.S32.HI R141, RZ, 0x1f, R140 ;  /* 0x0000001fff8d7819 */ /* 0x000fe4000001148c */
[----:B------:R-:W-:Y:S01]  /*5170*/  SHF.R.S32.HI R0, RZ, 0x1f, R4 ;  /* 0x0000001fff007819 */ /* 0x000fe20000011404 */
[----:B------:R-:W-:Y:S02]  /*5180*/  IMAD R3, R3, c[0x0][0x1e0], RZ ;  /* 0x0000780003037a24 */ /* 0x000fe400078e02ff */
[----:B------:R-:W-:-:S04]  /*5190*/  IMAD.WIDE.U32 R8, R6, c[0x0][0x1e0], R140 ;  /* 0x0000780006087a25 */ /* 0x000fc800078e008c */
[----:B------:R-:W-:Y:S02]  /*51a0*/  IMAD R3, R6, c[0x0][0x1e4], R3 ;  /* 0x0000790006037a24 */ /* 0x000fe400078e0203 */
[----:B------:R-:W-:Y:S01]  /*51b0*/  IMAD R5, R0, c[0x0][0x1f0], RZ ;  /* 0x00007c0000057a24 */ /* 0x000fe200078e02ff */
[----:B------:R-:W-:Y:S02]  /*51c0*/  MOV R0, c[0x0][0x1ec] ;  /* 0x00007b0000007a02 */ /* 0x000fe40000000f00 */
[----:B------:R-:W-:Y:S01]  /*51d0*/  IADD3 R9, R9, R3, RZ ;  /* 0x0000000309097210 */ /* 0x000fe20007ffe0ff */
[C---:B------:R-:W-:Y:S02]  /*51e0*/  IMAD R5, R4.reuse, c[0x0][0x1f4], R5 ;  /* 0x00007d0004057a24 */ /* 0x040fe400078e0205 */
[----:B------:R-:W-:Y:S02]  /*51f0*/  IMAD R3, R145, c[0x0][0x1e8], RZ ;  /* 0x00007a0091037a24 */ /* 0x000fe400078e02ff */
[----:B------:R-:W-:-:S04]  /*5200*/  IMAD.WIDE.U32 R8, R4, c[0x0][0x1f0], R8 ;  /* 0x00007c0004087a25 */ /* 0x000fc800078e0008 */
[----:B------:R-:W-:Y:S01]  /*5210*/  IMAD R3, R144, c[0x0][0x1ec], R3 ;  /* 0x00007b0090037a24 */ /* 0x000fe200078e0203 */
[----:B------:R-:W-:-:S05]  /*5220*/  IADD3 R9, R9, R5, RZ ;  /* 0x0000000509097210 */ /* 0x000fca0007ffe0ff */
[----:B------:R-:W-:-:S05]  /*5230*/  IMAD.WIDE.U32 R144, R144, c[0x0][0x1e8], R8 ;  /* 0x00007a0090907a25 */ /* 0x000fca00078e0008 */
[----:B------:R-:W-:Y:S02]  /*5240*/  IADD3 R2, R145, R3, RZ ;  /* 0x0000000391027210 */ /* 0x000fe40007ffe0ff */
[C---:B------:R-:W-:Y:S02]  /*5250*/  LEA R4, P0, R144.reuse, c[0x0][0x1d0], 0x1 ;  /* 0x0000740090047a11 */ /* 0x040fe400078008ff */
[----:B------:R-:W-:Y:S02]  /*5260*/  MOV R3, c[0x0][0x1e8] ;  /* 0x00007a0000037a02 */ /* 0x000fe40000000f00 */
[----:B------:R-:W-:Y:S02]  /*5270*/  LEA.HI.X R5, R144, c[0x0][0x1d4], R2, 0x1, P0 ;  /* 0x0000750090057a11 */ /* 0x000fe400000f0c02 */
[----:B------:R-:W-:-:S03]  /*5280*/  LEA R2, P0, R3, R4, 0x6 ;  /* 0x0000000403027211 */ /* 0x000fc600078030ff */
[----:B----4-:R-:W-:Y:S01]  /*5290*/  STG.E.128 [R4.64], R28 ;  /* 0x0000001c04007986 */ /* 0x010fe2000c101d06 */
[----:B------:R-:W-:-:S03]  /*52a0*/  LEA.HI.X R3, R3, R5, R0, 0x6, P0 ;  /* 0x0000000503037211 */ /* 0x000fc600000f3400 */
[----:B-1----:R-:W-:Y:S04]  /*52b0*/  STG.E.128 [R4.64+0x40], R20 ;  /* 0x0000401404007986 */ /* 0x002fe8000c101d06 */
[----:B------:R-:W-:Y:S04]  /*52c0*/  STG.E.128 [R4.64+0x80], R12 ;  /* 0x0000800c04007986 */ /* 0x000fe8000c101d06 */
[----:B--2---:R-:W-:Y:S04]  /*52d0*/  STG.E.128 [R2.64], R24 ;  /* 0x0000001802007986 */ /* 0x004fe8000c101d06 */
[----:B------:R-:W-:Y:S04]  /*52e0*/  STG.E.128 [R2.64+0x40], R16 ;  /* 0x0000401002007986 */ /* 0x000fe8000c101d06 */
[----:B------:R-:W-:Y:S01]  /*52f0*/  STG.E.128 [R2.64+0x80], R32 ;  /* 0x0000802002007986 */ /* 0x000fe2000c101d06 */
[----:B------:R-:W-:Y:S05]  /*5300*/  EXIT ;  /* 0x000000000000794d */ /* 0x000fea0003800000 */
.L_x_149:
[----:B-12---:R-:W1:Y:S01]  /*5310*/  LDC.U8 R0, c[0x0][0x329] ;  /* 0x0000ca40ff007b82 */ /* 0x006e620000000000 */
[----:B------:R-:W-:-:S02]  /*5320*/  SHF.R.S32.HI R3, RZ, 0x1f, R80 ;  /* 0x0000001fff037819 */ /* 0x000fc40000011450 */
[----:B------:R-:W-:Y:S02]  /*5330*/  SHF.R.S32.HI R4, RZ, 0x1f, R11 ;  /* 0x0000001fff047819 */ /* 0x000fe4000001140b */
[----:B------:R-:W-:Y:S02]  /*5340*/  LEA.HI R12, R3, R80, RZ, 0x2 ;  /* 0x00000050030c7211 */ /* 0x000fe400078f10ff */
[----:B------:R-:W-:Y:S01]  /*5350*/  SHF.R.S32.HI R8, RZ, 0x1f, R9 ;  /* 0x0000001fff087819 */ /* 0x000fe20000011409 */
[----:B------:R-:W2:Y:S01]  /*5360*/  LDC.U8 R2, c[0x0][0x328] ;  /* 0x0000ca00ff027b82 */ /* 0x000ea20000000000 */
[----:B------:R-:W-:Y:S01]  /*5370*/  LOP3.LUT R3, R12, 0x1ffffffc, RZ, 0xc0, !PT ;  /* 0x1ffffffc0c037812 */ /* 0x000fe200078ec0ff */
[----:B------:R-:W-:Y:S01]  /*5380*/  IMAD R4, R4, c[0x0][0x1e0], RZ ;  /* 0x0000780004047a24 */ /* 0x000fe200078e02ff */
[----:B------:R-:W-:Y:S01]  /*5390*/  SHF.R.S32.HI R12, RZ, 0x2, R12 ;  /* 0x00000002ff0c7819 */ /* 0x000fe2000001140c */
[----:B------:R-:W-:Y:S01]  /*53a0*/  IMAD R8, R8, c[0x0][0x1f0], RZ ;  /* 0x00007c0008087a24 */ /* 0x000fe200078e02ff */
[C---:B------:R-:W-:Y:S01]  /*53b0*/  LOP3.LUT P4, RZ, R80.reuse, 0x3, RZ, 0xc0, !PT ;  /* 0x0000000350ff7812 */ /* 0x040fe2000788c0ff */
[----:B------:R-:W-:Y:S01]  /*53c0*/  IMAD.IADD R14, R80, 0x1, -R3 ;  /* 0x00000001500e7824 */ /* 0x000fe200078e0a03 */
[----:B------:R-:W-:Y:S01]  /*53d0*/  SHF.R.S32.HI R13, RZ, 0x1f, R12 ;  /* 0x0000001fff0d7819 */ /* 0x000fe2000001140c */
[----:B------:R-:W-:Y:S01]  /*53e0*/  IMAD R3, R11, c[0x0][0x1e4], R4 ;  /* 0x000079000b037a24 */ /* 0x000fe200078e0204 */
[----:B------:R-:W-:Y:S01]  /*53f0*/  IADD3 R5, -R86, c[0x0][0x214], RZ ;  /* 0x0000850056057a10 */ /* 0x000fe20007ffe1ff */
[----:B------:R-:W-:-:S02]  /*5400*/  IMAD.SHL.U32 R14, R14, 0x8, RZ ;  /* 0x000000080e0e7824 */ /* 0x000fc400078e00ff */
[----:B------:R-:W-:Y:S01]  /*5410*/  IMAD.WIDE R144, R144, 0x40, R12 ;  /* 0x0000004090907825 */ /* 0x000fe200078e020c */
[----:B------:R-:W-:Y:S02]  /*5420*/  ISETP.GE.OR P3, PT, R12, R5, P4 ;  /* 0x000000050c00720c */ /* 0x000fe40002766670 */
[----:B------:R-:W-:Y:S02]  /*5430*/  SHF.R.S32.HI R15, RZ, 0x1f, R14 ;  /* 0x0000001fff0f7819 */ /* 0x000fe4000001140e */
[----:B-1----:R-:W-:-:S03]  /*5440*/  ISETP.NE.AND P0, PT, R0, RZ, PT ;  /* 0x000000ff0000720c */ /* 0x002fc60003f05270 */
[----:B------:R-:W-:-:S04]  /*5450*/  IMAD.WIDE.U32 R14, R11, c[0x0][0x1e0], R14 ;  /* 0x000078000b0e7a25 */ /* 0x000fc800078e000e */
[----:B------:R-:W-:Y:S02]  /*5460*/  IMAD.IADD R15, R3, 0x1, R15 ;  /* 0x00000001030f7824 */ /* 0x000fe400078e020f */
[C---:B------:R-:W-:Y:S02]  /*5470*/  IMAD R3, R9.reuse, c[0x0][0x1f4], R8 ;  /* 0x00007d0009037a24 */ /* 0x040fe400078e0208 */
[----:B------:R-:W-:Y:S02]  /*5480*/  IMAD.WIDE.U32 R14, R9, c[0x0][0x1f0], R14 ;  /* 0x00007c00090e7a25 */ /* 0x000fe400078e000e */
[----:B--2---:R-:W-:Y:S02]  /*5490*/  @!P0 ISETP.NE.AND P1, PT, R2, RZ, PT ;  /* 0x000000ff0200820c */ /* 0x004fe40003f25270 */
[----:B------:R-:W-:Y:S02]  /*54a0*/  @P0 IMAD.MOV.U32 R6, RZ, RZ, c[0x0][0x210] ;  /* 0x00008400ff060624 */ /* 0x000fe400078e00ff */
[----:B------:R-:W-:-:S02]  /*54b0*/  @!P0 IMAD.MOV.U32 R4, RZ, RZ, c[0x0][0x214] ;  /* 0x00008500ff048624 */ /* 0x000fc400078e00ff */
[----:B------:R-:W-:Y:S02]  /*54c0*/  @P0 IMAD R6, R6, c[0x0][0x214], RZ ;  /* 0x0000850006060a24 */ /* 0x000fe400078e02ff */
[----:B------:R-:W-:Y:S01]  /*54d0*/  IMAD.IADD R3, R3, 0x1, R15 ;  /* 0x0000000103037824 */ /* 0x000fe200078e020f */
[----:B------:R-:W-:Y:S01]  /*54e0*/  @!P0 SEL R6, R4, c[0x0][0x234], !P1 ;  /* 0x00008d0004068a07 */ /* 0x000fe20004800000 */
[----:B------:R-:W-:Y:S01]  /*54f0*/  @P0 IMAD.MOV.U32 R4, RZ, RZ, 0x1 ;  /* 0x00000001ff040424 */ /* 0x000fe200078e00ff */
[----:B------:R-:W-:Y:S01]  /*5500*/  ISETP.NE.AND P1, PT, R2, RZ, PT ;  /* 0x000000ff0200720c */ /* 0x000fe20003f25270 */
[----:B------:R-:W-:Y:S02]  /*5510*/  IMAD.MOV.U32 R2, RZ, RZ, R14 ;  /* 0x000000ffff027224 */ /* 0x000fe400078e000e */
[----:B------:R-:W-:Y:S01]  /*5520*/  @!P0 IMAD R4, R6, c[0x0][0x1c0], RZ ;  /* 0x0000700006048a24 */ /* 0x000fe200078e02ff */
[----:B------:R-:W-:Y:S01]  /*5530*/  ISETP.EQ.AND P1, PT, R0, RZ, P1 ;  /* 0x000000ff0000720c */ /* 0x000fe20000f22270 */
[----:B------:R-:W-:-:S02]  /*5540*/  @P0 IMAD.MOV.U32 R7, RZ, RZ, c[0x0][0x210] ;  /* 0x00008400ff070624 */ /* 0x000fc400078e00ff */
[----:B------:R-:W-:Y:S02]  /*5550*/  IMAD R4, R11, R4, RZ ;  /* 0x000000040b047224 */ /* 0x000fe400078e02ff */
[----:B------:R-:W-:Y:S02]  /*5560*/  IMAD R0, R145, c[0x0][0x1e8], RZ ;  /* 0x00007a0091007a24 */ /* 0x000fe400078e02ff */
[----:B------:R-:W-:Y:S01]  /*5570*/  IMAD R11, R11, c[0x0][0x214], RZ ;  /* 0x000085000b0b7a24 */ /* 0x000fe200078e02ff */
[----:B------:R-:W-:Y:S01]  /*5580*/  SEL R4, R4, RZ, !P1 ;  /* 0x000000ff04047207 */ /* 0x000fe20004800000 */
[----:B------:R-:W-:Y:S02]  /*5590*/  @!P0 IMAD.MOV.U32 R7, RZ, RZ, 0x1 ;  /* 0x00000001ff078424 */ /* 0x000fe400078e00ff */
[C---:B------:R-:W-:Y:S02]  /*55a0*/  IMAD R0, R144.reuse, c[0x0][0x1ec], R0 ;  /* 0x00007b0090007a24 */ /* 0x040fe400078e0200 */
[----:B------:R-:W-:-:S04]  /*55b0*/  IMAD.WIDE.U32 R2, R144, c[0x0][0x1e8], R2 ;  /* 0x00007a0090027a25 */ /* 0x000fc800078e0002 */
[----:B------:R-:W-:Y:S01]  /*55c0*/  IMAD R6, R9, R6, R4 ;  /* 0x0000000609067224 */ /* 0x000fe200078e0204 */
[----:B------:R-:W-:Y:S01]  /*55d0*/  SHF.R.S32.HI R4, RZ, 0x1f, R11 ;  /* 0x0000001fff047819 */ /* 0x000fe2000001140b */
[-C--:B------:R-:W-:Y:S01]  /*55e0*/  IMAD R9, R86, R7.reuse, RZ ;  /* 0x0000000756097224 */ /* 0x080fe200078e02ff */
[----:B------:R-:W-:Y:S01]  /*55f0*/  SEL R11, R11, RZ, P1 ;  /* 0x000000ff0b0b7207 */ /* 0x000fe20000800000 */
[----:B------:R-:W-:Y:S01]  /*5600*/  IMAD.IADD R3, R0, 0x1, R3 ;  /* 0x0000000100037824 */ /* 0x000fe200078e0203 */
[----:B------:R-:W-:Y:S01]  /*5610*/  SEL R4, R4, RZ, P1 ;  /* 0x000000ff04047207 */ /* 0x000fe20000800000 */
[----:B------:R-:W-:Y:S01]  /*5620*/  @!P3 IMAD R8, R12, R7, RZ ;  /* 0x000000070c08b224 */ /* 0x000fe200078e02ff */
[----:B------:R-:W-:Y:S01]  /*5630*/  LEA R14, P0, R2, c[0x0][0x1d0], 0x1 ;  /* 0x00007400020e7a11 */ /* 0x000fe200078008ff */
[----:B------:R-:W-:Y:S01]  /*5640*/  IMAD.MOV.U32 R0, RZ, RZ, c[0x0][0x1ec] ;  /* 0x00007b00ff007624 */ /* 0x000fe200078e00ff */
[----:B------:R-:W-:Y:S02]  /*5650*/  IADD3 R11, P2, P1, R9, R11, R6 ;  /* 0x0000000b090b7210 */ /* 0x000fe4000795e006 */
[----:B------:R-:W-:-:S02]  /*5660*/  SHF.R.S32.HI R9, RZ, 0x1f, R9 ;  /* 0x0000001fff097819 */ /* 0x000fc40000011409 */
[----:B------:R-:W-:Y:S02]  /*5670*/  SHF.R.S32.HI R6, RZ, 0x1f, R6 ;  /* 0x0000001fff067819 */ /* 0x000fe40000011406 */
[----:B------:R-:W-:Y:S01]  /*5680*/  LEA.HI.X R15, R2, c[0x0][0x1d4], R3, 0x1, P0 ;  /* 0x00007500020f7a11 */ /* 0x000fe200000f0c03 */
[----:B------:R-:W-:Y:S01]  /*5690*/  IMAD.MOV.U32 R3, RZ, RZ, c[0x0][0x1e8] ;  /* 0x00007a00ff037624 */ /* 0x000fe200078e00ff */
[----:B------:R-:W-:Y:S02]  /*56a0*/  IADD3 R12, R12, 0x20, RZ ;  /* 0x000000200c0c7810 */ /* 0x000fe40007ffe0ff */
[----:B------:R-:W-:Y:S01]  /*56b0*/  IADD3.X R9, R9, R4, R6, P2, P1 ;  /* 0x0000000409097210 */ /* 0x000fe200017e2406 */
[----:B------:R1:W-:Y:S01]  /*56c0*/  STG.E.128 [R14.64], RZ ;  /* 0x000000ff0e007986 */ /* 0x0003e2000c101d06 */
[----:B------:R-:W-:Y:S02]  /*56d0*/  @!P3 IADD3 R2, P0, R8, R11, RZ ;  /* 0x0000000b0802b210 */ /* 0x000fe40007f1e0ff */
[----:B------:R-:W-:Y:S01]  /*56e0*/  ISETP.GE.OR P4, PT, R12, R5, P4 ;  /* 0x000000050c00720c */ /* 0x000fe20002786670 */
[----:B------:R1:W-:Y:S01]  /*56f0*/  STG.E.128 [R14.64+0x40], RZ ;  /* 0x000040ff0e007986 */ /* 0x0003e2000c101d06 */
[----:B------:R-:W-:-:S02]  /*5700*/  LEA R16, P1, R3, R14, 0x6 ;  /* 0x0000000e03107211 */ /* 0x000fc400078230ff */
[----:B------:R-:W-:Y:S01]  /*5710*/  @!P3 LEA.HI.X.SX32 R13, R8, R9, 0x1, P0 ;  /* 0x00000009080db211 */ /* 0x000fe200000f0eff */
[----:B------:R1:W-:Y:S01]  /*5720*/  STG.E.128 [R14.64+0x80], RZ ;  /* 0x000080ff0e007986 */ /* 0x0003e2000c101d06 */
[C---:B------:R-:W-:Y:S02]  /*5730*/  @!P3 LEA R18, P0, R2.reuse, c[0x0][0x200], 0x2 ;  /* 0x000080000212ba11 */ /* 0x040fe400078010ff */
[----:B------:R-:W-:Y:S01]  /*5740*/  LEA.HI.X R17, R3, R15, R0, 0x6, P1 ;  /* 0x0000000f03117211 */ /* 0x000fe200008f3400 */
[----:B------:R-:W-:Y:S01]  /*5750*/  @!P3 IMAD.MOV.U32 R3, RZ, RZ, 0x7f800000 ;  /* 0x7f800000ff03b424 */ /* 0x000fe200078e00ff */
[----:B------:R-:W-:-:S03]  /*5760*/  @!P3 LEA.HI.X R19, R2, c[0x0][0x204], R13, 0x2, P0 ;  /* 0x000081000213ba11 */ /* 0x000fc600000f140d */
[----:B------:R1:W-:Y:S04]  /*5770*/  STG.E.128 [R16.64], RZ ;  /* 0x000000ff10007986 */ /* 0x0003e8000c101d06 */
[----:B------:R1:W-:Y:S04]  /*5780*/  STG.E.128 [R16.64+0x40], RZ ;  /* 0x000040ff10007986 */ /* 0x0003e8000c101d06 */
[----:B------:R1:W-:Y:S04]  /*5790*/  STG.E.128 [R16.64+0x80], RZ ;  /* 0x000080ff10007986 */ /* 0x0003e8000c101d06 */
[----:B------:R1:W-:Y:S01]  /*57a0*/  @!P3 STG.E [R18.64], R3 ;  /* 0x000000031200b986 */ /* 0x0003e2000c101906 */
[----:B------:R-:W-:Y:S05]  /*57b0*/  @P4 EXIT ;  /* 0x000000000000494d */ /* 0x000fea0003800000 */
[----:B------:R-:W-:Y:S02]  /*57c0*/  IMAD R12, R12, R7, RZ ;  /* 0x000000070c0c7224 */ /* 0x000fe400078e02ff */
[----:B------:R-:W-:-:S03]  /*57d0*/  IMAD.MOV.U32 R5, RZ, RZ, 0x7f800000 ;  /* 0x7f800000ff057424 */ /* 0x000fc600078e00ff */
[----:B------:R-:W-:-:S04]  /*57e0*/  IADD3 R11, P0, R12, R11, RZ ;  /* 0x0000000b0c0b7210 */ /* 0x000fc80007f1e0ff */
[----:B------:R-:W-:Y:S02]  /*57f0*/  LEA.HI.X.SX32 R12, R12, R9, 0x1, P0 ;  /* 0x000000090c0c7211 */ /* 0x000fe400000f0eff */
[----:B------:R-:W-:-:S04]  /*5800*/  LEA R2, P0, R11, c[0x0][0x200], 0x2 ;  /* 0x000080000b027a11 */ /* 0x000fc800078010ff */
[----:B-1----:R-:W-:-:S05]  /*5810*/  LEA.HI.X R3, R11, c[0x0][0x204], R12, 0x2, P0 ;  /* 0x000081000b037a11 */ /* 0x002fca00000f140c */
[----:B------:R-:W-:Y:S01]  /*5820*/  STG.E [R2.64], R5 ;  /* 0x0000000502007986 */ /* 0x000fe2000c101906 */
[----:B------:R-:W-:Y:S05]  /*5830*/  EXIT ;  /* 0x000000000000794d */ /* 0x000fea0003800000 */
.L_x_157:
        /* <DEDUP_REMOVED lines=12> */
.L_x_982:


//--------------------- .text._ZN5flash16flash_fwd_kernelI23Flash_fwd_kernel_traitsILi96ELi64ELi64ELi4ELb0ELb0EN7cutlass10bfloat16_tE19Flash_kernel_traitsILi96ELi64ELi64ELi4ES3_EELb0ELb1ELb0ELb0ELb0ELb1ELb0ELb0EEEvNS_16Flash_fwd_paramsE --------------------------
	.section	.text._ZN5flash16flash_fwd_kernelI23Flash_fwd_kernel_traitsILi96ELi64ELi64ELi4ELb0ELb0EN7cutlass10bfloat16_tE19Flash_kernel_traitsILi96ELi64ELi64ELi4ES3_EELb0ELb1ELb0ELb0ELb0ELb1ELb0ELb0EEEvNS_16Flash_fwd_paramsE,"ax",@progbits
	.sectioninfo	@"SHI_REGISTERS=168"
	.align	128
        .global         _ZN5flash16flash_fwd_kernelI23Flash_fwd_kernel_traitsILi96ELi64ELi64ELi4ELb0ELb0EN7cutlass10bfloat16_tE19Flash_kernel_traitsILi96ELi64ELi64ELi4ES3_EELb0ELb1ELb0ELb0ELb0ELb1ELb0ELb0EEEvNS_16Flash_fwd_paramsE
        .type           _ZN5flash16flash_fwd_kernelI23Flash_fwd_kernel_traitsILi96ELi64ELi64ELi4ELb0ELb0EN7cutlass10bfloat16_tE19Flash_kernel_traitsILi96ELi64ELi64ELi4ES3_EELb0ELb1ELb0ELb0ELb0ELb1ELb0ELb0EEEvNS_16Flash_fwd_paramsE,@function
        .size           _ZN5flash16flash_fwd_kernelI23Flash_fwd_kernel_traitsILi96ELi64ELi64ELi4ELb0ELb0EN7cutlass10bfloat16_tE19Flash_kernel_traitsILi96ELi64ELi64ELi4ES3_EELb0ELb1ELb0ELb0ELb0ELb1ELb0ELb0EEEvNS_16Flash_fwd_paramsE,(.L_x_983 - _ZN5flash16flash_fwd_kernelI23Flash_fwd_kernel_traitsILi96ELi64ELi64ELi4ELb0ELb0EN7cutlass10bfloat16_tE19Flash_kernel_traitsILi96ELi64ELi64ELi4ES3_EELb0ELb1ELb0ELb0ELb0ELb1ELb0ELb0EEEvNS_16Flash_fwd_paramsE)
        .other          _ZN5flash16flash_fwd_kernelI23Flash_fwd_kernel_traitsILi96ELi64ELi64ELi4ELb0ELb0EN7cutlass10bfloat16_tE19Flash_kernel_traitsILi96ELi64ELi64ELi4ES3_EELb0ELb1ELb0ELb0ELb0ELb1ELb0ELb0EEEvNS_16Flash_fwd_paramsE,@"STO_CUDA_ENTRY STV_DEFAULT"
_ZN5flash16flash_fwd_kernelI23Flash_fwd_kernel_traitsILi96ELi64ELi64ELi4ELb0ELb0EN7cutlass10bfloat16_tE19Flash_kernel_traitsILi96ELi64ELi64ELi4ES3_EELb0ELb1ELb0ELb0ELb0ELb1ELb0ELb0EEEvNS_16Flash_fwd_paramsE:
.text._ZN5flash16flash_fwd_kernelI23Flash_fwd_kernel_traitsILi96ELi64ELi64ELi4ELb0ELb0EN7cutlass10bfloat16_tE19Flash_kernel_traitsILi96ELi64ELi64ELi4ES3_EELb0ELb1ELb0ELb0ELb0ELb1ELb0ELb0EEEvNS_16Flash_fwd_paramsE:
        /* <DEDUP_REMOVED lines=10> */
[----:B------:R-:W-:-:S04]  /*00a0*/  ISETP.NE.U32.AND P0, PT, RZ, c[0x0][0x250], PT ;  /* 0x00009400ff007a0c */ /* 0x000fc80003f05070 */
        /* <DEDUP_REMOVED lines=22> */
.L_x_158:
[----:B-1-34-:R-:W-:Y:S02]  /*0210*/  MOV R4, c[0x0][0x218] ;  /* 0x0000860000047a02 */ /* 0x01afe40000000f00 */
.L_x_159:
        /* <DEDUP_REMOVED lines=49> */
.L_x_161:
[----:B------:R-:W-:Y:S01]  /*0530*/  IABS R6, c[0x0][0x1c8] ;  /* 0x0000720000067a13 */ /* 0x000fe20000000000 */
[----:B------:R-:W-:-:S03]  /*0540*/  @P0 IMAD.IADD R7, R2, 0x1, R7 ;  /* 0x0000000102070824 */ /* 0x000fc600078e0207 */
[----:B------:R-:W1:Y:S01]  /*0550*/  I2F.RP R10, R6 ;  /* 0x00000006000a7306 */ /* 0x000e620000209400 */
[----:B------:R-:W-:-:S04]  /*0560*/  @P0 IMAD.WIDE.U32 R18, R7, c[0x0][0x1a0], RZ ;  /* 0x0000680007120a25 */ /* 0x000fc800078e00ff */
[----:B------:R-:W-:Y:S01]  /*0570*/  @P0 IMAD R15, R7, c[0x0][0x1a4], R19 ;  /* 0x00006900070f0a24 */ /* 0x000fe200078e0213 */
[----:B------:R-:W-:Y:S02]  /*0580*/  SHF.R.S32.HI R19, RZ, 0x1f, R20 ;  /* 0x0000001fff137819 */ /* 0x000fe40000011414 */
        /* <DEDUP_REMOVED lines=33> */
.L_x_162:
[----:B------:R-:W-:Y:S01]  /*07a0*/  SHF.R.S32.HI R23, RZ, 0x1f, R82 ;  /* 0x0000001fff177819 */ /* 0x000fe20000011452 */
[----:B------:R-:W-:Y:S01]  /*07b0*/  IMAD.IADD R118, R124, 0x1, -R89 ;  /* 0x000000017c767824 */ /* 0x000fe200078e0a59 */
[----:B------:R-:W-:Y:S01]  /*07c0*/  IADD3 R98, R92, -0x1, RZ ;  /* 0xffffffff5c627810 */ /* 0x000fe20007ffe0ff */
[----:B------:R-:W-:Y:S01]  /*07d0*/  IMAD R19, R19, c[0x0][0x1a8], RZ ;  /* 0x00006a0013137a24 */ /* 0x000fe200078e02ff */
[CC--:B------:R-:W-:Y:S01]  /*07e0*/  LEA.HI R17, R23.reuse, R82.reuse, RZ, 0x2 ;  /* 0x0000005217117211 */ /* 0x0c0fe200078f10ff */
[----:B------:R-:W-:Y:S01]  /*07f0*/  IMAD.MOV.U32 R81, RZ, RZ, c[0x0][0x198] ;  /* 0x00006600ff517624 */ /* 0x000fe200078e00ff */
[CC--:B------:R-:W-:Y:S01]  /*0800*/  LEA.HI R9, R23.reuse, R82.reuse, RZ, 0x4 ;  /* 0x0000005217097211 */ /* 0x0c0fe200078f20ff */
[----:B------:R-:W-:Y:S01]  /*0810*/  IMAD R2, R98, -0x40, R83 ;  /* 0xffffffc062027824 */ /* 0x000fe200078e0253 */
[----:B------:R-:W-:Y:S01]  /*0820*/  LEA.HI R7, R23, R82, RZ, 0x3 ;  /* 0x0000005217077211 */ /* 0x000fe200078f18ff */
[----:B------:R-:W-:Y:S01]  /*0830*/  IMAD R16, R20, c[0x0][0x1ac], R19 ;  /* 0x00006b0014107a24 */ /* 0x000fe200078e0213 */
[----:B------:R-:W-:Y:S01]  /*0840*/  LOP3.LUT R5, R17, 0xfffffffc, RZ, 0xc0, !PT ;  /* 0xfffffffc11057812 */ /* 0x000fe200078ec0ff */
[----:B------:R-:W-:Y:S01]  /*0850*/  IMAD.SHL.U32 R120, R81, 0x40, RZ ;  /* 0x0000004051787824 */ /* 0x000fe200078e00ff */
[----:B------:R-:W-:Y:S01]  /*0860*/  SHF.R.S32.HI R0, RZ, 0x4, R9 ;  /* 0x00000004ff007819 */ /* 0x000fe20000011409 */
[C---:B------:R-:W-:Y:S01]  /*0870*/  IMAD.SHL.U32 R97, R82.reuse, 0x2, RZ ;  /* 0x0000000252617824 */ /* 0x040fe200078e00ff */
[----:B------:R-:W-:Y:S01]  /*0880*/  SHF.R.S32.HI R13, RZ, 0x3, R7 ;  /* 0x00000003ff0d7819 */ /* 0x000fe20000011407 */
[----:B------:R-:W-:Y:S01]  /*0890*/  IMAD.IADD R136, R82, 0x1, -R5 ;  /* 0x0000000152887824 */ /* 0x000fe200078e0a05 */
[----:B------:R-:W-:-:S02]  /*08a0*/  LEA.HI R11, R9, R0, RZ, 0x1 ;  /* 0x00000000090b7211 */ /* 0x000fc400078f08ff */
[----:B------:R-:W-:Y:S01]  /*08b0*/  SHF.R.S32.HI R134, RZ, 0x2, R17 ;  /* 0x00000002ff867819 */ /* 0x000fe20000011411 */
[----:B------:R-:W-:Y:S01]  /*08c0*/  IMAD.SHL.U32 R5, R13, 0x40, RZ ;  /* 0x000000400d057824 */ /* 0x000fe200078e00ff */
[----:B------:R-:W-:Y:S01]  /*08d0*/  LOP3.LUT R11, R11, 0xfffffffe, RZ, 0xc0, !PT ;  /* 0xfffffffe0b0b7812 */ /* 0x000fe200078ec0ff */
[----:B------:R-:W-:Y:S01]  /*08e0*/  IMAD.SHL.U32 R136, R136, 0x8, RZ ;  /* 0x0000000888887824 */ /* 0x000fe200078e00ff */
[----:B------:R-:W-:Y:S01]  /*08f0*/  SHF.R.S32.HI R135, RZ, 0x1f, R134 ;  /* 0x0000001fff877819 */ /* 0x000fe20000011486 */
[----:B------:R-:W-:Y:S01]  /*0900*/  IMAD.SHL.U32 R13, R13, 0x8, RZ ;  /* 0x000000080d0d7824 */ /* 0x000fe200078e00ff */
[----:B------:R-:W-:Y:S01]  /*0910*/  LOP3.LUT R5, R5, 0xc0, RZ, 0xc0, !PT ;  /* 0x000000c005057812 */ /* 0x000fe200078ec0ff */
[----:B------:R-:W-:Y:S01]  /*0920*/  IMAD.IADD R11, R0, 0x1, -R11 ;  /* 0x00000001000b7824 */ /* 0x000fe200078e0a0b */
[--C-:B------:R-:W-:Y:S01]  /*0930*/  SHF.R.S32.HI R137, RZ, 0x1f, R136.reuse ;  /* 0x0000001fff897819 */ /* 0x100fe20000011488 */
[----:B------:R-:W-:Y:S01]  /*0940*/  IMAD R25, R135, c[0x0][0x198], RZ ;  /* 0x0000660087197a24 */ /* 0x000fe200078e02ff */
[--C-:B------:R-:W-:Y:S01]  /*0950*/  LOP3.LUT R0, R5, 0x18, R136.reuse, 0xf8, !PT ;  /* 0x0000001805007812 */ /* 0x100fe200078ef888 */
[----:B------:R-:W-:Y:S01]  /*0960*/  IMAD R19, R135, c[0x0][0x1a0], RZ ;  /* 0x0000680087137a24 */ /* 0x000fe200078e02ff */
[----:B------:R-:W-:Y:S01]  /*0970*/  SHF.R.U32.HI R5, RZ, 0x3, R5 ;  /* 0x00000003ff057819 */ /* 0x000fe20000011605 */
[----:B------:R-:W-:Y:S01]  /*0980*/  IMAD.WIDE.U32 R26, R134, c[0x0][0x198], R136 ;  /* 0x00006600861a7a25 */ /* 0x000fe200078e0088 */
[----:B------:R-:W-:-:S02]  /*0990*/  LOP3.LUT R7, R7, 0xfffffff8, RZ, 0xc0, !PT ;  /* 0xfffffff807077812 */ /* 0x000fc400078ec0ff */
[----:B------:R-:W-:Y:S01]  /*09a0*/  LOP3.LUT R5, R0, R5, RZ, 0x3c, !PT ;  /* 0x0000000500057212 */ /* 0x000fe200078e3cff */
[----:B------:R-:W-:Y:S01]  /*09b0*/  IMAD R0, R134, c[0x0][0x19c], R25 ;  /* 0x0000670086007a24 */ /* 0x000fe200078e0219 */
[----:B------:R-:W-:Y:S01]  /*09c0*/  IADD3 R126, P0, R126, R26, RZ ;  /* 0x0000001a7e7e7210 */ /* 0x000fe20007f1e0ff */
[----:B------:R-:W-:Y:S01]  /*09d0*/  IMAD.IADD R7, R82, 0x1, -R7 ;  /* 0x0000000152077824 */ /* 0x000fe200078e0a07 */
[C---:B------:R-:W-:Y:S01]  /*09e0*/  IADD3 R123, R134.reuse, 0x20, RZ ;  /* 0x00000020867b7810 */ /* 0x040fe20007ffe0ff */
[----:B------:R-:W-:Y:S01]  /*09f0*/  IMAD.WIDE.U32 R24, R134, c[0x0][0x1a0], R136 ;  /* 0x0000680086187a25 */ /* 0x000fe200078e0088 */
[----:B------:R-:W-:Y:S02]  /*0a00*/  IADD3 R22, P1, R136, R22, RZ ;  /* 0x0000001688167210 */ /* 0x000fe40007f3e0ff */
[----:B------:R-:W-:Y:S01]  /*0a10*/  LOP3.LUT R9, R9, 0xfffffff0, RZ, 0xc0, !PT ;  /* 0xfffffff009097812 */ /* 0x000fe200078ec0ff */
[----:B------:R-:W-:Y:S01]  /*0a20*/  IMAD.WIDE R140, R141, 0x40, R134 ;  /* 0x000000408d8c7825 */ /* 0x000fe200078e0286 */
[----:B------:R-:W-:-:S02]  /*0a30*/  IADD3.X R127, R21, R27, R0, P0, !PT ;  /* 0x0000001b157f7210 */ /* 0x000fc400007fe400 */
[----:B------:R-:W-:Y:S01]  /*0a40*/  LEA.HI R84, R23, R82, RZ, 0x5 ;  /* 0x0000005217547211 */ /* 0x000fe200078f28ff */
[----:B------:R-:W-:Y:S01]  /*0a50*/  IMAD.X R23, R137, 0x1, R3, P1 ;  /* 0x0000000189177824 */ /* 0x000fe200008e0603 */
[----:B------:R-:W-:Y:S01]  /*0a60*/  LEA.HI R17, R17, R134, RZ, 0x1 ;  /* 0x0000008611117211 */ /* 0x000fe200078f08ff */
[----:B------:R-:W-:Y:S01]  /*0a70*/  IMAD R0, R134, c[0x0][0x1a4], R19 ;  /* 0x0000690086007a24 */ /* 0x000fe200078e0213 */
[-C--:B------:R-:W-:Y:S01]  /*0a80*/  ISETP.GE.AND P0, PT, R123, R118.reuse, PT ;  /* 0x000000767b00720c */ /* 0x080fe20003f06270 */
[----:B------:R-:W-:Y:S01]  /*0a90*/  IMAD.WIDE.U32 R20, R20, c[0x0][0x1a8], R22 ;  /* 0x00006a0014147a25 */ /* 0x000fe200078e0016 */
[C---:B------:R-:W-:Y:S02]  /*0aa0*/  ISETP.GE.AND P1, PT, R134.reuse, R118, PT ;  /* 0x000000768600720c */ /* 0x040fe40003f26270 */
[-C--:B------:R-:W-:Y:S01]  /*0ab0*/  ISETP.GE.AND P6, PT, R134, R2.reuse, PT ;  /* 0x000000028600720c */ /* 0x080fe20003fc6270 */
[----:B------:R-:W-:Y:S01]  /*0ac0*/  IMAD.WIDE.U32 R126, R94, c[0x0][0x1b0], R126 ;  /* 0x00006c005e7e7a25 */ /* 0x000fe200078e007e */
[----:B------:R-:W-:-:S02]  /*0ad0*/  ISETP.GE.AND P4, PT, R134, R2, PT ;  /* 0x000000028600720c */ /* 0x000fc40003f86270 */
[CC--:B------:R-:W-:Y:S01]  /*0ae0*/  ISETP.GE.AND P5, PT, R123.reuse, R2.reuse, PT ;  /* 0x000000027b00720c */ /* 0x0c0fe20003fa6270 */
[----:B------:R-:W-:Y:S01]  /*0af0*/  IMAD.MOV.U32 R130, RZ, RZ, R126 ;  /* 0x000000ffff827224 */ /* 0x000fe200078e007e */
[----:B------:R-:W-:Y:S01]  /*0b00*/  ISETP.GE.AND P3, PT, R123, R2, PT ;  /* 0x000000027b00720c */ /* 0x000fe20003f66270 */
[----:B------:R-:W-:Y:S01]  /*0b10*/  IMAD.IADD R2, R82, 0x1, -R9 ;  /* 0x0000000152027824 */ /* 0x000fe200078e0a09 */
[----:B------:R-:W-:Y:S01]  /*0b20*/  LOP3.LUT R17, R17, 0x7fffffe, RZ, 0xc0, !PT ;  /* 0x07fffffe11117812 */ /* 0x000fe200078ec0ff */
[----:B------:R-:W-:Y:S01]  /*0b30*/  IMAD.WIDE.U32 R22, R98, c[0x0][0x1a0], RZ ;  /* 0x0000680062167a25 */ /* 0x000fe200078e00ff */
[----:B------:R-:W-:Y:S02]  /*0b40*/  LEA.HI R3, R7, R7, RZ, 0x1 ;  /* 0x0000000707037211 */ /* 0x000fe400078f08ff */
[----:B------:R-:W-:Y:S01]  /*0b50*/  SHF.R.S32.HI R87, RZ, 0x5, R84 ;  /* 0x00000005ff577819 */ /* 0x000fe20000011454 */
[----:B------:R-:W-:Y:S01]  /*0b60*/  IMAD.IADD R122, R134, 0x1, -R17 ;  /* 0x00000001867a7824 */ /* 0x000fe200078e0a11 */
[----:B------:R-:W-:Y:S01]  /*0b70*/  IADD3 R18, P2, R18, R24, RZ ;  /* 0x0000001812127210 */ /* 0x000fe20007f5e0ff */
[----:B------:R-:W-:Y:S01]  /*0b80*/  IMAD.IADD R17, R21, 0x1, R16 ;  /* 0x0000000115117824 */ /* 0x000fe200078e0210 */
[-C--:B------:R-:W-:Y:S01]  /*0b90*/  LEA.HI R4, R2, R2.reuse, RZ, 0x1 ;  /* 0x0000000202047211 */ /* 0x080fe200078f08ff */
[----:B------:R-:W-:Y:S01]  /*0ba0*/  IMAD R122, R87, 0x8, R122 ;  /* 0x00000008577a7824 */ /* 0x000fe200078e027a */
[----:B------:R-:W-:Y:S01]  /*0bb0*/  LOP3.LUT R8, R3, 0x7fffffe, RZ, 0xc0, !PT ;  /* 0x07fffffe03087812 */ /* 0x000fe200078ec0ff */
[----:B------:R-:W-:Y:S01]  /*0bc0*/  @!P1 IMAD.MOV.U32 R16, RZ, RZ, R20 ;  /* 0x000000ffff109224 */ /* 0x000fe200078e0014 */
[----:B------:R-:W-:Y:S01]  /*0bd0*/  IADD3.X R19, R15, R25, R0, P2, !PT ;  /* 0x000000190f137210 */ /* 0x000fe200017fe400 */
[----:B------:R-:W-:Y:S01]  /*0be0*/  IMAD.U32 R122, R122, 0x20, R5 ;  /* 0x000000207a7a7824 */ /* 0x000fe200078e0005 */
[----:B------:R-:W-:Y:S01]  /*0bf0*/  LOP3.LUT R85, R4, 0x7fffffe, RZ, 0xc0, !PT ;  /* 0x07fffffe04557812 */ /* 0x000fe200078ec0ff */
[----:B------:R-:W-:Y:S01]  /*0c00*/  IMAD.IADD R8, R7, 0x1, -R8 ;  /* 0x0000000107087824 */ /* 0x000fe200078e0a08 */
[----:B------:R-:W-:Y:S01]  /*0c10*/  @!P0 IADD3 R14, P2, R140, 0x20, RZ ;  /* 0x000000208c0e8810 */ /* 0x000fe20007f5e0ff */
[----:B------:R-:W-:Y:S01]  /*0c20*/  @!P1 IMAD R7, R141, c[0x0][0x190], RZ ;  /* 0x000064008d079a24 */ /* 0x000fe200078e02ff */
[----:B------:R-:W-:Y:S01]  /*0c30*/  SHF.R.S32.HI R9, RZ, 0x1f, R2 ;  /* 0x0000001fff097819 */ /* 0x000fe20000011402 */
[----:B------:R-:W-:Y:S01]  /*0c40*/  IMAD.IADD R85, R2, 0x1, -R85 ;  /* 0x0000000102557824 */ /* 0x000fe200078e0a55 */
[----:B------:R-:W-:Y:S01]  /*0c50*/  SHF.R.S32.HI R129, RZ, 0x1f, R94 ;  /* 0x0000001fff817819 */ /* 0x000fe2000001145e */
[----:B------:R-:W-:Y:S01]  /*0c60*/  @!P0 IMAD.X R5, RZ, RZ, R141, P2 ;  /* 0x000000ffff058224 */ /* 0x000fe200010e068d */
[----:B------:R-:W-:Y:S01]  /*0c70*/  LEA.HI R9, R9, R2, RZ, 0x3 ;  /* 0x0000000209097211 */ /* 0x000fe200078f18ff */
[----:B------:R-:W-:Y:S01]  /*0c80*/  @!P0 IMAD.MOV.U32 R21, RZ, RZ, R17 ;  /* 0x000000ffff158224 */ /* 0x000fe200078e0011 */
[----:B------:R-:W-:Y:S01]  /*0c90*/  SHF.R.S32.HI R3, RZ, 0x1, R3 ;  /* 0x00000001ff037819 */ /* 0x000fe20000011403 */
[C---:B------:R-:W-:Y:S01]  /*0ca0*/  @!P1 IMAD R2, R140.reuse, c[0x0][0x194], R7 ;  /* 0x000065008c029a24 */ /* 0x040fe200078e0207 */
[----:B------:R-:W-:Y:S01]  /*0cb0*/  LOP3.LUT R97, R97, 0x6, RZ, 0xc0, !PT ;  /* 0x0000000661617812 */ /* 0x000fe200078ec0ff */
[----:B------:R-:W-:-:S04]  /*0cc0*/  @!P1 IMAD.WIDE.U32 R16, R140, c[0x0][0x190], R16 ;  /* 0x000064008c109a25 */ /* 0x000fc800078e0010 */
[----:B------:R-:W-:Y:S01]  /*0cd0*/  @!P0 IMAD R5, R5, c[0x0][0x190], RZ ;  /* 0x0000640005058a24 */ /* 0x000fe200078e02ff */
[----:B------:R-:W-:Y:S01]  /*0ce0*/  @!P1 LEA R6, P2, R16, c[0x0][0x160], 0x1 ;  /* 0x0000580010069a11 */ /* 0x000fe200078408ff */
[----:B------:R-:W-:Y:S02]  /*0cf0*/  @!P1 IMAD.IADD R2, R17, 0x1, R2 ;  /* 0x0000000111029824 */ /* 0x000fe400078e0202 */
[C---:B------:R-:W-:Y:S01]  /*0d00*/  @!P0 IMAD R0, R14.reuse, c[0x0][0x194], R5 ;  /* 0x000065000e008a24 */ /* 0x040fe200078e0205 */
[----:B------:R-:W-:Y:S01]  /*0d10*/  SHF.R.S32.HI R5, RZ, 0x1f, R98 ;  /* 0x0000001fff057819 */ /* 0x000fe20000011462 */
[----:B------:R-:W-:Y:S01]  /*0d20*/  @!P0 IMAD.WIDE.U32 R14, R14, c[0x0][0x190], R20 ;  /* 0x000064000e0e8a25 */ /* 0x000fe200078e0014 */
[----:B------:R-:W-:-:S03]  /*0d30*/  @!P1 LEA.HI.X R7, R16, c[0x0][0x164], R2, 0x1, P2 ;  /* 0x0000590010079a11 */ /* 0x000fc600010f0c02 */
[----:B------:R-:W-:Y:S01]  /*0d40*/  IMAD.MOV.U32 R2, RZ, RZ, 0x6 ;  /* 0x00000006ff027424 */ /* 0x000fe200078e00ff */
[----:B------:R-:W-:Y:S01]  /*0d50*/  @!P0 LEA R20, P2, R14, c[0x0][0x160], 0x1 ;  /* 0x000058000e148a11 */ /* 0x000fe200078408ff */
[----:B------:R-:W-:Y:S02]  /*0d60*/  IMAD R131, R129, c[0x0][0x1b0], RZ ;  /* 0x00006c0081837a24 */ /* 0x000fe400078e02ff */
[----:B------:R-:W-:Y:S01]  /*0d70*/  @!P0 IMAD.IADD R0, R15, 0x1, R0 ;  /* 0x000000010f008824 */ /* 0x000fe200078e0200 */
[----:B------:R-:W-:Y:S01]  /*0d80*/  SHF.L.U64.HI R119, R81, R2, c[0x0][0x19c] ;  /* 0x0000670051777619 */ /* 0x000fe20000010202 */
[----:B------:R-:W-:Y:S01]  /*0d90*/  IMAD R131, R94, c[0x0][0x1b4], R131 ;  /* 0x00006d005e837a24 */ /* 0x000fe200078e0283 */
[----:B------:R-:W-:Y:S01]  /*0da0*/  SHF.R.S32.HI R15, RZ, 0x1, R4 ;  /* 0x00000001ff0f7819 */ /* 0x000fe20000011404 */
[----:B------:R-:W-:Y:S01]  /*0db0*/  IMAD.SHL.U32 R122, R122, 0x2, RZ ;  /* 0x000000027a7a7824 */ /* 0x000fe200078e00ff */
[----:B------:R-:W-:Y:S01]  /*0dc0*/  @!P0 LEA.HI.X R21, R14, c[0x0][0x164], R0, 0x1, P2 ;  /* 0x000059000e158a11 */ /* 0x000fe200010f0c00 */
[----:B------:R-:W-:Y:S01]  /*0dd0*/  IMAD.MOV.U32 R0, RZ, RZ, 0x5 ;  /* 0x00000005ff007424 */ /* 0x000fe200078e00ff */
[----:B------:R-:W-:Y:S01]  /*0de0*/  SHF.R.S32.HI R4, RZ, 0x1f, R4 ;  /* 0x0000001fff047819 */ /* 0x000fe20000011404 */
[----:B------:R-:W-:Y:S01]  /*0df0*/  IMAD R17, R119, R98, RZ ;  /* 0x0000006277117224 */ /* 0x000fe200078e02ff */
[----:B------:R-:W-:Y:S01]  /*0e00*/  @!PT LDS RZ, [RZ] ;  /* 0x00000000fffff984 */ /* 0x000fe20000000800 */
[----:B------:R-:W-:Y:S01]  /*0e10*/  @!PT LDS RZ, [RZ] ;  /* 0x00000000fffff984 */ /* 0x000fe20000000800 */
[----:B------:R-:W-:Y:S01]  /*0e20*/  @!PT LDS RZ, [RZ] ;  /* 0x00000000fffff984 */ /* 0x000fe20000000800 */
[----:B------:R1:W-:Y:S01]  /*0e30*/  @!P1 LDGSTS.E.BYPASS.LTC128B.128 [R122], [R6.64] ;  /* 0x00000000067a9fae */ /* 0x0003e2000b901d48 */
[----:B------:R-:W-:Y:S01]  /*0e40*/  IMAD.IADD R131, R127, 0x1, R131 ;  /* 0x000000017f837824 */ /* 0x000fe200078e0283 */
[C---:B------:R-:W-:Y:S01]  /*0e50*/  SHF.L.U64.HI R0, R81.reuse, R0, c[0x0][0x19c] ;  /* 0x0000670051007619 */ /* 0x040fe20000010200 */
[----:B------:R-:W-:Y:S01]  /*0e60*/  IMAD.SHL.U32 R81, R81, 0x20, RZ ;  /* 0x0000002051517824 */ /* 0x000fe200078e00ff */
[----:B------:R1:W-:Y:S01]  /*0e70*/  @!P1 LDGSTS.E.BYPASS.LTC128B.128 [R122+0x1000], [R6.64+0x40] ;  /* 0x01000040067a9fae */ /* 0x0003e2000b901d48 */
[----:B------:R-:W-:Y:S01]  /*0e80*/  IMAD R17, R5, R120, R17 ;  /* 0x0000007805117224 */ /* 0x000fe200078e0211 */
[----:B------:R-:W-:Y:S01]  /*0e90*/  LEA.HI R4, R4, R15, RZ, 0x2 ;  /* 0x0000000f04047211 */ /* 0x000fe200078f10ff */
[----:B------:R-:W-:Y:S01]  /*0ea0*/  IMAD R129, R129, c[0x0][0x1b8], RZ ;  /* 0x00006e0081817a24 */ /* 0x000fe200078e02ff */
[----:B------:R1:W-:Y:S01]  /*0eb0*/  @!P1 LDGSTS.E.BYPASS.LTC128B.128 [R122+0x2000], [R6.64+0x80] ;  /* 0x02000080067a9fae */ /* 0x0003e2000b901d48 */
[----:B------:R-:W-:Y:S01]  /*0ec0*/  IMAD.SHL.U32 R116, R3, 0x40, RZ ;  /* 0x0000004003747824 */ /* 0x000fe200078e00ff */
[----:B------:R-:W-:Y:S01]  /*0ed0*/  LOP3.LUT R4, R4, 0xfffffffc, RZ, 0xc0, !PT ;  /* 0xfffffffc04047812 */ /* 0x000fe200078ec0ff */
[C---:B------:R-:W-:Y:S01]  /*0ee0*/  IMAD R129, R94.reuse, c[0x0][0x1bc], R129 ;  /* 0x00006f005e817a24 */ /* 0x040fe200078e0281 */
[----:B------:R2:W-:Y:S01]  /*0ef0*/  @!P0 LDGSTS.E.BYPASS.LTC128B.128 [R122+0x800], [R20.64] ;  /* 0x00800000147a8fae */ /* 0x0005e2000b901d48 */
[----:B------:R-:W-:Y:S01]  /*0f00*/  IMAD.WIDE.U32 R94, R94, c[0x0][0x1b8], R18 ;  /* 0x00006e005e5e7a25 */ /* 0x000fe200078e0012 */
[----:B------:R-:W-:-:S02]  /*0f10*/  LOP3.LUT R116, R116, 0xc0, RZ, 0xc0, !PT ;  /* 0x000000c074747812 */ /* 0x000fc400078ec0ff */
[----:B------:R2:W-:Y:S01]  /*0f20*/  @!P0 LDGSTS.E.BYPASS.LTC128B.128 [R122+0x1800], [R20.64+0x40] ;  /* 0x01800040147a8fae */ /* 0x0005e2000b901d48 */
[----:B------:R-:W-:Y:S01]  /*0f30*/  IMAD.IADD R4, R15, 0x1, -R4 ;  /* 0x000000010f047824 */ /* 0x000fe200078e0a04 */
[----:B------:R-:W-:Y:S01]  /*0f40*/  LOP3.LUT R13, R116, 0x8, R13, 0xf8, !PT ;  /* 0x00000008740d7812 */ /* 0x000fe200078ef80d */
[----:B------:R-:W-:Y:S01]  /*0f50*/  IMAD R5, R5, c[0x0][0x1a0], RZ ;  /* 0x0000680005057a24 */ /* 0x000fe200078e02ff */
[----:B------:R2:W-:Y:S01]  /*0f60*/  @!P0 LDGSTS.E.BYPASS.LTC128B.128 [R122+0x2800], [R20.64+0x80] ;  /* 0x02800080147a8fae */ /* 0x0005e2000b901d48 */
[----:B------:R-:W-:Y:S01]  /*0f70*/  SHF.R.U32.HI R116, RZ, 0x3, R116 ;  /* 0x00000003ff747819 */ /* 0x000fe20000011674 */
[----:B------:R-:W-:Y:S02]  /*0f80*/  IMAD.SHL.U32 R9, R9, 0x20, RZ ;  /* 0x0000002009097824 */ /* 0x000fe400078e00ff */
[----:B------:R-:W-:Y:S01]  /*0f90*/  IMAD R5, R98, c[0x0][0x1a4], R5 ;  /* 0x0000690062057a24 */ /* 0x000fe200078e0205 */
[----:B------:R-:W-:Y:S01]  /*0fa0*/  LOP3.LUT R116, R13, R116, RZ, 0x3c, !PT ;  /* 0x000000740d747212 */ /* 0x000fe200078e3cff */
[----:B------:R-:W-:Y:S01]  /*0fb0*/  IMAD.SHL.U32 R13, R11, 0x8, RZ ;  /* 0x000000080b0d7824 */ /* 0x000fe200078e00ff */
[----:B------:R-:W-:Y:S01]  /*0fc0*/  LOP3.LUT R80, R9, 0xffffff00, RZ, 0xc0, !PT ;  /* 0xffffff0009507812 */ /* 0x000fe200078ec0ff */
[----:B------:R-:W-:-:S02]  /*0fd0*/  IMAD.IADD R5, R23, 0x1, R5 ;  /* 0x0000000117057824 */ /* 0x000fc400078e0205 */
[----:B------:R-:W-:Y:S02]  /*0fe0*/  IMAD.IADD R129, R95, 0x1, R129 ;  /* 0x000000015f817824 */ /* 0x000fe400078e0281 */
[----:B------:R-:W-:Y:S02]  /*0ff0*/  IMAD R10, R87, 0x200, R80 ;  /* 0x00000200570a7824 */ /* 0x000fe400078e0250 */
[----:B-1----:R-:W-:-:S04]  /*1000*/  IMAD.WIDE.U32 R6, R98, R120, R130 ;  /* 0x0000007862067225 */ /* 0x002fc800078e0082 */
[----:B------:R-:W-:Y:S01]  /*1010*/  IMAD.IADD R17, R7, 0x1, R17 ;  /* 0x0000000107117824 */ /* 0x000fe200078e0211 */
[----:B------:R-:W-:Y:S01]  /*1020*/  @!P5 IADD3 R7, P2, R81, R6, RZ ;  /* 0x000000065107d210 */ /* 0x000fe20007f5e0ff */
[C---:B------:R-:W-:Y:S01]  /*1030*/  IMAD R117, R85.reuse, 0x20, R10 ;  /* 0x0000002055757824 */ /* 0x040fe200078e020a */
[----:B------:R-:W-:Y:S01]  /*1040*/  @!P6 LEA R18, P1, R6, c[0x0][0x168], 0x1 ;  /* 0x00005a000612ea11 */ /* 0x000fe200078208ff */
[----:B------:R-:W-:Y:S02]  /*1050*/  IMAD R85, R85, 0x20, R80 ;  /* 0x0000002055557824 */ /* 0x000fe400078e0250 */
[--C-:B------:R-:W-:Y:S01]  /*1060*/  @!P5 IMAD.X R2, R0, 0x1, R17.reuse, P2 ;  /* 0x000000010002d824 */ /* 0x100fe200010e0611 */
[C---:B------:R-:W-:Y:S02]  /*1070*/  @!P5 LEA R14, P2, R7.reuse, c[0x0][0x168], 0x1 ;  /* 0x00005a00070eda11 */ /* 0x040fe400078408ff */
[----:B------:R-:W-:Y:S02]  /*1080*/  @!P6 LEA.HI.X R19, R6, c[0x0][0x16c], R17, 0x1, P1 ;  /* 0x00005b000613ea11 */ /* 0x000fe400008f0c11 */
[----:B------:R-:W-:Y:S01]  /*1090*/  @!P5 LEA.HI.X R15, R7, c[0x0][0x16c], R2, 0x1, P2 ;  /* 0x00005b00070fda11 */ /* 0x000fe200010f0c02 */
[----:B------:R-:W-:Y:S01]  /*10a0*/  IMAD.SHL.U32 R2, R4, 0x40, RZ ;  /* 0x0000004004027824 */ /* 0x000fe200078e00ff */
[----:B------:R-:W-:Y:S01]  /*10b0*/  LEA R6, P1, R22, R94, 0x6 ;  /* 0x0000005e16067211 */ /* 0x000fe200078230ff */
[----:B------:R1:W-:Y:S01]  /*10c0*/  @!P6 LDGSTS.E.BYPASS.LTC128B.128 [R122+0x3000], [R18.64] ;  /* 0x03000000127aefae */ /* 0x0003e2000b901d48 */
[----:B------:R-:W-:-:S02]  /*10d0*/  IMAD R7, R11, 0x8, R8 ;  /* 0x000000080b077824 */ /* 0x000fc400078e0208 */
[----:B------:R-:W-:Y:S01]  /*10e0*/  LOP3.LUT R2, R2, 0xc0, RZ, 0xc0, !PT ;  /* 0x000000c002027812 */ /* 0x000fe200078ec0ff */
[----:B------:R1:W-:Y:S01]  /*10f0*/  @!P6 LDGSTS.E.BYPASS.LTC128B.128 [R122+0x4000], [R18.64+0x40] ;  /* 0x04000040127aefae */ /* 0x0003e2000b901d48 */
[----:B------:R-:W-:Y:S01]  /*1100*/  @!P3 IMAD.MOV.U32 R11, RZ, RZ, c[0x0][0x1a0] ;  /* 0x00006800ff0bb624 */ /* 0x000fe200078e00ff */
[----:B------:R-:W-:Y:S01]  /*1110*/  LEA.HI.X R5, R22, R129, R5, 0x6, P1 ;  /* 0x0000008116057211 */ /* 0x000fe200008f3405 */
[----:B------:R-:W-:Y:S01]  /*1120*/  @!P3 IMAD.MOV.U32 R8, RZ, RZ, c[0x0][0x1a4] ;  /* 0x00006900ff08b624 */ /* 0x000fe200078e00ff */
[----:B------:R1:W-:Y:S01]  /*1130*/  @!P6 LDGSTS.E.BYPASS.LTC128B.128 [R122+0x5000], [R18.64+0x80] ;  /* 0x05000080127aefae */ /* 0x0003e2000b901d48 */
[----:B------:R-:W-:Y:S01]  /*1140*/  LOP3.LUT R13, R2, 0x8, R13, 0xf8, !PT ;  /* 0x00000008020d7812 */ /* 0x000fe200078ef80d */
[----:B------:R-:W-:Y:S01]  /*1150*/  IMAD.U32 R116, R7, 0x20, R116 ;  /* 0x0000002007747824 */ /* 0x000fe200078e0074 */
[----:B------:R-:W-:Y:S01]  /*1160*/  SHF.R.U32.HI R2, RZ, 0x3, R2 ;  /* 0x00000003ff027819 */ /* 0x000fe20000011602 */
[----:B------:R3:W-:Y:S01]  /*1170*/  @!P5 LDGSTS.E.BYPASS.LTC128B.128 [R122+0x3800], [R14.64] ;  /* 0x038000000e7adfae */ /* 0x0007e2000b901d48 */
[----:B------:R-:W-:Y:S01]  /*1180*/  @!P3 LEA R9, P0, R11, R6, 0x5 ;  /* 0x000000060b09b211 */ /* 0x000fe200078028ff */
[----:B------:R-:W-:Y:S01]  /*1190*/  IMAD.SHL.U32 R116, R116, 0x2, RZ ;  /* 0x0000000274747824 */ /* 0x000fe200078e00ff */
[----:B------:R-:W-:Y:S01]  /*11a0*/  @!P4 LEA R12, P1, R6, c[0x0][0x170], 0x1 ;  /* 0x00005c00060cca11 */ /* 0x000fe200078208ff */
[----:B------:R3:W-:Y:S01]  /*11b0*/  @!P5 LDGSTS.E.BYPASS.LTC128B.128 [R122+0x4800], [R14.64+0x40] ;  /* 0x048000400e7adfae */ /* 0x0007e2000b901d48 */
[----:B------:R-:W-:-:S02]  /*11c0*/  LOP3.LUT R2, R13, R2, RZ, 0x3c, !PT ;  /* 0x000000020d027212 */ /* 0x000fc400078e3cff */
[----:B------:R-:W-:Y:S01]  /*11d0*/  @!P3 LEA.HI.X R8, R11, R5, R8, 0x5, P0 ;  /* 0x000000050b08b211 */ /* 0x000fe200000f2c08 */
[----:B------:R3:W-:Y:S01]  /*11e0*/  @!P5 LDGSTS.E.BYPASS.LTC128B.128 [R122+0x5800], [R14.64+0x80] ;  /* 0x058000800e7adfae */ /* 0x0007e2000b901d48 */
[----:B------:R-:W-:Y:S01]  /*11f0*/  @!P4 LEA.HI.X R13, R6, c[0x0][0x174], R5, 0x1, P1 ;  /* 0x00005d00060dca11 */ /* 0x000fe200008f0c05 */
[----:B------:R-:W-:Y:S01]  /*1200*/  IMAD.IADD R117, R2, 0x1, R117 ;  /* 0x0000000102757824 */ /* 0x000fe200078e0275 */
[----:B------:R-:W-:Y:S01]  /*1210*/  @!P3 LEA R6, P0, R9, c[0x0][0x170], 0x1 ;  /* 0x00005c000906ba11 */ /* 0x000fe200078008ff */
[----:B------:R-:W0:Y:S01]  /*1220*/  LDGDEPBAR ;  /* 0x00000000000079af */ /* 0x000e220000000000 */
[----:B------:R-:W-:Y:S01]  /*1230*/  IMAD.MOV.U32 R5, RZ, RZ, 0x10 ;  /* 0x00000010ff057424 */ /* 0x000fe200078e00ff */
[----:B------:R-:W-:Y:S01]  /*1240*/  LOP3.LUT P1, RZ, R4, 0x2, RZ, 0xc0, !PT ;  /* 0x0000000204ff7812 */ /* 0x000fe2000782c0ff */
[----:B------:R-:W-:Y:S01]  /*1250*/  IMAD.SHL.U32 R117, R117, 0x2, RZ ;  /* 0x0000000275757824 */ /* 0x000fe200078e00ff */
[----:B------:R-:W-:Y:S02]  /*1260*/  @!P3 LEA.HI.X R7, R9, c[0x0][0x174], R8, 0x1, P0 ;  /* 0x00005d000907ba11 */ /* 0x000fe400000f0c08 */
[----:B------:R-:W-:-:S02]  /*1270*/  LOP3.LUT P0, RZ, R3, 0x2, RZ, 0xc0, !PT ;  /* 0x0000000203ff7812 */ /* 0x000fc4000780c0ff */
[C---:B------:R-:W-:Y:S02]  /*1280*/  SEL R3, R5.reuse, 0xfffffff0, !P1 ;  /* 0xfffffff005037807 */ /* 0x040fe40004800000 */
[----:B------:R-:W-:-:S03]  /*1290*/  SEL R5, R5, 0xfffffff0, !P0 ;  /* 0xfffffff005057807 */ /* 0x000fc60004000000 */
[----:B------:R-:W-:Y:S02]  /*12a0*/  IMAD R115, R3, 0x2, R117 ;  /* 0x0000000203737824 */ /* 0x000fe400078e0275 */
[----:B------:R-:W-:Y:S01]  /*12b0*/  IMAD R113, R5, 0x2, R116 ;  /* 0x0000000205717824 */ /* 0x000fe200078e0274 */
[----:B------:R-:W-:-:S04]  /*12c0*/  DEPBAR.LE SB0, 0x0 ;  /* 0x000080000000791a */ /* 0x000fc80000000000 */
[----:B------:R-:W-:Y:S06]  /*12d0*/  BAR.SYNC.DEFER_BLOCKING 0x0 ;  /* 0x0000000000007b1d */ /* 0x000fec0000010000 */
[----:B------:R-:W-:Y:S04]  /*12e0*/  @P4 STS [R122+0x6000], RZ ;  /* 0x006000ff7a004388 */ /* 0x000fe80000000800 */
[----:B------:R-:W-:Y:S04]  /*12f0*/  @P4 STS [R122+0x6004], RZ ;  /* 0x006004ff7a004388 */ /* 0x000fe80000000800 */
[----:B------:R-:W-:Y:S04]  /*1300*/  @P4 STS.64 [R122+0x6008], RZ ;  /* 0x006008ff7a004388 */ /* 0x000fe80000000a00 */
        /* <DEDUP_REMOVED lines=17> */
[----:B------:R-:W-:Y:S04]  /*1420*/  LDSM.16.M88.4 R64, [R117] ;  /* 0x000000007540783b */ /* 0x000fe80000000200 */
[----:B--2---:R-:W2:Y:S04]  /*1430*/  LDSM.16.M88.4 R20, [R116+0x3800] ;  /* 0x003800007414783b */ /* 0x004ea80000000200 */
[----:B------:R-:W5:Y:S04]  /*1440*/  LDSM.16.M88.4 R28, [R116+0x3400] ;  /* 0x00340000741c783b */ /* 0x000f680000000200 */
[----:B------:R-:W3:Y:S04]  /*1450*/  LDSM.16.M88.4 R36, [R116+0x3000] ;  /* 0x003000007424783b */ /* 0x000ee80000000200 */
[----:B------:R-:W3:Y:S04]  /*1460*/  LDSM.16.M88.4 R60, [R116+0x3c00] ;  /* 0x003c0000743c783b */ /* 0x000ee80000000200 */
[----:B-1----:R-:W-:Y:S04]  /*1470*/  LDSM.16.M88.4 R16, [R115] ;  /* 0x000000007310783b */ /* 0x002fe80000000200 */
[----:B------:R-:W1:Y:S04]  /*1480*/  LDSM.16.M88.4 R48, [R113+0x3800] ;  /* 0x003800007130783b */ /* 0x000e680000000200 */
[----:B------:R-:W1:Y:S04]  /*1490*/  LDSM.16.M88.4 R52, [R113+0x3400] ;  /* 0x003400007134783b */ /* 0x000e680000000200 */
[----:B------:R-:W1:Y:S04]  /*14a0*/  LDSM.16.M88.4 R44, [R113+0x3c00] ;  /* 0x003c0000712c783b */ /* 0x000e680000000200 */
[----:B------:R-:W-:Y:S04]  /*14b0*/  LDSM.16.M88.4 R76, [R117+0x1000] ;  /* 0x00100000754c783b */ /* 0x000fe80000000200 */
[----:B------:R-:W1:Y:S01]  /*14c0*/  LDSM.16.M88.4 R8, [R116+0x4800] ;  /* 0x004800007408783b */ /* 0x000e620000000200 */
[C---:B--2---:R-:W-:Y:S03]  /*14d0*/  HMMA.16816.F32.BF16 R24, R64.reuse, R20, RZ ;  /* 0x000000144018723c */ /* 0x044fe600000418ff */
[----:B------:R-:W2:Y:S04]  /*14e0*/  LDSM.16.M88.4 R56, [R113+0x3000] ;  /* 0x003000007138783b */ /* 0x000ea80000000200 */
[----:B----4-:R-:W4:Y:S01]  /*14f0*/  LDSM.16.M88.4 R4, [R116+0x4400] ;  /* 0x004400007404783b */ /* 0x010f220000000200 */
[C---:B-----5:R-:W-:Y:S03]  /*1500*/  HMMA.16816.F32.BF16 R32, R64.reuse, R28, RZ ;  /* 0x0000001c4020723c */ /* 0x060fe600000418ff */
[----:B------:R-:W5:Y:S04]  /*1510*/  LDSM.16.M88.4 R72, [R116+0x4c00] ;  /* 0x004c00007448783b */ /* 0x000f680000000200 */
[----:B---3--:R-:W-:Y:S01]  /*1520*/  LDSM.16.M88.4 R12, [R116+0x4000] ;  /* 0x00400000740c783b */ /* 0x008fe20000000200 */
[C---:B------:R-:W-:Y:S03]  /*1530*/  HMMA.16816.F32.BF16 R28, R64.reuse, R30, RZ ;  /* 0x0000001e401c723c */ /* 0x040fe600000418ff */
[----:B------:R-:W0:Y:S05]  /*1540*/  LDGDEPBAR ;  /* 0x00000000000079af */ /* 0x000e2a0000000000 */
[C---:B------:R-:W-:Y:S08]  /*1550*/  HMMA.16816.F32.BF16 R20, R64.reuse, R22, RZ ;  /* 0x000000164014723c */ /* 0x040ff000000418ff */
[C---:B------:R-:W-:Y:S08]  /*1560*/  HMMA.16816.F32.BF16 R40, R64.reuse, R36, RZ ;  /* 0x000000244028723c */ /* 0x040ff000000418ff */
[C---:B------:R-:W-:Y:S08]  /*1570*/  HMMA.16816.F32.BF16 R36, R64.reuse, R38, RZ ;  /* 0x000000264024723c */ /* 0x040ff000000418ff */
[C---:B------:R-:W-:Y:S08]  /*1580*/  HMMA.16816.F32.BF16 R68, R64.reuse, R60, RZ ;  /* 0x0000003c4044723c */ /* 0x040ff000000418ff */
[----:B------:R-:W-:Y:S01]  /*1590*/  HMMA.16816.F32.BF16 R64, R64, R62, RZ ;  /* 0x0000003e4040723c */ /* 0x000fe200000418ff */
[----:B------:R-:W-:Y:S07]  /*15a0*/  LDSM.16.M88.4 R60, [R115+0x1000] ;  /* 0x00100000733c783b */ /* 0x000fee0000000200 */
[C---:B-1----:R-:W-:Y:S08]  /*15b0*/  HMMA.16816.F32.BF16 R24, R16.reuse, R48, R24 ;  /* 0x000000301018723c */ /* 0x042ff00000041818 */
[C---:B------:R-:W-:Y:S08]  /*15c0*/  HMMA.16816.F32.BF16 R32, R16.reuse, R52, R32 ;  /* 0x000000341020723c */ /* 0x040ff00000041820 */
[C---:B------:R-:W-:Y:S01]  /*15d0*/  HMMA.16816.F32.BF16 R28, R16.reuse, R54, R28 ;  /* 0x00000036101c723c */ /* 0x040fe2000004181c */
[----:B------:R-:W-:Y:S07]  /*15e0*/  LDSM.16.M88.4 R52, [R113+0x4400] ;  /* 0x004400007134783b */ /* 0x000fee0000000200 */
[C---:B------:R-:W-:Y:S01]  /*15f0*/  HMMA.16816.F32.BF16 R20, R16.reuse, R50, R20 ;  /* 0x000000321014723c */ /* 0x040fe20000041814 */
[----:B------:R-:W1:Y:S07]  /*1600*/  LDSM.16.M88.4 R48, [R113+0x4800] ;  /* 0x004800007130783b */ /* 0x000e6e0000000200 */
[C---:B------:R-:W-:Y:S08]  /*1610*/  HMMA.16816.F32.BF16 R68, R16.reuse, R44, R68 ;  /* 0x0000002c1044723c */ /* 0x040ff00000041844 */
[----:B------:R-:W-:Y:S01]  /*1620*/  HMMA.16816.F32.BF16 R64, R16, R46, R64 ;  /* 0x0000002e1040723c */ /* 0x000fe20000041840 */
[----:B------:R-:W-:Y:S07]  /*1630*/  LDSM.16.M88.4 R44, [R113+0x4c00] ;  /* 0x004c0000712c783b */ /* 0x000fee0000000200 */
[----:B------:R-:W-:Y:S08]  /*1640*/  HMMA.16816.F32.BF16 R24, R76, R8, R24 ;  /* 0x000000084c18723c */ /* 0x000ff00000041818 */
[C---:B--2---:R-:W-:Y:S08]  /*1650*/  HMMA.16816.F32.BF16 R36, R16.reuse, R58, R36 ;  /* 0x0000003a1024723c */ /* 0x044ff00000041824 */
[----:B------:R-:W-:Y:S01]  /*1660*/  HMMA.16816.F32.BF16 R40, R16, R56, R40 ;  /* 0x000000381028723c */ /* 0x000fe20000041828 */
[----:B------:R-:W-:Y:S04]  /*1670*/  LDSM.16.M88.4 R56, [R113+0x4000] ;  /* 0x004000007138783b */ /* 0x000fe80000000200 */
[----:B------:R-:W-:Y:S03]  /*1680*/  LDSM.16.M88.4 R16, [R116+0x5000] ;  /* 0x005000007410783b */ /* 0x000fe60000000200 */
[C---:B----4-:R-:W-:Y:S08]  /*1690*/  HMMA.16816.F32.BF16 R32, R76.reuse, R4, R32 ;  /* 0x000000044c20723c */ /* 0x050ff00000041820 */
[C---:B------:R-:W-:Y:S01]  /*16a0*/  HMMA.16816.F32.BF16 R28, R76.reuse, R6, R28 ;  /* 0x000000064c1c723c */ /* 0x040fe2000004181c */
[----:B------:R-:W-:Y:S07]  /*16b0*/  LDSM.16.M88.4 R4, [R117+0x2000] ;  /* 0x002000007504783b */ /* 0x000fee0000000200 */
[C---:B------:R-:W-:Y:S01]  /*16c0*/  HMMA.16816.F32.BF16 R20, R76.reuse, R10, R20 ;  /* 0x0000000a4c14723c */ /* 0x040fe20000041814 */
[----:B------:R-:W2:Y:S07]  /*16d0*/  LDSM.16.M88.4 R8, [R116+0x5800] ;  /* 0x005800007408783b */ /* 0x000eae0000000200 */
[C---:B-----5:R-:W-:Y:S08]  /*16e0*/  HMMA.16816.F32.BF16 R68, R76.reuse, R72, R68 ;  /* 0x000000484c44723c */ /* 0x060ff00000041844 */
[----:B------:R-:W-:Y:S08]  /*16f0*/  HMMA.16816.F32.BF16 R64, R76, R74, R64 ;  /* 0x0000004a4c40723c */ /* 0x000ff00000041840 */
[----:B-1----:R-:W-:Y:S01]  /*1700*/  HMMA.16816.F32.BF16 R72, R60, R48, R24 ;  /* 0x000000303c48723c */ /* 0x002fe20000041818 */
[----:B------:R-:W-:Y:S07]  /*1710*/  LDSM.16.M88.4 R24, [R115+0x2000] ;  /* 0x002000007318783b */ /* 0x000fee0000000200 */
[C---:B------:R-:W-:Y:S08]  /*1720*/  HMMA.16816.F32.BF16 R36, R76.reuse, R14, R36 ;  /* 0x0000000e4c24723c */ /* 0x040ff00000041824 */
[----:B------:R-:W-:Y:S01]  /*1730*/  HMMA.16816.F32.BF16 R40, R76, R12, R40 ;  /* 0x0000000c4c28723c */ /* 0x000fe20000041828 */
[----:B------:R-:W1:Y:S07]  /*1740*/  LDSM.16.M88.4 R12, [R116+0x5400] ;  /* 0x00540000740c783b */ /* 0x000e6e0000000200 */
[C---:B------:R-:W-:Y:S08]  /*1750*/  HMMA.16816.F32.BF16 R32, R60.reuse, R52, R32 ;  /* 0x000000343c20723c */ /* 0x040ff00000041820 */
[----:B------:R-:W-:Y:S01]  /*1760*/  HMMA.16816.F32.BF16 R52, R60, R54, R28 ;  /* 0x000000363c34723c */ /* 0x000fe2000004181c */
[----:B------:R-:W3:Y:S07]  /*1770*/  LDSM.16.M88.4 R28, [R116+0x5c00] ;  /* 0x005c0000741c783b */ /* 0x000eee0000000200 */
[----:B--2---:R-:W-:Y:S07]  /*1780*/  HMMA.16816.F32.BF16 R72, R4, R8, R72 ;  /* 0x000000080448723c */ /* 0x004fee0000041848 */
[----:B------:R-:W-:Y:S01]  /*1790*/  LOP3.LUT R9, R84, 0xffffffe0, RZ, 0xc0, !PT ;  /* 0xffffffe054097812 */ /* 0x000fe200078ec0ff */
[----:B------:R-:W-:Y:S04]  /*17a0*/  HMMA.16816.F32.BF16 R36, R60, R58, R36 ;  /* 0x0000003a3c24723c */ /* 0x000fe80000041824 */
[----:B------:R-:W-:-:S04]  /*17b0*/  IMAD.IADD R8, R82, 0x1, -R9 ;  /* 0x0000000152087824 */ /* 0x000fc800078e0a09 */
[----:B------:R-:W-:Y:S01]  /*17c0*/  HMMA.16816.F32.BF16 R20, R60, R50, R20 ;  /* 0x000000323c14723c */ /* 0x000fe20000041814 */
[----:B------:R-:W-:-:S04]  /*17d0*/  SHF.R.S32.HI R9, RZ, 0x1f, R8 ;  /* 0x0000001fff097819 */ /* 0x000fc80000011408 */
[----:B------:R-:W-:Y:S01]  /*17e0*/  LEA.HI R132, R9, R8, RZ, 0x2 ;  /* 0x0000000809847211 */ /* 0x000fe200078f10ff */
[----:B------:R-:W-:Y:S01]  /*17f0*/  IMAD R9, R87, 0x10, R89 ;  /* 0x0000001057097824 */ /* 0x000fe200078e0259 */
[----:B------:R-:W-:Y:S01]  /*1800*/  SHF.R.S32.HI R8, RZ, 0x1f, R87 ;  /* 0x0000001fff087819 */ /* 0x000fe20000011457 */
[----:B------:R-:W-:Y:S01]  /*1810*/  HMMA.16816.F32.BF16 R40, R60, R56, R40 ;  /* 0x000000383c28723c */ /* 0x000fe20000041828 */
[----:B------:R-:W2:Y:S01]  /*1820*/  LDSM.16.M88.4 R56, [R113+0x5000] ;  /* 0x005000007138783b */ /* 0x000ea20000000200 */
[----:B------:R-:W-:-:S04]  /*1830*/  SHF.R.S32.HI R132, RZ, 0x2, R132 ;  /* 0x00000002ff847819 */ /* 0x000fc80000011484 */
[----:B------:R-:W-:Y:S02]  /*1840*/  IADD3 R9, R9, 0x1, R132 ;  /* 0x0000000109097810 */ /* 0x000fe40007ffe084 */
[----:B------:R-:W-:Y:S02]  /*1850*/  HMMA.16816.F32.BF16 R68, R60, R44, R68 ;  /* 0x0000002c3c44723c */ /* 0x000fe40000041844 */
[----:B------:R-:W-:-:S04]  /*1860*/  IADD3 R96, R83, R9, -R124 ;  /* 0x0000000953607210 */ /* 0x000fc80007ffe87c */
[----:B------:R-:W-:Y:S02]  /*1870*/  IADD3 R96, R96, c[0x0][0x2e8], RZ ;  /* 0x0000ba0060607a10 */ /* 0x000fe40007ffe0ff */
[----:B------:R-:W-:Y:S08]  /*1880*/  HMMA.16816.F32.BF16 R64, R60, R46, R64 ;  /* 0x0000002e3c40723c */ /* 0x000ff00000041840 */
[C---:B-1----:R-:W-:Y:S08]  /*1890*/  HMMA.16816.F32.BF16 R32, R4.reuse, R12, R32 ;  /* 0x0000000c0420723c */ /* 0x042ff00000041820 */
[C---:B------:R-:W-:Y:S01]  /*18a0*/  HMMA.16816.F32.BF16 R52, R4.reuse, R14, R52 ;  /* 0x0000000e0434723c */ /* 0x040fe20000041834 */
[----:B------:R-:W1:Y:S07]  /*18b0*/  LDSM.16.M88.4 R12, [R113+0x5400] ;  /* 0x00540000710c783b */ /* 0x000e6e0000000200 */
[C---:B------:R-:W-:Y:S07]  /*18c0*/  HMMA.16816.F32.BF16 R36, R4.reuse, R18, R36 ;  /* 0x000000120424723c */ /* 0x040fee0000041824 */
[----:B------:R-:W-:Y:S01]  /*18d0*/  LEA.HI R18, R8, R87, RZ, 0x2 ;  /* 0x0000005708127211 */ /* 0x000fe200078f10ff */
[----:B------:R-:W-:Y:S01]  /*18e0*/  HMMA.16816.F32.BF16 R20, R4, R10, R20 ;  /* 0x0000000a0414723c */ /* 0x000fe20000041814 */
[----:B------:R-:W4:Y:S02]  /*18f0*/  LDSM.16.M88.4 R8, [R113+0x5800] ;  /* 0x005800007108783b */ /* 0x000f240000000200 */
[----:B------:R-:W-:-:S05]  /*1900*/  LOP3.LUT R18, R18, 0xfffffffc, RZ, 0xc0, !PT ;  /* 0xfffffffc12127812 */ /* 0x000fca00078ec0ff */
[C---:B------:R-:W-:Y:S01]  /*1910*/  HMMA.16816.F32.BF16 R40, R4.reuse, R16, R40 ;  /* 0x000000100428723c */ /* 0x040fe20000041828 */
[----:B------:R-:W-:Y:S01]  /*1920*/  IMAD.IADD R125, R87, 0x1, -R18 ;  /* 0x00000001577d7824 */ /* 0x000fe200078e0a12 */
[C---:B------:R-:W-:Y:S02]  /*1930*/  IADD3 R18, R96.reuse, 0x8, RZ ;  /* 0x0000000860127810 */ /* 0x040fe40007ffe0ff */
[-C--:B------:R-:W-:Y:S02]  /*1940*/  IMNMX R96, R96, R83.reuse, PT ;  /* 0x0000005360607217 */ /* 0x080fe40003800200 */
[----:B------:R-:W-:Y:S01]  /*1950*/  IMNMX R93, R18, R83, PT ;  /* 0x00000053125d7217 */ /* 0x000fe20003800200 */
[----:B------:R-:W-:Y:S01]  /*1960*/  IMAD R16, R98, 0x40, R97 ;  /* 0x0000004062107824 */ /* 0x000fe200078e0261 */
[----:B---3--:R-:W-:Y:S04]  /*1970*/  HMMA.16816.F32.BF16 R68, R4, R28, R68 ;  /* 0x0000001c0444723c */ /* 0x008fe80000041844 */
[----:B------:R-:W-:-:S04]  /*1980*/  IADD3 R17, R16, 0x1, RZ ;  /* 0x0000000110117810 */ /* 0x000fc80007ffe0ff */
[----:B------:R-:W-:Y:S01]  /*1990*/  HMMA.16816.F32.BF16 R64, R4, R30, R64 ;  /* 0x0000001e0440723c */ /* 0x000fe20000041840 */
[----:B------:R-:W3:Y:S01]  /*19a0*/  LDSM.16.M88.4 R4, [R113+0x5c00] ;  /* 0x005c00007104783b */ /* 0x000ee20000000200 */
[----:B------:R-:W-:Y:S01]  /*19b0*/  ISETP.GE.AND P0, PT, R17, R96, PT ;  /* 0x000000601100720c */ /* 0x000fe20003f06270 */
[----:B------:R-:W-:-:S04]  /*19c0*/  DEPBAR.LE SB0, 0x0 ;  /* 0x000080000000791a */ /* 0x000fc80000000000 */
[----:B------:R-:W-:Y:S01]  /*19d0*/  ISETP.GE.AND P3, PT, R17, R93, PT ;  /* 0x0000005d1100720c */ /* 0x000fe20003f66270 */
[----:B--2---:R-:W-:Y:S01]  /*19e0*/  HMMA.16816.F32.BF16 R40, R24, R56, R40 ;  /* 0x000000381828723c */ /* 0x004fe20000041828 */
[----:B------:R-:W-:-:S07]  /*19f0*/  IADD3 R17, R16, 0x11, RZ ;  /* 0x0000001110117810 */ /* 0x000fce0007ffe0ff */
[C---:B------:R-:W-:Y:S08]  /*1a00*/  HMMA.16816.F32.BF16 R36, R24.reuse, R58, R36 ;  /* 0x0000003a1824723c */ /* 0x040ff00000041824 */
[C---:B-1----:R-:W-:Y:S07]  /*1a10*/  HMMA.16816.F32.BF16 R32, R24.reuse, R12, R32 ;  /* 0x0000000c1820723c */ /* 0x042fee0000041820 */
[C---:B------:R-:W-:Y:S01]  /*1a20*/  IADD3 R12, R16.reuse, 0x8, RZ ;  /* 0x00000008100c7810 */ /* 0x040fe20007ffe0ff */
[----:B------:R-:W-:Y:S01]  /*1a30*/  HMMA.16816.F32.BF16 R52, R24, R14, R52 ;  /* 0x0000000e1834723c */ /* 0x000fe20000041834 */
[----:B------:R-:W-:-:S02]  /*1a40*/  IADD3 R13, R16, 0x9, RZ ;  /* 0x00000009100d7810 */ /* 0x000fc40007ffe0ff */
[CC--:B------:R-:W-:Y:S02]  /*1a50*/  ISETP.GE.AND P4, PT, R12.reuse, R96.reuse, PT ;  /* 0x000000600c00720c */ /* 0x0c0fe40003f86270 */
[-C--:B------:R-:W-:Y:S02]  /*1a60*/  ISETP.GE.AND P6, PT, R12, R93.reuse, PT ;  /* 0x0000005d0c00720c */ /* 0x080fe40003fc6270 */
[----:B------:R-:W-:Y:S01]  /*1a70*/  IADD3 R12, R16, 0x10, RZ ;  /* 0x00000010100c7810 */ /* 0x000fe20007ffe0ff */
[----:B----4-:R-:W-:Y:S01]  /*1a80*/  HMMA.16816.F32.BF16 R72, R24, R8, R72 ;  /* 0x000000081848723c */ /* 0x010fe20000041848 */
[----:B------:R-:W-:Y:S02]  /*1a90*/  FSEL R41, R41, -INF , !P0 ;  /* 0xff80000029297808 */ /* 0x000fe40004000000 */
[C---:B------:R-:W-:Y:S02]  /*1aa0*/  ISETP.GE.AND P1, PT, R12.reuse, R96, PT ;  /* 0x000000600c00720c */ /* 0x040fe40003f26270 */
[----:B------:R-:W-:-:S02]  /*1ab0*/  ISETP.GE.AND P0, PT, R12, R93, PT ;  /* 0x0000005d0c00720c */ /* 0x000fc40003f06270 */
[----:B------:R-:W-:Y:S01]  /*1ac0*/  FSEL R12, R43, -INF , !P3 ;  /* 0xff8000002b0c7808 */ /* 0x000fe20005800000 */
[C---:B---3--:R-:W-:Y:S01]  /*1ad0*/  HMMA.16816.F32.BF16 R68, R24.reuse, R4, R68 ;  /* 0x000000041844723c */ /* 0x048fe20000041844 */
[-C--:B------:R-:W-:Y:S02]  /*1ae0*/  ISETP.GE.AND P2, PT, R13, R96.reuse, PT ;  /* 0x000000600d00720c */ /* 0x080fe40003f46270 */
[----:B------:R-:W-:Y:S02]  /*1af0*/  ISETP.GE.AND P3, PT, R17, R96, PT ;  /* 0x000000601100720c */ /* 0x000fe40003f66270 */
[C---:B------:R-:W-:Y:S02]  /*1b00*/  IADD3 R14, R16.reuse, 0x18, RZ ;  /* 0x00000018100e7810 */ /* 0x040fe40007ffe0ff */
[----:B------:R-:W-:Y:S01]  /*1b10*/  IADD3 R8, R16, 0x20, RZ ;  /* 0x0000002010087810 */ /* 0x000fe20007ffe0ff */
[----:B------:R-:W-:Y:S01]  /*1b20*/  HMMA.16816.F32.BF16 R20, R24, R10, R20 ;  /* 0x0000000a1814723c */ /* 0x000fe20000041814 */
[----:B------:R-:W-:-:S02]  /*1b30*/  ISETP.GE.AND P5, PT, R13, R93, PT ;  /* 0x0000005d0d00720c */ /* 0x000fc40003fa6270 */
[----:B------:R-:W-:Y:S02]  /*1b40*/  IADD3 R15, R16, 0x19, RZ ;  /* 0x00000019100f7810 */ /* 0x000fe40007ffe0ff */
[----:B------:R-:W-:Y:S02]  /*1b50*/  FSEL R13, R36, -INF , !P4 ;  /* 0xff800000240d7808 */ /* 0x000fe40006000000 */
[----:B------:R-:W-:Y:S01]  /*1b60*/  FSEL R38, R38, -INF , !P6 ;  /* 0xff80000026267808 */ /* 0x000fe20007000000 */
[----:B------:R-:W-:Y:S01]  /*1b70*/  HMMA.16816.F32.BF16 R64, R24, R6, R64 ;  /* 0x000000061840723c */ /* 0x000fe20000041840 */
[----:B------:R-:W-:Y:S02]  /*1b80*/  FSEL R37, R37, -INF , !P2 ;  /* 0xff80000025257808 */ /* 0x000fe40005000000 */
[----:B------:R-:W-:Y:S02]  /*1b90*/  FSEL R18, R34, -INF , !P0 ;  /* 0xff80000022127808 */ /* 0x000fe40004000000 */
[----:B------:R-:W-:-:S02]  /*1ba0*/  FSEL R33, R33, -INF , !P3 ;  /* 0xff80000021217808 */ /* 0x000fc40005800000 */
[-C--:B------:R-:W-:Y:S02]  /*1bb0*/  ISETP.GE.AND P4, PT, R17, R93.reuse, PT ;  /* 0x0000005d1100720c */ /* 0x080fe40003f86270 */
[CC--:B------:R-:W-:Y:S02]  /*1bc0*/  ISETP.GE.AND P6, PT, R14.reuse, R96.reuse, PT ;  /* 0x000000600e00720c */ /* 0x0c0fe40003fc6270 */
[-C--:B------:R-:W-:Y:S02]  /*1bd0*/  ISETP.GE.AND P2, PT, R14, R93.reuse, PT ;  /* 0x0000005d0e00720c */ /* 0x080fe40003f46270 */
[C---:B------:R-:W-:Y:S02]  /*1be0*/  ISETP.GE.AND P0, PT, R8.reuse, R96, PT ;  /* 0x000000600800720c */ /* 0x040fe40003f06270 */
[----:B------:R-:W-:Y:S02]  /*1bf0*/  ISETP.GE.AND P3, PT, R8, R93, PT ;  /* 0x0000005d0800720c */ /* 0x000fe40003f66270 */
[----:B------:R-:W-:-:S02]  /*1c00*/  FSEL R14, R39, -INF , !P5 ;  /* 0xff800000270e7808 */ /* 0x000fc40006800000 */
[----:B------:R-:W-:Y:S02]  /*1c10*/  FSEL R9, R32, -INF , !P1 ;  /* 0xff80000020097808 */ /* 0x000fe40004800000 */
[C---:B------:R-:W-:Y:S02]  /*1c20*/  IADD3 R8, R16.reuse, 0x21, RZ ;  /* 0x0000002110087810 */ /* 0x040fe40007ffe0ff */
[C---:B------:R-:W-:Y:S02]  /*1c30*/  ISETP.GE.AND P5, PT, R15.reuse, R96, PT ;  /* 0x000000600f00720c */ /* 0x040fe40003fa6270 */
[----:B------:R-:W-:Y:S02]  /*1c40*/  ISETP.GE.AND P1, PT, R15, R93, PT ;  /* 0x0000005d0f00720c */ /* 0x000fe40003f26270 */
[----:B------:R-:W-:Y:S02]  /*1c50*/  IADD3 R15, R16, 0x29, RZ ;  /* 0x00000029100f7810 */ /* 0x000fe40007ffe0ff */
[----:B------:R-:W-:-:S02]  /*1c60*/  FSEL R10, R35, -INF , !P4 ;  /* 0xff800000230a7808 */ /* 0x000fc40006000000 */
[----:B------:R-:W-:Y:S02]  /*1c70*/  FSEL R11, R52, -INF , !P6 ;  /* 0xff800000340b7808 */ /* 0x000fe40007000000 */
[CC--:B------:R-:W-:Y:S02]  /*1c80*/  ISETP.GE.AND P4, PT, R8.reuse, R96.reuse, PT ;  /* 0x000000600800720c */ /* 0x0c0fe40003f86270 */
[----:B------:R-:W-:Y:S02]  /*1c90*/  ISETP.GE.AND P6, PT, R8, R93, PT ;  /* 0x0000005d0800720c */ /* 0x000fe40003fc6270 */
[----:B------:R-:W-:Y:S02]  /*1ca0*/  FSEL R8, R55, -INF , !P1 ;  /* 0xff80000037087808 */ /* 0x000fe40004800000 */
[----:B------:R-:W-:Y:S02]  /*1cb0*/  FSEL R86, R72, -INF , !P0 ;  /* 0xff80000048567808 */ /* 0x000fe40004000000 */
[----:B------:R-:W-:-:S02]  /*1cc0*/  ISETP.GE.AND P1, PT, R15, R96, PT ;  /* 0x000000600f00720c */ /* 0x000fc40003f26270 */
[----:B------:R-:W-:Y:S02]  /*1cd0*/  ISETP.GE.AND P0, PT, R15, R93, PT ;  /* 0x0000005d0f00720c */ /* 0x000fe40003f06270 */
[----:B------:R-:W-:Y:S02]  /*1ce0*/  IADD3 R15, R16, 0x30, RZ ;  /* 0x00000030100f7810 */ /* 0x000fe40007ffe0ff */
[----:B------:R-:W-:Y:S02]  /*1cf0*/  FSEL R88, R74, -INF , !P3 ;  /* 0xff8000004a587808 */ /* 0x000fe40005800000 */
[----:B------:R-:W-:Y:S02]  /*1d00*/  ISETP.GE.AND P3, PT, R15, R96, PT ;  /* 0x000000600f00720c */ /* 0x000fe40003f66270 */
[----:B------:R-:W-:Y:S02]  /*1d10*/  IADD3 R17, R16, 0x28, RZ ;  /* 0x0000002810117810 */ /* 0x000fe40007ffe0ff */
[----:B------:R-:W-:-:S02]  /*1d20*/  FSEL R101, R68, -INF , !P3 ;  /* 0xff80000044657808 */ /* 0x000fc40005800000 */
[-C--:B------:R-:W-:Y:S02]  /*1d30*/  ISETP.GE.AND P3, PT, R16, R93.reuse, PT ;  /* 0x0000005d1000720c */ /* 0x080fe40003f66270 */
[----:B------:R-:W-:Y:S02]  /*1d40*/  FSEL R53, R53, -INF , !P5 ;  /* 0xff80000035357808 */ /* 0x000fe40006800000 */
[----:B------:R-:W-:Y:S02]  /*1d50*/  FSEL R42, R42, -INF , !P3 ;  /* 0xff8000002a2a7808 */ /* 0x000fe40005800000 */
[----:B------:R-:W-:Y:S02]  /*1d60*/  ISETP.GE.AND P3, PT, R92, 0x2, PT ;  /* 0x000000025c00780c */ /* 0x000fe40003f66270 */
[----:B------:R-:W-:Y:S02]  /*1d70*/  ISETP.GE.AND P5, PT, R17, R93, PT ;  /* 0x0000005d1100720c */ /* 0x000fe40003fa6270 */
[----:B------:R-:W-:-:S02]  /*1d80*/  IADD3 R4, R16, 0x38, RZ ;  /* 0x0000003810047810 */ /* 0x000fc40007ffe0ff */
[----:B------:R-:W-:Y:S02]  /*1d90*/  FSEL R54, R54, -INF , !P2 ;  /* 0xff80000036367808 */ /* 0x000fe40005000000 */
[----:B------:R-:W-:Y:S02]  /*1da0*/  FSEL R87, R73, -INF , !P4 ;  /* 0xff80000049577808 */ /* 0x000fe40006000000 */
[----:B------:R-:W-:Y:S02]  /*1db0*/  FSEL R104, R22, -INF , !P5 ;  /* 0xff80000016687808 */ /* 0x000fe40006800000 */
[----:B------:R-:W-:Y:S02]  /*1dc0*/  FSEL R99, R21, -INF , !P1 ;  /* 0xff80000015637808 */ /* 0x000fe40004800000 */
[----:B------:R-:W-:Y:S01]  /*1dd0*/  FSEL R106, R23, -INF , !P0 ;  /* 0xff800000176a7808 */ /* 0x000fe20004000000 */
[----:B------:R-:W-:Y:S01]  /*1de0*/  BAR.SYNC.DEFER_BLOCKING 0x0 ;  /* 0x0000000000007b1d */ /* 0x000fe20000010000 */
[----:B------:R-:W-:-:S02]  /*1df0*/  ISETP.GE.AND P2, PT, R17, R96, PT ;  /* 0x000000601100720c */ /* 0x000fc40003f46270 */
[-C--:B------:R-:W-:Y:S02]  /*1e00*/  ISETP.GE.AND P4, PT, R15, R93.reuse, PT ;  /* 0x0000005d0f00720c */ /* 0x080fe40003f86270 */
[CC--:B------:R-:W-:Y:S02]  /*1e10*/  ISETP.GE.AND P5, PT, R4.reuse, R96.reuse, PT ;  /* 0x000000600400720c */ /* 0x0c0fe40003fa6270 */
[----:B------:R-:W-:Y:S02]  /*1e20*/  ISETP.GE.AND P1, PT, R4, R93, PT ;  /* 0x0000005d0400720c */ /* 0x000fe40003f26270 */
[C---:B------:R-:W-:Y:S02]  /*1e30*/  ISETP.GE.AND P0, PT, R16.reuse, R96, PT ;  /* 0x000000601000720c */ /* 0x040fe40003f06270 */
[C---:B------:R-:W-:Y:S02]  /*1e40*/  IADD3 R5, R16.reuse, 0x31, RZ ;  /* 0x0000003110057810 */ /* 0x040fe40007ffe0ff */
[----:B------:R-:W-:-:S02]  /*1e50*/  IADD3 R4, R16, 0x39, RZ ;  /* 0x0000003910047810 */ /* 0x000fc40007ffe0ff */
[----:B------:R-:W-:Y:S02]  /*1e60*/  FSEL R102, R75, -INF , !P6 ;  /* 0xff8000004b667808 */ /* 0x000fe40007000000 */
[----:B------:R-:W-:Y:S02]  /*1e70*/  FSEL R89, R20, -INF , !P2 ;  /* 0xff80000014597808 */ /* 0x000fe40005000000 */
[----:B------:R-:W-:Y:S02]  /*1e80*/  FSEL R29, R70, -INF , !P4 ;  /* 0xff800000461d7808 */ /* 0x000fe40006000000 */
[----:B------:R-:W-:Y:S02]  /*1e90*/  FSEL R40, R40, -INF , !P0 ;  /* 0xff80000028287808 */ /* 0x000fe40004000000 */
[C---:B------:R-:W-:Y:S02]  /*1ea0*/  ISETP.GE.AND P6, PT, R5.reuse, R96, PT ;  /* 0x000000600500720c */ /* 0x040fe40003fc6270 */
[----:B------:R-:W-:-:S02]  /*1eb0*/  ISETP.GE.AND P2, PT, R5, R93, PT ;  /* 0x0000005d0500720c */ /* 0x000fc40003f46270 */
[C---:B------:R-:W-:Y:S02]  /*1ec0*/  ISETP.GE.AND P4, PT, R4.reuse, R96, PT ;  /* 0x000000600400720c */ /* 0x040fe40003f86270 */
[----:B------:R-:W-:Y:S01]  /*1ed0*/  ISETP.GE.AND P0, PT, R4, R93, PT ;  /* 0x0000005d0400720c */ /* 0x000fe20003f06270 */
[----:B------:R-:W-:Y:S01]  /*1ee0*/  IMAD.IADD R4, R2, 0x1, R85 ;  /* 0x0000000102047824 */ /* 0x000fe200078e0255 */
[----:B------:R-:W-:Y:S02]  /*1ef0*/  FSEL R103, R69, -INF , !P6 ;  /* 0xff80000045677808 */ /* 0x000fe40007000000 */
[----:B------:R-:W-:Y:S02]  /*1f00*/  FSEL R32, R71, -INF , !P2 ;  /* 0xff80000047207808 */ /* 0x000fe40005000000 */
[----:B------:R-:W-:Y:S02]  /*1f10*/  FSEL R105, R64, -INF , !P5 ;  /* 0xff80000040697808 */ /* 0x000fe40006800000 */
[----:B------:R-:W-:-:S02]  /*1f20*/  FSEL R31, R66, -INF , !P1 ;  /* 0xff800000421f7808 */ /* 0x000fc40004800000 */
[----:B------:R-:W-:Y:S02]  /*1f30*/  FSEL R107, R65, -INF , !P4 ;  /* 0xff800000416b7808 */ /* 0x000fe40006000000 */
[----:B------:R-:W-:Y:S01]  /*1f40*/  FSEL R30, R67, -INF , !P0 ;  /* 0xff800000431e7808 */ /* 0x000fe20004000000 */
[----:B------:R-:W-:Y:S05]  /*1f50*/  @!P3 BRA `(.L_x_163) ;  /* 0x000001400000b947 */ /* 0x000fea0003800000 */
[----:B------:R-:W-:-:S04]  /*1f60*/  IADD3 R7, R92, -0x2, RZ ;  /* 0xfffffffe5c077810 */ /* 0x000fc80007ffe0ff */
[----:B------:R-:W-:Y:S01]  /*1f70*/  SHF.R.S32.HI R2, RZ, 0x1f, R7 ;  /* 0x0000001fff027819 */ /* 0x000fe20000011407 */
[----:B------:R-:W-:Y:S02]  /*1f80*/  IMAD R5, R119, R7, RZ ;  /* 0x0000000777057224 */ /* 0x000fe400078e02ff */
[----:B------:R-:W-:-:S04]  /*1f90*/  IMAD.WIDE.U32 R6, R7, R120, R130 ;  /* 0x0000007807067225 */ /* 0x000fc800078e0082 */
[----:B------:R-:W-:Y:S01]  /*1fa0*/  IMAD R2, R2, R120, R5 ;  /* 0x0000007802027224 */ /* 0x000fe200078e0205 */
[----:B------:R-:W-:-:S03]  /*1fb0*/  LEA R16, P1, R6, c[0x0][0x168], 0x1 ;  /* 0x00005a0006107a11 */ /* 0x000fc600078208ff */
[----:B------:R-:W-:Y:S01]  /*1fc0*/  IMAD.IADD R2, R7, 0x1, R2 ;  /* 0x0000000107027824 */ /* 0x000fe200078e0202 */
[----:B------:R-:W-:-:S04]  /*1fd0*/  LEA R20, P0, R81, R16, 0x1 ;  /* 0x0000001051147211 */ /* 0x000fc800078008ff */
        /* <DEDUP_REMOVED lines=12> */
.L_x_163:
[----:B------:R-:W-:Y:S01]  /*20a0*/  FMNMX.FTZ R0, R40, R41, !PT ;  /* 0x0000002928007209 */ /* 0x000fe20007810000 */
[----:B------:R-:W-:Y:S01]  /*20b0*/  ULDC UR4, c[0x0][0x1a0] ;  /* 0x0000680000047ab9 */ /* 0x000fe20000000800 */
[----:B------:R-:W-:-:S02]  /*20c0*/  SHF.L.U32 R114, R4, 0x1, RZ ;  /* 0x0000000104727819 */ /* 0x000fc400000006ff */
[----:B------:R-:W-:Y:S02]  /*20d0*/  FMNMX.FTZ R0, R13, R0, !PT ;  /* 0x000000000d007209 */ /* 0x000fe40007810000 */
[----:B------:R-:W-:Y:S01]  /*20e0*/  LEA R112, R3, R114, 0x1 ;  /* 0x0000007203707211 */ /* 0x000fe200078e08ff */
[----:B------:R-:W-:Y:S01]  /*20f0*/  LDSM.16.MT88.4 R56, [R114+0x7000] ;  /* 0x007000007238783b */ /* 0x000fe20000004200 */
[----:B------:R-:W-:-:S03]  /*2100*/  FMNMX.FTZ R0, R37, R0, !PT ;  /* 0x0000000025007209 */ /* 0x000fc60007810000 */
[----:B------:R-:W-:Y:S01]  /*2110*/  LDSM.16.MT88.4 R48, [R112+0x6000] ;  /* 0x006000007030783b */ /* 0x000fe20000004200 */
[----:B------:R-:W-:-:S03]  /*2120*/  FMNMX.FTZ R0, R9, R0, !PT ;  /* 0x0000000009007209 */ /* 0x000fc60007810000 */
[----:B------:R-:W-:Y:S01]  /*2130*/  LDSM.16.MT88.4 R64, [R112+0x7000] ;  /* 0x007000007040783b */ /* 0x000fe20000004200 */
[----:B------:R-:W-:-:S03]  /*2140*/  FMNMX.FTZ R0, R33, R0, !PT ;  /* 0x0000000021007209 */ /* 0x000fc60007810000 */
[----:B------:R-:W-:Y:S01]  /*2150*/  LDSM.16.MT88.4 R72, [R114+0x8000] ;  /* 0x008000007248783b */ /* 0x000fe20000004200 */
[----:B------:R-:W-:-:S04]  /*2160*/  FMNMX.FTZ R0, R11, R0, !PT ;  /* 0x000000000b007209 */ /* 0x000fc80007810000 */
        /* <DEDUP_REMOVED lines=16> */
[----:B------:R-:W-:-:S03]  /*2270*/  FMNMX.FTZ R5, R88, R5, !PT ;  /* 0x0000000558057209 */ /* 0x000fc60007810000 */
[----:B------:R-:W2:Y:S01]  /*2280*/  SHFL.BFLY PT, R7, R6, 0x2, 0x1f ;  /* 0x0c401f0006077f89 */ /* 0x000ea200000e0000 */
[----:B------:R-:W-:-:S04]  /*2290*/  FMNMX.FTZ R5, R102, R5, !PT ;  /* 0x0000000566057209 */ /* 0x000fc80007810000 */
[----:B------:R-:W-:-:S04]  /*22a0*/  FMNMX.FTZ R5, R104, R5, !PT ;  /* 0x0000000568057209 */ /* 0x000fc80007810000 */
[----:B------:R-:W-:-:S04]  /*22b0*/  FMNMX.FTZ R0, R106, R5, !PT ;  /* 0x000000056a007209 */ /* 0x000fc80007810000 */
[----:B------:R-:W-:-:S04]  /*22c0*/  FMNMX.FTZ R5, R29, R0, !PT ;  /* 0x000000001d057209 */ /* 0x000fc80007810000 */
[----:B------:R-:W-:-:S04]  /*22d0*/  FMNMX.FTZ R0, R32, R5, !PT ;  /* 0x0000000520007209 */ /* 0x000fc80007810000 */
[----:B------:R-:W-:Y:S02]  /*22e0*/  FMNMX.FTZ R5, R31, R0, !PT ;  /* 0x000000001f057209 */ /* 0x000fe40007810000 */
[----:B--2---:R-:W-:Y:S02]  /*22f0*/  FMNMX.FTZ R7, R6, R7, !PT ;  /* 0x0000000706077209 */ /* 0x004fe40007810000 */
[----:B------:R-:W-:-:S03]  /*2300*/  FMNMX.FTZ R6, R30, R5, !PT ;  /* 0x000000051e067209 */ /* 0x000fc60007810000 */
[----:B------:R-:W2:Y:S04]  /*2310*/  SHFL.BFLY PT, R2, R7, 0x1, 0x1f ;  /* 0x0c201f0007027f89 */ /* 0x000ea800000e0000 */
[----:B------:R-:W3:Y:S01]  /*2320*/  SHFL.BFLY PT, R5, R6, 0x2, 0x1f ;  /* 0x0c401f0006057f89 */ /* 0x000ee200000e0000 */
[----:B--2---:R-:W-:Y:S02]  /*2330*/  FMNMX.FTZ R2, R7, R2, !PT ;  /* 0x0000000207027209 */ /* 0x004fe40007810000 */
[----:B---3--:R-:W-:-:S03]  /*2340*/  FMNMX.FTZ R5, R6, R5, !PT ;  /* 0x0000000506057209 */ /* 0x008fc60007810000 */
[C---:B------:R-:W-:Y:S01]  /*2350*/  FMUL.FTZ R110, R2.reuse, c[0x0][0x23c] ;  /* 0x00008f00026e7a20 */ /* 0x040fe20000410000 */
[----:B------:R-:W-:Y:S01]  /*2360*/  FSETP.NEU.FTZ.AND P0, PT, R2, -INF , PT ;  /* 0xff8000000200780b */ /* 0x000fe20003f1d000 */
[----:B------:R-:W2:Y:S03]  /*2370*/  SHFL.BFLY PT, R0, R5, 0x1, 0x1f ;  /* 0x0c201f0005007f89 */ /* 0x000ea600000e0000 */
[----:B------:R-:W-:-:S05]  /*2380*/  FSEL R110, R110, RZ, P0 ;  /* 0x000000ff6e6e7208 */ /* 0x000fca0000000000 */
[--C-:B------:R-:W-:Y:S02]  /*2390*/  FFMA.FTZ R22, R33, c[0x0][0x23c], -R110.reuse ;  /* 0x00008f0021167a23 */ /* 0x100fe4000001086e */
[--C-:B------:R-:W-:Y:S02]  /*23a0*/  FFMA.FTZ R109, R40, c[0x0][0x23c], -R110.reuse ;  /* 0x00008f00286d7a23 */ /* 0x100fe4000001086e */
[--C-:B------:R-:W-:Y:S02]  /*23b0*/  FFMA.FTZ R108, R41, c[0x0][0x23c], -R110.reuse ;  /* 0x00008f00296c7a23 */ /* 0x100fe4000001086e */
[--C-:B------:R-:W-:Y:S01]  /*23c0*/  FFMA.FTZ R35, R13, c[0x0][0x23c], -R110.reuse ;  /* 0x00008f000d237a23 */ /* 0x100fe2000001086e */
[----:B------:R-:W-:Y:S01]  /*23d0*/  MUFU.EX2 R22, R22 ;  /* 0x0000001600167308 */ /* 0x000fe20000000800 */
[--C-:B------:R-:W-:Y:S02]  /*23e0*/  FFMA.FTZ R26, R37, c[0x0][0x23c], -R110.reuse ;  /* 0x00008f00251a7a23 */ /* 0x100fe4000001086e */
[----:B------:R-:W-:-:S02]  /*23f0*/  FFMA.FTZ R25, R9, c[0x0][0x23c], -R110 ;  /* 0x00008f0009197a23 */ /* 0x000fc4000001086e */
[--C-:B-1----:R-:W-:Y:S02]  /*2400*/  FFMA.FTZ R21, R11, c[0x0][0x23c], -R110.reuse ;  /* 0x00008f000b157a23 */ /* 0x102fe4000001086e */
[--C-:B------:R-:W-:Y:S01]  /*2410*/  FFMA.FTZ R20, R53, c[0x0][0x23c], -R110.reuse ;  /* 0x00008f0035147a23 */ /* 0x100fe2000001086e */
[----:B------:R-:W-:Y:S01]  /*2420*/  MUFU.EX2 R109, R109 ;  /* 0x0000006d006d7308 */ /* 0x000fe20000000800 */
[--C-:B------:R-:W-:Y:S01]  /*2430*/  FFMA.FTZ R91, R87, c[0x0][0x23c], -R110.reuse ;  /* 0x00008f00575b7a23 */ /* 0x100fe2000001086e */
[----:B--2---:R-:W-:Y:S01]  /*2440*/  FMNMX.FTZ R0, R5, R0, !PT ;  /* 0x0000000005007209 */ /* 0x004fe20007810000 */
[--C-:B------:R-:W-:Y:S02]  /*2450*/  FFMA.FTZ R87, R99, c[0x0][0x23c], -R110.reuse ;  /* 0x00008f0063577a23 */ /* 0x100fe4000001086e */
[--C-:B------:R-:W-:Y:S01]  /*2460*/  FFMA.FTZ R100, R86, c[0x0][0x23c], -R110.reuse ;  /* 0x00008f0056647a23 */ /* 0x100fe2000001086e */
[C---:B------:R-:W-:Y:S01]  /*2470*/  FSETP.NEU.FTZ.AND P0, PT, R0.reuse, -INF , PT ;  /* 0xff8000000000780b */ /* 0x040fe20003f1d000 */
[----:B------:R-:W-:Y:S01]  /*2480*/  FMUL.FTZ R33, R0, c[0x0][0x23c] ;  /* 0x00008f0000217a20 */ /* 0x000fe20000410000 */
[----:B------:R-:W1:Y:S01]  /*2490*/  MUFU.EX2 R108, R108 ;  /* 0x0000006c006c7308 */ /* 0x000e620000000800 */
[----:B------:R-:W-:-:S02]  /*24a0*/  FFMA.FTZ R90, R89, c[0x0][0x23c], -R110 ;  /* 0x00008f00595a7a23 */ /* 0x000fc4000001086e */
[--C-:B------:R-:W-:Y:S01]  /*24b0*/  FFMA.FTZ R101, R101, c[0x0][0x23c], -R110.reuse ;  /* 0x00008f0065657a23 */ /* 0x100fe2000001086e */
[----:B------:R-:W-:Y:S01]  /*24c0*/  FSEL R33, R33, RZ, P0 ;  /* 0x000000ff21217208 */ /* 0x000fe20000000000 */
[--C-:B------:R-:W-:Y:S02]  /*24d0*/  FFMA.FTZ R105, R105, c[0x0][0x23c], -R110.reuse ;  /* 0x00008f0069697a23 */ /* 0x100fe4000001086e */
[----:B------:R-:W-:Y:S01]  /*24e0*/  FFMA.FTZ R103, R103, c[0x0][0x23c], -R110 ;  /* 0x00008f0067677a23 */ /* 0x000fe2000001086e */
[----:B------:R-:W-:Y:S01]  /*24f0*/  MUFU.EX2 R35, R35 ;  /* 0x0000002300237308 */ /* 0x000fe20000000800 */
[--C-:B------:R-:W-:Y:S02]  /*2500*/  FFMA.FTZ R85, R42, c[0x0][0x23c], -R33.reuse ;  /* 0x00008f002a557a23 */ /* 0x100fe40000010821 */
[--C-:B------:R-:W-:Y:S01]  /*2510*/  FFMA.FTZ R84, R12, c[0x0][0x23c], -R33.reuse ;  /* 0x00008f000c547a23 */ /* 0x100fe20000010821 */
[----:B------:R-:W2:Y:S01]  /*2520*/  LDSM.16.MT88.4 R40, [R114+0x6000] ;  /* 0x006000007228783b */ /* 0x000ea20000004200 */
[----:B------:R-:W-:-:S02]  /*2530*/  FFMA.FTZ R34, R38, c[0x0][0x23c], -R33 ;  /* 0x00008f0026227a23 */ /* 0x000fc40000010821 */
[--C-:B------:R-:W-:Y:S01]  /*2540*/  FFMA.FTZ R27, R14, c[0x0][0x23c], -R33.reuse ;  /* 0x00008f000e1b7a23 */ /* 0x100fe20000010821 */
[----:B------:R-:W3:Y:S01]  /*2550*/  MUFU.EX2 R26, R26 ;  /* 0x0000001a001a7308 */ /* 0x000ee20000000800 */
[--C-:B------:R-:W-:Y:S01]  /*2560*/  FFMA.FTZ R23, R10, c[0x0][0x23c], -R33.reuse ;  /* 0x00008f000a177a23 */ /* 0x100fe20000010821 */
[----:B-1----:R-:W-:Y:S01]  /*2570*/  F2FP.BF16.PACK_AB R80, R108, R109 ;  /* 0x0000006d6c50723e */ /* 0x002fe200000010ff */
[--C-:B------:R-:W-:Y:S01]  /*2580*/  FFMA.FTZ R3, R8, c[0x0][0x23c], -R33.reuse ;  /* 0x00008f0008037a23 */ /* 0x100fe20000010821 */
[----:B------:R-:W-:Y:S01]  /*2590*/  LDSM.16.MT88.4 R12, [R114+0x7400] ;  /* 0x00740000720c783b */ /* 0x000fe20000004200 */
[--C-:B------:R-:W-:Y:S02]  /*25a0*/  FFMA.FTZ R28, R18, c[0x0][0x23c], -R33.reuse ;  /* 0x00008f00121c7a23 */ /* 0x100fe40000010821 */
[--C-:B------:R-:W-:Y:S01]  /*25b0*/  FFMA.FTZ R24, R54, c[0x0][0x23c], -R33.reuse ;  /* 0x00008f0036187a23 */ /* 0x100fe20000010821 */
[----:B------:R-:W-:Y:S01]  /*25c0*/  MUFU.EX2 R85, R85 ;  /* 0x0000005500557308 */ /* 0x000fe20000000800 */
[----:B------:R-:W1:Y:S01]  /*25d0*/  LDSM.16.MT88.4 R8, [R112+0x6400] ;  /* 0x006400007008783b */ /* 0x000e620000004200 */
[----:B------:R-:W-:-:S02]  /*25e0*/  FFMA.FTZ R99, R88, c[0x0][0x23c], -R33 ;  /* 0x00008f0058637a23 */ /* 0x000fc40000010821 */
[--C-:B------:R-:W-:Y:S01]  /*25f0*/  FFMA.FTZ R88, R102, c[0x0][0x23c], -R33.reuse ;  /* 0x00008f0066587a23 */ /* 0x100fe20000010821 */
[----:B------:R-:W4:Y:S01]  /*2600*/  LDSM.16.MT88.4 R16, [R114+0x6400] ;  /* 0x006400007210783b */ /* 0x000f220000004200 */
[--C-:B------:R-:W-:Y:S02]  /*2610*/  FFMA.FTZ R89, R104, c[0x0][0x23c], -R33.reuse ;  /* 0x00008f0068597a23 */ /* 0x100fe40000010821 */
[----:B------:R-:W5:Y:S01]  /*2620*/  MUFU.EX2 R84, R84 ;  /* 0x0000005400547308 */ /* 0x000f620000000800 */
[----:B---3--:R-:W-:Y:S01]  /*2630*/  F2FP.BF16.PACK_AB R82, R26, R35 ;  /* 0x000000231a52723e */ /* 0x008fe200000010ff */
[--C-:B------:R-:W-:Y:S02]  /*2640*/  FFMA.FTZ R86, R106, c[0x0][0x23c], -R33.reuse ;  /* 0x00008f006a567a23 */ /* 0x100fe40000010821 */
[----:B------:R-:W-:Y:S02]  /*2650*/  FADD.FTZ R108, R109, R108 ;  /* 0x0000006c6d6c7221 */ /* 0x000fe40000010000 */
[----:B------:R-:W-:-:S02]  /*2660*/  FFMA.FTZ R29, R29, c[0x0][0x23c], -R33 ;  /* 0x00008f001d1d7a23 */ /* 0x000fc40000010821 */
[----:B------:R-:W-:Y:S01]  /*2670*/  MUFU.EX2 R34, R34 ;  /* 0x0000002200227308 */ /* 0x000fe20000000800 */
[--C-:B------:R-:W-:Y:S02]  /*2680*/  FFMA.FTZ R32, R32, c[0x0][0x23c], -R33.reuse ;  /* 0x00008f0020207a23 */ /* 0x100fe40000010821 */
[--C-:B------:R-:W-:Y:S02]  /*2690*/  FFMA.FTZ R31, R31, c[0x0][0x23c], -R33.reuse ;  /* 0x00008f001f1f7a23 */ /* 0x100fe40000010821 */
[----:B------:R-:W-:Y:S02]  /*26a0*/  FFMA.FTZ R107, R107, c[0x0][0x23c], -R110 ;  /* 0x00008f006b6b7a23 */ /* 0x000fe4000001086e */
[----:B------:R-:W-:Y:S01]  /*26b0*/  FFMA.FTZ R30, R30, c[0x0][0x23c], -R33 ;  /* 0x00008f001e1e7a23 */ /* 0x000fe20000010821 */
[----:B------:R-:W3:Y:S01]  /*26c0*/  MUFU.EX2 R27, R27 ;  /* 0x0000001b001b7308 */ /* 0x000ee20000000800 */
[----:B-----5:R-:W-:Y:S01]  /*26d0*/  F2FP.BF16.PACK_AB R81, R84, R85 ;  /* 0x000000555451723e */ /* 0x020fe200000010ff */
[----:B------:R-:W-:-:S02]  /*26e0*/  FADD.FTZ R35, R35, R108 ;  /* 0x0000006c23237221 */ /* 0x000fc40000010000 */
[----:B------:R-:W-:Y:S02]  /*26f0*/  FADD.FTZ R85, R85, R84 ;  /* 0x0000005455557221 */ /* 0x000fe40000010000 */
[----:B------:R-:W-:Y:S02]  /*2700*/  FADD.FTZ R26, R26, R35 ;  /* 0x000000231a1a7221 */ /* 0x000fe40000010000 */
[----:B------:R-:W5:Y:S01]  /*2710*/  MUFU.EX2 R25, R25 ;  /* 0x0000001900197308 */ /* 0x000f620000000800 */
[----:B---3--:R-:W-:-:S07]  /*2720*/  F2FP.BF16.PACK_AB R83, R27, R34 ;  /* 0x000000221b53723e */ /* 0x008fce00000010ff */
[----:B------:R-:W-:Y:S01]  /*2730*/  MUFU.EX2 R21, R21 ;  /* 0x0000001500157308 */ /* 0x000fe20000000800 */
[----:B------:R-:W-:-:S04]  /*2740*/  FADD.FTZ R34, R34, R85 ;  /* 0x0000005522227221 */ /* 0x000fc80000010000 */
[----:B------:R-:W-:Y:S01]  /*2750*/  FADD.FTZ R27, R27, R34 ;  /* 0x000000221b1b7221 */ /* 0x000fe20000010000 */
[----:B------:R-:W-:Y:S01]  /*2760*/  HMMA.16816.F32.BF16 R44, R80, R48, RZ ;  /* 0x00000030502c723c */ /* 0x000fe200000418ff */
[----:B-----5:R-:W-:Y:S01]  /*2770*/  F2FP.BF16.PACK_AB R4, R22, R25 ;  /* 0x000000191604723e */ /* 0x020fe200000010ff */
[----:B------:R-:W3:Y:S01]  /*2780*/  MUFU.EX2 R20, R20 ;  /* 0x0000001400147308 */ /* 0x000ee20000000800 */
[----:B------:R-:W-:-:S04]  /*2790*/  FADD.FTZ R25, R25, R26 ;  /* 0x0000001a19197221 */ /* 0x000fc80000010000 */
[----:B------:R-:W-:Y:S01]  /*27a0*/  FADD.FTZ R22, R22, R25 ;  /* 0x0000001916167221 */ /* 0x000fe20000010000 */
[C---:B------:R-:W-:Y:S02]  /*27b0*/  HMMA.16816.F32.BF16 R48, R80.reuse, R50, RZ ;  /* 0x000000325030723c */ /* 0x040fe400000418ff */
[----:B------:R-:W-:Y:S06]  /*27c0*/  MUFU.EX2 R28, R28 ;  /* 0x0000001c001c7308 */ /* 0x000fec0000000800 */
[----:B------:R-:W-:Y:S02]  /*27d0*/  HMMA.16816.F32.BF16 R60, R80, R64, RZ ;  /* 0x00000040503c723c */ /* 0x000fe400000418ff */
[----:B------:R-:W5:Y:S01]  /*27e0*/  MUFU.EX2 R23, R23 ;  /* 0x0000001700177308 */ /* 0x000f620000000800 */
[----:B---3--:R-:W-:Y:S01]  /*27f0*/  F2FP.BF16.PACK_AB R6, R20, R21 ;  /* 0x000000151406723e */ /* 0x008fe200000010ff */
[----:B------:R-:W-:-:S04]  /*2800*/  FADD.FTZ R21, R21, R22 ;  /* 0x0000001615157221 */ /* 0x000fc80000010000 */
[C---:B------:R-:W-:Y:S01]  /*2810*/  HMMA.16816.F32.BF16 R64, R80.reuse, R66, RZ ;  /* 0x000000425040723c */ /* 0x040fe200000418ff */
[----:B------:R-:W-:Y:S01]  /*2820*/  FADD.FTZ R21, R20, R21 ;  /* 0x0000001514157221 */ /* 0x000fe20000010000 */
[----:B------:R-:W-:Y:S06]  /*2830*/  MUFU.EX2 R24, R24 ;  /* 0x0000001800187308 */ /* 0x000fec0000000800 */
[----:B--2---:R-:W-:Y:S02]  /*2840*/  HMMA.16816.F32.BF16 R36, R80, R40, RZ ;  /* 0x000000285024723c */ /* 0x004fe400000418ff */
[----:B------:R-:W2:Y:S01]  /*2850*/  MUFU.EX2 R3, R3 ;  /* 0x0000000300037308 */ /* 0x000ea20000000800 */
[----:B-----5:R-:W-:Y:S01]  /*2860*/  F2FP.BF16.PACK_AB R5, R23, R28 ;  /* 0x0000001c1705723e */ /* 0x020fe200000010ff */
[----:B------:R-:W-:-:S04]  /*2870*/  FADD.FTZ R28, R28, R27 ;  /* 0x0000001b1c1c7221 */ /* 0x000fc80000010000 */
[C---:B------:R-:W-:Y:S01]  /*2880*/  HMMA.16816.F32.BF16 R52, R80.reuse, R56, RZ ;  /* 0x000000385034723c */ /* 0x040fe200000418ff */
[----:B------:R-:W-:Y:S01]  /*2890*/  FADD.FTZ R23, R23, R28 ;  /* 0x0000001c17177221 */ /* 0x000fe20000010000 */
[----:B------:R-:W-:Y:S06]  /*28a0*/  MUFU.EX2 R100, R100 ;  /* 0x0000006400647308 */ /* 0x000fec0000000800 */
[----:B------:R-:W-:Y:S01]  /*28b0*/  HMMA.16816.F32.BF16 R68, R80, R72, RZ ;  /* 0x000000485044723c */ /* 0x000fe200000418ff */
[----:B--2---:R-:W-:Y:S01]  /*28c0*/  F2FP.BF16.PACK_AB R7, R3, R24 ;  /* 0x000000180307723e */ /* 0x004fe200000010ff */
[----:B------:R-:W2:Y:S01]  /*28d0*/  MUFU.EX2 R91, R91 ;  /* 0x0000005b005b7308 */ /* 0x000ea20000000800 */
[----:B------:R-:W-:-:S05]  /*28e0*/  FADD.FTZ R24, R24, R23 ;  /* 0x0000001718187221 */ /* 0x000fca0000010000 */
[----:B------:R-:W-:Y:S01]  /*28f0*/  HMMA.16816.F32.BF16 R40, R80, R42, RZ ;  /* 0x0000002a5028723c */ /* 0x000fe200000418ff */
[----:B------:R-:W-:Y:S01]  /*2900*/  FADD.FTZ R24, R3, R24 ;  /* 0x0000001803187221 */ /* 0x000fe20000010000 */
[----:B------:R-:W-:Y:S01]  /*2910*/  MOV R3, c[0x0][0x1a4] ;  /* 0x0000690000037a02 */ /* 0x000fe20000000f00 */
[----:B------:R-:W-:Y:S05]  /*2920*/  MUFU.EX2 R90, R90 ;  /* 0x0000005a005a7308 */ /* 0x000fea0000000800 */
[C---:B-1----:R-:W-:Y:S03]  /*2930*/  HMMA.16816.F32.BF16 R44, R4.reuse, R8, R44 ;  /* 0x00000008042c723c */ /* 0x042fe6000004182c */
[----:B------:R-:W-:Y:S05]  /*2940*/  MUFU.EX2 R87, R87 ;  /* 0x0000005700577308 */ /* 0x000fea0000000800 */
[----:B------:R-:W-:Y:S01]  /*2950*/  HMMA.16816.F32.BF16 R48, R4, R10, R48 ;  /* 0x0000000a0430723c */ /* 0x000fe20000041830 */
[----:B------:R-:W1:Y:S02]  /*2960*/  LDSM.16.MT88.4 R8, [R112+0x7400] ;  /* 0x007400007008783b */ /* 0x000e640000004200 */
[----:B------:R-:W-:Y:S05]  /*2970*/  MUFU.EX2 R99, R99 ;  /* 0x0000006300637308 */ /* 0x000fea0000000800 */
[C---:B------:R-:W-:Y:S03]  /*2980*/  HMMA.16816.F32.BF16 R56, R80.reuse, R58, RZ ;  /* 0x0000003a5038723c */ /* 0x040fe600000418ff */
[----:B------:R-:W3:Y:S05]  /*2990*/  MUFU.EX2 R88, R88 ;  /* 0x0000005800587308 */ /* 0x000eea0000000800 */
[----:B------:R-:W-:Y:S03]  /*29a0*/  HMMA.16816.F32.BF16 R72, R80, R74, RZ ;  /* 0x0000004a5048723c */ /* 0x000fe600000418ff */
[----:B------:R-:W-:Y:S05]  /*29b0*/  MUFU.EX2 R89, R89 ;  /* 0x0000005900597308 */ /* 0x000fea0000000800 */
[C---:B------:R-:W-:Y:S03]  /*29c0*/  HMMA.16816.F32.BF16 R52, R4.reuse, R12, R52 ;  /* 0x0000000c0434723c */ /* 0x040fe60000041834 */
[----:B------:R-:W5:Y:S05]  /*29d0*/  MUFU.EX2 R86, R86 ;  /* 0x0000005600567308 */ /* 0x000f6a0000000800 */
[C---:B------:R-:W-:Y:S01]  /*29e0*/  HMMA.16816.F32.BF16 R56, R4.reuse, R14, R56 ;  /* 0x0000000e0438723c */ /* 0x040fe20000041838 */
[----:B------:R-:W2:Y:S02]  /*29f0*/  LDSM.16.MT88.4 R12, [R114+0x8400] ;  /* 0x00840000720c783b */ /* 0x000ea40000004200 */
[----:B------:R-:W-:Y:S05]  /*2a00*/  MUFU.EX2 R101, R101 ;  /* 0x0000006500657308 */ /* 0x000fea0000000800 */
[C---:B----4-:R-:W-:Y:S03]  /*2a10*/  HMMA.16816.F32.BF16 R36, R4.reuse, R16, R36 ;  /* 0x000000100424723c */ /* 0x050fe60000041824 */
[----:B------:R-:W4:Y:S05]  /*2a20*/  MUFU.EX2 R102, R103 ;  /* 0x0000006700667308 */ /* 0x000f2a0000000800 */
[C---:B-1----:R-:W-:Y:S03]  /*2a30*/  HMMA.16816.F32.BF16 R60, R4.reuse, R8, R60 ;  /* 0x00000008043c723c */ /* 0x042fe6000004183c */
[----:B------:R-:W-:Y:S05]  /*2a40*/  MUFU.EX2 R105, R105 ;  /* 0x0000006900697308 */ /* 0x000fea0000000800 */
[C---:B------:R-:W-:Y:S01]  /*2a50*/  HMMA.16816.F32.BF16 R64, R4.reuse, R10, R64 ;  /* 0x0000000a0440723c */ /* 0x040fe20000041840 */
[----:B------:R-:W1:Y:S02]  /*2a60*/  LDSM.16.MT88.4 R8, [R112+0x8000] ;  /* 0x008000007008783b */ /* 0x000e640000004200 */
[----:B------:R-:W-:Y:S05]  /*2a70*/  MUFU.EX2 R104, R107 ;  /* 0x0000006b00687308 */ /* 0x000fea0000000800 */
[C---:B------:R-:W-:Y:S01]  /*2a80*/  HMMA.16816.F32.BF16 R40, R4.reuse, R18, R40 ;  /* 0x000000120428723c */ /* 0x040fe20000041828 */
[----:B------:R-:W-:Y:S02]  /*2a90*/  LDSM.16.MT88.4 R16, [R114+0x6c00] ;  /* 0x006c00007210783b */ /* 0x000fe40000004200 */
[----:B------:R-:W-:Y:S05]  /*2aa0*/  MUFU.EX2 R29, R29 ;  /* 0x0000001d001d7308 */ /* 0x000fea0000000800 */
[C---:B--2---:R-:W-:Y:S03]  /*2ab0*/  HMMA.16816.F32.BF16 R68, R4.reuse, R12, R68 ;  /* 0x0000000c0444723c */ /* 0x044fe60000041844 */
[----:B------:R-:W2:Y:S05]  /*2ac0*/  MUFU.EX2 R32, R32 ;  /* 0x0000002000207308 */ /* 0x000eaa0000000800 */
[----:B------:R-:W-:Y:S01]  /*2ad0*/  HMMA.16816.F32.BF16 R72, R4, R14, R72 ;  /* 0x0000000e0448723c */ /* 0x000fe20000041848 */
[----:B------:R-:W-:Y:S02]  /*2ae0*/  LDSM.16.MT88.4 R12, [R112+0x6c00] ;  /* 0x006c0000700c783b */ /* 0x000fe40000004200 */
[----:B------:R-:W-:Y:S08]  /*2af0*/  MUFU.EX2 R31, R31 ;  /* 0x0000001f001f7308 */ /* 0x000ff00000000800 */
[----:B------:R-:W2:Y:S01]  /*2b00*/  MUFU.EX2 R108, R30 ;  /* 0x0000001e006c7308 */ /* 0x000ea20000000800 */
[C---:B-1----:R-:W-:Y:S08]  /*2b10*/  HMMA.16816.F32.BF16 R76, R80.reuse, R8, RZ ;  /* 0x00000008504c723c */ /* 0x042ff000000418ff */
[----:B------:R-:W-:Y:S01]  /*2b20*/  HMMA.16816.F32.BF16 R80, R80, R10, RZ ;  /* 0x0000000a5050723c */ /* 0x000fe200000418ff */
[----:B------:R-:W1:Y:S11]  /*2b30*/  LDSM.16.MT88.4 R8, [R112+0x8400] ;  /* 0x008400007008783b */ /* 0x000e760000004200 */
[----:B------:R-:W-:Y:S04]  /*2b40*/  @!UPT UIADD3 URZ, URZ, URZ, URZ ;  /* 0x0000003f3f3ff290 */ /* 0x000fe8000fffe03f */
[C---:B-1----:R-:W-:Y:S08]  /*2b50*/  HMMA.16816.F32.BF16 R76, R4.reuse, R8, R76 ;  /* 0x00000008044c723c */ /* 0x042ff0000004184c */
[----:B------:R-:W-:Y:S01]  /*2b60*/  HMMA.16816.F32.BF16 R80, R4, R10, R80 ;  /* 0x0000000a0450723c */ /* 0x000fe20000041850 */
[----:B------:R-:W1:Y:S06]  /*2b70*/  LDSM.16.MT88.4 R8, [R114+0x6800] ;  /* 0x006800007208783b */ /* 0x000e6c0000004200 */
[----:B------:R-:W-:Y:S01]  /*2b80*/  F2FP.BF16.PACK_AB R4, R91, R100 ;  /* 0x000000645b04723e */ /* 0x000fe200000010ff */
[----:B------:R-:W-:Y:S01]  /*2b90*/  FADD.FTZ R100, R100, R21 ;  /* 0x0000001564647221 */ /* 0x000fe20000010000 */
[----:B---3--:R-:W-:Y:S01]  /*2ba0*/  F2FP.BF16.PACK_AB R5, R88, R99 ;  /* 0x000000635805723e */ /* 0x008fe200000010ff */
[----:B------:R-:W-:Y:S01]  /*2bb0*/  FADD.FTZ R99, R99, R24 ;  /* 0x0000001863637221 */ /* 0x000fe20000010000 */
[----:B------:R-:W-:Y:S01]  /*2bc0*/  F2FP.BF16.PACK_AB R6, R87, R90 ;  /* 0x0000005a5706723e */ /* 0x000fe200000010ff */
[----:B------:R-:W-:Y:S01]  /*2bd0*/  FADD.FTZ R91, R91, R100 ;  /* 0x000000645b5b7221 */ /* 0x000fe20000010000 */
[----:B-----5:R-:W-:Y:S01]  /*2be0*/  F2FP.BF16.PACK_AB R7, R86, R89 ;  /* 0x000000595607723e */ /* 0x020fe200000010ff */
[----:B------:R-:W-:-:S02]  /*2bf0*/  FADD.FTZ R88, R88, R99 ;  /* 0x0000006358587221 */ /* 0x000fc40000010000 */
[----:B------:R-:W-:Y:S02]  /*2c00*/  FADD.FTZ R90, R90, R91 ;  /* 0x0000005b5a5a7221 */ /* 0x000fe40000010000 */
[----:B------:R-:W-:Y:S02]  /*2c10*/  FADD.FTZ R89, R89, R88 ;  /* 0x0000005859597221 */ /* 0x000fe40000010000 */
[----:B------:R-:W-:Y:S02]  /*2c20*/  FADD.FTZ R90, R87, R90 ;  /* 0x0000005a575a7221 */ /* 0x000fe40000010000 */
[----:B------:R-:W-:Y:S01]  /*2c30*/  FADD.FTZ R86, R86, R89 ;  /* 0x0000005956567221 */ /* 0x000fe20000010000 */
[C---:B-1----:R-:W-:Y:S08]  /*2c40*/  HMMA.16816.F32.BF16 R36, R4.reuse, R8, R36 ;  /* 0x000000080424723c */ /* 0x042ff00000041824 */
[C---:B------:R-:W-:Y:S01]  /*2c50*/  HMMA.16816.F32.BF16 R40, R4.reuse, R10, R40 ;  /* 0x0000000a0428723c */ /* 0x040fe20000041828 */
[----:B------:R-:W1:Y:S07]  /*2c60*/  LDSM.16.MT88.4 R8, [R112+0x6800] ;  /* 0x006800007008783b */ /* 0x000e6e0000004200 */
        /* <DEDUP_REMOVED lines=13> */
[----:B------:R-:W-:Y:S01]  /*2d40*/  HMMA.16816.F32.BF16 R80, R4, R10, R80 ;  /* 0x0000000a0450723c */ /* 0x000fe20000041850 */
[----:B------:R-:W1:Y:S06]  /*2d50*/  LDSM.16.MT88.4 R8, [R114+0x7c00] ;  /* 0x007c00007208783b */ /* 0x000e6c0000004200 */
[----:B----4-:R-:W-:Y:S01]  /*2d60*/  F2FP.BF16.PACK_AB R4, R102, R101 ;  /* 0x000000656604723e */ /* 0x010fe200000010ff */
[----:B------:R-:W-:Y:S01]  /*2d70*/  FADD.FTZ R101, R101, R90 ;  /* 0x0000005a65657221 */ /* 0x000fe20000010000 */
[----:B--2---:R-:W-:Y:S01]  /*2d80*/  F2FP.BF16.PACK_AB R5, R32, R29 ;  /* 0x0000001d2005723e */ /* 0x004fe200000010ff */
        /* <DEDUP_REMOVED lines=14> */
[----:B------:R-:W3:Y:S07]  /*2e70*/  LDSM.16.MT88.4 R12, [R114+0x8c00] ;  /* 0x008c0000720c783b */ /* 0x000eee0000004200 */
[C---:B-1----:R-:W-:Y:S08]  /*2e80*/  HMMA.16816.F32.BF16 R52, R4.reuse, R8, R52 ;  /* 0x000000080434723c */ /* 0x042ff00000041834 */
[C---:B------:R-:W-:Y:S01]  /*2e90*/  HMMA.16816.F32.BF16 R56, R4.reuse, R10, R56 ;  /* 0x0000000a0438723c */ /* 0x040fe20000041838 */
[----:B------:R-:W1:Y:S07]  /*2ea0*/  LDSM.16.MT88.4 R8, [R112+0x8c00] ;  /* 0x008c00007008783b */ /* 0x000e6e0000004200 */
[C---:B--2---:R-:W-:Y:S08]  /*2eb0*/  HMMA.16816.F32.BF16 R60, R4.reuse, R16, R60 ;  /* 0x00000010043c723c */ /* 0x044ff0000004183c */
[C---:B------:R-:W-:Y:S08]  /*2ec0*/  HMMA.16816.F32.BF16 R64, R4.reuse, R18, R64 ;  /* 0x000000120440723c */ /* 0x040ff00000041840 */
[C---:B---3--:R-:W-:Y:S08]  /*2ed0*/  HMMA.16816.F32.BF16 R68, R4.reuse, R12, R68 ;  /* 0x0000000c0444723c */ /* 0x048ff00000041844 */
[C---:B------:R-:W-:Y:S08]  /*2ee0*/  HMMA.16816.F32.BF16 R72, R4.reuse, R14, R72 ;  /* 0x0000000e0448723c */ /* 0x040ff00000041848 */
[C---:B-1----:R-:W-:Y:S08]  /*2ef0*/  HMMA.16816.F32.BF16 R76, R4.reuse, R8, R76 ;  /* 0x00000008044c723c */ /* 0x042ff0000004184c */
[----:B------:R-:W-:Y:S01]  /*2f00*/  HMMA.16816.F32.BF16 R80, R4, R10, R80 ;  /* 0x0000000a0450723c */ /* 0x000fe20000041850 */
[----:B------:R-:W-:Y:S05]  /*2f10*/  @!UPT UIADD3 URZ, URZ, URZ, URZ ;  /* 0x0000003f3f3ff290 */ /* 0x000fea000fffe03f */
[----:B------:R-:W-:Y:S11]  /*2f20*/  @!P3 BRA `(.L_x_164) ;  /* 0x00001fa00000b947 */ /* 0x000ff60003800000 */
[----:B------:R-:W-:Y:S01]  /*2f30*/  IADD3 R98, R92, -0x2, RZ ;  /* 0xfffffffe5c627810 */ /* 0x000fe20007ffe0ff */
[----:B------:R-:W-:-:S04]  /*2f40*/  DEPBAR.LE SB0, 0x0 ;  /* 0x000080000000791a */ /* 0x000fc80000000000 */
[----:B------:R-:W-:Y:S01]  /*2f50*/  SHF.R.S32.HI R4, RZ, 0x1f, R98 ;  /* 0x0000001fff047819 */ /* 0x000fe20000011462 */
[----:B------:R-:W-:Y:S01]  /*2f60*/  IMAD.WIDE.U32 R8, R98, c[0x0][0x1a0], RZ ;  /* 0x0000680062087a25 */ /* 0x000fe200078e00ff */
[----:B------:R-:W-:-:S03]  /*2f70*/  UIMAD.WIDE.U32 UR6, UR4, 0x40, URZ ;  /* 0x00000040040678a5 */ /* 0x000fc6000f8e003f */
[----:B------:R-:W-:Y:S01]  /*2f80*/  IMAD R5, R4, c[0x0][0x1a0], RZ ;  /* 0x0000680004057a24 */ /* 0x000fe200078e02ff */
[----:B------:R-:W-:Y:S01]  /*2f90*/  BAR.SYNC.DEFER_BLOCKING 0x0 ;  /* 0x0000000000007b1d */ /* 0x000fe20000010000 */
[----:B------:R-:W-:Y:S02]  /*2fa0*/  LEA R6, P0, R8, R94, 0x6 ;  /* 0x0000005e08067211 */ /* 0x000fe400078030ff */
[----:B------:R-:W-:Y:S02]  /*2fb0*/  IMAD R4, R98, c[0x0][0x1a4], R5 ;  /* 0x0000690062047a24 */ /* 0x000fe400078e0205 */
[----:B------:R-:W-:Y:S02]  /*2fc0*/  LEA R12, P1, R6, c[0x0][0x170], 0x1 ;  /* 0x00005c00060c7a11 */ /* 0x000fe400078208ff */
[----:B------:R-:W-:Y:S02]  /*2fd0*/  IMAD.IADD R5, R9, 0x1, R4 ;  /* 0x0000000109057824 */ /* 0x000fe400078e0204 */
[----:B------:R-:W-:-:S03]  /*2fe0*/  IMAD.SHL.U32 R4, R3, 0x40, RZ ;  /* 0x0000004003047824 */ /* 0x000fc600078e00ff */
[----:B------:R-:W-:Y:S02]  /*2ff0*/  LEA.HI.X R5, R8, R129, R5, 0x6, P0 ;  /* 0x0000008108057211 */ /* 0x000fe400000f3405 */
[----:B------:R-:W-:Y:S02]  /*3000*/  IADD3 R14, P0, R12, UR6, RZ ;  /* 0x000000060c0e7c10 */ /* 0x000fe4000ff1e0ff */
[----:B------:R-:W-:-:S04]  /*3010*/  LEA.HI.X R13, R6, c[0x0][0x174], R5, 0x1, P1 ;  /* 0x00005d00060d7a11 */ /* 0x000fc800008f0c05 */
[----:B------:R-:W-:Y:S01]  /*3020*/  IADD3.X R15, R13, UR7, R4, P0, !PT ;  /* 0x000000070d0f7c10 */ /* 0x000fe200087fe404 */
        /* <DEDUP_REMOVED lines=15> */
[----:B-1----:R-:W1:Y:S04]  /*3120*/  LDSM.16.M88.4 R12, [R116+0x3800] ;  /* 0x00380000740c783b */ /* 0x002e680000000200 */
[----:B------:R-:W-:Y:S04]  /*3130*/  LDSM.16.M88.4 R88, [R116+0x3c00] ;  /* 0x003c00007458783b */ /* 0x000fe80000000200 */
[----:B------:R-:W0:Y:S01]  /*3140*/  LDGDEPBAR ;  /* 0x00000000000079af */ /* 0x000e220000000000 */
[C---:B--2---:R-:W-:Y:S08]  /*3150*/  HMMA.16816.F32.BF16 R24, R4.reuse, R20, RZ ;  /* 0x000000140418723c */ /* 0x044ff000000418ff */
[C---:B------:R-:W-:Y:S08]  /*3160*/  HMMA.16816.F32.BF16 R20, R4.reuse, R22, RZ ;  /* 0x000000160414723c */ /* 0x040ff000000418ff */
[C---:B---3--:R-:W-:Y:S08]  /*3170*/  HMMA.16816.F32.BF16 R32, R4.reuse, R28, RZ ;  /* 0x0000001c0420723c */ /* 0x048ff000000418ff */
[----:B------:R-:W-:Y:S08]  /*3180*/  HMMA.16816.F32.BF16 R28, R4, R30, RZ ;  /* 0x0000001e041c723c */ /* 0x000ff000000418ff */
[C---:B----4-:R-:W-:Y:S08]  /*3190*/  HMMA.16816.F32.BF16 R24, R84.reuse, R8, R24 ;  /* 0x000000085418723c */ /* 0x050ff00000041818 */
[C---:B------:R-:W-:Y:S01]  /*31a0*/  HMMA.16816.F32.BF16 R20, R84.reuse, R10, R20 ;  /* 0x0000000a5414723c */ /* 0x040fe20000041814 */
[----:B------:R-:W2:Y:S07]  /*31b0*/  LDSM.16.M88.4 R8, [R113+0x3800] ;  /* 0x003800007108783b */ /* 0x000eae0000000200 */
[C---:B-----5:R-:W-:Y:S08]  /*31c0*/  HMMA.16816.F32.BF16 R32, R84.reuse, R16, R32 ;  /* 0x000000105420723c */ /* 0x060ff00000041820 */
[----:B------:R-:W-:Y:S08]  /*31d0*/  HMMA.16816.F32.BF16 R28, R84, R18, R28 ;  /* 0x00000012541c723c */ /* 0x000ff0000004181c */
[C---:B-1----:R-:W-:Y:S08]  /*31e0*/  HMMA.16816.F32.BF16 R16, R4.reuse, R12, RZ ;  /* 0x0000000c0410723c */ /* 0x042ff000000418ff */
[----:B------:R-:W-:Y:S11]  /*31f0*/  HMMA.16816.F32.BF16 R12, R4, R14, RZ ;  /* 0x0000000e040c723c */ /* 0x000ff600000418ff */
[----:B------:R-:W-:Y:S05]  /*3200*/  @!UPT UIADD3 URZ, URZ, URZ, URZ ;  /* 0x0000003f3f3ff290 */ /* 0x000fea000fffe03f */
[C---:B--2---:R-:W-:Y:S08]  /*3210*/  HMMA.16816.F32.BF16 R16, R84.reuse, R8, R16 ;  /* 0x000000085410723c */ /* 0x044ff00000041810 */
[----:B------:R-:W-:Y:S08]  /*3220*/  HMMA.16816.F32.BF16 R12, R84, R10, R12 ;  /* 0x0000000a540c723c */ /* 0x000ff0000004180c */
[C---:B------:R-:W-:Y:S08]  /*3230*/  HMMA.16816.F32.BF16 R8, R4.reuse, R88, RZ ;  /* 0x000000580408723c */ /* 0x040ff000000418ff */
[----:B------:R-:W-:Y:S01]  /*3240*/  HMMA.16816.F32.BF16 R4, R4, R90, RZ ;  /* 0x0000005a0404723c */ /* 0x000fe200000418ff */
[----:B------:R-:W1:Y:S11]  /*3250*/  LDSM.16.M88.4 R88, [R113+0x3c00] ;  /* 0x003c00007158783b */ /* 0x000e760000000200 */
[----:B------:R-:W-:Y:S04]  /*3260*/  @!UPT UIADD3 URZ, URZ, URZ, URZ ;  /* 0x0000003f3f3ff290 */ /* 0x000fe8000fffe03f */
[C---:B-1----:R-:W-:Y:S08]  /*3270*/  HMMA.16816.F32.BF16 R8, R84.reuse, R88, R8 ;  /* 0x000000585408723c */ /* 0x042ff00000041808 */
[----:B------:R-:W-:Y:S01]  /*3280*/  HMMA.16816.F32.BF16 R4, R84, R90, R4 ;  /* 0x0000005a5404723c */ /* 0x000fe20000041804 */
[----:B------:R-:W-:Y:S04]  /*3290*/  LDSM.16.M88.4 R84, [R117+0x1000] ;  /* 0x001000007554783b */ /* 0x000fe80000000200 */
[----:B------:R-:W1:Y:S03]  /*32a0*/  LDSM.16.M88.4 R88, [R116+0x4000] ;  /* 0x004000007458783b */ /* 0x000e660000000200 */
[C---:B-1----:R-:W-:Y:S08]  /*32b0*/  HMMA.16816.F32.BF16 R32, R84.reuse, R88, R32 ;  /* 0x000000585420723c */ /* 0x042ff00000041820 */
[C---:B------:R-:W-:Y:S01]  /*32c0*/  HMMA.16816.F32.BF16 R28, R84.reuse, R90, R28 ;  /* 0x0000005a541c723c */ /* 0x040fe2000004181c */
[----:B------:R-:W1:Y:S07]  /*32d0*/  LDSM.16.M88.4 R88, [R116+0x4400] ;  /* 0x004400007458783b */ /* 0x000e6e0000000200 */
[C---:B-1----:R-:W-:Y:S08]  /*32e0*/  HMMA.16816.F32.BF16 R24, R84.reuse, R88, R24 ;  /* 0x000000585418723c */ /* 0x042ff00000041818 */
[C---:B------:R-:W-:Y:S01]  /*32f0*/  HMMA.16816.F32.BF16 R20, R84.reuse, R90, R20 ;  /* 0x0000005a5414723c */ /* 0x040fe20000041814 */
[----:B------:R-:W1:Y:S07]  /*3300*/  LDSM.16.M88.4 R88, [R116+0x4800] ;  /* 0x004800007458783b */ /* 0x000e6e0000000200 */
[C---:B-1----:R-:W-:Y:S08]  /*3310*/  HMMA.16816.F32.BF16 R16, R84.reuse, R88, R16 ;  /* 0x000000585410723c */ /* 0x042ff00000041810 */
[C---:B------:R-:W-:Y:S01]  /*3320*/  HMMA.16816.F32.BF16 R12, R84.reuse, R90, R12 ;  /* 0x0000005a540c723c */ /* 0x040fe2000004180c */
[----:B------:R-:W1:Y:S07]  /*3330*/  LDSM.16.M88.4 R88, [R116+0x4c00] ;  /* 0x004c00007458783b */ /* 0x000e6e0000000200 */
        /* <DEDUP_REMOVED lines=38> */
[----:B------:R-:W1:Y:S01]  /*35a0*/  LDSM.16.M88.4 R84, [R113+0x5c00] ;  /* 0x005c00007154783b */ /* 0x000e620000000200 */
[----:B------:R-:W-:-:S06]  /*35b0*/  DEPBAR.LE SB0, 0x0 ;  /* 0x000080000000791a */ /* 0x000fcc0000000000 */
[C---:B-1----:R-:W-:Y:S07]  /*35c0*/  HMMA.16816.F32.BF16 R8, R88.reuse, R84, R8 ;  /* 0x000000545808723c */ /* 0x042fee0000041808 */
[----:B------:R-:W-:Y:S01]  /*35d0*/  IMAD R84, R98, 0x40, R97 ;  /* 0x0000004062547824 */ /* 0x000fe200078e0261 */
[----:B------:R-:W-:Y:S04]  /*35e0*/  HMMA.16816.F32.BF16 R4, R88, R86, R4 ;  /* 0x000000565804723c */ /* 0x000fe80000041804 */
[----:B------:R-:W-:-:S03]  /*35f0*/  IADD3 R85, R84, 0x1, RZ ;  /* 0x0000000154557810 */ /* 0x000fc60007ffe0ff */
[C---:B------:R-:W-:Y:S01]  /*3600*/  IADD3 R86, R84.reuse, 0x10, RZ ;  /* 0x0000001054567810 */ /* 0x040fe20007ffe0ff */
[----:B------:R-:W-:Y:S01]  /*3610*/  BAR.SYNC.DEFER_BLOCKING 0x0 ;  /* 0x0000000000007b1d */ /* 0x000fe20000010000 */
[CC--:B------:R-:W-:Y:S02]  /*3620*/  ISETP.GE.AND P0, PT, R85.reuse, R96.reuse, PT ;  /* 0x000000605500720c */ /* 0x0c0fe40003f06270 */
[----:B------:R-:W-:Y:S02]  /*3630*/  ISETP.GE.AND P3, PT, R85, R93, PT ;  /* 0x0000005d5500720c */ /* 0x000fe40003f66270 */
[----:B------:R-:W-:Y:S02]  /*3640*/  IADD3 R85, R84, 0x8, RZ ;  /* 0x0000000854557810 */ /* 0x000fe40007ffe0ff */
[-C--:B------:R-:W-:Y:S02]  /*3650*/  ISETP.GE.AND P1, PT, R86, R96.reuse, PT ;  /* 0x000000605600720c */ /* 0x080fe40003f26270 */
[----:B------:R-:W-:-:S02]  /*3660*/  ISETP.GE.AND P4, PT, R85, R96, PT ;  /* 0x000000605500720c */ /* 0x000fc40003f86270 */
[-C--:B------:R-:W-:Y:S02]  /*3670*/  ISETP.GE.AND P6, PT, R85, R93.reuse, PT ;  /* 0x0000005d5500720c */ /* 0x080fe40003fc6270 */
[----:B------:R-:W-:Y:S02]  /*3680*/  IADD3 R85, R84, 0x9, RZ ;  /* 0x0000000954557810 */ /* 0x000fe40007ffe0ff */
[----:B------:R-:W-:Y:S02]  /*3690*/  FSEL R87, R28, -INF , !P4 ;  /* 0xff8000001c577808 */ /* 0x000fe40006000000 */
[C---:B------:R-:W-:Y:S02]  /*36a0*/  ISETP.GE.AND P2, PT, R85.reuse, R96, PT ;  /* 0x000000605500720c */ /* 0x040fe40003f46270 */
[----:B------:R-:W-:Y:S02]  /*36b0*/  ISETP.GE.AND P5, PT, R85, R93, PT ;  /* 0x0000005d5500720c */ /* 0x000fe40003fa6270 */
[----:B------:R-:W-:-:S02]  /*36c0*/  FSEL R85, R33, -INF , !P0 ;  /* 0xff80000021557808 */ /* 0x000fc40004000000 */
[C---:B------:R-:W-:Y:S02]  /*36d0*/  IADD3 R33, R84.reuse, 0x11, RZ ;  /* 0x0000001154217810 */ /* 0x040fe40007ffe0ff */
[----:B------:R-:W-:Y:S02]  /*36e0*/  IADD3 R28, R84, 0x18, RZ ;  /* 0x00000018541c7810 */ /* 0x000fe40007ffe0ff */
[----:B------:R-:W-:Y:S02]  /*36f0*/  FSEL R110, R30, -INF , !P6 ;  /* 0xff8000001e6e7808 */ /* 0x000fe40007000000 */
[----:B------:R-:W-:Y:S02]  /*3700*/  FSEL R91, R29, -INF , !P2 ;  /* 0xff8000001d5b7808 */ /* 0x000fe40005000000 */
[----:B------:R-:W-:Y:S02]  /*3710*/  ISETP.GE.AND P4, PT, R33, R93, PT ;  /* 0x0000005d2100720c */ /* 0x000fe40003f86270 */
[----:B------:R-:W-:-:S02]  /*3720*/  ISETP.GE.AND P6, PT, R28, R96, PT ;  /* 0x000000601c00720c */ /* 0x000fc40003fc6270 */
[-C--:B------:R-:W-:Y:S02]  /*3730*/  ISETP.GE.AND P2, PT, R28, R93.reuse, PT ;  /* 0x0000005d1c00720c */ /* 0x080fe40003f46270 */
[----:B------:R-:W-:Y:S02]  /*3740*/  IADD3 R28, R84, 0x19, RZ ;  /* 0x00000019541c7810 */ /* 0x000fe40007ffe0ff */
[----:B------:R-:W-:Y:S02]  /*3750*/  FSEL R30, R31, -INF , !P5 ;  /* 0xff8000001f1e7808 */ /* 0x000fe40006800000 */
[----:B------:R-:W-:Y:S02]  /*3760*/  ISETP.GE.AND P0, PT, R86, R93, PT ;  /* 0x0000005d5600720c */ /* 0x000fe40003f06270 */
[----:B------:R-:W-:Y:S02]  /*3770*/  FSEL R31, R24, -INF , !P1 ;  /* 0xff800000181f7808 */ /* 0x000fe40004800000 */
[----:B------:R-:W-:-:S02]  /*3780*/  IADD3 R24, R84, 0x20, RZ ;  /* 0x0000002054187810 */ /* 0x000fc40007ffe0ff */
[----:B------:R-:W-:Y:S02]  /*3790*/  FSEL R106, R35, -INF , !P3 ;  /* 0xff800000236a7808 */ /* 0x000fe40005800000 */
[----:B------:R-:W-:Y:S02]  /*37a0*/  FSEL R104, R27, -INF , !P4 ;  /* 0xff8000001b687808 */ /* 0x000fe40006000000 */
[-C--:B------:R-:W-:Y:S02]  /*37b0*/  ISETP.GE.AND P3, PT, R33, R96.reuse, PT ;  /* 0x000000602100720c */ /* 0x080fe40003f66270 */
[----:B------:R-:W-:Y:S02]  /*37c0*/  ISETP.GE.AND P5, PT, R28, R96, PT ;  /* 0x000000601c00720c */ /* 0x000fe40003fa6270 */
[----:B------:R-:W-:Y:S02]  /*37d0*/  FSEL R27, R20, -INF , !P6 ;  /* 0xff800000141b7808 */ /* 0x000fe40007000000 */
[----:B------:R-:W-:-:S02]  /*37e0*/  FSEL R90, R26, -INF , !P0 ;  /* 0xff8000001a5a7808 */ /* 0x000fc40004000000 */
[----:B------:R-:W-:Y:S02]  /*37f0*/  IADD3 R20, R84, 0x28, RZ ;  /* 0x0000002854147810 */ /* 0x000fe40007ffe0ff */
[----:B------:R-:W-:Y:S02]  /*3800*/  ISETP.GE.AND P0, PT, R24, R96, PT ;  /* 0x000000601800720c */ /* 0x000fe40003f06270 */
[----:B------:R-:W-:Y:S02]  /*3810*/  FSEL R89, R25, -INF , !P3 ;  /* 0xff80000019597808 */ /* 0x000fe40005800000 */
[----:B------:R-:W-:Y:S02]  /*3820*/  FSEL R100, R22, -INF , !P2 ;  /* 0xff80000016647808 */ /* 0x000fe40005000000 */
[----:B------:R-:W-:Y:S02]  /*3830*/  FSEL R97, R21, -INF , !P5 ;  /* 0xff80000015617808 */ /* 0x000fe40006800000 */
[----:B------:R-:W-:-:S02]  /*3840*/  ISETP.GE.AND P1, PT, R28, R93, PT ;  /* 0x0000005d1c00720c */ /* 0x000fc40003f26270 */
[-C--:B------:R-:W-:Y:S02]  /*3850*/  ISETP.GE.AND P3, PT, R24, R93.reuse, PT ;  /* 0x0000005d1800720c */ /* 0x080fe40003f66270 */
[C---:B------:R-:W-:Y:S02]  /*3860*/  ISETP.GE.AND P2, PT, R20.reuse, R96, PT ;  /* 0x000000601400720c */ /* 0x040fe40003f46270 */
[----:B------:R-:W-:Y:S02]  /*3870*/  ISETP.GE.AND P5, PT, R20, R93, PT ;  /* 0x0000005d1400720c */ /* 0x000fe40003fa6270 */
[C---:B------:R-:W-:Y:S02]  /*3880*/  IADD3 R24, R84.reuse, 0x21, RZ ;  /* 0x0000002154187810 */ /* 0x040fe40007ffe0ff */
[----:B------:R-:W-:Y:S02]  /*3890*/  IADD3 R20, R84, 0x29, RZ ;  /* 0x0000002954147810 */ /* 0x000fe40007ffe0ff */
[----:B------:R-:W-:-:S02]  /*38a0*/  FSEL R21, R16, -INF , !P0 ;  /* 0xff80000010157808 */ /* 0x000fc40004000000 */
[----:B------:R-:W-:Y:S02]  /*38b0*/  IADD3 R16, R84, 0x30, RZ ;  /* 0x0000003054107810 */ /* 0x000fe40007ffe0ff */
[----:B------:R-:W-:Y:S02]  /*38c0*/  FSEL R102, R23, -INF , !P1 ;  /* 0xff80000017667808 */ /* 0x000fe40004800000 */
[-C--:B------:R-:W-:Y:S02]  /*38d0*/  ISETP.GE.AND P4, PT, R24, R96.reuse, PT ;  /* 0x000000601800720c */ /* 0x080fe40003f86270 */
[----:B------:R-:W-:Y:S02]  /*38e0*/  ISETP.GE.AND P0, PT, R20, R93, PT ;  /* 0x0000005d1400720c */ /* 0x000fe40003f06270 */
[----:B------:R-:W-:Y:S02]  /*38f0*/  FSEL R23, R18, -INF , !P3 ;  /* 0xff80000012177808 */ /* 0x000fe40005800000 */
[----:B------:R-:W-:-:S02]  /*3900*/  ISETP.GE.AND P3, PT, R16, R96, PT ;  /* 0x000000601000720c */ /* 0x000fc40003f66270 */
[-C--:B------:R-:W-:Y:S02]  /*3910*/  ISETP.GE.AND P1, PT, R20, R96.reuse, PT ;  /* 0x000000601400720c */ /* 0x080fe40003f26270 */
[----:B------:R-:W-:Y:S02]  /*3920*/  FSEL R26, R17, -INF , !P4 ;  /* 0xff800000111a7808 */ /* 0x000fe40006000000 */
[----:B------:R-:W-:Y:S02]  /*3930*/  FSEL R18, R15, -INF , !P0 ;  /* 0xff8000000f127808 */ /* 0x000fe40004000000 */
[----:B------:R-:W-:Y:S02]  /*3940*/  ISETP.GE.AND P4, PT, R16, R93, PT ;  /* 0x0000005d1000720c */ /* 0x000fe40003f86270 */
[----:B------:R-:W-:Y:S02]  /*3950*/  ISETP.GE.AND P0, PT, R84, R96, PT ;  /* 0x000000605400720c */ /* 0x000fe40003f06270 */
[----:B------:R-:W-:-:S02]  /*3960*/  FSEL R20, R8, -INF , !P3 ;  /* 0xff80000008147808 */ /* 0x000fc40005800000 */
[C---:B------:R-:W-:Y:S02]  /*3970*/  IADD3 R8, R84.reuse, 0x39, RZ ;  /* 0x0000003954087810 */ /* 0x040fe40007ffe0ff */
[-C--:B------:R-:W-:Y:S02]  /*3980*/  ISETP.GE.AND P3, PT, R84, R93.reuse, PT ;  /* 0x0000005d5400720c */ /* 0x080fe40003f66270 */
[----:B------:R-:W-:Y:S02]  /*3990*/  FSEL R22, R10, -INF , !P4 ;  /* 0xff8000000a167808 */ /* 0x000fe40006000000 */
[----:B------:R-:W-:Y:S02]  /*39a0*/  FSEL R15, R32, -INF , !P0 ;  /* 0xff800000200f7808 */ /* 0x000fe40004000000 */
[C---:B------:R-:W-:Y:S02]  /*39b0*/  ISETP.GE.AND P4, PT, R8.reuse, R96, PT ;  /* 0x000000600800720c */ /* 0x040fe40003f86270 */
[----:B------:R-:W-:-:S02]  /*39c0*/  ISETP.GE.AND P0, PT, R8, R93, PT ;  /* 0x0000005d0800720c */ /* 0x000fc40003f06270 */
[----:B------:R-:W-:Y:S02]  /*39d0*/  FSEL R8, R34, -INF , !P3 ;  /* 0xff80000022087808 */ /* 0x000fe40005800000 */
[----:B------:R-:W-:Y:S02]  /*39e0*/  ISETP.NE.AND P3, PT, R92, 0x2, PT ;  /* 0x000000025c00780c */ /* 0x000fe40003f65270 */
[----:B------:R-:W-:Y:S02]  /*39f0*/  ISETP.GE.AND P6, PT, R24, R93, PT ;  /* 0x0000005d1800720c */ /* 0x000fe40003fc6270 */
[----:B------:R-:W-:Y:S02]  /*3a00*/  IADD3 R16, R84, 0x31, RZ ;  /* 0x0000003154107810 */ /* 0x000fe40007ffe0ff */
[----:B------:R-:W-:Y:S02]  /*3a10*/  FSEL R28, R19, -INF , !P6 ;  /* 0xff800000131c7808 */ /* 0x000fe40007000000 */
[----:B------:R-:W-:-:S02]  /*3a20*/  FSEL R12, R12, -INF , !P2 ;  /* 0xff8000000c0c7808 */ /* 0x000fc40005000000 */
[CC--:B------:R-:W-:Y:S02]  /*3a30*/  ISETP.GE.AND P6, PT, R16.reuse, R96.reuse, PT ;  /* 0x000000601000720c */ /* 0x0c0fe40003fc6270 */
[----:B------:R-:W-:Y:S02]  /*3a40*/  ISETP.GE.AND P2, PT, R16, R93, PT ;  /* 0x0000005d1000720c */ /* 0x000fe40003f46270 */
[----:B------:R-:W-:Y:S02]  /*3a50*/  IADD3 R16, R84, 0x38, RZ ;  /* 0x0000003854107810 */ /* 0x000fe40007ffe0ff */
[----:B------:R-:W-:Y:S02]  /*3a60*/  FSEL R14, R14, -INF , !P5 ;  /* 0xff8000000e0e7808 */ /* 0x000fe40006800000 */
        /* <DEDUP_REMOVED lines=14> */
[----:B------:R-:W-:-:S04]  /*3b50*/  IMAD R4, R5, c[0x0][0x19c], R4 ;  /* 0x0000670005047a24 */ /* 0x000fc800078e0204 */
[----:B------:R-:W-:Y:S01]  /*3b60*/  IMAD.IADD R5, R7, 0x1, R4 ;  /* 0x0000000107057824 */ /* 0x000fe200078e0204 */
[----:B------:R-:W-:-:S04]  /*3b70*/  LEA R4, P0, R6, R126, 0x6 ;  /* 0x0000007e06047211 */ /* 0x000fc800078030ff */
[----:B------:R-:W-:Y:S02]  /*3b80*/  LEA.HI.X R5, R6, R131, R5, 0x6, P0 ;  /* 0x0000008306057211 */ /* 0x000fe400000f3405 */
[----:B------:R-:W-:-:S04]  /*3b90*/  LEA R6, P0, R4, c[0x0][0x168], 0x1 ;  /* 0x00005a0004067a11 */ /* 0x000fc800078008ff */
[----:B------:R-:W-:Y:S02]  /*3ba0*/  LEA.HI.X R7, R4, c[0x0][0x16c], R5, 0x1, P0 ;  /* 0x00005b0004077a11 */ /* 0x000fe400000f0c05 */
[----:B------:R-:W-:-:S03]  /*3bb0*/  IADD3 R4, P0, R120, R6, RZ ;  /* 0x0000000678047210 */ /* 0x000fc60007f1e0ff */
[----:B------:R-:W-:Y:S01]  /*3bc0*/  @!PT LDS RZ, [RZ] ;  /* 0x00000000fffff984 */ /* 0x000fe20000000800 */
[----:B------:R-:W-:Y:S01]  /*3bd0*/  @!PT LDS RZ, [RZ] ;  /* 0x00000000fffff984 */ /* 0x000fe20000000800 */
[----:B------:R-:W-:Y:S01]  /*3be0*/  @!PT LDS RZ, [RZ] ;  /* 0x00000000fffff984 */ /* 0x000fe20000000800 */
[----:B------:R1:W-:Y:S02]  /*3bf0*/  LDGSTS.E.BYPASS.LTC128B.128 [R122+0x3000], [R6.64] ;  /* 0x03000000067a7fae */ /* 0x0003e4000b901d48 */
[----:B------:R-:W-:Y:S02]  /*3c00*/  IMAD.X R5, R119, 0x1, R7, P0 ;  /* 0x0000000177057824 */ /* 0x000fe400000e0607 */
[----:B------:R1:W-:Y:S04]  /*3c10*/  LDGSTS.E.BYPASS.LTC128B.128 [R122+0x4000], [R6.64+0x40] ;  /* 0x04000040067a7fae */ /* 0x0003e8000b901d48 */
[----:B------:R1:W-:Y:S04]  /*3c20*/  LDGSTS.E.BYPASS.LTC128B.128 [R122+0x5000], [R6.64+0x80] ;  /* 0x05000080067a7fae */ /* 0x0003e8000b901d48 */
[----:B------:R1:W-:Y:S04]  /*3c30*/  LDGSTS.E.BYPASS.LTC128B.128 [R122+0x3800], [R4.64] ;  /* 0x03800000047a7fae */ /* 0x0003e8000b901d48 */
[----:B------:R1:W-:Y:S04]  /*3c40*/  LDGSTS.E.BYPASS.LTC128B.128 [R122+0x4800], [R4.64+0x40] ;  /* 0x04800040047a7fae */ /* 0x0003e8000b901d48 */
[----:B------:R1:W-:Y:S04]  /*3c50*/  LDGSTS.E.BYPASS.LTC128B.128 [R122+0x5800], [R4.64+0x80] ;  /* 0x05800080047a7fae */ /* 0x0003e8000b901d48 */
[----:B------:R-:W0:Y:S02]  /*3c60*/  LDGDEPBAR ;  /* 0x00000000000079af */ /* 0x000e240000000000 */
.L_x_165:
        /* <DEDUP_REMOVED lines=16> */
[----:B------:R-:W-:-:S04]  /*3d70*/  FMNMX.FTZ R5, R21, R4, !PT ;  /* 0x0000000415057209 */ /* 0x000fc80007810000 */
[----:B------:R-:W-:-:S04]  /*3d80*/  FMNMX.FTZ R5, R26, R5, !PT ;  /* 0x000000051a057209 */ /* 0x000fc80007810000 */
        /* <DEDUP_REMOVED lines=9> */
[----:B------:R-:W-:-:S03]  /*3e20*/  FMNMX.FTZ R5, R18, R5, !PT ;  /* 0x0000000512057209 */ /* 0x000fc60007810000 */
[----:B------:R-:W1:Y:S01]  /*3e30*/  SHFL.BFLY PT, R4, R7, 0x2, 0x1f ;  /* 0x0c401f0007047f89 */ /* 0x000e6200000e0000 */
[----:B------:R-:W-:-:S04]  /*3e40*/  FMNMX.FTZ R5, R22, R5, !PT ;  /* 0x0000000516057209 */ /* 0x000fc80007810000 */
[----:B------:R-:W-:-:S04]  /*3e50*/  FMNMX.FTZ R5, R32, R5, !PT ;  /* 0x0000000520057209 */ /* 0x000fc80007810000 */
[----:B------:R-:W-:-:S04]  /*3e60*/  FMNMX.FTZ R5, R34, R5, !PT ;  /* 0x0000000522057209 */ /* 0x000fc80007810000 */
[----:B------:R-:W-:-:S05]  /*3e70*/  FMNMX.FTZ R6, R84, R5, !PT ;  /* 0x0000000554067209 */ /* 0x000fca0007810000 */
[----:B------:R-:W2:Y:S01]  /*3e80*/  SHFL.BFLY PT, R5, R6, 0x2, 0x1f ;  /* 0x0c401f0006057f89 */ /* 0x000ea200000e0000 */
[----:B-1----:R-:W-:-:S05]  /*3e90*/  FMNMX.FTZ R4, R7, R4, !PT ;  /* 0x0000000407047209 */ /* 0x002fca0007810000 */
[----:B------:R-:W1:Y:S01]  /*3ea0*/  SHFL.BFLY PT, R25, R4, 0x1, 0x1f ;  /* 0x0c201f0004197f89 */ /* 0x000e6200000e0000 */
[----:B--2---:R-:W-:-:S05]  /*3eb0*/  FMNMX.FTZ R5, R6, R5, !PT ;  /* 0x0000000506057209 */ /* 0x004fca0007810000 */
[----:B------:R-:W2:Y:S01]  /*3ec0*/  SHFL.BFLY PT, R24, R5, 0x1, 0x1f ;  /* 0x0c201f0005187f89 */ /* 0x000ea200000e0000 */
[----:B-1----:R-:W-:-:S04]  /*3ed0*/  FMNMX.FTZ R25, R4, R25, !PT ;  /* 0x0000001904197209 */ /* 0x002fc80007810000 */
[C---:B------:R-:W-:Y:S01]  /*3ee0*/  FSETP.NEU.FTZ.AND P1, PT, R25.reuse, -INF , PT ;  /* 0xff8000001900780b */ /* 0x040fe20003f3d000 */
[----:B------:R-:W-:-:S05]  /*3ef0*/  FMUL.FTZ R88, R25, c[0x0][0x23c] ;  /* 0x00008f0019587a20 */ /* 0x000fca0000410000 */
[----:B------:R-:W-:-:S05]  /*3f00*/  FSEL R88, R88, RZ, P1 ;  /* 0x000000ff58587208 */ /* 0x000fca0000800000 */
[--C-:B------:R-:W-:Y:S02]  /*3f10*/  FFMA.FTZ R17, R87, c[0x0][0x23c], -R88.reuse ;  /* 0x00008f0057117a23 */ /* 0x100fe40000010858 */
[--C-:B------:R-:W-:Y:S01]  /*3f20*/  FFMA.FTZ R93, R15, c[0x0][0x23c], -R88.reuse ;  /* 0x00008f000f5d7a23 */ /* 0x100fe20000010858 */
[----:B--2---:R-:W-:Y:S01]  /*3f30*/  FMNMX.FTZ R24, R5, R24, !PT ;  /* 0x0000001805187209 */ /* 0x004fe20007810000 */
[--C-:B------:R-:W-:Y:S01]  /*3f40*/  FFMA.FTZ R86, R85, c[0x0][0x23c], -R88.reuse ;  /* 0x00008f0055567a23 */ /* 0x100fe20000010858 */
[----:B------:R-:W-:Y:S01]  /*3f50*/  FSEL R5, R25, RZ, P1 ;  /* 0x000000ff19057208 */ /* 0x000fe20000800000 */
[--C-:B------:R-:W-:Y:S01]  /*3f60*/  FFMA.FTZ R16, R91, c[0x0][0x23c], -R88.reuse ;  /* 0x00008f005b107a23 */ /* 0x100fe20000010858 */
[C---:B------:R-:W-:Y:S01]  /*3f70*/  FSETP.NEU.FTZ.AND P0, PT, R24.reuse, -INF , PT ;  /* 0xff8000001800780b */ /* 0x040fe20003f1d000 */
[C---:B------:R-:W-:Y:S01]  /*3f80*/  FMUL.FTZ R87, R24.reuse, c[0x0][0x23c] ;  /* 0x00008f0018577a20 */ /* 0x040fe20000410000 */
[----:B------:R-:W-:Y:S01]  /*3f90*/  MUFU.EX2 R93, R93 ;  /* 0x0000005d005d7308 */ /* 0x000fe20000000800 */
[--C-:B------:R-:W-:Y:S01]  /*3fa0*/  FFMA.FTZ R96, R31, c[0x0][0x23c], -R88.reuse ;  /* 0x00008f001f607a23 */ /* 0x100fe20000010858 */
[----:B------:R-:W-:Y:S01]  /*3fb0*/  FSEL R99, R24, RZ, P0 ;  /* 0x000000ff18637208 */ /* 0x000fe20000000000 */
[--C-:B------:R-:W-:Y:S01]  /*3fc0*/  FFMA.FTZ R91, R89, c[0x0][0x23c], -R88.reuse ;  /* 0x00008f00595b7a23 */ /* 0x100fe20000010858 */
[----:B------:R-:W-:Y:S01]  /*3fd0*/  FSEL R87, R87, RZ, P0 ;  /* 0x000000ff57577208 */ /* 0x000fe20000000000 */
[----:B------:R-:W-:Y:S01]  /*3fe0*/  FFMA.FTZ R35, R35, c[0x0][0x23c], -R88 ;  /* 0x00008f0023237a23 */ /* 0x000fe20000010858 */
[----:B------:R-:W-:Y:S01]  /*3ff0*/  ISETP.GE.AND P0, PT, R92, 0x3, PT ;  /* 0x000000035c00780c */ /* 0x000fe20003f06270 */
[----:B------:R-:W-:Y:S01]  /*4000*/  FADD.FTZ R99, R0, -R99 ;  /* 0x8000006300637221 */ /* 0x000fe20000010000 */
[----:B------:R-:W1:Y:S01]  /*4010*/  MUFU.EX2 R86, R86 ;  /* 0x0000005600567308 */ /* 0x000e620000000800 */
[----:B------:R-:W-:-:S02]  /*4020*/  FFMA.FTZ R15, R8, c[0x0][0x23c], -R87 ;  /* 0x00008f00080f7a23 */ /* 0x000fc40000010857 */
[----:B------:R-:W2:Y:S01]  /*4030*/  LDSM.16.MT88.4 R8, [R114+0x6000] ;  /* 0x006000007208783b */ /* 0x000ea20000004200 */
[----:B------:R-:W-:Y:S02]  /*4040*/  FFMA.FTZ R85, R106, c[0x0][0x23c], -R87 ;  /* 0x00008f006a557a23 */ /* 0x000fe40000010857 */
[----:B------:R-:W-:Y:S02]  /*4050*/  FADD.FTZ R106, R2, -R5 ;  /* 0x80000005026a7221 */ /* 0x000fe40000010000 */
[----:B------:R-:W-:Y:S01]  /*4060*/  FMUL.FTZ R99, R99, c[0x0][0x23c] ;  /* 0x00008f0063637a20 */ /* 0x000fe20000410000 */
[----:B------:R-:W-:Y:S01]  /*4070*/  MUFU.EX2 R17, R17 ;  /* 0x0000001100117308 */ /* 0x000fe20000000800 */
[----:B------:R-:W-:Y:S01]  /*4080*/  FMUL.FTZ R106, R106, c[0x0][0x23c] ;  /* 0x00008f006a6a7a20 */ /* 0x000fe20000410000 */
[----:B------:R-:W-:Y:S01]  /*4090*/  @P0 IADD3 R139, R92, -0x3, RZ ;  /* 0xfffffffd5c8b0810 */ /* 0x000fe20007ffe0ff */
[--C-:B------:R-:W-:Y:S02]  /*40a0*/  FFMA.FTZ R19, R30, c[0x0][0x23c], -R87.reuse ;  /* 0x00008f001e137a23 */ /* 0x100fe40000010857 */
[----:B------:R-:W-:Y:S01]  /*40b0*/  FFMA.FTZ R110, R110, c[0x0][0x23c], -R87 ;  /* 0x00008f006e6e7a23 */ /* 0x000fe20000010857 */
[----:B-1----:R-:W-:-:S02]  /*40c0*/  F2FP.BF16.PACK_AB R4, R86, R93 ;  /* 0x0000005d5604723e */ /* 0x002fc400000010ff */
[----:B------:R-:W1:Y:S01]  /*40d0*/  MUFU.EX2 R16, R16 ;  /* 0x0000001000107308 */ /* 0x000e620000000800 */
[--C-:B------:R-:W-:Y:S02]  /*40e0*/  FFMA.FTZ R30, R27, c[0x0][0x23c], -R88.reuse ;  /* 0x00008f001b1e7a23 */ /* 0x100fe40000010858 */
[----:B------:R-:W-:Y:S02]  /*40f0*/  FFMA.FTZ R27, R97, c[0x0][0x23c], -R88 ;  /* 0x00008f00611b7a23 */ /* 0x000fe40000010858 */
[--C-:B------:R-:W-:Y:S02]  /*4100*/  FFMA.FTZ R90, R90, c[0x0][0x23c], -R87.reuse ;  /* 0x00008f005a5a7a23 */ /* 0x100fe40000010857 */
[--C-:B------:R-:W-:Y:S01]  /*4110*/  FFMA.FTZ R89, R104, c[0x0][0x23c], -R87.reuse ;  /* 0x00008f0068597a23 */ /* 0x100fe20000010857 */
[----:B------:R-:W-:Y:S01]  /*4120*/  MUFU.EX2 R15, R15 ;  /* 0x0000000f000f7308 */ /* 0x000fe20000000800 */
[--C-:B------:R-:W-:Y:S02]  /*4130*/  FFMA.FTZ R31, R100, c[0x0][0x23c], -R87.reuse ;  /* 0x00008f00641f7a23 */ /* 0x100fe40000010857 */
[----:B------:R-:W-:-:S02]  /*4140*/  FFMA.FTZ R0, R102, c[0x0][0x23c], -R87 ;  /* 0x00008f0066007a23 */ /* 0x000fc40000010857 */
[--C-:B------:R-:W-:Y:S02]  /*4150*/  FFMA.FTZ R97, R12, c[0x0][0x23c], -R88.reuse ;  /* 0x00008f000c617a23 */ /* 0x100fe40000010858 */
[--C-:B------:R-:W-:Y:S01]  /*4160*/  FFMA.FTZ R101, R14, c[0x0][0x23c], -R87.reuse ;  /* 0x00008f000e657a23 */ /* 0x100fe20000010857 */
[----:B------:R-:W3:Y:S01]  /*4170*/  MUFU.EX2 R85, R85 ;  /* 0x0000005500557308 */ /* 0x000ee20000000800 */
[----:B-1----:R-:W-:Y:S01]  /*4180*/  F2FP.BF16.PACK_AB R6, R16, R17 ;  /* 0x000000111006723e */ /* 0x002fe200000010ff */
[--C-:B------:R-:W-:Y:S02]  /*4190*/  FFMA.FTZ R100, R21, c[0x0][0x23c], -R88.reuse ;  /* 0x00008f0015647a23 */ /* 0x100fe40000010858 */
[----:B------:R-:W-:Y:S02]  /*41a0*/  FFMA.FTZ R102, R23, c[0x0][0x23c], -R87 ;  /* 0x00008f0017667a23 */ /* 0x000fe40000010857 */
[--C-:B------:R-:W-:Y:S02]  /*41b0*/  FFMA.FTZ R23, R20, c[0x0][0x23c], -R88.reuse ;  /* 0x00008f0014177a23 */ /* 0x100fe40000010858 */
[----:B------:R-:W-:Y:S01]  /*41c0*/  MUFU.EX2 R2, R110 ;  /* 0x0000006e00027308 */ /* 0x000fe20000000800 */
[----:B------:R-:W-:-:S02]  /*41d0*/  FFMA.FTZ R20, R33, c[0x0][0x23c], -R88 ;  /* 0x00008f0021147a23 */ /* 0x000fc40000010858 */
[--C-:B------:R-:W-:Y:S02]  /*41e0*/  FFMA.FTZ R33, R22, c[0x0][0x23c], -R87.reuse ;  /* 0x00008f0016217a23 */ /* 0x100fe40000010857 */
[--C-:B------:R-:W-:Y:S02]  /*41f0*/  FFMA.FTZ R34, R34, c[0x0][0x23c], -R87.reuse ;  /* 0x00008f0022227a23 */ /* 0x100fe40000010857 */
[----:B------:R-:W-:Y:S01]  /*4200*/  FFMA.FTZ R21, R29, c[0x0][0x23c], -R88 ;  /* 0x00008f001d157a23 */ /* 0x000fe20000010858 */
[----:B------:R-:W1:Y:S01]  /*4210*/  MUFU.EX2 R106, R106 ;  /* 0x0000006a006a7308 */ /* 0x000e620000000800 */
[----:B---3--:R-:W-:Y:S01]  /*4220*/  F2FP.BF16.PACK_AB R5, R85, R15 ;  /* 0x0000000f5505723e */ /* 0x008fe200000010ff */
[----:B------:R-:W-:-:S06]  /*4230*/  FFMA.FTZ R84, R84, c[0x0][0x23c], -R87 ;  /* 0x00008f0054547a23 */ /* 0x000fcc0000010857 */
[----:B------:R-:W3:Y:S08]  /*4240*/  MUFU.EX2 R99, R99 ;  /* 0x0000006300637308 */ /* 0x000ef00000000800 */
[----:B------:R-:W4:Y:S01]  /*4250*/  MUFU.EX2 R19, R19 ;  /* 0x0000001300137308 */ /* 0x000f220000000800 */
[-C--:B-1----:R-:W-:Y:S02]  /*4260*/  FMUL.FTZ R36, R36, R106.reuse ;  /* 0x0000006a24247220 */ /* 0x082fe40000410000 */
[----:B------:R-:W-:-:S02]  /*4270*/  FMUL.FTZ R37, R37, R106 ;  /* 0x0000006a25257220 */ /* 0x000fc40000410000 */
[-C--:B------:R-:W-:Y:S02]  /*4280*/  FMUL.FTZ R40, R40, R106.reuse ;  /* 0x0000006a28287220 */ /* 0x080fe40000410000 */
[----:B------:R-:W-:Y:S01]  /*4290*/  FMUL.FTZ R41, R41, R106 ;  /* 0x0000006a29297220 */ /* 0x000fe20000410000 */
[----:B------:R-:W-:Y:S01]  /*42a0*/  MUFU.EX2 R96, R96 ;  /* 0x0000006000607308 */ /* 0x000fe20000000800 */
[-C--:B---3--:R-:W-:Y:S02]  /*42b0*/  FMUL.FTZ R38, R38, R99.reuse ;  /* 0x0000006326267220 */ /* 0x088fe40000410000 */
[-C--:B------:R-:W-:Y:S02]  /*42c0*/  FMUL.FTZ R39, R39, R99.reuse ;  /* 0x0000006327277220 */ /* 0x080fe40000410000 */
[-C--:B------:R-:W-:Y:S02]  /*42d0*/  FMUL.FTZ R42, R42, R99.reuse ;  /* 0x000000632a2a7220 */ /* 0x080fe40000410000 */
[----:B------:R-:W-:Y:S01]  /*42e0*/  FMUL.FTZ R43, R43, R99 ;  /* 0x000000632b2b7220 */ /* 0x000fe20000410000 */
[----:B----4-:R-:W-:Y:S01]  /*42f0*/  F2FP.BF16.PACK_AB R7, R19, R2 ;  /* 0x000000021307723e */ /* 0x010fe200000010ff */
[-C--:B------:R-:W-:Y:S01]  /*4300*/  FMUL.FTZ R44, R44, R106.reuse ;  /* 0x0000006a2c2c7220 */ /* 0x080fe20000410000 */
[----:B------:R-:W-:Y:S01]  /*4310*/  MUFU.EX2 R91, R91 ;  /* 0x0000005b005b7308 */ /* 0x000fe20000000800 */
[----:B------:R-:W-:-:S02]  /*4320*/  FMUL.FTZ R45, R45, R106 ;  /* 0x0000006a2d2d7220 */ /* 0x000fc40000410000 */
[-C--:B------:R-:W-:Y:S02]  /*4330*/  FMUL.FTZ R46, R46, R99.reuse ;  /* 0x000000632e2e7220 */ /* 0x080fe40000410000 */
[C---:B--2---:R-:W-:Y:S01]  /*4340*/  HMMA.16816.F32.BF16 R36, R4.reuse, R8, R36 ;  /* 0x000000080424723c */ /* 0x044fe20000041824 */
[-C--:B------:R-:W-:Y:S02]  /*4350*/  FMUL.FTZ R47, R47, R99.reuse ;  /* 0x000000632f2f7220 */ /* 0x080fe40000410000 */
[-C--:B------:R-:W-:Y:S01]  /*4360*/  FMUL.FTZ R48, R48, R106.reuse ;  /* 0x0000006a30307220 */ /* 0x080fe20000410000 */
[----:B------:R-:W-:Y:S01]  /*4370*/  MUFU.EX2 R30, R30 ;  /* 0x0000001e001e7308 */ /* 0x000fe20000000800 */
[----:B------:R-:W-:Y:S02]  /*4380*/  FMUL.FTZ R49, R49, R106 ;  /* 0x0000006a31317220 */ /* 0x000fe40000410000 */
[-C--:B------:R-:W-:Y:S01]  /*4390*/  FMUL.FTZ R50, R50, R99.reuse ;  /* 0x0000006332327220 */ /* 0x080fe20000410000 */
[----:B------:R-:W-:Y:S01]  /*43a0*/  HMMA.16816.F32.BF16 R40, R4, R10, R40 ;  /* 0x0000000a0428723c */ /* 0x000fe20000041828 */
[----:B------:R-:W1:Y:S01]  /*43b0*/  LDSM.16.MT88.4 R8, [R112+0x6000] ;  /* 0x006000007008783b */ /* 0x000e620000004200 */
[----:B------:R-:W-:-:S02]  /*43c0*/  FMUL.FTZ R51, R51, R99 ;  /* 0x0000006333337220 */ /* 0x000fc40000410000 */
[-C--:B------:R-:W-:Y:S01]  /*43d0*/  FMUL.FTZ R52, R52, R106.reuse ;  /* 0x0000006a34347220 */ /* 0x080fe20000410000 */
[----:B------:R-:W-:Y:S01]  /*43e0*/  MUFU.EX2 R27, R27 ;  /* 0x0000001b001b7308 */ /* 0x000fe20000000800 */
[-C--:B------:R-:W-:Y:S02]  /*43f0*/  FMUL.FTZ R53, R53, R106.reuse ;  /* 0x0000006a35357220 */ /* 0x080fe40000410000 */
[-C--:B------:R-:W-:Y:S02]  /*4400*/  FMUL.FTZ R54, R54, R99.reuse ;  /* 0x0000006336367220 */ /* 0x080fe40000410000 */
[----:B------:R-:W-:Y:S02]  /*4410*/  FMUL.FTZ R55, R55, R99 ;  /* 0x0000006337377220 */ /* 0x000fe40000410000 */
[-C--:B------:R-:W-:Y:S01]  /*4420*/  FMUL.FTZ R56, R56, R106.reuse ;  /* 0x0000006a38387220 */ /* 0x080fe20000410000 */
[----:B------:R-:W2:Y:S01]  /*4430*/  MUFU.EX2 R90, R90 ;  /* 0x0000005a005a7308 */ /* 0x000ea20000000800 */
[----:B------:R-:W-:-:S02]  /*4440*/  FMUL.FTZ R57, R57, R106 ;  /* 0x0000006a39397220 */ /* 0x000fc40000410000 */
[-C--:B------:R-:W-:Y:S02]  /*4450*/  FMUL.FTZ R58, R58, R99.reuse ;  /* 0x000000633a3a7220 */ /* 0x080fe40000410000 */
[-C--:B------:R-:W-:Y:S02]  /*4460*/  FMUL.FTZ R59, R59, R99.reuse ;  /* 0x000000633b3b7220 */ /* 0x080fe40000410000 */
[-C--:B------:R-:W-:Y:S01]  /*4470*/  FMUL.FTZ R60, R60, R106.reuse ;  /* 0x0000006a3c3c7220 */ /* 0x080fe20000410000 */
[----:B------:R-:W3:Y:S01]  /*4480*/  MUFU.EX2 R89, R89 ;  /* 0x0000005900597308 */ /* 0x000ee20000000800 */
[----:B------:R-:W-:Y:S02]  /*4490*/  FMUL.FTZ R61, R61, R106 ;  /* 0x0000006a3d3d7220 */ /* 0x000fe40000410000 */
[-C--:B------:R-:W-:Y:S02]  /*44a0*/  FMUL.FTZ R62, R62, R99.reuse ;  /* 0x000000633e3e7220 */ /* 0x080fe40000410000 */
[----:B------:R-:W-:-:S02]  /*44b0*/  FMUL.FTZ R63, R63, R99 ;  /* 0x000000633f3f7220 */ /* 0x000fc40000410000 */
[-C--:B------:R-:W-:Y:S01]  /*44c0*/  FMUL.FTZ R64, R64, R106.reuse ;  /* 0x0000006a40407220 */ /* 0x080fe20000410000 */
[----:B------:R-:W-:Y:S01]  /*44d0*/  MUFU.EX2 R31, R31 ;  /* 0x0000001f001f7308 */ /* 0x000fe20000000800 */
[-C--:B------:R-:W-:Y:S02]  /*44e0*/  FMUL.FTZ R65, R65, R106.reuse ;  /* 0x0000006a41417220 */ /* 0x080fe40000410000 */
[-C--:B------:R-:W-:Y:S02]  /*44f0*/  FMUL.FTZ R66, R66, R99.reuse ;  /* 0x0000006342427220 */ /* 0x080fe40000410000 */
[----:B------:R-:W-:Y:S02]  /*4500*/  FMUL.FTZ R67, R67, R99 ;  /* 0x0000006343437220 */ /* 0x000fe40000410000 */
[-C--:B------:R-:W-:Y:S01]  /*4510*/  FMUL.FTZ R68, R68, R106.reuse ;  /* 0x0000006a44447220 */ /* 0x080fe20000410000 */
[----:B------:R-:W4:Y:S01]  /*4520*/  MUFU.EX2 R0, R0 ;  /* 0x0000000000007308 */ /* 0x000f220000000800 */
[----:B------:R-:W-:-:S02]  /*4530*/  FMUL.FTZ R69, R69, R106 ;  /* 0x0000006a45457220 */ /* 0x000fc40000410000 */
[-C--:B------:R-:W-:Y:S01]  /*4540*/  FMUL.FTZ R70, R70, R99.reuse ;  /* 0x0000006346467220 */ /* 0x080fe20000410000 */
[C---:B-1----:R-:W-:Y:S01]  /*4550*/  HMMA.16816.F32.BF16 R44, R4.reuse, R8, R44 ;  /* 0x00000008042c723c */ /* 0x042fe2000004182c */
        /* <DEDUP_REMOVED lines=14> */
[----:B------:R-:W-:Y:S01]  /*4640*/  MUFU.EX2 R102, R102 ;  /* 0x0000006600667308 */ /* 0x000fe20000000800 */
[----:B------:R-:W-:-:S02]  /*4650*/  FMUL.FTZ R81, R81, R106 ;  /* 0x0000006a51517220 */ /* 0x000fc40000410000 */
[-C--:B------:R-:W-:Y:S02]  /*4660*/  FMUL.FTZ R82, R82, R99.reuse ;  /* 0x0000006352527220 */ /* 0x080fe40000410000 */
[-C--:B------:R-:W-:Y:S02]  /*4670*/  FMUL.FTZ R83, R83, R99.reuse ;  /* 0x0000006353537220 */ /* 0x080fe40000410000 */
[----:B------:R-:W-:Y:S01]  /*4680*/  FFMA.FTZ R109, R109, R106, R93 ;  /* 0x0000006a6d6d7223 */ /* 0x000fe2000001005d */
[----:B------:R-:W-:Y:S01]  /*4690*/  MUFU.EX2 R101, R101 ;  /* 0x0000006500657308 */ /* 0x000fe20000000800 */
[--C-:B------:R-:W-:Y:S02]  /*46a0*/  FFMA.FTZ R93, R26, c[0x0][0x23c], -R88.reuse ;  /* 0x00008f001a5d7a23 */ /* 0x100fe40000010858 */
[----:B------:R-:W-:Y:S02]  /*46b0*/  FFMA.FTZ R108, R108, R99, R15 ;  /* 0x000000636c6c7223 */ /* 0x000fe4000001000f */
[----:B------:R-:W-:-:S02]  /*46c0*/  FFMA.FTZ R26, R13, c[0x0][0x23c], -R88 ;  /* 0x00008f000d1a7a23 */ /* 0x000fc40000010858 */
[----:B------:R-:W-:Y:S01]  /*46d0*/  LDSM.16.MT88.4 R12, [R114+0x6800] ;  /* 0x00680000720c783b */ /* 0x000fe20000004200 */
[--C-:B------:R-:W-:Y:S01]  /*46e0*/  FFMA.FTZ R99, R28, c[0x0][0x23c], -R87.reuse ;  /* 0x00008f001c637a23 */ /* 0x100fe20000010857 */
[----:B------:R-:W5:Y:S01]  /*46f0*/  MUFU.EX2 R93, R93 ;  /* 0x0000005d005d7308 */ /* 0x000f620000000800 */
[--C-:B------:R-:W-:Y:S02]  /*4700*/  FFMA.FTZ R28, R18, c[0x0][0x23c], -R87.reuse ;  /* 0x00008f00121c7a23 */ /* 0x100fe40000010857 */
[----:B------:R-:W-:Y:S02]  /*4710*/  FADD.FTZ R85, R85, R108 ;  /* 0x0000006c55557221 */ /* 0x000fe40000010000 */
[----:B------:R-:W-:Y:S02]  /*4720*/  FFMA.FTZ R18, R32, c[0x0][0x23c], -R87 ;  /* 0x00008f0020127a23 */ /* 0x000fe40000010857 */
[----:B------:R-:W-:Y:S01]  /*4730*/  FADD.FTZ R86, R86, R109 ;  /* 0x0000006d56567221 */ /* 0x000fe20000010000 */
[----:B------:R-:W-:Y:S01]  /*4740*/  MUFU.EX2 R26, R26 ;  /* 0x0000001a001a7308 */ /* 0x000fe20000000800 */
[----:B------:R-:W-:Y:S01]  /*4750*/  FADD.FTZ R2, R2, R85 ;  /* 0x0000005502027221 */ /* 0x000fe20000010000 */
[----:B-1----:R-:W-:Y:S01]  /*4760*/  HMMA.16816.F32.BF16 R52, R4, R8, R52 ;  /* 0x000000080434723c */ /* 0x002fe20000041834 */
[----:B------:R-:W-:-:S02]  /*4770*/  FADD.FTZ R17, R17, R86 ;  /* 0x0000005611117221 */ /* 0x000fc40000010000 */
[----:B------:R-:W-:-:S03]  /*4780*/  FADD.FTZ R19, R19, R2 ;  /* 0x0000000213137221 */ /* 0x000fc60000010000 */
[----:B------:R-:W1:Y:S01]  /*4790*/  MUFU.EX2 R99, R99 ;  /* 0x0000006300637308 */ /* 0x000e620000000800 */
[----:B------:R-:W-:Y:S01]  /*47a0*/  FADD.FTZ R17, R16, R17 ;  /* 0x0000001110117221 */ /* 0x000fe20000010000 */
[----:B------:R-:W-:Y:S01]  /*47b0*/  HMMA.16816.F32.BF16 R56, R4, R10, R56 ;  /* 0x0000000a0438723c */ /* 0x000fe20000041838 */
[----:B------:R-:W1:Y:S01]  /*47c0*/  LDSM.16.MT88.4 R8, [R112+0x7000] ;  /* 0x007000007008783b */ /* 0x000e620000004200 */
[----:B--2---:R-:W-:-:S04]  /*47d0*/  FADD.FTZ R2, R90, R19 ;  /* 0x000000135a027221 */ /* 0x004fc80000010000 */
[----:B------:R-:W2:Y:S01]  /*47e0*/  MUFU.EX2 R28, R28 ;  /* 0x0000001c001c7308 */ /* 0x000ea20000000800 */
[----:B---3--:R-:W-:-:S07]  /*47f0*/  FADD.FTZ R2, R89, R2 ;  /* 0x0000000259027221 */ /* 0x008fce0000010000 */
[----:B------:R-:W-:Y:S08]  /*4800*/  MUFU.EX2 R29, R23 ;  /* 0x00000017001d7308 */ /* 0x000ff00000000800 */
[----:B------:R-:W3:Y:S08]  /*4810*/  MUFU.EX2 R88, R21 ;  /* 0x0000001500587308 */ /* 0x000ef00000000800 */
[----:B------:R2:W-:Y:S08]  /*4820*/  MUFU.EX2 R32, R20 ;  /* 0x0000001400207308 */ /* 0x0005f00000000800 */
[----:B------:R-:W-:Y:S01]  /*4830*/  MUFU.EX2 R109, R35 ;  /* 0x00000023006d7308 */ /* 0x000fe20000000800 */
[C---:B-1----:R-:W-:Y:S07]  /*4840*/  HMMA.16816.F32.BF16 R60, R4.reuse, R8, R60 ;  /* 0x00000008043c723c */ /* 0x042fee000004183c */
[----:B------:R-:W-:Y:S01]  /*4850*/  MUFU.EX2 R33, R33 ;  /* 0x0000002100217308 */ /* 0x000fe20000000800 */
[----:B--2---:R-:W-:Y:S01]  /*4860*/  LDSM.16.MT88.4 R20, [R114+0x7c00] ;  /* 0x007c00007214783b */ /* 0x004fe20000004200 */
[C---:B------:R-:W-:Y:S03]  /*4870*/  HMMA.16816.F32.BF16 R64, R4.reuse, R10, R64 ;  /* 0x0000000a0440723c */ /* 0x040fe60000041840 */
[----:B------:R-:W1:Y:S03]  /*4880*/  LDSM.16.MT88.4 R8, [R114+0x8000] ;  /* 0x008000007208783b */ /* 0x000e660000004200 */
[----:B------:R2:W1:Y:S08]  /*4890*/  MUFU.EX2 R104, R18 ;  /* 0x0000001200687308 */ /* 0x0004700000000800 */
[----:B------:R-:W-:Y:S08]  /*48a0*/  MUFU.EX2 R34, R34 ;  /* 0x0000002200227308 */ /* 0x000ff00000000800 */
[----:B------:R-:W1:Y:S02]  /*48b0*/  MUFU.EX2 R85, R84 ;  /* 0x0000005400557308 */ /* 0x000e640000000800 */
[C---:B-1----:R-:W-:Y:S08]  /*48c0*/  HMMA.16816.F32.BF16 R68, R4.reuse, R8, R68 ;  /* 0x000000080444723c */ /* 0x042ff00000041844 */
[C---:B------:R-:W-:Y:S01]  /*48d0*/  HMMA.16816.F32.BF16 R72, R4.reuse, R10, R72 ;  /* 0x0000000a0448723c */ /* 0x040fe20000041848 */
[----:B------:R-:W1:Y:S07]  /*48e0*/  LDSM.16.MT88.4 R8, [R112+0x8000] ;  /* 0x008000007008783b */ /* 0x000e6e0000004200 */
[C---:B-1----:R-:W-:Y:S08]  /*48f0*/  HMMA.16816.F32.BF16 R76, R4.reuse, R8, R76 ;  /* 0x00000008044c723c */ /* 0x042ff0000004184c */
[----:B------:R-:W-:Y:S01]  /*4900*/  HMMA.16816.F32.BF16 R80, R4, R10, R80 ;  /* 0x0000000a0450723c */ /* 0x000fe20000041850 */
[----:B------:R-:W1:Y:S06]  /*4910*/  LDSM.16.MT88.4 R8, [R114+0x6400] ;  /* 0x006400007208783b */ /* 0x000e6c0000004200 */
[----:B------:R-:W-:Y:S01]  /*4920*/  F2FP.BF16.PACK_AB R4, R91, R96 ;  /* 0x000000605b04723e */ /* 0x000fe200000010ff */
[----:B------:R-:W-:Y:S01]  /*4930*/  FADD.FTZ R96, R96, R17 ;  /* 0x0000001160607221 */ /* 0x000fe20000010000 */
[----:B------:R-:W-:Y:S01]  /*4940*/  F2FP.BF16.PACK_AB R5, R89, R90 ;  /* 0x0000005a5905723e */ /* 0x000fe200000010ff */
[----:B--2---:R-:W-:Y:S01]  /*4950*/  LDSM.16.MT88.4 R16, [R112+0x7c00] ;  /* 0x007c00007010783b */ /* 0x004fe20000004200 */
[----:B------:R-:W-:Y:S01]  /*4960*/  F2FP.BF16.PACK_AB R6, R27, R30 ;  /* 0x0000001e1b06723e */ /* 0x000fe200000010ff */
[----:B------:R-:W-:Y:S01]  /*4970*/  FADD.FTZ R91, R91, R96 ;  /* 0x000000605b5b7221 */ /* 0x000fe20000010000 */
[----:B----4-:R-:W-:Y:S01]  /*4980*/  F2FP.BF16.PACK_AB R7, R0, R31 ;  /* 0x0000001f0007723e */ /* 0x010fe200000010ff */
[----:B------:R-:W-:Y:S01]  /*4990*/  FADD.FTZ R31, R31, R2 ;  /* 0x000000021f1f7221 */ /* 0x000fe20000010000 */
[-C--:B------:R-:W-:Y:S01]  /*49a0*/  MOV R2, R25.reuse ;  /* 0x0000001900027202 */ /* 0x080fe20000000f00 */
[----:B------:R-:W-:Y:S01]  /*49b0*/  FADD.FTZ R30, R30, R91 ;  /* 0x0000005b1e1e7221 */ /* 0x000fe20000010000 */
[----:B------:R-:W-:Y:S01]  /*49c0*/  @P0 MOV R2, R25 ;  /* 0x0000001900020202 */ /* 0x000fe20000000f00 */
[----:B------:R-:W-:Y:S01]  /*49d0*/  FADD.FTZ R31, R0, R31 ;  /* 0x0000001f001f7221 */ /* 0x000fe20000010000 */
[-C--:B------:R-:W-:Y:S01]  /*49e0*/  MOV R0, R24.reuse ;  /* 0x0000001800007202 */ /* 0x080fe20000000f00 */
[----:B------:R-:W-:Y:S01]  /*49f0*/  FADD.FTZ R27, R27, R30 ;  /* 0x0000001e1b1b7221 */ /* 0x000fe20000010000 */
[----:B------:R-:W-:Y:S01]  /*4a00*/  @P0 MOV R0, R24 ;  /* 0x0000001800000202 */ /* 0x000fe20000000f00 */
        /* <DEDUP_REMOVED lines=48> */
[----:B---3--:R-:W-:Y:S01]  /*4d10*/  F2FP.BF16.PACK_AB R4, R88, R29 ;  /* 0x0000001d5804723e */ /* 0x008fe200000010ff */
        /* <DEDUP_REMOVED lines=12> */
[C---:B------:R-:W-:Y:S01]  /*4de0*/  HMMA.16816.F32.BF16 R40, R4.reuse, R14, R40 ;  /* 0x0000000e0428723c */ /* 0x040fe20000041828 */
[----:B------:R-:W2:Y:S07]  /*4df0*/  LDSM.16.MT88.4 R12, [R114+0x8c00] ;  /* 0x008c0000720c783b */ /* 0x000eae0000004200 */
[C---:B------:R-:W-:Y:S08]  /*4e00*/  HMMA.16816.F32.BF16 R52, R4.reuse, R20, R52 ;  /* 0x000000140434723c */ /* 0x040ff00000041834 */
[C---:B-1----:R-:W-:Y:S08]  /*4e10*/  HMMA.16816.F32.BF16 R44, R4.reuse, R8, R44 ;  /* 0x00000008042c723c */ /* 0x042ff0000004182c */
[C---:B------:R-:W-:Y:S01]  /*4e20*/  HMMA.16816.F32.BF16 R48, R4.reuse, R10, R48 ;  /* 0x0000000a0430723c */ /* 0x040fe20000041830 */
[----:B------:R-:W1:Y:S07]  /*4e30*/  LDSM.16.MT88.4 R8, [R112+0x8c00] ;  /* 0x008c00007008783b */ /* 0x000e6e0000004200 */
[C---:B------:R-:W-:Y:S08]  /*4e40*/  HMMA.16816.F32.BF16 R56, R4.reuse, R22, R56 ;  /* 0x000000160438723c */ /* 0x040ff00000041838 */
[C---:B------:R-:W-:Y:S08]  /*4e50*/  HMMA.16816.F32.BF16 R60, R4.reuse, R16, R60 ;  /* 0x00000010043c723c */ /* 0x040ff0000004183c */
[C---:B------:R-:W-:Y:S08]  /*4e60*/  HMMA.16816.F32.BF16 R64, R4.reuse, R18, R64 ;  /* 0x000000120440723c */ /* 0x040ff00000041840 */
[C---:B--2---:R-:W-:Y:S08]  /*4e70*/  HMMA.16816.F32.BF16 R68, R4.reuse, R12, R68 ;  /* 0x0000000c0444723c */ /* 0x044ff00000041844 */
[C---:B------:R-:W-:Y:S08]  /*4e80*/  HMMA.16816.F32.BF16 R72, R4.reuse, R14, R72 ;  /* 0x0000000e0448723c */ /* 0x040ff00000041848 */
[C---:B-1----:R-:W-:Y:S08]  /*4e90*/  HMMA.16816.F32.BF16 R76, R4.reuse, R8, R76 ;  /* 0x00000008044c723c */ /* 0x042ff0000004184c */
[----:B------:R-:W-:Y:S01]  /*4ea0*/  HMMA.16816.F32.BF16 R80, R4, R10, R80 ;  /* 0x0000000a0450723c */ /* 0x000fe20000041850 */
[----:B------:R-:W-:Y:S05]  /*4eb0*/  @!UPT UIADD3 URZ, URZ, URZ, URZ ;  /* 0x0000003f3f3ff290 */ /* 0x000fea000fffe03f */
[----:B------:R-:W-:Y:S11]  /*4ec0*/  @P0 BRA `(.L_x_166) ;  /* 0x0000001000000947 */ /* 0x000ff60003800000 */
.L_x_164:
[----:B------:R-:W-:-:S07]  /*4ed0*/  IADD3 R139, R98, -0x1, RZ ;  /* 0xffffffff628b7810 */ /* 0x000fce0007ffe0ff */
.L_x_166:
[----:B------:R-:W-:-:S13]  /*4ee0*/  ISETP.GE.AND P0, PT, R139, RZ, PT ;  /* 0x000000ff8b00720c */ /* 0x000fda0003f06270 */
[----:B------:R-:W-:Y:S05]  /*4ef0*/  @!P0 BRA `(.L_x_167) ;  /* 0x00001ab000008947 */ /* 0x000fea0003800000 */
[----:B------:R-:W-:Y:S01]  /*4f00*/  USHF.L.U32 UR5, UR4, 0x5, URZ ;  /* 0x0000000504057899 */ /* 0x000fe2000800063f */
[----:B------:R-:W-:Y:S01]  /*4f10*/  IMAD.U32 R6, RZ, RZ, UR4 ;  /* 0x00000004ff067e24 */ /* 0x000fe2000f8e00ff */
[----:B------:R-:W-:Y:S01]  /*4f20*/  MOV R85, R2 ;  /* 0x0000000200557202 */ /* 0x000fe20000000f00 */
[----:B------:R-:W-:Y:S01]  /*4f30*/  IMAD.U32 R4, RZ, RZ, UR4 ;  /* 0x00000004ff047e24 */ /* 0x000fe2000f8e00ff */
[----:B------:R-:W-:Y:S01]  /*4f40*/  USHF.L.U32 UR6, UR4, 0x6, URZ ;  /* 0x0000000604067899 */ /* 0x000fe2000800063f */
[----:B------:R-:W-:Y:S01]  /*4f50*/  IMAD.MOV.U32 R128, RZ, RZ, R94 ;  /* 0x000000ffff807224 */ /* 0x000fe200078e005e */
[--C-:B------:R-:W-:Y:S02]  /*4f60*/  SHF.L.U64.HI R5, R6, 0x5, R3.reuse ;  /* 0x0000000506057819 */ /* 0x100fe40000010203 */
[----:B------:R-:W-:Y:S01]  /*4f70*/  MOV R138, UR5 ;  /* 0x00000005008a7c02 */ /* 0x000fe20008000f00 */
[----:B------:R-:W-:Y:S01]  /*4f80*/  USHF.L.U32 UR5, UR5, 0x1, URZ ;  /* 0x0000000105057899 */ /* 0x000fe2000800063f */
[----:B------:R-:W-:Y:S01]  /*4f90*/  SHF.L.U64.HI R133, R4, 0x6, R3 ;  /* 0x0000000604857819 */ /* 0x000fe20000010203 */
[----:B------:R-:W-:Y:S01]  /*4fa0*/  IMAD.MOV.U32 R3, RZ, RZ, R0 ;  /* 0x000000ffff037224 */ /* 0x000fe200078e0000 */
[----:B------:R-:W-:Y:S01]  /*4fb0*/  SHF.L.U64.HI R138, R138, 0x1, R5 ;  /* 0x000000018a8a7819 */ /* 0x000fe20000010205 */
[----:B------:R-:W-:Y:S05]  /*4fc0*/  BRA `(.L_x_168) ;  /* 0x0000017000007947 */ /* 0x000fea0003800000 */
.L_x_170:
        /* <DEDUP_REMOVED lines=23> */
.L_x_168:
[----:B------:R-:W-:Y:S04]  /*5140*/  DEPBAR.LE SB0, 0x0 ;  /* 0x000080000000791a */ /* 0x000fe80000000000 */
[----:B------:R-:W-:Y:S01]  /*5150*/  BAR.SYNC.DEFER_BLOCKING 0x0 ;  /* 0x0000000000007b1d */ /* 0x000fe20000010000 */
[----:B------:R-:W-:Y:S01]  /*5160*/  SHF.R.S32.HI R87, RZ, 0x1f, R139 ;  /* 0x0000001fff577819 */ /* 0x000fe2000001148b */
[----:B------:R-:W-:Y:S02]  /*5170*/  IMAD R0, R133, R139, RZ ;  /* 0x0000008b85007224 */ /* 0x000fe400078e02ff */
[----:B------:R-:W-:Y:S04]  /*5180*/  IMAD.WIDE.U32 R110, R139, UR6, R128 ;  /* 0x000000068b6e7c25 */ /* 0x000fe8000f8e0080 */
[----:B------:R-:W-:Y:S01]  /*5190*/  IMAD R0, R87, UR6, R0 ;  /* 0x0000000657007c24 */ /* 0x000fe2000f8e0200 */
[----:B------:R-:W-:Y:S03]  /*51a0*/  LEA R86, P1, R110, c[0x0][0x170], 0x1 ;  /* 0x00005c006e567a11 */ /* 0x000fe600078208ff */
[----:B------:R-:W-:Y:S01]  /*51b0*/  IMAD.IADD R0, R111, 0x1, R0 ;  /* 0x000000016f007824 */ /* 0x000fe200078e0200 */
[----:B------:R-:W-:Y:S04]  /*51c0*/  IADD3 R142, P0, R86, UR5, RZ ;  /* 0x00000005568e7c10 */ /* 0x000fe8000ff1e0ff */
[----:B------:R-:W-:Y:S05]  /*51d0*/  LEA.HI.X R87, R110, c[0x0][0x174], R0, 0x1, P1 ;  /* 0x00005d006e577a11 */ /* 0x000fea00008f0c00 */
[----:B------:R-:W-:Y:S01]  /*51e0*/  IMAD.X R143, R138, 0x1, R87, P0 ;  /* 0x000000018a8f7824 */ /* 0x000fe200000e0657 */
[----:B------:R-:W-:Y:S01]  /*51f0*/  ISETP.GT.AND P0, PT, R139, RZ, PT ;  /* 0x000000ff8b00720c */ /* 0x000fe20003f04270 */
        /* <DEDUP_REMOVED lines=12> */
[----:B------:R-:W4:Y:S04]  /*52c0*/  LDSM.16.M88.4 R100, [R116+0x3800] ;  /* 0x003800007464783b */ /* 0x000f280000000200 */
[----:B------:R-:W0:Y:S04]  /*52d0*/  LDGDEPBAR ;  /* 0x00000000000079af */ /* 0x000e280000000000 */
[----:B------:R-:W5:Y:S01]  /*52e0*/  LDSM.16.M88.4 R104, [R116+0x3c00] ;  /* 0x003c00007468783b */ /* 0x000f620000000200 */
[C---:B--2---:R-:W-:Y:S08]  /*52f0*/  HMMA.16816.F32.BF16 R4, R88.reuse, R92, RZ ;  /* 0x0000005c5804723c */ /* 0x044ff000000418ff */
[C---:B------:R-:W-:Y:S01]  /*5300*/  HMMA.16816.F32.BF16 R8, R88.reuse, R94, RZ ;  /* 0x0000005e5808723c */ /* 0x040fe200000418ff */
[----:B------:R-:W-:Y:S07]  /*5310*/  LDSM.16.M88.4 R92, [R115] ;  /* 0x00000000735c783b */ /* 0x000fee0000000200 */
[C---:B---3--:R-:W-:Y:S08]  /*5320*/  HMMA.16816.F32.BF16 R12, R88.reuse, R96, RZ ;  /* 0x00000060580c723c */ /* 0x048ff000000418ff */
[C---:B------:R-:W-:Y:S08]  /*5330*/  HMMA.16816.F32.BF16 R16, R88.reuse, R98, RZ ;  /* 0x000000625810723c */ /* 0x040ff000000418ff */
[C---:B----4-:R-:W-:Y:S08]  /*5340*/  HMMA.16816.F32.BF16 R20, R88.reuse, R100, RZ ;  /* 0x000000645814723c */ /* 0x050ff000000418ff */
[C---:B------:R-:W-:Y:S08]  /*5350*/  HMMA.16816.F32.BF16 R24, R88.reuse, R102, RZ ;  /* 0x000000665818723c */ /* 0x040ff000000418ff */
[C---:B-----5:R-:W-:Y:S08]  /*5360*/  HMMA.16816.F32.BF16 R28, R88.reuse, R104, RZ ;  /* 0x00000068581c723c */ /* 0x060ff000000418ff */
[----:B------:R-:W-:Y:S01]  /*5370*/  HMMA.16816.F32.BF16 R32, R88, R106, RZ ;  /* 0x0000006a5820723c */ /* 0x000fe200000418ff */
[----:B------:R-:W2:Y:S07]  /*5380*/  LDSM.16.M88.4 R88, [R113+0x3000] ;  /* 0x003000007158783b */ /* 0x000eae0000000200 */
[C---:B--2---:R-:W-:Y:S08]  /*5390*/  HMMA.16816.F32.BF16 R4, R92.reuse, R88, R4 ;  /* 0x000000585c04723c */ /* 0x044ff00000041804 */
[C---:B------:R-:W-:Y:S01]  /*53a0*/  HMMA.16816.F32.BF16 R8, R92.reuse, R90, R8 ;  /* 0x0000005a5c08723c */ /* 0x040fe20000041808 */
        /* <DEDUP_REMOVED lines=8> */
[----:B------:R-:W-:Y:S01]  /*5430*/  HMMA.16816.F32.BF16 R32, R92, R90, R32 ;  /* 0x0000005a5c20723c */ /* 0x000fe20000041820 */
[----:B------:R-:W-:Y:S04]  /*5440*/  LDSM.16.M88.4 R88, [R117+0x1000] ;  /* 0x001000007558783b */ /* 0x000fe80000000200 */
[----:B------:R-:W2:Y:S03]  /*5450*/  LDSM.16.M88.4 R92, [R116+0x4000] ;  /* 0x00400000745c783b */ /* 0x000ea60000000200 */
        /* <DEDUP_REMOVED lines=47> */
[----:B------:R-:W2:Y:S01]  /*5750*/  LDSM.16.M88.4 R92, [R113+0x5c00] ;  /* 0x005c0000715c783b */ /* 0x000ea20000000200 */
[----:B------:R-:W-:Y:S04]  /*5760*/  DEPBAR.LE SB0, 0x0 ;  /* 0x000080000000791a */ /* 0x000fe80000000000 */
[----:B------:R-:W-:Y:S02]  /*5770*/  BAR.SYNC.DEFER_BLOCKING 0x0 ;  /* 0x0000000000007b1d */ /* 0x000fe40000010000 */
[C---:B--2---:R-:W-:Y:S08]  /*5780*/  HMMA.16816.F32.BF16 R28, R88.reuse, R92, R28 ;  /* 0x0000005c581c723c */ /* 0x044ff0000004181c */
[----:B------:R-:W-:Y:S01]  /*5790*/  HMMA.16816.F32.BF16 R32, R88, R94, R32 ;  /* 0x0000005e5820723c */ /* 0x000fe20000041820 */
[----:B-1----:R-:W-:-:S07]  /*57a0*/  @P0 BRA `(.L_x_170) ;  /* 0xfffff82000000947 */ /* 0x002fce000383ffff */
.L_x_169:
        /* <DEDUP_REMOVED lines=24> */
[----:B------:R-:W-:Y:S02]  /*5930*/  IADD3 R139, R139, -0x1, RZ ;  /* 0xffffffff8b8b7810 */ /* 0x000fe40007ffe0ff */
[----:B------:R-:W-:Y:S02]  /*5940*/  FMNMX.FTZ R0, R28, R93, !PT ;  /* 0x0000005d1c007209 */ /* 0x000fe40007810000 */
[----:B------:R-:W-:Y:S02]  /*5950*/  FMNMX.FTZ R93, R27, R84, !PT ;  /* 0x000000541b5d7209 */ /* 0x000fe40007810000 */
[----:B------:R-:W-:Y:S02]  /*5960*/  FMNMX.FTZ R95, R29, R0, !PT ;  /* 0x000000001d5f7209 */ /* 0x000fe40007810000 */
[----:B------:R-:W-:Y:S02]  /*5970*/  FMNMX.FTZ R84, R30, R93, !PT ;  /* 0x0000005d1e547209 */ /* 0x000fe40007810000 */
[----:B------:R-:W-:Y:S02]  /*5980*/  FMNMX.FTZ R0, R32, R95, !PT ;  /* 0x0000005f20007209 */ /* 0x000fe40007810000 */
[----:B-1----:R-:W-:Y:S02]  /*5990*/  FMNMX.FTZ R91, R31, R84, !PT ;  /* 0x000000541f5b7209 */ /* 0x002fe40007810000 */
[----:B------:R-:W-:Y:S02]  /*59a0*/  FMNMX.FTZ R90, R33, R0, !PT ;  /* 0x00000000215a7209 */ /* 0x000fe40007810000 */
[----:B------:R-:W-:Y:S03]  /*59b0*/  FMNMX.FTZ R2, R34, R91, !PT ;  /* 0x0000005b22027209 */ /* 0x000fe60007810000 */
[----:B------:R-:W-:Y:S01]  /*59c0*/  SHFL.BFLY PT, R95, R90, 0x2, 0x1f ;  /* 0x0c401f005a5f7f89 */ /* 0x000fe200000e0000 */
[----:B------:R-:W-:Y:S07]  /*59d0*/  FMNMX.FTZ R89, R35, R2, !PT ;  /* 0x0000000223597209 */ /* 0x000fee0007810000 */
[----:B------:R-:W1:Y:S02]  /*59e0*/  SHFL.BFLY PT, R2, R89, 0x2, 0x1f ;  /* 0x0c401f0059027f89 */ /* 0x000e6400000e0000 */
[----:B-1----:R-:W-:Y:S02]  /*59f0*/  FMNMX.FTZ R87, R89, R2, !PT ;  /* 0x0000000259577209 */ /* 0x002fe40007810000 */
[----:B------:R-:W-:Y:S04]  /*5a00*/  FMNMX.FTZ R93, R90, R95, !PT ;  /* 0x0000005f5a5d7209 */ /* 0x000fe80007810000 */
[----:B------:R-:W-:Y:S08]  /*5a10*/  SHFL.BFLY PT, R86, R87, 0x1, 0x1f ;  /* 0x0c201f0057567f89 */ /* 0x000ff000000e0000 */
[----:B------:R-:W1:Y:S02]  /*5a20*/  SHFL.BFLY PT, R0, R93, 0x1, 0x1f ;  /* 0x0c201f005d007f89 */ /* 0x000e6400000e0000 */
[----:B-1----:R-:W-:Y:S02]  /*5a30*/  FMNMX.FTZ R2, R93, R0, !PT ;  /* 0x000000005d027209 */ /* 0x002fe40007810000 */
[----:B------:R-:W-:Y:S02]  /*5a40*/  FMNMX.FTZ R0, R87, R86, !PT ;  /* 0x0000005657007209 */ /* 0x000fe40007810000 */
[C---:B------:R-:W-:Y:S01]  /*5a50*/  FSETP.NEU.FTZ.AND P1, PT, R2.reuse, -INF , PT ;  /* 0xff8000000200780b */ /* 0x040fe20003f3d000 */
[C---:B------:R-:W-:Y:S02]  /*5a60*/  FADD.FTZ R84, -R2.reuse, R85 ;  /* 0x0000005502547221 */ /* 0x040fe40000010100 */
[----:B------:R-:W-:Y:S02]  /*5a70*/  FMUL.FTZ R100, R2, c[0x0][0x23c] ;  /* 0x00008f0002647a20 */ /* 0x000fe40000410000 */
[----:B------:R-:W-:Y:S02]  /*5a80*/  FMUL.FTZ R88, R84, c[0x0][0x23c] ;  /* 0x00008f0054587a20 */ /* 0x000fe40000410000 */
[----:B------:R-:W-:Y:S01]  /*5a90*/  FMUL.FTZ R106, R0, c[0x0][0x23c] ;  /* 0x00008f00006a7a20 */ /* 0x000fe20000410000 */
[----:B------:R-:W-:Y:S01]  /*5aa0*/  FSEL R100, R100, RZ, P1 ;  /* 0x000000ff64647208 */ /* 0x000fe20000800000 */
[----:B------:R1:W2:Y:S01]  /*5ab0*/  MUFU.EX2 R84, R88 ;  /* 0x0000005800547308 */ /* 0x0002a20000000800 */
[C---:B------:R-:W-:Y:S01]  /*5ac0*/  FSETP.NEU.FTZ.AND P1, PT, R0.reuse, -INF , PT ;  /* 0xff8000000000780b */ /* 0x040fe20003f3d000 */
[----:B------:R-:W-:Y:S02]  /*5ad0*/  FADD.FTZ R85, -R0, R3 ;  /* 0x0000000300557221 */ /* 0x000fe40000010100 */
[--C-:B------:R-:W-:Y:S01]  /*5ae0*/  FFMA.FTZ R101, R4, c[0x0][0x23c], -R100.reuse ;  /* 0x00008f0004657a23 */ /* 0x100fe20000010864 */
[----:B------:R-:W-:Y:S01]  /*5af0*/  FSEL R106, R106, RZ, P1 ;  /* 0x000000ff6a6a7208 */ /* 0x000fe20000800000 */
[--C-:B------:R-:W-:Y:S02]  /*5b00*/  FFMA.FTZ R110, R5, c[0x0][0x23c], -R100.reuse ;  /* 0x00008f00056e7a23 */ /* 0x100fe40000010864 */
[--C-:B------:R-:W-:Y:S02]  /*5b10*/  FFMA.FTZ R104, R8, c[0x0][0x23c], -R100.reuse ;  /* 0x00008f0008687a23 */ /* 0x100fe40000010864 */
[----:B------:R-:W-:Y:S01]  /*5b20*/  FFMA.FTZ R105, R9, c[0x0][0x23c], -R100 ;  /* 0x00008f0009697a23 */ /* 0x000fe20000010864 */
[----:B------:R-:W-:Y:S01]  /*5b30*/  MUFU.EX2 R101, R101 ;  /* 0x0000006500657308 */ /* 0x000fe20000000800 */
[--C-:B------:R-:W-:Y:S02]  /*5b40*/  FFMA.FTZ R111, R6, c[0x0][0x23c], -R106.reuse ;  /* 0x00008f00066f7a23 */ /* 0x100fe4000001086a */
[--C-:B------:R-:W-:Y:S02]  /*5b50*/  FFMA.FTZ R90, R7, c[0x0][0x23c], -R106.reuse ;  /* 0x00008f00075a7a23 */ /* 0x100fe4000001086a */
[----:B------:R-:W-:Y:S02]  /*5b60*/  FFMA.FTZ R107, R10, c[0x0][0x23c], -R106 ;  /* 0x00008f000a6b7a23 */ /* 0x000fe4000001086a */
[----:B------:R-:W-:Y:S01]  /*5b70*/  FMUL.FTZ R3, R85, c[0x0][0x23c] ;  /* 0x00008f0055037a20 */ /* 0x000fe20000410000 */
[----:B------:R-:W-:Y:S01]  /*5b80*/  MOV R85, R2 ;  /* 0x0000000200557202 */ /* 0x000fe20000000f00 */
[--C-:B------:R-:W-:Y:S01]  /*5b90*/  FFMA.FTZ R147, R12, c[0x0][0x23c], -R100.reuse ;  /* 0x00008f000c937a23 */ /* 0x100fe20000010864 */
[----:B------:R-:W3:Y:S01]  /*5ba0*/  MUFU.EX2 R110, R110 ;  /* 0x0000006e006e7308 */ /* 0x000ee20000000800 */
        /* <DEDUP_REMOVED lines=30> */
[----:B------:R-:W2:Y:S01]  /*5d90*/  MUFU.EX2 R90, R90 ;  /* 0x0000005a005a7308 */ /* 0x000ea20000000800 */
[----:B------:R-:W-:Y:S02]  /*5da0*/  FMUL.FTZ R81, R84, R81 ;  /* 0x0000005154517220 */ /* 0x000fe40000410000 */
[--C-:B------:R-:W-:Y:S02]  /*5db0*/  FFMA.FTZ R143, R16, c[0x0][0x23c], -R100.reuse ;  /* 0x00008f00108f7a23 */ /* 0x100fe40000010864 */
[C---:B-1----:R-:W-:Y:S02]  /*5dc0*/  FMUL.FTZ R38, R3.reuse, R38 ;  /* 0x0000002603267220 */ /* 0x042fe40000410000 */
        /* <DEDUP_REMOVED lines=8> */
[----:B------:R-:W3:Y:S01]  /*5e50*/  MUFU.EX2 R88, R88 ;  /* 0x0000005800587308 */ /* 0x000ee20000000800 */
        /* <DEDUP_REMOVED lines=11> */
[C---:B------:R-:W-:Y:S02]  /*5f10*/  FMUL.FTZ R70, R3.reuse, R70 ;  /* 0x0000004603467220 */ /* 0x040fe40000410000 */
[C---:B------:R-:W-:Y:S01]  /*5f20*/  FMUL.FTZ R71, R3.reuse, R71 ;  /* 0x0000004703477220 */ /* 0x040fe20000410000 */
[----:B------:R-:W1:Y:S01]  /*5f30*/  MUFU.EX2 R148, R148 ;  /* 0x0000009400947308 */ /* 0x000e620000000800 */
[C---:B------:R-:W-:Y:S02]  /*5f40*/  FMUL.FTZ R74, R3.reuse, R74 ;  /* 0x0000004a034a7220 */ /* 0x040fe40000410000 */
[----:B------:R-:W-:Y:S01]  /*5f50*/  FMUL.FTZ R75, R3, R75 ;  /* 0x0000004b034b7220 */ /* 0x000fe20000410000 */
[----:B---3--:R-:W-:Y:S01]  /*5f60*/  F2FP.BF16.PACK_AB R95, R88, R107 ;  /* 0x0000006b585f723e */ /* 0x008fe200000010ff */
[--C-:B------:R-:W-:Y:S02]  /*5f70*/  FFMA.FTZ R144, R17, c[0x0][0x23c], -R100.reuse ;  /* 0x00008f0011907a23 */ /* 0x100fe40000010864 */
[--C-:B------:R-:W-:Y:S02]  /*5f80*/  FFMA.FTZ R155, R20, c[0x0][0x23c], -R100.reuse ;  /* 0x00008f00149b7a23 */ /* 0x100fe40000010864 */
[--C-:B------:R-:W-:Y:S01]  /*5f90*/  FFMA.FTZ R150, R21, c[0x0][0x23c], -R100.reuse ;  /* 0x00008f0015967a23 */ /* 0x100fe20000010864 */
[----:B------:R-:W-:Y:S01]  /*5fa0*/  MUFU.EX2 R143, R143 ;  /* 0x0000008f008f7308 */ /* 0x000fe20000000800 */
[C---:B------:R-:W-:Y:S05]  /*5fb0*/  HMMA.16816.F32.BF16 R36, R92.reuse, R96, R36 ;  /* 0x000000605c24723c */ /* 0x040fea0000041824 */
[--C-:B------:R-:W-:Y:S02]  /*5fc0*/  FFMA.FTZ R153, R24, c[0x0][0x23c], -R100.reuse ;  /* 0x00008f0018997a23 */ /* 0x100fe40000010864 */
[--C-:B------:R-:W-:Y:S01]  /*5fd0*/  FFMA.FTZ R161, R25, c[0x0][0x23c], -R100.reuse ;  /* 0x00008f0019a17a23 */ /* 0x100fe20000010864 */
[C---:B------:R-:W-:Y:S01]  /*5fe0*/  HMMA.16816.F32.BF16 R40, R92.reuse, R98, R40 ;  /* 0x000000625c28723c */ /* 0x040fe20000041828 */
[----:B------:R-:W2:Y:S01]  /*5ff0*/  LDSM.16.MT88.4 R96, [R112+0x6000] ;  /* 0x006000007060783b */ /* 0x000ea20000004200 */
[----:B------:R-:W-:Y:S02]  /*6000*/  MUFU.EX2 R144, R144 ;  /* 0x0000009000907308 */ /* 0x000fe40000000800 */
[----:B------:R-:W-:Y:S02]  /*6010*/  FFMA.FTZ R109, R84, R109, R101 ;  /* 0x0000006d546d7223 */ /* 0x000fe40000010065 */
[--C-:B------:R-:W-:Y:S02]  /*6020*/  FFMA.FTZ R156, R28, c[0x0][0x23c], -R100.reuse ;  /* 0x00008f001c9c7a23 */ /* 0x100fe40000010864 */
[--C-:B------:R-:W-:Y:S04]  /*6030*/  FFMA.FTZ R158, R29, c[0x0][0x23c], -R100.reuse ;  /* 0x00008f001d9e7a23 */ /* 0x100fe80000010864 */
[--C-:B------:R-:W-:Y:S01]  /*6040*/  FFMA.FTZ R159, R32, c[0x0][0x23c], -R100.reuse ;  /* 0x00008f00209f7a23 */ /* 0x100fe20000010864 */
[----:B------:R-:W-:Y:S01]  /*6050*/  MUFU.EX2 R155, R155 ;  /* 0x0000009b009b7308 */ /* 0x000fe20000000800 */
[----:B------:R-:W-:Y:S02]  /*6060*/  FFMA.FTZ R160, R33, c[0x0][0x23c], -R100 ;  /* 0x00008f0021a07a23 */ /* 0x000fe40000010864 */
[----:B------:R-:W-:Y:S01]  /*6070*/  LDSM.16.MT88.4 R100, [R112+0x6800] ;  /* 0x006800007064783b */ /* 0x000fe20000004200 */
[----:B------:R-:W-:Y:S02]  /*6080*/  FFMA.FTZ R111, R3, R108, R111 ;  /* 0x0000006c036f7223 */ /* 0x000fe4000001006f */
[----:B------:R-:W-:Y:S02]  /*6090*/  FADD.FTZ R109, R110, R109 ;  /* 0x0000006d6e6d7221 */ /* 0x000fe40000010000 */
[----:B------:R-:W-:Y:S02]  /*60a0*/  FADD.FTZ R90, R90, R111 ;  /* 0x0000006f5a5a7221 */ /* 0x000fe40000010000 */
[----:B------:R-:W-:Y:S01]  /*60b0*/  FADD.FTZ R104, R104, R109 ;  /* 0x0000006d68687221 */ /* 0x000fe20000010000 */
[----:B------:R-:W-:Y:S01]  /*60c0*/  MUFU.EX2 R150, R150 ;  /* 0x0000009600967308 */ /* 0x000fe20000000800 */
[----:B------:R-:W-:Y:S02]  /*60d0*/  FADD.FTZ R109, R107, R90 ;  /* 0x0000005a6b6d7221 */ /* 0x000fe40000010000 */
[----:B------:R-:W-:Y:S02]  /*60e0*/  FADD.FTZ R90, R105, R104 ;  /* 0x00000068695a7221 */ /* 0x000fe40000010000 */
[----:B------:R-:W-:Y:S02]  /*60f0*/  FADD.FTZ R88, R88, R109 ;  /* 0x0000006d58587221 */ /* 0x000fe40000010000 */
[----:B------:R-:W-:Y:S01]  /*6100*/  LDSM.16.MT88.4 R108, [R112+0x7c00] ;  /* 0x007c0000706c783b */ /* 0x000fe20000004200 */
[C---:B------:R-:W-:Y:S02]  /*6110*/  FMUL.FTZ R78, R3.reuse, R78 ;  /* 0x0000004e034e7220 */ /* 0x040fe40000410000 */
[C---:B------:R-:W-:Y:S01]  /*6120*/  FMUL.FTZ R79, R3.reuse, R79 ;  /* 0x0000004f034f7220 */ /* 0x040fe20000410000 */
[----:B------:R-:W-:Y:S01]  /*6130*/  MUFU.EX2 R153, R153 ;  /* 0x0000009900997308 */ /* 0x000fe20000000800 */
[C---:B------:R-:W-:Y:S02]  /*6140*/  FMUL.FTZ R82, R3.reuse, R82 ;  /* 0x0000005203527220 */ /* 0x040fe40000410000 */
[----:B------:R-:W-:Y:S01]  /*6150*/  FMUL.FTZ R83, R3, R83 ;  /* 0x0000005303537220 */ /* 0x000fe20000410000 */
[----:B------:R-:W-:Y:S01]  /*6160*/  MOV R3, R0 ;  /* 0x0000000000037202 */ /* 0x000fe20000000f00 */
[--C-:B------:R-:W-:Y:S01]  /*6170*/  FFMA.FTZ R149, R14, c[0x0][0x23c], -R106.reuse ;  /* 0x00008f000e957a23 */ /* 0x100fe2000001086a */
[C---:B--2---:R-:W-:Y:S03]  /*6180*/  HMMA.16816.F32.BF16 R44, R92.reuse, R96, R44 ;  /* 0x000000605c2c723c */ /* 0x044fe6000004182c */
[--C-:B------:R-:W-:Y:S01]  /*6190*/  FFMA.FTZ R142, R15, c[0x0][0x23c], -R106.reuse ;  /* 0x00008f000f8e7a23 */ /* 0x100fe2000001086a */
[----:B------:R-:W-:Y:S01]  /*61a0*/  MUFU.EX2 R84, R161 ;  /* 0x000000a100547308 */ /* 0x000fe20000000800 */
[--C-:B------:R-:W-:Y:S02]  /*61b0*/  FFMA.FTZ R145, R18, c[0x0][0x23c], -R106.reuse ;  /* 0x00008f0012917a23 */ /* 0x100fe4000001086a */
[--C-:B------:R-:W-:Y:S01]  /*61c0*/  FFMA.FTZ R146, R19, c[0x0][0x23c], -R106.reuse ;  /* 0x00008f0013927a23 */ /* 0x100fe2000001086a */
[C---:B------:R-:W-:Y:S01]  /*61d0*/  HMMA.16816.F32.BF16 R48, R92.reuse, R98, R48 ;  /* 0x000000625c30723c */ /* 0x040fe20000041830 */
[----:B------:R-:W2:Y:S03]  /*61e0*/  LDSM.16.MT88.4 R96, [R114+0x7000] ;  /* 0x007000007260783b */ /* 0x000ea60000004200 */
[--C-:B------:R-:W-:Y:S02]  /*61f0*/  FFMA.FTZ R151, R22, c[0x0][0x23c], -R106.reuse ;  /* 0x00008f0016977a23 */ /* 0x100fe4000001086a */
[--C-:B------:R-:W-:Y:S01]  /*6200*/  FFMA.FTZ R152, R23, c[0x0][0x23c], -R106.reuse ;  /* 0x00008f0017987a23 */ /* 0x100fe2000001086a */
[----:B------:R-:W-:Y:S01]  /*6210*/  MUFU.EX2 R149, R149 ;  /* 0x0000009500957308 */ /* 0x000fe20000000800 */
[--C-:B------:R-:W-:Y:S04]  /*6220*/  FFMA.FTZ R154, R26, c[0x0][0x23c], -R106.reuse ;  /* 0x00008f001a9a7a23 */ /* 0x100fe8000001086a */
[--C-:B------:R-:W-:Y:S02]  /*6230*/  FFMA.FTZ R157, R27, c[0x0][0x23c], -R106.reuse ;  /* 0x00008f001b9d7a23 */ /* 0x100fe4000001086a */
[--C-:B------:R-:W-:Y:S02]  /*6240*/  FFMA.FTZ R162, R30, c[0x0][0x23c], -R106.reuse ;  /* 0x00008f001ea27a23 */ /* 0x100fe4000001086a */
[--C-:B------:R-:W-:Y:S01]  /*6250*/  FFMA.FTZ R31, R31, c[0x0][0x23c], -R106.reuse ;  /* 0x00008f001f1f7a23 */ /* 0x100fe2000001086a */
[----:B------:R-:W3:Y:S01]  /*6260*/  MUFU.EX2 R142, R142 ;  /* 0x0000008e008e7308 */ /* 0x000ee20000000800 */
[--C-:B------:R-:W-:Y:S02]  /*6270*/  FFMA.FTZ R165, R34, c[0x0][0x23c], -R106.reuse ;  /* 0x00008f0022a57a23 */ /* 0x100fe4000001086a */
[----:B------:R-:W-:Y:S07]  /*6280*/  FFMA.FTZ R106, R35, c[0x0][0x23c], -R106 ;  /* 0x00008f00236a7a23 */ /* 0x000fee000001086a */
[----:B------:R4:W-:Y:S10]  /*6290*/  MUFU.EX2 R164, R106 ;  /* 0x0000006a00a47308 */ /* 0x0009f40000000800 */
[----:B------:R-:W-:Y:S01]  /*62a0*/  MUFU.EX2 R145, R145 ;  /* 0x0000009100917308 */ /* 0x000fe20000000800 */
[C---:B--2---:R-:W-:Y:S09]  /*62b0*/  HMMA.16816.F32.BF16 R52, R92.reuse, R96, R52 ;  /* 0x000000605c34723c */ /* 0x044ff20000041834 */
[----:B------:R-:W2:Y:S01]  /*62c0*/  MUFU.EX2 R146, R146 ;  /* 0x0000009200927308 */ /* 0x000ea20000000800 */
[C---:B------:R-:W-:Y:S01]  /*62d0*/  HMMA.16816.F32.BF16 R56, R92.reuse, R98, R56 ;  /* 0x000000625c38723c */ /* 0x040fe20000041838 */
[----:B------:R-:W5:Y:S08]  /*62e0*/  LDSM.16.MT88.4 R96, [R112+0x7000] ;  /* 0x007000007060783b */ /* 0x000f700000004200 */
[----:B------:R-:W-:Y:S01]  /*62f0*/  MUFU.EX2 R151, R151 ;  /* 0x0000009700977308 */ /* 0x000fe20000000800 */
[----:B----4-:R-:W-:Y:S09]  /*6300*/  LDSM.16.MT88.4 R104, [R112+0x6c00] ;  /* 0x006c00007068783b */ /* 0x010ff20000004200 */
[----:B------:R-:W4:Y:S10]  /*6310*/  MUFU.EX2 R152, R152 ;  /* 0x0000009800987308 */ /* 0x000f340000000800 */
[----:B------:R-:W-:Y:S10]  /*6320*/  MUFU.EX2 R154, R154 ;  /* 0x0000009a009a7308 */ /* 0x000ff40000000800 */
[----:B------:R-:W1:Y:S01]  /*6330*/  MUFU.EX2 R157, R157 ;  /* 0x0000009d009d7308 */ /* 0x000e620000000800 */
[C---:B-----5:R-:W-:Y:S09]  /*6340*/  HMMA.16816.F32.BF16 R60, R92.reuse, R96, R60 ;  /* 0x000000605c3c723c */ /* 0x060ff2000004183c */
[----:B------:R-:W-:Y:S01]  /*6350*/  MUFU.EX2 R163, R156 ;  /* 0x0000009c00a37308 */ /* 0x000fe20000000800 */
[C---:B------:R-:W-:Y:S01]  /*6360*/  HMMA.16816.F32.BF16 R64, R92.reuse, R98, R64 ;  /* 0x000000625c40723c */ /* 0x040fe20000041840 */
[----:B------:R-:W5:Y:S08]  /*6370*/  LDSM.16.MT88.4 R96, [R114+0x8000] ;  /* 0x008000007260783b */ /* 0x000f700000004200 */
[----:B------:R-:W1:Y:S10]  /*6380*/  MUFU.EX2 R158, R158 ;  /* 0x0000009e009e7308 */ /* 0x000e740000000800 */
[----:B------:R-:W-:Y:S10]  /*6390*/  MUFU.EX2 R162, R162 ;  /* 0x000000a200a27308 */ /* 0x000ff40000000800 */
[----:B------:R-:W1:Y:S10]  /*63a0*/  MUFU.EX2 R161, R31 ;  /* 0x0000001f00a17308 */ /* 0x000e740000000800 */
[----:B------:R-:W-:Y:S01]  /*63b0*/  MUFU.EX2 R159, R159 ;  /* 0x0000009f009f7308 */ /* 0x000fe20000000800 */
[C---:B-----5:R-:W-:Y:S08]  /*63c0*/  HMMA.16816.F32.BF16 R68, R92.reuse, R96, R68 ;  /* 0x000000605c44723c */ /* 0x060ff00000041844 */
[C---:B------:R-:W-:Y:S01]  /*63d0*/  HMMA.16816.F32.BF16 R72, R92.reuse, R98, R72 ;  /* 0x000000625c48723c */ /* 0x040fe20000041848 */
[----:B------:R-:W5:Y:S01]  /*63e0*/  LDSM.16.MT88.4 R96, [R112+0x8000] ;  /* 0x008000007060783b */ /* 0x000f620000004200 */
[----:B------:R-:W1:Y:S10]  /*63f0*/  MUFU.EX2 R160, R160 ;  /* 0x000000a000a07308 */ /* 0x000e740000000800 */
[----:B------:R-:W1:Y:S01]  /*6400*/  MUFU.EX2 R165, R165 ;  /* 0x000000a500a57308 */ /* 0x000e620000000800 */
[C---:B-----5:R-:W-:Y:S08]  /*6410*/  HMMA.16816.F32.BF16 R76, R92.reuse, R96, R76 ;  /* 0x000000605c4c723c */ /* 0x060ff0000004184c */
[----:B------:R-:W-:Y:S01]  /*6420*/  HMMA.16816.F32.BF16 R80, R92, R98, R80 ;  /* 0x000000625c50723c */ /* 0x000fe20000041850 */
[----:B------:R-:W5:Y:S06]  /*6430*/  LDSM.16.MT88.4 R96, [R114+0x6400] ;  /* 0x006400007260783b */ /* 0x000f6c0000004200 */
[----:B-1----:R-:W-:Y:S01]  /*6440*/  F2FP.BF16.PACK_AB R92, R148, R147 ;  /* 0x00000093945c723e */ /* 0x002fe200000010ff */
[----:B------:R-:W-:Y:S01]  /*6450*/  FADD.FTZ R147, R147, R90 ;  /* 0x0000005a93937221 */ /* 0x000fe20000010000 */
[----:B---3--:R-:W-:Y:S03]  /*6460*/  F2FP.BF16.PACK_AB R93, R142, R149 ;  /* 0x000000958e5d723e */ /* 0x008fe600000010ff */
[----:B------:R-:W-:Y:S01]  /*6470*/  F2FP.BF16.PACK_AB R94, R144, R143 ;  /* 0x0000008f905e723e */ /* 0x000fe200000010ff */
[----:B------:R-:W-:Y:S01]  /*6480*/  FADD.FTZ R149, R149, R88 ;  /* 0x0000005895957221 */ /* 0x000fe20000010000 */
[----:B--2---:R-:W-:Y:S01]  /*6490*/  F2FP.BF16.PACK_AB R95, R146, R145 ;  /* 0x00000091925f723e */ /* 0x004fe200000010ff */
[----:B------:R-:W-:Y:S02]  /*64a0*/  FADD.FTZ R148, R148, R147 ;  /* 0x0000009394947221 */ /* 0x000fe40000010000 */
[----:B------:R-:W-:Y:S02]  /*64b0*/  FADD.FTZ R142, R142, R149 ;  /* 0x000000958e8e7221 */ /* 0x000fe40000010000 */
[----:B------:R-:W-:Y:S02]  /*64c0*/  FADD.FTZ R143, R143, R148 ;  /* 0x000000948f8f7221 */ /* 0x000fe40000010000 */
[----:B------:R-:W-:Y:S02]  /*64d0*/  FADD.FTZ R145, R145, R142 ;  /* 0x0000008e91917221 */ /* 0x000fe40000010000 */
[----:B------:R-:W-:Y:S02]  /*64e0*/  FADD.FTZ R144, R144, R143 ;  /* 0x0000008f90907221 */ /* 0x000fe40000010000 */
[----:B------:R-:W-:Y:S01]  /*64f0*/  FADD.FTZ R146, R146, R145 ;  /* 0x0000009192927221 */ /* 0x000fe20000010000 */
[C---:B-----5:R-:W-:Y:S08]  /*6500*/  HMMA.16816.F32.BF16 R36, R92.reuse, R96, R36 ;  /* 0x000000605c24723c */ /* 0x060ff00000041824 */
        /* <DEDUP_REMOVED lines=19> */
[----:B----4-:R-:W-:Y:S03]  /*6640*/  F2FP.BF16.PACK_AB R93, R152, R151 ;  /* 0x00000097985d723e */ /* 0x010fe600000010ff */
[----:B------:R-:W-:Y:S01]  /*6650*/  F2FP.BF16.PACK_AB R94, R84, R153 ;  /* 0x00000099545e723e */ /* 0x000fe200000010ff */
[----:B------:R-:W-:Y:S01]  /*6660*/  FADD.FTZ R150, R150, R155 ;  /* 0x0000009b96967221 */ /* 0x000fe20000010000 */
[----:B------:R-:W-:Y:S03]  /*6670*/  F2FP.BF16.PACK_AB R95, R157, R154 ;  /* 0x0000009a9d5f723e */ /* 0x000fe600000010ff */
[----:B------:R-:W-:Y:S04]  /*6680*/  FADD.FTZ R153, R153, R150 ;  /* 0x0000009699997221 */ /* 0x000fe80000010000 */
[----:B------:R-:W-:Y:S01]  /*6690*/  FADD.FTZ R84, R84, R153 ;  /* 0x0000009954547221 */ /* 0x000fe20000010000 */
[C---:B-1----:R-:W-:Y:S08]  /*66a0*/  HMMA.16816.F32.BF16 R36, R92.reuse, R96, R36 ;  /* 0x000000605c24723c */ /* 0x042ff00000041824 */
[C---:B------:R-:W-:Y:S01]  /*66b0*/  HMMA.16816.F32.BF16 R40, R92.reuse, R98, R40 ;  /* 0x000000625c28723c */ /* 0x040fe20000041828 */
[----:B------:R-:W1:Y:S07]  /*66c0*/  LDSM.16.MT88.4 R96, [R114+0x7800] ;  /* 0x007800007260783b */ /* 0x000e6e0000004200 */
[C---:B------:R-:W-:Y:S08]  /*66d0*/  HMMA.16816.F32.BF16 R44, R92.reuse, R100, R44 ;  /* 0x000000645c2c723c */ /* 0x040ff0000004182c */
        /* <DEDUP_REMOVED lines=17> */
[----:B------:R-:W-:Y:S01]  /*67f0*/  F2FP.BF16.PACK_AB R94, R160, R159 ;  /* 0x0000009fa05e723e */ /* 0x000fe200000010ff */
[----:B------:R-:W-:Y:S01]  /*6800*/  FADD.FTZ R158, R158, R163 ;  /* 0x000000a39e9e7221 */ /* 0x000fe20000010000 */
[----:B------:R-:W-:Y:S07]  /*6810*/  F2FP.BF16.PACK_AB R95, R164, R165 ;  /* 0x000000a5a45f723e */ /* 0x000fee00000010ff */
[C---:B-1----:R-:W-:Y:S08]  /*6820*/  HMMA.16816.F32.BF16 R36, R92.reuse, R96, R36 ;  /* 0x000000605c24723c */ /* 0x042ff00000041824 */
[C---:B------:R-:W-:Y:S01]  /*6830*/  HMMA.16816.F32.BF16 R40, R92.reuse, R98, R40 ;  /* 0x000000625c28723c */ /* 0x040fe20000041828 */
[----:B------:R-:W1:Y:S07]  /*6840*/  LDSM.16.MT88.4 R96, [R114+0x8c00] ;  /* 0x008c00007260783b */ /* 0x000e6e0000004200 */
[C---:B------:R-:W-:Y:S08]  /*6850*/  HMMA.16816.F32.BF16 R44, R92.reuse, R104, R44 ;  /* 0x000000685c2c723c */ /* 0x040ff0000004182c */
[C---:B------:R-:W-:Y:S01]  /*6860*/  HMMA.16816.F32.BF16 R48, R92.reuse, R106, R48 ;  /* 0x0000006a5c30723c */ /* 0x040fe20000041830 */
[----:B------:R-:W3:Y:S07]  /*6870*/  LDSM.16.MT88.4 R104, [R112+0x8c00] ;  /* 0x008c00007068783b */ /* 0x000eee0000004200 */
[C---:B--2---:R-:W-:Y:S08]  /*6880*/  HMMA.16816.F32.BF16 R52, R92.reuse, R100, R52 ;  /* 0x000000645c34723c */ /* 0x044ff00000041834 */
[C---:B------:R-:W-:Y:S08]  /*6890*/  HMMA.16816.F32.BF16 R56, R92.reuse, R102, R56 ;  /* 0x000000665c38723c */ /* 0x040ff00000041838 */
[C---:B------:R-:W-:Y:S07]  /*68a0*/  HMMA.16816.F32.BF16 R60, R92.reuse, R108, R60 ;  /* 0x0000006c5c3c723c */ /* 0x040fee000004183c */
[----:B------:R-:W-:Y:S01]  /*68b0*/  FADD.FTZ R109, R159, R158 ;  /* 0x0000009e9f6d7221 */ /* 0x000fe20000010000 */
[C---:B------:R-:W-:Y:S04]  /*68c0*/  HMMA.16816.F32.BF16 R64, R92.reuse, R110, R64 ;  /* 0x0000006e5c40723c */ /* 0x040fe80000041840 */
[----:B------:R-:W-:Y:S04]  /*68d0*/  FADD.FTZ R109, R160, R109 ;  /* 0x0000006da06d7221 */ /* 0x000fe80000010000 */
[C---:B-1----:R-:W-:Y:S07]  /*68e0*/  HMMA.16816.F32.BF16 R68, R92.reuse, R96, R68 ;  /* 0x000000605c44723c */ /* 0x042fee0000041844 */
[----:B------:R-:W-:Y:S01]  /*68f0*/  FADD.FTZ R97, R151, R146 ;  /* 0x0000009297617221 */ /* 0x000fe20000010000 */
[C---:B------:R-:W-:Y:S04]  /*6900*/  HMMA.16816.F32.BF16 R72, R92.reuse, R98, R72 ;  /* 0x000000625c48723c */ /* 0x040fe80000041848 */
[----:B------:R-:W-:Y:S04]  /*6910*/  FADD.FTZ R97, R152, R97 ;  /* 0x0000006198617221 */ /* 0x000fe80000010000 */
[C---:B---3--:R-:W-:Y:S04]  /*6920*/  HMMA.16816.F32.BF16 R76, R92.reuse, R104, R76 ;  /* 0x000000685c4c723c */ /* 0x048fe8000004184c */
[----:B------:R-:W-:Y:S04]  /*6930*/  FADD.FTZ R154, R154, R97 ;  /* 0x000000619a9a7221 */ /* 0x000fe80000010000 */
[----:B------:R-:W-:Y:S01]  /*6940*/  FADD.FTZ R157, R157, R154 ;  /* 0x0000009a9d9d7221 */ /* 0x000fe20000010000 */
[----:B------:R-:W-:Y:S03]  /*6950*/  HMMA.16816.F32.BF16 R80, R92, R106, R80 ;  /* 0x0000006a5c50723c */ /* 0x000fe60000041850 */
[----:B------:R-:W-:Y:S04]  /*6960*/  FADD.FTZ R162, R162, R157 ;  /* 0x0000009da2a27221 */ /* 0x000fe80000010000 */
[----:B------:R-:W-:Y:S05]  /*6970*/  FADD.FTZ R162, R161, R162 ;  /* 0x000000a2a1a27221 */ /* 0x000fea0000010000 */
[----:B------:R-:W-:Y:S04]  /*6980*/  FADD.FTZ R165, R165, R162 ;  /* 0x000000a2a5a57221 */ /* 0x000fe80000010000 */
[----:B------:R-:W-:Y:S01]  /*6990*/  FADD.FTZ R108, R164, R165 ;  /* 0x000000a5a46c7221 */ /* 0x000fe20000010000 */
[----:B------:R-:W-:-:S05]  /*69a0*/  @P0 BRA `(.L_x_168) ;  /* 0xffffe79000000947 */ /* 0x000fca000383ffff */
.L_x_167:
[----:B------:R-:W1:Y:S01]  /*69b0*/  SHFL.BFLY PT, R6, R109, 0x2, 0x1f ;  /* 0x0c401f006d067f89 */ /* 0x000e6200000e0000 */
[----:B------:R-:W-:Y:S01]  /*69c0*/  MOV R10, 0x3f800000 ;  /* 0x3f800000000a7802 */ /* 0x000fe20000000f00 */
[----:B------:R-:W-:Y:S01]  /*69d0*/  BSSY B0, `(.L_x_171) ;  /* 0x00000d9000007945 */ /* 0x000fe20003800000 */
[----:B------:R-:W-:Y:S01]  /*69e0*/  MOV R11, 0x3f800000 ;  /* 0x3f800000000b7802 */ /* 0x000fe20000000f00 */
[----:B------:R-:W2:Y:S01]  /*69f0*/  SHFL.BFLY PT, R3, R108, 0x2, 0x1f ;  /* 0x0c401f006c037f89 */ /* 0x000ea200000e0000 */
[----:B------:R-:W-:-:S03]  /*6a00*/  IMAD R12, R125, 0x10, R132 ;  /* 0x000000107d0c7824 */ /* 0x000fc600078e0284 */
[----:B------:R-:W3:Y:S01]  /*6a10*/  S2R R7, SR_TID.X ;  /* 0x0000000000077919 */ /* 0x000ee20000002100 */
[----:B-1----:R-:W-:Y:S02]  /*6a20*/  FADD.FTZ R6, R6, R109 ;  /* 0x0000006d06067221 */ /* 0x002fe40000010000 */
[----:B--2---:R-:W-:-:S03]  /*6a30*/  FADD.FTZ R3, R3, R108 ;  /* 0x0000006c03037221 */ /* 0x004fc60000010000 */
[----:B------:R-:W1:Y:S01]  /*6a40*/  SHFL.BFLY PT, R9, R6, 0x1, 0x1f ;  /* 0x0c201f0006097f89 */ /* 0x000e6200000e0000 */
[----:B---3--:R-:W-:-:S03]  /*6a50*/  SHF.R.S32.HI R4, RZ, 0x1f, R7 ;  /* 0x0000001fff047819 */ /* 0x008fc60000011407 */
[----:B------:R-:W2:Y:S01]  /*6a60*/  SHFL.BFLY PT, R8, R3, 0x1, 0x1f ;  /* 0x0c201f0003087f89 */ /* 0x000ea200000e0000 */
[CC--:B------:R-:W-:Y:S02]  /*6a70*/  LEA.HI R5, R4.reuse, R7.reuse, RZ, 0x2 ;  /* 0x0000000704057211 */ /* 0x0c0fe400078f10ff */
[----:B------:R-:W-:Y:S01]  /*6a80*/  LEA.HI R4, R4, R7, RZ, 0x5 ;  /* 0x0000000704047211 */ /* 0x000fe200078f28ff */
[----:B-1----:R-:W-:Y:S01]  /*6a90*/  FADD.FTZ R9, R6, R9 ;  /* 0x0000000906097221 */ /* 0x002fe20000010000 */
[----:B------:R-:W-:Y:S02]  /*6aa0*/  LOP3.LUT R6, R5, 0xfffffffc, RZ, 0xc0, !PT ;  /* 0xfffffffc05067812 */ /* 0x000fe400078ec0ff */
[----:B------:R-:W-:Y:S01]  /*6ab0*/  SHF.R.S32.HI R5, RZ, 0x2, R5 ;  /* 0x00000002ff057819 */ /* 0x000fe20000011405 */
[----:B--2---:R-:W-:Y:S01]  /*6ac0*/  FADD.FTZ R8, R3, R8 ;  /* 0x0000000803087221 */ /* 0x004fe20000010000 */
[----:B------:R-:W-:Y:S01]  /*6ad0*/  FSETP.NE.FTZ.AND P4, PT, R9, RZ, PT ;  /* 0x000000ff0900720b */ /* 0x000fe20003f95000 */
[----:B------:R-:W-:Y:S01]  /*6ae0*/  IMAD.IADD R6, R7, 0x1, -R6 ;  /* 0x0000000107067824 */ /* 0x000fe200078e0a06 */
[----:B------:R-:W-:-:S02]  /*6af0*/  SHF.R.S32.HI R3, RZ, 0x5, R4 ;  /* 0x00000005ff037819 */ /* 0x000fc40000011404 */
[----:B------:R-:W-:Y:S02]  /*6b00*/  FSETP.NE.FTZ.AND P3, PT, R8, RZ, PT ;  /* 0x000000ff0800720b */ /* 0x000fe40003f75000 */
[----:B------:R-:W-:Y:S02]  /*6b10*/  LEA R3, R3, R6, 0x8 ;  /* 0x0000000603037211 */ /* 0x000fe400078e40ff */
[----:B------:R-:W-:Y:S02]  /*6b20*/  SHF.R.S32.HI R6, RZ, 0x1f, R5 ;  /* 0x0000001fff067819 */ /* 0x000fe40000011405 */
[----:B------:R-:W-:Y:S02]  /*6b30*/  LOP3.LUT R4, R4, 0xffffffe0, RZ, 0xc0, !PT ;  /* 0xffffffe004047812 */ /* 0x000fe400078ec0ff */
[----:B------:R-:W-:Y:S01]  /*6b40*/  LEA.HI R6, R6, R5, RZ, 0x3 ;  /* 0x0000000506067211 */ /* 0x000fe200078f18ff */
[----:B------:R-:W1:Y:S02]  /*6b50*/  @P4 MUFU.RCP R10, R9 ;  /* 0x00000009000a4308 */ /* 0x000e640000001000 */
[----:B------:R-:W-:Y:S01]  /*6b60*/  IMAD.IADD R4, R7, 0x1, -R4 ;  /* 0x0000000107047824 */ /* 0x000fe200078e0a04 */
[----:B------:R-:W-:-:S05]  /*6b70*/  LOP3.LUT R6, R6, 0xfffffff8, RZ, 0xc0, !PT ;  /* 0xfffffff806067812 */ /* 0x000fca00078ec0ff */
[----:B------:R-:W2:Y:S01]  /*6b80*/  @P3 MUFU.RCP R11, R8 ;  /* 0x00000008000b3308 */ /* 0x000ea20000001000 */
[----:B------:R-:W-:-:S05]  /*6b90*/  IMAD.IADD R6, R5, 0x1, -R6 ;  /* 0x0000000105067824 */ /* 0x000fca00078e0a06 */
[----:B------:R-:W-:Y:S01]  /*6ba0*/  LEA.HI R5, R6, R6, RZ, 0x1 ;  /* 0x0000000606057211 */ /* 0x000fe200078f08ff */
[C---:B-1----:R-:W-:Y:S01]  /*6bb0*/  FMUL.FTZ R36, R10.reuse, R36 ;  /* 0x000000240a247220 */ /* 0x042fe20000410000 */
[----:B------:R-:W1:Y:S01]  /*6bc0*/  @P4 MUFU.LG2 R9, R9 ;  /* 0x0000000900094308 */ /* 0x000e620000000c00 */
[C---:B------:R-:W-:Y:S02]  /*6bd0*/  FMUL.FTZ R37, R10.reuse, R37 ;  /* 0x000000250a257220 */ /* 0x040fe40000410000 */
[C---:B------:R-:W-:Y:S02]  /*6be0*/  FMUL.FTZ R40, R10.reuse, R40 ;  /* 0x000000280a287220 */ /* 0x040fe40000410000 */
[C---:B------:R-:W-:Y:S01]  /*6bf0*/  FMUL.FTZ R41, R10.reuse, R41 ;  /* 0x000000290a297220 */ /* 0x040fe20000410000 */
[----:B------:R-:W-:Y:S01]  /*6c00*/  F2FP.BF16.PACK_AB R36, R37, R36 ;  /* 0x000000242524723e */ /* 0x000fe200000010ff */
[C---:B------:R-:W-:Y:S01]  /*6c10*/  FMUL.FTZ R44, R10.reuse, R44 ;  /* 0x0000002c0a2c7220 */ /* 0x040fe20000410000 */
[----:B------:R-:W3:Y:S01]  /*6c20*/  @P3 MUFU.LG2 R8, R8 ;  /* 0x0000000800083308 */ /* 0x000ee20000000c00 */
        /* <DEDUP_REMOVED lines=28> */
[----:B------:R-:W-:Y:S01]  /*6df0*/  SHF.R.S32.HI R10, RZ, 0x1, R5 ;  /* 0x00000001ff0a7819 */ /* 0x000fe20000011405 */
[----:B--2---:R-:W-:Y:S01]  /*6e00*/  FMUL.FTZ R39, R11, R39 ;  /* 0x000000270b277220 */ /* 0x004fe20000410000 */
[----:B------:R-:W-:Y:S01]  /*6e10*/  LOP3.LUT R5, R5, 0x3fffffe, RZ, 0xc0, !PT ;  /* 0x03fffffe05057812 */ /* 0x000fe200078ec0ff */
[C---:B------:R-:W-:Y:S01]  /*6e20*/  FMUL.FTZ R38, R11.reuse, R38 ;  /* 0x000000260b267220 */ /* 0x040fe20000410000 */
[----:B------:R-:W-:Y:S01]  /*6e30*/  LOP3.LUT P0, RZ, R10, 0x2, RZ, 0xc0, !PT ;  /* 0x000000020aff7812 */ /* 0x000fe2000780c0ff */
[----:B------:R-:W-:Y:S01]  /*6e40*/  FMUL.FTZ R43, R11, R43 ;  /* 0x0000002b0b2b7220 */ /* 0x000fe20000410000 */
[----:B------:R-:W-:Y:S01]  /*6e50*/  F2FP.BF16.PACK_AB R76, R77, R76 ;  /* 0x0000004c4d4c723e */ /* 0x000fe200000010ff */
[----:B------:R-:W-:Y:S01]  /*6e60*/  FMUL.FTZ R42, R11, R42 ;  /* 0x0000002a0b2a7220 */ /* 0x000fe20000410000 */
[----:B------:R-:W-:Y:S01]  /*6e70*/  F2FP.BF16.PACK_AB R38, R39, R38 ;  /* 0x000000262726723e */ /* 0x000fe200000010ff */
[----:B------:R-:W-:Y:S01]  /*6e80*/  FMUL.FTZ R47, R11, R47 ;  /* 0x0000002f0b2f7220 */ /* 0x000fe20000410000 */
[----:B------:R-:W-:Y:S01]  /*6e90*/  F2FP.BF16.PACK_AB R80, R81, R80 ;  /* 0x000000505150723e */ /* 0x000fe200000010ff */
        /* <DEDUP_REMOVED lines=28> */
[----:B------:R-:W-:Y:S01]  /*7060*/  SHF.L.U32 R11, R10, 0x6, RZ ;  /* 0x000000060a0b7819 */ /* 0x000fe200000006ff */
[----:B------:R-:W-:Y:S01]  /*7070*/  IMAD.IADD R6, R6, 0x1, -R5 ;  /* 0x0000000106067824 */ /* 0x000fe200078e0a05 */
[----:B------:R-:W-:Y:S01]  /*7080*/  LOP3.LUT R5, R10, 0x1, RZ, 0xc0, !PT ;  /* 0x000000010a057812 */ /* 0x000fe200078ec0ff */
[----:B-1----:R-:W-:Y:S01]  /*7090*/  @P4 FMUL.FTZ R9, R9, 0.69314718246459960938 ;  /* 0x3f31721809094820 */ /* 0x002fe20000410000 */
[----:B------:R-:W-:-:S02]  /*70a0*/  LOP3.LUT R11, R11, 0xc0, RZ, 0xc0, !PT ;  /* 0x000000c00b0b7812 */ /* 0x000fc400078ec0ff */
[----:B------:R-:W-:Y:S02]  /*70b0*/  LEA R3, R6, R3, 0x4 ;  /* 0x0000000306037211 */ /* 0x000fe400078e20ff */
[----:B------:R-:W-:Y:S02]  /*70c0*/  LEA.HI R6, R11, R11, RZ, 0x1d ;  /* 0x0000000b0b067211 */ /* 0x000fe400078fe8ff */
[----:B------:R-:W-:Y:S02]  /*70d0*/  ISETP.NE.U32.AND P1, PT, R5, 0x1, PT ;  /* 0x000000010500780c */ /* 0x000fe40003f25070 */
[----:B------:R-:W1:Y:S01]  /*70e0*/  LDC.U8 R5, c[0x0][0x329] ;  /* 0x0000ca40ff057b82 */ /* 0x000e620000000000 */
[----:B------:R-:W-:Y:S01]  /*70f0*/  IMAD.U32 R3, R3, 0x2, R6 ;  /* 0x0000000203037824 */ /* 0x000fe200078e0006 */
[----:B------:R-:W-:Y:S02]  /*7100*/  F2FP.BF16.PACK_AB R78, R79, R78 ;  /* 0x0000004e4f4e723e */ /* 0x000fe400000010ff */
[----:B------:R-:W-:-:S02]  /*7110*/  F2FP.BF16.PACK_AB R82, R83, R82 ;  /* 0x000000525352723e */ /* 0x000fc400000010ff */
[----:B------:R-:W-:Y:S02]  /*7120*/  SHF.L.U32 R11, R3, 0x1, RZ ;  /* 0x00000001030b7819 */ /* 0x000fe400000006ff */
[----:B------:R-:W-:Y:S01]  /*7130*/  MOV R3, 0x20 ;  /* 0x0000002000037802 */ /* 0x000fe20000000f00 */
[----:B------:R-:W2:Y:S01]  /*7140*/  LDC.U8 R6, c[0x0][0x328] ;  /* 0x0000ca00ff067b82 */ /* 0x000ea20000000000 */
[----:B------:R-:W-:Y:S01]  /*7150*/  IADD3 R15, R11, -0x10, RZ ;  /* 0xfffffff00b0f7810 */ /* 0x000fe20007ffe0ff */
[----:B------:R-:W-:Y:S01]  /*7160*/  STS [R11], R36 ;  /* 0x000000240b007388 */ /* 0x000fe20000000800 */
[----:B------:R-:W-:Y:S02]  /*7170*/  SEL R10, R3, 0xffffffe0, !P0 ;  /* 0xffffffe0030a7807 */ /* 0x000fe40004000000 */
[----:B------:R-:W-:Y:S01]  /*7180*/  @P1 IADD3 R15, R11, 0x10, RZ ;  /* 0x000000100b0f1810 */ /* 0x000fe20007ffe0ff */
[----:B------:R-:W-:Y:S01]  /*7190*/  STS [R11+0x200], R38 ;  /* 0x000200260b007388 */ /* 0x000fe20000000800 */
[----:B------:R-:W-:Y:S01]  /*71a0*/  ISETP.NE.AND P0, PT, R121, -0x1, PT ;  /* 0xffffffff7900780c */ /* 0x000fe20003f05270 */
[----:B------:R-:W-:Y:S01]  /*71b0*/  IMAD.IADD R19, R11, 0x1, R10 ;  /* 0x000000010b137824 */ /* 0x000fe200078e020a */
[----:B------:R-:W-:Y:S01]  /*71c0*/  IADD3 R17, R10, R15, RZ ;  /* 0x0000000f0a117210 */ /* 0x000fe20007ffe0ff */
[----:B------:R4:W-:Y:S04]  /*71d0*/  STS [R15], R40 ;  /* 0x000000280f007388 */ /* 0x0009e80000000800 */
[----:B------:R5:W-:Y:S01]  /*71e0*/  STS [R15+0x200], R42 ;  /* 0x0002002a0f007388 */ /* 0x000be20000000800 */
[----:B-1----:R-:W-:-:S03]  /*71f0*/  ISETP.NE.AND P2, PT, R5, RZ, PT ;  /* 0x000000ff0500720c */ /* 0x002fc60003f45270 */
[----:B------:R-:W-:Y:S04]  /*7200*/  STS [R19], R44 ;  /* 0x0000002c13007388 */ /* 0x000fe80000000800 */
[----:B------:R-:W-:Y:S01]  /*7210*/  STS [R19+0x200], R46 ;  /* 0x0002002e13007388 */ /* 0x000fe20000000800 */
[----:B--2---:R-:W-:-:S03]  /*7220*/  ISETP.NE.AND P5, PT, R6, RZ, PT ;  /* 0x000000ff0600720c */ /* 0x004fc60003fa5270 */
[----:B------:R-:W-:Y:S02]  /*7230*/  STS [R17], R48 ;  /* 0x0000003011007388 */ /* 0x000fe40000000800 */
[----:B------:R-:W-:Y:S02]  /*7240*/  @P2 MOV R13, c[0x0][0x210] ;  /* 0x00008400000d2a02 */ /* 0x000fe40000000f00 */
[----:B------:R-:W-:Y:S01]  /*7250*/  STS [R17+0x200], R50 ;  /* 0x0002003211007388 */ /* 0x000fe20000000800 */
[----:B------:R-:W-:Y:S01]  /*7260*/  ISETP.NE.OR P1, PT, R5, RZ, !P5 ;  /* 0x000000ff0500720c */ /* 0x000fe20006f25670 */
[----:B------:R-:W-:Y:S01]  /*7270*/  @!P2 IMAD.MOV.U32 R5, RZ, RZ, c[0x0][0x214] ;  /* 0x00008500ff05a624 */ /* 0x000fe200078e00ff */
[----:B------:R-:W-:Y:S01]  /*7280*/  @P2 MOV R10, 0x1 ;  /* 0x00000001000a2802 */ /* 0x000fe20000000f00 */
[----:B------:R-:W-:Y:S01]  /*7290*/  STS [R11+0x1000], R52 ;  /* 0x001000340b007388 */ /* 0x000fe20000000800 */
[----:B------:R-:W-:Y:S02]  /*72a0*/  @P2 IMAD R13, R13, c[0x0][0x214], RZ ;  /* 0x000085000d0d2a24 */ /* 0x000fe400078e02ff */
[----:B------:R-:W-:Y:S01]  /*72b0*/  @!P2 SEL R13, R5, c[0x0][0x234], !P5 ;  /* 0x00008d00050daa07 */ /* 0x000fe20006800000 */
[----:B------:R-:W-:Y:S01]  /*72c0*/  STS [R11+0x1200], R54 ;  /* 0x001200360b007388 */ /* 0x000fe20000000800 */
[----:B----4-:R-:W-:Y:S01]  /*72d0*/  @P0 IMAD.WIDE.U32 R40, R121, c[0x0][0x1e8], RZ ;  /* 0x00007a0079280a25 */ /* 0x010fe200078e00ff */
[----:B------:R-:W-:Y:S01]  /*72e0*/  LOP3.LUT P5, RZ, R4, 0x3, RZ, 0xc0, !PT ;  /* 0x0000000304ff7812 */ /* 0x000fe200078ac0ff */
[----:B-----5:R-:W-:Y:S01]  /*72f0*/  CS2R R42, SRZ ;  /* 0x00000000002a7805 */ /* 0x020fe2000001ff00 */
[----:B------:R-:W-:Y:S01]  /*7300*/  STS [R15+0x1000], R56 ;  /* 0x001000380f007388 */ /* 0x000fe20000000800 */
[----:B------:R-:W-:-:S03]  /*7310*/  @!P2 IMAD R10, R13, c[0x0][0x1c0], RZ ;  /* 0x000070000d0aaa24 */ /* 0x000fc600078e02ff */
        /* <DEDUP_REMOVED lines=9> */
[----:B------:R4:W-:Y:S04]  /*73b0*/  STS [R19+0x2000], R76 ;  /* 0x0020004c13007388 */ /* 0x0009e80000000800 */
[----:B------:R4:W-:Y:S04]  /*73c0*/  STS [R19+0x2200], R78 ;  /* 0x0022004e13007388 */ /* 0x0009e80000000800 */
[----:B------:R4:W-:Y:S04]  /*73d0*/  STS [R17+0x2000], R80 ;  /* 0x0020005011007388 */ /* 0x0009e80000000800 */
[----:B------:R4:W-:Y:S01]  /*73e0*/  STS [R17+0x2200], R82 ;  /* 0x0022005211007388 */ /* 0x0009e20000000800 */
[----:B-1----:R-:W-:-:S02]  /*73f0*/  @P0 IMAD R11, R121, c[0x0][0x1ec], R41 ;  /* 0x00007b00790b0a24 */ /* 0x002fc400078e0229 */
[----:B---3--:R-:W-:Y:S01]  /*7400*/  @P3 FMUL.FTZ R41, R8, 0.69314718246459960938 ;  /* 0x3f31721808293820 */ /* 0x008fe20000410000 */
[----:B------:R-:W-:Y:S01]  /*7410*/  BAR.SYNC.DEFER_BLOCKING 0x0 ;  /* 0x0000000000007b1d */ /* 0x000fe20000010000 */
[----:B--2---:R-:W-:-:S05]  /*7420*/  @P0 MOV R15, R40 ;  /* 0x00000028000f0202 */ /* 0x004fca0000000f00 */
[----:B------:R-:W1:Y:S04]  /*7430*/  S2R R3, SR_CTAID.Y ;  /* 0x0000000000037919 */ /* 0x000e680000002600 */
[----:B------:R-:W2:Y:S04]  /*7440*/  S2R R5, SR_CTAID.X ;  /* 0x0000000000057919 */ /* 0x000ea80000002500 */
[----:B------:R-:W3:Y:S04]  /*7450*/  S2R R6, SR_CTAID.Z ;  /* 0x0000000000067919 */ /* 0x000ee80000002700 */
[----:B------:R4:W4:Y:S04]  /*7460*/  LDS.128 R32, [R122] ;  /* 0x000000007a207984 */ /* 0x0009280000000c00 */
[----:B------:R4:W4:Y:S01]  /*7470*/  LDS.128 R28, [R122+0x800] ;  /* 0x000800007a1c7984 */ /* 0x0009220000000c00 */
[----:B-1----:R-:W-:Y:S01]  /*7480*/  @!P1 IMAD R14, R3, c[0x0][0x214], RZ ;  /* 0x00008500030e9a24 */ /* 0x002fe200078e02ff */
[----:B------:R-:W-:-:S02]  /*7490*/  @!P0 SHF.R.S32.HI R7, RZ, 0x1f, R3 ;  /* 0x0000001fff078819 */ /* 0x000fc40000011403 */
[----:B------:R1:W1:Y:S01]  /*74a0*/  LDS.128 R24, [R122+0x1000] ;  /* 0x001000007a187984 */ /* 0x0002620000000c00 */
[----:B------:R-:W-:Y:S01]  /*74b0*/  IMAD R10, R3, R10, RZ ;  /* 0x0000000a030a7224 */ /* 0x000fe200078e02ff */
[----:B------:R-:W-:Y:S02]  /*74c0*/  @!P1 SEL R121, R14, R121, !P0 ;  /* 0x000000790e799207 */ /* 0x000fe40004000000 */
[----:B------:R1:W1:Y:S01]  /*74d0*/  LDS.128 R20, [R122+0x1800] ;  /* 0x001800007a147984 */ /* 0x0002620000000c00 */
[----:B------:R-:W-:Y:S01]  /*74e0*/  @P2 MOV R14, c[0x0][0x210] ;  /* 0x00008400000e2a02 */ /* 0x000fe20000000f00 */
[----:B------:R-:W-:Y:S01]  /*74f0*/  @!P0 IMAD R40, R7, c[0x0][0x1e0], RZ ;  /* 0x0000780007288a24 */ /* 0x000fe200078e02ff */
[----:B------:R-:W-:Y:S01]  /*7500*/  @!P2 MOV R14, 0x1 ;  /* 0x00000001000ea802 */ /* 0x000fe20000000f00 */
[----:B------:R1:W1:Y:S01]  /*7510*/  LDS.128 R16, [R122+0x2000] ;  /* 0x002000007a107984 */ /* 0x0002620000000c00 */
[----:B------:R-:W-:Y:S01]  /*7520*/  SEL R10, R10, RZ, P1 ;  /* 0x000000ff0a0a7207 */ /* 0x000fe20000800000 */
[--C-:B------:R-:W-:Y:S01]  /*7530*/  @!P1 IMAD.MOV.U32 R42, RZ, RZ, R121.reuse ;  /* 0x000000ffff2a9224 */ /* 0x100fe200078e0079 */
[----:B------:R-:W-:Y:S01]  /*7540*/  @!P1 SHF.R.S32.HI R43, RZ, 0x1f, R121 ;  /* 0x0000001fff2b9819 */ /* 0x000fe20000011479 */
[----:B------:R1:W1:Y:S01]  /*7550*/  LDS.128 R36, [R122+0x2800] ;  /* 0x002800007a247984 */ /* 0x0002620000000c00 */
[----:B--2---:R-:W-:Y:S01]  /*7560*/  IMAD R4, R5, R14, RZ ;  /* 0x0000000e05047224 */ /* 0x004fe200078e02ff */
[----:B------:R-:W-:Y:S01]  /*7570*/  MOV R7, 0x7f800000 ;  /* 0x7f80000000077802 */ /* 0x000fe20000000f00 */
[----:B---3--:R-:W-:-:S02]  /*7580*/  IMAD R10, R6, R13, R10 ;  /* 0x0000000d060a7224 */ /* 0x008fc400078e020a */
[----:B------:R-:W-:Y:S02]  /*7590*/  IMAD.SHL.U32 R13, R4, 0x40, RZ ;  /* 0x00000040040d7824 */ /* 0x000fe400078e00ff */
[----:B------:R-:W-:Y:S02]  /*75a0*/  @!P0 IMAD R40, R3, c[0x0][0x1e4], R40 ;  /* 0x0000790003288a24 */ /* 0x000fe400078e0228 */
[----:B------:R-:W-:Y:S01]  /*75b0*/  @!P0 IMAD.WIDE.U32 R44, R3, c[0x0][0x1e0], RZ ;  /* 0x00007800032c8a25 */ /* 0x000fe200078e00ff */
[--C-:B------:R-:W-:Y:S02]  /*75c0*/  IADD3 R4, P2, P1, R13, R42, R10.reuse ;  /* 0x0000002a0d047210 */ /* 0x100fe4000795e00a */
[----:B------:R-:W-:Y:S01]  /*75d0*/  SHF.R.S32.HI R13, RZ, 0x1f, R13 ;  /* 0x0000001fff0d7819 */ /* 0x000fe2000001140d */
[----:B------:R-:W-:Y:S01]  /*75e0*/  @P3 FFMA.FTZ R7, R0, c[0x0][0x238], R41 ;  /* 0x00008e0000073a23 */ /* 0x000fe20000010029 */
[----:B------:R-:W-:Y:S02]  /*75f0*/  SHF.R.S32.HI R10, RZ, 0x1f, R10 ;  /* 0x0000001fff0a7819 */ /* 0x000fe4000001140a */
[----:B------:R-:W-:Y:S01]  /*7600*/  MOV R3, 0x7f800000 ;  /* 0x7f80000000037802 */ /* 0x000fe20000000f00 */
[----:B------:R-:W-:Y:S01]  /*7610*/  @P4 FFMA.FTZ R3, R2, c[0x0][0x238], R9 ;  /* 0x00008e0002034a23 */ /* 0x000fe20000010009 */
[----:B------:R-:W-:-:S02]  /*7620*/  @!P0 MOV R15, R44 ;  /* 0x0000002c000f8202 */ /* 0x000fc40000000f00 */
[----:B------:R-:W-:Y:S02]  /*7630*/  @!P0 IADD3 R11, R45, R40, RZ ;  /* 0x000000282d0b8210 */ /* 0x000fe40007ffe0ff */
[----:B------:R-:W-:Y:S01]  /*7640*/  IADD3.X R10, R13, R43, R10, P2, P1 ;  /* 0x0000002b0d0a7210 */ /* 0x000fe200017e240a */
[----:B------:R-:W-:Y:S05]  /*7650*/  @P5 BRA `(.L_x_172) ;  /* 0x0000010000005947 */ /* 0x000fea0003800000 */
        /* <DEDUP_REMOVED lines=16> */
.L_x_172:
[----:B------:R-:W-:Y:S05]  /*7760*/  BSYNC B0 ;  /* 0x0000000000007941 */ /* 0x000fea0003800000 */
.L_x_171:
[----:B------:R-:W-:Y:S01]  /*7770*/  IADD3 R4, P0, R136, R15, RZ ;  /* 0x0000000f88047210 */ /* 0x000fe20007f1e0ff */
[----:B------:R-:W-:Y:S01]  /*7780*/  BSSY B0, `(.L_x_173) ;  /* 0x0000013000007945 */ /* 0x000fe20003800000 */
[----:B------:R-:W-:Y:S02]  /*7790*/  SHF.R.S32.HI R0, RZ, 0x1f, R6 ;  /* 0x0000001fff007819 */ /* 0x000fe40000011406 */
[----:B------:R-:W-:Y:S02]  /*77a0*/  IADD3.X R5, R137, R11, RZ, P0, !PT ;  /* 0x0000000b89057210 */ /* 0x000fe400007fe4ff */
[----:B------:R-:W-:Y:S01]  /*77b0*/  ISETP.GE.AND P0, PT, R134, R118, PT ;  /* 0x000000768600720c */ /* 0x000fe20003f06270 */
[----:B--2---:R-:W-:-:S02]  /*77c0*/  IMAD R3, R0, c[0x0][0x1f0], RZ ;  /* 0x00007c0000037a24 */ /* 0x004fc400078e02ff */
        /* <DEDUP_REMOVED lines=11> */
[----:B----4-:R2:W-:Y:S04]  /*7880*/  STG.E.128 [R2.64], R32 ;  /* 0x0000002002007986 */ /* 0x0105e8000c101d08 */
[----:B-1----:R2:W-:Y:S04]  /*7890*/  STG.E.128 [R2.64+0x40], R24 ;  /* 0x0000401802007986 */ /* 0x0025e8000c101d08 */
[----:B------:R2:W-:Y:S02]  /*78a0*/  STG.E.128 [R2.64+0x80], R16 ;  /* 0x0000801002007986 */ /* 0x0005e4000c101d08 */
.L_x_174:
[----:B------:R-:W-:Y:S05]  /*78b0*/  BSYNC B0 ;  /* 0x0000000000007941 */ /* 0x000fea0003800000 */
.L_x_173:
[----:B------:R-:W-:-:S13]  /*78c0*/  ISETP.GE.AND P0, PT, R123, R118, PT ;  /* 0x000000767b00720c */ /* 0x000fda0003f06270 */
[----:B------:R-:W-:Y:S05]  /*78d0*/  @P0 EXIT ;  /* 0x000000000000094d */ /* 0x000fea0003800000 */
[----:B------:R-:W-:Y:S02]  /*78e0*/  IADD3 R0, P0, R140, 0x20, RZ ;  /* 0x000000208c007810 */ /* 0x000fe40007f1e0ff */
[----:B------:R-:W-:Y:S02]  /*78f0*/  MOV R5, R7 ;  /* 0x0000000700057202 */ /* 0x000fe40000000f00 */
[----:B------:R-:W-:-:S03]  /*7900*/  IADD3.X R140, RZ, R141, RZ, P0, !PT ;  /* 0x0000008dff8c7210 */ /* 0x000fc600007fe4ff */
[----:B------:R-:W-:-:S04]  /*7910*/  IMAD.WIDE.U32 R4, R0, c[0x0][0x1e8], R4 ;  /* 0x00007a0000047a25 */ /* 0x000fc800078e0004 */
[----:B--2---:R-:W-:Y:S01]  /*7920*/  IMAD R3, R140, c[0x0][0x1e8], RZ ;  /* 0x00007a008c037a24 */ /* 0x004fe200078e02ff */
[----:B------:R-:W-:-:S03]  /*7930*/  LEA R2, P0, R4, c[0x0][0x1d0], 0x1 ;  /* 0x0000740004027a11 */ /* 0x000fc600078008ff */
[----:B------:R-:W-:-:S05]  /*7940*/  IMAD R3, R0, c[0x0][0x1ec], R3 ;  /* 0x00007b0000037a24 */ /* 0x000fca00078e0203 */
[----:B------:R-:W-:-:S04]  /*7950*/  IADD3 R3, R5, R3, RZ ;  /* 0x0000000305037210 */ /* 0x000fc80007ffe0ff */
[----:B------:R-:W-:-:S05]  /*7960*/  LEA.HI.X R3, R4, c[0x0][0x1d4], R3, 0x1, P0 ;  /* 0x0000750004037a11 */ /* 0x000fca00000f0c03 */
[----:B----4-:R-:W-:Y:S04]  /*7970*/  STG.E.128 [R2.64], R28 ;  /* 0x0000001c02007986 */ /* 0x010fe8000c101d08 */
[----:B-1----:R-:W-:Y:S04]  /*7980*/  STG.E.128 [R2.64+0x40], R20 ;  /* 0x0000401402007986 */ /* 0x002fe8000c101d08 */
[----:B------:R-:W-:Y:S01]  /*7990*/  STG.E.128 [R2.64+0x80], R36 ;  /* 0x0000802402007986 */ /* 0x000fe2000c101d08 */
[----:B------:R-:W-:Y:S05]  /*79a0*/  EXIT ;  /* 0x000000000000794d */ /* 0x000fea0003800000 */
.L_x_160:
[----:B-1----:R-:W1:Y:S01]  /*79b0*/  LDC.U8 R3, c[0x0][0x329] ;  /* 0x0000ca40ff037b82 */ /* 0x002e620000000000 */
[C---:B------:R-:W-:Y:S01]  /*79c0*/  ISETP.NE.AND P4, PT, R121.reuse, -0x1, PT ;  /* 0xffffffff7900780c */ /* 0x040fe20003f85270 */
[----:B------:R-:W-:Y:S01]  /*79d0*/  IMAD.IADD R124, R124, 0x1, -R89 ;  /* 0x000000017c7c7824 */ /* 0x000fe200078e0a59 */
[----:B------:R-:W-:Y:S01]  /*79e0*/  SHF.R.S32.HI R5, RZ, 0x1f, R82 ;  /* 0x0000001fff057819 */ /* 0x000fe20000011452 */
[----:B------:R-:W-:Y:S04]  /*79f0*/  BSSY B0, `(.L_x_175) ;  /* 0x000003c000007945 */ /* 0x000fe80003800000 */
[----:B------:R-:W2:Y:S06]  /*7a00*/  LDC.U8 R2, c[0x0][0x328] ;  /* 0x0000ca00ff027b82 */ /* 0x000eac0000000000 */
[----:B------:R-:W-:-:S04]  /*7a10*/  @P4 IMAD.WIDE.U32 R8, R121, c[0x0][0x1e8], RZ ;  /* 0x00007a0079084a25 */ /* 0x000fc800078e00ff */
[----:B------:R-:W-:Y:S02]  /*7a20*/  @P4 IMAD R6, R121, c[0x0][0x1ec], R9 ;  /* 0x00007b0079064a24 */ /* 0x000fe400078e0209 */
[----:B------:R-:W-:Y:S01]  /*7a30*/  @!P4 IMAD.WIDE.U32 R10, R0, c[0x0][0x1e0], RZ ;  /* 0x00007800000aca25 */ /* 0x000fe200078e00ff */
[----:B-1----:R-:W-:-:S04]  /*7a40*/  ISETP.NE.AND P1, PT, R3, RZ, PT ;  /* 0x000000ff0300720c */ /* 0x002fc80003f25270 */
[----:B------:R-:W-:Y:S02]  /*7a50*/  @!P4 MOV R8, R10 ;  /* 0x0000000a0008c202 */ /* 0x000fe40000000f00 */
[----:B--2---:R-:W-:Y:S02]  /*7a60*/  ISETP.NE.AND P3, PT, R2, RZ, PT ;  /* 0x000000ff0200720c */ /* 0x004fe40003f65270 */
[----:B------:R-:W-:Y:S02]  /*7a70*/  LEA.HI R2, R5, R82, RZ, 0x2 ;  /* 0x0000005205027211 */ /* 0x000fe400078f10ff */
[----:B------:R-:W-:-:S03]  /*7a80*/  ISETP.NE.OR P2, PT, R3, RZ, !P3 ;  /* 0x000000ff0300720c */ /* 0x000fc60005f45670 */
        /* <DEDUP_REMOVED lines=10> */
[----:B------:R-:W-:-:S02]  /*7b30*/  IMAD.IADD R7, R82, 0x1, -R7 ;  /* 0x0000000152077824 */ /* 0x000fc400078e0a07 */
[----:B------:R-:W-:Y:S02]  /*7b40*/  @!P1 IMAD R3, R9, c[0x0][0x1c0], RZ ;  /* 0x0000700009039a24 */ /* 0x000fe400078e02ff */
[C---:B------:R-:W-:Y:S02]  /*7b50*/  @!P4 IMAD R5, R0.reuse, c[0x0][0x1e4], R5 ;  /* 0x000079000005ca24 */ /* 0x040fe400078e0205 */
[----:B------:R-:W-:Y:S02]  /*7b60*/  IMAD.SHL.U32 R7, R7, 0x8, RZ ;  /* 0x0000000807077824 */ /* 0x000fe400078e00ff */
[C---:B------:R-:W-:Y:S01]  /*7b70*/  @!P0 IMAD R121, R0.reuse, c[0x0][0x214], RZ ;  /* 0x0000850000798a24 */ /* 0x040fe200078e02ff */
[----:B------:R-:W-:Y:S01]  /*7b80*/  @!P4 IADD3 R6, R11, R5, RZ ;  /* 0x000000050b06c210 */ /* 0x000fe20007ffe0ff */
[----:B------:R-:W-:Y:S01]  /*7b90*/  IMAD R3, R0, R3, RZ ;  /* 0x0000000300037224 */ /* 0x000fe200078e02ff */
[----:B------:R-:W-:Y:S01]  /*7ba0*/  IADD3 R4, P3, R7, R8, RZ ;  /* 0x0000000807047210 */ /* 0x000fe20007f7e0ff */
[----:B------:R-:W-:Y:S01]  /*7bb0*/  @P1 IMAD.MOV.U32 R0, RZ, RZ, c[0x0][0x210] ;  /* 0x00008400ff001624 */ /* 0x000fe200078e00ff */
[----:B------:R-:W-:Y:S01]  /*7bc0*/  CS2R R10, SRZ ;  /* 0x00000000000a7805 */ /* 0x000fe2000001ff00 */
[----:B------:R-:W-:Y:S01]  /*7bd0*/  @!P1 MOV R0, 0x1 ;  /* 0x0000000100009802 */ /* 0x000fe20000000f00 */
[----:B------:R-:W-:Y:S01]  /*7be0*/  @!P2 IMAD.MOV.U32 R10, RZ, RZ, R121 ;  /* 0x000000ffff0aa224 */ /* 0x000fe200078e0079 */
[----:B------:R-:W-:-:S02]  /*7bf0*/  SEL R3, R3, RZ, P2 ;  /* 0x000000ff03037207 */ /* 0x000fc40001000000 */
[----:B------:R-:W-:Y:S01]  /*7c00*/  @!P2 SHF.R.S32.HI R11, RZ, 0x1f, R121 ;  /* 0x0000001fff0ba819 */ /* 0x000fe20000011479 */
[----:B------:R-:W-:Y:S01]  /*7c10*/  IMAD R89, R89, R0, RZ ;  /* 0x0000000059597224 */ /* 0x000fe200078e02ff */
[----:B------:R-:W-:Y:S01]  /*7c20*/  LEA.HI.X.SX32 R5, R7, R6, 0x1, P3 ;  /* 0x0000000607057211 */ /* 0x000fe200018f0eff */
[----:B------:R-:W-:Y:S01]  /*7c30*/  IMAD R9, R20, R9, R3 ;  /* 0x0000000914097224 */ /* 0x000fe200078e0203 */
[----:B------:R-:W-:Y:S02]  /*7c40*/  ISETP.GE.AND P2, PT, R2, R124, PT ;  /* 0x0000007c0200720c */ /* 0x000fe40003f46270 */
[----:B------:R-:W-:Y:S01]  /*7c50*/  SHF.R.S32.HI R6, RZ, 0x1f, R20 ;  /* 0x0000001fff067819 */ /* 0x000fe20000011414 */
[----:B------:R-:W-:Y:S01]  /*7c60*/  IMAD.WIDE.U32 R4, R20, c[0x0][0x1f0], R4 ;  /* 0x00007c0014047a25 */ /* 0x000fe200078e0004 */
[----:B------:R-:W-:Y:S02]  /*7c70*/  SHF.R.S32.HI R13, RZ, 0x1f, R89 ;  /* 0x0000001fff0d7819 */ /* 0x000fe40000011459 */
[----:B------:R-:W-:Y:S01]  /*7c80*/  IADD3 R89, P1, P0, R89, R10, R9 ;  /* 0x0000000a59597210 */ /* 0x000fe2000783e009 */
[----:B------:R-:W-:Y:S01]  /*7c90*/  IMAD R7, R6, c[0x0][0x1f0], RZ ;  /* 0x00007c0006077a24 */ /* 0x000fe200078e02ff */
[----:B------:R-:W-:-:S02]  /*7ca0*/  SHF.R.S32.HI R3, RZ, 0x1f, R2 ;  /* 0x0000001fff037819 */ /* 0x000fc40000011402 */
[----:B------:R-:W-:Y:S01]  /*7cb0*/  SHF.R.S32.HI R10, RZ, 0x1f, R9 ;  /* 0x0000001fff0a7819 */ /* 0x000fe20000011409 */
[----:B------:R-:W-:Y:S02]  /*7cc0*/  IMAD R7, R20, c[0x0][0x1f4], R7 ;  /* 0x00007d0014077a24 */ /* 0x000fe400078e0207 */
[----:B------:R-:W-:Y:S01]  /*7cd0*/  IMAD.WIDE R8, R141, 0x40, R2 ;  /* 0x000000408d087825 */ /* 0x000fe200078e0202 */
        /* <DEDUP_REMOVED lines=13> */
.L_x_176:
[----:B------:R-:W-:Y:S05]  /*7db0*/  BSYNC B0 ;  /* 0x0000000000007941 */ /* 0x000fea0003800000 */
.L_x_175:
        /* <DEDUP_REMOVED lines=17> */
.L_x_178:
[----:B------:R-:W-:Y:S05]  /*7ed0*/  BSYNC B0 ;  /* 0x0000000000007941 */ /* 0x000fea0003800000 */
.L_x_177:
[----:B------:R-:W-:-:S04]  /*7ee0*/  LOP3.LUT P2, RZ, R82, 0x3, RZ, 0xc0, !PT ;  /* 0x0000000352ff7812 */ /* 0x000fc8000784c0ff */
[-C--:B------:R-:W-:Y:S02]  /*7ef0*/  ISETP.GE.OR P1, PT, R2, R124.reuse, P2 ;  /* 0x0000007c0200720c */ /* 0x080fe40001726670 */
[----:B------:R-:W-:-:S11]  /*7f00*/  ISETP.GE.OR P2, PT, R7, R124, P2 ;  /* 0x0000007c0700720c */ /* 0x000fd60001746670 */
[----:B------:R-:W-:-:S05]  /*7f10*/  @!P1 IMAD R2, R2, R0, RZ ;  /* 0x0000000002029224 */ /* 0x000fca00078e02ff */
[----:B------:R-:W-:-:S04]  /*7f20*/  @!P1 IADD3 R3, P0, R2, R89, RZ ;  /* 0x0000005902039210 */ /* 0x000fc80007f1e0ff */
[----:B------:R-:W-:Y:S02]  /*7f30*/  @!P1 LEA.HI.X.SX32 R2, R2, R10, 0x1, P0 ;  /* 0x0000000a02029211 */ /* 0x000fe400000f0eff */
[----:B--2---:R-:W-:-:S04]  /*7f40*/  @!P1 LEA R4, P0, R3, c[0x0][0x200], 0x2 ;  /* 0x0000800003049a11 */ /* 0x004fc800078010ff */
[----:B------:R-:W-:Y:S01]  /*7f50*/  @!P1 LEA.HI.X R5, R3, c[0x0][0x204], R2, 0x2, P0 ;  /* 0x0000810003059a11 */ /* 0x000fe200000f1402 */
[----:B------:R-:W-:-:S05]  /*7f60*/  @!P1 IMAD.MOV.U32 R3, RZ, RZ, 0x7f800000 ;  /* 0x7f800000ff039424 */ /* 0x000fca00078e00ff */
        /* <DEDUP_REMOVED lines=10> */
.L_x_179:
        /* <DEDUP_REMOVED lines=15> */
.L_x_983:


//--------------------- .text._ZN5flash16flash_fwd_kernelI23Flash_fwd_kernel_traitsILi96ELi64ELi64ELi4ELb0ELb0EN7cutlass10bfloat16_tE19Flash_kernel_traitsILi96ELi64ELi64ELi4ES3_EELb0ELb1ELb0ELb0ELb0ELb0ELb0ELb0EEEvNS_16Flash_fwd_paramsE --------------------------
	.section	.text._ZN5flash16flash_fwd_kernelI23Flash_fwd_kernel_traitsILi96ELi64ELi64ELi4ELb0ELb0EN7cutlass10bfloat16_tE19Flash_kernel_traitsILi96ELi64ELi64ELi4ES3_EELb0ELb1ELb0ELb0ELb0ELb0ELb0ELb0EEEvNS_16Flash_fwd_paramsE,"ax",@progbits
	.sectioninfo	@"SHI_REGISTERS=166"
	.align	128
        .global         _ZN5flash16flash_fwd_kernelI23Flash_fwd_kernel_traitsILi96ELi64ELi64ELi4ELb0ELb0EN7cutlass10bfloat16_tE19Flash_kernel_traitsILi96ELi64ELi64ELi4ES3_EELb0ELb1ELb0ELb0ELb0ELb0ELb0ELb0EEEvNS_16Flash_fwd_paramsE
        .type           _ZN5flash16flash_fwd_kernelI23Flash_fwd_kernel_traitsILi96ELi64ELi64ELi4ELb0ELb0EN7cutlass10bfloat16_tE19Flash_kernel_traitsILi96ELi64ELi64ELi4ES3_EELb0ELb1ELb0ELb0ELb0ELb0ELb0ELb0EEEvNS_16Flash_fwd_paramsE,@function
        .size           _ZN5flash16flash_fwd_kernelI23Flash_fwd_kernel_traitsILi96ELi64ELi64ELi4ELb0ELb0EN7cutlass10bfloat16_tE19Flash_kernel_traitsILi96ELi64ELi64ELi4ES3_EELb0ELb1ELb0ELb0ELb0ELb0ELb0ELb0EEEvNS_16Flash_fwd_paramsE,(.L_x_984 - _ZN5flash16flash_fwd_kernelI23Flash_fwd_kernel_traitsILi96ELi64ELi64ELi4ELb0ELb0EN7cutlass10bfloat16_tE19Flash_kernel_traitsILi96ELi64ELi64ELi4ES3_EELb0ELb1ELb0ELb0ELb0ELb0ELb0ELb0EEEvNS_16Flash_fwd_paramsE)
        .other          _ZN5flash16flash_fwd_kernelI23Flash_fwd_kernel_traitsILi96ELi64ELi64ELi4ELb0ELb0EN7cutlass10bfloat16_tE19Flash_kernel_traitsILi96ELi64ELi64ELi4ES3_EELb0ELb1ELb0ELb0ELb0ELb0ELb0ELb0EEEvNS_16Flash_fwd_paramsE,@"STO_CUDA_ENTRY STV_DEFAULT"
_ZN5flash16flash_fwd_kernelI23Flash_fwd_kernel_traitsILi96ELi64ELi64ELi4ELb0ELb0EN7cutlass10bfloat16_tE19Flash_kernel_traitsILi96ELi64ELi64ELi4ES3_EELb0ELb1ELb0ELb0ELb0ELb0ELb0ELb0EEEvNS_16Flash_fwd_paramsE:
.text._ZN5flash16flash_fwd_kernelI23Flash_fwd_kernel_traitsILi96ELi64ELi64ELi4ELb0ELb0EN7cutlass10bfloat16_tE19Flash_kernel_traitsILi96ELi64ELi64ELi4ES3_EELb0ELb1ELb0ELb0ELb0ELb0ELb0ELb0EEEvNS_16Flash_fwd_paramsE:
        /* <DEDUP_REMOVED lines=33> */
.L_x_180:
[----:B-1-34-:R-:W-:Y:S02]  /*0210*/  MOV R4, c[0x0][0x218] ;  /* 0x0000860000047a02 */ /* 0x01afe40000000f00 */
.L_x_181:
[----:B------:R-:W-:-:S04]  /*0220*/  ISETP.NE.U32.AND P2, PT, RZ, c[0x0][0x258], PT ;  /* 0x00009600ff007a0c */ /* 0x000fc80003f45070 */
[----:B------:R-:W-:-:S13]  /*0230*/  ISETP.NE.AND.EX P2, PT, RZ, c[0x0][0x25c], PT, P2 ;  /* 0x00009700ff007a0c */ /* 0x000fda0003f45320 */
[----:B------:R-:W-:-:S05]  /*0240*/  @P2 IMAD.WIDE R6, R3, R0, c[0x0][0x258] ;  /* 0x0000960003062625 */ /* 0x000fca00078e0200 */
        /* <DEDUP_REMOVED lines=9> */
[----:B------:R-:W-:Y:S02]  /*02e0*/  IADD3 R7, -R127, 0x7f, R18 ;  /* 0x0000007f7f077810 */ /* 0x000fe40007ffe112 */
[----:B-1----:R-:W-:Y:S02]  /*02f0*/  IADD3 R9, R0, 0x3f, RZ ;  /* 0x0000003f00097810 */ /* 0x002fe40007ffe0ff */
[----:B------:R-:W-:Y:S02]  /*0300*/  IADD3 R7, R7, c[0x0][0x2e8], R0 ;  /* 0x0000ba0007077a10 */ /* 0x000fe40007ffe000 */
[----:B------:R-:W-:Y:S02]  /*0310*/  SHF.R.S32.HI R4, RZ, 0x1f, R9 ;  /* 0x0000001fff047819 */ /* 0x000fe40000011409 */
[----:B------:R-:W-:Y:S02]  /*0320*/  SHF.R.S32.HI R2, RZ, 0x1f, R7 ;  /* 0x0000001fff027819 */ /* 0x000fe40000011407 */
[----:B------:R-:W-:-:S02]  /*0330*/  LEA.HI R4, R4, R9, RZ, 0x6 ;  /* 0x0000000904047211 */ /* 0x000fc400078f30ff */
[----:B------:R-:W-:Y:S02]  /*0340*/  LEA.HI R7, R2, R7, RZ, 0x6 ;  /* 0x0000000702077211 */ /* 0x000fe400078f30ff */
[----:B------:R-:W-:Y:S01]  /*0350*/  SHF.R.S32.HI R4, RZ, 0x6, R4 ;  /* 0x00000006ff047819 */ /* 0x000fe20000011404 */
[----:B------:R-:W1:Y:S01]  /*0360*/  S2R R2, SR_TID.X ;  /* 0x0000000000027919 */ /* 0x000e620000002100 */
[----:B------:R-:W-:-:S04]  /*0370*/  SHF.R.S32.HI R7, RZ, 0x6, R7 ;  /* 0x00000006ff077819 */ /* 0x000fc80000011407 */
[----:B------:R-:W-:-:S04]  /*0380*/  IMNMX R96, R4, R7, PT ;  /* 0x0000000704607217 */ /* 0x000fc80003800200 */
[----:B------:R-:W-:-:S13]  /*0390*/  ISETP.GE.AND P0, PT, R96, 0x1, PT ;  /* 0x000000016000780c */ /* 0x000fda0003f06270 */
[----:B------:R-:W-:Y:S05]  /*03a0*/  @!P0 BRA `(.L_x_182) ;  /* 0x000089e000008947 */ /* 0x000fea0003800000 */
[----:B------:R-:W-:Y:S02]  /*03b0*/  ISETP.NE.AND P1, PT, R122, -0x1, PT ;  /* 0xffffffff7a00780c */ /* 0x000fe40003f25270 */
        /* <DEDUP_REMOVED lines=23> */
.L_x_183:
[----:B------:R-:W-:Y:S02]  /*0530*/  IABS R8, c[0x0][0x1c8] ;  /* 0x0000720000087a13 */ /* 0x000fe40000000000 */
[----:B------:R-:W-:Y:S02]  /*0540*/  SHF.R.S32.HI R25, RZ, 0x1f, R22 ;  /* 0x0000001fff197819 */ /* 0x000fe40000011416 */
[----:B------:R-:W2:Y:S08]  /*0550*/  I2F.RP R9, R8 ;  /* 0x0000000800097306 */ /* 0x000eb00000209400 */
[----:B--2---:R-:W2:Y:S02]  /*0560*/  MUFU.RCP R12, R9 ;  /* 0x00000009000c7308 */ /* 0x004ea40000001000 */
[----:B--2---:R-:W-:-:S06]  /*0570*/  IADD3 R12, R12, 0xffffffe, RZ ;  /* 0x0ffffffe0c0c7810 */ /* 0x004fcc0007ffe0ff */
[----:B------:R-:W2:Y:S02]  /*0580*/  F2I.FTZ.U32.TRUNC.NTZ R13, R12 ;  /* 0x0000000c000d7305 */ /* 0x000ea4000021f000 */
[----:B--2---:R-:W-:Y:S02]  /*0590*/  IMAD.MOV R4, RZ, RZ, -R13 ;  /* 0x000000ffff047224 */ /* 0x004fe400078e0a0d */
        /* <DEDUP_REMOVED lines=13> */
[----:B------:R-:W-:Y:S01]  /*0670*/  @P0 IMAD.IADD R8, R5, 0x1, R10 ;  /* 0x0000000105080824 */ /* 0x000fe200078e020a */
[----:B------:R-:W-:-:S03]  /*0680*/  ISETP.NE.AND P2, PT, RZ, c[0x0][0x1c8], PT ;  /* 0x00007200ff007a0c */ /* 0x000fc60003f45270 */
[----:B------:R-:W-:-:S04]  /*0690*/  @P0 IMAD.WIDE.U32 R10, R8, c[0x0][0x1a0], RZ ;  /* 0x00006800080a0a25 */ /* 0x000fc800078e00ff */
[----:B------:R-:W-:Y:S01]  /*06a0*/  @P0 IMAD R8, R8, c[0x0][0x1a4], R11 ;  /* 0x0000690008080a24 */ /* 0x000fe200078e020b */
[----:B------:R-:W-:-:S03]  /*06b0*/  @P0 MOV R4, R10 ;  /* 0x0000000a00040202 */ /* 0x000fc60000000f00 */
        /* <DEDUP_REMOVED lines=15> */
.L_x_184:
[----:B-1----:R-:W-:Y:S01]  /*07b0*/  SHF.R.S32.HI R11, RZ, 0x1f, R2 ;  /* 0x0000001fff0b7819 */ /* 0x002fe20000011402 */
[----:B------:R-:W-:Y:S01]  /*07c0*/  IMAD R25, R25, c[0x0][0x1a8], RZ ;  /* 0x00006a0019197a24 */ /* 0x000fe200078e02ff */
[----:B------:R-:W-:Y:S02]  /*07d0*/  BSSY B0, `(.L_x_185) ;  /* 0x0000063000007945 */ /* 0x000fe40003800000 */
[CC--:B------:R-:W-:Y:S01]  /*07e0*/  LEA.HI R9, R11.reuse, R2.reuse, RZ, 0x2 ;  /* 0x000000020b097211 */ /* 0x0c0fe200078f10ff */
[----:B------:R-:W-:Y:S01]  /*07f0*/  IMAD R25, R22, c[0x0][0x1ac], R25 ;  /* 0x00006b0016197a24 */ /* 0x000fe200078e0219 */
[----:B------:R-:W-:Y:S02]  /*0800*/  LEA.HI R17, R11, R2, RZ, 0x3 ;  /* 0x000000020b117211 */ /* 0x000fe400078f18ff */
[----:B------:R-:W-:-:S02]  /*0810*/  LOP3.LUT R3, R9, 0xfffffffc, RZ, 0xc0, !PT ;  /* 0xfffffffc09037812 */ /* 0x000fc400078ec0ff */
[----:B------:R-:W-:Y:S02]  /*0820*/  SHF.R.S32.HI R16, RZ, 0x3, R17 ;  /* 0x00000003ff107819 */ /* 0x000fe40000011411 */
[----:B------:R-:W-:Y:S01]  /*0830*/  SHF.R.S32.HI R20, RZ, 0x2, R9 ;  /* 0x00000002ff147819 */ /* 0x000fe20000011409 */
[----:B------:R-:W-:Y:S01]  /*0840*/  IMAD.IADD R132, R2, 0x1, -R3 ;  /* 0x0000000102847824 */ /* 0x000fe200078e0a03 */
[----:B------:R-:W-:Y:S01]  /*0850*/  LEA.HI R12, R11, R2, RZ, 0x4 ;  /* 0x000000020b0c7211 */ /* 0x000fe200078f20ff */
[----:B------:R-:W-:Y:S01]  /*0860*/  IMAD.SHL.U32 R5, R16, 0x40, RZ ;  /* 0x0000004010057824 */ /* 0x000fe200078e00ff */
[----:B------:R-:W-:Y:S01]  /*0870*/  LEA.HI R9, R9, R20, RZ, 0x1 ;  /* 0x0000001409097211 */ /* 0x000fe200078f08ff */
[----:B------:R-:W-:Y:S01]  /*0880*/  IMAD.SHL.U32 R132, R132, 0x8, RZ ;  /* 0x0000000884847824 */ /* 0x000fe200078e00ff */
[----:B------:R-:W-:Y:S02]  /*0890*/  LEA.HI R3, R11, R2, RZ, 0x5 ;  /* 0x000000020b037211 */ /* 0x000fe400078f28ff */
[----:B------:R-:W-:-:S02]  /*08a0*/  LOP3.LUT R9, R9, 0x7fffffe, RZ, 0xc0, !PT ;  /* 0x07fffffe09097812 */ /* 0x000fc400078ec0ff */
[----:B------:R-:W-:Y:S02]  /*08b0*/  LOP3.LUT R5, R5, 0xc0, RZ, 0xc0, !PT ;  /* 0x000000c005057812 */ /* 0x000fe400078ec0ff */
[----:B------:R-:W-:Y:S01]  /*08c0*/  SHF.R.S32.HI R21, RZ, 0x1f, R20 ;  /* 0x0000001fff157819 */ /* 0x000fe20000011414 */
[----:B------:R-:W-:Y:S01]  /*08d0*/  IMAD.IADD R124, R20, 0x1, -R9 ;  /* 0x00000001147c7824 */ /* 0x000fe200078e0a09 */
[----:B------:R-:W-:Y:S02]  /*08e0*/  LOP3.LUT R6, R5, 0x18, R132, 0xf8, !PT ;  /* 0x0000001805067812 */ /* 0x000fe400078ef884 */
[----:B------:R-:W-:Y:S01]  /*08f0*/  LOP3.LUT R9, R12, 0xfffffff0, RZ, 0xc0, !PT ;  /* 0xfffffff00c097812 */ /* 0x000fe200078ec0ff */
[----:B------:R-:W-:Y:S01]  /*0900*/  IMAD R23, R21, c[0x0][0x198], RZ ;  /* 0x0000660015177a24 */ /* 0x000fe200078e02ff */
[----:B------:R-:W-:Y:S01]  /*0910*/  SHF.R.U32.HI R5, RZ, 0x3, R5 ;  /* 0x00000003ff057819 */ /* 0x000fe20000011605 */
[----:B------:R-:W-:Y:S01]  /*0920*/  IMAD.WIDE R134, R135, 0x40, R20 ;  /* 0x0000004087867825 */ /* 0x000fe200078e0214 */
[----:B------:R-:W-:-:S02]  /*0930*/  SHF.R.S32.HI R15, RZ, 0x5, R3 ;  /* 0x00000005ff0f7819 */ /* 0x000fc40000011403 */
[----:B------:R-:W-:Y:S01]  /*0940*/  SHF.R.S32.HI R133, RZ, 0x1f, R132 ;  /* 0x0000001fff857819 */ /* 0x000fe20000011484 */
[----:B------:R-:W-:Y:S01]  /*0950*/  IMAD.IADD R10, R2, 0x1, -R9 ;  /* 0x00000001020a7824 */ /* 0x000fe200078e0a09 */
[----:B------:R-:W-:Y:S01]  /*0960*/  LOP3.LUT R5, R6, R5, RZ, 0x3c, !PT ;  /* 0x0000000506057212 */ /* 0x000fe200078e3cff */
[----:B------:R-:W-:Y:S01]  /*0970*/  IMAD R124, R15, 0x8, R124 ;  /* 0x000000080f7c7824 */ /* 0x000fe200078e027c */
[----:B------:R-:W-:Y:S01]  /*0980*/  IADD3 R28, P0, R132, R28, RZ ;  /* 0x0000001c841c7210 */ /* 0x000fe20007f1e0ff */
[----:B------:R-:W-:Y:S01]  /*0990*/  IMAD.WIDE.U32 R30, R20, c[0x0][0x198], R132 ;  /* 0x00006600141e7a25 */ /* 0x000fe200078e0084 */
[----:B------:R-:W-:Y:S02]  /*09a0*/  LEA.HI R13, R10, R10, RZ, 0x1 ;  /* 0x0000000a0a0d7211 */ /* 0x000fe400078f08ff */
[----:B------:R-:W-:Y:S01]  /*09b0*/  SHF.R.S32.HI R9, RZ, 0x1f, R98 ;  /* 0x0000001fff097819 */ /* 0x000fe20000011462 */
[----:B------:R-:W-:Y:S01]  /*09c0*/  IMAD.U32 R124, R124, 0x20, R5 ;  /* 0x000000207c7c7824 */ /* 0x000fe200078e0005 */
[----:B------:R-:W-:Y:S01]  /*09d0*/  IADD3 R128, P1, R128, R30, RZ ;  /* 0x0000001e80807210 */ /* 0x000fe20007f3e0ff */
[C---:B------:R-:W-:Y:S01]  /*09e0*/  IMAD R6, R20.reuse, c[0x0][0x19c], R23 ;  /* 0x0000670014067a24 */ /* 0x040fe200078e0217 */
[--C-:B------:R-:W-:Y:S01]  /*09f0*/  SHF.R.S32.HI R11, RZ, 0x1, R13.reuse ;  /* 0x00000001ff0b7819 */ /* 0x100fe2000001140d */
[----:B------:R-:W-:Y:S01]  /*0a00*/  IMAD R5, R21, c[0x0][0x1a0], RZ ;  /* 0x0000680015057a24 */ /* 0x000fe200078e02ff */
[----:B------:R-:W-:Y:S01]  /*0a10*/  SHF.R.S32.HI R14, RZ, 0x1f, R13 ;  /* 0x0000001fff0e7819 */ /* 0x000fe2000001140d */
[----:B------:R-:W-:Y:S01]  /*0a20*/  IMAD.WIDE.U32 R26, R20, c[0x0][0x1a0], R132 ;  /* 0x00006800141a7a25 */ /* 0x000fe200078e0084 */
[----:B------:R-:W-:-:S02]  /*0a30*/  IADD3.X R129, R7, R31, R6, P1, !PT ;  /* 0x0000001f07817210 */ /* 0x000fc40000ffe406 */
[----:B------:R-:W-:Y:S01]  /*0a40*/  LEA.HI R14, R14, R11, RZ, 0x2 ;  /* 0x0000000b0e0e7211 */ /* 0x000fe200078f10ff */
[----:B------:R-:W-:Y:S01]  /*0a50*/  IMAD.X R29, R133, 0x1, R19, P0 ;  /* 0x00000001851d7824 */ /* 0x000fe200000e0613 */
[----:B------:R-:W-:Y:S01]  /*0a60*/  IADD3 R4, P0, R4, R26, RZ ;  /* 0x0000001a04047210 */ /* 0x000fe20007f1e0ff */
[----:B------:R-:W-:Y:S01]  /*0a70*/  IMAD R5, R20, c[0x0][0x1a4], R5 ;  /* 0x0000690014057a24 */ /* 0x000fe200078e0205 */
[----:B------:R-:W-:Y:S01]  /*0a80*/  LOP3.LUT R14, R14, 0xfffffffc, RZ, 0xc0, !PT ;  /* 0xfffffffc0e0e7812 */ /* 0x000fe200078ec0ff */
[----:B------:R-:W-:Y:S01]  /*0a90*/  IMAD.IADD R6, R127, 0x1, -R18 ;  /* 0x000000017f067824 */ /* 0x000fe200078e0a12 */
[----:B------:R-:W-:Y:S01]  /*0aa0*/  LOP3.LUT R3, R3, 0xffffffe0, RZ, 0xc0, !PT ;  /* 0xffffffe003037812 */ /* 0x000fe200078ec0ff */
[C---:B------:R-:W-:Y:S01]  /*0ab0*/  IMAD R131, R9.reuse, c[0x0][0x1b0], RZ ;  /* 0x00006c0009837a24 */ /* 0x040fe200078e02ff */
[----:B------:R-:W-:Y:S01]  /*0ac0*/  IADD3.X R5, R8, R27, R5, P0, !PT ;  /* 0x0000001b08057210 */ /* 0x000fe200007fe405 */
[----:B------:R-:W-:Y:S01]  /*0ad0*/  IMAD R101, R9, c[0x0][0x1b8], RZ ;  /* 0x00006e0009657a24 */ /* 0x000fe200078e02ff */
[----:B------:R-:W-:Y:S01]  /*0ae0*/  ISETP.GE.AND P0, PT, R20, R6, PT ;  /* 0x000000061400720c */ /* 0x000fe20003f06270 */
[----:B------:R-:W-:Y:S01]  /*0af0*/  IMAD.IADD R14, R11, 0x1, -R14 ;  /* 0x000000010b0e7824 */ /* 0x000fe200078e0a0e */
[----:B------:R-:W-:Y:S01]  /*0b00*/  IADD3 R126, R132, 0x20, RZ ;  /* 0x00000020847e7810 */ /* 0x000fe20007ffe0ff */
[----:B------:R-:W-:Y:S01]  /*0b10*/  IMAD R131, R98, c[0x0][0x1b4], R131 ;  /* 0x00006d0062837a24 */ /* 0x000fe200078e0283 */
[----:B------:R-:W-:Y:S01]  /*0b20*/  IADD3 R125, R132, 0x40, RZ ;  /* 0x00000040847d7810 */ /* 0x000fe20007ffe0ff */
[----:B------:R-:W-:Y:S01]  /*0b30*/  IMAD R101, R98, c[0x0][0x1bc], R101 ;  /* 0x00006f0062657a24 */ /* 0x000fe200078e0265 */
[----:B------:R-:W-:Y:S01]  /*0b40*/  LOP3.LUT P1, RZ, R14, 0x2, RZ, 0xc0, !PT ;  /* 0x000000020eff7812 */ /* 0x000fe2000782c0ff */
[----:B------:R-:W-:-:S04]  /*0b50*/  IMAD.WIDE.U32 R128, R98, c[0x0][0x1b0], R128 ;  /* 0x00006c0062807a25 */ /* 0x000fc800078e0080 */
[----:B------:R-:W-:-:S04]  /*0b60*/  IMAD.WIDE.U32 R98, R98, c[0x0][0x1b8], R4 ;  /* 0x00006e0062627a25 */ /* 0x000fc800078e0004 */
[----:B------:R-:W-:Y:S02]  /*0b70*/  IMAD.MOV.U32 R5, RZ, RZ, 0x10 ;  /* 0x00000010ff057424 */ /* 0x000fe400078e00ff */
[----:B------:R-:W-:-:S04]  /*0b80*/  IMAD.WIDE.U32 R22, R22, c[0x0][0x1a8], R28 ;  /* 0x00006a0016167a25 */ /* 0x000fc800078e001c */
[----:B------:R-:W-:Y:S01]  /*0b90*/  IMAD.IADD R4, R2, 0x1, -R3 ;  /* 0x0000000102047824 */ /* 0x000fe200078e0a03 */
[----:B------:R-:W-:Y:S01]  /*0ba0*/  SEL R3, R5, 0xfffffff0, !P1 ;  /* 0xfffffff005037807 */ /* 0x000fe20004800000 */
[----:B------:R-:W-:Y:S02]  /*0bb0*/  IMAD.SHL.U32 R124, R124, 0x2, RZ ;  /* 0x000000027c7c7824 */ /* 0x000fe400078e00ff */
[----:B------:R-:W-:Y:S02]  /*0bc0*/  IMAD.IADD R25, R23, 0x1, R25 ;  /* 0x0000000117197824 */ /* 0x000fe400078e0219 */
        /* <DEDUP_REMOVED lines=35> */
.L_x_186:
[----:B------:R-:W-:Y:S05]  /*0e00*/  BSYNC B0 ;  /* 0x0000000000007941 */ /* 0x000fea0003800000 */
.L_x_185:
[----:B------:R-:W-:Y:S01]  /*0e10*/  IADD3 R9, R20, 0x20, RZ ;  /* 0x0000002014097810 */ /* 0x000fe20007ffe0ff */
[----:B------:R-:W-:Y:S01]  /*0e20*/  UMOV UR8, 0x6 ;  /* 0x0000000600087882 */ /* 0x000fe20000000000 */
[----:B------:R-:W-:Y:S01]  /*0e30*/  BSSY B0, `(.L_x_187) ;  /* 0x0000026000007945 */ /* 0x000fe20003800000 */
[----:B------:R-:W-:Y:S01]  /*0e40*/  ULDC.64 UR6, c[0x0][0x198] ;  /* 0x0000660000067ab9 */ /* 0x000fe20000000a00 */
[----:B------:R-:W-:Y:S01]  /*0e50*/  ISETP.GE.AND P0, PT, R9, R6, PT ;  /* 0x000000060900720c */ /* 0x000fe20003f06270 */
[----:B------:R-:W-:Y:S02]  /*0e60*/  USHF.L.U64.HI UR9, UR6, UR8, UR7 ;  /* 0x0000000806097299 */ /* 0x000fe40008010207 */
[----:B------:R-:W-:-:S10]  /*0e70*/  USHF.L.U32 UR10, UR6, 0x6, URZ ;  /* 0x00000006060a7899 */ /* 0x000fd4000800063f */
[----:B------:R-:W-:Y:S05]  /*0e80*/  @P0 BRA `(.L_x_188) ;  /* 0x0000020000000947 */ /* 0x000fea0003800000 */
[----:B------:R-:W-:Y:S01]  /*0e90*/  IADD3 R7, P0, R134, 0x20, RZ ;  /* 0x0000002086077810 */ /* 0x000fe20007f1e0ff */
        /* <DEDUP_REMOVED lines=10> */
[----:B-1----:R-:W-:Y:S01]  /*0f40*/  @!P2 LEA R26, P1, R22, c[0x0][0x160], 0x1 ;  /* 0x00005800161aaa11 */ /* 0x002fe200078208ff */
        /* <DEDUP_REMOVED lines=20> */
.L_x_188:
[----:B------:R-:W-:Y:S05]  /*1090*/  BSYNC B0 ;  /* 0x0000000000007941 */ /* 0x000fea0003800000 */
.L_x_187:
[----:B------:R-:W-:Y:S01]  /*10a0*/  IADD3 R88, R96, -0x1, RZ ;  /* 0xffffffff60587810 */ /* 0x000fe20007ffe0ff */
[----:B------:R-:W-:Y:S01]  /*10b0*/  BSSY B0, `(.L_x_189) ;  /* 0x0000025000007945 */ /* 0x000fe20003800000 */
[----:B------:R-:W-:Y:S02]  /*10c0*/  MOV R130, R128 ;  /* 0x0000008000827202 */ /* 0x000fe40000000f00 */
[----:B------:R-:W-:Y:S01]  /*10d0*/  SHF.R.S32.HI R7, RZ, 0x1f, R88 ;  /* 0x0000001fff077819 */ /* 0x000fe20000011458 */
[C---:B------:R-:W-:Y:S02]  /*10e0*/  IMAD R6, R88.reuse, -0x40, R0 ;  /* 0xffffffc058067824 */ /* 0x040fe400078e0200 */
[C---:B------:R-:W-:Y:S02]  /*10f0*/  IMAD R8, R88.reuse, UR9, RZ ;  /* 0x0000000958087c24 */ /* 0x040fe4000f8e02ff */
[----:B------:R-:W-:Y:S01]  /*1100*/  IMAD.WIDE.U32 R22, R88, UR10, R130 ;  /* 0x0000000a58167c25 */ /* 0x000fe2000f8e0082 */
[----:B------:R-:W-:-:S03]  /*1110*/  ISETP.GE.AND P0, PT, R20, R6, PT ;  /* 0x000000061400720c */ /* 0x000fc60003f06270 */
[----:B------:R-:W-:-:S05]  /*1120*/  IMAD R8, R7, UR10, R8 ;  /* 0x0000000a07087c24 */ /* 0x000fca000f8e0208 */
[----:B------:R-:W-:-:S05]  /*1130*/  IADD3 R8, R23, R8, RZ ;  /* 0x0000000817087210 */ /* 0x000fca0007ffe0ff */
[----:B------:R-:W-:Y:S05]  /*1140*/  @P0 BRA `(.L_x_190) ;  /* 0x000001b000000947 */ /* 0x000fea0003800000 */
[----:B------:R-:W-:Y:S02]  /*1150*/  ISETP.GE.AND P3, PT, R132, c[0x0][0x220], PT ;  /* 0x0000880084007a0c */ /* 0x000fe40003f66270 */
[----:B------:R-:W-:Y:S02]  /*1160*/  ISETP.GE.AND P2, PT, R126, c[0x0][0x220], PT ;  /* 0x000088007e007a0c */ /* 0x000fe40003f46270 */
[----:B------:R-:W-:-:S09]  /*1170*/  ISETP.GE.AND P0, PT, R125, c[0x0][0x220], PT ;  /* 0x000088007d007a0c */ /* 0x000fd20003f06270 */
[C---:B-12---:R-:W-:Y:S01]  /*1180*/  @!P3 LEA R26, P4, R22.reuse, c[0x0][0x168], 0x1 ;  /* 0x00005a00161aba11 */ /* 0x046fe200078808ff */
        /* <DEDUP_REMOVED lines=23> */
.L_x_190:
[----:B------:R-:W-:Y:S05]  /*1300*/  BSYNC B0 ;  /* 0x0000000000007941 */ /* 0x000fea0003800000 */
.L_x_189:
[----:B------:R-:W-:Y:S01]  /*1310*/  ISETP.GE.AND P0, PT, R9, R6, PT ;  /* 0x000000060900720c */ /* 0x000fe20003f06270 */
        /* <DEDUP_REMOVED lines=11> */
[----:B------:R-:W-:Y:S02]  /*13d0*/  IADD3 R11, P1, R22, UR11, RZ ;  /* 0x0000000b160b7c10 */ /* 0x000fe4000ff3e0ff */
[----:B------:R-:W-:Y:S02]  /*13e0*/  ISETP.GE.AND P0, PT, R125, c[0x0][0x220], PT ;  /* 0x000088007d007a0c */ /* 0x000fe40003f06270 */
[----:B------:R-:W-:-:S05]  /*13f0*/  IADD3.X R8, R8, UR6, RZ, P1, !PT ;  /* 0x0000000608087c10 */ /* 0x000fca0008ffe4ff */
[C---:B-12---:R-:W-:Y:S01]  /*1400*/  @!P3 LEA R24, P4, R11.reuse, c[0x0][0x168], 0x1 ;  /* 0x00005a000b18ba11 */ /* 0x046fe200078808ff */
        /* <DEDUP_REMOVED lines=21> */
.L_x_192:
[----:B------:R-:W-:Y:S05]  /*1560*/  BSYNC B0 ;  /* 0x0000000000007941 */ /* 0x000fea0003800000 */
.L_x_191:
[----:B------:R-:W0:Y:S01]  /*1570*/  LDGDEPBAR ;  /* 0x00000000000079af */ /* 0x000e220000000000 */
[----:B------:R-:W-:Y:S01]  /*1580*/  LOP3.LUT R11, R13, 0x7fffffe, RZ, 0xc0, !PT ;  /* 0x07fffffe0d0b7812 */ /* 0x000fe200078ec0ff */
[----:B------:R-:W-:Y:S01]  /*1590*/  IMAD.SHL.U32 R14, R14, 0x40, RZ ;  /* 0x000000400e0e7824 */ /* 0x000fe200078e00ff */
[----:B------:R-:W-:Y:S01]  /*15a0*/  SHF.R.S32.HI R13, RZ, 0x1f, R10 ;  /* 0x0000001fff0d7819 */ /* 0x000fe2000001140a */
[----:B------:R-:W-:Y:S01]  /*15b0*/  IMAD R18, R15, 0x10, R18 ;  /* 0x000000100f127824 */ /* 0x000fe200078e0212 */
[----:B------:R-:W-:Y:S01]  /*15c0*/  LOP3.LUT R17, R17, 0xfffffff8, RZ, 0xc0, !PT ;  /* 0xfffffff811117812 */ /* 0x000fe200078ec0ff */
[----:B------:R-:W-:Y:S01]  /*15d0*/  IMAD.IADD R11, R10, 0x1, -R11 ;  /* 0x000000010a0b7824 */ /* 0x000fe200078e0a0b */
[----:B------:R-:W-:Y:S01]  /*15e0*/  LEA.HI R10, R13, R10, RZ, 0x3 ;  /* 0x0000000a0d0a7211 */ /* 0x000fe200078f18ff */
[----:B------:R-:W-:Y:S01]  /*15f0*/  IMAD.MOV.U32 R100, RZ, RZ, R98 ;  /* 0x000000ffff647224 */ /* 0x000fe200078e0062 */
[----:B------:R-:W-:Y:S01]  /*1600*/  SHF.R.S32.HI R13, RZ, 0x4, R12 ;  /* 0x00000004ff0d7819 */ /* 0x000fe2000001140c */
[----:B------:R-:W-:Y:S01]  /*1610*/  IMAD.IADD R8, R2, 0x1, -R17 ;  /* 0x0000000102087824 */ /* 0x000fe200078e0a11 */
[----:B------:R-:W-:Y:S01]  /*1620*/  SHF.R.S32.HI R123, RZ, 0x1f, R4 ;  /* 0x0000001fff7b7819 */ /* 0x000fe20000011404 */
[----:B------:R-:W-:Y:S01]  /*1630*/  IMAD.SHL.U32 R10, R10, 0x20, RZ ;  /* 0x000000200a0a7824 */ /* 0x000fe200078e00ff */
[----:B------:R-:W-:Y:S01]  /*1640*/  ISETP.GE.AND P0, PT, R20, R6, PT ;  /* 0x000000061400720c */ /* 0x000fe20003f06270 */
[----:B------:R-:W-:Y:S01]  /*1650*/  IMAD R20, R88, UR8, RZ ;  /* 0x0000000858147c24 */ /* 0x000fe2000f8e02ff */
[----:B------:R-:W-:Y:S01]  /*1660*/  LEA.HI R12, R12, R13, RZ, 0x1 ;  /* 0x0000000d0c0c7211 */ /* 0x000fe200078f08ff */
[----:B------:R-:W-:Y:S01]  /*1670*/  IMAD.SHL.U32 R2, R2, 0x2, RZ ;  /* 0x0000000202027824 */ /* 0x000fe200078e00ff */
[----:B------:R-:W-:Y:S01]  /*1680*/  LEA.HI R123, R123, R4, RZ, 0x2 ;  /* 0x000000047b7b7211 */ /* 0x000fe200078f10ff */
[----:B------:R-:W-:Y:S01]  /*1690*/  IMAD R7, R7, UR14, R20 ;  /* 0x0000000e07077c24 */ /* 0x000fe2000f8e0214 */
[----:B------:R-:W-:Y:S01]  /*16a0*/  LEA.HI R4, R8, R8, RZ, 0x1 ;  /* 0x0000000808047211 */ /* 0x000fe200078f08ff */
[----:B------:R-:W-:Y:S01]  /*16b0*/  BSSY B0, `(.L_x_193) ;  /* 0x0000046000007945 */ /* 0x000fe20003800000 */
[----:B------:R-:W-:-:S02]  /*16c0*/  LOP3.LUT R12, R12, 0xfffffffe, RZ, 0xc0, !PT ;  /* 0xfffffffe0c0c7812 */ /* 0x000fc400078ec0ff */
[----:B------:R-:W-:Y:S01]  /*16d0*/  LOP3.LUT R10, R10, 0xffffff00, RZ, 0xc0, !PT ;  /* 0xffffff000a0a7812 */ /* 0x000fe200078ec0ff */
[----:B------:R-:W-:-:S04]  /*16e0*/  DEPBAR.LE SB0, 0x0 ;  /* 0x000080000000791a */ /* 0x000fc80000000000 */
[----:B------:R-:W-:Y:S01]  /*16f0*/  BAR.SYNC.DEFER_BLOCKING 0x0 ;  /* 0x0000000000007b1d */ /* 0x000fe20000010000 */
[----:B------:R-:W-:Y:S01]  /*1700*/  LOP3.LUT R17, R4, 0x7fffffe, RZ, 0xc0, !PT ;  /* 0x07fffffe04117812 */ /* 0x000fe200078ec0ff */
[----:B------:R-:W-:Y:S01]  /*1710*/  IMAD.IADD R12, R13, 0x1, -R12 ;  /* 0x000000010d0c7824 */ /* 0x000fe200078e0a0c */
[----:B------:R-:W-:Y:S01]  /*1720*/  SHF.R.S32.HI R4, RZ, 0x1, R4 ;  /* 0x00000001ff047819 */ /* 0x000fe20000011404 */
[--C-:B------:R-:W-:Y:S01]  /*1730*/  IMAD R20, R15, 0x200, R10.reuse ;  /* 0x000002000f147824 */ /* 0x100fe200078e020a */
[----:B------:R-:W-:Y:S01]  /*1740*/  LOP3.LUT R14, R14, 0xc0, RZ, 0xc0, !PT ;  /* 0x000000c00e0e7812 */ /* 0x000fe200078ec0ff */
[----:B------:R-:W-:Y:S01]  /*1750*/  IMAD.SHL.U32 R13, R12, 0x8, RZ ;  /* 0x000000080c0d7824 */ /* 0x000fe200078e00ff */
[C---:B------:R-:W-:Y:S01]  /*1760*/  LOP3.LUT P1, RZ, R4.reuse, 0x2, RZ, 0xc0, !PT ;  /* 0x0000000204ff7812 */ /* 0x040fe2000782c0ff */
[----:B------:R-:W-:Y:S01]  /*1770*/  IMAD.SHL.U32 R4, R4, 0x40, RZ ;  /* 0x0000004004047824 */ /* 0x000fe200078e00ff */
[----:B------:R-:W-:Y:S01]  /*1780*/  SHF.R.S32.HI R123, RZ, 0x2, R123 ;  /* 0x00000002ff7b7819 */ /* 0x000fe2000001147b */
[C---:B------:R-:W-:Y:S01]  /*1790*/  IMAD R10, R11.reuse, 0x20, R10 ;  /* 0x000000200b0a7824 */ /* 0x040fe200078e020a */
[----:B------:R-:W-:Y:S01]  /*17a0*/  LOP3.LUT R13, R14, 0x8, R13, 0xf8, !PT ;  /* 0x000000080e0d7812 */ /* 0x000fe200078ef80d */
[----:B------:R-:W-:Y:S01]  /*17b0*/  IMAD R20, R11, 0x20, R20 ;  /* 0x000000200b147824 */ /* 0x000fe200078e0214 */
[----:B------:R-:W-:Y:S01]  /*17c0*/  LOP3.LUT R4, R4, 0xc0, RZ, 0xc0, !PT ;  /* 0x000000c004047812 */ /* 0x000fe200078ec0ff */
[----:B------:R-:W-:Y:S01]  /*17d0*/  IMAD.SHL.U32 R11, R16, 0x8, RZ ;  /* 0x00000008100b7824 */ /* 0x000fe200078e00ff */
[----:B------:R-:W-:Y:S01]  /*17e0*/  IADD3 R18, R18, 0x1, R123 ;  /* 0x0000000112127810 */ /* 0x000fe20007ffe07b */
[----:B------:R-:W-:Y:S01]  /*17f0*/  IMAD.IADD R17, R8, 0x1, -R17 ;  /* 0x0000000108117824 */ /* 0x000fe200078e0a11 */
[----:B------:R-:W-:Y:S01]  /*1800*/  SHF.R.U32.HI R8, RZ, 0x3, R14 ;  /* 0x00000003ff087819 */ /* 0x000fe2000001160e */
[----:B------:R-:W-:Y:S01]  /*1810*/  IMAD.WIDE.U32 R14, R88, UR14, R100 ;  /* 0x0000000e580e7c25 */ /* 0x000fe2000f8e0064 */
[----:B------:R-:W-:-:S02]  /*1820*/  LOP3.LUT R11, R4, 0x8, R11, 0xf8, !PT ;  /* 0x00000008040b7812 */ /* 0x000fc400078ef80b */
[----:B------:R-:W-:Y:S01]  /*1830*/  SHF.R.U32.HI R4, RZ, 0x3, R4 ;  /* 0x00000003ff047819 */ /* 0x000fe20000011604 */
[----:B------:R-:W-:Y:S01]  /*1840*/  IMAD R17, R12, 0x8, R17 ;  /* 0x000000080c117824 */ /* 0x000fe200078e0211 */
[----:B------:R-:W-:Y:S01]  /*1850*/  LOP3.LUT R13, R13, R8, RZ, 0x3c, !PT ;  /* 0x000000080d0d7212 */ /* 0x000fe200078e3cff */
[----:B------:R3:W-:Y:S01]  /*1860*/  @P0 STS [R124+0x6000], RZ ;  /* 0x006000ff7c000388 */ /* 0x0007e20000000800 */
[----:B------:R-:W-:Y:S01]  /*1870*/  LOP3.LUT R120, R11, R4, RZ, 0x3c, !PT ;  /* 0x000000040b787212 */ /* 0x000fe200078e3cff */
[----:B------:R-:W-:Y:S01]  /*1880*/  IMAD.IADD R11, R15, 0x1, R7 ;  /* 0x000000010f0b7824 */ /* 0x000fe200078e0207 */
[----:B------:R-:W-:Y:S01]  /*1890*/  IADD3 R18, R0, R18, -R127 ;  /* 0x0000001200127210 */ /* 0x000fe20007ffe87f */
[----:B------:R3:W-:Y:S01]  /*18a0*/  @P0 STS [R124+0x6004], RZ ;  /* 0x006004ff7c000388 */ /* 0x0007e20000000800 */
[C---:B------:R-:W-:Y:S01]  /*18b0*/  IMAD.IADD R121, R13.reuse, 0x1, R20 ;  /* 0x000000010d797824 */ /* 0x040fe200078e0214 */
[----:B------:R-:W-:Y:S01]  /*18c0*/  LOP3.LUT R2, R2, 0x6, RZ, 0xc0, !PT ;  /* 0x0000000602027812 */ /* 0x000fe200078ec0ff */
[----:B------:R-:W-:Y:S01]  /*18d0*/  IMAD.IADD R4, R13, 0x1, R10 ;  /* 0x000000010d047824 */ /* 0x000fe200078e020a */
[----:B------:R3:W-:Y:S01]  /*18e0*/  @P0 STS.64 [R124+0x6008], RZ ;  /* 0x006008ff7c000388 */ /* 0x0007e20000000a00 */
[----:B------:R-:W-:Y:S01]  /*18f0*/  IMAD.U32 R120, R17, 0x20, R120 ;  /* 0x0000002011787824 */ /* 0x000fe200078e0078 */
[----:B------:R-:W-:Y:S01]  /*1900*/  SEL R5, R5, 0xfffffff0, !P1 ;  /* 0xfffffff005057807 */ /* 0x000fe20004800000 */
[----:B------:R-:W-:Y:S01]  /*1910*/  IMAD.SHL.U32 R121, R121, 0x2, RZ ;  /* 0x0000000279797824 */ /* 0x000fe200078e00ff */
[----:B------:R3:W-:Y:S01]  /*1920*/  @P0 STS.128 [R124+0x7000], RZ ;  /* 0x007000ff7c000388 */ /* 0x0007e20000000c00 */
[----:B------:R-:W-:-:S03]  /*1930*/  IADD3 R7, R18, c[0x0][0x2e8], RZ ;  /* 0x0000ba0012077a10 */ /* 0x000fc60007ffe0ff */
[----:B------:R3:W-:Y:S01]  /*1940*/  @P0 STS.128 [R124+0x8000], RZ ;  /* 0x008000ff7c000388 */ /* 0x0007e20000000c00 */
[----:B------:R-:W-:Y:S05]  /*1950*/  @P0 BRA `(.L_x_194) ;  /* 0x000001b000000947 */ /* 0x000fea0003800000 */
[----:B------:R-:W-:Y:S02]  /*1960*/  ISETP.GE.AND P3, PT, R132, c[0x0][0x220], PT ;  /* 0x0000880084007a0c */ /* 0x000fe40003f66270 */
        /* <DEDUP_REMOVED lines=20> */
[----:B----4-:R-:W-:-:S04]  /*1ab0*/  LEA R12, P0, R14, c[0x0][0x170], 0x1 ;  /* 0x00005c000e0c7a11 */ /* 0x010fc800078008ff */
[----:B------:R-:W-:-:S05]  /*1ac0*/  LEA.HI.X R13, R14, c[0x0][0x174], R11, 0x1, P0 ;  /* 0x00005d000e0d7a11 */ /* 0x000fca00000f0c0b */
[----:B------:R-:W-:Y:S01]  /*1ad0*/  @!PT LDS RZ, [RZ] ;  /* 0x00000000fffff984 */ /* 0x000fe20000000800 */
[----:B------:R-:W-:Y:S01]  /*1ae0*/  @!PT LDS RZ, [RZ] ;  /* 0x00000000fffff984 */ /* 0x000fe20000000800 */
[----:B------:R-:W-:Y:S01]  /*1af0*/  @!PT LDS RZ, [RZ] ;  /* 0x00000000fffff984 */ /* 0x000fe20000000800 */
[----:B------:R4:W-:Y:S04]  /*1b00*/  LDGSTS.E.BYPASS.LTC128B.128 [R124+0x8000], [R12.64+0x80] ;  /* 0x080000800c7c7fae */ /* 0x0009e8000b901d4c */
.L_x_194:
[----:B------:R-:W-:Y:S05]  /*1b10*/  BSYNC B0 ;  /* 0x0000000000007941 */ /* 0x000fea0003800000 */
.L_x_193:
[----:B------:R-:W-:Y:S01]  /*1b20*/  ISETP.GE.AND P0, PT, R9, R6, PT ;  /* 0x000000060900720c */ /* 0x000fe20003f06270 */
        /* <DEDUP_REMOVED lines=13> */
[C---:B----4-:R-:W-:Y:S01]  /*1c00*/  @!P3 LEA R12, P4, R14.reuse, c[0x0][0x170], 0x1 ;  /* 0x00005c000e0cba11 */ /* 0x050fe200078808ff */
        /* <DEDUP_REMOVED lines=21> */
.L_x_196:
[----:B------:R-:W-:Y:S05]  /*1d60*/  BSYNC B0 ;  /* 0x0000000000007941 */ /* 0x000fea0003800000 */
.L_x_195:
[----:B------:R-:W-:Y:S01]  /*1d70*/  IMAD.SHL.U32 R120, R120, 0x2, RZ ;  /* 0x0000000278787824 */ /* 0x000fe200078e00ff */
[----:B------:R-:W-:Y:S01]  /*1d80*/  LDSM.16.M88.4 R44, [R121] ;  /* 0x00000000792c783b */ /* 0x000fe20000000200 */
[----:B------:R-:W-:Y:S01]  /*1d90*/  IMAD R119, R3, 0x2, R121 ;  /* 0x0000000203777824 */ /* 0x000fe200078e0279 */
[----:B------:R-:W-:Y:S01]  /*1da0*/  IADD3 R97, R7, 0x8, RZ ;  /* 0x0000000807617810 */ /* 0x000fe20007ffe0ff */
[----:B------:R-:W-:Y:S01]  /*1db0*/  IMAD R117, R5, 0x2, R120 ;  /* 0x0000000205757824 */ /* 0x000fe200078e0278 */
[----:B----4-:R-:W4:Y:S01]  /*1dc0*/  LDSM.16.M88.4 R16, [R120+0x3000] ;  /* 0x003000007810783b */ /* 0x010f220000000200 */
[----:B------:R-:W-:Y:S01]  /*1dd0*/  IMAD R2, R88, 0x40, R2 ;  /* 0x0000004058027824 */ /* 0x000fe200078e0202 */
[-C--:B------:R-:W-:Y:S02]  /*1de0*/  IMNMX R102, R7, R0.reuse, PT ;  /* 0x0000000007667217 */ /* 0x080fe40003800200 */
[----:B------:R-:W5:Y:S01]  /*1df0*/  LDSM.16.M88.4 R60, [R120+0x3400] ;  /* 0x00340000783c783b */ /* 0x000f620000000200 */
[----:B------:R-:W-:-:S02]  /*1e00*/  IMNMX R97, R97, R0, PT ;  /* 0x0000000061617217 */ /* 0x000fc40003800200 */
[C---:B------:R-:W-:Y:S01]  /*1e10*/  IADD3 R0, R2.reuse, 0x8, RZ ;  /* 0x0000000802007810 */ /* 0x040fe20007ffe0ff */
[----:B------:R-:W1:Y:S01]  /*1e20*/  LDSM.16.M88.4 R52, [R120+0x3800] ;  /* 0x003800007834783b */ /* 0x000e620000000200 */
[C---:B------:R-:W-:Y:S02]  /*1e30*/  IADD3 R5, R2.reuse, 0x1, RZ ;  /* 0x0000000102057810 */ /* 0x040fe40007ffe0ff */
[----:B------:R-:W-:Y:S01]  /*1e40*/  IADD3 R6, R2, 0x9, RZ ;  /* 0x0000000902067810 */ /* 0x000fe20007ffe0ff */
[----:B------:R-:W2:Y:S01]  /*1e50*/  LDSM.16.M88.4 R12, [R120+0x3c00] ;  /* 0x003c0000780c783b */ /* 0x000ea20000000200 */
[-C--:B------:R-:W-:Y:S02]  /*1e60*/  ISETP.GE.AND P0, PT, R0, R97.reuse, PT ;  /* 0x000000610000720c */ /* 0x080fe40003f06270 */
[C---:B------:R-:W-:Y:S01]  /*1e70*/  ISETP.GE.AND P5, PT, R5.reuse, R102, PT ;  /* 0x000000660500720c */ /* 0x040fe20003fa6270 */
[----:B------:R-:W-:Y:S01]  /*1e80*/  LDSM.16.M88.4 R36, [R119] ;  /* 0x000000007724783b */ /* 0x000fe20000000200 */
[----:B------:R-:W-:-:S02]  /*1e90*/  ISETP.GE.AND P3, PT, R5, R97, PT ;  /* 0x000000610500720c */ /* 0x000fc40003f66270 */
[CC--:B------:R-:W-:Y:S01]  /*1ea0*/  ISETP.GE.AND P2, PT, R6.reuse, R102.reuse, PT ;  /* 0x000000660600720c */ /* 0x0c0fe20003f46270 */
[----:B------:R-:W3:Y:S01]  /*1eb0*/  LDSM.16.M88.4 R76, [R117+0x3000] ;  /* 0x00300000754c783b */ /* 0x000ee20000000200 */
[----:B------:R-:W-:Y:S02]  /*1ec0*/  ISETP.GE.AND P6, PT, R6, R97, PT ;  /* 0x000000610600720c */ /* 0x000fe40003fc6270 */
[C---:B------:R-:W-:Y:S01]  /*1ed0*/  IADD3 R5, R2.reuse, 0x10, RZ ;  /* 0x0000001002057810 */ /* 0x040fe20007ffe0ff */
[----:B------:R-:W1:Y:S01]  /*1ee0*/  LDSM.16.M88.4 R40, [R117+0x3c00] ;  /* 0x003c00007528783b */ /* 0x000e620000000200 */
[----:B------:R-:W-:Y:S02]  /*1ef0*/  IADD3 R6, R2, 0x18, RZ ;  /* 0x0000001802067810 */ /* 0x000fe40007ffe0ff */
[-C--:B------:R-:W-:Y:S01]  /*1f00*/  ISETP.GE.AND P4, PT, R0, R102.reuse, PT ;  /* 0x000000660000720c */ /* 0x080fe20003f86270 */
[----:B------:R-:W2:Y:S01]  /*1f10*/  LDSM.16.M88.4 R68, [R117+0x3800] ;  /* 0x003800007544783b */ /* 0x000ea20000000200 */
[----:B------:R-:W-:-:S03]  /*1f20*/  ISETP.GE.AND P1, PT, R5, R102, PT ;  /* 0x000000660500720c */ /* 0x000fc60003f26270 */
[----:B------:R-:W2:Y:S04]  /*1f30*/  LDSM.16.M88.4 R72, [R117+0x3400] ;  /* 0x003400007548783b */ /* 0x000ea80000000200 */
[----:B------:R-:W-:Y:S01]  /*1f40*/  LDSM.16.M88.4 R8, [R121+0x1000] ;  /* 0x001000007908783b */ /* 0x000fe20000000200 */
[C---:B-1--4-:R-:W-:Y:S03]  /*1f50*/  HMMA.16816.F32.BF16 R20, R44.reuse, R16, RZ ;  /* 0x000000102c14723c */ /* 0x052fe600000418ff */
[----:B------:R-:W1:Y:S04]  /*1f60*/  LDSM.16.M88.4 R32, [R120+0x4000] ;  /* 0x004000007820783b */ /* 0x000e680000000200 */
[----:B--2---:R-:W-:Y:S01]  /*1f70*/  LDSM.16.M88.4 R24, [R120+0x4800] ;  /* 0x004800007818783b */ /* 0x004fe20000000200 */
[C---:B------:R-:W-:Y:S03]  /*1f80*/  HMMA.16816.F32.BF16 R16, R44.reuse, R18, RZ ;  /* 0x000000122c10723c */ /* 0x040fe600000418ff */
[----:B------:R-:W-:Y:S04]  /*1f90*/  LDSM.16.M88.4 R28, [R120+0x4400] ;  /* 0x00440000781c783b */ /* 0x000fe80000000200 */
[----:B------:R-:W-:Y:S01]  /*1fa0*/  LDSM.16.M88.4 R80, [R119+0x1000] ;  /* 0x001000007750783b */ /* 0x000fe20000000200 */
[C---:B-----5:R-:W-:Y:S03]  /*1fb0*/  HMMA.16816.F32.BF16 R64, R44.reuse, R60, RZ ;  /* 0x0000003c2c40723c */ /* 0x060fe600000418ff */
[----:B------:R-:W-:Y:S04]  /*1fc0*/  LDSM.16.M88.4 R84, [R117+0x4000] ;  /* 0x004000007554783b */ /* 0x000fe80000000200 */
[----:B------:R-:W0:Y:S01]  /*1fd0*/  LDGDEPBAR ;  /* 0x00000000000079af */ /* 0x000e220000000000 */
[C---:B------:R-:W-:Y:S08]  /*1fe0*/  HMMA.16816.F32.BF16 R56, R44.reuse, R52, RZ ;  /* 0x000000342c38723c */ /* 0x040ff000000418ff */
[C---:B------:R-:W-:Y:S08]  /*1ff0*/  HMMA.16816.F32.BF16 R60, R44.reuse, R62, RZ ;  /* 0x0000003e2c3c723c */ /* 0x040ff000000418ff */
[C---:B------:R-:W-:Y:S08]  /*2000*/  HMMA.16816.F32.BF16 R52, R44.reuse, R54, RZ ;  /* 0x000000362c34723c */ /* 0x040ff000000418ff */
[C---:B------:R-:W-:Y:S08]  /*2010*/  HMMA.16816.F32.BF16 R48, R44.reuse, R12, RZ ;  /* 0x0000000c2c30723c */ /* 0x040ff000000418ff */
[----:B------:R-:W-:Y:S01]  /*2020*/  HMMA.16816.F32.BF16 R44, R44, R14, RZ ;  /* 0x0000000e2c2c723c */ /* 0x000fe200000418ff */
[----:B------:R-:W2:Y:S07]  /*2030*/  LDSM.16.M88.4 R12, [R120+0x4c00] ;  /* 0x004c0000780c783b */ /* 0x000eae0000000200 */
        /* <DEDUP_REMOVED lines=8> */
[----:B------:R-:W3:Y:S07]  /*20c0*/  LDSM.16.M88.4 R68, [R117+0x4c00] ;  /* 0x004c00007544783b */ /* 0x000eee0000000200 */
[----:B------:R-:W-:Y:S08]  /*20d0*/  HMMA.16816.F32.BF16 R64, R36, R72, R64 ;  /* 0x000000482440723c */ /* 0x000ff00000041840 */
[C---:B-1----:R-:W-:Y:S08]  /*20e0*/  HMMA.16816.F32.BF16 R20, R8.reuse, R32, R20 ;  /* 0x000000200814723c */ /* 0x042ff00000041814 */
[----:B------:R-:W-:Y:S01]  /*20f0*/  HMMA.16816.F32.BF16 R16, R8, R34, R16 ;  /* 0x000000220810723c */ /* 0x000fe20000041810 */
[----:B------:R-:W-:Y:S07]  /*2100*/  LDSM.16.M88.4 R32, [R120+0x5400] ;  /* 0x005400007820783b */ /* 0x000fee0000000200 */
[----:B------:R-:W-:Y:S01]  /*2110*/  HMMA.16816.F32.BF16 R60, R36, R74, R60 ;  /* 0x0000004a243c723c */ /* 0x000fe2000004183c */
[----:B------:R-:W1:Y:S04]  /*2120*/  LDSM.16.M88.4 R72, [R117+0x4800] ;  /* 0x004800007548783b */ /* 0x000e680000000200 */
[----:B------:R-:W4:Y:S03]  /*2130*/  LDSM.16.M88.4 R36, [R120+0x5000] ;  /* 0x005000007824783b */ /* 0x000f260000000200 */
[C---:B--2---:R-:W-:Y:S08]  /*2140*/  HMMA.16816.F32.BF16 R48, R8.reuse, R12, R48 ;  /* 0x0000000c0830723c */ /* 0x044ff00000041830 */
[C---:B------:R-:W-:Y:S01]  /*2150*/  HMMA.16816.F32.BF16 R44, R8.reuse, R14, R44 ;  /* 0x0000000e082c723c */ /* 0x040fe2000004182c */
[----:B------:R-:W-:Y:S07]  /*2160*/  LDSM.16.M88.4 R12, [R119+0x2000] ;  /* 0x00200000770c783b */ /* 0x000fee0000000200 */
[C---:B------:R-:W-:Y:S08]  /*2170*/  HMMA.16816.F32.BF16 R56, R8.reuse, R24, R56 ;  /* 0x000000180838723c */ /* 0x040ff00000041838 */
[C---:B------:R-:W-:Y:S01]  /*2180*/  HMMA.16816.F32.BF16 R52, R8.reuse, R26, R52 ;  /* 0x0000001a0834723c */ /* 0x040fe20000041834 */
[----:B------:R-:W2:Y:S07]  /*2190*/  LDSM.16.M88.4 R24, [R120+0x5c00] ;  /* 0x005c00007818783b */ /* 0x000eae0000000200 */
[----:B------:R-:W-:Y:S08]  /*21a0*/  HMMA.16816.F32.BF16 R64, R8, R28, R64 ;  /* 0x0000001c0840723c */ /* 0x000ff00000041840 */
[C---:B------:R-:W-:Y:S08]  /*21b0*/  HMMA.16816.F32.BF16 R20, R80.reuse, R84, R20 ;  /* 0x000000545014723c */ /* 0x040ff00000041814 */
[----:B------:R-:W-:Y:S08]  /*21c0*/  HMMA.16816.F32.BF16 R16, R80, R86, R16 ;  /* 0x000000565010723c */ /* 0x000ff00000041810 */
[----:B------:R-:W-:Y:S01]  /*21d0*/  HMMA.16816.F32.BF16 R60, R8, R30, R60 ;  /* 0x0000001e083c723c */ /* 0x000fe2000004183c */
[----:B------:R-:W5:Y:S04]  /*21e0*/  LDSM.16.M88.4 R28, [R120+0x5800] ;  /* 0x00580000781c783b */ /* 0x000f680000000200 */
[----:B------:R-:W2:Y:S03]  /*21f0*/  LDSM.16.M88.4 R8, [R117+0x5000] ;  /* 0x005000007508783b */ /* 0x000ea60000000200 */
[C---:B---3--:R-:W-:Y:S08]  /*2200*/  HMMA.16816.F32.BF16 R48, R80.reuse, R68, R48 ;  /* 0x000000445030723c */ /* 0x048ff00000041830 */
[C---:B------:R-:W-:Y:S08]  /*2210*/  HMMA.16816.F32.BF16 R44, R80.reuse, R70, R44 ;  /* 0x00000046502c723c */ /* 0x040ff0000004182c */
[C---:B------:R-:W-:Y:S08]  /*2220*/  HMMA.16816.F32.BF16 R64, R80.reuse, R76, R64 ;  /* 0x0000004c5040723c */ /* 0x040ff00000041840 */
[----:B-1----:R-:W-:Y:S08]  /*2230*/  HMMA.16816.F32.BF16 R56, R80, R72, R56 ;  /* 0x000000485038723c */ /* 0x002ff00000041838 */
[C---:B----4-:R-:W-:Y:S01]  /*2240*/  HMMA.16816.F32.BF16 R68, R40.reuse, R36, R20 ;  /* 0x000000242844723c */ /* 0x050fe20000041814 */
[----:B------:R-:W1:Y:S07]  /*2250*/  LDSM.16.M88.4 R20, [R117+0x5400] ;  /* 0x005400007514783b */ /* 0x000e6e0000000200 */
[----:B------:R-:W-:Y:S08]  /*2260*/  HMMA.16816.F32.BF16 R16, R40, R38, R16 ;  /* 0x000000262810723c */ /* 0x000ff00000041810 */
[----:B------:R-:W-:Y:S08]  /*2270*/  HMMA.16816.F32.BF16 R52, R80, R74, R52 ;  /* 0x0000004a5034723c */ /* 0x000ff00000041834 */
[C---:B--2---:R-:W-:Y:S08]  /*2280*/  HMMA.16816.F32.BF16 R48, R40.reuse, R24, R48 ;  /* 0x000000182830723c */ /* 0x044ff00000041830 */
[----:B------:R-:W-:Y:S01]  /*2290*/  HMMA.16816.F32.BF16 R44, R40, R26, R44 ;  /* 0x0000001a282c723c */ /* 0x000fe2000004182c */
[----:B------:R-:W2:Y:S07]  /*22a0*/  LDSM.16.M88.4 R24, [R117+0x5800] ;  /* 0x005800007518783b */ /* 0x000eae0000000200 */
[----:B------:R-:W-:Y:S08]  /*22b0*/  HMMA.16816.F32.BF16 R60, R80, R78, R60 ;  /* 0x0000004e503c723c */ /* 0x000ff0000004183c */
[C---:B------:R-:W-:Y:S08]  /*22c0*/  HMMA.16816.F32.BF16 R64, R40.reuse, R32, R64 ;  /* 0x000000202840723c */ /* 0x040ff00000041840 */
[----:B-----5:R-:W-:Y:S08]  /*22d0*/  HMMA.16816.F32.BF16 R56, R40, R28, R56 ;  /* 0x0000001c2838723c */ /* 0x020ff00000041838 */
[C---:B------:R-:W-:Y:S08]  /*22e0*/  HMMA.16816.F32.BF16 R68, R12.reuse, R8, R68 ;  /* 0x000000080c44723c */ /* 0x040ff00000041844 */
[----:B------:R-:W-:Y:S01]  /*22f0*/  HMMA.16816.F32.BF16 R16, R12, R10, R16 ;  /* 0x0000000a0c10723c */ /* 0x000fe20000041810 */
[----:B------:R-:W3:Y:S01]  /*2300*/  LDSM.16.M88.4 R8, [R117+0x5c00] ;  /* 0x005c00007508783b */ /* 0x000ee20000000200 */
[----:B------:R-:W-:-:S06]  /*2310*/  DEPBAR.LE SB0, 0x0 ;  /* 0x000080000000791a */ /* 0x000fcc0000000000 */
[C---:B------:R-:W-:Y:S08]  /*2320*/  HMMA.16816.F32.BF16 R52, R40.reuse, R30, R52 ;  /* 0x0000001e2834723c */ /* 0x040ff00000041834 */
[----:B------:R-:W-:Y:S01]  /*2330*/  HMMA.16816.F32.BF16 R60, R40, R34, R60 ;  /* 0x00000022283c723c */ /* 0x000fe2000004183c */
[----:B------:R-:W-:Y:S02]  /*2340*/  FSEL R0, R69, -INF , !P5 ;  /* 0xff80000045007808 */ /* 0x000fe40006800000 */
[----:B------:R-:W-:-:S02]  /*2350*/  ISETP.GE.AND P5, PT, R5, R97, PT ;  /* 0x000000610500720c */ /* 0x000fc40003fa6270 */
[----:B------:R-:W-:Y:S02]  /*2360*/  IADD3 R5, R2, 0x11, RZ ;  /* 0x0000001102057810 */ /* 0x000fe40007ffe0ff */
[----:B------:R-:W-:Y:S01]  /*2370*/  FSEL R71, R71, -INF , !P3 ;  /* 0xff80000047477808 */ /* 0x000fe20005800000 */
[----:B-1----:R-:W-:Y:S01]  /*2380*/  HMMA.16816.F32.BF16 R64, R12, R20, R64 ;  /* 0x000000140c40723c */ /* 0x002fe20000041840 */
[----:B------:R-:W-:Y:S02]  /*2390*/  ISETP.GE.AND P3, PT, R5, R102, PT ;  /* 0x000000660500720c */ /* 0x000fe40003f66270 */
[----:B------:R-:W-:-:S04]  /*23a0*/  FSEL R19, R19, -INF , !P6 ;  /* 0xff80000013137808 */ /* 0x000fc80007000000 */
[----:B------:R-:W-:Y:S01]  /*23b0*/  FSEL R21, R18, -INF , !P0 ;  /* 0xff80000012157808 */ /* 0x000fe20004000000 */
[C---:B--2---:R-:W-:Y:S01]  /*23c0*/  HMMA.16816.F32.BF16 R56, R12.reuse, R24, R56 ;  /* 0x000000180c38723c */ /* 0x044fe20000041838 */
[----:B------:R-:W-:Y:S02]  /*23d0*/  FSEL R18, R17, -INF , !P2 ;  /* 0xff80000011127808 */ /* 0x000fe40005000000 */
[C---:B------:R-:W-:Y:S02]  /*23e0*/  ISETP.GE.AND P0, PT, R6.reuse, R102, PT ;  /* 0x000000660600720c */ /* 0x040fe40003f06270 */
[----:B------:R-:W-:Y:S02]  /*23f0*/  ISETP.GE.AND P2, PT, R6, R97, PT ;  /* 0x000000610600720c */ /* 0x000fe40003f46270 */
[----:B------:R-:W-:Y:S01]  /*2400*/  IADD3 R6, R2, 0x20, RZ ;  /* 0x0000002002067810 */ /* 0x000fe20007ffe0ff */
[----:B------:R-:W-:Y:S01]  /*2410*/  HMMA.16816.F32.BF16 R52, R12, R26, R52 ;  /* 0x0000001a0c34723c */ /* 0x000fe20000041834 */
[----:B------:R-:W-:-:S02]  /*2420*/  FSEL R20, R16, -INF , !P4 ;  /* 0xff80000010147808 */ /* 0x000fc40006000000 */
[----:B------:R-:W-:Y:S02]  /*2430*/  ISETP.GE.AND P4, PT, R5, R97, PT ;  /* 0x000000610500720c */ /* 0x000fe40003f86270 */
[C---:B------:R-:W-:Y:S02]  /*2440*/  IADD3 R5, R2.reuse, 0x19, RZ ;  /* 0x0000001902057810 */ /* 0x040fe40007ffe0ff */
[----:B------:R-:W-:Y:S01]  /*2450*/  IADD3 R17, R2, 0x28, RZ ;  /* 0x0000002802117810 */ /* 0x000fe20007ffe0ff */
[----:B------:R-:W-:Y:S01]  /*2460*/  HMMA.16816.F32.BF16 R60, R12, R22, R60 ;  /* 0x000000160c3c723c */ /* 0x000fe2000004183c */
[----:B------:R-:W-:Y:S02]  /*2470*/  FSEL R7, R66, -INF , !P5 ;  /* 0xff80000042077808 */ /* 0x000fe40006800000 */
[----:B------:R-:W-:Y:S02]  /*2480*/  ISETP.GE.AND P5, PT, R6, R102, PT ;  /* 0x000000660600720c */ /* 0x000fe40003fa6270 */
[----:B------:R-:W-:-:S02]  /*2490*/  FSEL R64, R64, -INF , !P1 ;  /* 0xff80000040407808 */ /* 0x000fc40004800000 */
[C---:B------:R-:W-:Y:S01]  /*24a0*/  ISETP.GE.AND P6, PT, R5.reuse, R102, PT ;  /* 0x000000660500720c */ /* 0x040fe20003fc6270 */
[C---:B---3--:R-:W-:Y:S01]  /*24b0*/  HMMA.16816.F32.BF16 R48, R12.reuse, R8, R48 ;  /* 0x000000080c30723c */ /* 0x048fe20000041830 */
[----:B------:R-:W-:Y:S01]  /*24c0*/  FSEL R94, R56, -INF , !P5 ;  /* 0xff800000385e7808 */ /* 0x000fe20006800000 */
[----:B------:R-:W-:Y:S01]  /*24d0*/  BAR.SYNC.DEFER_BLOCKING 0x0 ;  /* 0x0000000000007b1d */ /* 0x000fe20000010000 */
[----:B------:R-:W-:Y:S02]  /*24e0*/  ISETP.GE.AND P1, PT, R5, R97, PT ;  /* 0x000000610500720c */ /* 0x000fe40003f26270 */
[C---:B------:R-:W-:Y:S02]  /*24f0*/  IADD3 R5, R2.reuse, 0x21, RZ ;  /* 0x0000002102057810 */ /* 0x040fe40007ffe0ff */
[----:B------:R-:W-:Y:S01]  /*2500*/  IADD3 R9, R2, 0x29, RZ ;  /* 0x0000002902097810 */ /* 0x000fe20007ffe0ff */
[----:B------:R-:W-:Y:S01]  /*2510*/  HMMA.16816.F32.BF16 R44, R12, R10, R44 ;  /* 0x0000000a0c2c723c */ /* 0x000fe2000004182c */
[----:B------:R-:W-:-:S02]  /*2520*/  FSEL R16, R65, -INF , !P3 ;  /* 0xff80000041107808 */ /* 0x000fc40005800000 */
[-C--:B------:R-:W-:Y:S02]  /*2530*/  ISETP.GE.AND P5, PT, R9, R97.reuse, PT ;  /* 0x000000610900720c */ /* 0x080fe40003fa6270 */
[----:B------:R-:W-:Y:S02]  /*2540*/  FSEL R67, R67, -INF , !P4 ;  /* 0xff80000043437808 */ /* 0x000fe40006000000 */
[----:B------:R-:W-:Y:S02]  /*2550*/  FSEL R109, R55, -INF , !P5 ;  /* 0xff800000376d7808 */ /* 0x000fe40006800000 */
[-C--:B------:R-:W-:Y:S02]  /*2560*/  ISETP.GE.AND P5, PT, R2, R102.reuse, PT ;  /* 0x000000660200720c */ /* 0x080fe40003fa6270 */
[----:B------:R-:W-:Y:S02]  /*2570*/  ISETP.GE.AND P3, PT, R6, R97, PT ;  /* 0x000000610600720c */ /* 0x000fe40003f66270 */
[----:B------:R-:W-:-:S02]  /*2580*/  ISETP.GE.AND P4, PT, R5, R102, PT ;  /* 0x000000660500720c */ /* 0x000fc40003f86270 */
[----:B------:R-:W-:Y:S02]  /*2590*/  IADD3 R8, R2, 0x30, RZ ;  /* 0x0000003002087810 */ /* 0x000fe40007ffe0ff */
[----:B------:R-:W-:Y:S02]  /*25a0*/  FSEL R60, R60, -INF , !P0 ;  /* 0xff8000003c3c7808 */ /* 0x000fe40004000000 */
[----:B------:R-:W-:Y:S02]  /*25b0*/  ISETP.GE.AND P0, PT, R5, R97, PT ;  /* 0x000000610500720c */ /* 0x000fe40003f06270 */
[----:B------:R-:W-:Y:S02]  /*25c0*/  FSEL R68, R68, -INF , !P5 ;  /* 0xff80000044447808 */ /* 0x000fe40006800000 */
[----:B------:R-:W-:Y:S02]  /*25d0*/  FSEL R5, R62, -INF , !P2 ;  /* 0xff8000003e057808 */ /* 0x000fe40005000000 */
[----:B------:R-:W-:-:S02]  /*25e0*/  FSEL R103, R58, -INF , !P3 ;  /* 0xff8000003a677808 */ /* 0x000fc40005800000 */
[----:B------:R-:W-:Y:S02]  /*25f0*/  FSEL R104, R57, -INF , !P4 ;  /* 0xff80000039687808 */ /* 0x000fe40006000000 */
[----:B------:R-:W-:Y:S02]  /*2600*/  ISETP.GE.AND P5, PT, R96, 0x2, PT ;  /* 0x000000026000780c */ /* 0x000fe40003fa6270 */
[-C--:B------:R-:W-:Y:S02]  /*2610*/  ISETP.GE.AND P2, PT, R17, R102.reuse, PT ;  /* 0x000000661100720c */ /* 0x080fe40003f46270 */
[C---:B------:R-:W-:Y:S02]  /*2620*/  ISETP.GE.AND P3, PT, R8.reuse, R102, PT ;  /* 0x000000660800720c */ /* 0x040fe40003f66270 */
[----:B------:R-:W-:Y:S02]  /*2630*/  ISETP.GE.AND P4, PT, R8, R97, PT ;  /* 0x000000610800720c */ /* 0x000fe40003f86270 */
[----:B------:R-:W-:-:S02]  /*2640*/  IADD3 R8, R2, 0x31, RZ ;  /* 0x0000003102087810 */ /* 0x000fc40007ffe0ff */
[----:B------:R-:W-:Y:S02]  /*2650*/  FSEL R6, R61, -INF , !P6 ;  /* 0xff8000003d067808 */ /* 0x000fe40007000000 */
[----:B------:R-:W-:Y:S02]  /*2660*/  FSEL R63, R63, -INF , !P1 ;  /* 0xff8000003f3f7808 */ /* 0x000fe40004800000 */
[----:B------:R-:W-:Y:S02]  /*2670*/  FSEL R111, R59, -INF , !P0 ;  /* 0xff8000003b6f7808 */ /* 0x000fe40004000000 */
[----:B------:R-:W-:Y:S02]  /*2680*/  FSEL R106, R52, -INF , !P2 ;  /* 0xff800000346a7808 */ /* 0x000fe40005000000 */
[----:B------:R-:W-:Y:S02]  /*2690*/  ISETP.GE.AND P6, PT, R17, R97, PT ;  /* 0x000000611100720c */ /* 0x000fe40003fc6270 */
        /* <DEDUP_REMOVED lines=10> */
[C---:B------:R-:W-:Y:S02]  /*2740*/  ISETP.GE.AND P6, PT, R9.reuse, R102, PT ;  /* 0x000000660900720c */ /* 0x040fe40003fc6270 */
[-C--:B------:R-:W-:Y:S02]  /*2750*/  ISETP.GE.AND P1, PT, R9, R97.reuse, PT ;  /* 0x000000610900720c */ /* 0x080fe40003f26270 */
[----:B------:R-:W-:-:S02]  /*2760*/  ISETP.GE.AND P3, PT, R2, R97, PT ;  /* 0x000000610200720c */ /* 0x000fc40003f66270 */
[C---:B------:R-:W-:Y:S02]  /*2770*/  ISETP.GE.AND P4, PT, R8.reuse, R102, PT ;  /* 0x000000660800720c */ /* 0x040fe40003f86270 */
[----:B------:R-:W-:Y:S02]  /*2780*/  ISETP.GE.AND P0, PT, R8, R97, PT ;  /* 0x000000610800720c */ /* 0x000fe40003f06270 */
[----:B------:R-:W-:Y:S02]  /*2790*/  FSEL R70, R70, -INF , !P3 ;  /* 0xff80000046467808 */ /* 0x000fe40005800000 */
[----:B------:R-:W-:Y:S02]  /*27a0*/  FSEL R31, R51, -INF , !P2 ;  /* 0xff800000331f7808 */ /* 0x000fe40005000000 */
[----:B------:R-:W-:Y:S02]  /*27b0*/  FSEL R92, R44, -INF , !P6 ;  /* 0xff8000002c5c7808 */ /* 0x000fe40007000000 */
[----:B------:R-:W-:-:S02]  /*27c0*/  FSEL R30, R46, -INF , !P1 ;  /* 0xff8000002e1e7808 */ /* 0x000fc40004800000 */
[----:B------:R-:W-:Y:S02]  /*27d0*/  FSEL R91, R45, -INF , !P4 ;  /* 0xff8000002d5b7808 */ /* 0x000fe40006000000 */
[----:B------:R-:W-:Y:S01]  /*27e0*/  FSEL R29, R47, -INF , !P0 ;  /* 0xff8000002f1d7808 */ /* 0x000fe20004000000 */
[----:B------:R-:W-:Y:S05]  /*27f0*/  @!P5 BRA `(.L_x_197) ;  /* 0x000003b00000d947 */ /* 0x000fea0003800000 */
[----:B------:R-:W-:Y:S01]  /*2800*/  IADD3 R11, R96, -0x2, RZ ;  /* 0xfffffffe600b7810 */ /* 0x000fe20007ffe0ff */
[----:B------:R-:W-:Y:S01]  /*2810*/  BSSY B0, `(.L_x_198) ;  /* 0x0000038000007945 */ /* 0x000fe20003800000 */
[----:B------:R-:W-:Y:S02]  /*2820*/  ISETP.GE.AND P4, PT, R132, c[0x0][0x220], PT ;  /* 0x0000880084007a0c */ /* 0x000fe40003f86270 */
[----:B------:R-:W-:Y:S01]  /*2830*/  SHF.R.S32.HI R9, RZ, 0x1f, R11 ;  /* 0x0000001fff097819 */ /* 0x000fe2000001140b */
[C---:B------:R-:W-:Y:S01]  /*2840*/  IMAD R2, R11.reuse, UR9, RZ ;  /* 0x000000090b027c24 */ /* 0x040fe2000f8e02ff */
[----:B------:R-:W-:Y:S01]  /*2850*/  ISETP.GE.AND P3, PT, R126, c[0x0][0x220], PT ;  /* 0x000088007e007a0c */ /* 0x000fe20003f66270 */
[----:B------:R-:W-:Y:S01]  /*2860*/  IMAD.WIDE.U32 R10, R11, UR10, R130 ;  /* 0x0000000a0b0a7c25 */ /* 0x000fe2000f8e0082 */
[----:B------:R-:W-:-:S03]  /*2870*/  ISETP.GE.AND P1, PT, R125, c[0x0][0x220], PT ;  /* 0x000088007d007a0c */ /* 0x000fc60003f26270 */
[----:B------:R-:W-:-:S04]  /*2880*/  IMAD R2, R9, UR10, R2 ;  /* 0x0000000a09027c24 */ /* 0x000fc8000f8e0202 */
[----:B------:R-:W-:Y:S01]  /*2890*/  IMAD.IADD R2, R11, 0x1, R2 ;  /* 0x000000010b027824 */ /* 0x000fe200078e0202 */
[C---:B------:R-:W-:Y:S01]  /*28a0*/  @!P4 LEA R12, P6, R10.reuse, c[0x0][0x168], 0x1 ;  /* 0x00005a000a0cca11 */ /* 0x040fe200078c08ff */
[----:B------:R1:W-:Y:S02]  /*28b0*/  @P4 STS [R124+0x3000], RZ ;  /* 0x003000ff7c004388 */ /* 0x0003e40000000800 */
[C---:B------:R-:W-:Y:S02]  /*28c0*/  @!P3 LEA R22, P2, R10.reuse, c[0x0][0x168], 0x1 ;  /* 0x00005a000a16ba11 */ /* 0x040fe400078408ff */
[C---:B------:R-:W-:Y:S01]  /*28d0*/  @!P1 LEA R14, P0, R10.reuse, c[0x0][0x168], 0x1 ;  /* 0x00005a000a0e9a11 */ /* 0x040fe200078008ff */
[----:B------:R1:W-:Y:S01]  /*28e0*/  @P4 STS [R124+0x3004], RZ ;  /* 0x003004ff7c004388 */ /* 0x0003e20000000800 */
[C-C-:B------:R-:W-:Y:S02]  /*28f0*/  @!P4 LEA.HI.X R13, R10.reuse, c[0x0][0x16c], R2.reuse, 0x1, P6 ;  /* 0x00005b000a0dca11 */ /* 0x140fe400030f0c02 */
[C---:B------:R-:W-:Y:S01]  /*2900*/  IADD3 R9, P6, R10.reuse, UR11, RZ ;  /* 0x0000000b0a097c10 */ /* 0x040fe2000ffde0ff */
[----:B------:R1:W-:Y:S01]  /*2910*/  @P4 STS.64 [R124+0x3008], RZ ;  /* 0x003008ff7c004388 */ /* 0x0003e20000000a00 */
[----:B------:R-:W-:-:S02]  /*2920*/  @!P3 LEA.HI.X R23, R10, c[0x0][0x16c], R2, 0x1, P2 ;  /* 0x00005b000a17ba11 */ /* 0x000fc400010f0c02 */
        /* <DEDUP_REMOVED lines=38> */
.L_x_199:
[----:B------:R-:W-:Y:S05]  /*2b90*/  BSYNC B0 ;  /* 0x0000000000007941 */ /* 0x000fea0003800000 */
.L_x_198:
[----:B------:R-:W0:Y:S02]  /*2ba0*/  LDGDEPBAR ;  /* 0x00000000000079af */ /* 0x000e240000000000 */
.L_x_197:
[----:B--2---:R-:W-:Y:S02]  /*2bb0*/  FMNMX.FTZ R9, R68, R0, !PT ;  /* 0x0000000044097209 */ /* 0x004fe40007810000 */
        /* <DEDUP_REMOVED lines=24> */
[----:B------:R-:W-:Y:S02]  /*2d40*/  SHF.L.U32 R118, R4, 0x1, RZ ;  /* 0x0000000104767819 */ /* 0x000fe400000006ff */
[----:B------:R-:W-:Y:S02]  /*2d50*/  FMNMX.FTZ R8, R92, R9, !PT ;  /* 0x000000095c087209 */ /* 0x000fe40007810000 */
[----:B------:R-:W-:Y:S01]  /*2d60*/  FMNMX.FTZ R9, R31, R2, !PT ;  /* 0x000000021f097209 */ /* 0x000fe20007810000 */
[----:B------:R-:W-:Y:S01]  /*2d70*/  LDSM.16.MT88.4 R56, [R118+0x7000] ;  /* 0x007000007638783b */ /* 0x000fe20000004200 */
[----:B------:R-:W-:Y:S02]  /*2d80*/  FMNMX.FTZ R8, R91, R8, !PT ;  /* 0x000000085b087209 */ /* 0x000fe40007810000 */
[----:B-1----:R-:W-:Y:S01]  /*2d90*/  FMNMX.FTZ R10, R30, R9, !PT ;  /* 0x000000091e0a7209 */ /* 0x002fe20007810000 */
[----:B------:R-:W-:Y:S01]  /*2da0*/  LDSM.16.MT88.4 R40, [R118+0x6000] ;  /* 0x006000007628783b */ /* 0x000fe20000004200 */
[----:B------:R-:W-:-:S02]  /*2db0*/  LEA R116, R3, R118, 0x1 ;  /* 0x0000007603747211 */ /* 0x000fc400078e08ff */
[----:B------:R-:W-:Y:S01]  /*2dc0*/  FMNMX.FTZ R10, R29, R10, !PT ;  /* 0x0000000a1d0a7209 */ /* 0x000fe20007810000 */
[----:B------:R-:W1:Y:S04]  /*2dd0*/  SHFL.BFLY PT, R11, R8, 0x2, 0x1f ;  /* 0x0c401f00080b7f89 */ /* 0x000e6800000e0000 */
[----:B------:R-:W2:Y:S04]  /*2de0*/  SHFL.BFLY PT, R9, R10, 0x2, 0x1f ;  /* 0x0c401f000a097f89 */ /* 0x000ea800000e0000 */
[----:B------:R-:W-:Y:S04]  /*2df0*/  LDSM.16.MT88.4 R48, [R116+0x6000] ;  /* 0x006000007430783b */ /* 0x000fe80000004200 */
[----:B------:R-:W-:Y:S04]  /*2e00*/  LDSM.16.MT88.4 R72, [R118+0x8000] ;  /* 0x008000007648783b */ /* 0x000fe80000004200 */
[----:B------:R-:W-:Y:S01]  /*2e10*/  LDSM.16.MT88.4 R12, [R118+0x7400] ;  /* 0x00740000760c783b */ /* 0x000fe20000004200 */
[----:B-1----:R-:W-:-:S02]  /*2e20*/  FMNMX.FTZ R11, R8, R11, !PT ;  /* 0x0000000b080b7209 */ /* 0x002fc40007810000 */
[----:B--2---:R-:W-:-:S03]  /*2e30*/  FMNMX.FTZ R9, R10, R9, !PT ;  /* 0x000000090a097209 */ /* 0x004fc60007810000 */
[----:B------:R-:W1:Y:S04]  /*2e40*/  SHFL.BFLY PT, R2, R11, 0x1, 0x1f ;  /* 0x0c201f000b027f89 */ /* 0x000e6800000e0000 */
[----:B------:R-:W2:Y:S01]  /*2e50*/  SHFL.BFLY PT, R8, R9, 0x1, 0x1f ;  /* 0x0c201f0009087f89 */ /* 0x000ea200000e0000 */
[----:B-1----:R-:W-:-:S04]  /*2e60*/  FMNMX.FTZ R2, R11, R2, !PT ;  /* 0x000000020b027209 */ /* 0x002fc80007810000 */
[C---:B------:R-:W-:Y:S01]  /*2e70*/  FSETP.NEU.FTZ.AND P0, PT, R2.reuse, -INF , PT ;  /* 0xff8000000200780b */ /* 0x040fe20003f1d000 */
[----:B------:R-:W-:-:S05]  /*2e80*/  FMUL.FTZ R93, R2, c[0x0][0x23c] ;  /* 0x00008f00025d7a20 */ /* 0x000fca0000410000 */
[----:B------:R-:W-:-:S05]  /*2e90*/  FSEL R93, R93, RZ, P0 ;  /* 0x000000ff5d5d7208 */ /* 0x000fca0000000000 */
[--C-:B------:R-:W-:Y:S01]  /*2ea0*/  FFMA.FTZ R34, R0, c[0x0][0x23c], -R93.reuse ;  /* 0x00008f0000227a23 */ /* 0x100fe2000001085d */
[----:B--2---:R-:W-:Y:S01]  /*2eb0*/  FMNMX.FTZ R0, R9, R8, !PT ;  /* 0x0000000809007209 */ /* 0x004fe20007810000 */
[--C-:B------:R-:W-:Y:S01]  /*2ec0*/  FFMA.FTZ R35, R68, c[0x0][0x23c], -R93.reuse ;  /* 0x00008f0044237a23 */ /* 0x100fe2000001085d */
[----:B------:R-:W-:Y:S01]  /*2ed0*/  LDSM.16.MT88.4 R8, [R116+0x6400] ;  /* 0x006400007408783b */ /* 0x000fe20000004200 */
[--C-:B------:R-:W-:Y:S01]  /*2ee0*/  FFMA.FTZ R33, R20, c[0x0][0x23c], -R93.reuse ;  /* 0x00008f0014217a23 */ /* 0x100fe2000001085d */
[C---:B------:R-:W-:Y:S01]  /*2ef0*/  FSETP.NEU.FTZ.AND P0, PT, R0.reuse, -INF , PT ;  /* 0xff8000000000780b */ /* 0x040fe20003f1d000 */
[----:B------:R-:W-:Y:S01]  /*2f00*/  FMUL.FTZ R32, R0, c[0x0][0x23c] ;  /* 0x00008f0000207a20 */ /* 0x000fe20000410000 */
[----:B------:R-:W-:Y:S01]  /*2f10*/  MUFU.EX2 R34, R34 ;  /* 0x0000002200227308 */ /* 0x000fe20000000800 */
[--C-:B------:R-:W-:Y:S02]  /*2f20*/  FFMA.FTZ R26, R18, c[0x0][0x23c], -R93.reuse ;  /* 0x00008f00121a7a23 */ /* 0x100fe4000001085d */
[--C-:B------:R-:W-:Y:S01]  /*2f30*/  FFMA.FTZ R25, R64, c[0x0][0x23c], -R93.reuse ;  /* 0x00008f0040197a23 */ /* 0x100fe2000001085d */
[----:B------:R-:W-:Y:S01]  /*2f40*/  FSEL R32, R32, RZ, P0 ;  /* 0x000000ff20207208 */ /* 0x000fe20000000000 */
[----:B------:R-:W-:-:S02]  /*2f50*/  FFMA.FTZ R24, R16, c[0x0][0x23c], -R93 ;  /* 0x00008f0010187a23 */ /* 0x000fc4000001085d */
[--C-:B------:R-:W-:Y:S01]  /*2f60*/  FFMA.FTZ R23, R60, c[0x0][0x23c], -R93.reuse ;  /* 0x00008f003c177a23 */ /* 0x100fe2000001085d */
[----:B------:R-:W1:Y:S01]  /*2f70*/  MUFU.EX2 R35, R35 ;  /* 0x0000002300237308 */ /* 0x000e620000000800 */
[--C-:B------:R-:W-:Y:S02]  /*2f80*/  FFMA.FTZ R85, R70, c[0x0][0x23c], -R32.reuse ;  /* 0x00008f0046557a23 */ /* 0x100fe40000010820 */
[--C-:B------:R-:W-:Y:S02]  /*2f90*/  FFMA.FTZ R84, R71, c[0x0][0x23c], -R32.reuse ;  /* 0x00008f0047547a23 */ /* 0x100fe40000010820 */
[--C-:B------:R-:W-:Y:S02]  /*2fa0*/  FFMA.FTZ R90, R21, c[0x0][0x23c], -R32.reuse ;  /* 0x00008f00155a7a23 */ /* 0x100fe40000010820 */
[--C-:B------:R-:W-:Y:S01]  /*2fb0*/  FFMA.FTZ R27, R19, c[0x0][0x23c], -R32.reuse ;  /* 0x00008f00131b7a23 */ /* 0x100fe20000010820 */
[----:B------:R-:W-:Y:S01]  /*2fc0*/  MUFU.EX2 R33, R33 ;  /* 0x0000002100217308 */ /* 0x000fe20000000800 */
[----:B------:R-:W-:Y:S01]  /*2fd0*/  FFMA.FTZ R20, R6, c[0x0][0x23c], -R93 ;  /* 0x00008f0006147a23 */ /* 0x000fe2000001085d */
[----:B------:R-:W-:Y:S01]  /*2fe0*/  LDSM.16.MT88.4 R16, [R118+0x6400] ;  /* 0x006400007610783b */ /* 0x000fe20000004200 */
[----:B------:R-:W-:-:S02]  /*2ff0*/  FFMA.FTZ R28, R7, c[0x0][0x23c], -R32 ;  /* 0x00008f00071c7a23 */ /* 0x000fc40000010820 */
[--C-:B------:R-:W-:Y:S02]  /*3000*/  FFMA.FTZ R21, R67, c[0x0][0x23c], -R32.reuse ;  /* 0x00008f0043157a23 */ /* 0x100fe40000010820 */
[--C-:B------:R-:W-:Y:S01]  /*3010*/  FFMA.FTZ R22, R5, c[0x0][0x23c], -R32.reuse ;  /* 0x00008f0005167a23 */ /* 0x100fe20000010820 */
[----:B------:R-:W2:Y:S01]  /*3020*/  MUFU.EX2 R26, R26 ;  /* 0x0000001a001a7308 */ /* 0x000ea20000000800 */
[----:B-1----:R-:W-:Y:S01]  /*3030*/  F2FP.BF16.PACK_AB R80, R34, R35 ;  /* 0x000000232250723e */ /* 0x002fe200000010ff */
[--C-:B------:R-:W-:Y:S01]  /*3040*/  FFMA.FTZ R3, R63, c[0x0][0x23c], -R32.reuse ;  /* 0x00008f003f037a23 */ /* 0x100fe20000010820 */
[----:B------:R-:W1:Y:S01]  /*3050*/  LDSM.16.MT88.4 R64, [R116+0x7000] ;  /* 0x007000007440783b */ /* 0x000e620000004200 */
[--C-:B------:R-:W-:Y:S02]  /*3060*/  FFMA.FTZ R108, R94, c[0x0][0x23c], -R93.reuse ;  /* 0x00008f005e6c7a23 */ /* 0x100fe4000001085d */
[----:B------:R-:W-:Y:S02]  /*3070*/  FFMA.FTZ R105, R104, c[0x0][0x23c], -R93 ;  /* 0x00008f0068697a23 */ /* 0x000fe4000001085d */
[----:B------:R-:W-:Y:S01]  /*3080*/  MUFU.EX2 R85, R85 ;  /* 0x0000005500557308 */ /* 0x000fe20000000800 */
[----:B------:R-:W-:-:S02]  /*3090*/  FFMA.FTZ R107, R103, c[0x0][0x23c], -R32 ;  /* 0x00008f00676b7a23 */ /* 0x000fc40000010820 */
[--C-:B------:R-:W-:Y:S02]  /*30a0*/  FFMA.FTZ R106, R106, c[0x0][0x23c], -R93.reuse ;  /* 0x00008f006a6a7a23 */ /* 0x100fe4000001085d */
[--C-:B------:R-:W-:Y:S02]  /*30b0*/  FFMA.FTZ R95, R110, c[0x0][0x23c], -R93.reuse ;  /* 0x00008f006e5f7a23 */ /* 0x100fe4000001085d */
[--C-:B------:R-:W-:Y:S01]  /*30c0*/  FFMA.FTZ R104, R111, c[0x0][0x23c], -R32.reuse ;  /* 0x00008f006f687a23 */ /* 0x100fe20000010820 */
[----:B------:R-:W3:Y:S01]  /*30d0*/  MUFU.EX2 R84, R84 ;  /* 0x0000005400547308 */ /* 0x000ee20000000800 */
[----:B--2---:R-:W-:Y:S01]  /*30e0*/  F2FP.BF16.PACK_AB R82, R26, R33 ;  /* 0x000000211a52723e */ /* 0x004fe200000010ff */
[--C-:B------:R-:W-:Y:S02]  /*30f0*/  FFMA.FTZ R103, R113, c[0x0][0x23c], -R32.reuse ;  /* 0x00008f0071677a23 */ /* 0x100fe40000010820 */
[----:B------:R-:W-:Y:S02]  /*3100*/  FFMA.FTZ R94, R109, c[0x0][0x23c], -R32 ;  /* 0x00008f006d5e7a23 */ /* 0x000fe40000010820 */
[----:B------:R-:W-:-:S02]  /*3110*/  FFMA.FTZ R89, R89, c[0x0][0x23c], -R93 ;  /* 0x00008f0059597a23 */ /* 0x000fc4000001085d */
[----:B------:R-:W-:Y:S01]  /*3120*/  MUFU.EX2 R90, R90 ;  /* 0x0000005a005a7308 */ /* 0x000fe20000000800 */
[--C-:B------:R-:W-:Y:S02]  /*3130*/  FFMA.FTZ R86, R86, c[0x0][0x23c], -R93.reuse ;  /* 0x00008f0056567a23 */ /* 0x100fe4000001085d */
[--C-:B------:R-:W-:Y:S02]  /*3140*/  FFMA.FTZ R92, R92, c[0x0][0x23c], -R93.reuse ;  /* 0x00008f005c5c7a23 */ /* 0x100fe4000001085d */
[----:B------:R-:W-:Y:S02]  /*3150*/  FFMA.FTZ R137, R91, c[0x0][0x23c], -R93 ;  /* 0x00008f005b897a23 */ /* 0x000fe4000001085d */
[--C-:B------:R-:W-:Y:S01]  /*3160*/  FFMA.FTZ R87, R87, c[0x0][0x23c], -R32.reuse ;  /* 0x00008f0057577a23 */ /* 0x100fe20000010820 */
[----:B------:R-:W2:Y:S01]  /*3170*/  MUFU.EX2 R27, R27 ;  /* 0x0000001b001b7308 */ /* 0x000ea20000000800 */
[----:B---3--:R-:W-:Y:S01]  /*3180*/  F2FP.BF16.PACK_AB R81, R84, R85 ;  /* 0x000000555451723e */ /* 0x008fe200000010ff */
[----:B------:R-:W-:-:S02]  /*3190*/  FFMA.FTZ R110, R31, c[0x0][0x23c], -R32 ;  /* 0x00008f001f6e7a23 */ /* 0x000fc40000010820 */
[--C-:B------:R-:W-:Y:S02]  /*31a0*/  FFMA.FTZ R30, R30, c[0x0][0x23c], -R32.reuse ;  /* 0x00008f001e1e7a23 */ /* 0x100fe40000010820 */
[----:B------:R-:W-:Y:S02]  /*31b0*/  FFMA.FTZ R29, R29, c[0x0][0x23c], -R32 ;  /* 0x00008f001d1d7a23 */ /* 0x000fe40000010820 */
[----:B------:R-:W-:Y:S01]  /*31c0*/  MUFU.EX2 R25, R25 ;  /* 0x0000001900197308 */ /* 0x000fe20000000800 */
[----:B------:R-:W-:Y:S02]  /*31d0*/  FADD.FTZ R34, R35, R34 ;  /* 0x0000002223227221 */ /* 0x000fe40000010000 */
[----:B------:R-:W-:Y:S02]  /*31e0*/  FADD.FTZ R85, R85, R84 ;  /* 0x0000005455557221 */ /* 0x000fe40000010000 */
[----:B------:R-:W-:Y:S01]  /*31f0*/  FADD.FTZ R33, R33, R34 ;  /* 0x0000002221217221 */ /* 0x000fe20000010000 */
[----:B--2---:R-:W-:-:S02]  /*3200*/  F2FP.BF16.PACK_AB R83, R27, R90 ;  /* 0x0000005a1b53723e */ /* 0x004fc400000010ff */
[----:B------:R-:W2:Y:S01]  /*3210*/  MUFU.EX2 R24, R24 ;  /* 0x0000001800187308 */ /* 0x000ea20000000800 */
[----:B------:R-:W-:Y:S02]  /*3220*/  FADD.FTZ R90, R90, R85 ;  /* 0x000000555a5a7221 */ /* 0x000fe40000010000 */
[----:B------:R-:W-:Y:S02]  /*3230*/  FADD.FTZ R26, R26, R33 ;  /* 0x000000211a1a7221 */ /* 0x000fe40000010000 */
[----:B------:R-:W-:Y:S01]  /*3240*/  FADD.FTZ R27, R27, R90 ;  /* 0x0000005a1b1b7221 */ /* 0x000fe20000010000 */
[C---:B------:R-:W-:Y:S02]  /*3250*/  HMMA.16816.F32.BF16 R44, R80.reuse, R48, RZ ;  /* 0x00000030502c723c */ /* 0x040fe400000418ff */
[----:B------:R-:W-:Y:S06]  /*3260*/  MUFU.EX2 R23, R23 ;  /* 0x0000001700177308 */ /* 0x000fec0000000800 */
[----:B------:R-:W-:Y:S02]  /*3270*/  HMMA.16816.F32.BF16 R48, R80, R50, RZ ;  /* 0x000000325030723c */ /* 0x000fe400000418ff */
[----:B------:R-:W3:Y:S01]  /*3280*/  MUFU.EX2 R20, R20 ;  /* 0x0000001400147308 */ /* 0x000ee20000000800 */
[----:B--2---:R-:W-:Y:S01]  /*3290*/  F2FP.BF16.PACK_AB R4, R24, R25 ;  /* 0x000000191804723e */ /* 0x004fe200000010ff */
[----:B------:R-:W-:-:S04]  /*32a0*/  FADD.FTZ R25, R25, R26 ;  /* 0x0000001a19197221 */ /* 0x000fc80000010000 */
[C---:B------:R-:W-:Y:S01]  /*32b0*/  HMMA.16816.F32.BF16 R52, R80.reuse, R56, RZ ;  /* 0x000000385034723c */ /* 0x040fe200000418ff */
[----:B------:R-:W-:Y:S01]  /*32c0*/  FADD.FTZ R24, R24, R25 ;  /* 0x0000001918187221 */ /* 0x000fe20000010000 */
[----:B------:R-:W-:Y:S06]  /*32d0*/  MUFU.EX2 R28, R28 ;  /* 0x0000001c001c7308 */ /* 0x000fec0000000800 */
[----:B------:R-:W-:Y:S02]  /*32e0*/  HMMA.16816.F32.BF16 R56, R80, R58, RZ ;  /* 0x0000003a5038723c */ /* 0x000fe400000418ff */
[----:B------:R-:W2:Y:S01]  /*32f0*/  MUFU.EX2 R21, R21 ;  /* 0x0000001500157308 */ /* 0x000ea20000000800 */
[----:B---3--:R-:W-:Y:S01]  /*3300*/  F2FP.BF16.PACK_AB R6, R20, R23 ;  /* 0x000000171406723e */ /* 0x008fe200000010ff */
[----:B------:R-:W-:-:S04]  /*3310*/  FADD.FTZ R23, R23, R24 ;  /* 0x0000001817177221 */ /* 0x000fc80000010000 */
[C---:B------:R-:W-:Y:S01]  /*3320*/  HMMA.16816.F32.BF16 R36, R80.reuse, R40, RZ ;  /* 0x000000285024723c */ /* 0x040fe200000418ff */
[----:B------:R-:W-:Y:S01]  /*3330*/  FADD.FTZ R23, R20, R23 ;  /* 0x0000001714177221 */ /* 0x000fe20000010000 */
[----:B------:R-:W-:Y:S06]  /*3340*/  MUFU.EX2 R22, R22 ;  /* 0x0000001600167308 */ /* 0x000fec0000000800 */
[----:B-1----:R-:W-:Y:S02]  /*3350*/  HMMA.16816.F32.BF16 R60, R80, R64, RZ ;  /* 0x00000040503c723c */ /* 0x002fe400000418ff */
[----:B------:R-:W1:Y:S01]  /*3360*/  MUFU.EX2 R3, R3 ;  /* 0x0000000300037308 */ /* 0x000e620000000800 */
[----:B--2---:R-:W-:Y:S01]  /*3370*/  F2FP.BF16.PACK_AB R5, R21, R28 ;  /* 0x0000001c1505723e */ /* 0x004fe200000010ff */
[----:B------:R-:W-:-:S04]  /*3380*/  FADD.FTZ R28, R28, R27 ;  /* 0x0000001b1c1c7221 */ /* 0x000fc80000010000 */
[C---:B------:R-:W-:Y:S01]  /*3390*/  HMMA.16816.F32.BF16 R68, R80.reuse, R72, RZ ;  /* 0x000000485044723c */ /* 0x040fe200000418ff */
[----:B------:R-:W-:Y:S01]  /*33a0*/  FADD.FTZ R21, R21, R28 ;  /* 0x0000001c15157221 */ /* 0x000fe20000010000 */
[----:B------:R-:W-:Y:S06]  /*33b0*/  MUFU.EX2 R108, R108 ;  /* 0x0000006c006c7308 */ /* 0x000fec0000000800 */
[----:B------:R-:W-:Y:S01]  /*33c0*/  HMMA.16816.F32.BF16 R40, R80, R42, RZ ;  /* 0x0000002a5028723c */ /* 0x000fe200000418ff */
[----:B-1----:R-:W-:Y:S01]  /*33d0*/  F2FP.BF16.PACK_AB R7, R3, R22 ;  /* 0x000000160307723e */ /* 0x002fe200000010ff */
[----:B------:R-:W1:Y:S01]  /*33e0*/  MUFU.EX2 R105, R105 ;  /* 0x0000006900697308 */ /* 0x000e620000000800 */
[----:B------:R-:W-:-:S05]  /*33f0*/  FADD.FTZ R22, R22, R21 ;  /* 0x0000001516167221 */ /* 0x000fca0000010000 */
[----:B------:R-:W-:Y:S01]  /*3400*/  HMMA.16816.F32.BF16 R64, R80, R66, RZ ;  /* 0x000000425040723c */ /* 0x000fe200000418ff */
[----:B------:R-:W-:Y:S01]  /*3410*/  FADD.FTZ R22, R3, R22 ;  /* 0x0000001603167221 */ /* 0x000fe20000010000 */
[----:B------:R-:W-:Y:S06]  /*3420*/  MUFU.EX2 R106, R106 ;  /* 0x0000006a006a7308 */ /* 0x000fec0000000800 */
[C---:B------:R-:W-:Y:S02]  /*3430*/  HMMA.16816.F32.BF16 R44, R4.reuse, R8, R44 ;  /* 0x00000008042c723c */ /* 0x040fe4000004182c */
[----:B------:R-:W-:Y:S06]  /*3440*/  MUFU.EX2 R95, R95 ;  /* 0x0000005f005f7308 */ /* 0x000fec0000000800 */
[----:B------:R-:W-:Y:S01]  /*3450*/  HMMA.16816.F32.BF16 R48, R4, R10, R48 ;  /* 0x0000000a0430723c */ /* 0x000fe20000041830 */
[----:B------:R-:W2:Y:S01]  /*3460*/  LDSM.16.MT88.4 R8, [R116+0x8000] ;  /* 0x008000007408783b */ /* 0x000ea20000004200 */
[----:B------:R-:W-:Y:S06]  /*3470*/  MUFU.EX2 R107, R107 ;  /* 0x0000006b006b7308 */ /* 0x000fec0000000800 */
[----:B------:R-:W-:Y:S02]  /*3480*/  HMMA.16816.F32.BF16 R72, R80, R74, RZ ;  /* 0x0000004a5048723c */ /* 0x000fe400000418ff */
[----:B------:R-:W3:Y:S06]  /*3490*/  MUFU.EX2 R104, R104 ;  /* 0x0000006800687308 */ /* 0x000eec0000000800 */
[C---:B------:R-:W-:Y:S02]  /*34a0*/  HMMA.16816.F32.BF16 R52, R4.reuse, R12, R52 ;  /* 0x0000000c0434723c */ /* 0x040fe40000041834 */
[----:B------:R-:W-:Y:S06]  /*34b0*/  MUFU.EX2 R103, R103 ;  /* 0x0000006700677308 */ /* 0x000fec0000000800 */
[C---:B------:R-:W-:Y:S01]  /*34c0*/  HMMA.16816.F32.BF16 R56, R4.reuse, R14, R56 ;  /* 0x0000000e0438723c */ /* 0x040fe20000041838 */
[----:B------:R-:W4:Y:S01]  /*34d0*/  LDSM.16.MT88.4 R12, [R118+0x8400] ;  /* 0x00840000760c783b */ /* 0x000f220000004200 */
[----:B------:R-:W5:Y:S06]  /*34e0*/  MUFU.EX2 R94, R94 ;  /* 0x0000005e005e7308 */ /* 0x000f6c0000000800 */
[C---:B------:R-:W-:Y:S02]  /*34f0*/  HMMA.16816.F32.BF16 R36, R4.reuse, R16, R36 ;  /* 0x000000100424723c */ /* 0x040fe40000041824 */
[----:B------:R-:W-:Y:S06]  /*3500*/  MUFU.EX2 R89, R89 ;  /* 0x0000005900597308 */ /* 0x000fec0000000800 */
[----:B------:R-:W-:Y:S01]  /*3510*/  HMMA.16816.F32.BF16 R40, R4, R18, R40 ;  /* 0x000000120428723c */ /* 0x000fe20000041828 */
[----:B------:R-:W1:Y:S01]  /*3520*/  LDSM.16.MT88.4 R16, [R116+0x7400] ;  /* 0x007400007410783b */ /* 0x000e620000004200 */
[----:B------:R-:W1:Y:S06]  /*3530*/  MUFU.EX2 R86, R86 ;  /* 0x0000005600567308 */ /* 0x000e6c0000000800 */
[C---:B--2---:R-:W-:Y:S02]  /*3540*/  HMMA.16816.F32.BF16 R76, R80.reuse, R8, RZ ;  /* 0x00000008504c723c */ /* 0x044fe400000418ff */
[----:B------:R-:W-:Y:S06]  /*3550*/  MUFU.EX2 R92, R92 ;  /* 0x0000005c005c7308 */ /* 0x000fec0000000800 */
[----:B------:R-:W-:Y:S01]  /*3560*/  HMMA.16816.F32.BF16 R80, R80, R10, RZ ;  /* 0x0000000a5050723c */ /* 0x000fe200000418ff */
[----:B------:R-:W2:Y:S01]  /*3570*/  LDSM.16.MT88.4 R8, [R116+0x8400] ;  /* 0x008400007408783b */ /* 0x000ea20000004200 */
[----:B------:R-:W-:Y:S06]  /*3580*/  MUFU.EX2 R137, R137 ;  /* 0x0000008900897308 */ /* 0x000fec0000000800 */
[C---:B----4-:R-:W-:Y:S02]  /*3590*/  HMMA.16816.F32.BF16 R68, R4.reuse, R12, R68 ;  /* 0x0000000c0444723c */ /* 0x050fe40000041844 */
[----:B------:R-:W-:Y:S06]  /*35a0*/  MUFU.EX2 R87, R87 ;  /* 0x0000005700577308 */ /* 0x000fec0000000800 */
[C---:B------:R-:W-:Y:S01]  /*35b0*/  HMMA.16816.F32.BF16 R72, R4.reuse, R14, R72 ;  /* 0x0000000e0448723c */ /* 0x040fe20000041848 */
[----:B------:R-:W4:Y:S01]  /*35c0*/  LDSM.16.MT88.4 R12, [R118+0x6800] ;  /* 0x00680000760c783b */ /* 0x000f220000004200 */
[----:B------:R-:W2:Y:S06]  /*35d0*/  MUFU.EX2 R110, R110 ;  /* 0x0000006e006e7308 */ /* 0x000eac0000000800 */
[C---:B-1----:R-:W-:Y:S02]  /*35e0*/  HMMA.16816.F32.BF16 R60, R4.reuse, R16, R60 ;  /* 0x00000010043c723c */ /* 0x042fe4000004183c */
[----:B------:R-:W-:Y:S06]  /*35f0*/  MUFU.EX2 R30, R30 ;  /* 0x0000001e001e7308 */ /* 0x000fec0000000800 */
[C---:B------:R-:W-:Y:S01]  /*3600*/  HMMA.16816.F32.BF16 R64, R4.reuse, R18, R64 ;  /* 0x000000120440723c */ /* 0x040fe20000041840 */
[----:B------:R-:W-:Y:S01]  /*3610*/  LDSM.16.MT88.4 R16, [R118+0x6c00] ;  /* 0x006c00007610783b */ /* 0x000fe20000004200 */
[----:B------:R-:W1:Y:S06]  /*3620*/  MUFU.EX2 R29, R29 ;  /* 0x0000001d001d7308 */ /* 0x000e6c0000000800 */
[C---:B--2---:R-:W-:Y:S08]  /*3630*/  HMMA.16816.F32.BF16 R76, R4.reuse, R8, R76 ;  /* 0x00000008044c723c */ /* 0x044ff0000004184c */
[----:B------:R-:W-:Y:S01]  /*3640*/  HMMA.16816.F32.BF16 R80, R4, R10, R80 ;  /* 0x0000000a0450723c */ /* 0x000fe20000041850 */
[----:B------:R-:W2:Y:S06]  /*3650*/  LDSM.16.MT88.4 R8, [R116+0x6800] ;  /* 0x006800007408783b */ /* 0x000eac0000004200 */
        /* <DEDUP_REMOVED lines=10> */
[----:B----4-:R-:W-:Y:S01]  /*3700*/  HMMA.16816.F32.BF16 R36, R4, R12, R36 ;  /* 0x0000000c0424723c */ /* 0x010fe20000041824 */
[----:B------:R-:W-:Y:S02]  /*3710*/  FADD.FTZ R106, R95, R106 ;  /* 0x0000006a5f6a7221 */ /* 0x000fe40000010000 */
[----:B------:R-:W-:-:S05]  /*3720*/  FADD.FTZ R94, R94, R103 ;  /* 0x000000675e5e7221 */ /* 0x000fca0000010000 */
[C---:B------:R-:W-:Y:S01]  /*3730*/  HMMA.16816.F32.BF16 R40, R4.reuse, R14, R40 ;  /* 0x0000000e0428723c */ /* 0x040fe20000041828 */
[----:B------:R-:W3:Y:S07]  /*3740*/  LDSM.16.MT88.4 R12, [R118+0x7800] ;  /* 0x00780000760c783b */ /* 0x000eee0000004200 */
[C---:B--2---:R-:W-:Y:S08]  /*3750*/  HMMA.16816.F32.BF16 R44, R4.reuse, R8, R44 ;  /* 0x00000008042c723c */ /* 0x044ff0000004182c */
[C---:B------:R-:W-:Y:S01]  /*3760*/  HMMA.16816.F32.BF16 R48, R4.reuse, R10, R48 ;  /* 0x0000000a0430723c */ /* 0x040fe20000041830 */
[----:B------:R-:W2:Y:S07]  /*3770*/  LDSM.16.MT88.4 R8, [R116+0x7800] ;  /* 0x007800007408783b */ /* 0x000eae0000004200 */
[C---:B---3--:R-:W-:Y:S08]  /*3780*/  HMMA.16816.F32.BF16 R52, R4.reuse, R12, R52 ;  /* 0x0000000c0434723c */ /* 0x048ff00000041834 */
        /* <DEDUP_REMOVED lines=9> */
[----:B------:R-:W-:Y:S01]  /*3820*/  HMMA.16816.F32.BF16 R80, R4, R10, R80 ;  /* 0x0000000a0450723c */ /* 0x000fe20000041850 */
[----:B------:R-:W2:Y:S06]  /*3830*/  LDSM.16.MT88.4 R8, [R118+0x7c00] ;  /* 0x007c00007608783b */ /* 0x000eac0000004200 */
[----:B------:R-:W-:Y:S01]  /*3840*/  F2FP.BF16.PACK_AB R4, R86, R89 ;  /* 0x000000595604723e */ /* 0x000fe200000010ff */
[----:B------:R-:W-:Y:S01]  /*3850*/  FADD.FTZ R89, R89, R106 ;  /* 0x0000006a59597221 */ /* 0x000fe20000010000 */
[----:B------:R-:W-:Y:S01]  /*3860*/  F2FP.BF16.PACK_AB R5, R110, R87 ;  /* 0x000000576e05723e */ /* 0x000fe200000010ff */
[----:B------:R-:W-:Y:S01]  /*3870*/  FADD.FTZ R87, R87, R94 ;  /* 0x0000005e57577221 */ /* 0x000fe20000010000 */
[----:B------:R-:W-:Y:S01]  /*3880*/  F2FP.BF16.PACK_AB R6, R137, R92 ;  /* 0x0000005c8906723e */ /* 0x000fe200000010ff */
        /* <DEDUP_REMOVED lines=10> */
[C---:B---3--:R-:W-:Y:S08]  /*3930*/  HMMA.16816.F32.BF16 R44, R4.reuse, R12, R44 ;  /* 0x0000000c042c723c */ /* 0x048ff0000004182c */
[C---:B------:R-:W-:Y:S01]  /*3940*/  HMMA.16816.F32.BF16 R48, R4.reuse, R14, R48 ;  /* 0x0000000e0430723c */ /* 0x040fe20000041830 */
[----:B------:R-:W3:Y:S07]  /*3950*/  LDSM.16.MT88.4 R12, [R118+0x8c00] ;  /* 0x008c0000760c783b */ /* 0x000eee0000004200 */
[C---:B--2---:R-:W-:Y:S08]  /*3960*/  HMMA.16816.F32.BF16 R52, R4.reuse, R8, R52 ;  /* 0x000000080434723c */ /* 0x044ff00000041834 */
[C---:B------:R-:W-:Y:S01]  /*3970*/  HMMA.16816.F32.BF16 R56, R4.reuse, R10, R56 ;  /* 0x0000000a0438723c */ /* 0x040fe20000041838 */
[----:B------:R-:W2:Y:S07]  /*3980*/  LDSM.16.MT88.4 R8, [R116+0x8c00] ;  /* 0x008c00007408783b */ /* 0x000eae0000004200 */
[C---:B-1----:R-:W-:Y:S08]  /*3990*/  HMMA.16816.F32.BF16 R60, R4.reuse, R16, R60 ;  /* 0x00000010043c723c */ /* 0x042ff0000004183c */
[C---:B------:R-:W-:Y:S08]  /*39a0*/  HMMA.16816.F32.BF16 R64, R4.reuse, R18, R64 ;  /* 0x000000120440723c */ /* 0x040ff00000041840 */
[C---:B---3--:R-:W-:Y:S08]  /*39b0*/  HMMA.16816.F32.BF16 R68, R4.reuse, R12, R68 ;  /* 0x0000000c0444723c */ /* 0x048ff00000041844 */
[C---:B------:R-:W-:Y:S08]  /*39c0*/  HMMA.16816.F32.BF16 R72, R4.reuse, R14, R72 ;  /* 0x0000000e0448723c */ /* 0x040ff00000041848 */
[C---:B--2---:R-:W-:Y:S08]  /*39d0*/  HMMA.16816.F32.BF16 R76, R4.reuse, R8, R76 ;  /* 0x00000008044c723c */ /* 0x044ff0000004184c */
[----:B------:R-:W-:Y:S01]  /*39e0*/  HMMA.16816.F32.BF16 R80, R4, R10, R80 ;  /* 0x0000000a0450723c */ /* 0x000fe20000041850 */
[----:B------:R-:W-:Y:S05]  /*39f0*/  @!UPT UIADD3 URZ, URZ, URZ, URZ ;  /* 0x0000003f3f3ff290 */ /* 0x000fea000fffe03f */
[----:B------:R-:W-:Y:S11]  /*3a00*/  @!P5 BRA `(.L_x_200) ;  /* 0x000023f00000d947 */ /* 0x000ff60003800000 */
[----:B------:R-:W-:-:S04]  /*3a10*/  DEPBAR.LE SB0, 0x0 ;  /* 0x000080000000791a */ /* 0x000fc80000000000 */
[----:B------:R-:W-:Y:S01]  /*3a20*/  IADD3 R3, R96, -0x2, RZ ;  /* 0xfffffffe60037810 */ /* 0x000fe20007ffe0ff */
[----:B------:R-:W-:Y:S01]  /*3a30*/  BAR.SYNC.DEFER_BLOCKING 0x0 ;  /* 0x0000000000007b1d */ /* 0x000fe20000010000 */
[----:B------:R-:W-:Y:S02]  /*3a40*/  ISETP.GE.AND P3, PT, R132, c[0x0][0x220], PT ;  /* 0x0000880084007a0c */ /* 0x000fe40003f66270 */
[----:B------:R-:W-:Y:S01]  /*3a50*/  ISETP.GE.AND P2, PT, R126, c[0x0][0x220], PT ;  /* 0x000088007e007a0c */ /* 0x000fe20003f46270 */
[----:B------:R-:W-:Y:S01]  /*3a60*/  IMAD R4, R3, UR8, RZ ;  /* 0x0000000803047c24 */ /* 0x000fe2000f8e02ff */
[----:B------:R-:W-:Y:S01]  /*3a70*/  ISETP.GE.AND P1, PT, R125, c[0x0][0x220], PT ;  /* 0x000088007d007a0c */ /* 0x000fe20003f26270 */
[----:B------:R-:W-:Y:S01]  /*3a80*/  IMAD.WIDE.U32 R6, R3, UR14, R100 ;  /* 0x0000000e03067c25 */ /* 0x000fe2000f8e0064 */
[----:B------:R-:W-:-:S05]  /*3a90*/  SHF.R.S32.HI R5, RZ, 0x1f, R3 ;  /* 0x0000001fff057819 */ /* 0x000fca0000011403 */
[----:B------:R-:W-:Y:S01]  /*3aa0*/  IMAD R4, R5, UR14, R4 ;  /* 0x0000000e05047c24 */ /* 0x000fe2000f8e0204 */
[C---:B------:R-:W-:Y:S02]  /*3ab0*/  IADD3 R5, P5, R6.reuse, UR15, RZ ;  /* 0x0000000f06057c10 */ /* 0x040fe4000ffbe0ff */
[C---:B------:R-:W-:Y:S01]  /*3ac0*/  @!P3 LEA R8, P6, R6.reuse, c[0x0][0x170], 0x1 ;  /* 0x00005c000608ba11 */ /* 0x040fe200078c08ff */
[----:B------:R-:W-:Y:S01]  /*3ad0*/  IMAD.IADD R4, R7, 0x1, R4 ;  /* 0x0000000107047824 */ /* 0x000fe200078e0204 */
[C---:B------:R-:W-:Y:S02]  /*3ae0*/  @!P2 LEA R16, P4, R6.reuse, c[0x0][0x170], 0x1 ;  /* 0x00005c000610aa11 */ /* 0x040fe400078808ff */
[C---:B------:R-:W-:Y:S02]  /*3af0*/  @!P1 LEA R10, P0, R6.reuse, c[0x0][0x170], 0x1 ;  /* 0x00005c00060a9a11 */ /* 0x040fe400078008ff */
[C-C-:B------:R-:W-:Y:S02]  /*3b00*/  @!P3 LEA.HI.X R9, R6.reuse, c[0x0][0x174], R4.reuse, 0x1, P6 ;  /* 0x00005d000609ba11 */ /* 0x140fe400030f0c04 */
[C-C-:B------:R-:W-:Y:S01]  /*3b10*/  @!P2 LEA.HI.X R17, R6.reuse, c[0x0][0x174], R4.reuse, 0x1, P4 ;  /* 0x00005d000611aa11 */ /* 0x140fe200020f0c04 */
[----:B------:R-:W-:Y:S01]  /*3b20*/  @P3 STS [R124+0x6000], RZ ;  /* 0x006000ff7c003388 */ /* 0x000fe20000000800 */
[----:B------:R-:W-:-:S02]  /*3b30*/  @!P1 LEA.HI.X R11, R6, c[0x0][0x174], R4, 0x1, P0 ;  /* 0x00005d00060b9a11 */ /* 0x000fc400000f0c04 */
[C---:B------:R-:W-:Y:S01]  /*3b40*/  @!P3 LEA R18, P0, R5.reuse, c[0x0][0x170], 0x1 ;  /* 0x00005c000512ba11 */ /* 0x040fe200078008ff */
[----:B------:R-:W-:Y:S01]  /*3b50*/  @P3 STS [R124+0x6004], RZ ;  /* 0x006004ff7c003388 */ /* 0x000fe20000000800 */
[----:B------:R-:W-:Y:S02]  /*3b60*/  IADD3.X R4, R4, UR5, RZ, P5, !PT ;  /* 0x0000000504047c10 */ /* 0x000fe4000affe4ff */
[C---:B------:R-:W-:Y:S01]  /*3b70*/  @!P2 LEA R26, P5, R5.reuse, c[0x0][0x170], 0x1 ;  /* 0x00005c00051aaa11 */ /* 0x040fe200078a08ff */
[----:B------:R-:W-:Y:S01]  /*3b80*/  @P3 STS.64 [R124+0x6008], RZ ;  /* 0x006008ff7c003388 */ /* 0x000fe20000000a00 */
[C---:B------:R-:W-:Y:S02]  /*3b90*/  @!P1 LEA R24, P4, R5.reuse, c[0x0][0x170], 0x1 ;  /* 0x00005c0005189a11 */ /* 0x040fe400078808ff */
[C-C-:B------:R-:W-:Y:S01]  /*3ba0*/  @!P3 LEA.HI.X R19, R5.reuse, c[0x0][0x174], R4.reuse, 0x1, P0 ;  /* 0x00005d000513ba11 */ /* 0x140fe200000f0c04 */
[----:B------:R-:W-:Y:S01]  /*3bb0*/  @!PT LDS RZ, [RZ] ;  /* 0x00000000fffff984 */ /* 0x000fe20000000800 */
[----:B------:R-:W-:Y:S01]  /*3bc0*/  @!PT LDS RZ, [RZ] ;  /* 0x00000000fffff984 */ /* 0x000fe20000000800 */
[----:B------:R-:W-:Y:S01]  /*3bd0*/  @!PT LDS RZ, [RZ] ;  /* 0x00000000fffff984 */ /* 0x000fe20000000800 */
[----:B------:R1:W-:Y:S01]  /*3be0*/  @!P3 LDGSTS.E.BYPASS.LTC128B.128 [R124+0x6000], [R8.64] ;  /* 0x06000000087cbfae */ /* 0x0003e2000b901d4c */
[----:B------:R-:W-:-:S02]  /*3bf0*/  @!P2 LEA.HI.X R27, R5, c[0x0][0x174], R4, 0x1, P5 ;  /* 0x00005d00051baa11 */ /* 0x000fc400028f0c04 */
        /* <DEDUP_REMOVED lines=28> */
[----:B------:R-:W1:Y:S04]  /*3dc0*/  LDSM.16.M88.4 R4, [R120+0x3000] ;  /* 0x003000007804783b */ /* 0x000e680000000200 */
[----:B------:R-:W3:Y:S04]  /*3dd0*/  LDSM.16.M88.4 R20, [R120+0x3800] ;  /* 0x003800007814783b */ /* 0x000ee80000000200 */
[----:B------:R-:W2:Y:S04]  /*3de0*/  LDSM.16.M88.4 R92, [R120+0x3c00] ;  /* 0x003c0000785c783b */ /* 0x000ea80000000200 */
[----:B------:R-:W-:Y:S04]  /*3df0*/  LDSM.16.M88.4 R84, [R119] ;  /* 0x000000007754783b */ /* 0x000fe80000000200 */
[----:B------:R-:W5:Y:S04]  /*3e00*/  LDSM.16.M88.4 R88, [R117+0x3400] ;  /* 0x003400007558783b */ /* 0x000f680000000200 */
[----:B------:R-:W2:Y:S04]  /*3e10*/  LDSM.16.M88.4 R104, [R117+0x3000] ;  /* 0x003000007568783b */ /* 0x000ea80000000200 */
[----:B------:R-:W0:Y:S01]  /*3e20*/  LDGDEPBAR ;  /* 0x00000000000079af */ /* 0x000e220000000000 */
[C---:B----4-:R-:W-:Y:S08]  /*3e30*/  HMMA.16816.F32.BF16 R32, R12.reuse, R28, RZ ;  /* 0x0000001c0c20723c */ /* 0x050ff000000418ff */
[C---:B------:R-:W-:Y:S08]  /*3e40*/  HMMA.16816.F32.BF16 R28, R12.reuse, R30, RZ ;  /* 0x0000001e0c1c723c */ /* 0x040ff000000418ff */
[C---:B-1----:R-:W-:Y:S08]  /*3e50*/  HMMA.16816.F32.BF16 R8, R12.reuse, R4, RZ ;  /* 0x000000040c08723c */ /* 0x042ff000000418ff */
[C---:B---3--:R-:W-:Y:S08]  /*3e60*/  HMMA.16816.F32.BF16 R24, R12.reuse, R20, RZ ;  /* 0x000000140c18723c */ /* 0x048ff000000418ff */
[C---:B------:R-:W-:Y:S08]  /*3e70*/  HMMA.16816.F32.BF16 R4, R12.reuse, R6, RZ ;  /* 0x000000060c04723c */ /* 0x040ff000000418ff */
[C---:B------:R-:W-:Y:S08]  /*3e80*/  HMMA.16816.F32.BF16 R20, R12.reuse, R22, RZ ;  /* 0x000000160c14723c */ /* 0x040ff000000418ff */
[C---:B--2---:R-:W-:Y:S08]  /*3e90*/  HMMA.16816.F32.BF16 R16, R12.reuse, R92, RZ ;  /* 0x0000005c0c10723c */ /* 0x044ff000000418ff */
[----:B------:R-:W-:Y:S01]  /*3ea0*/  HMMA.16816.F32.BF16 R12, R12, R94, RZ ;  /* 0x0000005e0c0c723c */ /* 0x000fe200000418ff */
[----:B------:R-:W1:Y:S07]  /*3eb0*/  LDSM.16.M88.4 R92, [R117+0x3800] ;  /* 0x00380000755c783b */ /* 0x000e6e0000000200 */
[C---:B-----5:R-:W-:Y:S08]  /*3ec0*/  HMMA.16816.F32.BF16 R32, R84.reuse, R88, R32 ;  /* 0x000000585420723c */ /* 0x060ff00000041820 */
[C---:B------:R-:W-:Y:S01]  /*3ed0*/  HMMA.16816.F32.BF16 R28, R84.reuse, R90, R28 ;  /* 0x0000005a541c723c */ /* 0x040fe2000004181c */
[----:B------:R-:W2:Y:S07]  /*3ee0*/  LDSM.16.M88.4 R88, [R117+0x3c00] ;  /* 0x003c00007558783b */ /* 0x000eae0000000200 */
[C---:B------:R-:W-:Y:S08]  /*3ef0*/  HMMA.16816.F32.BF16 R8, R84.reuse, R104, R8 ;  /* 0x000000685408723c */ /* 0x040ff00000041808 */
[C---:B------:R-:W-:Y:S08]  /*3f00*/  HMMA.16816.F32.BF16 R4, R84.reuse, R106, R4 ;  /* 0x0000006a5404723c */ /* 0x040ff00000041804 */
[C---:B-1----:R-:W-:Y:S08]  /*3f10*/  HMMA.16816.F32.BF16 R24, R84.reuse, R92, R24 ;  /* 0x0000005c5418723c */ /* 0x042ff00000041818 */
[C---:B------:R-:W-:Y:S01]  /*3f20*/  HMMA.16816.F32.BF16 R20, R84.reuse, R94, R20 ;  /* 0x0000005e5414723c */ /* 0x040fe20000041814 */
[----:B------:R-:W-:Y:S07]  /*3f30*/  LDSM.16.M88.4 R92, [R120+0x4000] ;  /* 0x00400000785c783b */ /* 0x000fee0000000200 */
[C---:B--2---:R-:W-:Y:S08]  /*3f40*/  HMMA.16816.F32.BF16 R16, R84.reuse, R88, R16 ;  /* 0x000000585410723c */ /* 0x044ff00000041810 */
[----:B------:R-:W-:Y:S01]  /*3f50*/  HMMA.16816.F32.BF16 R12, R84, R90, R12 ;  /* 0x0000005a540c723c */ /* 0x000fe2000004180c */
[----:B------:R-:W1:Y:S04]  /*3f60*/  LDSM.16.M88.4 R84, [R121+0x1000] ;  /* 0x001000007954783b */ /* 0x000e680000000200 */
[----:B------:R-:W2:Y:S03]  /*3f70*/  LDSM.16.M88.4 R88, [R120+0x4400] ;  /* 0x004400007858783b */ /* 0x000ea60000000200 */
[C---:B-1----:R-:W-:Y:S08]  /*3f80*/  HMMA.16816.F32.BF16 R8, R84.reuse, R92, R8 ;  /* 0x0000005c5408723c */ /* 0x042ff00000041808 */
[C---:B------:R-:W-:Y:S01]  /*3f90*/  HMMA.16816.F32.BF16 R4, R84.reuse, R94, R4 ;  /* 0x0000005e5404723c */ /* 0x040fe20000041804 */
[----:B------:R-:W1:Y:S07]  /*3fa0*/  LDSM.16.M88.4 R92, [R120+0x4800] ;  /* 0x00480000785c783b */ /* 0x000e6e0000000200 */
[C---:B--2---:R-:W-:Y:S08]  /*3fb0*/  HMMA.16816.F32.BF16 R32, R84.reuse, R88, R32 ;  /* 0x000000585420723c */ /* 0x044ff00000041820 */
[C---:B------:R-:W-:Y:S01]  /*3fc0*/  HMMA.16816.F32.BF16 R28, R84.reuse, R90, R28 ;  /* 0x0000005a541c723c */ /* 0x040fe2000004181c */
[----:B------:R-:W2:Y:S07]  /*3fd0*/  LDSM.16.M88.4 R88, [R120+0x4c00] ;  /* 0x004c00007858783b */ /* 0x000eae0000000200 */
        /* <DEDUP_REMOVED lines=37> */
[----:B------:R-:W-:Y:S01]  /*4230*/  HMMA.16816.F32.BF16 R28, R92, R90, R28 ;  /* 0x0000005a5c1c723c */ /* 0x000fe2000004181c */
[----:B------:R-:W2:Y:S01]  /*4240*/  LDSM.16.M88.4 R88, [R117+0x5c00] ;  /* 0x005c00007558783b */ /* 0x000ea20000000200 */
[----:B------:R-:W-:-:S06]  /*4250*/  DEPBAR.LE SB0, 0x0 ;  /* 0x000080000000791a */ /* 0x000fcc0000000000 */
[C---:B-1----:R-:W-:Y:S01]  /*4260*/  HMMA.16816.F32.BF16 R24, R92.reuse, R84, R24 ;  /* 0x000000545c18723c */ /* 0x042fe20000041818 */
[----:B------:R-:W1:Y:S07]  /*4270*/  S2R R84, SR_TID.X ;  /* 0x0000000000547919 */ /* 0x000e6e0000002100 */
[C---:B------:R-:W-:Y:S08]  /*4280*/  HMMA.16816.F32.BF16 R20, R92.reuse, R86, R20 ;  /* 0x000000565c14723c */ /* 0x040ff00000041814 */
[C---:B--2---:R-:W-:Y:S08]  /*4290*/  HMMA.16816.F32.BF16 R16, R92.reuse, R88, R16 ;  /* 0x000000585c10723c */ /* 0x044ff00000041810 */
[----:B------:R-:W-:Y:S01]  /*42a0*/  HMMA.16816.F32.BF16 R12, R92, R90, R12 ;  /* 0x0000005a5c0c723c */ /* 0x000fe2000004180c */
[----:B-1----:R-:W-:-:S05]  /*42b0*/  IMAD.SHL.U32 R84, R84, 0x2, RZ ;  /* 0x0000000254547824 */ /* 0x002fca00078e00ff */
[----:B------:R-:W-:-:S05]  /*42c0*/  LOP3.LUT R84, R84, 0x6, RZ, 0xc0, !PT ;  /* 0x0000000654547812 */ /* 0x000fca00078ec0ff */
[----:B------:R-:W-:-:S05]  /*42d0*/  IMAD R84, R3, 0x40, R84 ;  /* 0x0000004003547824 */ /* 0x000fca00078e0254 */
[C---:B------:R-:W-:Y:S02]  /*42e0*/  IADD3 R86, R84.reuse, 0x1, RZ ;  /* 0x0000000154567810 */ /* 0x040fe40007ffe0ff */
[----:B------:R-:W-:Y:S01]  /*42f0*/  IADD3 R85, R84, 0x8, RZ ;  /* 0x0000000854557810 */ /* 0x000fe20007ffe0ff */
[----:B------:R-:W-:Y:S01]  /*4300*/  BAR.SYNC.DEFER_BLOCKING 0x0 ;  /* 0x0000000000007b1d */ /* 0x000fe20000010000 */
[-C--:B------:R-:W-:Y:S02]  /*4310*/  ISETP.GE.AND P4, PT, R86, R102.reuse, PT ;  /* 0x000000665600720c */ /* 0x080fe40003f86270 */
[----:B------:R-:W-:Y:S02]  /*4320*/  IADD3 R87, R84, 0x9, RZ ;  /* 0x0000000954577810 */ /* 0x000fe40007ffe0ff */
[----:B------:R-:W-:Y:S02]  /*4330*/  ISETP.GE.AND P5, PT, R86, R97, PT ;  /* 0x000000615600720c */ /* 0x000fe40003fa6270 */
[----:B------:R-:W-:-:S02]  /*4340*/  ISETP.GE.AND P6, PT, R85, R102, PT ;  /* 0x000000665500720c */ /* 0x000fc40003fc6270 */
[----:B------:R-:W-:Y:S02]  /*4350*/  ISETP.GE.AND P0, PT, R85, R97, PT ;  /* 0x000000615500720c */ /* 0x000fe40003f06270 */
[----:B------:R-:W-:Y:S02]  /*4360*/  IADD3 R86, R84, 0x10, RZ ;  /* 0x0000001054567810 */ /* 0x000fe40007ffe0ff */
[----:B------:R-:W-:Y:S02]  /*4370*/  FSEL R85, R9, -INF , !P4 ;  /* 0xff80000009557808 */ /* 0x000fe40006000000 */
[----:B------:R-:W-:Y:S02]  /*4380*/  ISETP.GE.AND P4, PT, R87, R102, PT ;  /* 0x000000665700720c */ /* 0x000fe40003f86270 */
[----:B------:R-:W-:Y:S02]  /*4390*/  FSEL R9, R4, -INF , !P6 ;  /* 0xff80000004097808 */ /* 0x000fe40007000000 */
[----:B------:R-:W-:-:S02]  /*43a0*/  FSEL R6, R6, -INF , !P0 ;  /* 0xff80000006067808 */ /* 0x000fc40004000000 */
[-C--:B------:R-:W-:Y:S02]  /*43b0*/  ISETP.GE.AND P6, PT, R87, R97.reuse, PT ;  /* 0x000000615700720c */ /* 0x080fe40003fc6270 */
[----:B------:R-:W-:Y:S02]  /*43c0*/  ISETP.GE.AND P0, PT, R86, R102, PT ;  /* 0x000000665600720c */ /* 0x000fe40003f06270 */
[----:B------:R-:W-:Y:S02]  /*43d0*/  IADD3 R87, R84, 0x11, RZ ;  /* 0x0000001154577810 */ /* 0x000fe40007ffe0ff */
[----:B------:R-:W-:Y:S02]  /*43e0*/  FSEL R5, R5, -INF , !P4 ;  /* 0xff80000005057808 */ /* 0x000fe40006000000 */
        /* <DEDUP_REMOVED lines=8> */
[CC--:B------:R-:W-:Y:S02]  /*4470*/  ISETP.GE.AND P4, PT, R86.reuse, R102.reuse, PT ;  /* 0x000000665600720c */ /* 0x0c0fe40003f86270 */
[----:B------:R-:W-:Y:S02]  /*4480*/  FSEL R141, R33, -INF , !P6 ;  /* 0xff800000218d7808 */ /* 0x000fe40007000000 */
[----:B------:R-:W-:Y:S02]  /*4490*/  FSEL R152, R35, -INF , !P0 ;  /* 0xff80000023987808 */ /* 0x000fe40004000000 */
[----:B------:R-:W-:Y:S02]  /*44a0*/  ISETP.GE.AND P6, PT, R86, R97, PT ;  /* 0x000000615600720c */ /* 0x000fe40003fc6270 */
[----:B------:R-:W-:Y:S02]  /*44b0*/  ISETP.GE.AND P0, PT, R7, R102, PT ;  /* 0x000000660700720c */ /* 0x000fe40003f06270 */
[----:B------:R-:W-:-:S02]  /*44c0*/  IADD3 R32, R84, 0x20, RZ ;  /* 0x0000002054207810 */ /* 0x000fc40007ffe0ff */
[----:B------:R-:W-:Y:S02]  /*44d0*/  FSEL R143, R28, -INF , !P4 ;  /* 0xff8000001c8f7808 */ /* 0x000fe40006000000 */
[----:B------:R-:W-:Y:S02]  /*44e0*/  ISETP.GE.AND P4, PT, R7, R97, PT ;  /* 0x000000610700720c */ /* 0x000fe40003f86270 */
[----:B------:R-:W-:Y:S02]  /*44f0*/  IADD3 R7, R84, 0x21, RZ ;  /* 0x0000002154077810 */ /* 0x000fe40007ffe0ff */
[----:B------:R-:W-:Y:S02]  /*4500*/  FSEL R154, R30, -INF , !P6 ;  /* 0xff8000001e9a7808 */ /* 0x000fe40007000000 */
[----:B------:R-:W-:Y:S02]  /*4510*/  FSEL R151, R29, -INF , !P0 ;  /* 0xff8000001d977808 */ /* 0x000fe40004000000 */
[----:B------:R-:W-:-:S02]  /*4520*/  ISETP.GE.AND P6, PT, R32, R102, PT ;  /* 0x000000662000720c */ /* 0x000fc40003fc6270 */
[----:B------:R-:W-:Y:S02]  /*4530*/  ISETP.GE.AND P0, PT, R32, R97, PT ;  /* 0x000000612000720c */ /* 0x000fe40003f06270 */
[----:B------:R-:W-:Y:S02]  /*4540*/  FSEL R136, R31, -INF , !P4 ;  /* 0xff8000001f887808 */ /* 0x000fe40006000000 */
[----:B------:R-:W-:Y:S02]  /*4550*/  IADD3 R28, R84, 0x28, RZ ;  /* 0x00000028541c7810 */ /* 0x000fe40007ffe0ff */
        /* <DEDUP_REMOVED lines=22> */
[-C--:B------:R-:W-:Y:S02]  /*46c0*/  ISETP.GE.AND P4, PT, R7, R97.reuse, PT ;  /* 0x000000610700720c */ /* 0x080fe40003f86270 */
[----:B------:R-:W-:Y:S02]  /*46d0*/  FSEL R106, R18, -INF , !P6 ;  /* 0xff800000126a7808 */ /* 0x000fe40007000000 */
[----:B------:R-:W-:Y:S02]  /*46e0*/  FSEL R108, R17, -INF , !P0 ;  /* 0xff800000116c7808 */ /* 0x000fe40004000000 */
[C---:B------:R-:W-:Y:S02]  /*46f0*/  ISETP.GE.AND P6, PT, R20.reuse, R102, PT ;  /* 0x000000661400720c */ /* 0x040fe40003fc6270 */
[----:B------:R-:W-:-:S02]  /*4700*/  ISETP.GE.AND P0, PT, R20, R97, PT ;  /* 0x000000611400720c */ /* 0x000fc40003f06270 */
[----:B------:R-:W-:Y:S02]  /*4710*/  FSEL R110, R19, -INF , !P4 ;  /* 0xff800000136e7808 */ /* 0x000fe40006000000 */
[C---:B------:R-:W-:Y:S02]  /*4720*/  IADD3 R7, R84.reuse, 0x39, RZ ;  /* 0x0000003954077810 */ /* 0x040fe40007ffe0ff */
[-C--:B------:R-:W-:Y:S02]  /*4730*/  ISETP.GE.AND P4, PT, R84, R102.reuse, PT ;  /* 0x000000665400720c */ /* 0x080fe40003f86270 */
[----:B------:R-:W-:Y:S02]  /*4740*/  FSEL R114, R12, -INF , !P6 ;  /* 0xff8000000c727808 */ /* 0x000fe40007000000 */
[----:B------:R-:W-:Y:S02]  /*4750*/  FSEL R142, R14, -INF , !P0 ;  /* 0xff8000000e8e7808 */ /* 0x000fe40004000000 */
[----:B------:R-:W-:-:S02]  /*4760*/  ISETP.GE.AND P6, PT, R7, R102, PT ;  /* 0x000000660700720c */ /* 0x000fc40003fc6270 */
[-C--:B------:R-:W-:Y:S02]  /*4770*/  ISETP.GE.AND P0, PT, R7, R97.reuse, PT ;  /* 0x000000610700720c */ /* 0x080fe40003f06270 */
[----:B------:R-:W-:Y:S02]  /*4780*/  FSEL R7, R8, -INF , !P4 ;  /* 0xff80000008077808 */ /* 0x000fe40006000000 */
[----:B------:R-:W-:Y:S02]  /*4790*/  ISETP.GE.AND P4, PT, R96, 0x3, PT ;  /* 0x000000036000780c */ /* 0x000fe40003f86270 */
[----:B------:R-:W-:Y:S02]  /*47a0*/  FSEL R16, R11, -INF , !P5 ;  /* 0xff8000000b107808 */ /* 0x000fe40006800000 */
[----:B------:R-:W-:Y:S02]  /*47b0*/  ISETP.GE.AND P5, PT, R84, R97, PT ;  /* 0x000000615400720c */ /* 0x000fe40003fa6270 */
[----:B------:R-:W-:-:S02]  /*47c0*/  FSEL R147, R13, -INF , !P6 ;  /* 0xff8000000d937808 */ /* 0x000fc40007000000 */
[----:B------:R-:W-:Y:S02]  /*47d0*/  FSEL R10, R10, -INF , !P5 ;  /* 0xff8000000a0a7808 */ /* 0x000fe40006800000 */
[----:B------:R-:W-:-:S03]  /*47e0*/  FSEL R148, R15, -INF , !P0 ;  /* 0xff8000000f947808 */ /* 0x000fc60004000000 */
[----:B------:R-:W-:Y:S05]  /*47f0*/  @!P4 BRA `(.L_x_201) ;  /* 0x000003a00000c947 */ /* 0x000fea0003800000 */
[----:B------:R-:W-:Y:S01]  /*4800*/  IADD3 R11, R96, -0x3, RZ ;  /* 0xfffffffd600b7810 */ /* 0x000fe20007ffe0ff */
[----:B------:R1:W-:Y:S01]  /*4810*/  @P3 STS [R124+0x3000], RZ ;  /* 0x003000ff7c003388 */ /* 0x0003e20000000800 */
[----:B------:R-:W-:Y:S02]  /*4820*/  BSSY B0, `(.L_x_202) ;  /* 0x0000036000007945 */ /* 0x000fe40003800000 */
[----:B------:R-:W-:Y:S01]  /*4830*/  SHF.R.S32.HI R8, RZ, 0x1f, R11 ;  /* 0x0000001fff087819 */ /* 0x000fe2000001140b */
[C---:B------:R-:W-:Y:S01]  /*4840*/  IMAD.WIDE.U32 R14, R11.reuse, c[0x0][0x198], RZ ;  /* 0x000066000b0e7a25 */ /* 0x040fe200078e00ff */
[----:B------:R1:W-:Y:S03]  /*4850*/  @P3 STS [R124+0x3004], RZ ;  /* 0x003004ff7c003388 */ /* 0x0003e60000000800 */
[----:B------:R-:W-:Y:S01]  /*4860*/  IMAD R8, R8, c[0x0][0x198], RZ ;  /* 0x0000660008087a24 */ /* 0x000fe200078e02ff */
[----:B------:R-:W-:Y:S01]  /*4870*/  LEA R12, P5, R14, R128, 0x6 ;  /* 0x000000800e0c7211 */ /* 0x000fe200078a30ff */
[----:B------:R1:W-:Y:S02]  /*4880*/  @P3 STS.64 [R124+0x3008], RZ ;  /* 0x003008ff7c003388 */ /* 0x0003e40000000a00 */
[----:B------:R-:W-:Y:S01]  /*4890*/  IMAD R8, R11, c[0x0][0x19c], R8 ;  /* 0x000067000b087a24 */ /* 0x000fe200078e0208 */
[----:B------:R-:W-:-:S03]  /*48a0*/  @!P3 LEA R18, P0, R12, c[0x0][0x168], 0x1 ;  /* 0x00005a000c12ba11 */ /* 0x000fc600078008ff */
[----:B------:R-:W-:Y:S01]  /*48b0*/  IMAD.IADD R11, R15, 0x1, R8 ;  /* 0x000000010f0b7824 */ /* 0x000fe200078e0208 */
[----:B------:R-:W-:-:S04]  /*48c0*/  IADD3 R8, P6, R12, UR11, RZ ;  /* 0x0000000b0c087c10 */ /* 0x000fc8000ffde0ff */
[----:B------:R-:W-:Y:S02]  /*48d0*/  LEA.HI.X R11, R14, R131, R11, 0x6, P5 ;  /* 0x000000830e0b7211 */ /* 0x000fe400028f340b */
[C---:B------:R-:W-:Y:S02]  /*48e0*/  @!P2 LEA R20, P5, R12.reuse, c[0x0][0x168], 0x1 ;  /* 0x00005a000c14aa11 */ /* 0x040fe400078a08ff */
        /* <DEDUP_REMOVED lines=41> */
.L_x_203:
[----:B------:R-:W-:Y:S05]  /*4b80*/  BSYNC B0 ;  /* 0x0000000000007941 */ /* 0x000fea0003800000 */
.L_x_202:
[----:B------:R-:W0:Y:S02]  /*4b90*/  LDGDEPBAR ;  /* 0x00000000000079af */ /* 0x000e240000000000 */
.L_x_201:
[----:B------:R-:W-:Y:S01]  /*4ba0*/  FMNMX.FTZ R8, R2, R7, !PT ;  /* 0x0000000702087209 */ /* 0x000fe20007810000 */
[----:B------:R-:W-:Y:S01]  /*4bb0*/  LDSM.16.MT88.4 R24, [R118+0x7000] ;  /* 0x007000007618783b */ /* 0x000fe20000004200 */
[----:B-1----:R-:W-:Y:S02]  /*4bc0*/  FMNMX.FTZ R13, R0, R10, !PT ;  /* 0x0000000a000d7209 */ /* 0x002fe40007810000 */
        /* <DEDUP_REMOVED lines=21> */
[----:B------:R-:W-:-:S04]  /*4d20*/  FMNMX.FTZ R11, R115, R8, !PT ;  /* 0x00000008730b7209 */ /* 0x000fc80007810000 */
[----:B------:R-:W-:-:S04]  /*4d30*/  FMNMX.FTZ R11, R104, R11, !PT ;  /* 0x0000000b680b7209 */ /* 0x000fc80007810000 */
[----:B------:R-:W-:-:S04]  /*4d40*/  FMNMX.FTZ R11, R108, R11, !PT ;  /* 0x0000000b6c0b7209 */ /* 0x000fc80007810000 */
[----:B------:R-:W-:Y:S02]  /*4d50*/  FMNMX.FTZ R8, R114, R11, !PT ;  /* 0x0000000b72087209 */ /* 0x000fe40007810000 */
[----:B------:R-:W-:Y:S02]  /*4d60*/  FMNMX.FTZ R11, R103, R12, !PT ;  /* 0x0000000c670b7209 */ /* 0x000fe40007810000 */
[----:B------:R-:W-:Y:S02]  /*4d70*/  FMNMX.FTZ R13, R147, R8, !PT ;  /* 0x00000008930d7209 */ /* 0x000fe40007810000 */
[----:B------:R-:W-:-:S03]  /*4d80*/  FMNMX.FTZ R11, R106, R11, !PT ;  /* 0x0000000b6a0b7209 */ /* 0x000fc60007810000 */
[----:B------:R-:W1:Y:S01]  /*4d90*/  SHFL.BFLY PT, R8, R13, 0x2, 0x1f ;  /* 0x0c401f000d087f89 */ /* 0x000e6200000e0000 */
        /* <DEDUP_REMOVED lines=11> */
[----:B------:R-:W-:Y:S02]  /*4e50*/  FSEL R150, R150, RZ, P1 ;  /* 0x000000ff96967208 */ /* 0x000fe40000800000 */
[----:B--2---:R-:W-:-:S03]  /*4e60*/  FMNMX.FTZ R88, R11, R88, !PT ;  /* 0x000000580b587209 */ /* 0x004fc60007810000 */
[--C-:B------:R-:W-:Y:S02]  /*4e70*/  FFMA.FTZ R97, R7, c[0x0][0x23c], -R150.reuse ;  /* 0x00008f0007617a23 */ /* 0x100fe40000010896 */
[--C-:B------:R-:W-:Y:S01]  /*4e80*/  FFMA.FTZ R90, R5, c[0x0][0x23c], -R150.reuse ;  /* 0x00008f00055a7a23 */ /* 0x100fe20000010896 */
[C---:B------:R-:W-:Y:S01]  /*4e90*/  FSETP.NEU.FTZ.AND P0, PT, R88.reuse, -INF , PT ;  /* 0xff8000005800780b */ /* 0x040fe20003f1d000 */
[C---:B------:R-:W-:Y:S01]  /*4ea0*/  FMUL.FTZ R149, R88.reuse, c[0x0][0x23c] ;  /* 0x00008f0058957a20 */ /* 0x040fe20000410000 */
[----:B------:R-:W-:Y:S01]  /*4eb0*/  FSEL R5, R89, RZ, P1 ;  /* 0x000000ff59057208 */ /* 0x000fe20000800000 */
[--C-:B------:R-:W-:Y:S01]  /*4ec0*/  FFMA.FTZ R92, R85, c[0x0][0x23c], -R150.reuse ;  /* 0x00008f00555c7a23 */ /* 0x100fe20000010896 */
[----:B------:R-:W-:Y:S01]  /*4ed0*/  FSEL R7, R88, RZ, P0 ;  /* 0x000000ff58077208 */ /* 0x000fe20000000000 */
[----:B------:R-:W-:Y:S01]  /*4ee0*/  FFMA.FTZ R93, R9, c[0x0][0x23c], -R150 ;  /* 0x00008f00095d7a23 */ /* 0x000fe20000010896 */
[----:B------:R-:W-:Y:S01]  /*4ef0*/  FSEL R149, R149, RZ, P0 ;  /* 0x000000ff95957208 */ /* 0x000fe20000000000 */
[----:B------:R-:W-:Y:S01]  /*4f00*/  FADD.FTZ R5, R2, -R5 ;  /* 0x8000000502057221 */ /* 0x000fe20000010000 */
[----:B------:R-:W-:Y:S01]  /*4f10*/  MUFU.EX2 R97, R97 ;  /* 0x0000006100617308 */ /* 0x000fe20000000800 */
[----:B------:R-:W-:-:S02]  /*4f20*/  FADD.FTZ R7, R0, -R7 ;  /* 0x8000000700077221 */ /* 0x000fc40000010000 */
[--C-:B------:R-:W-:Y:S02]  /*4f30*/  FFMA.FTZ R91, R10, c[0x0][0x23c], -R149.reuse ;  /* 0x00008f000a5b7a23 */ /* 0x100fe40000010895 */
[--C-:B------:R-:W-:Y:S01]  /*4f40*/  FFMA.FTZ R2, R16, c[0x0][0x23c], -R149.reuse ;  /* 0x00008f0010027a23 */ /* 0x100fe20000010895 */
[----:B------:R-:W1:Y:S01]  /*4f50*/  LDSM.16.MT88.4 R8, [R118+0x6000] ;  /* 0x006000007608783b */ /* 0x000e620000004200 */
[----:B------:R-:W-:Y:S01]  /*4f60*/  FMUL.FTZ R102, R5, c[0x0][0x23c] ;  /* 0x00008f0005667a20 */ /* 0x000fe20000410000 */
[----:B------:R-:W2:Y:S01]  /*4f70*/  MUFU.EX2 R92, R92 ;  /* 0x0000005c005c7308 */ /* 0x000ea20000000800 */
[----:B------:R-:W-:Y:S01]  /*4f80*/  FMUL.FTZ R94, R7, c[0x0][0x23c] ;  /* 0x00008f00075e7a20 */ /* 0x000fe20000410000 */
[----:B------:R-:W3:Y:S01]  /*4f90*/  LDSM.16.MT88.4 R16, [R116+0x6000] ;  /* 0x006000007410783b */ /* 0x000ee20000004200 */
[--C-:B------:R-:W-:Y:S02]  /*4fa0*/  FFMA.FTZ R95, R6, c[0x0][0x23c], -R149.reuse ;  /* 0x00008f00065f7a23 */ /* 0x100fe40000010895 */
[----:B------:R-:W-:-:S02]  /*4fb0*/  FFMA.FTZ R0, R4, c[0x0][0x23c], -R149 ;  /* 0x00008f0004007a23 */ /* 0x000fc40000010895 */
[--C-:B------:R-:W-:Y:S01]  /*4fc0*/  FFMA.FTZ R145, R141, c[0x0][0x23c], -R150.reuse ;  /* 0x00008f008d917a23 */ /* 0x100fe20000010896 */
[----:B------:R-:W-:Y:S01]  /*4fd0*/  MUFU.EX2 R93, R93 ;  /* 0x0000005d005d7308 */ /* 0x000fe20000000800 */
[--C-:B------:R-:W-:Y:S02]  /*4fe0*/  FFMA.FTZ R146, R139, c[0x0][0x23c], -R150.reuse ;  /* 0x00008f008b927a23 */ /* 0x100fe40000010896 */
[--C-:B------:R-:W-:Y:S02]  /*4ff0*/  FFMA.FTZ R141, R143, c[0x0][0x23c], -R150.reuse ;  /* 0x00008f008f8d7a23 */ /* 0x100fe40000010896 */
[----:B------:R-:W-:Y:S02]  /*5000*/  FFMA.FTZ R138, R151, c[0x0][0x23c], -R150 ;  /* 0x00008f00978a7a23 */ /* 0x000fe40000010896 */
[--C-:B------:R-:W-:Y:S01]  /*5010*/  FFMA.FTZ R144, R144, c[0x0][0x23c], -R149.reuse ;  /* 0x00008f0090907a23 */ /* 0x100fe20000010895 */
[----:B------:R-:W4:Y:S01]  /*5020*/  MUFU.EX2 R90, R90 ;  /* 0x0000005a005a7308 */ /* 0x000f220000000800 */
[----:B--2---:R-:W-:Y:S01]  /*5030*/  F2FP.BF16.PACK_AB R84, R92, R97 ;  /* 0x000000615c54723e */ /* 0x004fe200000010ff */
[----:B------:R-:W-:-:S02]  /*5040*/  FFMA.FTZ R143, R152, c[0x0][0x23c], -R149 ;  /* 0x00008f00988f7a23 */ /* 0x000fc40000010895 */
[--C-:B------:R-:W-:Y:S02]  /*5050*/  FFMA.FTZ R139, R154, c[0x0][0x23c], -R149.reuse ;  /* 0x00008f009a8b7a23 */ /* 0x100fe40000010895 */
[--C-:B------:R-:W-:Y:S02]  /*5060*/  FFMA.FTZ R136, R136, c[0x0][0x23c], -R149.reuse ;  /* 0x00008f0088887a23 */ /* 0x100fe40000010895 */
[----:B------:R-:W-:Y:S01]  /*5070*/  MUFU.EX2 R91, R91 ;  /* 0x0000005b005b7308 */ /* 0x000fe20000000800 */
[--C-:B------:R-:W-:Y:S02]  /*5080*/  FFMA.FTZ R151, R105, c[0x0][0x23c], -R150.reuse ;  /* 0x00008f0069977a23 */ /* 0x100fe40000010896 */
[--C-:B------:R-:W-:Y:S02]  /*5090*/  FFMA.FTZ R152, R109, c[0x0][0x23c], -R150.reuse ;  /* 0x00008f006d987a23 */ /* 0x100fe40000010896 */
[--C-:B------:R-:W-:Y:S02]  /*50a0*/  FFMA.FTZ R105, R112, c[0x0][0x23c], -R150.reuse ;  /* 0x00008f0070697a23 */ /* 0x100fe40000010896 */
[----:B------:R-:W-:Y:S01]  /*50b0*/  FFMA.FTZ R109, R107, c[0x0][0x23c], -R149 ;  /* 0x00008f006b6d7a23 */ /* 0x000fe20000010895 */
[----:B------:R-:W2:Y:S01]  /*50c0*/  MUFU.EX2 R2, R2 ;  /* 0x0000000200027308 */ /* 0x000ea20000000800 */
[----:B----4-:R-:W-:Y:S01]  /*50d0*/  F2FP.BF16.PACK_AB R86, R90, R93 ;  /* 0x0000005d5a56723e */ /* 0x010fe200000010ff */
[----:B------:R-:W-:-:S02]  /*50e0*/  FFMA.FTZ R112, R115, c[0x0][0x23c], -R150 ;  /* 0x00008f0073707a23 */ /* 0x000fc40000010896 */
[--C-:B------:R-:W-:Y:S02]  /*50f0*/  FFMA.FTZ R156, R111, c[0x0][0x23c], -R149.reuse ;  /* 0x00008f006f9c7a23 */ /* 0x100fe40000010895 */
[--C-:B------:R-:W-:Y:S02]  /*5100*/  FFMA.FTZ R107, R113, c[0x0][0x23c], -R149.reuse ;  /* 0x00008f00716b7a23 */ /* 0x100fe40000010895 */
[----:B------:R-:W4:Y:S01]  /*5110*/  MUFU.EX2 R102, R102 ;  /* 0x0000006600667308 */ /* 0x000f220000000800 */
[--C-:B------:R-:W-:Y:S02]  /*5120*/  FFMA.FTZ R154, R103, c[0x0][0x23c], -R149.reuse ;  /* 0x00008f00679a7a23 */ /* 0x100fe40000010895 */
[--C-:B------:R-:W-:Y:S02]  /*5130*/  FFMA.FTZ R104, R104, c[0x0][0x23c], -R150.reuse ;  /* 0x00008f0068687a23 */ /* 0x100fe40000010896 */
[--C-:B------:R-:W-:Y:S02]  /*5140*/  FFMA.FTZ R114, R114, c[0x0][0x23c], -R150.reuse ;  /* 0x00008f0072727a23 */ /* 0x100fe40000010896 */
[----:B------:R-:W-:Y:S01]  /*5150*/  FFMA.FTZ R147, R147, c[0x0][0x23c], -R150 ;  /* 0x00008f0093937a23 */ /* 0x000fe20000010896 */
[----:B------:R-:W5:Y:S01]  /*5160*/  MUFU.EX2 R94, R94 ;  /* 0x0000005e005e7308 */ /* 0x000f620000000800 */
[----:B--2---:R-:W-:Y:S01]  /*5170*/  F2FP.BF16.PACK_AB R85, R2, R91 ;  /* 0x0000005b0255723e */ /* 0x004fe200000010ff */
[----:B------:R-:W-:-:S02]  /*5180*/  FFMA.FTZ R106, R106, c[0x0][0x23c], -R149 ;  /* 0x00008f006a6a7a23 */ /* 0x000fc40000010895 */
[----:B------:R-:W-:Y:S02]  /*5190*/  FFMA.FTZ R142, R142, c[0x0][0x23c], -R149 ;  /* 0x00008f008e8e7a23 */ /* 0x000fe40000010895 */
[----:B------:R-:W-:Y:S02]  /*51a0*/  FFMA.FTZ R108, R108, c[0x0][0x23c], -R150 ;  /* 0x00008f006c6c7a23 */ /* 0x000fe40000010896 */
[----:B------:R-:W-:Y:S01]  /*51b0*/  MUFU.EX2 R95, R95 ;  /* 0x0000005f005f7308 */ /* 0x000fe20000000800 */
[-C--:B----4-:R-:W-:Y:S02]  /*51c0*/  FMUL.FTZ R20, R52, R102.reuse ;  /* 0x0000006634147220 */ /* 0x090fe40000410000 */
[-C--:B------:R-:W-:Y:S02]  /*51d0*/  FMUL.FTZ R21, R53, R102.reuse ;  /* 0x0000006635157220 */ /* 0x080fe40000410000 */
[-C--:B------:R-:W-:Y:S02]  /*51e0*/  FMUL.FTZ R56, R56, R102.reuse ;  /* 0x0000006638387220 */ /* 0x080fe40000410000 */
[----:B------:R-:W-:Y:S01]  /*51f0*/  FMUL.FTZ R57, R57, R102 ;  /* 0x0000006639397220 */ /* 0x000fe20000410000 */
[----:B------:R-:W2:Y:S01]  /*5200*/  MUFU.EX2 R0, R0 ;  /* 0x0000000000007308 */ /* 0x000ea20000000800 */
[----:B-----5:R-:W-:-:S02]  /*5210*/  FMUL.FTZ R22, R54, R94 ;  /* 0x0000005e36167220 */ /* 0x020fc40000410000 */
[-C--:B------:R-:W-:Y:S02]  /*5220*/  FMUL.FTZ R23, R55, R94.reuse ;  /* 0x0000005e37177220 */ /* 0x080fe40000410000 */
[-C--:B------:R-:W-:Y:S02]  /*5230*/  FMUL.FTZ R58, R58, R94.reuse ;  /* 0x0000005e3a3a7220 */ /* 0x080fe40000410000 */
[----:B------:R-:W-:Y:S01]  /*5240*/  FMUL.FTZ R59, R59, R94 ;  /* 0x0000005e3b3b7220 */ /* 0x000fe20000410000 */
[----:B------:R-:W-:Y:S01]  /*5250*/  MUFU.EX2 R146, R146 ;  /* 0x0000009200927308 */ /* 0x000fe20000000800 */
[-C--:B------:R-:W-:Y:S02]  /*5260*/  FMUL.FTZ R28, R60, R102.reuse ;  /* 0x000000663c1c7220 */ /* 0x080fe40000410000 */
[----:B------:R-:W-:Y:S02]  /*5270*/  FMUL.FTZ R29, R61, R102 ;  /* 0x000000663d1d7220 */ /* 0x000fe40000410000 */
[----:B------:R-:W-:-:S02]  /*5280*/  FMUL.FTZ R30, R62, R94 ;  /* 0x0000005e3e1e7220 */ /* 0x000fc40000410000 */
[----:B------:R-:W-:Y:S01]  /*5290*/  FMUL.FTZ R31, R63, R94 ;  /* 0x0000005e3f1f7220 */ /* 0x000fe20000410000 */
[----:B--2---:R-:W-:Y:S01]  /*52a0*/  F2FP.BF16.PACK_AB R87, R0, R95 ;  /* 0x0000005f0057723e */ /* 0x004fe200000010ff */
[----:B------:R-:W-:Y:S01]  /*52b0*/  LDSM.16.MT88.4 R60, [R118+0x6400] ;  /* 0x00640000763c783b */ /* 0x000fe20000004200 */
[-C--:B------:R-:W-:Y:S01]  /*52c0*/  FMUL.FTZ R4, R36, R102.reuse ;  /* 0x0000006624047220 */ /* 0x080fe20000410000 */
[----:B------:R-:W2:Y:S01]  /*52d0*/  MUFU.EX2 R145, R145 ;  /* 0x0000009100917308 */ /* 0x000ea20000000800 */
[----:B------:R-:W-:Y:S02]  /*52e0*/  FMUL.FTZ R5, R37, R102 ;  /* 0x0000006625057220 */ /* 0x000fe40000410000 */
[-C--:B------:R-:W-:Y:S01]  /*52f0*/  FMUL.FTZ R6, R38, R94.reuse ;  /* 0x0000005e26067220 */ /* 0x080fe20000410000 */
[----:B------:R-:W-:Y:S01]  /*5300*/  HMMA.16816.F32.BF16 R20, R84, R24, R20 ;  /* 0x000000185414723c */ /* 0x000fe20000041814 */
[----:B------:R-:W-:Y:S02]  /*5310*/  FMUL.FTZ R7, R39, R94 ;  /* 0x0000005e27077220 */ /* 0x000fe40000410000 */
[-C--:B------:R-:W-:Y:S01]  /*5320*/  FMUL.FTZ R40, R40, R102.reuse ;  /* 0x0000006628287220 */ /* 0x080fe20000410000 */
[----:B------:R-:W-:Y:S01]  /*5330*/  MUFU.EX2 R141, R141 ;  /* 0x0000008d008d7308 */ /* 0x000fe20000000800 */
[----:B------:R-:W-:-:S02]  /*5340*/  FMUL.FTZ R41, R41, R102 ;  /* 0x0000006629297220 */ /* 0x000fc40000410000 */
[-C--:B------:R-:W-:Y:S01]  /*5350*/  FMUL.FTZ R42, R42, R94.reuse ;  /* 0x0000005e2a2a7220 */ /* 0x080fe20000410000 */
[C---:B------:R-:W-:Y:S01]  /*5360*/  HMMA.16816.F32.BF16 R24, R84.reuse, R26, R56 ;  /* 0x0000001a5418723c */ /* 0x040fe20000041838 */
[----:B------:R-:W-:Y:S01]  /*5370*/  LDSM.16.MT88.4 R56, [R116+0x6400] ;  /* 0x006400007438783b */ /* 0x000fe20000004200 */
[----:B------:R-:W-:Y:S02]  /*5380*/  FMUL.FTZ R43, R43, R94 ;  /* 0x0000005e2b2b7220 */ /* 0x000fe40000410000 */
[-C--:B------:R-:W-:Y:S01]  /*5390*/  FMUL.FTZ R12, R44, R102.reuse ;  /* 0x000000662c0c7220 */ /* 0x080fe20000410000 */
[----:B------:R-:W4:Y:S01]  /*53a0*/  MUFU.EX2 R138, R138 ;  /* 0x0000008a008a7308 */ /* 0x000f220000000800 */
[----:B------:R-:W-:Y:S01]  /*53b0*/  FMUL.FTZ R13, R45, R102 ;  /* 0x000000662d0d7220 */ /* 0x000fe20000410000 */
[----:B--2---:R-:W-:Y:S01]  /*53c0*/  F2FP.BF16.PACK_AB R52, R145, R146 ;  /* 0x000000929134723e */ /* 0x004fe200000010ff */
[-C--:B------:R-:W-:Y:S01]  /*53d0*/  FMUL.FTZ R14, R46, R94.reuse ;  /* 0x0000005e2e0e7220 */ /* 0x080fe20000410000 */
[----:B-1----:R-:W-:Y:S01]  /*53e0*/  HMMA.16816.F32.BF16 R4, R84, R8, R4 ;  /* 0x000000085404723c */ /* 0x002fe20000041804 */
[----:B------:R-:W-:-:S02]  /*53f0*/  FMUL.FTZ R15, R47, R94 ;  /* 0x0000005e2f0f7220 */ /* 0x000fc40000410000 */
[-C--:B------:R-:W-:Y:S01]  /*5400*/  FMUL.FTZ R48, R48, R102.reuse ;  /* 0x0000006630307220 */ /* 0x080fe20000410000 */
[----:B------:R-:W-:Y:S01]  /*5410*/  MUFU.EX2 R144, R144 ;  /* 0x0000009000907308 */ /* 0x000fe20000000800 */
[----:B------:R-:W-:Y:S02]  /*5420*/  FMUL.FTZ R49, R49, R102 ;  /* 0x0000006631317220 */ /* 0x000fe40000410000 */
[-C--:B------:R-:W-:Y:S01]  /*5430*/  FMUL.FTZ R50, R50, R94.reuse ;  /* 0x0000005e32327220 */ /* 0x080fe20000410000 */
[----:B------:R-:W-:Y:S01]  /*5440*/  HMMA.16816.F32.BF16 R8, R84, R10, R40 ;  /* 0x0000000a5408723c */ /* 0x000fe20000041828 */
[----:B------:R-:W-:Y:S01]  /*5450*/  FMUL.FTZ R51, R51, R94 ;  /* 0x0000005e33337220 */ /* 0x000fe20000410000 */
[----:B------:R-:W1:Y:S01]  /*5460*/  LDSM.16.MT88.4 R40, [R118+0x8000] ;  /* 0x008000007628783b */ /* 0x000e620000004200 */
[-C--:B------:R-:W-:Y:S01]  /*5470*/  FMUL.FTZ R64, R64, R102.reuse ;  /* 0x0000006640407220 */ /* 0x080fe20000410000 */
[----:B------:R-:W2:Y:S01]  /*5480*/  MUFU.EX2 R143, R143 ;  /* 0x0000008f008f7308 */ /* 0x000ea20000000800 */
[----:B----4-:R-:W-:Y:S01]  /*5490*/  F2FP.BF16.PACK_AB R54, R138, R141 ;  /* 0x0000008d8a36723e */ /* 0x010fe200000010ff */
[----:B------:R-:W-:-:S02]  /*54a0*/  FMUL.FTZ R65, R65, R102 ;  /* 0x0000006641417220 */ /* 0x000fc40000410000 */
[C---:B---3--:R-:W-:Y:S01]  /*54b0*/  HMMA.16816.F32.BF16 R12, R84.reuse, R16, R12 ;  /* 0x00000010540c723c */ /* 0x048fe2000004180c */
[-C--:B------:R-:W-:Y:S02]  /*54c0*/  FMUL.FTZ R66, R66, R94.reuse ;  /* 0x0000005e42427220 */ /* 0x080fe40000410000 */
[----:B------:R-:W-:Y:S01]  /*54d0*/  FMUL.FTZ R67, R67, R94 ;  /* 0x0000005e43437220 */ /* 0x000fe20000410000 */
[----:B------:R-:W-:Y:S01]  /*54e0*/  MUFU.EX2 R139, R139 ;  /* 0x0000008b008b7308 */ /* 0x000fe20000000800 */
[-C--:B------:R-:W-:Y:S02]  /*54f0*/  FMUL.FTZ R36, R68, R102.reuse ;  /* 0x0000006644247220 */ /* 0x080fe40000410000 */
[----:B------:R-:W-:Y:S01]  /*5500*/  FMUL.FTZ R37, R69, R102 ;  /* 0x0000006645257220 */ /* 0x000fe20000410000 */
[----:B------:R-:W-:Y:S01]  /*5510*/  HMMA.16816.F32.BF16 R16, R84, R18, R48 ;  /* 0x000000125410723c */ /* 0x000fe20000041830 */
[----:B------:R-:W3:Y:S01]  /*5520*/  LDSM.16.MT88.4 R48, [R116+0x8000] ;  /* 0x008000007430783b */ /* 0x000ee20000004200 */
[----:B------:R-:W-:-:S02]  /*5530*/  FMUL.FTZ R38, R70, R94 ;  /* 0x0000005e46267220 */ /* 0x000fc40000410000 */
[----:B------:R-:W4:Y:S01]  /*5540*/  MUFU.EX2 R136, R136 ;  /* 0x0000008800887308 */ /* 0x000f220000000800 */
[----:B--2---:R-:W-:Y:S01]  /*5550*/  F2FP.BF16.PACK_AB R53, R143, R144 ;  /* 0x000000908f35723e */ /* 0x004fe200000010ff */
[----:B------:R-:W-:Y:S02]  /*5560*/  FMUL.FTZ R39, R71, R94 ;  /* 0x0000005e47277220 */ /* 0x000fe40000410000 */
[C---:B------:R-:W-:Y:S01]  /*5570*/  HMMA.16816.F32.BF16 R28, R84.reuse, R32, R28 ;  /* 0x00000020541c723c */ /* 0x040fe2000004181c */
[-C--:B------:R-:W-:Y:S02]  /*5580*/  FMUL.FTZ R72, R72, R102.reuse ;  /* 0x0000006648487220 */ /* 0x080fe40000410000 */
[----:B------:R-:W-:Y:S01]  /*5590*/  FMUL.FTZ R73, R73, R102 ;  /* 0x0000006649497220 */ /* 0x000fe20000410000 */
[----:B------:R-:W-:Y:S01]  /*55a0*/  MUFU.EX2 R151, R151 ;  /* 0x0000009700977308 */ /* 0x000fe20000000800 */
[-C--:B------:R-:W-:Y:S02]  /*55b0*/  FMUL.FTZ R74, R74, R94.reuse ;  /* 0x0000005e4a4a7220 */ /* 0x080fe40000410000 */
[----:B------:R-:W-:Y:S01]  /*55c0*/  FMUL.FTZ R75, R75, R94 ;  /* 0x0000005e4b4b7220 */ /* 0x000fe20000410000 */
[----:B------:R-:W-:Y:S01]  /*55d0*/  HMMA.16816.F32.BF16 R32, R84, R34, R64 ;  /* 0x000000225420723c */ /* 0x000fe20000041840 */
[-C--:B------:R-:W-:Y:S01]  /*55e0*/  FMUL.FTZ R44, R76, R102.reuse ;  /* 0x000000664c2c7220 */ /* 0x080fe20000410000 */
[----:B------:R-:W-:Y:S01]  /*55f0*/  LDSM.16.MT88.4 R64, [R116+0x7c00] ;  /* 0x007c00007440783b */ /* 0x000fe20000004200 */
[----:B------:R-:W-:Y:S01]  /*5600*/  FMUL.FTZ R45, R77, R102 ;  /* 0x000000664d2d7220 */ /* 0x000fe20000410000 */
[----:B----4-:R-:W-:Y:S01]  /*5610*/  F2FP.BF16.PACK_AB R55, R136, R139 ;  /* 0x0000008b8837723e */ /* 0x010fe200000010ff */
[-C--:B------:R-:W-:Y:S01]  /*5620*/  FMUL.FTZ R46, R78, R94.reuse ;  /* 0x0000005e4e2e7220 */ /* 0x080fe20000410000 */
[----:B------:R-:W-:Y:S01]  /*5630*/  MUFU.EX2 R152, R152 ;  /* 0x0000009800987308 */ /* 0x000fe20000000800 */
[----:B------:R-:W-:-:S02]  /*5640*/  FMUL.FTZ R47, R79, R94 ;  /* 0x0000005e4f2f7220 */ /* 0x000fc40000410000 */
[-C--:B------:R-:W-:Y:S01]  /*5650*/  FMUL.FTZ R80, R80, R102.reuse ;  /* 0x0000006650507220 */ /* 0x080fe20000410000 */
[----:B-1----:R-:W-:Y:S01]  /*5660*/  HMMA.16816.F32.BF16 R36, R84, R40, R36 ;  /* 0x000000285424723c */ /* 0x002fe20000041824 */
[----:B------:R-:W-:Y:S02]  /*5670*/  FMUL.FTZ R81, R81, R102 ;  /* 0x0000006651517220 */ /* 0x000fe40000410000 */
[-C--:B------:R-:W-:Y:S01]  /*5680*/  FMUL.FTZ R82, R82, R94.reuse ;  /* 0x0000005e52527220 */ /* 0x080fe20000410000 */
[----:B------:R-:W-:Y:S01]  /*5690*/  MUFU.EX2 R105, R105 ;  /* 0x0000006900697308 */ /* 0x000fe20000000800 */
[----:B------:R-:W-:Y:S02]  /*56a0*/  FMUL.FTZ R83, R83, R94 ;  /* 0x0000005e53537220 */ /* 0x000fe40000410000 */
[--C-:B------:R-:W-:Y:S01]  /*56b0*/  FFMA.FTZ R110, R110, c[0x0][0x23c], -R149.reuse ;  /* 0x00008f006e6e7a23 */ /* 0x100fe20000010895 */
[----:B------:R-:W-:Y:S01]  /*56c0*/  HMMA.16816.F32.BF16 R4, R52, R60, R4 ;  /* 0x0000003c3404723c */ /* 0x000fe20000041804 */
[----:B------:R-:W-:-:S02]  /*56d0*/  FFMA.FTZ R148, R148, c[0x0][0x23c], -R149 ;  /* 0x00008f0094947a23 */ /* 0x000fc40000010895 */
[----:B------:R-:W-:Y:S01]  /*56e0*/  FFMA.FTZ R137, R137, R102, R97 ;  /* 0x0000006689897223 */ /* 0x000fe20000010061 */
[----:B------:R-:W-:Y:S01]  /*56f0*/  MUFU.EX2 R112, R112 ;  /* 0x0000007000707308 */ /* 0x000fe20000000800 */
[----:B------:R-:W-:Y:S02]  /*5700*/  FFMA.FTZ R91, R140, R94, R91 ;  /* 0x0000005e8c5b7223 */ /* 0x000fe4000001005b */
[----:B------:R-:W-:Y:S01]  /*5710*/  FADD.FTZ R92, R92, R137 ;  /* 0x000000895c5c7221 */ /* 0x000fe20000010000 */
[----:B------:R-:W-:Y:S01]  /*5720*/  HMMA.16816.F32.BF16 R8, R52, R62, R8 ;  /* 0x0000003e3408723c */ /* 0x000fe20000041808 */
[----:B------:R-:W1:Y:S01]  /*5730*/  LDSM.16.MT88.4 R60, [R118+0x7400] ;  /* 0x00740000763c783b */ /* 0x000e620000004200 */
[----:B------:R-:W-:Y:S02]  /*5740*/  FADD.FTZ R2, R2, R91 ;  /* 0x0000005b02027221 */ /* 0x000fe40000010000 */
[----:B------:R-:W-:Y:S01]  /*5750*/  MUFU.EX2 R109, R109 ;  /* 0x0000006d006d7308 */ /* 0x000fe20000000800 */
[----:B------:R-:W-:-:S02]  /*5760*/  FADD.FTZ R93, R93, R92 ;  /* 0x0000005c5d5d7221 */ /* 0x000fc40000010000 */
[----:B------:R-:W-:Y:S01]  /*5770*/  FADD.FTZ R95, R95, R2 ;  /* 0x000000025f5f7221 */ /* 0x000fe20000010000 */
[C---:B------:R-:W-:Y:S01]  /*5780*/  HMMA.16816.F32.BF16 R12, R52.reuse, R56, R12 ;  /* 0x00000038340c723c */ /* 0x040fe2000004180c */
[----:B------:R-:W-:Y:S02]  /*5790*/  FADD.FTZ R93, R90, R93 ;  /* 0x0000005d5a5d7221 */ /* 0x000fe40000010000 */
[----:B------:R-:W-:Y:S01]  /*57a0*/  FADD.FTZ R95, R0, R95 ;  /* 0x0000005f005f7221 */ /* 0x000fe20000010000 */
[----:B------:R-:W-:Y:S01]  /*57b0*/  MUFU.EX2 R156, R156 ;  /* 0x0000009c009c7308 */ /* 0x000fe20000000800 */
[----:B------:R-:W-:Y:S02]  /*57c0*/  FADD.FTZ R0, R146, R93 ;  /* 0x0000005d92007221 */ /* 0x000fe40000010000 */
[----:B------:R-:W-:Y:S01]  /*57d0*/  FADD.FTZ R2, R144, R95 ;  /* 0x0000005f90027221 */ /* 0x000fe20000010000 */
[----:B------:R-:W-:Y:S01]  /*57e0*/  HMMA.16816.F32.BF16 R16, R52, R58, R16 ;  /* 0x0000003a3410723c */ /* 0x000fe20000041810 */
[----:B------:R-:W2:Y:S01]  /*57f0*/  LDSM.16.MT88.4 R56, [R116+0x7400] ;  /* 0x007400007438783b */ /* 0x000ea20000004200 */
[----:B------:R-:W-:-:S02]  /*5800*/  FADD.FTZ R0, R145, R0 ;  /* 0x0000000091007221 */ /* 0x000fc40000010000 */
[----:B------:R-:W-:Y:S01]  /*5810*/  MUFU.EX2 R107, R107 ;  /* 0x0000006b006b7308 */ /* 0x000fe20000000800 */
[----:B------:R-:W-:Y:S02]  /*5820*/  FADD.FTZ R2, R143, R2 ;  /* 0x000000028f027221 */ /* 0x000fe40000010000 */
[----:B------:R-:W-:Y:S01]  /*5830*/  FADD.FTZ R141, R141, R0 ;  /* 0x000000008d8d7221 */ /* 0x000fe20000010000 */
[C---:B------:R-:W-:Y:S01]  /*5840*/  HMMA.16816.F32.BF16 R40, R84.reuse, R42, R72 ;  /* 0x0000002a5428723c */ /* 0x040fe20000041848 */
[----:B------:R-:W-:Y:S01]  /*5850*/  LDSM.16.MT88.4 R72, [R118+0x8800] ;  /* 0x008800007648783b */ /* 0x000fe20000004200 */
[----:B------:R-:W-:Y:S01]  /*5860*/  FADD.FTZ R139, R139, R2 ;  /* 0x000000028b8b7221 */ /* 0x000fe20000010000 */
[-C--:B------:R-:W-:Y:S01]  /*5870*/  MOV R0, R88.reuse ;  /* 0x0000005800007202 */ /* 0x080fe20000000f00 */
[----:B------:R-:W-:Y:S01]  /*5880*/  MUFU.EX2 R154, R154 ;  /* 0x0000009a009a7308 */ /* 0x000fe20000000800 */
[----:B------:R-:W-:Y:S01]  /*5890*/  FADD.FTZ R138, R138, R141 ;  /* 0x0000008d8a8a7221 */ /* 0x000fe20000010000 */
[----:B------:R-:W-:Y:S01]  /*58a0*/  MOV R2, R89 ;  /* 0x0000005900027202 */ /* 0x000fe20000000f00 */
[----:B------:R-:W-:Y:S01]  /*58b0*/  FADD.FTZ R136, R136, R139 ;  /* 0x0000008b88887221 */ /* 0x000fe20000010000 */
[----:B---3--:R-:W-:Y:S01]  /*58c0*/  HMMA.16816.F32.BF16 R44, R84, R48, R44 ;  /* 0x00000030542c723c */ /* 0x008fe2000004182c */
[----:B------:R-:W-:-:S02]  /*58d0*/  @P4 MOV R0, R88 ;  /* 0x0000005800004202 */ /* 0x000fc40000000f00 */
[----:B------:R-:W-:Y:S01]  /*58e0*/  @P4 MOV R2, R89 ;  /* 0x0000005900024202 */ /* 0x000fe20000000f00 */
[----:B------:R-:W-:Y:S01]  /*58f0*/  MUFU.EX2 R104, R104 ;  /* 0x0000006800687308 */ /* 0x000fe20000000800 */
[----:B------:R-:W-:-:S03]  /*5900*/  MOV R88, R3 ;  /* 0x0000000300587202 */ /* 0x000fc60000000f00 */
[----:B------:R-:W-:Y:S01]  /*5910*/  HMMA.16816.F32.BF16 R48, R84, R50, R80 ;  /* 0x000000325430723c */ /* 0x000fe20000041850 */
[----:B------:R-:W-:Y:S03]  /*5920*/  LDSM.16.MT88.4 R80, [R116+0x8800] ;  /* 0x008800007450783b */ /* 0x000fe60000004200 */
[----:B------:R-:W3:Y:S04]  /*5930*/  MUFU.EX2 R103, R108 ;  /* 0x0000006c00677308 */ /* 0x000ee80000000800 */
[C---:B-1----:R-:W-:Y:S04]  /*5940*/  HMMA.16816.F32.BF16 R20, R52.reuse, R60, R20 ;  /* 0x0000003c3414723c */ /* 0x042fe80000041814 */
[----:B------:R-:W-:Y:S04]  /*5950*/  MUFU.EX2 R114, R114 ;  /* 0x0000007200727308 */ /* 0x000fe80000000800 */
[----:B------:R-:W-:Y:S01]  /*5960*/  HMMA.16816.F32.BF16 R24, R52, R62, R24 ;  /* 0x0000003e3418723c */ /* 0x000fe20000041818 */
[----:B------:R-:W1:Y:S03]  /*5970*/  LDSM.16.MT88.4 R60, [R118+0x8400] ;  /* 0x00840000763c783b */ /* 0x000e660000004200 */
[----:B------:R-:W4:Y:S01]  /*5980*/  MUFU.EX2 R147, R147 ;  /* 0x0000009300937308 */ /* 0x000f220000000800 */
[----:B---3--:R-:W-:-:S03]  /*5990*/  F2FP.BF16.PACK_AB R84, R103, R104 ;  /* 0x000000686754723e */ /* 0x008fc600000010ff */
[C---:B--2---:R-:W-:Y:S04]  /*59a0*/  HMMA.16816.F32.BF16 R28, R52.reuse, R56, R28 ;  /* 0x00000038341c723c */ /* 0x044fe8000004181c */
[----:B------:R-:W-:Y:S04]  /*59b0*/  MUFU.EX2 R106, R106 ;  /* 0x0000006a006a7308 */ /* 0x000fe80000000800 */
[----:B------:R-:W-:Y:S01]  /*59c0*/  HMMA.16816.F32.BF16 R32, R52, R58, R32 ;  /* 0x0000003a3420723c */ /* 0x000fe20000041820 */
[----:B------:R-:W2:Y:S03]  /*59d0*/  LDSM.16.MT88.4 R56, [R116+0x8400] ;  /* 0x008400007438783b */ /* 0x000ea60000004200 */
[----:B------:R-:W3:Y:S01]  /*59e0*/  MUFU.EX2 R111, R110 ;  /* 0x0000006e006f7308 */ /* 0x000ee20000000800 */
[----:B----4-:R-:W-:-:S07]  /*59f0*/  F2FP.BF16.PACK_AB R86, R147, R114 ;  /* 0x000000729356723e */ /* 0x010fce00000010ff */
[----:B------:R-:W-:Y:S08]  /*5a00*/  MUFU.EX2 R142, R142 ;  /* 0x0000008e008e7308 */ /* 0x000ff00000000800 */
[----:B------:R-:W4:Y:S01]  /*5a10*/  MUFU.EX2 R97, R148 ;  /* 0x0000009400617308 */ /* 0x000f220000000800 */
[----:B---3--:R-:W-:Y:S01]  /*5a20*/  F2FP.BF16.PACK_AB R85, R111, R106 ;  /* 0x0000006a6f55723e */ /* 0x008fe200000010ff */
[C---:B-1----:R-:W-:Y:S08]  /*5a30*/  HMMA.16816.F32.BF16 R36, R52.reuse, R60, R36 ;  /* 0x0000003c3424723c */ /* 0x042ff00000041824 */
[----:B------:R-:W-:Y:S01]  /*5a40*/  HMMA.16816.F32.BF16 R40, R52, R62, R40 ;  /* 0x0000003e3428723c */ /* 0x000fe20000041828 */
[----:B------:R-:W1:Y:S01]  /*5a50*/  LDSM.16.MT88.4 R60, [R118+0x6800] ;  /* 0x00680000763c783b */ /* 0x000e620000004200 */
[----:B----4-:R-:W-:-:S06]  /*5a60*/  F2FP.BF16.PACK_AB R87, R97, R142 ;  /* 0x0000008e6157723e */ /* 0x010fcc00000010ff */
        /* <DEDUP_REMOVED lines=11> */
[----:B------:R-:W-:-:S05]  /*5b20*/  @P4 IADD3 R136, R96, -0x3, RZ ;  /* 0xfffffffd60884810 */ /* 0x000fca0007ffe0ff */
[C---:B------:R-:W-:Y:S08]  /*5b30*/  HMMA.16816.F32.BF16 R68, R52.reuse, R72, R36 ;  /* 0x000000483444723c */ /* 0x040ff00000041824 */
        /* <DEDUP_REMOVED lines=8> */
[----:B------:R-:W-:Y:S08]  /*5bc0*/  HMMA.16816.F32.BF16 R76, R52, R80, R44 ;  /* 0x00000050344c723c */ /* 0x000ff0000004182c */
[C---:B---3--:R-:W-:Y:S01]  /*5bd0*/  HMMA.16816.F32.BF16 R36, R84.reuse, R40, R4 ;  /* 0x000000285424723c */ /* 0x048fe20000041804 */
[----:B------:R-:W-:Y:S07]  /*5be0*/  LDSM.16.MT88.4 R4, [R116+0x8c00] ;  /* 0x008c00007404783b */ /* 0x000fee0000004200 */
[----:B------:R-:W-:Y:S01]  /*5bf0*/  HMMA.16816.F32.BF16 R40, R84, R42, R8 ;  /* 0x0000002a5428723c */ /* 0x000fe20000041808 */
[----:B------:R-:W3:Y:S07]  /*5c00*/  LDSM.16.MT88.4 R8, [R118+0x8c00] ;  /* 0x008c00007608783b */ /* 0x000eee0000004200 */
[C---:B------:R-:W-:Y:S01]  /*5c10*/  HMMA.16816.F32.BF16 R80, R52.reuse, R82, R48 ;  /* 0x000000523450723c */ /* 0x040fe20000041830 */
[----:B------:R-:W4:Y:S07]  /*5c20*/  LDSM.16.MT88.4 R48, [R116+0x6c00] ;  /* 0x006c00007430783b */ /* 0x000f2e0000004200 */
[C---:B-1----:R-:W-:Y:S08]  /*5c30*/  HMMA.16816.F32.BF16 R20, R52.reuse, R60, R20 ;  /* 0x0000003c3414723c */ /* 0x042ff00000041814 */
[C---:B--2---:R-:W-:Y:S08]  /*5c40*/  HMMA.16816.F32.BF16 R28, R52.reuse, R56, R28 ;  /* 0x00000038341c723c */ /* 0x044ff0000004181c */
[C---:B------:R-:W-:Y:S01]  /*5c50*/  HMMA.16816.F32.BF16 R32, R52.reuse, R58, R32 ;  /* 0x0000003a3420723c */ /* 0x040fe20000041820 */
[----:B------:R-:W1:Y:S07]  /*5c60*/  LDSM.16.MT88.4 R56, [R118+0x7c00] ;  /* 0x007c00007638783b */ /* 0x000e6e0000004200 */
[----:B------:R-:W-:Y:S08]  /*5c70*/  HMMA.16816.F32.BF16 R24, R52, R62, R24 ;  /* 0x0000003e3418723c */ /* 0x000ff00000041818 */
[C---:B---3--:R-:W-:Y:S07]  /*5c80*/  HMMA.16816.F32.BF16 R68, R84.reuse, R8, R68 ;  /* 0x000000085444723c */ /* 0x048fee0000041844 */
[----:B------:R-:W-:Y:S01]  /*5c90*/  FADD.FTZ R9, R107, R156 ;  /* 0x0000009c6b097221 */ /* 0x000fe20000010000 */
[----:B------:R-:W-:Y:S03]  /*5ca0*/  HMMA.16816.F32.BF16 R76, R84, R4, R76 ;  /* 0x00000004544c723c */ /* 0x000fe6000004184c */
[----:B------:R-:W-:-:S04]  /*5cb0*/  FADD.FTZ R9, R154, R9 ;  /* 0x000000099a097221 */ /* 0x000fc80000010000 */
[----:B------:R-:W-:Y:S01]  /*5cc0*/  FADD.FTZ R5, R105, R152 ;  /* 0x0000009869057221 */ /* 0x000fe20000010000 */
[C---:B----4-:R-:W-:Y:S01]  /*5cd0*/  HMMA.16816.F32.BF16 R44, R84.reuse, R48, R12 ;  /* 0x00000030542c723c */ /* 0x050fe2000004180c */
[----:B------:R-:W-:Y:S02]  /*5ce0*/  FADD.FTZ R106, R106, R9 ;  /* 0x000000096a6a7221 */ /* 0x000fe40000010000 */
[----:B------:R-:W-:Y:S02]  /*5cf0*/  FADD.FTZ R5, R112, R5 ;  /* 0x0000000570057221 */ /* 0x000fe40000010000 */
[----:B------:R-:W-:Y:S02]  /*5d00*/  FADD.FTZ R111, R111, R106 ;  /* 0x0000006a6f6f7221 */ /* 0x000fe40000010000 */
[----:B------:R-:W-:Y:S01]  /*5d10*/  FADD.FTZ R104, R104, R5 ;  /* 0x0000000568687221 */ /* 0x000fe20000010000 */
[----:B------:R-:W-:Y:S01]  /*5d20*/  HMMA.16816.F32.BF16 R60, R84, R64, R28 ;  /* 0x00000040543c723c */ /* 0x000fe2000004181c */
[----:B------:R-:W-:-:S02]  /*5d30*/  FADD.FTZ R140, R142, R111 ;  /* 0x0000006f8e8c7221 */ /* 0x000fc40000010000 */
[----:B------:R-:W-:Y:S02]  /*5d40*/  FADD.FTZ R103, R103, R104 ;  /* 0x0000006867677221 */ /* 0x000fe40000010000 */
[----:B------:R-:W-:Y:S02]  /*5d50*/  FADD.FTZ R140, R97, R140 ;  /* 0x0000008c618c7221 */ /* 0x000fe40000010000 */
[----:B------:R-:W-:Y:S01]  /*5d60*/  FADD.FTZ R114, R114, R103 ;  /* 0x0000006772727221 */ /* 0x000fe20000010000 */
[----:B-1----:R-:W-:Y:S03]  /*5d70*/  HMMA.16816.F32.BF16 R52, R84, R56, R20 ;  /* 0x000000385434723c */ /* 0x002fe60000041814 */
[----:B------:R-:W-:-:S05]  /*5d80*/  FADD.FTZ R137, R147, R114 ;  /* 0x0000007293897221 */ /* 0x000fca0000010000 */
[C---:B------:R-:W-:Y:S08]  /*5d90*/  HMMA.16816.F32.BF16 R48, R84.reuse, R50, R16 ;  /* 0x000000325430723c */ /* 0x040ff00000041810 */
[C---:B------:R-:W-:Y:S08]  /*5da0*/  HMMA.16816.F32.BF16 R56, R84.reuse, R58, R24 ;  /* 0x0000003a5438723c */ /* 0x040ff00000041818 */
[C---:B------:R-:W-:Y:S08]  /*5db0*/  HMMA.16816.F32.BF16 R64, R84.reuse, R66, R32 ;  /* 0x000000425440723c */ /* 0x040ff00000041820 */
[C---:B------:R-:W-:Y:S08]  /*5dc0*/  HMMA.16816.F32.BF16 R72, R84.reuse, R10, R72 ;  /* 0x0000000a5448723c */ /* 0x040ff00000041848 */
[----:B------:R-:W-:Y:S01]  /*5dd0*/  HMMA.16816.F32.BF16 R80, R84, R6, R80 ;  /* 0x000000065450723c */ /* 0x000fe20000041850 */
[----:B------:R-:W-:Y:S05]  /*5de0*/  @!UPT UIADD3 URZ, URZ, URZ, URZ ;  /* 0x0000003f3f3ff290 */ /* 0x000fea000fffe03f */
[----:B------:R-:W-:Y:S11]  /*5df0*/  @P4 BRA `(.L_x_204) ;  /* 0x0000001000004947 */ /* 0x000ff60003800000 */
.L_x_200:
[----:B------:R-:W-:-:S07]  /*5e00*/  IADD3 R136, R88, -0x1, RZ ;  /* 0xffffffff58887810 */ /* 0x000fce0007ffe0ff */
.L_x_204:
[----:B------:R-:W-:-:S13]  /*5e10*/  ISETP.GE.AND P0, PT, R136, RZ, PT ;  /* 0x000000ff8800720c */ /* 0x000fda0003f06270 */
[----:B------:R-:W-:Y:S05]  /*5e20*/  @!P0 BRA `(.L_x_205) ;  /* 0x00001e8000008947 */ /* 0x000fea0003800000 */
[----:B------:R-:W-:Y:S01]  /*5e30*/  IMAD.MOV.U32 R3, RZ, RZ, R0 ;  /* 0x000000ffff037224 */ /* 0x000fe200078e0000 */
[----:B------:R-:W-:Y:S01]  /*5e40*/  ISETP.GE.AND P4, PT, R132, c[0x0][0x220], PT ;  /* 0x0000880084007a0c */ /* 0x000fe20003f86270 */
[----:B------:R-:W-:Y:S01]  /*5e50*/  IMAD.MOV.U32 R85, RZ, RZ, R2 ;  /* 0x000000ffff557224 */ /* 0x000fe200078e0002 */
[----:B------:R-:W-:Y:S01]  /*5e60*/  ISETP.GE.AND P3, PT, R126, c[0x0][0x220], PT ;  /* 0x000088007e007a0c */ /* 0x000fe20003f66270 */
[----:B------:R-:W-:Y:S01]  /*5e70*/  IMAD.MOV.U32 R139, RZ, RZ, R101 ;  /* 0x000000ffff8b7224 */ /* 0x000fe200078e0065 */
[----:B------:R-:W-:Y:S02]  /*5e80*/  ISETP.GE.AND P2, PT, R125, c[0x0][0x220], PT ;  /* 0x000088007d007a0c */ /* 0x000fe40003f46270 */
[----:B------:R-:W-:Y:S01]  /*5e90*/  MOV R138, R98 ;  /* 0x00000062008a7202 */ /* 0x000fe20000000f00 */
[----:B------:R-:W-:Y:S05]  /*5ea0*/  BRA `(.L_x_206) ;  /* 0x0000038000007947 */ /* 0x000fea0003800000 */
.L_x_208:
[----:B------:R1:W-:Y:S01]  /*5eb0*/  @P4 STS [R124+0x3000], RZ ;  /* 0x003000ff7c004388 */ /* 0x0003e20000000800 */
[----:B------:R-:W-:Y:S03]  /*5ec0*/  IADD3 R0, R136, -0x1, RZ ;  /* 0xffffffff88007810 */ /* 0x000fe60007ffe0ff */
[----:B------:R1:W-:Y:S01]  /*5ed0*/  @P4 STS [R124+0x3004], RZ ;  /* 0x003004ff7c004388 */ /* 0x0003e20000000800 */
[----:B------:R-:W-:Y:S01]  /*5ee0*/  SHF.R.S32.HI R89, RZ, 0x1f, R0 ;  /* 0x0000001fff597819 */ /* 0x000fe20000011400 */
[----:B------:R-:W-:Y:S02]  /*5ef0*/  IMAD.WIDE.U32 R90, R0, c[0x0][0x198], RZ ;  /* 0x00006600005a7a25 */ /* 0x000fe400078e00ff */
[----:B------:R1:W-:Y:S02]  /*5f00*/  @P4 STS.64 [R124+0x3008], RZ ;  /* 0x003008ff7c004388 */ /* 0x0003e40000000a00 */
[----:B------:R-:W-:Y:S01]  /*5f10*/  IMAD R89, R89, c[0x0][0x198], RZ ;  /* 0x0000660059597a24 */ /* 0x000fe200078e02ff */
[----:B------:R-:W-:Y:S03]  /*5f20*/  LEA R87, P1, R90, R128, 0x6 ;  /* 0x000000805a577211 */ /* 0x000fe600078230ff */
[----:B------:R-:W-:Y:S01]  /*5f30*/  IMAD R89, R0, c[0x0][0x19c], R89 ;  /* 0x0000670000597a24 */ /* 0x000fe200078e0259 */
[C---:B------:R-:W-:Y:S02]  /*5f40*/  @!P4 LEA R88, P0, R87.reuse, c[0x0][0x168], 0x1 ;  /* 0x00005a005758ca11 */ /* 0x040fe400078008ff */
[----:B------:R-:W-:Y:S01]  /*5f50*/  @!P3 LEA R92, P6, R87, c[0x0][0x168], 0x1 ;  /* 0x00005a00575cba11 */ /* 0x000fe200078c08ff */
[----:B------:R-:W-:Y:S05]  /*5f60*/  IMAD.IADD R89, R91, 0x1, R89 ;  /* 0x000000015b597824 */ /* 0x000fea00078e0259 */
[----:B------:R-:W-:Y:S02]  /*5f70*/  LEA.HI.X R2, R90, R131, R89, 0x6, P1 ;  /* 0x000000835a027211 */ /* 0x000fe400008f3459 */
[C---:B------:R-:W-:Y:S02]  /*5f80*/  IADD3 R0, P1, R87.reuse, UR11, RZ ;  /* 0x0000000b57007c10 */ /* 0x040fe4000ff3e0ff */
[C-C-:B------:R-:W-:Y:S02]  /*5f90*/  @!P4 LEA.HI.X R89, R87.reuse, c[0x0][0x16c], R2.reuse, 0x1, P0 ;  /* 0x00005b005759ca11 */ /* 0x140fe400000f0c02 */
[C-C-:B------:R-:W-:Y:S02]  /*5fa0*/  @!P3 LEA.HI.X R93, R87.reuse, c[0x0][0x16c], R2.reuse, 0x1, P6 ;  /* 0x00005b00575dba11 */ /* 0x140fe400030f0c02 */
[C---:B------:R-:W-:Y:S01]  /*5fb0*/  @!P2 LEA R90, P0, R87.reuse, c[0x0][0x168], 0x1 ;  /* 0x00005a00575aaa11 */ /* 0x040fe200078008ff */
[----:B------:R-:W-:Y:S01]  /*5fc0*/  @!PT LDS RZ, [RZ] ;  /* 0x00000000fffff984 */ /* 0x000fe20000000800 */
[----:B------:R-:W-:Y:S01]  /*5fd0*/  @!PT LDS RZ, [RZ] ;  /* 0x00000000fffff984 */ /* 0x000fe20000000800 */
[----:B------:R-:W-:Y:S01]  /*5fe0*/  @!PT LDS RZ, [RZ] ;  /* 0x00000000fffff984 */ /* 0x000fe20000000800 */
[----:B------:R1:W-:Y:S01]  /*5ff0*/  @!P4 LDGSTS.E.BYPASS.LTC128B.128 [R124+0x3000], [R88.64] ;  /* 0x03000000587ccfae */ /* 0x0003e2000b901d4c */
[C---:B------:R-:W-:Y:S02]  /*6000*/  @!P4 LEA R94, P6, R0.reuse, c[0x0][0x168], 0x1 ;  /* 0x00005a00005eca11 */ /* 0x040fe400078c08ff */
[----:B------:R-:W-:Y:S01]  /*6010*/  @!P2 LEA.HI.X R91, R87, c[0x0][0x16c], R2, 0x1, P0 ;  /* 0x00005b00575baa11 */ /* 0x000fe200000f0c02 */
[----:B------:R1:W-:Y:S01]  /*6020*/  @P3 STS.128 [R124+0x4000], RZ ;  /* 0x004000ff7c003388 */ /* 0x0003e20000000c00 */
[----:B------:R-:W-:Y:S02]  /*6030*/  @!P2 LEA R86, P0, R0, c[0x0][0x168], 0x1 ;  /* 0x00005a000056aa11 */ /* 0x000fe400078008ff */
        /* <DEDUP_REMOVED lines=31> */
.L_x_206:
[----:B------:R-:W-:Y:S04]  /*6230*/  DEPBAR.LE SB0, 0x0 ;  /* 0x000080000000791a */ /* 0x000fe80000000000 */
[----:B------:R-:W-:Y:S01]  /*6240*/  BAR.SYNC.DEFER_BLOCKING 0x0 ;  /* 0x0000000000007b1d */ /* 0x000fe20000010000 */
[----:B------:R-:W-:Y:S01]  /*6250*/  SHF.R.S32.HI R0, RZ, 0x1f, R136 ;  /* 0x0000001fff007819 */ /* 0x000fe20000011488 */
[C---:B------:R-:W-:Y:S02]  /*6260*/  IMAD R141, R136.reuse, UR8, RZ ;  /* 0x00000008888d7c24 */ /* 0x040fe4000f8e02ff */
[----:B------:R-:W-:Y:S04]  /*6270*/  IMAD.WIDE.U32 R148, R136, UR14, R138 ;  /* 0x0000000e88947c25 */ /* 0x000fe8000f8e008a */
[----:B------:R-:W-:Y:S01]  /*6280*/  IMAD R141, R0, UR14, R141 ;  /* 0x0000000e008d7c24 */ /* 0x000fe2000f8e028d */
[C---:B------:R-:W-:Y:S02]  /*6290*/  @!P4 LEA R152, P1, R148.reuse, c[0x0][0x170], 0x1 ;  /* 0x00005c009498ca11 */ /* 0x040fe400078208ff */
[C---:B------:R-:W-:Y:S01]  /*62a0*/  @!P3 LEA R146, P0, R148.reuse, c[0x0][0x170], 0x1 ;  /* 0x00005c009492ba11 */ /* 0x040fe200078008ff */
[----:B------:R-:W-:Y:S01]  /*62b0*/  IMAD.IADD R2, R149, 0x1, R141 ;  /* 0x0000000195027824 */ /* 0x000fe200078e028d */
[C---:B------:R-:W-:Y:S02]  /*62c0*/  @!P2 LEA R144, P5, R148.reuse, c[0x0][0x170], 0x1 ;  /* 0x00005c009490aa11 */ /* 0x040fe400078a08ff */
[C---:B------:R-:W-:Y:S02]  /*62d0*/  IADD3 R87, P6, R148.reuse, UR15, RZ ;  /* 0x0000000f94577c10 */ /* 0x040fe4000ffde0ff */
[C-C-:B------:R-:W-:Y:S02]  /*62e0*/  @!P4 LEA.HI.X R153, R148.reuse, c[0x0][0x174], R2.reuse, 0x1, P1 ;  /* 0x00005d009499ca11 */ /* 0x140fe400008f0c02 */
[C-C-:B------:R-:W-:Y:S02]  /*62f0*/  @!P3 LEA.HI.X R147, R148.reuse, c[0x0][0x174], R2.reuse, 0x1, P0 ;  /* 0x00005d009493ba11 */ /* 0x140fe400000f0c02 */
[----:B------:R-:W-:Y:S02]  /*6300*/  @!P2 LEA.HI.X R145, R148, c[0x0][0x174], R2, 0x1, P5 ;  /* 0x00005d009491aa11 */ /* 0x000fe400028f0c02 */
[----:B------:R-:W-:Y:S01]  /*6310*/  IADD3.X R0, R2, UR5, RZ, P6, !PT ;  /* 0x0000000502007c10 */ /* 0x000fe2000b7fe4ff */
[----:B------:R-:W-:Y:S01]  /*6320*/  @P4 STS [R124+0x6000], RZ ;  /* 0x006000ff7c004388 */ /* 0x000fe20000000800 */
[C---:B------:R-:W-:Y:S02]  /*6330*/  @!P4 LEA R150, P6, R87.reuse, c[0x0][0x170], 0x1 ;  /* 0x00005c005796ca11 */ /* 0x040fe400078c08ff */
[C---:B------:R-:W-:Y:S01]  /*6340*/  @!P3 LEA R142, P1, R87.reuse, c[0x0][0x170], 0x1 ;  /* 0x00005c00578eba11 */ /* 0x040fe200078208ff */
[----:B------:R-:W-:Y:S01]  /*6350*/  @P4 STS [R124+0x6004], RZ ;  /* 0x006004ff7c004388 */ /* 0x000fe20000000800 */
[C-C-:B------:R-:W-:Y:S02]  /*6360*/  @!P4 LEA.HI.X R151, R87.reuse, c[0x0][0x174], R0.reuse, 0x1, P6 ;  /* 0x00005d005797ca11 */ /* 0x140fe400030f0c00 */
[C-C-:B------:R-:W-:Y:S01]  /*6370*/  @!P3 LEA.HI.X R143, R87.reuse, c[0x0][0x174], R0.reuse, 0x1, P1 ;  /* 0x00005d00578fba11 */ /* 0x140fe200008f0c00 */
[----:B------:R-:W-:Y:S01]  /*6380*/  @P4 STS.64 [R124+0x6008], RZ ;  /* 0x006008ff7c004388 */ /* 0x000fe20000000a00 */
[C---:B------:R-:W-:Y:S02]  /*6390*/  @!P2 LEA R86, P0, R87.reuse, c[0x0][0x170], 0x1 ;  /* 0x00005c005756aa11 */ /* 0x040fe400078008ff */
[----:B------:R-:W-:Y:S01]  /*63a0*/  ISETP.GT.AND P5, PT, R136, RZ, PT ;  /* 0x000000ff8800720c */ /* 0x000fe20003fa4270 */
[----:B------:R-:W-:Y:S01]  /*63b0*/  @!PT LDS RZ, [RZ] ;  /* 0x00000000fffff984 */ /* 0x000fe20000000800 */
[----:B------:R-:W-:Y:S01]  /*63c0*/  @!PT LDS RZ, [RZ] ;  /* 0x00000000fffff984 */ /* 0x000fe20000000800 */
[----:B------:R-:W-:Y:S01]  /*63d0*/  @!PT LDS RZ, [RZ] ;  /* 0x00000000fffff984 */ /* 0x000fe20000000800 */
[----:B------:R1:W-:Y:S01]  /*63e0*/  @!P4 LDGSTS.E.BYPASS.LTC128B.128 [R124+0x6000], [R152.64] ;  /* 0x06000000987ccfae */ /* 0x0003e2000b901d4c */
[----:B------:R-:W-:Y:S03]  /*63f0*/  @!P2 LEA.HI.X R87, R87, c[0x0][0x174], R0, 0x1, P0 ;  /* 0x00005d005757aa11 */ /* 0x000fe600000f0c00 */
        /* <DEDUP_REMOVED lines=26> */
[----:B------:R-:W2:Y:S04]  /*65a0*/  LDSM.16.M88.4 R92, [R120+0x3000] ;  /* 0x00300000785c783b */ /* 0x000ea80000000200 */
[----:B------:R-:W3:Y:S04]  /*65b0*/  LDSM.16.M88.4 R96, [R120+0x3400] ;  /* 0x003400007860783b */ /* 0x000ee80000000200 */
[----:B------:R-:W4:Y:S04]  /*65c0*/  LDSM.16.M88.4 R100, [R120+0x3800] ;  /* 0x003800007864783b */ /* 0x000f280000000200 */
[----:B------:R-:W0:Y:S04]  /*65d0*/  LDGDEPBAR ;  /* 0x00000000000079af */ /* 0x000e280000000000 */
[----:B------:R-:W5:Y:S04]  /*65e0*/  LDSM.16.M88.4 R104, [R120+0x3c00] ;  /* 0x003c00007868783b */ /* 0x000f680000000200 */
[----:B------:R-:W-:Y:S04]  /*65f0*/  LDSM.16.M88.4 R108, [R119] ;  /* 0x00000000776c783b */ /* 0x000fe80000000200 */
        /* <DEDUP_REMOVED lines=15> */
[C---:B--2---:R-:W-:Y:S08]  /*66f0*/  HMMA.16816.F32.BF16 R12, R108.reuse, R88, R12 ;  /* 0x000000586c0c723c */ /* 0x044ff0000004180c */
[C---:B------:R-:W-:Y:S01]  /*6700*/  HMMA.16816.F32.BF16 R16, R108.reuse, R90, R16 ;  /* 0x0000005a6c10723c */ /* 0x040fe20000041810 */
[----:B------:R-:W-:Y:S07]  /*6710*/  LDSM.16.M88.4 R88, [R121+0x1000] ;  /* 0x001000007958783b */ /* 0x000fee0000000200 */
[C---:B------:R-:W-:Y:S08]  /*6720*/  HMMA.16816.F32.BF16 R20, R108.reuse, R92, R20 ;  /* 0x0000005c6c14723c */ /* 0x040ff00000041814 */
        /* <DEDUP_REMOVED lines=11> */
[C---:B------:R-:W-:Y:S08]  /*67e0*/  HMMA.16816.F32.BF16 R20, R88.reuse, R100, R20 ;  /* 0x000000645814723c */ /* 0x040ff00000041814 */
[C---:B------:R-:W-:Y:S01]  /*67f0*/  HMMA.16816.F32.BF16 R24, R88.reuse, R102, R24 ;  /* 0x000000665818723c */ /* 0x040fe20000041818 */
[----:B------:R-:W2:Y:S07]  /*6800*/  LDSM.16.M88.4 R100, [R117+0x4000] ;  /* 0x004000007564783b */ /* 0x000eae0000000200 */
[C---:B-1----:R-:W-:Y:S08]  /*6810*/  HMMA.16816.F32.BF16 R28, R88.reuse, R92, R28 ;  /* 0x0000005c581c723c */ /* 0x042ff0000004181c */
[----:B------:R-:W-:Y:S01]  /*6820*/  HMMA.16816.F32.BF16 R32, R88, R94, R32 ;  /* 0x0000005e5820723c */ /* 0x000fe20000041820 */
[----:B------:R-:W1:Y:S04]  /*6830*/  LDSM.16.M88.4 R88, [R117+0x4400] ;  /* 0x004400007558783b */ /* 0x000e680000000200 */
[----:B------:R-:W3:Y:S03]  /*6840*/  LDSM.16.M88.4 R92, [R117+0x4800] ;  /* 0x00480000755c783b */ /* 0x000ee60000000200 */
[C---:B--2---:R-:W-:Y:S08]  /*6850*/  HMMA.16816.F32.BF16 R4, R96.reuse, R100, R4 ;  /* 0x000000646004723c */ /* 0x044ff00000041804 */
[C---:B------:R-:W-:Y:S01]  /*6860*/  HMMA.16816.F32.BF16 R8, R96.reuse, R102, R8 ;  /* 0x000000666008723c */ /* 0x040fe20000041808 */
[----:B------:R-:W2:Y:S07]  /*6870*/  LDSM.16.M88.4 R100, [R117+0x4c00] ;  /* 0x004c00007564783b */ /* 0x000eae0000000200 */
[C---:B-1----:R-:W-:Y:S08]  /*6880*/  HMMA.16816.F32.BF16 R12, R96.reuse, R88, R12 ;  /* 0x00000058600c723c */ /* 0x042ff0000004180c */
[C---:B------:R-:W-:Y:S01]  /*6890*/  HMMA.16816.F32.BF16 R16, R96.reuse, R90, R16 ;  /* 0x0000005a6010723c */ /* 0x040fe20000041810 */
[----:B------:R-:W-:Y:S07]  /*68a0*/  LDSM.16.M88.4 R88, [R121+0x2000] ;  /* 0x002000007958783b */ /* 0x000fee0000000200 */
[C---:B---3--:R-:W-:Y:S08]  /*68b0*/  HMMA.16816.F32.BF16 R20, R96.reuse, R92, R20 ;  /* 0x0000005c6014723c */ /* 0x048ff00000041814 */
[C---:B------:R-:W-:Y:S01]  /*68c0*/  HMMA.16816.F32.BF16 R24, R96.reuse, R94, R24 ;  /* 0x0000005e6018723c */ /* 0x040fe20000041818 */
[----:B------:R-:W1:Y:S07]  /*68d0*/  LDSM.16.M88.4 R92, [R120+0x5000] ;  /* 0x00500000785c783b */ /* 0x000e6e0000000200 */
[C---:B--2---:R-:W-:Y:S08]  /*68e0*/  HMMA.16816.F32.BF16 R28, R96.reuse, R100, R28 ;  /* 0x00000064601c723c */ /* 0x044ff0000004181c */
[----:B------:R-:W-:Y:S01]  /*68f0*/  HMMA.16816.F32.BF16 R32, R96, R102, R32 ;  /* 0x000000666020723c */ /* 0x000fe20000041820 */
[----:B------:R-:W2:Y:S04]  /*6900*/  LDSM.16.M88.4 R96, [R120+0x5400] ;  /* 0x005400007860783b */ /* 0x000ea80000000200 */
[----:B------:R-:W3:Y:S03]  /*6910*/  LDSM.16.M88.4 R100, [R120+0x5800] ;  /* 0x005800007864783b */ /* 0x000ee60000000200 */
[C---:B-1----:R-:W-:Y:S08]  /*6920*/  HMMA.16816.F32.BF16 R4, R88.reuse, R92, R4 ;  /* 0x0000005c5804723c */ /* 0x042ff00000041804 */
[C---:B------:R-:W-:Y:S01]  /*6930*/  HMMA.16816.F32.BF16 R8, R88.reuse, R94, R8 ;  /* 0x0000005e5808723c */ /* 0x040fe20000041808 */
[----:B------:R-:W1:Y:S07]  /*6940*/  LDSM.16.M88.4 R92, [R120+0x5c00] ;  /* 0x005c0000785c783b */ /* 0x000e6e0000000200 */
[C---:B--2---:R-:W-:Y:S08]  /*6950*/  HMMA.16816.F32.BF16 R12, R88.reuse, R96, R12 ;  /* 0x00000060580c723c */ /* 0x044ff0000004180c */
[C---:B------:R-:W-:Y:S01]  /*6960*/  HMMA.16816.F32.BF16 R16, R88.reuse, R98, R16 ;  /* 0x000000625810723c */ /* 0x040fe20000041810 */
[----:B------:R-:W-:Y:S07]  /*6970*/  LDSM.16.M88.4 R96, [R119+0x2000] ;  /* 0x002000007760783b */ /* 0x000fee0000000200 */
[C---:B---3--:R-:W-:Y:S08]  /*6980*/  HMMA.16816.F32.BF16 R20, R88.reuse, R100, R20 ;  /* 0x000000645814723c */ /* 0x048ff00000041814 */
        /* <DEDUP_REMOVED lines=8> */
[----:B------:R-:W2:Y:S01]  /*6a10*/  LDSM.16.M88.4 R100, [R117+0x5c00] ;  /* 0x005c00007564783b */ /* 0x000ea20000000200 */
[----:B------:R-:W-:Y:S04]  /*6a20*/  DEPBAR.LE SB0, 0x0 ;  /* 0x000080000000791a */ /* 0x000fe80000000000 */
[----:B------:R-:W-:Y:S02]  /*6a30*/  BAR.SYNC.DEFER_BLOCKING 0x0 ;  /* 0x0000000000007b1d */ /* 0x000fe40000010000 */
[C---:B-1----:R-:W-:Y:S08]  /*6a40*/  HMMA.16816.F32.BF16 R12, R96.reuse, R88, R12 ;  /* 0x00000058600c723c */ /* 0x042ff0000004180c */
[C---:B------:R-:W-:Y:S08]  /*6a50*/  HMMA.16816.F32.BF16 R16, R96.reuse, R90, R16 ;  /* 0x0000005a6010723c */ /* 0x040ff00000041810 */
[C---:B---3--:R-:W-:Y:S08]  /*6a60*/  HMMA.16816.F32.BF16 R20, R96.reuse, R92, R20 ;  /* 0x0000005c6014723c */ /* 0x048ff00000041814 */
[C---:B------:R-:W-:Y:S08]  /*6a70*/  HMMA.16816.F32.BF16 R24, R96.reuse, R94, R24 ;  /* 0x0000005e6018723c */ /* 0x040ff00000041818 */
[C---:B--2---:R-:W-:Y:S08]  /*6a80*/  HMMA.16816.F32.BF16 R28, R96.reuse, R100, R28 ;  /* 0x00000064601c723c */ /* 0x044ff0000004181c */
[----:B------:R-:W-:Y:S01]  /*6a90*/  HMMA.16816.F32.BF16 R32, R96, R102, R32 ;  /* 0x000000666020723c */ /* 0x000fe20000041820 */
[----:B------:R-:W-:-:S07]  /*6aa0*/  @P5 BRA `(.L_x_208) ;  /* 0xfffff40000005947 */ /* 0x000fce000383ffff */
.L_x_207:
[----:B------:R-:W-:Y:S01]  /*6ab0*/  FMNMX.FTZ R0, R4, R85, !PT ;  /* 0x0000005504007209 */ /* 0x000fe20007810000 */
[----:B-1----:R-:W-:Y:S01]  /*6ac0*/  LDSM.16.MT88.4 R96, [R118+0x6000] ;  /* 0x006000007660783b */ /* 0x002fe20000004200 */
        /* <DEDUP_REMOVED lines=55> */
[--C-:B------:R-:W-:Y:S02]  /*6e40*/  FFMA.FTZ R87, R9, c[0x0][0x23c], -R104.reuse ;  /* 0x00008f0009577a23 */ /* 0x100fe40000010868 */
[--C-:B------:R-:W-:Y:S01]  /*6e50*/  FFMA.FTZ R111, R6, c[0x0][0x23c], -R105.reuse ;  /* 0x00008f00066f7a23 */ /* 0x100fe20000010869 */
[----:B------:R-:W-:Y:S01]  /*6e60*/  MUFU.EX2 R109, R109 ;  /* 0x0000006d006d7308 */ /* 0x000fe20000000800 */
[--C-:B------:R-:W-:Y:S02]  /*6e70*/  FFMA.FTZ R112, R7, c[0x0][0x23c], -R105.reuse ;  /* 0x00008f0007707a23 */ /* 0x100fe40000010869 */
[--C-:B------:R-:W-:Y:S02]  /*6e80*/  FFMA.FTZ R88, R10, c[0x0][0x23c], -R105.reuse ;  /* 0x00008f000a587a23 */ /* 0x100fe40000010869 */
[--C-:B------:R-:W-:Y:S02]  /*6e90*/  FFMA.FTZ R113, R11, c[0x0][0x23c], -R105.reuse ;  /* 0x00008f000b717a23 */ /* 0x100fe40000010869 */
[--C-:B------:R-:W-:Y:S02]  /*6ea0*/  FFMA.FTZ R141, R14, c[0x0][0x23c], -R105.reuse ;  /* 0x00008f000e8d7a23 */ /* 0x100fe40000010869 */
[--C-:B------:R-:W-:Y:S01]  /*6eb0*/  FFMA.FTZ R142, R15, c[0x0][0x23c], -R105.reuse ;  /* 0x00008f000f8e7a23 */ /* 0x100fe20000010869 */
[----:B------:R-:W-:Y:S01]  /*6ec0*/  MUFU.EX2 R111, R111 ;  /* 0x0000006f006f7308 */ /* 0x000fe20000000800 */
[--C-:B------:R-:W-:Y:S02]  /*6ed0*/  FFMA.FTZ R145, R18, c[0x0][0x23c], -R105.reuse ;  /* 0x00008f0012917a23 */ /* 0x100fe40000010869 */
[--C-:B-1----:R-:W-:Y:S02]  /*6ee0*/  FFMA.FTZ R86, R8, c[0x0][0x23c], -R104.reuse ;  /* 0x00008f0008567a23 */ /* 0x102fe40000010868 */
[C---:B--2---:R-:W-:Y:S02]  /*6ef0*/  FMUL.FTZ R36, R84.reuse, R36 ;  /* 0x0000002454247220 */ /* 0x044fe40000410000 */
        /* <DEDUP_REMOVED lines=20> */
[----:B------:R-:W-:Y:S01]  /*7040*/  MUFU.EX2 R86, R86 ;  /* 0x0000005600567308 */ /* 0x000fe20000000800 */
[C---:B------:R-:W-:Y:S02]  /*7050*/  FMUL.FTZ R43, R3.reuse, R43 ;  /* 0x0000002b032b7220 */ /* 0x040fe40000410000 */
[C---:B------:R-:W-:Y:S01]  /*7060*/  FMUL.FTZ R46, R3.reuse, R46 ;  /* 0x0000002e032e7220 */ /* 0x040fe20000410000 */
[----:B--2---:R-:W-:Y:S01]  /*7070*/  F2FP.BF16.PACK_AB R92, R90, R109 ;  /* 0x0000006d5a5c723e */ /* 0x004fe200000010ff */
[C---:B------:R-:W-:Y:S02]  /*7080*/  FMUL.FTZ R47, R3.reuse, R47 ;  /* 0x0000002f032f7220 */ /* 0x040fe40000410000 */
[C---:B------:R-:W-:Y:S02]  /*7090*/  FMUL.FTZ R50, R3.reuse, R50 ;  /* 0x0000003203327220 */ /* 0x040fe40000410000 */
[C---:B------:R-:W-:Y:S01]  /*70a0*/  FMUL.FTZ R51, R3.reuse, R51 ;  /* 0x0000003303337220 */ /* 0x040fe20000410000 */
[----:B------:R-:W1:Y:S01]  /*70b0*/  MUFU.EX2 R87, R87 ;  /* 0x0000005700577308 */ /* 0x000e620000000800 */
[C---:B------:R-:W-:Y:S02]  /*70c0*/  FMUL.FTZ R54, R3.reuse, R54 ;  /* 0x0000003603367220 */ /* 0x040fe40000410000 */
[C---:B------:R-:W-:Y:S01]  /*70d0*/  FMUL.FTZ R55, R3.reuse, R55 ;  /* 0x0000003703377220 */ /* 0x040fe20000410000 */
[----:B---3--:R-:W-:Y:S01]  /*70e0*/  F2FP.BF16.PACK_AB R93, R112, R111 ;  /* 0x0000006f705d723e */ /* 0x008fe200000010ff */
        /* <DEDUP_REMOVED lines=10> */
[C---:B------:R-:W-:Y:S02]  /*7190*/  FMUL.FTZ R69, R84.reuse, R69 ;  /* 0x0000004554457220 */ /* 0x040fe40000410000 */
[----:B------:R-:W-:Y:S01]  /*71a0*/  FMUL.FTZ R70, R3, R70 ;  /* 0x0000004603467220 */ /* 0x000fe20000410000 */
[----:B-1----:R-:W-:Y:S01]  /*71b0*/  F2FP.BF16.PACK_AB R94, R87, R86 ;  /* 0x00000056575e723e */ /* 0x002fe200000010ff */
[C---:B------:R-:W-:Y:S02]  /*71c0*/  FMUL.FTZ R71, R3.reuse, R71 ;  /* 0x0000004703477220 */ /* 0x040fe40000410000 */
[C---:B------:R-:W-:Y:S02]  /*71d0*/  FMUL.FTZ R72, R84.reuse, R72 ;  /* 0x0000004854487220 */ /* 0x040fe40000410000 */
[C---:B------:R-:W-:Y:S01]  /*71e0*/  FMUL.FTZ R73, R84.reuse, R73 ;  /* 0x0000004954497220 */ /* 0x040fe20000410000 */
[----:B------:R-:W-:Y:S01]  /*71f0*/  MUFU.EX2 R141, R141 ;  /* 0x0000008d008d7308 */ /* 0x000fe20000000800 */
[C---:B------:R-:W-:Y:S02]  /*7200*/  FMUL.FTZ R74, R3.reuse, R74 ;  /* 0x0000004a034a7220 */ /* 0x040fe40000410000 */
[C---:B------:R-:W-:Y:S02]  /*7210*/  FMUL.FTZ R75, R3.reuse, R75 ;  /* 0x0000004b034b7220 */ /* 0x040fe40000410000 */
[C---:B------:R-:W-:Y:S02]  /*7220*/  FMUL.FTZ R76, R84.reuse, R76 ;  /* 0x0000004c544c7220 */ /* 0x040fe40000410000 */
[----:B------:R-:W-:Y:S02]  /*7230*/  FMUL.FTZ R77, R84, R77 ;  /* 0x0000004d544d7220 */ /* 0x000fe40000410000 */
[C---:B------:R-:W-:Y:S01]  /*7240*/  FMUL.FTZ R78, R3.reuse, R78 ;  /* 0x0000004e034e7220 */ /* 0x040fe20000410000 */
[----:B------:R-:W-:Y:S01]  /*7250*/  MUFU.EX2 R142, R142 ;  /* 0x0000008e008e7308 */ /* 0x000fe20000000800 */
[----:B------:R-:W-:Y:S02]  /*7260*/  FMUL.FTZ R79, R3, R79 ;  /* 0x0000004f034f7220 */ /* 0x000fe40000410000 */
[--C-:B------:R-:W-:Y:S01]  /*7270*/  FFMA.FTZ R146, R19, c[0x0][0x23c], -R105.reuse ;  /* 0x00008f0013927a23 */ /* 0x100fe20000010869 */
[----:B--2---:R-:W-:Y:S01]  /*7280*/  F2FP.BF16.PACK_AB R95, R113, R88 ;  /* 0x00000058715f723e */ /* 0x004fe200000010ff */
        /* <DEDUP_REMOVED lines=8> */
[----:B------:R-:W1:Y:S01]  /*7310*/  LDSM.16.MT88.4 R96, [R118+0x7000] ;  /* 0x007000007660783b */ /* 0x000e620000004200 */
[----:B------:R-:W-:Y:S02]  /*7320*/  MUFU.EX2 R146, R146 ;  /* 0x0000009200927308 */ /* 0x000fe40000000800 */
[--C-:B------:R-:W-:Y:S02]  /*7330*/  FFMA.FTZ R158, R31, c[0x0][0x23c], -R105.reuse ;  /* 0x00008f001f9e7a23 */ /* 0x100fe40000010869 */
[--C-:B------:R-:W-:Y:S02]  /*7340*/  FFMA.FTZ R161, R34, c[0x0][0x23c], -R105.reuse ;  /* 0x00008f0022a17a23 */ /* 0x100fe40000010869 */
[C---:B------:R-:W-:Y:S04]  /*7350*/  HMMA.16816.F32.BF16 R44, R92.reuse, R100, R44 ;  /* 0x000000645c2c723c */ /* 0x040fe8000004182c */
[----:B------:R-:W-:Y:S01]  /*7360*/  FFMA.FTZ R162, R35, c[0x0][0x23c], -R105 ;  /* 0x00008f0023a27a23 */ /* 0x000fe20000010869 */
[----:B------:R-:W-:Y:S01]  /*7370*/  MUFU.EX2 R149, R149 ;  /* 0x0000009500957308 */ /* 0x000fe20000000800 */
[----:B------:R-:W-:Y:S02]  /*7380*/  FFMA.FTZ R163, R84, R137, R109 ;  /* 0x0000008954a37223 */ /* 0x000fe4000001006d */
[C---:B------:R-:W-:Y:S01]  /*7390*/  HMMA.16816.F32.BF16 R48, R92.reuse, R102, R48 ;  /* 0x000000665c30723c */ /* 0x040fe20000041830 */
[----:B------:R-:W2:Y:S03]  /*73a0*/  LDSM.16.MT88.4 R100, [R116+0x7000] ;  /* 0x007000007464783b */ /* 0x000ea60000004200 */
[----:B------:R-:W-:Y:S02]  /*73b0*/  FFMA.FTZ R137, R3, R140, R111 ;  /* 0x0000008c03897223 */ /* 0x000fe4000001006f */
[--C-:B------:R-:W-:Y:S01]  /*73c0*/  FFMA.FTZ R114, R12, c[0x0][0x23c], -R104.reuse ;  /* 0x00008f000c727a23 */ /* 0x100fe20000010868 */
[----:B------:R-:W-:Y:S01]  /*73d0*/  MUFU.EX2 R152, R152 ;  /* 0x0000009800987308 */ /* 0x000fe20000000800 */
[--C-:B------:R-:W-:Y:S01]  /*73e0*/  FFMA.FTZ R115, R13, c[0x0][0x23c], -R104.reuse ;  /* 0x00008f000d737a23 */ /* 0x100fe20000010868 */
[----:B------:R-:W-:Y:S03]  /*73f0*/  LDSM.16.MT88.4 R108, [R118+0x7c00] ;  /* 0x007c0000766c783b */ /* 0x000fe60000004200 */
[--C-:B------:R-:W-:Y:S02]  /*7400*/  FFMA.FTZ R143, R16, c[0x0][0x23c], -R104.reuse ;  /* 0x00008f00108f7a23 */ /* 0x100fe40000010868 */
[--C-:B------:R-:W-:Y:S02]  /*7410*/  FFMA.FTZ R144, R17, c[0x0][0x23c], -R104.reuse ;  /* 0x00008f0011907a23 */ /* 0x100fe40000010868 */
[C---:B------:R-:W-:Y:S01]  /*7420*/  FMUL.FTZ R80, R84.reuse, R80 ;  /* 0x0000005054507220 */ /* 0x040fe20000410000 */
[----:B------:R-:W-:Y:S01]  /*7430*/  MUFU.EX2 R114, R114 ;  /* 0x0000007200727308 */ /* 0x000fe20000000800 */
[----:B------:R-:W-:Y:S02]  /*7440*/  FMUL.FTZ R81, R84, R81 ;  /* 0x0000005154517220 */ /* 0x000fe40000410000 */
[C---:B------:R-:W-:Y:S02]  /*7450*/  FMUL.FTZ R82, R3.reuse, R82 ;  /* 0x0000005203527220 */ /* 0x040fe40000410000 */
[----:B------:R-:W-:Y:S01]  /*7460*/  FMUL.FTZ R83, R3, R83 ;  /* 0x0000005303537220 */ /* 0x000fe20000410000 */
[----:B------:R-:W-:Y:S01]  /*7470*/  MOV R3, R0 ;  /* 0x0000000000037202 */ /* 0x000fe20000000f00 */
[--C-:B------:R-:W-:Y:S01]  /*7480*/  FFMA.FTZ R147, R20, c[0x0][0x23c], -R104.reuse ;  /* 0x00008f0014937a23 */ /* 0x100fe20000010868 */
[C---:B-1----:R-:W-:Y:S02]  /*7490*/  HMMA.16816.F32.BF16 R52, R92.reuse, R96, R52 ;  /* 0x000000605c34723c */ /* 0x042fe40000041834 */
[----:B------:R-:W1:Y:S01]  /*74a0*/  MUFU.EX2 R115, R115 ;  /* 0x0000007300737308 */ /* 0x000e620000000800 */
[--C-:B------:R-:W-:Y:S02]  /*74b0*/  FFMA.FTZ R150, R21, c[0x0][0x23c], -R104.reuse ;  /* 0x00008f0015967a23 */ /* 0x100fe40000010868 */
[--C-:B------:R-:W-:Y:S02]  /*74c0*/  FFMA.FTZ R151, R24, c[0x0][0x23c], -R104.reuse ;  /* 0x00008f0018977a23 */ /* 0x100fe40000010868 */
[--C-:B------:R-:W-:Y:S01]  /*74d0*/  FFMA.FTZ R148, R25, c[0x0][0x23c], -R104.reuse ;  /* 0x00008f0019947a23 */ /* 0x100fe20000010868 */
[C---:B------:R-:W-:Y:S01]  /*74e0*/  HMMA.16816.F32.BF16 R56, R92.reuse, R98, R56 ;  /* 0x000000625c38723c */ /* 0x040fe20000041838 */
[----:B------:R-:W3:Y:S03]  /*74f0*/  LDSM.16.MT88.4 R96, [R118+0x8000] ;  /* 0x008000007660783b */ /* 0x000ee60000004200 */
[--C-:B------:R-:W-:Y:S01]  /*7500*/  FFMA.FTZ R156, R28, c[0x0][0x23c], -R104.reuse ;  /* 0x00008f001c9c7a23 */ /* 0x100fe20000010868 */
[----:B------:R-:W-:Y:S01]  /*7510*/  MUFU.EX2 R143, R143 ;  /* 0x0000008f008f7308 */ /* 0x000fe20000000800 */
[--C-:B------:R-:W-:Y:S02]  /*7520*/  FFMA.FTZ R155, R29, c[0x0][0x23c], -R104.reuse ;  /* 0x00008f001d9b7a23 */ /* 0x100fe40000010868 */
[C---:B--2---:R-:W-:Y:S04]  /*7530*/  HMMA.16816.F32.BF16 R60, R92.reuse, R100, R60 ;  /* 0x000000645c3c723c */ /* 0x044fe8000004183c */
[--C-:B------:R-:W-:Y:S02]  /*7540*/  FFMA.FTZ R159, R32, c[0x0][0x23c], -R104.reuse ;  /* 0x00008f00209f7a23 */ /* 0x100fe40000010868 */
[----:B------:R-:W-:Y:S01]  /*7550*/  FFMA.FTZ R104, R33, c[0x0][0x23c], -R104 ;  /* 0x00008f0021687a23 */ /* 0x000fe20000010868 */
[----:B------:R-:W2:Y:S01]  /*7560*/  MUFU.EX2 R144, R144 ;  /* 0x0000009000907308 */ /* 0x000ea20000000800 */
[C---:B------:R-:W-:Y:S01]  /*7570*/  HMMA.16816.F32.BF16 R64, R92.reuse, R102, R64 ;  /* 0x000000665c40723c */ /* 0x040fe20000041840 */
[----:B------:R-:W4:Y:S03]  /*7580*/  LDSM.16.MT88.4 R100, [R116+0x8000] ;  /* 0x008000007464783b */ /* 0x000f260000004200 */
[----:B------:R-:W-:Y:S02]  /*7590*/  FADD.FTZ R163, R90, R163 ;  /* 0x000000a35aa37221 */ /* 0x000fe40000010000 */
[----:B------:R-:W-:Y:S02]  /*75a0*/  FADD.FTZ R137, R112, R137 ;  /* 0x0000008970897221 */ /* 0x000fe40000010000 */
[----:B------:R-:W-:Y:S01]  /*75b0*/  FADD.FTZ R86, R86, R163 ;  /* 0x000000a356567221 */ /* 0x000fe20000010000 */
[----:B------:R5:W-:Y:S03]  /*75c0*/  MUFU.EX2 R160, R104 ;  /* 0x0000006800a07308 */ /* 0x000be60000000800 */
[----:B------:R-:W-:Y:S02]  /*75d0*/  FADD.FTZ R84, R88, R137 ;  /* 0x0000008958547221 */ /* 0x000fe40000010000 */
[----:B------:R-:W-:Y:S02]  /*75e0*/  FADD.FTZ R87, R87, R86 ;  /* 0x0000005657577221 */ /* 0x000fe40000010000 */
[----:B------:R-:W-:Y:S03]  /*75f0*/  FADD.FTZ R84, R113, R84 ;  /* 0x0000005471547221 */ /* 0x000fe60000010000 */
[----:B------:R-:W-:Y:S01]  /*7600*/  MUFU.EX2 R147, R147 ;  /* 0x0000009300937308 */ /* 0x000fe20000000800 */
[C---:B---3--:R-:W-:Y:S09]  /*7610*/  HMMA.16816.F32.BF16 R68, R92.reuse, R96, R68 ;  /* 0x000000605c44723c */ /* 0x048ff20000041844 */
[----:B------:R-:W3:Y:S01]  /*7620*/  MUFU.EX2 R150, R150 ;  /* 0x0000009600967308 */ /* 0x000ee20000000800 */
[C---:B------:R-:W-:Y:S01]  /*7630*/  HMMA.16816.F32.BF16 R72, R92.reuse, R98, R72 ;  /* 0x000000625c48723c */ /* 0x040fe20000041848 */
[----:B------:R-:W3:Y:S08]  /*7640*/  LDSM.16.MT88.4 R96, [R118+0x6400] ;  /* 0x006400007660783b */ /* 0x000ef00000004200 */
[----:B------:R-:W-:Y:S01]  /*7650*/  MUFU.EX2 R151, R151 ;  /* 0x0000009700977308 */ /* 0x000fe20000000800 */
[C---:B----4-:R-:W-:Y:S01]  /*7660*/  HMMA.16816.F32.BF16 R76, R92.reuse, R100, R76 ;  /* 0x000000645c4c723c */ /* 0x050fe2000004184c */
[----:B-----5:R-:W-:Y:S07]  /*7670*/  LDSM.16.MT88.4 R104, [R118+0x6c00] ;  /* 0x006c00007668783b */ /* 0x020fee0000004200 */
[----:B------:R-:W-:Y:S01]  /*7680*/  HMMA.16816.F32.BF16 R80, R92, R102, R80 ;  /* 0x000000665c50723c */ /* 0x000fe20000041850 */
[----:B------:R-:W4:Y:S01]  /*7690*/  LDSM.16.MT88.4 R100, [R116+0x6400] ;  /* 0x006400007464783b */ /* 0x000f220000004200 */
[----:B------:R-:W5:Y:S05]  /*76a0*/  MUFU.EX2 R148, R148 ;  /* 0x0000009400947308 */ /* 0x000f6a0000000800 */
[----:B-1----:R-:W-:Y:S01]  /*76b0*/  F2FP.BF16.PACK_AB R92, R115, R114 ;  /* 0x00000072735c723e */ /* 0x002fe200000010ff */
[----:B------:R-:W-:Y:S01]  /*76c0*/  FADD.FTZ R114, R114, R87 ;  /* 0x0000005772727221 */ /* 0x000fe20000010000 */
[----:B------:R-:W-:Y:S03]  /*76d0*/  F2FP.BF16.PACK_AB R93, R142, R141 ;  /* 0x0000008d8e5d723e */ /* 0x000fe600000010ff */
[----:B--2---:R-:W-:Y:S01]  /*76e0*/  F2FP.BF16.PACK_AB R94, R144, R143 ;  /* 0x0000008f905e723e */ /* 0x004fe200000010ff */
[----:B------:R-:W-:Y:S01]  /*76f0*/  MUFU.EX2 R153, R153 ;  /* 0x0000009900997308 */ /* 0x000fe20000000800 */
[----:B------:R-:W-:Y:S01]  /*7700*/  F2FP.BF16.PACK_AB R95, R146, R145 ;  /* 0x00000091925f723e */ /* 0x000fe200000010ff */
[----:B------:R-:W-:Y:S02]  /*7710*/  FADD.FTZ R141, R141, R84 ;  /* 0x000000548d8d7221 */ /* 0x000fe40000010000 */
[----:B------:R-:W-:Y:S02]  /*7720*/  FADD.FTZ R114, R115, R114 ;  /* 0x0000007273727221 */ /* 0x000fe40000010000 */
[----:B------:R-:W-:Y:S02]  /*7730*/  FADD.FTZ R142, R142, R141 ;  /* 0x0000008d8e8e7221 */ /* 0x000fe40000010000 */
[----:B------:R-:W-:Y:S02]  /*7740*/  FADD.FTZ R143, R143, R114 ;  /* 0x000000728f8f7221 */ /* 0x000fe40000010000 */
[----:B------:R-:W1:Y:S01]  /*7750*/  MUFU.EX2 R154, R154 ;  /* 0x0000009a009a7308 */ /* 0x000e620000000800 */
[----:B------:R-:W-:Y:S01]  /*7760*/  FADD.FTZ R145, R145, R142 ;  /* 0x0000008e91917221 */ /* 0x000fe20000010000 */
[C---:B---3--:R-:W-:Y:S03]  /*7770*/  HMMA.16816.F32.BF16 R36, R92.reuse, R96, R36 ;  /* 0x000000605c24723c */ /* 0x048fe60000041824 */
[----:B------:R-:W-:Y:S02]  /*7780*/  FADD.FTZ R144, R144, R143 ;  /* 0x0000008f90907221 */ /* 0x000fe40000010000 */
[----:B------:R-:W-:Y:S03]  /*7790*/  FADD.FTZ R146, R146, R145 ;  /* 0x0000009192927221 */ /* 0x000fe60000010000 */
[C---:B------:R-:W-:Y:S01]  /*77a0*/  HMMA.16816.F32.BF16 R40, R92.reuse, R98, R40 ;  /* 0x000000625c28723c */ /* 0x040fe20000041828 */
[----:B------:R-:W2:Y:S01]  /*77b0*/  LDSM.16.MT88.4 R96, [R118+0x7400] ;  /* 0x007400007660783b */ /* 0x000ea20000004200 */
[----:B------:R-:W-:Y:S06]  /*77c0*/  MUFU.EX2 R156, R156 ;  /* 0x0000009c009c7308 */ /* 0x000fec0000000800 */
[C---:B----4-:R-:W-:Y:S04]  /*77d0*/  HMMA.16816.F32.BF16 R44, R92.reuse, R100, R44 ;  /* 0x000000645c2c723c */ /* 0x050fe8000004182c */
[----:B------:R-:W3:Y:S04]  /*77e0*/  MUFU.EX2 R155, R155 ;  /* 0x0000009b009b7308 */ /* 0x000ee80000000800 */
[C---:B------:R-:W-:Y:S01]  /*77f0*/  HMMA.16816.F32.BF16 R48, R92.reuse, R102, R48 ;  /* 0x000000665c30723c */ /* 0x040fe20000041830 */
[----:B------:R-:W4:Y:S05]  /*7800*/  LDSM.16.MT88.4 R100, [R116+0x7400] ;  /* 0x007400007464783b */ /* 0x000f2a0000004200 */
[----:B------:R-:W-:Y:S10]  /*7810*/  MUFU.EX2 R157, R157 ;  /* 0x0000009d009d7308 */ /* 0x000ff40000000800 */
[----:B------:R-:W1:Y:S01]  /*7820*/  MUFU.EX2 R158, R158 ;  /* 0x0000009e009e7308 */ /* 0x000e620000000800 */
[C---:B--2---:R-:W-:Y:S09]  /*7830*/  HMMA.16816.F32.BF16 R52, R92.reuse, R96, R52 ;  /* 0x000000605c34723c */ /* 0x044ff20000041834 */
[----:B------:R-:W2:Y:S01]  /*7840*/  MUFU.EX2 R159, R159 ;  /* 0x0000009f009f7308 */ /* 0x000ea20000000800 */
[C---:B------:R-:W-:Y:S01]  /*7850*/  HMMA.16816.F32.BF16 R56, R92.reuse, R98, R56 ;  /* 0x000000625c38723c */ /* 0x040fe20000041838 */
[----:B------:R-:W1:Y:S08]  /*7860*/  LDSM.16.MT88.4 R96, [R118+0x8400] ;  /* 0x008400007660783b */ /* 0x000e700000004200 */
[----:B------:R-:W-:Y:S01]  /*7870*/  MUFU.EX2 R161, R161 ;  /* 0x000000a100a17308 */ /* 0x000fe20000000800 */
[C---:B----4-:R-:W-:Y:S09]  /*7880*/  HMMA.16816.F32.BF16 R60, R92.reuse, R100, R60 ;  /* 0x000000645c3c723c */ /* 0x050ff2000004183c */
[----:B------:R-:W4:Y:S01]  /*7890*/  MUFU.EX2 R162, R162 ;  /* 0x000000a200a27308 */ /* 0x000f220000000800 */
        /* <DEDUP_REMOVED lines=11> */
[----:B-----5:R-:W-:Y:S01]  /*7950*/  F2FP.BF16.PACK_AB R94, R148, R151 ;  /* 0x00000097945e723e */ /* 0x020fe200000010ff */
        /* <DEDUP_REMOVED lines=26> */
[----:B---3--:R-:W-:Y:S01]  /*7b00*/  F2FP.BF16.PACK_AB R92, R155, R156 ;  /* 0x0000009c9b5c723e */ /* 0x008fe200000010ff */
[----:B------:R-:W-:Y:S01]  /*7b10*/  FADD.FTZ R156, R156, R151 ;  /* 0x000000979c9c7221 */ /* 0x000fe20000010000 */
[----:B------:R-:W-:Y:S03]  /*7b20*/  F2FP.BF16.PACK_AB R93, R158, R157 ;  /* 0x0000009d9e5d723e */ /* 0x000fe600000010ff */
[----:B------:R-:W-:Y:S01]  /*7b30*/  F2FP.BF16.PACK_AB R94, R160, R159 ;  /* 0x0000009fa05e723e */ /* 0x000fe200000010ff */
[----:B------:R-:W-:Y:S01]  /*7b40*/  FADD.FTZ R157, R157, R154 ;  /* 0x0000009a9d9d7221 */ /* 0x000fe20000010000 */
[----:B----4-:R-:W-:Y:S01]  /*7b50*/  F2FP.BF16.PACK_AB R95, R162, R161 ;  /* 0x000000a1a25f723e */ /* 0x010fe200000010ff */
[----:B------:R-:W-:Y:S02]  /*7b60*/  FADD.FTZ R156, R155, R156 ;  /* 0x0000009c9b9c7221 */ /* 0x000fe40000010000 */
[----:B------:R-:W-:Y:S02]  /*7b70*/  FADD.FTZ R158, R158, R157 ;  /* 0x0000009d9e9e7221 */ /* 0x000fe40000010000 */
[----:B------:R-:W-:Y:S02]  /*7b80*/  FADD.FTZ R137, R159, R156 ;  /* 0x0000009c9f897221 */ /* 0x000fe40000010000 */
[C---:B------:R-:W-:Y:S03]  /*7b90*/  HMMA.16816.F32.BF16 R36, R92.reuse, R104, R36 ;  /* 0x000000685c24723c */ /* 0x040fe60000041824 */
[----:B------:R-:W-:Y:S02]  /*7ba0*/  FADD.FTZ R161, R161, R158 ;  /* 0x0000009ea1a17221 */ /* 0x000fe40000010000 */
[----:B------:R-:W-:Y:S02]  /*7bb0*/  FADD.FTZ R137, R160, R137 ;  /* 0x00000089a0897221 */ /* 0x000fe40000010000 */
[----:B------:R-:W-:Y:S01]  /*7bc0*/  FADD.FTZ R140, R162, R161 ;  /* 0x000000a1a28c7221 */ /* 0x000fe20000010000 */
[C---:B------:R-:W-:Y:S01]  /*7bd0*/  HMMA.16816.F32.BF16 R40, R92.reuse, R106, R40 ;  /* 0x0000006a5c28723c */ /* 0x040fe20000041828 */
[----:B------:R-:W3:Y:S07]  /*7be0*/  LDSM.16.MT88.4 R104, [R118+0x8c00] ;  /* 0x008c00007668783b */ /* 0x000eee0000004200 */
[C---:B-1----:R-:W-:Y:S08]  /*7bf0*/  HMMA.16816.F32.BF16 R44, R92.reuse, R96, R44 ;  /* 0x000000605c2c723c */ /* 0x042ff0000004182c */
[C---:B------:R-:W-:Y:S01]  /*7c00*/  HMMA.16816.F32.BF16 R48, R92.reuse, R98, R48 ;  /* 0x000000625c30723c */ /* 0x040fe20000041830 */
[----:B------:R-:W1:Y:S07]  /*7c10*/  LDSM.16.MT88.4 R96, [R116+0x8c00] ;  /* 0x008c00007460783b */ /* 0x000e6e0000004200 */
[C---:B------:R-:W-:Y:S08]  /*7c20*/  HMMA.16816.F32.BF16 R52, R92.reuse, R108, R52 ;  /* 0x0000006c5c34723c */ /* 0x040ff00000041834 */
[C---:B------:R-:W-:Y:S08]  /*7c30*/  HMMA.16816.F32.BF16 R56, R92.reuse, R110, R56 ;  /* 0x0000006e5c38723c */ /* 0x040ff00000041838 */
[C---:B--2---:R-:W-:Y:S08]  /*7c40*/  HMMA.16816.F32.BF16 R60, R92.reuse, R100, R60 ;  /* 0x000000645c3c723c */ /* 0x044ff0000004183c */
[C---:B------:R-:W-:Y:S08]  /*7c50*/  HMMA.16816.F32.BF16 R64, R92.reuse, R102, R64 ;  /* 0x000000665c40723c */ /* 0x040ff00000041840 */
[C---:B---3--:R-:W-:Y:S08]  /*7c60*/  HMMA.16816.F32.BF16 R68, R92.reuse, R104, R68 ;  /* 0x000000685c44723c */ /* 0x048ff00000041844 */
[C---:B------:R-:W-:Y:S08]  /*7c70*/  HMMA.16816.F32.BF16 R72, R92.reuse, R106, R72 ;  /* 0x0000006a5c48723c */ /* 0x040ff00000041848 */
[C---:B-1----:R-:W-:Y:S08]  /*7c80*/  HMMA.16816.F32.BF16 R76, R92.reuse, R96, R76 ;  /* 0x000000605c4c723c */ /* 0x042ff0000004184c */
[----:B------:R-:W-:Y:S01]  /*7c90*/  HMMA.16816.F32.BF16 R80, R92, R98, R80 ;  /* 0x000000625c50723c */ /* 0x000fe20000041850 */
[----:B------:R-:W-:-:S07]  /*7ca0*/  @P5 BRA `(.L_x_206) ;  /* 0xffffe58000005947 */ /* 0x000fce000383ffff */
.L_x_205:
[----:B------:R-:W1:Y:S01]  /*7cb0*/  SHFL.BFLY PT, R6, R137, 0x2, 0x1f ;  /* 0x0c401f0089067f89 */ /* 0x000e6200000e0000 */
[----:B------:R-:W-:Y:S01]  /*7cc0*/  MOV R8, 0x3f800000 ;  /* 0x3f80000000087802 */ /* 0x000fe20000000f00 */
[----:B------:R-:W-:Y:S01]  /*7cd0*/  IMAD.MOV.U32 R9, RZ, RZ, 0x3f800000 ;  /* 0x3f800000ff097424 */ /* 0x000fe200078e00ff */
[C---:B------:R-:W-:Y:S01]  /*7ce0*/  ISETP.NE.AND P0, PT, R122.reuse, -0x1, PT ;  /* 0xffffffff7a00780c */ /* 0x040fe20003f05270 */
[----:B------:R-:W2:Y:S01]  /*7cf0*/  SHFL.BFLY PT, R3, R140, 0x2, 0x1f ;  /* 0x0c401f008c037f89 */ /* 0x000ea200000e0000 */
[----:B------:R-:W-:Y:S11]  /*7d00*/  BSSY B0, `(.L_x_209) ;  /* 0x00000da000007945 */ /* 0x000ff60003800000 */
[----:B------:R-:W-:-:S05]  /*7d10*/  @P0 IMAD.WIDE.U32 R10, R122, c[0x0][0x1e8], RZ ;  /* 0x00007a007a0a0a25 */ /* 0x000fca00078e00ff */
[----:B------:R-:W-:Y:S01]  /*7d20*/  @P0 MOV R7, R10 ;  /* 0x0000000a00070202 */ /* 0x000fe20000000f00 */
[----:B-1----:R-:W-:Y:S02]  /*7d30*/  FADD.FTZ R6, R6, R137 ;  /* 0x0000008906067221 */ /* 0x002fe40000010000 */
[----:B--2---:R-:W-:-:S03]  /*7d40*/  FADD.FTZ R3, R3, R140 ;  /* 0x0000008c03037221 */ /* 0x004fc60000010000 */
[----:B------:R-:W1:Y:S04]  /*7d50*/  SHFL.BFLY PT, R5, R6, 0x1, 0x1f ;  /* 0x0c201f0006057f89 */ /* 0x000e6800000e0000 */
[----:B------:R-:W2:Y:S01]  /*7d60*/  SHFL.BFLY PT, R4, R3, 0x1, 0x1f ;  /* 0x0c201f0003047f89 */ /* 0x000ea200000e0000 */
[----:B-1----:R-:W-:Y:S02]  /*7d70*/  FADD.FTZ R5, R6, R5 ;  /* 0x0000000506057221 */ /* 0x002fe40000010000 */
[----:B------:R-:W-:Y:S02]  /*7d80*/  @P0 IMAD R6, R122, c[0x0][0x1ec], R11 ;  /* 0x00007b007a060a24 */ /* 0x000fe400078e020b */
[----:B--2---:R-:W-:Y:S01]  /*7d90*/  FADD.FTZ R4, R3, R4 ;  /* 0x0000000403047221 */ /* 0x004fe20000010000 */
[----:B------:R-:W-:Y:S01]  /*7da0*/  FSETP.NE.FTZ.AND P4, PT, R5, RZ, PT ;  /* 0x000000ff0500720b */ /* 0x000fe20003f95000 */
[----:B------:R-:W1:Y:S03]  /*7db0*/  S2R R3, SR_TID.X ;  /* 0x0000000000037919 */ /* 0x000e660000002100 */
[----:B------:R-:W-:-:S09]  /*7dc0*/  FSETP.NE.FTZ.AND P3, PT, R4, RZ, PT ;  /* 0x000000ff0400720b */ /* 0x000fd20003f75000 */
[----:B------:R-:W2:Y:S08]  /*7dd0*/  @P4 MUFU.RCP R8, R5 ;  /* 0x0000000500084308 */ /* 0x000eb00000001000 */
[----:B------:R-:W3:Y:S01]  /*7de0*/  @P3 MUFU.RCP R9, R4 ;  /* 0x0000000400093308 */ /* 0x000ee20000001000 */
[----:B--2---:R-:W-:-:S07]  /*7df0*/  FMUL.FTZ R36, R8, R36 ;  /* 0x0000002408247220 */ /* 0x004fce0000410000 */
[----:B------:R-:W-:Y:S01]  /*7e00*/  @P3 MUFU.LG2 R4, R4 ;  /* 0x0000000400043308 */ /* 0x000fe20000000c00 */
[C---:B------:R-:W-:Y:S02]  /*7e10*/  FMUL.FTZ R37, R8.reuse, R37 ;  /* 0x0000002508257220 */ /* 0x040fe40000410000 */
[C---:B------:R-:W-:Y:S02]  /*7e20*/  FMUL.FTZ R40, R8.reuse, R40 ;  /* 0x0000002808287220 */ /* 0x040fe40000410000 */
[C---:B------:R-:W-:Y:S01]  /*7e30*/  FMUL.FTZ R41, R8.reuse, R41 ;  /* 0x0000002908297220 */ /* 0x040fe20000410000 */
[----:B------:R-:W-:Y:S01]  /*7e40*/  F2FP.BF16.PACK_AB R36, R37, R36 ;  /* 0x000000242524723e */ /* 0x000fe200000010ff */
[C---:B------:R-:W-:Y:S01]  /*7e50*/  FMUL.FTZ R44, R8.reuse, R44 ;  /* 0x0000002c082c7220 */ /* 0x040fe20000410000 */
[----:B------:R-:W2:Y:S01]  /*7e60*/  @P4 MUFU.LG2 R5, R5 ;  /* 0x0000000500054308 */ /* 0x000ea20000000c00 */
        /* <DEDUP_REMOVED lines=28> */
[----:B-1----:R-:W-:Y:S01]  /*8030*/  SHF.R.S32.HI R8, RZ, 0x1f, R3 ;  /* 0x0000001fff087819 */ /* 0x002fe20000011403 */
[----:B---3--:R-:W-:Y:S01]  /*8040*/  FMUL.FTZ R39, R9, R39 ;  /* 0x0000002709277220 */ /* 0x008fe20000410000 */
[----:B------:R-:W-:Y:S01]  /*8050*/  F2FP.BF16.PACK_AB R76, R77, R76 ;  /* 0x0000004c4d4c723e */ /* 0x000fe200000010ff */
[C---:B------:R-:W-:Y:S01]  /*8060*/  FMUL.FTZ R38, R9.reuse, R38 ;  /* 0x0000002609267220 */ /* 0x040fe20000410000 */
[C---:B------:R-:W-:Y:S01]  /*8070*/  LEA.HI R10, R8.reuse, R3, RZ, 0x2 ;  /* 0x00000003080a7211 */ /* 0x040fe200078f10ff */
[C---:B------:R-:W-:Y:S01]  /*8080*/  FMUL.FTZ R43, R9.reuse, R43 ;  /* 0x0000002b092b7220 */ /* 0x040fe20000410000 */
        /* <DEDUP_REMOVED lines=15> */
[----:B------:R-:W-:Y:S01]  /*8180*/  FMUL.FTZ R59, R9, R59 ;  /* 0x0000003b093b7220 */ /* 0x000fe20000410000 */
[----:B------:R-:W-:Y:S01]  /*8190*/  F2FP.BF16.PACK_AB R38, R39, R38 ;  /* 0x000000262726723e */ /* 0x000fe200000010ff */
[----:B------:R-:W-:Y:S01]  /*81a0*/  FMUL.FTZ R58, R9, R58 ;  /* 0x0000003a093a7220 */ /* 0x000fe20000410000 */
[----:B------:R-:W-:Y:S01]  /*81b0*/  F2FP.BF16.PACK_AB R42, R43, R42 ;  /* 0x0000002a2b2a723e */ /* 0x000fe200000010ff */
[----:B------:R-:W-:Y:S01]  /*81c0*/  IMAD.IADD R12, R11, 0x1, -R12 ;  /* 0x000000010b0c7824 */ /* 0x000fe200078e0a0c */
[----:B------:R-:W-:Y:S01]  /*81d0*/  F2FP.BF16.PACK_AB R46, R47, R46 ;  /* 0x0000002e2f2e723e */ /* 0x000fe200000010ff */
        /* <DEDUP_REMOVED lines=12> */
[C---:B------:R-:W-:Y:S01]  /*82a0*/  FMUL.FTZ R75, R9.reuse, R75 ;  /* 0x0000004b094b7220 */ /* 0x040fe20000410000 */
[----:B------:R-:W-:Y:S01]  /*82b0*/  LOP3.LUT R8, R8, 0xffffffe0, RZ, 0xc0, !PT ;  /* 0xffffffe008087812 */ /* 0x000fe200078ec0ff */
[----:B------:R-:W-:Y:S01]  /*82c0*/  FMUL.FTZ R74, R9, R74 ;  /* 0x0000004a094a7220 */ /* 0x000fe20000410000 */
[----:B------:R-:W-:Y:S01]  /*82d0*/  F2FP.BF16.PACK_AB R70, R71, R70 ;  /* 0x000000464746723e */ /* 0x000fe200000010ff */
[----:B------:R-:W-:-:S02]  /*82e0*/  FMUL.FTZ R79, R9, R79 ;  /* 0x0000004f094f7220 */ /* 0x000fc40000410000 */
[----:B------:R-:W-:Y:S01]  /*82f0*/  FMUL.FTZ R78, R9, R78 ;  /* 0x0000004e094e7220 */ /* 0x000fe20000410000 */
[----:B------:R-:W-:Y:S01]  /*8300*/  F2FP.BF16.PACK_AB R74, R75, R74 ;  /* 0x0000004a4b4a723e */ /* 0x000fe200000010ff */
[C---:B------:R-:W-:Y:S02]  /*8310*/  FMUL.FTZ R83, R9.reuse, R83 ;  /* 0x0000005309537220 */ /* 0x040fe40000410000 */
[----:B------:R-:W-:Y:S01]  /*8320*/  FMUL.FTZ R82, R9, R82 ;  /* 0x0000005209527220 */ /* 0x000fe20000410000 */
[----:B------:R-:W-:Y:S01]  /*8330*/  LEA.HI R9, R12, R12, RZ, 0x1 ;  /* 0x0000000c0c097211 */ /* 0x000fe200078f08ff */
[----:B------:R-:W-:Y:S01]  /*8340*/  IMAD R14, R13, 0x100, R14 ;  /* 0x000001000d0e7824 */ /* 0x000fe200078e020e */
[----:B------:R-:W-:Y:S01]  /*8350*/  F2FP.BF16.PACK_AB R78, R79, R78 ;  /* 0x0000004e4f4e723e */ /* 0x000fe200000010ff */
[----:B------:R-:W-:Y:S01]  /*8360*/  IMAD.IADD R8, R3, 0x1, -R8 ;  /* 0x0000000103087824 */ /* 0x000fe200078e0a08 */
[----:B------:R-:W-:Y:S01]  /*8370*/  SHF.R.S32.HI R15, RZ, 0x1, R9 ;  /* 0x00000001ff0f7819 */ /* 0x000fe20000011409 */
[----:B--2---:R-:W-:Y:S01]  /*8380*/  @P4 FMUL.FTZ R5, R5, 0.69314718246459960938 ;  /* 0x3f31721805054820 */ /* 0x004fe20000410000 */
[----:B------:R-:W-:-:S02]  /*8390*/  LOP3.LUT R9, R9, 0x3fffffe, RZ, 0xc0, !PT ;  /* 0x03fffffe09097812 */ /* 0x000fc400078ec0ff */
[C---:B------:R-:W-:Y:S01]  /*83a0*/  LOP3.LUT P1, RZ, R15.reuse, 0x2, RZ, 0xc0, !PT ;  /* 0x000000020fff7812 */ /* 0x040fe2000782c0ff */
[C---:B------:R-:W-:Y:S01]  /*83b0*/  IMAD.SHL.U32 R16, R15.reuse, 0x40, RZ ;  /* 0x000000400f107824 */ /* 0x040fe200078e00ff */
[----:B------:R-:W-:Y:S02]  /*83c0*/  IADD3 R9, R12, -R9, RZ ;  /* 0x800000090c097210 */ /* 0x000fe40007ffe0ff */
[----:B------:R-:W-:Y:S02]  /*83d0*/  LOP3.LUT R12, R15, 0x1, RZ, 0xc0, !PT ;  /* 0x000000010f0c7812 */ /* 0x000fe400078ec0ff */
[----:B------:R-:W-:Y:S02]  /*83e0*/  LOP3.LUT R16, R16, 0xc0, RZ, 0xc0, !PT ;  /* 0x000000c010107812 */ /* 0x000fe400078ec0ff */
[----:B------:R-:W-:Y:S02]  /*83f0*/  LEA R9, R9, R14, 0x4 ;  /* 0x0000000e09097211 */ /* 0x000fe400078e20ff */
[----:B------:R-:W-:-:S02]  /*8400*/  LEA.HI R16, R16, R16, RZ, 0x1d ;  /* 0x0000001010107211 */ /* 0x000fc400078fe8ff */
[----:B------:R-:W-:Y:S02]  /*8410*/  ISETP.NE.U32.AND P2, PT, R12, 0x1, PT ;  /* 0x000000010c00780c */ /* 0x000fe40003f45070 */
[----:B------:R-:W1:Y:S01]  /*8420*/  LDC.U8 R12, c[0x0][0x329] ;  /* 0x0000ca40ff0c7b82 */ /* 0x000e620000000000 */
[----:B------:R-:W-:Y:S01]  /*8430*/  IMAD.U32 R9, R9, 0x2, R16 ;  /* 0x0000000209097824 */ /* 0x000fe200078e0010 */
[----:B------:R-:W-:-:S04]  /*8440*/  F2FP.BF16.PACK_AB R82, R83, R82 ;  /* 0x000000525352723e */ /* 0x000fc800000010ff */
[----:B------:R-:W-:Y:S01]  /*8450*/  SHF.L.U32 R17, R9, 0x1, RZ ;  /* 0x0000000109117819 */ /* 0x000fe200000006ff */
[----:B------:R-:W-:Y:S01]  /*8460*/  IMAD.MOV.U32 R9, RZ, RZ, 0x20 ;  /* 0x00000020ff097424 */ /* 0x000fe200078e00ff */
[----:B------:R-:W2:Y:S02]  /*8470*/  LDC.U8 R16, c[0x0][0x328] ;  /* 0x0000ca00ff107b82 */ /* 0x000ea40000000000 */
[----:B------:R-:W-:Y:S01]  /*8480*/  IADD3 R15, R17, -0x10, RZ ;  /* 0xfffffff0110f7810 */ /* 0x000fe20007ffe0ff */
[----:B------:R-:W-:Y:S01]  /*8490*/  STS [R17], R36 ;  /* 0x0000002411007388 */ /* 0x000fe20000000800 */
[----:B------:R-:W-:Y:S02]  /*84a0*/  SEL R14, R9, 0xffffffe0, !P1 ;  /* 0xffffffe0090e7807 */ /* 0x000fe40004800000 */
[C---:B------:R-:W-:Y:S01]  /*84b0*/  @P2 IADD3 R15, R17.reuse, 0x10, RZ ;  /* 0x00000010110f2810 */ /* 0x040fe20007ffe0ff */
[----:B------:R-:W-:Y:S01]  /*84c0*/  STS [R17+0x200], R38 ;  /* 0x0002002611007388 */ /* 0x000fe20000000800 */
[----:B------:R-:W-:-:S03]  /*84d0*/  IADD3 R19, R17, R14, RZ ;  /* 0x0000000e11137210 */ /* 0x000fc60007ffe0ff */
[----:B------:R-:W-:Y:S01]  /*84e0*/  IMAD.IADD R21, R14, 0x1, R15 ;  /* 0x000000010e157824 */ /* 0x000fe200078e020f */
[----:B------:R3:W-:Y:S04]  /*84f0*/  STS [R15], R40 ;  /* 0x000000280f007388 */ /* 0x0007e80000000800 */
[----:B------:R4:W-:Y:S01]  /*8500*/  STS [R15+0x200], R42 ;  /* 0x0002002a0f007388 */ /* 0x0009e20000000800 */
[----:B-1----:R-:W-:-:S03]  /*8510*/  ISETP.NE.AND P1, PT, R12, RZ, PT ;  /* 0x000000ff0c00720c */ /* 0x002fc60003f25270 */
[----:B------:R-:W1:Y:S04]  /*8520*/  S2R R9, SR_CTAID.Y ;  /* 0x0000000000097919 */ /* 0x000e680000002600 */
[----:B------:R5:W-:Y:S01]  /*8530*/  STS [R19], R44 ;  /* 0x0000002c13007388 */ /* 0x000be20000000800 */
[----:B--2---:R-:W-:-:S03]  /*8540*/  ISETP.NE.AND P2, PT, R16, RZ, PT ;  /* 0x000000ff1000720c */ /* 0x004fc60003f45270 */
[----:B------:R-:W-:Y:S01]  /*8550*/  STS [R19+0x200], R46 ;  /* 0x0002002e13007388 */ /* 0x000fe20000000800 */
[----:B------:R-:W-:Y:S01]  /*8560*/  ISETP.NE.OR P5, PT, R12, RZ, !P2 ;  /* 0x000000ff0c00720c */ /* 0x000fe200057a5670 */
[----:B------:R-:W-:Y:S01]  /*8570*/  @!P1 IMAD.MOV.U32 R18, RZ, RZ, c[0x0][0x214] ;  /* 0x00008500ff129624 */ /* 0x000fe200078e00ff */
[----:B------:R-:W-:Y:S01]  /*8580*/  @P1 MOV R14, c[0x0][0x210] ;  /* 0x00008400000e1a02 */ /* 0x000fe20000000f00 */
[----:B------:R-:W-:Y:S01]  /*8590*/  STS [R21], R48 ;  /* 0x0000003015007388 */ /* 0x000fe20000000800 */
[----:B------:R-:W-:Y:S02]  /*85a0*/  @P1 MOV R3, c[0x0][0x210] ;  /* 0x0000840000031a02 */ /* 0x000fe40000000f00 */
[----:B------:R-:W-:Y:S01]  /*85b0*/  @!P1 MOV R3, 0x1 ;  /* 0x0000000100039802 */ /* 0x000fe20000000f00 */
[----:B------:R-:W-:Y:S01]  /*85c0*/  STS [R21+0x200], R50 ;  /* 0x0002003215007388 */ /* 0x000fe20000000800 */
[----:B------:R-:W-:Y:S01]  /*85d0*/  @P1 IMAD R14, R14, c[0x0][0x214], RZ ;  /* 0x000085000e0e1a24 */ /* 0x000fe200078e02ff */
[----:B------:R-:W-:-:S02]  /*85e0*/  @!P1 SEL R14, R18, c[0x0][0x234], !P2 ;  /* 0x00008d00120e9a07 */ /* 0x000fc40005000000 */
[----:B------:R-:W-:Y:S01]  /*85f0*/  STS [R17+0x1000], R52 ;  /* 0x0010003411007388 */ /* 0x000fe20000000800 */
[----:B---3--:R-:W-:Y:S02]  /*8600*/  @P1 MOV R40, 0x1 ;  /* 0x0000000100281802 */ /* 0x008fe40000000f00 */
[----:B------:R-:W-:Y:S01]  /*8610*/  @!P1 IMAD R40, R14, c[0x0][0x1c0], RZ ;  /* 0x000070000e289a24 */ /* 0x000fe200078e02ff */
[----:B------:R-:W-:Y:S01]  /*8620*/  STS [R17+0x1200], R54 ;  /* 0x0012003611007388 */ /* 0x000fe20000000800 */
[----:B-1----:R-:W-:Y:S01]  /*8630*/  @!P0 SHF.R.S32.HI R16, RZ, 0x1f, R9 ;  /* 0x0000001fff108819 */ /* 0x002fe20000011409 */
[C---:B------:R-:W-:Y:S01]  /*8640*/  @!P5 IMAD R43, R9.reuse, c[0x0][0x214], RZ ;  /* 0x00008500092bda24 */ /* 0x040fe200078e02ff */
[----:B----4-:R-:W-:Y:S01]  /*8650*/  SHF.R.S32.HI R42, RZ, 0x1f, R13 ;  /* 0x0000001fff2a7819 */ /* 0x010fe2000001140d */
[----:B------:R-:W-:Y:S01]  /*8660*/  STS [R15+0x1000], R56 ;  /* 0x001000380f007388 */ /* 0x000fe20000000800 */
[----:B-----5:R-:W-:Y:S02]  /*8670*/  @!P0 IMAD.WIDE.U32 R44, R9, c[0x0][0x1e0], RZ ;  /* 0x00007800092c8a25 */ /* 0x020fe400078e00ff */
[----:B------:R-:W-:Y:S01]  /*8680*/  LEA.HI R42, R42, R13, RZ, 0x2 ;  /* 0x0000000d2a2a7211 */ /* 0x000fe200078f10ff */
[----:B------:R-:W-:Y:S01]  /*8690*/  STS [R15+0x1200], R58 ;  /* 0x0012003a0f007388 */ /* 0x000fe20000000800 */
[----:B------:R-:W-:Y:S01]  /*86a0*/  @!P0 IMAD R16, R16, c[0x0][0x1e0], RZ ;  /* 0x0000780010108a24 */ /* 0x000fe200078e02ff */
[----:B------:R-:W-:Y:S01]  /*86b0*/  @!P5 SEL R43, R43, R122, !P0 ;  /* 0x0000007a2b2bd207 */ /* 0x000fe20004000000 */
[C---:B------:R-:W-:Y:S01]  /*86c0*/  IMAD R40, R9.reuse, R40, RZ ;  /* 0x0000002809287224 */ /* 0x040fe200078e02ff */
[----:B------:R-:W-:Y:S01]  /*86d0*/  STS [R19+0x1000], R60 ;  /* 0x0010003c13007388 */ /* 0x000fe20000000800 */
[----:B------:R-:W-:Y:S01]  /*86e0*/  @!P0 IMAD R41, R9, c[0x0][0x1e4], R16 ;  /* 0x0000790009298a24 */ /* 0x000fe200078e0210 */
[----:B------:R-:W-:Y:S01]  /*86f0*/  LOP3.LUT R42, R42, 0xffffffc, RZ, 0xc0, !PT ;  /* 0x0ffffffc2a2a7812 */ /* 0x000fe200078ec0ff */
[----:B------:R-:W-:Y:S01]  /*8700*/  @!P0 IMAD.MOV.U32 R7, RZ, RZ, R44 ;  /* 0x000000ffff078224 */ /* 0x000fe200078e002c */
[----:B------:R-:W-:Y:S01]  /*8710*/  STS [R19+0x1200], R62 ;  /* 0x0012003e13007388 */ /* 0x000fe20000000800 */
[----:B------:R-:W-:-:S02]  /*8720*/  SEL R40, R40, RZ, P5 ;  /* 0x000000ff28287207 */ /* 0x000fc40002800000 */
[----:B------:R-:W-:Y:S01]  /*8730*/  @!P0 IADD3 R6, R45, R41, RZ ;  /* 0x000000292d068210 */ /* 0x000fe20007ffe0ff */
[----:B------:R-:W-:Y:S01]  /*8740*/  STS [R21+0x1000], R64 ;  /* 0x0010004015007388 */ /* 0x000fe20000000800 */
[----:B------:R-:W-:Y:S01]  /*8750*/  LOP3.LUT P0, RZ, R8, 0x3, RZ, 0xc0, !PT ;  /* 0x0000000308ff7812 */ /* 0x000fe2000780c0ff */
[----:B------:R-:W-:Y:S01]  /*8760*/  CS2R R44, SRZ ;  /* 0x00000000002c7805 */ /* 0x000fe2000001ff00 */
[----:B------:R-:W-:Y:S01]  /*8770*/  IMAD.IADD R42, R13, 0x1, -R42 ;  /* 0x000000010d2a7824 */ /* 0x000fe200078e0a2a */
[----:B------:R-:W-:Y:S01]  /*8780*/  STS [R21+0x1200], R66 ;  /* 0x0012004215007388 */ /* 0x000fe20000000800 */
[----:B------:R-:W-:Y:S01]  /*8790*/  @!P5 MOV R44, R43 ;  /* 0x0000002b002cd202 */ /* 0x000fe20000000f00 */
[----:B------:R-:W-:Y:S01]  /*87a0*/  @P3 FMUL.FTZ R41, R4, 0.69314718246459960938 ;  /* 0x3f31721804293820 */ /* 0x000fe20000410000 */
[----:B------:R-:W-:Y:S01]  /*87b0*/  @!P5 SHF.R.S32.HI R45, RZ, 0x1f, R43 ;  /* 0x0000001fff2dd819 */ /* 0x000fe2000001142b */
[----:B------:R-:W-:Y:S01]  /*87c0*/  STS [R17+0x2000], R68 ;  /* 0x0020004411007388 */ /* 0x000fe20000000800 */
[----:B------:R-:W-:Y:S01]  /*87d0*/  MOV R9, 0x7f800000 ;  /* 0x7f80000000097802 */ /* 0x000fe20000000f00 */
[----:B------:R-:W-:Y:S01]  /*87e0*/  @P4 FFMA.FTZ R9, R2, c[0x0][0x238], R5 ;  /* 0x00008e0002094a23 */ /* 0x000fe20000010005 */
[----:B------:R-:W-:Y:S01]  /*87f0*/  LEA R42, R42, R123, 0x4 ;  /* 0x0000007b2a2a7211 */ /* 0x000fe200078e20ff */
        /* <DEDUP_REMOVED lines=8> */
[----:B------:R-:W3:Y:S04]  /*8880*/  S2R R12, SR_CTAID.X ;  /* 0x00000000000c7919 */ /* 0x000ee80000002500 */
[----:B-1----:R-:W1:Y:S04]  /*8890*/  S2R R15, SR_CTAID.Z ;  /* 0x00000000000f7919 */ /* 0x002e680000002700 */
[----:B------:R2:W4:Y:S04]  /*88a0*/  LDS.128 R32, [R124] ;  /* 0x000000007c207984 */ /* 0x0005280000000c00 */
[----:B------:R2:W2:Y:S01]  /*88b0*/  LDS.128 R28, [R124+0x800] ;  /* 0x000800007c1c7984 */ /* 0x0004a20000000c00 */
[----:B---3--:R-:W-:-:S03]  /*88c0*/  IMAD R8, R12, R3, RZ ;  /* 0x000000030c087224 */ /* 0x008fc600078e02ff */
[----:B------:R3:W2:Y:S01]  /*88d0*/  LDS.128 R24, [R124+0x1000] ;  /* 0x001000007c187984 */ /* 0x0006a20000000c00 */
[----:B-1----:R-:W-:-:S03]  /*88e0*/  IMAD R40, R15, R14, R40 ;  /* 0x0000000e0f287224 */ /* 0x002fc600078e0228 */
[----:B------:R3:W1:Y:S01]  /*88f0*/  LDS.128 R20, [R124+0x1800] ;  /* 0x001800007c147984 */ /* 0x0006620000000c00 */
[----:B------:R-:W-:Y:S01]  /*8900*/  IMAD.SHL.U32 R13, R8, 0x40, RZ ;  /* 0x00000040080d7824 */ /* 0x000fe200078e00ff */
[----:B------:R-:W-:Y:S01]  /*8910*/  MOV R8, 0x7f800000 ;  /* 0x7f80000000087802 */ /* 0x000fe20000000f00 */
[----:B------:R-:W-:Y:S01]  /*8920*/  @P3 FFMA.FTZ R8, R0, c[0x0][0x238], R41 ;  /* 0x00008e0000083a23 */ /* 0x000fe20000010029 */
[----:B------:R3:W1:Y:S02]  /*8930*/  LDS.128 R16, [R124+0x2000] ;  /* 0x002000007c107984 */ /* 0x0006640000000c00 */
[--C-:B------:R-:W-:Y:S02]  /*8940*/  IADD3 R4, P2, P1, R13, R44, R40.reuse ;  /* 0x0000002c0d047210 */ /* 0x100fe4000795e028 */
[----:B------:R3:W1:Y:S01]  /*8950*/  LDS.128 R36, [R124+0x2800] ;  /* 0x002800007c247984 */ /* 0x0006620000000c00 */
[----:B------:R-:W-:Y:S02]  /*8960*/  SHF.R.S32.HI R13, RZ, 0x1f, R13 ;  /* 0x0000001fff0d7819 */ /* 0x000fe4000001140d */
[----:B------:R-:W-:-:S04]  /*8970*/  SHF.R.S32.HI R40, RZ, 0x1f, R40 ;  /* 0x0000001fff287819 */ /* 0x000fc80000011428 */
        /* <DEDUP_REMOVED lines=8> */
[CC--:B------:R-:W-:Y:S02]  /*8a00*/  @!P3 IADD3 R0, P1, R42.reuse, R4.reuse, RZ ;  /* 0x000000042a00b210 */ /* 0x0c0fe40007f3e0ff */
[C---:B------:R-:W-:Y:S02]  /*8a10*/  @!P2 IADD3 R4, P0, R3.reuse, R4, RZ ;  /* 0x000000040304a210 */ /* 0x040fe40007f1e0ff */
        /* <DEDUP_REMOVED lines=8> */
.L_x_210:
[----:B------:R-:W-:Y:S05]  /*8aa0*/  BSYNC B0 ;  /* 0x0000000000007941 */ /* 0x000fea0003800000 */
.L_x_209:
[----:B---3--:R-:W-:Y:S01]  /*8ab0*/  IADD3 R2, P0, R132, R7, RZ ;  /* 0x0000000784027210 */ /* 0x008fe20007f1e0ff */
[----:B------:R-:W-:Y:S01]  /*8ac0*/  IMAD R12, R12, -0x40, R127 ;  /* 0xffffffc00c0c7824 */ /* 0x000fe200078e027f */
[----:B------:R-:W-:Y:S01]  /*8ad0*/  SHF.R.S32.HI R3, RZ, 0x1f, R132 ;  /* 0x0000001fff037819 */ /* 0x000fe20000011484 */
[----:B------:R-:W-:Y:S01]  /*8ae0*/  BSSY B0, `(.L_x_211) ;  /* 0x0000016000007945 */ /* 0x000fe20003800000 */
[----:B------:R-:W-:Y:S02]  /*8af0*/  SHF.R.S32.HI R0, RZ, 0x1f, R15 ;  /* 0x0000001fff007819 */ /* 0x000fe4000001140f */
[----:B------:R-:W-:-:S02]  /*8b00*/  IADD3.X R3, R3, R6, RZ, P0, !PT ;  /* 0x0000000603037210 */ /* 0x000fc400007fe4ff */
[----:B------:R-:W-:Y:S01]  /*8b10*/  ISETP.GE.AND P0, PT, R11, R12, PT ;  /* 0x0000000c0b00720c */ /* 0x000fe20003f06270 */
[----:B------:R-:W-:Y:S02]  /*8b20*/  IMAD R0, R0, c[0x0][0x1f0], RZ ;  /* 0x00007c0000007a24 */ /* 0x000fe400078e02ff */
[----:B------:R-:W-:-:S04]  /*8b30*/  IMAD.WIDE.U32 R4, R15, c[0x0][0x1f0], R2 ;  /* 0x00007c000f047a25 */ /* 0x000fc800078e0002 */
[----:B------:R-:W-:-:S05]  /*8b40*/  IMAD R0, R15, c[0x0][0x1f4], R0 ;  /* 0x00007d000f007a24 */ /* 0x000fca00078e0200 */
[----:B------:R-:W-:Y:S01]  /*8b50*/  IADD3 R7, R5, R0, RZ ;  /* 0x0000000005077210 */ /* 0x000fe20007ffe0ff */
        /* <DEDUP_REMOVED lines=11> */
[----:B----4-:R3:W-:Y:S04]  /*8c10*/  @!P3 STG.E.128 [R2.64], R32 ;  /* 0x000000200200b986 */ /* 0x0107e8000c101d0c */
[----:B--2---:R3:W-:Y:S04]  /*8c20*/  @!P2 STG.E.128 [R2.64+0x40], R24 ;  /* 0x000040180200a986 */ /* 0x0047e8000c101d0c */
[----:B-1----:R3:W-:Y:S02]  /*8c30*/  @!P1 STG.E.128 [R2.64+0x80], R16 ;  /* 0x0000801002009986 */ /* 0x0027e4000c101d0c */
.L_x_212:
[----:B------:R-:W-:Y:S05]  /*8c40*/  BSYNC B0 ;  /* 0x0000000000007941 */ /* 0x000fea0003800000 */
.L_x_211:
[----:B---3--:R-:W-:-:S04]  /*8c50*/  LEA.HI.SX32 R3, R10, 0x20, 0x1e ;  /* 0x000000200a037811 */ /* 0x008fc800078ff2ff */
[----:B------:R-:W-:-:S13]  /*8c60*/  ISETP.GE.AND P0, PT, R3, R12, PT ;  /* 0x0000000c0300720c */ /* 0x000fda0003f06270 */
[----:B------:R-:W-:Y:S05]  /*8c70*/  @P0 EXIT ;  /* 0x000000000000094d */ /* 0x000fea0003800000 */
[----:B------:R-:W-:Y:S01]  /*8c80*/  IADD3 R0, P0, R134, 0x20, RZ ;  /* 0x0000002086007810 */ /* 0x000fe20007f1e0ff */
[----:B------:R-:W-:Y:S01]  /*8c90*/  IMAD.MOV.U32 R5, RZ, RZ, R7 ;  /* 0x000000ffff057224 */ /* 0x000fe200078e0007 */
[----:B------:R-:W-:-:S03]  /*8ca0*/  ISETP.GE.AND P1, PT, R132, c[0x0][0x220], PT ;  /* 0x0000880084007a0c */ /* 0x000fc60003f26270 */
        /* <DEDUP_REMOVED lines=8> */
[----:B-1----:R1:W-:Y:S01]  /*8d30*/  @!P0 STG.E.128 [R2.64+0x40], R20 ;  /* 0x0000401402008986 */ /* 0x0023e2000c101d0c */
[----:B------:R-:W-:-:S03]  /*8d40*/  ISETP.GE.AND P0, PT, R125, c[0x0][0x220], PT ;  /* 0x000088007d007a0c */ /* 0x000fc60003f06270 */
[----:B--2---:R1:W-:Y:S10]  /*8d50*/  @!P1 STG.E.128 [R2.64], R28 ;  /* 0x0000001c02009986 */ /* 0x0043f4000c101d0c */
[----:B------:R-:W-:Y:S05]  /*8d60*/  @P0 EXIT ;  /* 0x000000000000094d */ /* 0x000fea0003800000 */
[----:B------:R-:W-:Y:S01]  /*8d70*/  STG.E.128 [R2.64+0x80], R36 ;  /* 0x0000802402007986 */ /* 0x000fe2000c101d0c */
[----:B------:R-:W-:Y:S05]  /*8d80*/  EXIT ;  /* 0x000000000000794d */ /* 0x000fea0003800000 */
.L_x_182:
[----:B------:R-:W2:Y:S01]  /*8d90*/  LDC.U8 R4, c[0x0][0x329] ;  /* 0x0000ca40ff047b82 */ /* 0x000ea20000000000 */
[----:B------:R-:W-:Y:S01]  /*8da0*/  ISETP.NE.AND P3, PT, R122, -0x1, PT ;  /* 0xffffffff7a00780c */ /* 0x000fe20003f65270 */
[----:B------:R-:W-:Y:S01]  /*8db0*/  BSSY B0, `(.L_x_213) ;  /* 0x0000043000007945 */ /* 0x000fe20003800000 */
[----:B-1----:R-:W-:-:S02]  /*8dc0*/  SHF.R.S32.HI R5, RZ, 0x1f, R2 ;  /* 0x0000001fff057819 */ /* 0x002fc40000011402 */
[----:B------:R-:W-:-:S03]  /*8dd0*/  IADD3 R127, -R18, R127, RZ ;  /* 0x0000007f127f7210 */ /* 0x000fc60007ffe1ff */
[----:B------:R-:W1:Y:S06]  /*8de0*/  LDC.U8 R0, c[0x0][0x328] ;  /* 0x0000ca00ff007b82 */ /* 0x000e6c0000000000 */
[----:B------:R-:W-:Y:S01]  /*8df0*/  @P3 IMAD.WIDE.U32 R8, R122, c[0x0][0x1e8], RZ ;  /* 0x00007a007a083a25 */ /* 0x000fe200078e00ff */
[----:B------:R-:W-:-:S05]  /*8e00*/  @!P3 SHF.R.S32.HI R12, RZ, 0x1f, R3 ;  /* 0x0000001fff0cb819 */ /* 0x000fca0000011403 */
[----:B------:R-:W-:Y:S01]  /*8e10*/  @!P3 IMAD R12, R12, c[0x0][0x1e0], RZ ;  /* 0x000078000c0cba24 */ /* 0x000fe200078e02ff */
[----:B--2---:R-:W-:Y:S02]  /*8e20*/  ISETP.NE.AND P1, PT, R4, RZ, PT ;  /* 0x000000ff0400720c */ /* 0x004fe40003f25270 */
[----:B-1----:R-:W-:-:S04]  /*8e30*/  ISETP.NE.AND P0, PT, R0, RZ, PT ;  /* 0x000000ff0000720c */ /* 0x002fc80003f05270 */
[----:B------:R-:W-:-:S07]  /*8e40*/  ISETP.NE.OR P2, PT, R4, RZ, !P0 ;  /* 0x000000ff0400720c */ /* 0x000fce0004745670 */
[----:B------:R-:W-:Y:S02]  /*8e50*/  @P1 IMAD.MOV.U32 R6, RZ, RZ, c[0x0][0x210] ;  /* 0x00008400ff061624 */ /* 0x000fe400078e00ff */
[----:B------:R-:W-:Y:S02]  /*8e60*/  @!P1 IMAD.MOV.U32 R0, RZ, RZ, c[0x0][0x214] ;  /* 0x00008500ff009624 */ /* 0x000fe400078e00ff */
[----:B------:R-:W-:Y:S02]  /*8e70*/  @P1 IMAD R6, R6, c[0x0][0x214], RZ ;  /* 0x0000850006061a24 */ /* 0x000fe400078e02ff */
[----:B------:R-:W-:Y:S01]  /*8e80*/  @P1 IMAD.MOV.U32 R10, RZ, RZ, 0x1 ;  /* 0x00000001ff0a1424 */ /* 0x000fe200078e00ff */
[----:B------:R-:W-:Y:S01]  /*8e90*/  @!P1 SEL R6, R0, c[0x0][0x234], !P0 ;  /* 0x00008d0000069a07 */ /* 0x000fe20004000000 */
[C---:B------:R-:W-:Y:S01]  /*8ea0*/  @P3 IMAD R4, R122.reuse, c[0x0][0x1ec], R9 ;  /* 0x00007b007a043a24 */ /* 0x040fe200078e0209 */
[----:B------:R-:W-:Y:S01]  /*8eb0*/  LEA.HI R0, R5, R2, RZ, 0x2 ;  /* 0x0000000205007211 */ /* 0x000fe200078f10ff */
[----:B------:R-:W-:Y:S01]  /*8ec0*/  @!P3 IMAD R5, R3, c[0x0][0x1e4], R12 ;  /* 0x000079000305ba24 */ /* 0x000fe200078e020c */
[----:B------:R-:W-:Y:S01]  /*8ed0*/  ISETP.NE.OR P0, PT, R122, -0x1, P2 ;  /* 0xffffffff7a00780c */ /* 0x000fe20001705670 */
[----:B------:R-:W-:Y:S01]  /*8ee0*/  @!P1 IMAD R10, R6, c[0x0][0x1c0], RZ ;  /* 0x00007000060a9a24 */ /* 0x000fe200078e02ff */
[----:B------:R-:W-:-:S02]  /*8ef0*/  LOP3.LUT R9, R0, 0xfffffffc, RZ, 0xc0, !PT ;  /* 0xfffffffc00097812 */ /* 0x000fc400078ec0ff */
[----:B------:R-:W-:Y:S01]  /*8f00*/  SHF.R.S32.HI R14, RZ, 0x2, R0 ;  /* 0x00000002ff0e7819 */ /* 0x000fe20000011400 */
[C---:B------:R-:W-:Y:S02]  /*8f10*/  IMAD R7, R3.reuse, R10, RZ ;  /* 0x0000000a03077224 */ /* 0x040fe400078e02ff */
[----:B------:R-:W-:Y:S01]  /*8f20*/  @!P3 IMAD.WIDE.U32 R10, R3, c[0x0][0x1e0], RZ ;  /* 0x00007800030aba25 */ /* 0x000fe200078e00ff */
[----:B------:R-:W-:Y:S02]  /*8f30*/  SHF.R.S32.HI R15, RZ, 0x1f, R14 ;  /* 0x0000001fff0f7819 */ /* 0x000fe4000001140e */
[----:B------:R-:W-:Y:S01]  /*8f40*/  SEL R7, R7, RZ, P2 ;  /* 0x000000ff07077207 */ /* 0x000fe20001000000 */
[----:B------:R-:W-:Y:S01]  /*8f50*/  IMAD.IADD R2, R2, 0x1, -R9 ;  /* 0x0000000102027824 */ /* 0x000fe200078e0a09 */
[----:B------:R-:W-:Y:S01]  /*8f60*/  @!P3 MOV R8, R10 ;  /* 0x0000000a0008b202 */ /* 0x000fe20000000f00 */
[----:B------:R-:W-:Y:S02]  /*8f70*/  @!P3 IMAD.IADD R4, R11, 0x1, R5 ;  /* 0x000000010b04b824 */ /* 0x000fe400078e0205 */
[----:B------:R-:W-:Y:S01]  /*8f80*/  IMAD.SHL.U32 R5, R2, 0x8, RZ ;  /* 0x0000000802057824 */ /* 0x000fe200078e00ff */
[----:B------:R-:W-:Y:S01]  /*8f90*/  CS2R R10, SRZ ;  /* 0x00000000000a7805 */ /* 0x000fe2000001ff00 */
[----:B------:R-:W-:Y:S01]  /*8fa0*/  @!P0 IMAD R122, R3, c[0x0][0x214], RZ ;  /* 0x00008500037a8a24 */ /* 0x000fe200078e02ff */
[----:B------:R-:W-:Y:S01]  /*8fb0*/  SHF.R.S32.HI R3, RZ, 0x1f, R22 ;  /* 0x0000001fff037819 */ /* 0x000fe20000011416 */
[----:B------:R-:W-:Y:S01]  /*8fc0*/  IMAD R6, R22, R6, R7 ;  /* 0x0000000616067224 */ /* 0x000fe200078e0207 */
[----:B------:R-:W-:Y:S01]  /*8fd0*/  IADD3 R8, P0, R5, R8, RZ ;  /* 0x0000000805087210 */ /* 0x000fe20007f1e0ff */
[----:B------:R-:W-:Y:S01]  /*8fe0*/  @P1 IMAD.MOV.U32 R7, RZ, RZ, c[0x0][0x210] ;  /* 0x00008400ff071624 */ /* 0x000fe200078e00ff */
[----:B------:R-:W-:Y:S01]  /*8ff0*/  @!P2 SHF.R.S32.HI R11, RZ, 0x1f, R122 ;  /* 0x0000001fff0ba819 */ /* 0x000fe2000001147a */
[----:B------:R-:W-:Y:S01]  /*9000*/  @!P1 IMAD.MOV.U32 R7, RZ, RZ, 0x1 ;  /* 0x00000001ff079424 */ /* 0x000fe200078e00ff */
[----:B------:R-:W-:Y:S01]  /*9010*/  @!P2 MOV R10, R122 ;  /* 0x0000007a000aa202 */ /* 0x000fe20000000f00 */
[----:B------:R-:W-:Y:S01]  /*9020*/  IMAD R3, R3, c[0x0][0x1f0], RZ ;  /* 0x00007c0003037a24 */ /* 0x000fe200078e02ff */
[----:B------:R-:W-:Y:S01]  /*9030*/  ISETP.GE.AND P2, PT, R14, R127, PT ;  /* 0x0000007f0e00720c */ /* 0x000fe20003f46270 */
[----:B------:R-:W-:Y:S01]  /*9040*/  IMAD R13, R18, R7, RZ ;  /* 0x00000007120d7224 */ /* 0x000fe200078e02ff */
[C---:B------:R-:W-:Y:S01]  /*9050*/  LEA.HI.X.SX32 R9, R5.reuse, R4, 0x1, P0 ;  /* 0x0000000405097211 */ /* 0x040fe200000f0eff */
[----:B------:R-:W-:Y:S01]  /*9060*/  IMAD R3, R22, c[0x0][0x1f4], R3 ;  /* 0x00007d0016037a24 */ /* 0x000fe200078e0203 */
[----:B------:R-:W-:Y:S01]  /*9070*/  IADD3 R4, R5, 0x20, RZ ;  /* 0x0000002005047810 */ /* 0x000fe20007ffe0ff */
[----:B------:R-:W-:Y:S01]  /*9080*/  IMAD.WIDE R16, R135, 0x40, R14 ;  /* 0x0000004087107825 */ /* 0x000fe200078e020e */
[----:B------:R-:W-:-:S03]  /*9090*/  IADD3 R0, R5, 0x40, RZ ;  /* 0x0000004005007810 */ /* 0x000fc60007ffe0ff */
[----:B------:R-:W-:Y:S01]  /*90a0*/  IMAD.WIDE.U32 R22, R22, c[0x0][0x1f0], R8 ;  /* 0x00007c0016167a25 */ /* 0x000fe200078e0008 */
[----:B------:R-:W-:Y:S02]  /*90b0*/  SHF.R.S32.HI R9, RZ, 0x1f, R13 ;  /* 0x0000001fff097819 */ /* 0x000fe4000001140d */
[--C-:B------:R-:W-:Y:S02]  /*90c0*/  IADD3 R13, P1, P0, R13, R10, R6.reuse ;  /* 0x0000000a0d0d7210 */ /* 0x100fe4000783e006 */
[----:B------:R-:W-:-:S04]  /*90d0*/  SHF.R.S32.HI R10, RZ, 0x1f, R6 ;  /* 0x0000001fff0a7819 */ /* 0x000fc80000011406 */
[----:B------:R-:W-:Y:S01]  /*90e0*/  IADD3.X R9, R9, R11, R10, P1, P0 ;  /* 0x0000000b09097210 */ /* 0x000fe20000fe040a */
[----:B------:R-:W-:Y:S01]  /*90f0*/  IMAD.IADD R11, R3, 0x1, R23 ;  /* 0x00000001030b7824 */ /* 0x000fe200078e0217 */
        /* <DEDUP_REMOVED lines=14> */
.L_x_214:
[----:B------:R-:W-:Y:S05]  /*91e0*/  BSYNC B0 ;  /* 0x0000000000007941 */ /* 0x000fea0003800000 */
.L_x_213:
[----:B------:R-:W-:Y:S01]  /*91f0*/  IADD3 R6, R14, 0x20, RZ ;  /* 0x000000200e067810 */ /* 0x000fe20007ffe0ff */
[----:B------:R-:W-:Y:S03]  /*9200*/  BSSY B0, `(.L_x_215) ;  /* 0x0000012000007945 */ /* 0x000fe60003800000 */
[----:B------:R-:W-:-:S13]  /*9210*/  ISETP.GE.AND P0, PT, R6, R127, PT ;  /* 0x0000007f0600720c */ /* 0x000fda0003f06270 */
        /* <DEDUP_REMOVED lines=16> */
.L_x_216:
[----:B------:R-:W-:Y:S05]  /*9320*/  BSYNC B0 ;  /* 0x0000000000007941 */ /* 0x000fea0003800000 */
.L_x_215:
[----:B------:R-:W-:-:S04]  /*9330*/  ISETP.NE.AND P2, PT, R2, RZ, PT ;  /* 0x000000ff0200720c */ /* 0x000fc80003f45270 */
[-C--:B------:R-:W-:Y:S02]  /*9340*/  ISETP.GE.OR P1, PT, R14, R127.reuse, P2 ;  /* 0x0000007f0e00720c */ /* 0x080fe40001726670 */
[----:B------:R-:W-:-:S11]  /*9350*/  ISETP.GE.OR P2, PT, R6, R127, P2 ;  /* 0x0000007f0600720c */ /* 0x000fd60001746670 */
[----:B------:R-:W-:Y:S02]  /*9360*/  @!P1 IMAD R0, R14, R7, RZ ;  /* 0x000000070e009224 */ /* 0x000fe400078e02ff */
[----:B--2---:R-:W-:-:S03]  /*9370*/  @!P1 IMAD.MOV.U32 R5, RZ, RZ, 0x7f800000 ;  /* 0x7f800000ff059424 */ /* 0x004fc600078e00ff */
[----:B------:R-:W-:-:S04]  /*9380*/  @!P1 IADD3 R3, P0, R0, R13, RZ ;  /* 0x0000000d00039210 */ /* 0x000fc80007f1e0ff */
[----:B------:R-:W-:Y:S02]  /*9390*/  @!P1 LEA.HI.X.SX32 R0, R0, R9, 0x1, P0 ;  /* 0x0000000900009211 */ /* 0x000fe400000f0eff */
[----:B------:R-:W-:-:S04]  /*93a0*/  @!P1 LEA R2, P0, R3, c[0x0][0x200], 0x2 ;  /* 0x0000800003029a11 */ /* 0x000fc800078010ff */
[----:B------:R-:W-:-:S05]  /*93b0*/  @!P1 LEA.HI.X R3, R3, c[0x0][0x204], R0, 0x2, P0 ;  /* 0x0000810003039a11 */ /* 0x000fca00000f1400 */
        /* <DEDUP_REMOVED lines=10> */
.L_x_217:
        /* <DEDUP_REMOVED lines=10> */
.L_x_984:


//--------------------- .text._ZN5flash16flash_fwd_kernelI23Flash_fwd_kernel_traitsILi96ELi64ELi64ELi4ELb0ELb0EN7cutlass10bfloat16_tE19Flash_kernel_traitsILi96ELi64ELi64ELi4ES3_EELb0ELb1ELb0ELb1ELb0ELb0ELb0ELb0EEEvNS_16Flash_fwd_paramsE --------------------------
	.section	.text._ZN5flash16flash_fwd_kernelI23Flash_fwd_kernel_traitsILi96ELi64ELi64ELi4ELb0ELb0EN7cutlass10bfloat16_tE19Flash_kernel_traitsILi96ELi64ELi64ELi4ES3_EELb0ELb1ELb0ELb1ELb0ELb0ELb0ELb0EEEvNS_16Flash_fwd_paramsE,"ax",@progbits
	.sectioninfo	@"SHI_REGISTERS=159"
	.align	128
        .global         _ZN5flash16flash_fwd_kernelI23Flash_fwd_kernel_traitsILi96ELi64ELi64ELi4ELb0ELb0EN7cutlass10bfloat16_tE19Flash_kernel_traitsILi96ELi64ELi64ELi4ES3_EELb0ELb1ELb0ELb1ELb0ELb0ELb0ELb0EEEvNS_16Flash_fwd_paramsE
        .type           _ZN5flash16flash_fwd_kernelI23Flash_fwd_kernel_traitsILi96ELi64ELi64ELi4ELb0ELb0EN7cutlass10bfloat16_tE19Flash_kernel_traitsILi96ELi64ELi64ELi4ES3_EELb0ELb1ELb0ELb1ELb0ELb0ELb0ELb0EEEvNS_16Flash_fwd_paramsE,@function
        .size           _ZN5flash16flash_fwd_kernelI23Flash_fwd_kernel_traitsILi96ELi64ELi64ELi4ELb0ELb0EN7cutlass10bfloat16_tE19Flash_kernel_traitsILi96ELi64ELi64ELi4ES3_EELb0ELb1ELb0ELb1ELb0ELb0ELb0ELb0EEEvNS_16Flash_fwd_paramsE,(.L_x_985 - _ZN5flash16flash_fwd_kernelI23Flash_fwd_kernel_traitsILi96ELi64ELi64ELi4ELb0ELb0EN7cutlass10bfloat16_tE19Flash_kernel_traitsILi96ELi64ELi64ELi4ES3_EELb0ELb1ELb0ELb1ELb0ELb0ELb0ELb0EEEvNS_16Flash_fwd_paramsE)
        .other          _ZN5flash16flash_fwd_kernelI23Flash_fwd_kernel_traitsILi96ELi64ELi64ELi4ELb0ELb0EN7cutlass10bfloat16_tE19Flash_kernel_traitsILi96ELi64ELi64ELi4ES3_EELb0ELb1ELb0ELb1ELb0ELb0ELb0ELb0EEEvNS_16Flash_fwd_paramsE,@"STO_CUDA_ENTRY STV_DEFAULT"
_ZN5flash16flash_fwd_kernelI23Flash_fwd_kernel_traitsILi96ELi64ELi64ELi4ELb0ELb0EN7cutlass10bfloat16_tE19Flash_kernel_traitsILi96ELi64ELi64ELi4ES3_EELb0ELb1ELb0ELb1ELb0ELb0ELb0ELb0EEEvNS_16Flash_fwd_paramsE:
.text._ZN5flash16flash_fwd_kernelI23Flash_fwd_kernel_traitsILi96ELi64ELi64ELi4ELb0ELb0EN7cutlass10bfloat16_tE19Flash_kernel_traitsILi96ELi64ELi64ELi4ES3_EELb0ELb1ELb0ELb1ELb0ELb0ELb0ELb0EEEvNS_16Flash_fwd_paramsE:
        /* <DEDUP_REMOVED lines=33> */
.L_x_218:
[----:B-1-34-:R-:W-:Y:S02]  /*0210*/  MOV R4, c[0x0][0x218] ;  /* 0x0000860000047a02 */ /* 0x01afe40000000f00 */
.L_x_219:
        /* <DEDUP_REMOVED lines=13> */
[----:B------:R-:W-:Y:S02]  /*02f0*/  IADD3 R7, R2, 0x3f, RZ ;  /* 0x0000003f02077810 */ /* 0x000fe40007ffe0ff */
[----:B------:R-:W-:Y:S02]  /*0300*/  IADD3 R5, R5, c[0x0][0x2e8], R2 ;  /* 0x0000ba0005057a10 */ /* 0x000fe40007ffe002 */
[----:B------:R-:W-:Y:S02]  /*0310*/  SHF.R.S32.HI R4, RZ, 0x1f, R7 ;  /* 0x0000001fff047819 */ /* 0x000fe40000011407 */
[----:B------:R-:W-:Y:S02]  /*0320*/  SHF.R.S32.HI R0, RZ, 0x1f, R5 ;  /* 0x0000001fff007819 */ /* 0x000fe40000011405 */
[----:B------:R-:W-:-:S02]  /*0330*/  LEA.HI R4, R4, R7, RZ, 0x6 ;  /* 0x0000000704047211 */ /* 0x000fc400078f30ff */
[----:B------:R-:W-:Y:S02]  /*0340*/  LEA.HI R5, R0, R5, RZ, 0x6 ;  /* 0x0000000500057211 */ /* 0x000fe400078f30ff */
[----:B------:R-:W-:Y:S01]  /*0350*/  SHF.R.S32.HI R4, RZ, 0x6, R4 ;  /* 0x00000006ff047819 */ /* 0x000fe20000011404 */
[----:B------:R-:W2:Y:S01]  /*0360*/  S2R R0, SR_TID.X ;  /* 0x0000000000007919 */ /* 0x000ea20000002100 */
[----:B------:R-:W-:-:S04]  /*0370*/  SHF.R.S32.HI R5, RZ, 0x6, R5 ;  /* 0x00000006ff057819 */ /* 0x000fc80000011405 */
[----:B------:R-:W-:-:S04]  /*0380*/  IMNMX R96, R4, R5, PT ;  /* 0x0000000504607217 */ /* 0x000fc80003800200 */
[----:B------:R-:W-:-:S13]  /*0390*/  ISETP.GE.AND P0, PT, R96, 0x1, PT ;  /* 0x000000016000780c */ /* 0x000fda0003f06270 */
[----:B------:R-:W-:Y:S05]  /*03a0*/  @!P0 BRA `(.L_x_220) ;  /* 0x0000947000008947 */ /* 0x000fea0003800000 */
[----:B------:R-:W-:Y:S02]  /*03b0*/  ISETP.NE.AND P1, PT, R114, -0x1, PT ;  /* 0xffffffff7200780c */ /* 0x000fe40003f25270 */
[----:B------:R-:W-:Y:S02]  /*03c0*/  ISETP.NE.AND P0, PT, R8, -0x1, PT ;  /* 0xffffffff0800780c */ /* 0x000fe40003f05270 */
[----:B------:R-:W-:-:S09]  /*03d0*/  SHF.R.S32.HI R25, RZ, 0x1f, R24 ;  /* 0x0000001fff197819 */ /* 0x000fd20000011418 */
[----:B------:R-:W-:Y:S01]  /*03e0*/  @!P1 SHF.R.S32.HI R5, RZ, 0x1f, R14 ;  /* 0x0000001fff059819 */ /* 0x000fe2000001140e */
[----:B------:R-:W-:Y:S01]  /*03f0*/  @P1 IMAD.WIDE.U32 R26, R114, c[0x0][0x190], RZ ;  /* 0x00006400721a1a25 */ /* 0x000fe200078e00ff */
[----:B------:R-:W-:-:S03]  /*0400*/  @P0 IADD3 R9, R3, R8, RZ ;  /* 0x0000000803090210 */ /* 0x000fc60007ffe0ff */
[----:B------:R-:W-:Y:S02]  /*0410*/  @!P1 IMAD R5, R5, c[0x0][0x178], RZ ;  /* 0x00005e0005059a24 */ /* 0x000fe400078e02ff */
[----:B-1----:R-:W-:-:S04]  /*0420*/  @!P1 IMAD.WIDE.U32 R10, R14, c[0x0][0x178], RZ ;  /* 0x00005e000e0a9a25 */ /* 0x002fc800078e00ff */
        /* <DEDUP_REMOVED lines=17> */
.L_x_221:
[----:B------:R-:W-:-:S04]  /*0540*/  IABS R6, c[0x0][0x1c8] ;  /* 0x0000720000067a13 */ /* 0x000fc80000000000 */
        /* <DEDUP_REMOVED lines=30> */
[----:B------:R-:W-:-:S04]  /*0730*/  IMAD R6, R6, c[0x0][0x1a0], RZ ;  /* 0x0000680006067a24 */ /* 0x000fc800078e02ff */
[----:B------:R-:W-:Y:S02]  /*0740*/  IMAD R6, R3, c[0x0][0x1a4], R6 ;  /* 0x0000690003067a24 */ /* 0x000fe400078e0206 */
[----:B------:R-:W-:-:S03]  /*0750*/  IMAD R3, R4, c[0x0][0x188], RZ ;  /* 0x0000620004037a24 */ /* 0x000fc600078e02ff */
[----:B------:R-:W-:Y:S01]  /*0760*/  IADD3 R11, R11, R6, RZ ;  /* 0x000000060b0b7210 */ /* 0x000fe20007ffe0ff */
[----:B------:R-:W-:-:S04]  /*0770*/  IMAD R3, R14, c[0x0][0x18c], R3 ;  /* 0x000063000e037a24 */ /* 0x000fc800078e0203 */
[----:B------:R-:W-:-:S05]  /*0780*/  IMAD.WIDE.U32 R10, R14, c[0x0][0x188], R10 ;  /* 0x000062000e0a7a25 */ /* 0x000fca00078e000a */
[----:B------:R-:W-:Y:S02]  /*0790*/  IADD3 R6, R11, R3, RZ ;  /* 0x000000030b067210 */ /* 0x000fe40007ffe0ff */
[----:B------:R-:W-:Y:S02]  /*07a0*/  MOV R8, R10 ;  /* 0x0000000a00087202 */ /* 0x000fe40000000f00 */
.L_x_222:
[----:B--2---:R-:W-:Y:S01]  /*07b0*/  SHF.R.S32.HI R5, RZ, 0x1f, R0 ;  /* 0x0000001fff057819 */ /* 0x004fe20000011400 */
[----:B------:R-:W-:Y:S03]  /*07c0*/  BSSY B0, `(.L_x_223) ;  /* 0x0000064000007945 */ /* 0x000fe60003800000 */
[CC--:B------:R-:W-:Y:S02]  /*07d0*/  LEA.HI R19, R5.reuse, R0.reuse, RZ, 0x2 ;  /* 0x0000000005137211 */ /* 0x0c0fe400078f10ff */
        /* <DEDUP_REMOVED lines=9> */
[----:B------:R-:W-:Y:S02]  /*0870*/  SHF.R.S32.HI R12, RZ, 0x5, R3 ;  /* 0x00000005ff0c7819 */ /* 0x000fe40000011403 */
[----:B------:R-:W-:-:S02]  /*0880*/  LOP3.LUT R15, R15, 0xc0, RZ, 0xc0, !PT ;  /* 0x000000c00f0f7812 */ /* 0x000fc400078ec0ff */
[----:B------:R-:W-:Y:S02]  /*0890*/  LOP3.LUT R19, R19, 0x7fffffe, RZ, 0xc0, !PT ;  /* 0x07fffffe13137812 */ /* 0x000fe400078ec0ff */
[----:B------:R-:W-:Y:S02]  /*08a0*/  LOP3.LUT R4, R15, 0x18, R126, 0xf8, !PT ;  /* 0x000000180f047812 */ /* 0x000fe400078ef87e */
[----:B------:R-:W-:Y:S01]  /*08b0*/  SHF.R.U32.HI R15, RZ, 0x3, R15 ;  /* 0x00000003ff0f7819 */ /* 0x000fe2000001160f */
[----:B------:R-:W-:Y:S01]  /*08c0*/  IMAD.IADD R19, R22, 0x1, -R19 ;  /* 0x0000000116137824 */ /* 0x000fe200078e0a13 */
[----:B------:R-:W-:Y:S02]  /*08d0*/  LEA.HI R5, R5, R0, RZ, 0x4 ;  /* 0x0000000005057211 */ /* 0x000fe400078f20ff */
[----:B------:R-:W-:Y:S01]  /*08e0*/  LOP3.LUT R15, R4, R15, RZ, 0x3c, !PT ;  /* 0x0000000f040f7212 */ /* 0x000fe200078e3cff */
[----:B------:R-:W-:Y:S01]  /*08f0*/  IMAD R118, R12, 0x8, R19 ;  /* 0x000000080c767824 */ /* 0x000fe200078e0213 */
[----:B------:R-:W-:-:S02]  /*0900*/  SHF.R.S32.HI R23, RZ, 0x1f, R22 ;  /* 0x0000001fff177819 */ /* 0x000fc40000011416 */
[--C-:B------:R-:W-:Y:S01]  /*0910*/  SHF.R.S32.HI R127, RZ, 0x1f, R126.reuse ;  /* 0x0000001fff7f7819 */ /* 0x100fe2000001147e */
[----:B------:R-:W-:Y:S01]  /*0920*/  IMAD.U32 R118, R118, 0x20, R15 ;  /* 0x0000002076767824 */ /* 0x000fe200078e000f */
[----:B------:R-:W-:Y:S01]  /*0930*/  LOP3.LUT R17, R5, 0xfffffff0, RZ, 0xc0, !PT ;  /* 0xfffffff005117812 */ /* 0x000fe200078ec0ff */
[----:B------:R-:W-:Y:S01]  /*0940*/  IMAD R15, R23, c[0x0][0x198], RZ ;  /* 0x00006600170f7a24 */ /* 0x000fe200078e02ff */
[----:B------:R-:W-:Y:S01]  /*0950*/  IADD3 R26, P0, R126, R26, RZ ;  /* 0x0000001a7e1a7210 */ /* 0x000fe20007f1e0ff */
[----:B------:R-:W-:Y:S01]  /*0960*/  IMAD.WIDE.U32 R30, R22, c[0x0][0x198], R126 ;  /* 0x00006600161e7a25 */ /* 0x000fe200078e007e */
[C---:B------:R-:W-:Y:S02]  /*0970*/  IADD3 R120, R126.reuse, 0x20, RZ ;  /* 0x000000207e787810 */ /* 0x040fe40007ffe0ff */
[----:B------:R-:W-:Y:S01]  /*0980*/  IADD3 R119, R126, 0x40, RZ ;  /* 0x000000407e777810 */ /* 0x000fe20007ffe0ff */
[----:B------:R-:W-:Y:S02]  /*0990*/  IMAD.IADD R16, R0, 0x1, -R17 ;  /* 0x0000000100107824 */ /* 0x000fe400078e0a11 */
[----:B------:R-:W-:Y:S01]  /*09a0*/  IMAD.X R27, R127, 0x1, R7, P0 ;  /* 0x000000017f1b7824 */ /* 0x000fe200000e0607 */
[----:B------:R-:W-:Y:S01]  /*09b0*/  IADD3 R122, P0, R122, R30, RZ ;  /* 0x0000001e7a7a7210 */ /* 0x000fe20007f1e0ff */
[----:B------:R-:W-:Y:S01]  /*09c0*/  IMAD R4, R22, c[0x0][0x19c], R15 ;  /* 0x0000670016047a24 */ /* 0x000fe200078e020f */
[----:B------:R-:W-:Y:S01]  /*09d0*/  LEA.HI R10, R16, R16, RZ, 0x1 ;  /* 0x00000010100a7211 */ /* 0x000fe200078f08ff */
[----:B------:R-:W-:Y:S01]  /*09e0*/  IMAD R7, R23, c[0x0][0x1a0], RZ ;  /* 0x0000680017077a24 */ /* 0x000fe200078e02ff */
[----:B------:R-:W-:Y:S01]  /*09f0*/  SHF.R.S32.HI R15, RZ, 0x1f, R98 ;  /* 0x0000001fff0f7819 */ /* 0x000fe20000011462 */
[----:B------:R-:W-:Y:S01]  /*0a00*/  IMAD.WIDE.U32 R28, R22, c[0x0][0x1a0], R126 ;  /* 0x00006800161c7a25 */ /* 0x000fe200078e007e */
[----:B------:R-:W-:-:S02]  /*0a10*/  IADD3.X R123, R9, R31, R4, P0, !PT ;  /* 0x0000001f097b7210 */ /* 0x000fc400007fe404 */
[--C-:B------:R-:W-:Y:S01]  /*0a20*/  SHF.R.S32.HI R18, RZ, 0x1, R10.reuse ;  /* 0x00000001ff127819 */ /* 0x100fe2000001140a */
[----:B------:R-:W-:Y:S01]  /*0a30*/  IMAD R7, R22, c[0x0][0x1a4], R7 ;  /* 0x0000690016077a24 */ /* 0x000fe200078e0207 */
[----:B------:R-:W-:Y:S01]  /*0a40*/  IADD3 R8, P0, R8, R28, RZ ;  /* 0x0000001c08087210 */ /* 0x000fe20007f1e0ff */
[C---:B------:R-:W-:Y:S01]  /*0a50*/  IMAD R125, R15.reuse, c[0x0][0x1b0], RZ ;  /* 0x00006c000f7d7a24 */ /* 0x040fe200078e02ff */
[----:B------:R-:W-:Y:S01]  /*0a60*/  SHF.R.S32.HI R17, RZ, 0x1f, R10 ;  /* 0x0000001fff117819 */ /* 0x000fe2000001140a */
[----:B------:R-:W-:Y:S01]  /*0a70*/  IMAD R101, R15, c[0x0][0x1b8], RZ ;  /* 0x00006e000f657a24 */ /* 0x000fe200078e02ff */
[----:B------:R-:W-:Y:S01]  /*0a80*/  IADD3.X R9, R6, R29, R7, P0, !PT ;  /* 0x0000001d06097210 */ /* 0x000fe200007fe407 */
[----:B------:R-:W-:Y:S01]  /*0a90*/  IMAD.IADD R6, R121, 0x1, -R20 ;  /* 0x0000000179067824 */ /* 0x000fe200078e0a14 */
[----:B------:R-:W-:Y:S01]  /*0aa0*/  LEA.HI R17, R17, R18, RZ, 0x2 ;  /* 0x0000001211117211 */ /* 0x000fe200078f10ff */
[----:B------:R-:W-:Y:S01]  /*0ab0*/  IMAD R29, R25, c[0x0][0x1a8], RZ ;  /* 0x00006a00191d7a24 */ /* 0x000fe200078e02ff */
[----:B------:R-:W-:Y:S01]  /*0ac0*/  LOP3.LUT R7, R3, 0xffffffe0, RZ, 0xc0, !PT ;  /* 0xffffffe003077812 */ /* 0x000fe200078ec0ff */
[----:B------:R-:W-:Y:S01]  /*0ad0*/  IMAD R125, R98, c[0x0][0x1b4], R125 ;  /* 0x00006d00627d7a24 */ /* 0x000fe200078e027d */
[----:B------:R-:W-:Y:S01]  /*0ae0*/  ISETP.GE.AND P0, PT, R22, R6, PT ;  /* 0x000000061600720c */ /* 0x000fe20003f06270 */
[C---:B------:R-:W-:Y:S01]  /*0af0*/  IMAD R101, R98.reuse, c[0x0][0x1bc], R101 ;  /* 0x00006f0062657a24 */ /* 0x040fe200078e0265 */
[----:B------:R-:W-:Y:S01]  /*0b00*/  LOP3.LUT R17, R17, 0xfffffffc, RZ, 0xc0, !PT ;  /* 0xfffffffc11117812 */ /* 0x000fe200078ec0ff */
[----:B------:R-:W-:-:S04]  /*0b10*/  IMAD.WIDE.U32 R122, R98, c[0x0][0x1b0], R122 ;  /* 0x00006c00627a7a25 */ /* 0x000fc800078e007a */
[----:B------:R-:W-:Y:S02]  /*0b20*/  IMAD.IADD R18, R18, 0x1, -R17 ;  /* 0x0000000112127824 */ /* 0x000fe400078e0a11 */
[----:B------:R-:W-:Y:S02]  /*0b30*/  IMAD.MOV.U32 R3, RZ, RZ, 0x10 ;  /* 0x00000010ff037424 */ /* 0x000fe400078e00ff */
[----:B------:R-:W-:Y:S01]  /*0b40*/  IMAD.WIDE.U32 R98, R98, c[0x0][0x1b8], R8 ;  /* 0x00006e0062627a25 */ /* 0x000fe200078e0008 */
[----:B------:R-:W-:-:S03]  /*0b50*/  LOP3.LUT P1, RZ, R18, 0x2, RZ, 0xc0, !PT ;  /* 0x0000000212ff7812 */ /* 0x000fc6000782c0ff */
[C---:B------:R-:W-:Y:S01]  /*0b60*/  IMAD R29, R24.reuse, c[0x0][0x1ac], R29 ;  /* 0x00006b00181d7a24 */ /* 0x040fe200078e021d */
[----:B------:R-:W-:Y:S01]  /*0b70*/  SEL R4, R3, 0xfffffff0, !P1 ;  /* 0xfffffff003047807 */ /* 0x000fe20004800000 */
[----:B------:R-:W-:-:S04]  /*0b80*/  IMAD.WIDE.U32 R26, R24, c[0x0][0x1a8], R26 ;  /* 0x00006a00181a7a25 */ /* 0x000fc800078e001a */
[----:B------:R-:W-:-:S04]  /*0b90*/  IMAD.WIDE R128, R129, 0x40, R22 ;  /* 0x0000004081807825 */ /* 0x000fc800078e0216 */
[----:B------:R-:W-:Y:S02]  /*0ba0*/  IMAD.IADD R116, R0, 0x1, -R7 ;  /* 0x0000000100747824 */ /* 0x000fe400078e0a07 */
        /* <DEDUP_REMOVED lines=37> */
.L_x_224:
[----:B------:R-:W-:Y:S05]  /*0e00*/  BSYNC B0 ;  /* 0x0000000000007941 */ /* 0x000fea0003800000 */
.L_x_223:
        /* <DEDUP_REMOVED lines=40> */
.L_x_226:
[----:B------:R-:W-:Y:S05]  /*1090*/  BSYNC B0 ;  /* 0x0000000000007941 */ /* 0x000fea0003800000 */
.L_x_225:
        /* <DEDUP_REMOVED lines=38> */
.L_x_228:
[----:B------:R-:W-:Y:S05]  /*1300*/  BSYNC B0 ;  /* 0x0000000000007941 */ /* 0x000fea0003800000 */
.L_x_227:
[----:B------:R-:W-:Y:S01]  /*1310*/  ISETP.GE.AND P0, PT, R9, R6, PT ;  /* 0x000000060900720c */ /* 0x000fe20003f06270 */
        /* <DEDUP_REMOVED lines=33> */
.L_x_230:
[----:B------:R-:W-:Y:S05]  /*1530*/  BSYNC B0 ;  /* 0x0000000000007941 */ /* 0x000fea0003800000 */
.L_x_229:
[----:B------:R-:W-:Y:S01]  /*1540*/  ISETP.NE.U32.AND P2, PT, RZ, c[0x0][0x318], PT ;  /* 0x0000c600ff007a0c */ /* 0x000fe20003f45070 */
[----:B------:R-:W0:Y:S01]  /*1550*/  LDGDEPBAR ;  /* 0x00000000000079af */ /* 0x000e220000000000 */
[----:B------:R-:W-:Y:S01]  /*1560*/  LOP3.LUT R17, R10, 0x7fffffe, RZ, 0xc0, !PT ;  /* 0x07fffffe0a117812 */ /* 0x000fe200078ec0ff */
[----:B------:R-:W-:Y:S01]  /*1570*/  ULDC.64 UR4, c[0x0][0x1a0] ;  /* 0x0000680000047ab9 */ /* 0x000fe20000000a00 */
[----:B------:R-:W-:-:S13]  /*1580*/  ISETP.NE.AND.EX P2, PT, RZ, c[0x0][0x31c], PT, P2 ;  /* 0x0000c700ff007a0c */ /* 0x000fda0003f45320 */
[----:B------:R-:W-:Y:S01]  /*1590*/  @P2 SHF.R.S32.HI R8, RZ, 0x1f, R14 ;  /* 0x0000001fff082819 */ /* 0x000fe2000001140e */
[----:B------:R-:W-:-:S04]  /*15a0*/  @P2 IMAD.WIDE.U32 R24, R14, c[0x0][0x320], R24 ;  /* 0x0000c8000e182a25 */ /* 0x000fc800078e0018 */
[----:B------:R-:W-:Y:S01]  /*15b0*/  @P2 IMAD R15, R8, c[0x0][0x320], RZ ;  /* 0x0000c800080f2a24 */ /* 0x000fe200078e02ff */
[----:B-1----:R-:W-:Y:S01]  /*15c0*/  @P2 LEA R26, P0, R24, c[0x0][0x318], 0x2 ;  /* 0x0000c600181a2a11 */ /* 0x002fe200078010ff */
[----:B------:R-:W-:-:S04]  /*15d0*/  DEPBAR.LE SB0, 0x0 ;  /* 0x000080000000791a */ /* 0x000fc80000000000 */
[----:B------:R-:W-:-:S04]  /*15e0*/  @P2 IMAD R15, R14, c[0x0][0x324], R15 ;  /* 0x0000c9000e0f2a24 */ /* 0x000fc800078e020f */
[----:B------:R-:W-:-:S05]  /*15f0*/  @P2 IMAD.IADD R15, R25, 0x1, R15 ;  /* 0x00000001190f2824 */ /* 0x000fca00078e020f */
[----:B------:R-:W-:-:S05]  /*1600*/  @P2 LEA.HI.X R27, R24, c[0x0][0x31c], R15, 0x2, P0 ;  /* 0x0000c700181b2a11 */ /* 0x000fca00000f140f */
[----:B------:R-:W3:Y:S01]  /*1610*/  @P2 LDG.E R8, [R26.64] ;  /* 0x0000000c1a082981 */ /* 0x000ee2000c1e1900 */
[----:B------:R-:W-:Y:S01]  /*1620*/  IMAD.IADD R10, R16, 0x1, -R17 ;  /* 0x00000001100a7824 */ /* 0x000fe200078e0a11 */
[----:B------:R-:W-:Y:S01]  /*1630*/  LOP3.LUT R17, R11, 0xfffffff8, RZ, 0xc0, !PT ;  /* 0xfffffff80b117812 */ /* 0x000fe200078ec0ff */
[----:B------:R-:W-:Y:S01]  /*1640*/  IMAD.SHL.U32 R18, R18, 0x40, RZ ;  /* 0x0000004012127824 */ /* 0x000fe200078e00ff */
[----:B------:R-:W-:Y:S01]  /*1650*/  SHF.R.S32.HI R14, RZ, 0x4, R5 ;  /* 0x00000004ff0e7819 */ /* 0x000fe20000011405 */
[----:B------:R-:W-:Y:S01]  /*1660*/  USHF.L.U64.HI UR6, UR4, UR6, UR5 ;  /* 0x0000000604067299 */ /* 0x000fe20008010205 */
[----:B------:R-:W-:Y:S01]  /*1670*/  SHF.R.S32.HI R11, RZ, 0x1f, R116 ;  /* 0x0000001fff0b7819 */ /* 0x000fe20000011474 */
[C---:B------:R-:W-:Y:S01]  /*1680*/  IMAD.IADD R17, R0.reuse, 0x1, -R17 ;  /* 0x0000000100117824 */ /* 0x040fe200078e0a11 */
[----:B------:R-:W-:Y:S01]  /*1690*/  LEA.HI R5, R5, R14, RZ, 0x1 ;  /* 0x0000000e05057211 */ /* 0x000fe200078f08ff */
[----:B------:R-:W-:Y:S01]  /*16a0*/  USHF.L.U32 UR14, UR4, 0x6, URZ ;  /* 0x00000006040e7899 */ /* 0x000fe2000800063f */
[----:B------:R-:W-:Y:S01]  /*16b0*/  SHF.R.S32.HI R15, RZ, 0x1f, R16 ;  /* 0x0000001fff0f7819 */ /* 0x000fe20000011410 */
[----:B------:R-:W-:Y:S01]  /*16c0*/  IMAD.MOV.U32 R100, RZ, RZ, R98 ;  /* 0x000000ffff647224 */ /* 0x000fe200078e0062 */
[----:B------:R-:W-:Y:S01]  /*16d0*/  LEA.HI R116, R11, R116, RZ, 0x2 ;  /* 0x000000740b747211 */ /* 0x000fe200078f10ff */
[----:B------:R-:W-:Y:S01]  /*16e0*/  IMAD.SHL.U32 R117, R0, 0x2, RZ ;  /* 0x0000000200757824 */ /* 0x000fe200078e00ff */
[----:B------:R-:W-:Y:S01]  /*16f0*/  LOP3.LUT R11, R5, 0xfffffffe, RZ, 0xc0, !PT ;  /* 0xfffffffe050b7812 */ /* 0x000fe200078ec0ff */
[----:B------:R-:W-:Y:S01]  /*1700*/  IMAD.MOV.U32 R0, RZ, RZ, RZ ;  /* 0x000000ffff007224 */ /* 0x000fe200078e00ff */
[----:B------:R-:W-:Y:S01]  /*1710*/  LEA.HI R16, R15, R16, RZ, 0x3 ;  /* 0x000000100f107211 */ /* 0x000fe200078f18ff */
[----:B------:R-:W-:Y:S01]  /*1720*/  BSSY B0, `(.L_x_231) ;  /* 0x0000050000007945 */ /* 0x000fe20003800000 */
[----:B------:R-:W-:Y:S01]  /*1730*/  LEA.HI R5, R17, R17, RZ, 0x1 ;  /* 0x0000001111057211 */ /* 0x000fe200078f08ff */
[----:B------:R-:W-:Y:S01]  /*1740*/  IMAD.IADD R11, R14, 0x1, -R11 ;  /* 0x000000010e0b7824 */ /* 0x000fe200078e0a0b */
[----:B------:R-:W-:Y:S01]  /*1750*/  SHF.R.S32.HI R15, RZ, 0x1f, R12 ;  /* 0x0000001fff0f7819 */ /* 0x000fe2000001140c */
[----:B------:R-:W-:Y:S01]  /*1760*/  IMAD.SHL.U32 R16, R16, 0x20, RZ ;  /* 0x0000002010107824 */ /* 0x000fe200078e00ff */
[----:B------:R-:W-:Y:S01]  /*1770*/  LOP3.LUT R14, R5, 0x7fffffe, RZ, 0xc0, !PT ;  /* 0x07fffffe050e7812 */ /* 0x000fe200078ec0ff */
[----:B------:R-:W-:Y:S01]  /*1780*/  IMAD.SHL.U32 R21, R11, 0x8, RZ ;  /* 0x000000080b157824 */ /* 0x000fe200078e00ff */
[----:B------:R-:W-:Y:S01]  /*1790*/  LEA.HI R15, R15, R12, RZ, 0x2 ;  /* 0x0000000c0f0f7211 */ /* 0x000fe200078f10ff */
[----:B------:R-:W-:Y:S01]  /*17a0*/  BAR.SYNC.DEFER_BLOCKING 0x0 ;  /* 0x0000000000007b1d */ /* 0x000fe20000010000 */
[----:B------:R-:W-:Y:S01]  /*17b0*/  ISETP.GE.AND P0, PT, R22, R6, PT ;  /* 0x000000061600720c */ /* 0x000fe20003f06270 */
[----:B------:R-:W-:Y:S01]  /*17c0*/  IMAD.IADD R14, R17, 0x1, -R14 ;  /* 0x00000001110e7824 */ /* 0x000fe200078e0a0e */
[----:B------:R-:W-:Y:S01]  /*17d0*/  LOP3.LUT R115, R15, 0xfffffffc, RZ, 0xc0, !PT ;  /* 0xfffffffc0f737812 */ /* 0x000fe200078ec0ff */
[----:B------:R-:W-:Y:S01]  /*17e0*/  IMAD R15, R12, 0x10, R20 ;  /* 0x000000100c0f7824 */ /* 0x000fe200078e0214 */
[----:B------:R-:W-:Y:S01]  /*17f0*/  LOP3.LUT R17, R16, 0xffffff00, RZ, 0xc0, !PT ;  /* 0xffffff0010117812 */ /* 0x000fe200078ec0ff */
[----:B------:R-:W-:Y:S01]  /*1800*/  IMAD R14, R11, 0x8, R14 ;  /* 0x000000080b0e7824 */ /* 0x000fe200078e020e */
[----:B------:R-:W-:Y:S01]  /*1810*/  LOP3.LUT R18, R18, 0xc0, RZ, 0xc0, !PT ;  /* 0x000000c012127812 */ /* 0x000fe200078ec0ff */
[C---:B------:R-:W-:Y:S01]  /*1820*/  IMAD.IADD R115, R12.reuse, 0x1, -R115 ;  /* 0x000000010c737824 */ /* 0x040fe200078e0a73 */
[----:B------:R-:W3:Y:S01]  /*1830*/  @P2 MUFU.RCP R11, c[0x0][0x238] ;  /* 0x00008e00000b2b08 */ /* 0x000ee20000001000 */
[----:B------:R-:W-:Y:S01]  /*1840*/  IMAD R19, R12, 0x200, R17 ;  /* 0x000002000c137824 */ /* 0x000fe200078e0211 */
[----:B------:R-:W-:Y:S01]  /*1850*/  SHF.R.S32.HI R12, RZ, 0x1, R5 ;  /* 0x00000001ff0c7819 */ /* 0x000fe20000011405 */
[----:B------:R-:W-:Y:S01]  /*1860*/  IMAD R5, R10, 0x20, R17 ;  /* 0x000000200a057824 */ /* 0x000fe200078e0211 */
[----:B------:R-:W-:Y:S01]  /*1870*/  LOP3.LUT R21, R18, 0x8, R21, 0xf8, !PT ;  /* 0x0000000812157812 */ /* 0x000fe200078ef815 */
[----:B------:R-:W-:Y:S01]  /*1880*/  IMAD R19, R10, 0x20, R19 ;  /* 0x000000200a137824 */ /* 0x000fe200078e0213 */
[C---:B------:R-:W-:Y:S01]  /*1890*/  LOP3.LUT P1, RZ, R12.reuse, 0x2, RZ, 0xc0, !PT ;  /* 0x000000020cff7812 */ /* 0x040fe2000782c0ff */
[----:B------:R-:W-:Y:S01]  /*18a0*/  IMAD.SHL.U32 R12, R12, 0x40, RZ ;  /* 0x000000400c0c7824 */ /* 0x000fe200078e00ff */
[----:B------:R-:W-:Y:S01]  /*18b0*/  SHF.R.U32.HI R18, RZ, 0x3, R18 ;  /* 0x00000003ff127819 */ /* 0x000fe20000011612 */
[----:B------:R-:W-:Y:S01]  /*18c0*/  IMAD.SHL.U32 R10, R13, 0x8, RZ ;  /* 0x000000080d0a7824 */ /* 0x000fe200078e00ff */
[----:B------:R-:W-:Y:S01]  /*18d0*/  SHF.R.S32.HI R116, RZ, 0x2, R116 ;  /* 0x00000002ff747819 */ /* 0x000fe20000011474 */
[C---:B------:R-:W-:Y:S01]  /*18e0*/  IMAD R22, R97.reuse, UR6, RZ ;  /* 0x0000000661167c24 */ /* 0x040fe2000f8e02ff */
[----:B------:R-:W-:Y:S01]  /*18f0*/  LOP3.LUT R13, R12, 0xc0, RZ, 0xc0, !PT ;  /* 0x000000c00c0d7812 */ /* 0x000fe200078ec0ff */
[----:B------:R-:W-:Y:S01]  /*1900*/  IMAD.WIDE.U32 R16, R97, UR14, R100 ;  /* 0x0000000e61107c25 */ /* 0x000fe2000f8e0064 */
[----:B------:R-:W-:Y:S01]  /*1910*/  LOP3.LUT R18, R21, R18, RZ, 0x3c, !PT ;  /* 0x0000001215127212 */ /* 0x000fe200078e3cff */
[----:B------:R1:W-:Y:S01]  /*1920*/  @P0 STS [R118+0x6000], RZ ;  /* 0x006000ff76000388 */ /* 0x0003e20000000800 */
[----:B------:R-:W-:Y:S01]  /*1930*/  LOP3.LUT R10, R13, 0x8, R10, 0xf8, !PT ;  /* 0x000000080d0a7812 */ /* 0x000fe200078ef80a */
[----:B------:R-:W-:Y:S01]  /*1940*/  IMAD R7, R7, UR14, R22 ;  /* 0x0000000e07077c24 */ /* 0x000fe2000f8e0216 */
[----:B------:R-:W-:Y:S01]  /*1950*/  SHF.R.U32.HI R13, RZ, 0x3, R13 ;  /* 0x00000003ff0d7819 */ /* 0x000fe2000001160d */
[----:B------:R1:W-:Y:S01]  /*1960*/  @P0 STS [R118+0x6004], RZ ;  /* 0x006004ff76000388 */ /* 0x0003e20000000800 */
[----:B------:R-:W-:Y:S01]  /*1970*/  IADD3 R15, R15, 0x1, R116 ;  /* 0x000000010f0f7810 */ /* 0x000fe20007ffe074 */
[----:B------:R-:W-:Y:S01]  /*1980*/  IMAD.IADD R113, R18, 0x1, R19 ;  /* 0x0000000112717824 */ /* 0x000fe200078e0213 */
[----:B------:R-:W-:Y:S01]  /*1990*/  LOP3.LUT R13, R10, R13, RZ, 0x3c, !PT ;  /* 0x0000000d0a0d7212 */ /* 0x000fe200078e3cff */
[----:B------:R1:W-:Y:S01]  /*19a0*/  @P0 STS.64 [R118+0x6008], RZ ;  /* 0x006008ff76000388 */ /* 0x0003e20000000a00 */
[----:B------:R-:W-:Y:S01]  /*19b0*/  IADD3 R15, R2, R15, -R121 ;  /* 0x0000000f020f7210 */ /* 0x000fe20007ffe879 */
[----:B------:R-:W-:Y:S01]  /*19c0*/  IMAD.IADD R5, R18, 0x1, R5 ;  /* 0x0000000112057824 */ /* 0x000fe200078e0205 */
[----:B------:R-:W-:Y:S01]  /*19d0*/  LOP3.LUT R117, R117, 0x6, RZ, 0xc0, !PT ;  /* 0x0000000675757812 */ /* 0x000fe200078ec0ff */
[----:B------:R1:W-:Y:S01]  /*19e0*/  @P0 STS.128 [R118+0x7000], RZ ;  /* 0x007000ff76000388 */ /* 0x0003e20000000c00 */
[----:B------:R-:W-:Y:S01]  /*19f0*/  IMAD.U32 R112, R14, 0x20, R13 ;  /* 0x000000200e707824 */ /* 0x000fe200078e000d */
[----:B------:R-:W-:Y:S01]  /*1a00*/  SEL R3, R3, 0xfffffff0, !P1 ;  /* 0xfffffff003037807 */ /* 0x000fe20004800000 */
[----:B------:R-:W-:Y:S01]  /*1a10*/  IMAD.SHL.U32 R113, R113, 0x2, RZ ;  /* 0x0000000271717824 */ /* 0x000fe200078e00ff */
[----:B------:R1:W-:Y:S01]  /*1a20*/  @P0 STS.128 [R118+0x8000], RZ ;  /* 0x008000ff76000388 */ /* 0x0003e20000000c00 */
[----:B---3--:R-:W-:-:S02]  /*1a30*/  @P2 FMUL.FTZ R0, R8, R11 ;  /* 0x0000000b08002220 */ /* 0x008fc40000410000 */
[----:B------:R-:W-:Y:S01]  /*1a40*/  IMAD.IADD R8, R17, 0x1, R7 ;  /* 0x0000000111087824 */ /* 0x000fe200078e0207 */
[----:B------:R-:W-:Y:S01]  /*1a50*/  IADD3 R7, R15, c[0x0][0x2e8], RZ ;  /* 0x0000ba000f077a10 */ /* 0x000fe20007ffe0ff */
[----:B------:R-:W-:Y:S05]  /*1a60*/  @P0 BRA `(.L_x_232) ;  /* 0x000001b000000947 */ /* 0x000fea0003800000 */
[----:B-1----:R-:W-:Y:S02]  /*1a70*/  ISETP.GE.AND P3, PT, R126, c[0x0][0x220], PT ;  /* 0x000088007e007a0c */ /* 0x002fe40003f66270 */
        /* <DEDUP_REMOVED lines=26> */
.L_x_232:
[----:B-1----:R-:W-:Y:S05]  /*1c20*/  BSYNC B0 ;  /* 0x0000000000007941 */ /* 0x002fea0003800000 */
.L_x_231:
        /* <DEDUP_REMOVED lines=36> */
.L_x_234:
[----:B------:R-:W-:Y:S05]  /*1e70*/  BSYNC B0 ;  /* 0x0000000000007941 */ /* 0x000fea0003800000 */
.L_x_233:
[----:B------:R-:W-:Y:S01]  /*1e80*/  IMAD.SHL.U32 R112, R112, 0x2, RZ ;  /* 0x0000000270707824 */ /* 0x000fe200078e00ff */
[----:B------:R-:W-:Y:S01]  /*1e90*/  LDSM.16.M88.4 R72, [R113] ;  /* 0x000000007148783b */ /* 0x000fe20000000200 */
[----:B------:R-:W-:Y:S01]  /*1ea0*/  IMAD R111, R4, 0x2, R113 ;  /* 0x00000002046f7824 */ /* 0x000fe200078e0271 */
[----:B------:R-:W-:Y:S01]  /*1eb0*/  IMNMX R103, R7, R2, PT ;  /* 0x0000000207677217 */ /* 0x000fe20003800200 */
[----:B------:R-:W-:Y:S01]  /*1ec0*/  IMAD R109, R3, 0x2, R112 ;  /* 0x00000002036d7824 */ /* 0x000fe200078e0270 */
[----:B------:R-:W5:Y:S01]  /*1ed0*/  LDSM.16.M88.4 R16, [R112+0x3000] ;  /* 0x003000007010783b */ /* 0x000f620000000200 */
[----:B------:R-:W-:-:S03]  /*1ee0*/  IMAD R3, R97, 0x40, R117 ;  /* 0x0000004061037824 */ /* 0x000fc600078e0275 */
[----:B------:R-:W-:Y:S04]  /*1ef0*/  LDSM.16.M88.4 R32, [R111] ;  /* 0x000000006f20783b */ /* 0x000fe80000000200 */
[----:B---34-:R-:W-:Y:S04]  /*1f00*/  LDSM.16.M88.4 R8, [R109+0x3000] ;  /* 0x003000006d08783b */ /* 0x018fe80000000200 */
[----:B------:R-:W3:Y:S04]  /*1f10*/  LDSM.16.M88.4 R48, [R112+0x3400] ;  /* 0x003400007030783b */ /* 0x000ee80000000200 */
[----:B------:R-:W4:Y:S04]  /*1f20*/  LDSM.16.M88.4 R40, [R112+0x3800] ;  /* 0x003800007028783b */ /* 0x000f280000000200 */
[----:B------:R-:W1:Y:S04]  /*1f30*/  LDSM.16.M88.4 R12, [R112+0x3c00] ;  /* 0x003c0000700c783b */ /* 0x000e680000000200 */
[----:B------:R-:W-:Y:S04]  /*1f40*/  LDSM.16.M88.4 R84, [R113+0x1000] ;  /* 0x001000007154783b */ /* 0x000fe80000000200 */
[----:B--2---:R-:W2:Y:S04]  /*1f50*/  LDSM.16.M88.4 R28, [R112+0x4000] ;  /* 0x00400000701c783b */ /* 0x004ea80000000200 */
[----:B------:R-:W1:Y:S04]  /*1f60*/  LDSM.16.M88.4 R60, [R109+0x3400] ;  /* 0x003400006d3c783b */ /* 0x000e680000000200 */
[----:B------:R-:W1:Y:S01]  /*1f70*/  LDSM.16.M88.4 R56, [R109+0x3800] ;  /* 0x003800006d38783b */ /* 0x000e620000000200 */
[C---:B-----5:R-:W-:Y:S03]  /*1f80*/  HMMA.16816.F32.BF16 R20, R72.reuse, R16, RZ ;  /* 0x000000104814723c */ /* 0x060fe600000418ff */
[----:B------:R-:W5:Y:S04]  /*1f90*/  LDSM.16.M88.4 R36, [R109+0x3c00] ;  /* 0x003c00006d24783b */ /* 0x000f680000000200 */
[----:B------:R-:W-:Y:S01]  /*1fa0*/  LDSM.16.M88.4 R68, [R111+0x1000] ;  /* 0x001000006f44783b */ /* 0x000fe20000000200 */
[C---:B------:R-:W-:Y:S03]  /*1fb0*/  HMMA.16816.F32.BF16 R16, R72.reuse, R18, RZ ;  /* 0x000000124810723c */ /* 0x040fe600000418ff */
[----:B------:R-:W-:Y:S04]  /*1fc0*/  LDSM.16.M88.4 R24, [R112+0x4400] ;  /* 0x004400007018783b */ /* 0x000fe80000000200 */
[----:B------:R-:W-:Y:S01]  /*1fd0*/  LDSM.16.M88.4 R80, [R112+0x4c00] ;  /* 0x004c00007050783b */ /* 0x000fe20000000200 */
[----:B---3--:R-:W-:Y:S03]  /*1fe0*/  HMMA.16816.F32.BF16 R52, R72, R48, RZ ;  /* 0x000000304834723c */ /* 0x008fe600000418ff */
[----:B------:R-:W-:Y:S04]  /*1ff0*/  LDSM.16.M88.4 R64, [R109+0x4400] ;  /* 0x004400006d40783b */ /* 0x000fe80000000200 */
[----:B------:R-:W0:Y:S01]  /*2000*/  LDGDEPBAR ;  /* 0x00000000000079af */ /* 0x000e220000000000 */
[----:B------:R-:W-:Y:S08]  /*2010*/  HMMA.16816.F32.BF16 R20, R32, R8, R20 ;  /* 0x000000082014723c */ /* 0x000ff00000041814 */
[C---:B----4-:R-:W-:Y:S08]  /*2020*/  HMMA.16816.F32.BF16 R44, R72.reuse, R40, RZ ;  /* 0x00000028482c723c */ /* 0x050ff000000418ff */
[C---:B------:R-:W-:Y:S08]  /*2030*/  HMMA.16816.F32.BF16 R48, R72.reuse, R50, RZ ;  /* 0x000000324830723c */ /* 0x040ff000000418ff */
[C---:B------:R-:W-:Y:S08]  /*2040*/  HMMA.16816.F32.BF16 R40, R72.reuse, R42, RZ ;  /* 0x0000002a4828723c */ /* 0x040ff000000418ff */
[C---:B-1----:R-:W-:Y:S08]  /*2050*/  HMMA.16816.F32.BF16 R76, R72.reuse, R12, RZ ;  /* 0x0000000c484c723c */ /* 0x042ff000000418ff */
[----:B------:R-:W-:Y:S01]  /*2060*/  HMMA.16816.F32.BF16 R72, R72, R14, RZ ;  /* 0x0000000e4848723c */ /* 0x000fe200000418ff */
[----:B------:R-:W-:Y:S07]  /*2070*/  LDSM.16.M88.4 R12, [R112+0x4800] ;  /* 0x00480000700c783b */ /* 0x000fee0000000200 */
[----:B------:R-:W-:Y:S01]  /*2080*/  HMMA.16816.F32.BF16 R16, R32, R10, R16 ;  /* 0x0000000a2010723c */ /* 0x000fe20000041810 */
[----:B------:R-:W1:Y:S07]  /*2090*/  LDSM.16.M88.4 R8, [R109+0x4000] ;  /* 0x004000006d08783b */ /* 0x000e6e0000000200 */
[----:B--2---:R-:W-:Y:S08]  /*20a0*/  HMMA.16816.F32.BF16 R20, R84, R28, R20 ;  /* 0x0000001c5414723c */ /* 0x004ff00000041814 */
[C---:B------:R-:W-:Y:S08]  /*20b0*/  HMMA.16816.F32.BF16 R52, R32.reuse, R60, R52 ;  /* 0x0000003c2034723c */ /* 0x040ff00000041834 */
[C---:B------:R-:W-:Y:S01]  /*20c0*/  HMMA.16816.F32.BF16 R48, R32.reuse, R62, R48 ;  /* 0x0000003e2030723c */ /* 0x040fe20000041830 */
[----:B------:R-:W-:Y:S07]  /*20d0*/  LDSM.16.M88.4 R60, [R109+0x4800] ;  /* 0x004800006d3c783b */ /* 0x000fee0000000200 */
[C---:B------:R-:W-:Y:S08]  /*20e0*/  HMMA.16816.F32.BF16 R44, R32.reuse, R56, R44 ;  /* 0x00000038202c723c */ /* 0x040ff0000004182c */
[C---:B------:R-:W-:Y:S01]  /*20f0*/  HMMA.16816.F32.BF16 R40, R32.reuse, R58, R40 ;  /* 0x0000003a2028723c */ /* 0x040fe20000041828 */
[----:B------:R-:W-:Y:S07]  /*2100*/  LDSM.16.M88.4 R56, [R109+0x4c00] ;  /* 0x004c00006d38783b */ /* 0x000fee0000000200 */
[C---:B-----5:R-:W-:Y:S08]  /*2110*/  HMMA.16816.F32.BF16 R76, R32.reuse, R36, R76 ;  /* 0x00000024204c723c */ /* 0x060ff0000004184c */
[----:B------:R-:W-:Y:S01]  /*2120*/  HMMA.16816.F32.BF16 R72, R32, R38, R72 ;  /* 0x000000262048723c */ /* 0x000fe20000041848 */
[----:B------:R-:W-:Y:S04]  /*2130*/  LDSM.16.M88.4 R36, [R113+0x2000] ;  /* 0x002000007124783b */ /* 0x000fe80000000200 */
[----:B------:R-:W2:Y:S03]  /*2140*/  LDSM.16.M88.4 R32, [R112+0x5000] ;  /* 0x005000007020783b */ /* 0x000ea60000000200 */
[----:B------:R-:W-:Y:S01]  /*2150*/  HMMA.16816.F32.BF16 R16, R84, R30, R16 ;  /* 0x0000001e5410723c */ /* 0x000fe20000041810 */
[----:B------:R-:W-:Y:S07]  /*2160*/  LDSM.16.M88.4 R28, [R112+0x5400] ;  /* 0x00540000701c783b */ /* 0x000fee0000000200 */
[----:B-1----:R-:W-:Y:S08]  /*2170*/  HMMA.16816.F32.BF16 R20, R68, R8, R20 ;  /* 0x000000084414723c */ /* 0x002ff00000041814 */
[C---:B------:R-:W-:Y:S08]  /*2180*/  HMMA.16816.F32.BF16 R52, R84.reuse, R24, R52 ;  /* 0x000000185434723c */ /* 0x040ff00000041834 */
[C---:B------:R-:W-:Y:S08]  /*2190*/  HMMA.16816.F32.BF16 R44, R84.reuse, R12, R44 ;  /* 0x0000000c542c723c */ /* 0x040ff0000004182c */
[----:B------:R-:W-:Y:S01]  /*21a0*/  HMMA.16816.F32.BF16 R40, R84, R14, R40 ;  /* 0x0000000e5428723c */ /* 0x000fe20000041828 */
[----:B------:R-:W-:Y:S07]  /*21b0*/  LDSM.16.M88.4 R12, [R111+0x2000] ;  /* 0x002000006f0c783b */ /* 0x000fee0000000200 */
[----:B------:R-:W-:Y:S01]  /*21c0*/  HMMA.16816.F32.BF16 R16, R68, R10, R16 ;  /* 0x0000000a4410723c */ /* 0x000fe20000041810 */
[----:B------:R-:W1:Y:S07]  /*21d0*/  LDSM.16.M88.4 R8, [R109+0x5000] ;  /* 0x005000006d08783b */ /* 0x000e6e0000000200 */
[----:B------:R-:W-:Y:S01]  /*21e0*/  HMMA.16816.F32.BF16 R48, R84, R26, R48 ;  /* 0x0000001a5430723c */ /* 0x000fe20000041830 */
[----:B------:R-:W3:Y:S07]  /*21f0*/  LDSM.16.M88.4 R24, [R112+0x5800] ;  /* 0x005800007018783b */ /* 0x000eee0000000200 */
[----:B--2---:R-:W-:Y:S08]  /*2200*/  HMMA.16816.F32.BF16 R20, R36, R32, R20 ;  /* 0x000000202414723c */ /* 0x004ff00000041814 */
[----:B------:R-:W-:Y:S08]  /*2210*/  HMMA.16816.F32.BF16 R76, R84, R80, R76 ;  /* 0x00000050544c723c */ /* 0x000ff0000004184c */
[----:B------:R-:W-:Y:S08]  /*2220*/  HMMA.16816.F32.BF16 R52, R68, R64, R52 ;  /* 0x000000404434723c */ /* 0x000ff00000041834 */
[----:B------:R-:W-:Y:S01]  /*2230*/  HMMA.16816.F32.BF16 R32, R36, R34, R16 ;  /* 0x000000222420723c */ /* 0x000fe20000041810 */
[----:B------:R-:W2:Y:S07]  /*2240*/  LDSM.16.M88.4 R16, [R112+0x5c00] ;  /* 0x005c00007010783b */ /* 0x000eae0000000200 */
[C---:B------:R-:W-:Y:S08]  /*2250*/  HMMA.16816.F32.BF16 R44, R68.reuse, R60, R44 ;  /* 0x0000003c442c723c */ /* 0x040ff0000004182c */
[C---:B------:R-:W-:Y:S01]  /*2260*/  HMMA.16816.F32.BF16 R40, R68.reuse, R62, R40 ;  /* 0x0000003e4428723c */ /* 0x040fe20000041828 */
[----:B------:R-:W4:Y:S07]  /*2270*/  LDSM.16.M88.4 R60, [R109+0x5400] ;  /* 0x005400006d3c783b */ /* 0x000f2e0000000200 */
[----:B------:R-:W-:Y:S08]  /*2280*/  HMMA.16816.F32.BF16 R48, R68, R66, R48 ;  /* 0x000000424430723c */ /* 0x000ff00000041830 */
[----:B-1----:R-:W-:Y:S07]  /*2290*/  HMMA.16816.F32.BF16 R20, R12, R8, R20 ;  /* 0x000000080c14723c */ /* 0x002fee0000041814 */
[----:B------:R-:W-:Y:S01]  /*22a0*/  IADD3 R9, R7, 0x8, RZ ;  /* 0x0000000807097810 */ /* 0x000fe20007ffe0ff */
[----:B------:R-:W-:Y:S01]  /*22b0*/  HMMA.16816.F32.BF16 R76, R68, R56, R76 ;  /* 0x00000038444c723c */ /* 0x000fe2000004184c */
[----:B------:R-:W-:-:S02]  /*22c0*/  IADD3 R8, R3, 0x1, RZ ;  /* 0x0000000103087810 */ /* 0x000fc40007ffe0ff */
[----:B------:R-:W-:Y:S02]  /*22d0*/  IMNMX R102, R9, R2, PT ;  /* 0x0000000209667217 */ /* 0x000fe40003800200 */
[----:B------:R1:W5:Y:S01]  /*22e0*/  I2F R6, R8 ;  /* 0x0000000800067306 */ /* 0x0003620000201400 */
[C---:B------:R-:W-:Y:S02]  /*22f0*/  ISETP.GE.AND P6, PT, R8.reuse, R103, PT ;  /* 0x000000670800720c */ /* 0x040fe40003fc6270 */
[----:B------:R-:W-:Y:S01]  /*2300*/  HMMA.16816.F32.BF16 R52, R36, R28, R52 ;  /* 0x0000001c2434723c */ /* 0x000fe20000041834 */
[----:B------:R-:W-:Y:S02]  /*2310*/  ISETP.GE.AND P2, PT, R8, R102, PT ;  /* 0x000000660800720c */ /* 0x000fe40003f46270 */
[----:B------:R-:W-:-:S04]  /*2320*/  IADD3 R2, R3, 0x9, RZ ;  /* 0x0000000903027810 */ /* 0x000fc80007ffe0ff */
[C---:B------:R-:W-:Y:S01]  /*2330*/  ISETP.GE.AND P5, PT, R2.reuse, R103, PT ;  /* 0x000000670200720c */ /* 0x040fe20003fa6270 */
[----:B------:R-:W-:Y:S01]  /*2340*/  HMMA.16816.F32.BF16 R32, R12, R10, R32 ;  /* 0x0000000a0c20723c */ /* 0x000fe20000041820 */
[----:B------:R-:W-:Y:S02]  /*2350*/  ISETP.GE.AND P4, PT, R2, R102, PT ;  /* 0x000000660200720c */ /* 0x000fe40003f86270 */
[----:B------:R-:W-:Y:S01]  /*2360*/  IADD3 R28, R3, 0x11, RZ ;  /* 0x00000011031c7810 */ /* 0x000fe20007ffe0ff */
[----:B-1----:R-:W1:Y:S01]  /*2370*/  LDSM.16.M88.4 R8, [R109+0x5800] ;  /* 0x005800006d08783b */ /* 0x002e620000000200 */
[----:B-----5:R-:W-:-:S03]  /*2380*/  FFMA.FTZ R7, R6, R0, R21 ;  /* 0x0000000006077223 */ /* 0x020fc60000010015 */
[----:B---3--:R-:W-:Y:S01]  /*2390*/  HMMA.16816.F32.BF16 R44, R36, R24, R44 ;  /* 0x00000018242c723c */ /* 0x008fe2000004182c */
[----:B------:R-:W-:Y:S01]  /*23a0*/  FFMA.FTZ R23, R6, R0, R23 ;  /* 0x0000000006177223 */ /* 0x000fe20000010017 */
[----:B------:R-:W-:-:S04]  /*23b0*/  FSEL R6, R7, -INF , !P6 ;  /* 0xff80000007067808 */ /* 0x000fc80007000000 */
[----:B------:R-:W-:Y:S02]  /*23c0*/  FSEL R7, R23, -INF , !P2 ;  /* 0xff80000017077808 */ /* 0x000fe40005000000 */
[----:B------:R-:W-:Y:S01]  /*23d0*/  HMMA.16816.F32.BF16 R72, R84, R82, R72 ;  /* 0x000000525448723c */ /* 0x000fe20000041848 */
[C---:B------:R-:W-:Y:S01]  /*23e0*/  IADD3 R24, R3.reuse, 0x8, RZ ;  /* 0x0000000803187810 */ /* 0x040fe20007ffe0ff */
[----:B------:R-:W-:Y:S01]  /*23f0*/  I2F R23, R28 ;  /* 0x0000001c00177306 */ /* 0x000fe20000201400 */
[-C--:B------:R-:W-:Y:S02]  /*2400*/  ISETP.GE.AND P2, PT, R28, R103.reuse, PT ;  /* 0x000000671c00720c */ /* 0x080fe40003f46270 */
[CC--:B------:R-:W-:Y:S02]  /*2410*/  ISETP.GE.AND P3, PT, R24.reuse, R103.reuse, PT ;  /* 0x000000671800720c */ /* 0x0c0fe40003f66270 */
[----:B------:R-:W-:Y:S01]  /*2420*/  ISETP.GE.AND P0, PT, R24, R102, PT ;  /* 0x000000661800720c */ /* 0x000fe20003f06270 */
[C---:B------:R-:W-:Y:S02]  /*2430*/  HMMA.16816.F32.BF16 R48, R36.reuse, R30, R48 ;  /* 0x0000001e2430723c */ /* 0x040fe40000041830 */
[----:B------:R-:W3:Y:S05]  /*2440*/  I2F R25, R24 ;  /* 0x0000001800197306 */ /* 0x000eea0000201400 */
[C---:B------:R-:W-:Y:S01]  /*2450*/  IADD3 R31, R3.reuse, 0x18, RZ ;  /* 0x00000018031f7810 */ /* 0x040fe20007ffe0ff */
[----:B--2---:R-:W-:Y:S01]  /*2460*/  HMMA.16816.F32.BF16 R76, R36, R16, R76 ;  /* 0x00000010244c723c */ /* 0x004fe2000004184c */
[C---:B------:R-:W-:Y:S01]  /*2470*/  IADD3 R30, R3.reuse, 0x19, RZ ;  /* 0x00000019031e7810 */ /* 0x040fe20007ffe0ff */
[----:B------:R3:W2:Y:S05]  /*2480*/  I2F R16, R2 ;  /* 0x0000000200107306 */ /* 0x0006aa0000201400 */
[----:B------:R-:W-:Y:S01]  /*2490*/  IADD3 R17, R3, 0x10, RZ ;  /* 0x0000001003117810 */ /* 0x000fe20007ffe0ff */
[----:B----4-:R-:W-:Y:S02]  /*24a0*/  HMMA.16816.F32.BF16 R52, R12, R60, R52 ;  /* 0x0000003c0c34723c */ /* 0x010fe40000041834 */
[----:B------:R-:W-:Y:S01]  /*24b0*/  I2F R29, R31 ;  /* 0x0000001f001d7306 */ /* 0x000fe20000201400 */
[----:B------:R-:W-:-:S02]  /*24c0*/  ISETP.GE.AND P1, PT, R17, R103, PT ;  /* 0x000000671100720c */ /* 0x000fc40003f26270 */
[----:B------:R-:W-:-:S03]  /*24d0*/  ISETP.GE.AND P6, PT, R17, R102, PT ;  /* 0x000000661100720c */ /* 0x000fc60003fc6270 */
[----:B------:R-:W-:Y:S02]  /*24e0*/  HMMA.16816.F32.BF16 R40, R36, R26, R40 ;  /* 0x0000001a2428723c */ /* 0x000fe40000041828 */
[----:B------:R4:W5:Y:S01]  /*24f0*/  I2F R21, R17 ;  /* 0x0000001100157306 */ /* 0x0009620000201400 */
[-C--:B---3--:R-:W-:Y:S01]  /*2500*/  FFMA.FTZ R2, R25, R0.reuse, R32 ;  /* 0x0000000019027223 */ /* 0x088fe20000010020 */
[----:B------:R-:W-:Y:S01]  /*2510*/  IADD3 R32, R3, 0x20, RZ ;  /* 0x0000002003207810 */ /* 0x000fe20007ffe0ff */
[CC--:B--2---:R-:W-:Y:S02]  /*2520*/  FFMA.FTZ R33, R16.reuse, R0.reuse, R33 ;  /* 0x0000000010217223 */ /* 0x0c4fe40000010021 */
[----:B------:R-:W-:Y:S01]  /*2530*/  FFMA.FTZ R35, R16, R0, R35 ;  /* 0x0000000010237223 */ /* 0x000fe20000010023 */
[----:B------:R-:W-:Y:S01]  /*2540*/  HMMA.16816.F32.BF16 R72, R68, R58, R72 ;  /* 0x0000003a4448723c */ /* 0x000fe20000041848 */
[----:B------:R-:W-:Y:S02]  /*2550*/  FSEL R2, R2, -INF , !P3 ;  /* 0xff80000002027808 */ /* 0x000fe40005800000 */
[----:B------:R-:W-:-:S02]  /*2560*/  FSEL R16, R33, -INF , !P5 ;  /* 0xff80000021107808 */ /* 0x000fc40006800000 */
[-C--:B------:R-:W-:Y:S02]  /*2570*/  ISETP.GE.AND P3, PT, R28, R102.reuse, PT ;  /* 0x000000661c00720c */ /* 0x080fe40003f66270 */
[----:B------:R-:W-:Y:S01]  /*2580*/  ISETP.GE.AND P5, PT, R31, R102, PT ;  /* 0x000000661f00720c */ /* 0x000fe20003fa6270 */
[----:B------:R-:W-:Y:S01]  /*2590*/  HMMA.16816.F32.BF16 R48, R12, R62, R48 ;  /* 0x0000003e0c30723c */ /* 0x000fe20000041830 */
[----:B------:R-:W2:Y:S01]  /*25a0*/  I2F R28, R30 ;  /* 0x0000001e001c7306 */ /* 0x000ea20000201400 */
[-C--:B----4-:R-:W-:Y:S01]  /*25b0*/  FFMA.FTZ R17, R25, R0.reuse, R34 ;  /* 0x0000000019117223 */ /* 0x090fe20000010022 */
[----:B------:R-:W-:Y:S01]  /*25c0*/  IADD3 R33, R3, 0x21, RZ ;  /* 0x0000002103217810 */ /* 0x000fe20007ffe0ff */
[----:B------:R-:W3:Y:S01]  /*25d0*/  LDSM.16.M88.4 R24, [R109+0x5c00] ;  /* 0x005c00006d18783b */ /* 0x000ee20000000200 */
[----:B-----5:R-:W-:Y:S01]  /*25e0*/  FFMA.FTZ R52, R21, R0, R52 ;  /* 0x0000000015347223 */ /* 0x020fe20000010034 */
[----:B------:R-:W-:-:S04]  /*25f0*/  DEPBAR.LE SB0, 0x0 ;  /* 0x000080000000791a */ /* 0x000fc80000000000 */
[C---:B-1----:R-:W-:Y:S01]  /*2600*/  HMMA.16816.F32.BF16 R44, R12.reuse, R8, R44 ;  /* 0x000000080c2c723c */ /* 0x042fe2000004182c */
[-C--:B------:R-:W-:Y:S01]  /*2610*/  FFMA.FTZ R21, R21, R0.reuse, R54 ;  /* 0x0000000015157223 */ /* 0x080fe20000010036 */
[----:B------:R-:W-:Y:S02]  /*2620*/  FSEL R17, R17, -INF , !P0 ;  /* 0xff80000011117808 */ /* 0x000fe40004000000 */
[-C--:B------:R-:W-:Y:S02]  /*2630*/  ISETP.GE.AND P0, PT, R31, R103.reuse, PT ;  /* 0x000000671f00720c */ /* 0x080fe40003f06270 */
[----:B------:R1:W4:Y:S01]  /*2640*/  I2F R31, R32 ;  /* 0x00000020001f7306 */ /* 0x0003220000201400 */
[----:B------:R-:W-:Y:S01]  /*2650*/  FFMA.FTZ R8, R23, R0, R53 ;  /* 0x0000000017087223 */ /* 0x000fe20000010035 */
[----:B------:R-:W-:Y:S01]  /*2660*/  HMMA.16816.F32.BF16 R40, R12, R10, R40 ;  /* 0x0000000a0c28723c */ /* 0x000fe20000041828 */
[----:B------:R-:W-:Y:S02]  /*2670*/  FSEL R21, R21, -INF , !P6 ;  /* 0xff80000015157808 */ /* 0x000fe40007000000 */
[----:B------:R-:W-:-:S02]  /*2680*/  ISETP.GE.AND P6, PT, R32, R103, PT ;  /* 0x000000672000720c */ /* 0x000fc40003fc6270 */
[----:B------:R-:W-:Y:S01]  /*2690*/  FSEL R8, R8, -INF , !P2 ;  /* 0xff80000008087808 */ /* 0x000fe20005000000 */
[----:B------:R-:W5:Y:S01]  /*26a0*/  I2F R11, R33 ;  /* 0x00000021000b7306 */ /* 0x000f620000201400 */
[----:B------:R-:W-:Y:S01]  /*26b0*/  ISETP.GE.AND P2, PT, R32, R102, PT ;  /* 0x000000662000720c */ /* 0x000fe20003f46270 */
[----:B------:R-:W-:Y:S01]  /*26c0*/  HMMA.16816.F32.BF16 R72, R36, R18, R72 ;  /* 0x000000122448723c */ /* 0x000fe20000041848 */
[-C--:B------:R-:W-:Y:S02]  /*26d0*/  FFMA.FTZ R9, R29, R0.reuse, R50 ;  /* 0x000000001d097223 */ /* 0x080fe40000010032 */
[CC--:B--2---:R-:W-:Y:S02]  /*26e0*/  FFMA.FTZ R51, R28.reuse, R0.reuse, R51 ;  /* 0x000000001c337223 */ /* 0x0c4fe40000010033 */
[-C--:B------:R-:W-:Y:S01]  /*26f0*/  FFMA.FTZ R10, R28, R0.reuse, R49 ;  /* 0x000000001c0a7223 */ /* 0x080fe20000010031 */
[----:B-1----:R-:W-:Y:S01]  /*2700*/  IADD3 R32, R3, 0x28, RZ ;  /* 0x0000002803207810 */ /* 0x002fe20007ffe0ff */
[-C--:B------:R-:W-:Y:S01]  /*2710*/  FFMA.FTZ R37, R23, R0.reuse, R55 ;  /* 0x0000000017257223 */ /* 0x080fe20000010037 */
[----:B------:R-:W-:Y:S01]  /*2720*/  FSEL R19, R35, -INF , !P4 ;  /* 0xff80000023137808 */ /* 0x000fe20006000000 */
[CC--:B----4-:R-:W-:Y:S01]  /*2730*/  FFMA.FTZ R44, R31.reuse, R0.reuse, R44 ;  /* 0x000000001f2c7223 */ /* 0x0d0fe2000001002c */
[----:B------:R-:W-:Y:S01]  /*2740*/  FSEL R18, R52, -INF , !P1 ;  /* 0xff80000034127808 */ /* 0x000fe20004800000 */
[----:B------:R-:W-:Y:S01]  /*2750*/  FFMA.FTZ R46, R31, R0, R46 ;  /* 0x000000001f2e7223 */ /* 0x000fe2000001002e */
[C---:B------:R-:W-:Y:S01]  /*2760*/  ISETP.GE.AND P4, PT, R30.reuse, R103, PT ;  /* 0x000000671e00720c */ /* 0x040fe20003f86270 */
[----:B------:R-:W1:Y:S01]  /*2770*/  I2F R23, R3 ;  /* 0x0000000300177306 */ /* 0x000e620000201400 */
[----:B------:R-:W-:Y:S01]  /*2780*/  ISETP.GE.AND P1, PT, R30, R102, PT ;  /* 0x000000661e00720c */ /* 0x000fe20003f26270 */
[-C--:B------:R-:W-:Y:S01]  /*2790*/  FFMA.FTZ R30, R29, R0.reuse, R48 ;  /* 0x000000001d1e7223 */ /* 0x080fe20000010030 */
[----:B------:R-:W-:Y:S01]  /*27a0*/  IADD3 R31, R3, 0x30, RZ ;  /* 0x00000030031f7810 */ /* 0x000fe20007ffe0ff */
[CC--:B-----5:R-:W-:Y:S01]  /*27b0*/  FFMA.FTZ R45, R11.reuse, R0.reuse, R45 ;  /* 0x000000000b2d7223 */ /* 0x0e0fe2000001002d */
[----:B---3--:R-:W-:Y:S01]  /*27c0*/  HMMA.16816.F32.BF16 R76, R12, R24, R76 ;  /* 0x000000180c4c723c */ /* 0x008fe2000004184c */
[----:B------:R-:W-:Y:S01]  /*27d0*/  FFMA.FTZ R47, R11, R0, R47 ;  /* 0x000000000b2f7223 */ /* 0x000fe2000001002f */
[----:B------:R-:W-:Y:S01]  /*27e0*/  FSEL R11, R51, -INF , !P1 ;  /* 0xff800000330b7808 */ /* 0x000fe20004800000 */
[----:B------:R-:W2:Y:S01]  /*27f0*/  I2F R29, R32 ;  /* 0x00000020001d7306 */ /* 0x000ea20000201400 */
[----:B------:R-:W-:-:S02]  /*2800*/  FSEL R92, R44, -INF , !P6 ;  /* 0xff8000002c5c7808 */ /* 0x000fc40007000000 */
[----:B------:R-:W-:Y:S02]  /*2810*/  FSEL R30, R30, -INF , !P0 ;  /* 0xff8000001e1e7808 */ /* 0x000fe40004000000 */
[----:B------:R-:W-:Y:S01]  /*2820*/  IADD3 R25, R3, 0x29, RZ ;  /* 0x0000002903197810 */ /* 0x000fe20007ffe0ff */
[----:B------:R-:W-:Y:S01]  /*2830*/  HMMA.16816.F32.BF16 R72, R12, R26, R72 ;  /* 0x0000001a0c48723c */ /* 0x000fe20000041848 */
[----:B------:R-:W-:Y:S01]  /*2840*/  FSEL R9, R9, -INF , !P5 ;  /* 0xff80000009097808 */ /* 0x000fe20006800000 */
[----:B-1----:R-:W-:Y:S01]  /*2850*/  FFMA.FTZ R20, R23, R0, R20 ;  /* 0x0000000017147223 */ /* 0x002fe20000010014 */
[CC--:B------:R-:W-:Y:S02]  /*2860*/  ISETP.GE.AND P1, PT, R25.reuse, R103.reuse, PT ;  /* 0x000000671900720c */ /* 0x0c0fe40003f26270 */
[-C--:B------:R-:W-:Y:S02]  /*2870*/  ISETP.GE.AND P6, PT, R25, R102.reuse, PT ;  /* 0x000000661900720c */ /* 0x080fe40003fc6270 */
[----:B------:R-:W1:Y:S01]  /*2880*/  I2F R25, R25 ;  /* 0x0000001900197306 */ /* 0x000e620000201400 */
[----:B------:R-:W-:Y:S01]  /*2890*/  ISETP.GE.AND P0, PT, R33, R102, PT ;  /* 0x000000662100720c */ /* 0x000fe20003f06270 */
[CC--:B--2---:R-:W-:Y:S01]  /*28a0*/  FFMA.FTZ R40, R29.reuse, R0.reuse, R40 ;  /* 0x000000001d287223 */ /* 0x0c4fe20000010028 */
[----:B------:R-:W-:Y:S01]  /*28b0*/  ISETP.GE.AND P5, PT, R32, R103, PT ;  /* 0x000000672000720c */ /* 0x000fe20003fa6270 */
[----:B------:R-:W-:Y:S01]  /*28c0*/  FFMA.FTZ R42, R29, R0, R42 ;  /* 0x000000001d2a7223 */ /* 0x000fe2000001002a */
[----:B------:R-:W-:-:S03]  /*28d0*/  IADD3 R24, R3, 0x31, RZ ;  /* 0x0000003103187810 */ /* 0x000fc60007ffe0ff */
[----:B------:R-:W2:Y:S01]  /*28e0*/  I2F R29, R31 ;  /* 0x0000001f001d7306 */ /* 0x000ea20000201400 */
[----:B------:R-:W-:Y:S02]  /*28f0*/  FSEL R89, R47, -INF , !P0 ;  /* 0xff8000002f597808 */ /* 0x000fe40004000000 */
[----:B------:R-:W-:Y:S02]  /*2900*/  FSEL R90, R40, -INF , !P5 ;  /* 0xff800000285a7808 */ /* 0x000fe40006800000 */
[CC--:B------:R-:W-:Y:S02]  /*2910*/  ISETP.GE.AND P0, PT, R24.reuse, R103.reuse, PT ;  /* 0x000000671800720c */ /* 0x0c0fe40003f06270 */
[----:B------:R-:W-:Y:S01]  /*2920*/  ISETP.GE.AND P5, PT, R24, R102, PT ;  /* 0x000000661800720c */ /* 0x000fe20003fa6270 */
[CC--:B-1----:R-:W-:Y:S01]  /*2930*/  FFMA.FTZ R43, R25.reuse, R0.reuse, R43 ;  /* 0x00000000192b7223 */ /* 0x0c2fe2000001002b */
[----:B------:R-:W1:Y:S01]  /*2940*/  I2F R24, R24 ;  /* 0x0000001800187306 */ /* 0x000e620000201400 */
[----:B------:R-:W-:Y:S01]  /*2950*/  FSEL R91, R46, -INF , !P2 ;  /* 0xff8000002e5b7808 */ /* 0x000fe20005000000 */
[----:B------:R-:W-:Y:S01]  /*2960*/  FFMA.FTZ R41, R25, R0, R41 ;  /* 0x0000000019297223 */ /* 0x000fe20000010029 */
[----:B------:R-:W-:-:S02]  /*2970*/  ISETP.GE.AND P2, PT, R31, R103, PT ;  /* 0x000000671f00720c */ /* 0x000fc40003f46270 */
[----:B------:R-:W-:Y:S01]  /*2980*/  IADD3 R28, R3, 0x38, RZ ;  /* 0x00000038031c7810 */ /* 0x000fe20007ffe0ff */
[----:B--2---:R-:W-:Y:S01]  /*2990*/  FFMA.FTZ R76, R29, R0, R76 ;  /* 0x000000001d4c7223 */ /* 0x004fe2000001004c */
[----:B------:R-:W-:Y:S02]  /*29a0*/  IADD3 R12, R3, 0x39, RZ ;  /* 0x00000039030c7810 */ /* 0x000fe40007ffe0ff */
        /* <DEDUP_REMOVED lines=10> */
[----:B------:R-:W-:Y:S02]  /*2a50*/  FSEL R34, R34, -INF , !P5 ;  /* 0xff80000022227808 */ /* 0x000fe40006800000 */
[----:B------:R-:W-:Y:S01]  /*2a60*/  ISETP.GE.AND P5, PT, R96, 0x2, PT ;  /* 0x000000026000780c */ /* 0x000fe20003fa6270 */
[-C--:B--2---:R-:W-:Y:S01]  /*2a70*/  FFMA.FTZ R72, R13, R0.reuse, R72 ;  /* 0x000000000d487223 */ /* 0x084fe20000010048 */
[----:B------:R-:W-:Y:S01]  /*2a80*/  FSEL R93, R45, -INF , !P3 ;  /* 0xff8000002d5d7808 */ /* 0x000fe20005800000 */
[----:B------:R-:W-:Y:S01]  /*2a90*/  FFMA.FTZ R33, R13, R0, R74 ;  /* 0x000000000d217223 */ /* 0x000fe2000001004a */
[----:B------:R-:W-:Y:S01]  /*2aa0*/  BAR.SYNC.DEFER_BLOCKING 0x0 ;  /* 0x0000000000007b1d */ /* 0x000fe20000010000 */
[----:B------:R-:W-:Y:S01]  /*2ab0*/  ISETP.GE.AND P3, PT, R31, R102, PT ;  /* 0x000000661f00720c */ /* 0x000fe20003f66270 */
[----:B------:R-:W-:Y:S01]  /*2ac0*/  FFMA.FTZ R31, R29, R0, R78 ;  /* 0x000000001d1f7223 */ /* 0x000fe2000001004e */
[----:B------:R-:W-:Y:S02]  /*2ad0*/  FSEL R10, R10, -INF , !P4 ;  /* 0xff8000000a0a7808 */ /* 0x000fe40006000000 */
[----:B------:R-:W-:Y:S01]  /*2ae0*/  ISETP.GE.AND P4, PT, R32, R102, PT ;  /* 0x000000662000720c */ /* 0x000fe20003f86270 */
[-C--:B-1----:R-:W-:Y:S01]  /*2af0*/  FFMA.FTZ R73, R3, R0.reuse, R73 ;  /* 0x0000000003497223 */ /* 0x082fe20000010049 */
[----:B------:R-:W-:Y:S01]  /*2b00*/  FSEL R31, R31, -INF , !P3 ;  /* 0xff8000001f1f7808 */ /* 0x000fe20005800000 */
[----:B------:R-:W-:Y:S01]  /*2b10*/  FFMA.FTZ R32, R3, R0, R75 ;  /* 0x0000000003207223 */ /* 0x000fe2000001004b */
[----:B------:R-:W-:-:S02]  /*2b20*/  FSEL R130, R77, -INF , !P0 ;  /* 0xff8000004d827808 */ /* 0x000fc40004000000 */
[CC--:B------:R-:W-:Y:S02]  /*2b30*/  ISETP.GE.AND P3, PT, R12.reuse, R103.reuse, PT ;  /* 0x000000670c00720c */ /* 0x0c0fe40003f66270 */
[----:B------:R-:W-:Y:S01]  /*2b40*/  ISETP.GE.AND P0, PT, R12, R102, PT ;  /* 0x000000660c00720c */ /* 0x000fe20003f06270 */
[----:B------:R-:W-:Y:S01]  /*2b50*/  FFMA.FTZ R12, R23, R0, R22 ;  /* 0x00000000170c7223 */ /* 0x000fe20000010016 */
[----:B------:R-:W-:Y:S02]  /*2b60*/  FSEL R105, R42, -INF , !P4 ;  /* 0xff8000002a697808 */ /* 0x000fe40006000000 */
[----:B------:R-:W-:Y:S02]  /*2b70*/  FSEL R104, R41, -INF , !P1 ;  /* 0xff80000029687808 */ /* 0x000fe40004800000 */
        /* <DEDUP_REMOVED lines=9> */
[----:B------:R-:W-:Y:S01]  /*2c10*/  IADD3 R13, R96, -0x2, RZ ;  /* 0xfffffffe600d7810 */ /* 0x000fe20007ffe0ff */
[----:B------:R-:W-:Y:S01]  /*2c20*/  BSSY B0, `(.L_x_236) ;  /* 0x0000038000007945 */ /* 0x000fe20003800000 */
[----:B------:R-:W-:-:S02]  /*2c30*/  ISETP.GE.AND P4, PT, R126, c[0x0][0x220], PT ;  /* 0x000088007e007a0c */ /* 0x000fc40003f86270 */
        /* <DEDUP_REMOVED lines=54> */
.L_x_237:
[----:B------:R-:W-:Y:S05]  /*2fa0*/  BSYNC B0 ;  /* 0x0000000000007941 */ /* 0x000fea0003800000 */
.L_x_236:
[----:B------:R-:W0:Y:S02]  /*2fb0*/  LDGDEPBAR ;  /* 0x00000000000079af */ /* 0x000e240000000000 */
.L_x_235:
[----:B------:R-:W-:Y:S02]  /*2fc0*/  FMNMX.FTZ R3, R20, R6, !PT ;  /* 0x0000000614037209 */ /* 0x000fe40007810000 */
[----:B------:R-:W-:Y:S02]  /*2fd0*/  SHF.L.U32 R110, R5, 0x1, RZ ;  /* 0x00000001056e7819 */ /* 0x000fe400000006ff */
        /* <DEDUP_REMOVED lines=26> */
[----:B------:R-:W-:-:S03]  /*3180*/  FMNMX.FTZ R14, R11, R14, !PT ;  /* 0x0000000e0b0e7209 */ /* 0x000fc60007810000 */
[----:B------:R-:W1:Y:S01]  /*3190*/  SHFL.BFLY PT, R22, R13, 0x2, 0x1f ;  /* 0x0c401f000d167f89 */ /* 0x000e6200000e0000 */
[----:B------:R-:W-:-:S04]  /*31a0*/  FMNMX.FTZ R14, R91, R14, !PT ;  /* 0x0000000e5b0e7209 */ /* 0x000fc80007810000 */
[----:B------:R-:W-:-:S04]  /*31b0*/  FMNMX.FTZ R14, R89, R14, !PT ;  /* 0x0000000e590e7209 */ /* 0x000fc80007810000 */
[----:B------:R-:W-:-:S04]  /*31c0*/  FMNMX.FTZ R14, R105, R14, !PT ;  /* 0x0000000e690e7209 */ /* 0x000fc80007810000 */
[----:B------:R-:W-:-:S04]  /*31d0*/  FMNMX.FTZ R14, R107, R14, !PT ;  /* 0x0000000e6b0e7209 */ /* 0x000fc80007810000 */
[----:B------:R-:W-:-:S04]  /*31e0*/  FMNMX.FTZ R3, R31, R14, !PT ;  /* 0x0000000e1f037209 */ /* 0x000fc80007810000 */
[----:B------:R-:W-:Y:S02]  /*31f0*/  FMNMX.FTZ R14, R34, R3, !PT ;  /* 0x00000003220e7209 */ /* 0x000fe40007810000 */
[----:B-1----:R-:W-:Y:S02]  /*3200*/  FMNMX.FTZ R22, R13, R22, !PT ;  /* 0x000000160d167209 */ /* 0x002fe40007810000 */
[----:B------:R-:W-:-:S03]  /*3210*/  FMNMX.FTZ R15, R33, R14, !PT ;  /* 0x0000000e210f7209 */ /* 0x000fc60007810000 */
[----:B------:R-:W1:Y:S01]  /*3220*/  SHFL.BFLY PT, R3, R22, 0x1, 0x1f ;  /* 0x0c201f0016037f89 */ /* 0x000e6200000e0000 */
[----:B------:R-:W-:-:S05]  /*3230*/  FMNMX.FTZ R15, R32, R15, !PT ;  /* 0x0000000f200f7209 */ /* 0x000fca0007810000 */
[----:B------:R-:W2:Y:S01]  /*3240*/  SHFL.BFLY PT, R14, R15, 0x2, 0x1f ;  /* 0x0c401f000f0e7f89 */ /* 0x000ea200000e0000 */
[----:B-1----:R-:W-:-:S04]  /*3250*/  FMNMX.FTZ R3, R22, R3, !PT ;  /* 0x0000000316037209 */ /* 0x002fc80007810000 */
[C---:B------:R-:W-:Y:S01]  /*3260*/  FSETP.NEU.FTZ.AND P0, PT, R3.reuse, -INF , PT ;  /* 0xff8000000300780b */ /* 0x040fe20003f1d000 */
[----:B------:R-:W-:Y:S01]  /*3270*/  FMUL.FTZ R133, R3, c[0x0][0x23c] ;  /* 0x00008f0003857a20 */ /* 0x000fe20000410000 */
[----:B--2---:R-:W-:-:S04]  /*3280*/  FMNMX.FTZ R14, R15, R14, !PT ;  /* 0x0000000e0f0e7209 */ /* 0x004fc80007810000 */
[----:B------:R-:W-:Y:S01]  /*3290*/  FSEL R133, R133, RZ, P0 ;  /* 0x000000ff85857208 */ /* 0x000fe20000000000 */
[----:B------:R-:W1:Y:S04]  /*32a0*/  SHFL.BFLY PT, R13, R14, 0x1, 0x1f ;  /* 0x0c201f000e0d7f89 */ /* 0x000e6800000e0000 */
[--C-:B------:R-:W-:Y:S02]  /*32b0*/  FFMA.FTZ R85, R2, c[0x0][0x23c], -R133.reuse ;  /* 0x00008f0002557a23 */ /* 0x100fe40000010885 */
[--C-:B------:R-:W-:Y:S02]  /*32c0*/  FFMA.FTZ R23, R30, c[0x0][0x23c], -R133.reuse ;  /* 0x00008f001e177a23 */ /* 0x100fe40000010885 */
[--C-:B------:R-:W-:Y:S02]  /*32d0*/  FFMA.FTZ R87, R20, c[0x0][0x23c], -R133.reuse ;  /* 0x00008f0014577a23 */ /* 0x100fe40000010885 */
[--C-:B------:R-:W-:Y:S01]  /*32e0*/  FFMA.FTZ R86, R6, c[0x0][0x23c], -R133.reuse ;  /* 0x00008f0006567a23 */ /* 0x100fe20000010885 */
[----:B------:R-:W-:Y:S01]  /*32f0*/  MUFU.EX2 R85, R85 ;  /* 0x0000005500557308 */ /* 0x000fe20000000800 */
[----:B------:R-:W-:-:S02]  /*3300*/  FFMA.FTZ R28, R16, c[0x0][0x23c], -R133 ;  /* 0x00008f00101c7a23 */ /* 0x000fc40000010885 */
[--C-:B------:R-:W-:Y:S02]  /*3310*/  FFMA.FTZ R22, R8, c[0x0][0x23c], -R133.reuse ;  /* 0x00008f0008167a23 */ /* 0x100fe40000010885 */
[--C-:B------:R-:W-:Y:S02]  /*3320*/  FFMA.FTZ R20, R10, c[0x0][0x23c], -R133.reuse ;  /* 0x00008f000a147a23 */ /* 0x100fe40000010885 */
[--C-:B------:R-:W-:Y:S01]  /*3330*/  FFMA.FTZ R27, R18, c[0x0][0x23c], -R133.reuse ;  /* 0x00008f00121b7a23 */ /* 0x100fe20000010885 */
[----:B------:R-:W-:Y:S01]  /*3340*/  MUFU.EX2 R87, R87 ;  /* 0x0000005700577308 */ /* 0x000fe20000000800 */
[--C-:B------:R-:W-:Y:S02]  /*3350*/  FFMA.FTZ R94, R93, c[0x0][0x23c], -R133.reuse ;  /* 0x00008f005d5e7a23 */ /* 0x100fe40000010885 */
[--C-:B------:R-:W-:Y:S01]  /*3360*/  FFMA.FTZ R93, R90, c[0x0][0x23c], -R133.reuse ;  /* 0x00008f005a5d7a23 */ /* 0x100fe20000010885 */
[----:B-1----:R-:W-:Y:S01]  /*3370*/  FMNMX.FTZ R2, R14, R13, !PT ;  /* 0x0000000d0e027209 */ /* 0x002fe20007810000 */
[----:B------:R-:W-:-:S03]  /*3380*/  FFMA.FTZ R90, R104, c[0x0][0x23c], -R133 ;  /* 0x00008f00685a7a23 */ /* 0x000fc60000010885 */
[----:B------:R-:W1:Y:S01]  /*3390*/  MUFU.EX2 R86, R86 ;  /* 0x0000005600567308 */ /* 0x000e620000000800 */
[C---:B------:R-:W-:Y:S01]  /*33a0*/  FSETP.NEU.FTZ.AND P0, PT, R2.reuse, -INF , PT ;  /* 0xff8000000200780b */ /* 0x040fe20003f1d000 */
[----:B------:R-:W-:Y:S02]  /*33b0*/  FMUL.FTZ R84, R2, c[0x0][0x23c] ;  /* 0x00008f0002547a20 */ /* 0x000fe40000410000 */
[--C-:B------:R-:W-:Y:S02]  /*33c0*/  FFMA.FTZ R95, R92, c[0x0][0x23c], -R133.reuse ;  /* 0x00008f005c5f7a23 */ /* 0x100fe40000010885 */
[--C-:B------:R-:W-:Y:S01]  /*33d0*/  FFMA.FTZ R106, R106, c[0x0][0x23c], -R133.reuse ;  /* 0x00008f006a6a7a23 */ /* 0x100fe20000010885 */
[----:B------:R-:W-:Y:S01]  /*33e0*/  FSEL R84, R84, RZ, P0 ;  /* 0x000000ff54547208 */ /* 0x000fe20000000000 */
[----:B------:R-:W2:Y:S01]  /*33f0*/  MUFU.EX2 R28, R28 ;  /* 0x0000001c001c7308 */ /* 0x000ea20000000800 */
[--C-:B------:R-:W-:Y:S02]  /*3400*/  FFMA.FTZ R132, R132, c[0x0][0x23c], -R133.reuse ;  /* 0x00008f0084847a23 */ /* 0x100fe40000010885 */
[----:B------:R-:W-:-:S02]  /*3410*/  FFMA.FTZ R131, R131, c[0x0][0x23c], -R133 ;  /* 0x00008f0083837a23 */ /* 0x000fc40000010885 */
[--C-:B------:R-:W-:Y:S02]  /*3420*/  FFMA.FTZ R35, R12, c[0x0][0x23c], -R84.reuse ;  /* 0x00008f000c237a23 */ /* 0x100fe40000010854 */
[--C-:B------:R-:W-:Y:S01]  /*3430*/  FFMA.FTZ R88, R7, c[0x0][0x23c], -R84.reuse ;  /* 0x00008f0007587a23 */ /* 0x100fe20000010854 */
[----:B-1----:R-:W-:Y:S01]  /*3440*/  F2FP.BF16.PACK_AB R80, R86, R87 ;  /* 0x000000575650723e */ /* 0x002fe200000010ff */
[--C-:B------:R-:W-:Y:S01]  /*3450*/  FFMA.FTZ R30, R17, c[0x0][0x23c], -R84.reuse ;  /* 0x00008f00111e7a23 */ /* 0x100fe20000010854 */
[----:B------:R-:W-:Y:S01]  /*3460*/  MUFU.EX2 R27, R27 ;  /* 0x0000001b001b7308 */ /* 0x000fe20000000800 */
[--C-:B------:R-:W-:Y:S01]  /*3470*/  FFMA.FTZ R29, R19, c[0x0][0x23c], -R84.reuse ;  /* 0x00008f00131d7a23 */ /* 0x100fe20000010854 */
[----:B------:R-:W-:Y:S01]  /*3480*/  LDSM.16.MT88.4 R12, [R110+0x6400] ;  /* 0x006400006e0c783b */ /* 0x000fe20000004200 */
[--C-:B------:R-:W-:Y:S02]  /*3490*/  FFMA.FTZ R26, R21, c[0x0][0x23c], -R84.reuse ;  /* 0x00008f00151a7a23 */ /* 0x100fe40000010854 */
[--C-:B------:R-:W-:Y:S01]  /*34a0*/  FFMA.FTZ R24, R9, c[0x0][0x23c], -R84.reuse ;  /* 0x00008f0009187a23 */ /* 0x100fe20000010854 */
[----:B--2---:R-:W-:Y:S01]  /*34b0*/  F2FP.BF16.PACK_AB R82, R28, R85 ;  /* 0x000000551c52723e */ /* 0x004fe200000010ff */
[--C-:B------:R-:W-:Y:S01]  /*34c0*/  FFMA.FTZ R21, R11, c[0x0][0x23c], -R84.reuse ;  /* 0x00008f000b157a23 */ /* 0x100fe20000010854 */
[----:B------:R-:W-:Y:S01]  /*34d0*/  MUFU.EX2 R35, R35 ;  /* 0x0000002300237308 */ /* 0x000fe20000000800 */
[----:B------:R-:W1:Y:S01]  /*34e0*/  LDSM.16.MT88.4 R8, [R108+0x6400] ;  /* 0x006400006c08783b */ /* 0x000e620000004200 */
[----:B------:R-:W-:-:S02]  /*34f0*/  FFMA.FTZ R25, R37, c[0x0][0x23c], -R84 ;  /* 0x00008f0025197a23 */ /* 0x000fc40000010854 */
[--C-:B------:R-:W-:Y:S01]  /*3500*/  FFMA.FTZ R104, R91, c[0x0][0x23c], -R84.reuse ;  /* 0x00008f005b687a23 */ /* 0x100fe20000010854 */
[----:B------:R-:W2:Y:S01]  /*3510*/  LDSM.16.MT88.4 R16, [R110+0x7400] ;  /* 0x007400006e10783b */ /* 0x000ea20000004200 */
[--C-:B------:R-:W-:Y:S02]  /*3520*/  FFMA.FTZ R91, R89, c[0x0][0x23c], -R84.reuse ;  /* 0x00008f00595b7a23 */ /* 0x100fe40000010854 */
[----:B------:R-:W3:Y:S01]  /*3530*/  MUFU.EX2 R88, R88 ;  /* 0x0000005800587308 */ /* 0x000ee20000000800 */
[--C-:B------:R-:W-:Y:S02]  /*3540*/  FFMA.FTZ R92, R105, c[0x0][0x23c], -R84.reuse ;  /* 0x00008f00695c7a23 */ /* 0x100fe40000010854 */
[--C-:B------:R-:W-:Y:S02]  /*3550*/  FFMA.FTZ R89, R107, c[0x0][0x23c], -R84.reuse ;  /* 0x00008f006b597a23 */ /* 0x100fe40000010854 */
[--C-:B------:R-:W-:Y:S02]  /*3560*/  FFMA.FTZ R31, R31, c[0x0][0x23c], -R84.reuse ;  /* 0x00008f001f1f7a23 */ /* 0x100fe40000010854 */
[--C-:B------:R-:W-:Y:S01]  /*3570*/  FFMA.FTZ R34, R34, c[0x0][0x23c], -R84.reuse ;  /* 0x00008f0022227a23 */ /* 0x100fe20000010854 */
[----:B------:R-:W-:Y:S01]  /*3580*/  MUFU.EX2 R30, R30 ;  /* 0x0000001e001e7308 */ /* 0x000fe20000000800 */
[----:B------:R-:W-:-:S02]  /*3590*/  FFMA.FTZ R33, R33, c[0x0][0x23c], -R84 ;  /* 0x00008f0021217a23 */ /* 0x000fc40000010854 */
[----:B------:R-:W-:Y:S02]  /*35a0*/  FFMA.FTZ R134, R32, c[0x0][0x23c], -R84 ;  /* 0x00008f0020867a23 */ /* 0x000fe40000010854 */
[----:B------:R-:W-:Y:S02]  /*35b0*/  FFMA.FTZ R130, R130, c[0x0][0x23c], -R133 ;  /* 0x00008f0082827a23 */ /* 0x000fe40000010885 */
[----:B------:R-:W-:Y:S01]  /*35c0*/  FADD.FTZ R86, R87, R86 ;  /* 0x0000005657567221 */ /* 0x000fe20000010000 */
[----:B------:R-:W4:Y:S01]  /*35d0*/  MUFU.EX2 R29, R29 ;  /* 0x0000001d001d7308 */ /* 0x000f220000000800 */
[----:B---3--:R-:W-:Y:S01]  /*35e0*/  F2FP.BF16.PACK_AB R81, R88, R35 ;  /* 0x000000235851723e */ /* 0x008fe200000010ff */
[----:B------:R-:W-:Y:S02]  /*35f0*/  FADD.FTZ R35, R35, R88 ;  /* 0x0000005823237221 */ /* 0x000fe40000010000 */
[----:B------:R-:W-:-:S04]  /*3600*/  FADD.FTZ R85, R85, R86 ;  /* 0x0000005655557221 */ /* 0x000fc80000010000 */
[----:B------:R-:W3:Y:S01]  /*3610*/  MUFU.EX2 R22, R22 ;  /* 0x0000001600167308 */ /* 0x000ee20000000800 */
[----:B------:R-:W-:Y:S01]  /*3620*/  FADD.FTZ R28, R28, R85 ;  /* 0x000000551c1c7221 */ /* 0x000fe20000010000 */
[----:B----4-:R-:W-:-:S06]  /*3630*/  F2FP.BF16.PACK_AB R83, R29, R30 ;  /* 0x0000001e1d53723e */ /* 0x010fcc00000010ff */
[----:B------:R-:W-:Y:S01]  /*3640*/  MUFU.EX2 R23, R23 ;  /* 0x0000001700177308 */ /* 0x000fe20000000800 */
[----:B------:R-:W-:-:S04]  /*3650*/  FADD.FTZ R30, R30, R35 ;  /* 0x000000231e1e7221 */ /* 0x000fc80000010000 */
[----:B------:R-:W-:Y:S01]  /*3660*/  FADD.FTZ R29, R29, R30 ;  /* 0x0000001e1d1d7221 */ /* 0x000fe20000010000 */
[----:B------:R-:W-:Y:S01]  /*3670*/  HMMA.16816.F32.BF16 R44, R80, R48, RZ ;  /* 0x00000030502c723c */ /* 0x000fe200000418ff */
[----:B---3--:R-:W-:Y:S01]  /*3680*/  F2FP.BF16.PACK_AB R4, R22, R27 ;  /* 0x0000001b1604723e */ /* 0x008fe200000010ff */
[----:B------:R-:W3:Y:S01]  /*3690*/  MUFU.EX2 R20, R20 ;  /* 0x0000001400147308 */ /* 0x000ee20000000800 */
[----:B------:R-:W-:-:S04]  /*36a0*/  FADD.FTZ R27, R27, R28 ;  /* 0x0000001c1b1b7221 */ /* 0x000fc80000010000 */
[----:B------:R-:W-:Y:S01]  /*36b0*/  FADD.FTZ R22, R22, R27 ;  /* 0x0000001b16167221 */ /* 0x000fe20000010000 */
[C---:B------:R-:W-:Y:S02]  /*36c0*/  HMMA.16816.F32.BF16 R48, R80.reuse, R50, RZ ;  /* 0x000000325030723c */ /* 0x040fe400000418ff */
[----:B------:R-:W-:Y:S06]  /*36d0*/  MUFU.EX2 R26, R26 ;  /* 0x0000001a001a7308 */ /* 0x000fec0000000800 */
[----:B------:R-:W-:Y:S02]  /*36e0*/  HMMA.16816.F32.BF16 R60, R80, R64, RZ ;  /* 0x00000040503c723c */ /* 0x000fe400000418ff */
[----:B------:R-:W4:Y:S01]  /*36f0*/  MUFU.EX2 R25, R25 ;  /* 0x0000001900197308 */ /* 0x000f220000000800 */
[----:B---3--:R-:W-:Y:S01]  /*3700*/  F2FP.BF16.PACK_AB R6, R20, R23 ;  /* 0x000000171406723e */ /* 0x008fe200000010ff */
[----:B------:R-:W-:-:S04]  /*3710*/  FADD.FTZ R23, R23, R22 ;  /* 0x0000001617177221 */ /* 0x000fc80000010000 */
[C---:B------:R-:W-:Y:S01]  /*3720*/  HMMA.16816.F32.BF16 R64, R80.reuse, R66, RZ ;  /* 0x000000425040723c */ /* 0x040fe200000418ff */
[----:B------:R-:W-:Y:S01]  /*3730*/  FADD.FTZ R20, R20, R23 ;  /* 0x0000001714147221 */ /* 0x000fe20000010000 */
[----:B------:R-:W-:Y:S06]  /*3740*/  MUFU.EX2 R24, R24 ;  /* 0x0000001800187308 */ /* 0x000fec0000000800 */
[----:B------:R-:W-:Y:S02]  /*3750*/  HMMA.16816.F32.BF16 R36, R80, R40, RZ ;  /* 0x000000285024723c */ /* 0x000fe400000418ff */
[----:B------:R-:W3:Y:S01]  /*3760*/  MUFU.EX2 R21, R21 ;  /* 0x0000001500157308 */ /* 0x000ee20000000800 */
[----:B----4-:R-:W-:Y:S01]  /*3770*/  F2FP.BF16.PACK_AB R5, R25, R26 ;  /* 0x0000001a1905723e */ /* 0x010fe200000010ff */
[----:B------:R-:W-:-:S04]  /*3780*/  FADD.FTZ R26, R26, R29 ;  /* 0x0000001d1a1a7221 */ /* 0x000fc80000010000 */
[C---:B------:R-:W-:Y:S01]  /*3790*/  HMMA.16816.F32.BF16 R52, R80.reuse, R56, RZ ;  /* 0x000000385034723c */ /* 0x040fe200000418ff */
[----:B------:R-:W-:Y:S01]  /*37a0*/  FADD.FTZ R25, R25, R26 ;  /* 0x0000001a19197221 */ /* 0x000fe20000010000 */
[----:B------:R-:W-:Y:S06]  /*37b0*/  MUFU.EX2 R95, R95 ;  /* 0x0000005f005f7308 */ /* 0x000fec0000000800 */
[----:B------:R-:W-:Y:S01]  /*37c0*/  HMMA.16816.F32.BF16 R68, R80, R72, RZ ;  /* 0x000000485044723c */ /* 0x000fe200000418ff */
[----:B---3--:R-:W-:Y:S01]  /*37d0*/  F2FP.BF16.PACK_AB R7, R21, R24 ;  /* 0x000000181507723e */ /* 0x008fe200000010ff */
[----:B------:R-:W3:Y:S01]  /*37e0*/  MUFU.EX2 R94, R94 ;  /* 0x0000005e005e7308 */ /* 0x000ee20000000800 */
[----:B------:R-:W-:-:S05]  /*37f0*/  FADD.FTZ R24, R24, R25 ;  /* 0x0000001918187221 */ /* 0x000fca0000010000 */
[----:B------:R-:W-:Y:S01]  /*3800*/  HMMA.16816.F32.BF16 R40, R80, R42, RZ ;  /* 0x0000002a5028723c */ /* 0x000fe200000418ff */
[----:B------:R-:W-:Y:S01]  /*3810*/  FADD.FTZ R21, R21, R24 ;  /* 0x0000001815157221 */ /* 0x000fe20000010000 */
[----:B------:R-:W-:Y:S06]  /*3820*/  MUFU.EX2 R93, R93 ;  /* 0x0000005d005d7308 */ /* 0x000fec0000000800 */
[C---:B-1----:R-:W-:Y:S02]  /*3830*/  HMMA.16816.F32.BF16 R44, R4.reuse, R8, R44 ;  /* 0x00000008042c723c */ /* 0x042fe4000004182c */
[----:B------:R-:W-:Y:S06]  /*3840*/  MUFU.EX2 R90, R90 ;  /* 0x0000005a005a7308 */ /* 0x000fec0000000800 */
[----:B------:R-:W-:Y:S01]  /*3850*/  HMMA.16816.F32.BF16 R48, R4, R10, R48 ;  /* 0x0000000a0430723c */ /* 0x000fe20000041830 */
[----:B------:R-:W1:Y:S01]  /*3860*/  LDSM.16.MT88.4 R8, [R108+0x7400] ;  /* 0x007400006c08783b */ /* 0x000e620000004200 */
[----:B------:R-:W-:Y:S06]  /*3870*/  MUFU.EX2 R104, R104 ;  /* 0x0000006800687308 */ /* 0x000fec0000000800 */
[C---:B------:R-:W-:Y:S02]  /*3880*/  HMMA.16816.F32.BF16 R56, R80.reuse, R58, RZ ;  /* 0x0000003a5038723c */ /* 0x040fe400000418ff */
[----:B------:R-:W4:Y:S06]  /*3890*/  MUFU.EX2 R91, R91 ;  /* 0x0000005b005b7308 */ /* 0x000f2c0000000800 */
[----:B------:R-:W-:Y:S02]  /*38a0*/  HMMA.16816.F32.BF16 R72, R80, R74, RZ ;  /* 0x0000004a5048723c */ /* 0x000fe400000418ff */
[----:B------:R-:W-:Y:S06]  /*38b0*/  MUFU.EX2 R92, R92 ;  /* 0x0000005c005c7308 */ /* 0x000fec0000000800 */
[C---:B------:R-:W-:Y:S02]  /*38c0*/  HMMA.16816.F32.BF16 R36, R4.reuse, R12, R36 ;  /* 0x0000000c0424723c */ /* 0x040fe40000041824 */
[----:B------:R-:W5:Y:S06]  /*38d0*/  MUFU.EX2 R89, R89 ;  /* 0x0000005900597308 */ /* 0x000f6c0000000800 */
[C---:B------:R-:W-:Y:S01]  /*38e0*/  HMMA.16816.F32.BF16 R40, R4.reuse, R14, R40 ;  /* 0x0000000e0428723c */ /* 0x040fe20000041828 */
[----:B------:R-:W3:Y:S01]  /*38f0*/  LDSM.16.MT88.4 R12, [R110+0x8400] ;  /* 0x008400006e0c783b */ /* 0x000ee20000004200 */
[----:B------:R-:W-:Y:S06]  /*3900*/  MUFU.EX2 R106, R106 ;  /* 0x0000006a006a7308 */ /* 0x000fec0000000800 */
[C---:B--2---:R-:W-:Y:S02]  /*3910*/  HMMA.16816.F32.BF16 R52, R4.reuse, R16, R52 ;  /* 0x000000100434723c */ /* 0x044fe40000041834 */
[----:B------:R-:W2:Y:S06]  /*3920*/  MUFU.EX2 R105, R130 ;  /* 0x0000008200697308 */ /* 0x000eac0000000800 */
[C---:B-1----:R-:W-:Y:S02]  /*3930*/  HMMA.16816.F32.BF16 R60, R4.reuse, R8, R60 ;  /* 0x00000008043c723c */ /* 0x042fe4000004183c */
[----:B------:R-:W-:Y:S06]  /*3940*/  MUFU.EX2 R132, R132 ;  /* 0x0000008400847308 */ /* 0x000fec0000000800 */
[C---:B------:R-:W-:Y:S01]  /*3950*/  HMMA.16816.F32.BF16 R64, R4.reuse, R10, R64 ;  /* 0x0000000a0440723c */ /* 0x040fe20000041840 */
[----:B------:R-:W1:Y:S01]  /*3960*/  LDSM.16.MT88.4 R8, [R108+0x8000] ;  /* 0x008000006c08783b */ /* 0x000e620000004200 */
[----:B------:R-:W-:Y:S06]  /*3970*/  MUFU.EX2 R131, R131 ;  /* 0x0000008300837308 */ /* 0x000fec0000000800 */
[C---:B------:R-:W-:Y:S01]  /*3980*/  HMMA.16816.F32.BF16 R56, R4.reuse, R18, R56 ;  /* 0x000000120438723c */ /* 0x040fe20000041838 */
[----:B------:R-:W-:Y:S01]  /*3990*/  LDSM.16.MT88.4 R16, [R110+0x6c00] ;  /* 0x006c00006e10783b */ /* 0x000fe20000004200 */
[----:B------:R-:W-:Y:S06]  /*39a0*/  MUFU.EX2 R31, R31 ;  /* 0x0000001f001f7308 */ /* 0x000fec0000000800 */
[C---:B---3--:R-:W-:Y:S02]  /*39b0*/  HMMA.16816.F32.BF16 R68, R4.reuse, R12, R68 ;  /* 0x0000000c0444723c */ /* 0x048fe40000041844 */
[----:B------:R-:W3:Y:S06]  /*39c0*/  MUFU.EX2 R34, R34 ;  /* 0x0000002200227308 */ /* 0x000eec0000000800 */
[----:B------:R-:W-:Y:S01]  /*39d0*/  HMMA.16816.F32.BF16 R72, R4, R14, R72 ;  /* 0x0000000e0448723c */ /* 0x000fe20000041848 */
[----:B------:R-:W-:Y:S01]  /*39e0*/  LDSM.16.MT88.4 R12, [R108+0x6c00] ;  /* 0x006c00006c0c783b */ /* 0x000fe20000004200 */
        /* <DEDUP_REMOVED lines=11> */
[----:B----4-:R-:W-:Y:S01]  /*3aa0*/  F2FP.BF16.PACK_AB R5, R91, R104 ;  /* 0x000000685b05723e */ /* 0x010fe200000010ff */
        /* <DEDUP_REMOVED lines=27> */
[----:B--2---:R-:W-:Y:S01]  /*3c60*/  F2FP.BF16.PACK_AB R4, R105, R106 ;  /* 0x0000006a6904723e */ /* 0x004fe200000010ff */
        /* <DEDUP_REMOVED lines=86> */
[----:B-1----:R-:W2:Y:S04]  /*41d0*/  LDSM.16.M88.4 R8, [R112+0x3400] ;  /* 0x003400007008783b */ /* 0x002ea80000000200 */
[----:B------:R-:W1:Y:S04]  /*41e0*/  LDSM.16.M88.4 R16, [R112+0x3000] ;  /* 0x003000007010783b */ /* 0x000e680000000200 */
[----:B------:R-:W-:Y:S04]  /*41f0*/  LDSM.16.M88.4 R32, [R111] ;  /* 0x000000006f20783b */ /* 0x000fe80000000200 */
[----:B------:R-:W4:Y:S04]  /*4200*/  LDSM.16.M88.4 R4, [R109+0x3400] ;  /* 0x003400006d04783b */ /* 0x000f280000000200 */
[----:B------:R-:W5:Y:S04]  /*4210*/  LDSM.16.M88.4 R24, [R109+0x3000] ;  /* 0x003000006d18783b */ /* 0x000f680000000200 */
[----:B---3--:R-:W3:Y:S04]  /*4220*/  LDSM.16.M88.4 R28, [R112+0x3800] ;  /* 0x00380000701c783b */ /* 0x008ee80000000200 */
[----:B------:R-:W3:Y:S04]  /*4230*/  LDSM.16.M88.4 R88, [R112+0x3c00] ;  /* 0x003c00007058783b */ /* 0x000ee80000000200 */
[----:B------:R-:W3:Y:S04]  /*4240*/  LDSM.16.M88.4 R92, [R109+0x3800] ;  /* 0x003800006d5c783b */ /* 0x000ee80000000200 */
[----:B------:R-:W0:Y:S01]  /*4250*/  LDGDEPBAR ;  /* 0x00000000000079af */ /* 0x000e220000000000 */
[C---:B--2---:R-:W-:Y:S08]  /*4260*/  HMMA.16816.F32.BF16 R12, R84.reuse, R8, RZ ;  /* 0x00000008540c723c */ /* 0x044ff000000418ff */
[C---:B-1----:R-:W-:Y:S08]  /*4270*/  HMMA.16816.F32.BF16 R20, R84.reuse, R16, RZ ;  /* 0x000000105414723c */ /* 0x042ff000000418ff */
[C---:B------:R-:W-:Y:S08]  /*4280*/  HMMA.16816.F32.BF16 R8, R84.reuse, R10, RZ ;  /* 0x0000000a5408723c */ /* 0x040ff000000418ff */
[----:B------:R-:W-:Y:S08]  /*4290*/  HMMA.16816.F32.BF16 R16, R84, R18, RZ ;  /* 0x000000125410723c */ /* 0x000ff000000418ff */
[C---:B----4-:R-:W-:Y:S08]  /*42a0*/  HMMA.16816.F32.BF16 R12, R32.reuse, R4, R12 ;  /* 0x00000004200c723c */ /* 0x050ff0000004180c */
[C---:B------:R-:W-:Y:S08]  /*42b0*/  HMMA.16816.F32.BF16 R8, R32.reuse, R6, R8 ;  /* 0x000000062008723c */ /* 0x040ff00000041808 */
[C---:B-----5:R-:W-:Y:S08]  /*42c0*/  HMMA.16816.F32.BF16 R20, R32.reuse, R24, R20 ;  /* 0x000000182014723c */ /* 0x060ff00000041814 */
[----:B------:R-:W-:Y:S08]  /*42d0*/  HMMA.16816.F32.BF16 R16, R32, R26, R16 ;  /* 0x0000001a2010723c */ /* 0x000ff00000041810 */
[C---:B---3--:R-:W-:Y:S08]  /*42e0*/  HMMA.16816.F32.BF16 R4, R84.reuse, R28, RZ ;  /* 0x0000001c5404723c */ /* 0x048ff000000418ff */
[C---:B------:R-:W-:Y:S08]  /*42f0*/  HMMA.16816.F32.BF16 R28, R84.reuse, R30, RZ ;  /* 0x0000001e541c723c */ /* 0x040ff000000418ff */
[C---:B------:R-:W-:Y:S08]  /*4300*/  HMMA.16816.F32.BF16 R24, R84.reuse, R88, RZ ;  /* 0x000000585418723c */ /* 0x040ff000000418ff */
[----:B------:R-:W-:Y:S01]  /*4310*/  HMMA.16816.F32.BF16 R84, R84, R90, RZ ;  /* 0x0000005a5454723c */ /* 0x000fe200000418ff */
[----:B------:R-:W1:Y:S07]  /*4320*/  LDSM.16.M88.4 R88, [R109+0x3c00] ;  /* 0x003c00006d58783b */ /* 0x000e6e0000000200 */
[C---:B------:R-:W-:Y:S08]  /*4330*/  HMMA.16816.F32.BF16 R4, R32.reuse, R92, R4 ;  /* 0x0000005c2004723c */ /* 0x040ff00000041804 */
[C---:B------:R-:W-:Y:S08]  /*4340*/  HMMA.16816.F32.BF16 R28, R32.reuse, R94, R28 ;  /* 0x0000005e201c723c */ /* 0x040ff0000004181c */
        /* <DEDUP_REMOVED lines=55> */
[----:B------:R-:W-:Y:S07]  /*46c0*/  HMMA.16816.F32.BF16 R84, R88, R34, R84 ;  /* 0x000000225854723c */ /* 0x000fee0000041854 */
[----:B------:R-:W-:-:S02]  /*46d0*/  IADD3 R89, R33, 0x8, RZ ;  /* 0x0000000821597810 */ /* 0x000fc40007ffe0ff */
[----:B------:R-:W-:Y:S02]  /*46e0*/  IADD3 R34, R33, 0x1, RZ ;  /* 0x0000000121227810 */ /* 0x000fe40007ffe0ff */
[----:B------:R1:W2:Y:S01]  /*46f0*/  I2F R35, R89 ;  /* 0x0000005900237306 */ /* 0x0002a20000201400 */
[CC--:B------:R-:W-:Y:S01]  /*4700*/  ISETP.GE.AND P5, PT, R89.reuse, R103.reuse, PT ;  /* 0x000000675900720c */ /* 0x0c0fe20003fa6270 */
[----:B------:R-:W-:Y:S01]  /*4710*/  BAR.SYNC.DEFER_BLOCKING 0x0 ;  /* 0x0000000000007b1d */ /* 0x000fe20000010000 */
[-C--:B------:R-:W-:Y:S02]  /*4720*/  ISETP.GE.AND P2, PT, R89, R102.reuse, PT ;  /* 0x000000665900720c */ /* 0x080fe40003f46270 */
[----:B------:R-:W-:Y:S02]  /*4730*/  IADD3 R88, R33, 0x9, RZ ;  /* 0x0000000921587810 */ /* 0x000fe40007ffe0ff */
[C---:B------:R-:W-:Y:S01]  /*4740*/  ISETP.GE.AND P0, PT, R34.reuse, R103, PT ;  /* 0x000000672200720c */ /* 0x040fe20003f06270 */
[----:B------:R-:W3:Y:S01]  /*4750*/  I2F R32, R34 ;  /* 0x0000002200207306 */ /* 0x000ee20000201400 */
[----:B------:R-:W-:-:S02]  /*4760*/  ISETP.GE.AND P6, PT, R34, R102, PT ;  /* 0x000000662200720c */ /* 0x000fc40003fc6270 */
[----:B-1----:R-:W-:Y:S01]  /*4770*/  IADD3 R89, R33, 0x10, RZ ;  /* 0x0000001021597810 */ /* 0x002fe20007ffe0ff */
[----:B--2---:R-:W-:-:S04]  /*4780*/  FFMA.FTZ R16, R35, R0, R16 ;  /* 0x0000000023107223 */ /* 0x004fc80000010010 */
[----:B------:R-:W1:Y:S01]  /*4790*/  I2F R34, R88 ;  /* 0x0000005800227306 */ /* 0x000e620000201400 */
[-C--:B------:R-:W-:Y:S02]  /*47a0*/  FFMA.FTZ R18, R35, R0.reuse, R18 ;  /* 0x0000000023127223 */ /* 0x080fe40000010012 */
[----:B---3--:R-:W-:-:S03]  /*47b0*/  FFMA.FTZ R21, R32, R0, R21 ;  /* 0x0000000020157223 */ /* 0x008fc60000010015 */
[----:B------:R-:W-:Y:S02]  /*47c0*/  FSEL R18, R18, -INF , !P2 ;  /* 0xff80000012127808 */ /* 0x000fe40005000000 */
[----:B------:R-:W2:Y:S01]  /*47d0*/  I2F R35, R89 ;  /* 0x0000005900237306 */ /* 0x000ea20000201400 */
[----:B------:R-:W-:Y:S01]  /*47e0*/  FFMA.FTZ R32, R32, R0, R23 ;  /* 0x0000000020207223 */ /* 0x000fe20000010017 */
[----:B------:R-:W-:Y:S02]  /*47f0*/  ISETP.GE.AND P2, PT, R89, R102, PT ;  /* 0x000000665900720c */ /* 0x000fe40003f46270 */
[----:B------:R-:W-:Y:S02]  /*4800*/  FSEL R23, R21, -INF , !P0 ;  /* 0xff80000015177808 */ /* 0x000fe40004000000 */
[----:B------:R-:W-:Y:S02]  /*4810*/  FSEL R32, R32, -INF , !P6 ;  /* 0xff80000020207808 */ /* 0x000fe40007000000 */
[----:B------:R-:W-:Y:S01]  /*4820*/  ISETP.GE.AND P0, PT, R88, R103, PT ;  /* 0x000000675800720c */ /* 0x000fe20003f06270 */
[----:B-1----:R-:W-:Y:S01]  /*4830*/  FFMA.FTZ R17, R34, R0, R17 ;  /* 0x0000000022117223 */ /* 0x002fe20000010011 */
[----:B------:R-:W-:-:S02]  /*4840*/  ISETP.GE.AND P6, PT, R88, R102, PT ;  /* 0x000000665800720c */ /* 0x000fc40003fc6270 */
[----:B------:R-:W-:Y:S02]  /*4850*/  IADD3 R88, R33, 0x11, RZ ;  /* 0x0000001121587810 */ /* 0x000fe40007ffe0ff */
[----:B------:R-:W-:Y:S01]  /*4860*/  FSEL R21, R16, -INF , !P5 ;  /* 0xff80000010157808 */ /* 0x000fe20006800000 */
[-C--:B------:R-:W-:Y:S01]  /*4870*/  FFMA.FTZ R16, R34, R0.reuse, R19 ;  /* 0x0000000022107223 */ /* 0x080fe20000010013 */
[----:B------:R-:W-:Y:S01]  /*4880*/  ISETP.GE.AND P5, PT, R89, R103, PT ;  /* 0x000000675900720c */ /* 0x000fe20003fa6270 */
[CC--:B--2---:R-:W-:Y:S01]  /*4890*/  FFMA.FTZ R12, R35.reuse, R0.reuse, R12 ;  /* 0x00000000230c7223 */ /* 0x0c4fe2000001000c */
[----:B------:R-:W1:Y:S01]  /*48a0*/  I2F R34, R88 ;  /* 0x0000005800227306 */ /* 0x000e620000201400 */
[----:B------:R-:W-:Y:S01]  /*48b0*/  FFMA.FTZ R14, R35, R0, R14 ;  /* 0x00000000230e7223 */ /* 0x000fe2000001000e */
[----:B------:R-:W-:Y:S02]  /*48c0*/  IADD3 R35, R33, 0x18, RZ ;  /* 0x0000001821237810 */ /* 0x000fe40007ffe0ff */
[----:B------:R-:W-:-:S02]  /*48d0*/  FSEL R17, R17, -INF , !P0 ;  /* 0xff80000011117808 */ /* 0x000fc40004000000 */
[----:B------:R-:W-:Y:S02]  /*48e0*/  FSEL R140, R14, -INF , !P2 ;  /* 0xff8000000e8c7808 */ /* 0x000fe40005000000 */
[----:B------:R-:W2:Y:S01]  /*48f0*/  I2F R19, R35 ;  /* 0x0000002300137306 */ /* 0x000ea20000201400 */
[----:B------:R-:W-:Y:S02]  /*4900*/  IADD3 R14, R33, 0x19, RZ ;  /* 0x00000019210e7810 */ /* 0x000fe40007ffe0ff */
[----:B------:R-:W-:Y:S02]  /*4910*/  FSEL R141, R12, -INF , !P5 ;  /* 0xff8000000c8d7808 */ /* 0x000fe40006800000 */
[-C--:B------:R-:W-:Y:S02]  /*4920*/  ISETP.GE.AND P0, PT, R88, R103.reuse, PT ;  /* 0x000000675800720c */ /* 0x080fe40003f06270 */
[C---:B------:R-:W-:Y:S01]  /*4930*/  ISETP.GE.AND P5, PT, R35.reuse, R103, PT ;  /* 0x000000672300720c */ /* 0x040fe20003fa6270 */
[C---:B-1----:R-:W-:Y:S01]  /*4940*/  FFMA.FTZ R13, R34.reuse, R0, R13 ;  /* 0x00000000220d7223 */ /* 0x042fe2000001000d */
[----:B------:R-:W1:Y:S01]  /*4950*/  I2F R12, R14 ;  /* 0x0000000e000c7306 */ /* 0x000e620000201400 */
[----:B------:R-:W-:Y:S01]  /*4960*/  ISETP.GE.AND P2, PT, R35, R102, PT ;  /* 0x000000662300720c */ /* 0x000fe20003f46270 */
[----:B------:R-:W-:Y:S01]  /*4970*/  FFMA.FTZ R15, R34, R0, R15 ;  /* 0x00000000220f7223 */ /* 0x000fe2000001000f */
[----:B------:R-:W-:-:S02]  /*4980*/  FSEL R16, R16, -INF , !P6 ;  /* 0xff80000010107808 */ /* 0x000fc40007000000 */
[----:B------:R-:W-:Y:S01]  /*4990*/  FSEL R147, R13, -INF , !P0 ;  /* 0xff8000000d937808 */ /* 0x000fe20004000000 */
[-C--:B--2---:R-:W-:Y:S01]  /*49a0*/  FFMA.FTZ R148, R19, R0.reuse, R10 ;  /* 0x0000000013947223 */ /* 0x084fe2000001000a */
[----:B------:R-:W-:Y:S01]  /*49b0*/  IADD3 R10, R33, 0x20, RZ ;  /* 0x00000020210a7810 */ /* 0x000fe20007ffe0ff */
[-C--:B------:R-:W-:Y:S01]  /*49c0*/  FFMA.FTZ R8, R19, R0.reuse, R8 ;  /* 0x0000000013087223 */ /* 0x080fe20000010008 */
[-C--:B------:R-:W-:Y:S02]  /*49d0*/  ISETP.GE.AND P0, PT, R14, R103.reuse, PT ;  /* 0x000000670e00720c */ /* 0x080fe40003f06270 */
[----:B------:R-:W2:Y:S01]  /*49e0*/  I2F R13, R10 ;  /* 0x0000000a000d7306 */ /* 0x000ea20000201400 */
[----:B------:R-:W-:Y:S02]  /*49f0*/  FSEL R148, R148, -INF , !P2 ;  /* 0xff80000094947808 */ /* 0x000fe40005000000 */
[----:B------:R-:W-:Y:S01]  /*4a00*/  FSEL R149, R8, -INF , !P5 ;  /* 0xff80000008957808 */ /* 0x000fe20006800000 */
[CC--:B-1----:R-:W-:Y:S01]  /*4a10*/  FFMA.FTZ R9, R12.reuse, R0.reuse, R9 ;  /* 0x000000000c097223 */ /* 0x0c2fe20000010009 */
[----:B------:R-:W-:Y:S01]  /*4a20*/  IADD3 R8, R33, 0x21, RZ ;  /* 0x0000002121087810 */ /* 0x000fe20007ffe0ff */
[----:B------:R-:W-:Y:S01]  /*4a30*/  FFMA.FTZ R11, R12, R0, R11 ;  /* 0x000000000c0b7223 */ /* 0x000fe2000001000b */
[----:B------:R-:W-:-:S02]  /*4a40*/  ISETP.GE.AND P5, PT, R10, R103, PT ;  /* 0x000000670a00720c */ /* 0x000fc40003fa6270 */
[----:B------:R-:W1:Y:S01]  /*4a50*/  I2F R136, R8 ;  /* 0x0000000800887306 */ /* 0x000e620000201400 */
[----:B------:R-:W-:Y:S02]  /*4a60*/  FSEL R151, R9, -INF , !P0 ;  /* 0xff80000009977808 */ /* 0x000fe40004000000 */
[----:B------:R-:W-:Y:S02]  /*4a70*/  ISETP.GE.AND P2, PT, R10, R102, PT ;  /* 0x000000660a00720c */ /* 0x000fe40003f46270 */
[----:B------:R-:W-:Y:S01]  /*4a80*/  IADD3 R9, R33, 0x28, RZ ;  /* 0x0000002821097810 */ /* 0x000fe20007ffe0ff */
[C---:B--2---:R-:W-:Y:S01]  /*4a90*/  FFMA.FTZ R4, R13.reuse, R0, R4 ;  /* 0x000000000d047223 */ /* 0x044fe20000010004 */
[----:B------:R-:W-:Y:S01]  /*4aa0*/  ISETP.GE.AND P6, PT, R88, R102, PT ;  /* 0x000000665800720c */ /* 0x000fe20003fc6270 */
[----:B------:R-:W-:Y:S01]  /*4ab0*/  FFMA.FTZ R6, R13, R0, R6 ;  /* 0x000000000d067223 */ /* 0x000fe20000010006 */
[----:B------:R-:W-:Y:S02]  /*4ac0*/  ISETP.GE.AND P0, PT, R8, R103, PT ;  /* 0x000000670800720c */ /* 0x000fe40003f06270 */
[----:B------:R-:W-:-:S02]  /*4ad0*/  FSEL R107, R4, -INF , !P5 ;  /* 0xff800000046b7808 */ /* 0x000fc40006800000 */
[----:B------:R-:W-:Y:S02]  /*4ae0*/  FSEL R130, R6, -INF , !P2 ;  /* 0xff80000006827808 */ /* 0x000fe40005000000 */
[C---:B------:R-:W-:Y:S01]  /*4af0*/  ISETP.GE.AND P5, PT, R9.reuse, R103, PT ;  /* 0x000000670900720c */ /* 0x040fe20003fa6270 */
[C---:B-1----:R-:W-:Y:S01]  /*4b00*/  FFMA.FTZ R137, R136.reuse, R0, R5 ;  /* 0x0000000088897223 */ /* 0x042fe20000010005 */
[----:B------:R-:W-:Y:S01]  /*4b10*/  ISETP.GE.AND P2, PT, R9, R102, PT ;  /* 0x000000660900720c */ /* 0x000fe20003f46270 */
[----:B------:R-:W-:Y:S01]  /*4b20*/  FFMA.FTZ R136, R136, R0, R7 ;  /* 0x0000000088887223 */ /* 0x000fe20000010007 */
[----:B------:R-:W1:Y:S01]  /*4b30*/  I2F R9, R9 ;  /* 0x0000000900097306 */ /* 0x000e620000201400 */
[C---:B------:R-:W-:Y:S02]  /*4b40*/  IADD3 R4, R33.reuse, 0x30, RZ ;  /* 0x0000003021047810 */ /* 0x040fe40007ffe0ff */
[----:B------:R-:W-:Y:S02]  /*4b50*/  IADD3 R7, R33, 0x29, RZ ;  /* 0x0000002921077810 */ /* 0x000fe40007ffe0ff */
[----:B------:R-:W-:-:S02]  /*4b60*/  FSEL R152, R15, -INF , !P6 ;  /* 0xff8000000f987808 */ /* 0x000fc40007000000 */
[-C--:B------:R-:W-:Y:S01]  /*4b70*/  ISETP.GE.AND P6, PT, R14, R102.reuse, PT ;  /* 0x000000660e00720c */ /* 0x080fe20003fc6270 */
[----:B------:R-:W2:Y:S01]  /*4b80*/  I2F R5, R4 ;  /* 0x0000000400057306 */ /* 0x000ea20000201400 */
[----:B------:R-:W-:Y:S02]  /*4b90*/  FSEL R137, R137, -INF , !P0 ;  /* 0xff80000089897808 */ /* 0x000fe40004000000 */
[----:B------:R-:W-:Y:S02]  /*4ba0*/  FSEL R150, R11, -INF , !P6 ;  /* 0xff8000000b967808 */ /* 0x000fe40007000000 */
[----:B------:R-:W-:Y:S02]  /*4bb0*/  ISETP.GE.AND P6, PT, R8, R102, PT ;  /* 0x000000660800720c */ /* 0x000fe40003fc6270 */
[----:B------:R-:W-:Y:S01]  /*4bc0*/  ISETP.GE.AND P0, PT, R7, R103, PT ;  /* 0x000000670700720c */ /* 0x000fe20003f06270 */
[CC--:B-1----:R-:W-:Y:S01]  /*4bd0*/  FFMA.FTZ R28, R9.reuse, R0.reuse, R28 ;  /* 0x00000000091c7223 */ /* 0x0c2fe2000001001c */
[----:B------:R1:W3:Y:S01]  /*4be0*/  I2F R6, R7 ;  /* 0x0000000700067306 */ /* 0x0002e20000201400 */
[----:B------:R-:W-:Y:S01]  /*4bf0*/  FFMA.FTZ R30, R9, R0, R30 ;  /* 0x00000000091e7223 */ /* 0x000fe2000001001e */
[----:B------:R-:W-:-:S02]  /*4c00*/  FSEL R136, R136, -INF , !P6 ;  /* 0xff80000088887808 */ /* 0x000fc40007000000 */
[----:B------:R-:W-:Y:S02]  /*4c10*/  FSEL R135, R28, -INF , !P5 ;  /* 0xff8000001c877808 */ /* 0x000fe40006800000 */
[----:B------:R-:W-:Y:S01]  /*4c20*/  FSEL R132, R30, -INF , !P2 ;  /* 0xff8000001e847808 */ /* 0x000fe20005000000 */
[CC--:B--2---:R-:W-:Y:S01]  /*4c30*/  FFMA.FTZ R24, R5.reuse, R0.reuse, R24 ;  /* 0x0000000005187223 */ /* 0x0c4fe20000010018 */
[C---:B------:R-:W-:Y:S01]  /*4c40*/  ISETP.GE.AND P5, PT, R4.reuse, R103, PT ;  /* 0x000000670400720c */ /* 0x040fe20003fa6270 */
[----:B------:R-:W-:Y:S01]  /*4c50*/  FFMA.FTZ R26, R5, R0, R26 ;  /* 0x00000000051a7223 */ /* 0x000fe2000001001a */
[-C--:B------:R-:W-:Y:S02]  /*4c60*/  ISETP.GE.AND P2, PT, R4, R102.reuse, PT ;  /* 0x000000660400720c */ /* 0x080fe40003f46270 */
[----:B------:R-:W-:Y:S02]  /*4c70*/  IADD3 R4, R33, 0x38, RZ ;  /* 0x0000003821047810 */ /* 0x000fe40007ffe0ff */
[----:B------:R-:W-:-:S02]  /*4c80*/  ISETP.GE.AND P6, PT, R7, R102, PT ;  /* 0x000000660700720c */ /* 0x000fc40003fc6270 */
[----:B------:R-:W2:Y:S01]  /*4c90*/  I2F R5, R4 ;  /* 0x0000000400057306 */ /* 0x000ea20000201400 */
[----:B-1----:R-:W-:Y:S01]  /*4ca0*/  IADD3 R7, R33, 0x31, RZ ;  /* 0x0000003121077810 */ /* 0x002fe20007ffe0ff */
[-C--:B---3--:R-:W-:Y:S01]  /*4cb0*/  FFMA.FTZ R29, R6, R0.reuse, R29 ;  /* 0x00000000061d7223 */ /* 0x088fe2000001001d */
[----:B------:R-:W-:Y:S01]  /*4cc0*/  FSEL R105, R24, -INF , !P5 ;  /* 0xff80000018697808 */ /* 0x000fe20006800000 */
[----:B------:R-:W-:Y:S01]  /*4cd0*/  FFMA.FTZ R31, R6, R0, R31 ;  /* 0x00000000061f7223 */ /* 0x000fe2000001001f */
[----:B------:R-:W-:Y:S02]  /*4ce0*/  FSEL R90, R26, -INF , !P2 ;  /* 0xff8000001a5a7808 */ /* 0x000fe40005000000 */
[----:B------:R-:W-:Y:S01]  /*4cf0*/  FSEL R139, R29, -INF , !P0 ;  /* 0xff8000001d8b7808 */ /* 0x000fe20004000000 */
[----:B------:R-:W1:Y:S01]  /*4d00*/  I2F R6, R7 ;  /* 0x0000000700067306 */ /* 0x000e620000201400 */
[C---:B------:R-:W-:Y:S02]  /*4d10*/  ISETP.GE.AND P5, PT, R4.reuse, R103, PT ;  /* 0x000000670400720c */ /* 0x040fe40003fa6270 */
[----:B------:R-:W-:-:S02]  /*4d20*/  ISETP.GE.AND P2, PT, R4, R102, PT ;  /* 0x000000660400720c */ /* 0x000fc40003f46270 */
[----:B------:R-:W-:Y:S02]  /*4d30*/  ISETP.GE.AND P0, PT, R7, R103, PT ;  /* 0x000000670700720c */ /* 0x000fe40003f06270 */
[----:B------:R-:W-:Y:S01]  /*4d40*/  FSEL R106, R31, -INF , !P6 ;  /* 0xff8000001f6a7808 */ /* 0x000fe20007000000 */
[-C--:B--2---:R-:W-:Y:S01]  /*4d50*/  FFMA.FTZ R84, R5, R0.reuse, R84 ;  /* 0x0000000005547223 */ /* 0x084fe20000010054 */
[----:B------:R-:W-:Y:S01]  /*4d60*/  IADD3 R4, R33, 0x39, RZ ;  /* 0x0000003921047810 */ /* 0x000fe20007ffe0ff */
[----:B------:R-:W-:Y:S01]  /*4d70*/  FFMA.FTZ R86, R5, R0, R86 ;  /* 0x0000000005567223 */ /* 0x000fe20000010056 */
[----:B------:R-:W-:Y:S01]  /*4d80*/  ISETP.GE.AND P6, PT, R7, R102, PT ;  /* 0x000000660700720c */ /* 0x000fe20003fc6270 */
[----:B------:R-:W2:Y:S01]  /*4d90*/  I2F R5, R33 ;  /* 0x0000002100057306 */ /* 0x000ea20000201400 */
[----:B------:R-:W-:Y:S02]  /*4da0*/  FSEL R138, R84, -INF , !P5 ;  /* 0xff800000548a7808 */ /* 0x000fe40006800000 */
[----:B------:R-:W-:Y:S01]  /*4db0*/  FSEL R92, R86, -INF , !P2 ;  /* 0xff800000565c7808 */ /* 0x000fe20005000000 */
[C---:B-1----:R-:W-:Y:S01]  /*4dc0*/  FFMA.FTZ R25, R6.reuse, R0, R25 ;  /* 0x0000000006197223 */ /* 0x042fe20000010019 */
[----:B------:R-:W-:Y:S01]  /*4dd0*/  ISETP.GE.AND P5, PT, R33, R102, PT ;  /* 0x000000662100720c */ /* 0x000fe20003fa6270 */
[----:B------:R-:W-:Y:S01]  /*4de0*/  FFMA.FTZ R27, R6, R0, R27 ;  /* 0x00000000061b7223 */ /* 0x000fe2000001001b */
[----:B------:R-:W-:Y:S01]  /*4df0*/  ISETP.GE.AND P2, PT, R4, R102, PT ;  /* 0x000000660400720c */ /* 0x000fe20003f46270 */
[----:B------:R-:W1:Y:S01]  /*4e00*/  I2F R6, R4 ;  /* 0x0000000400067306 */ /* 0x000e620000201400 */
[----:B------:R-:W-:-:S02]  /*4e10*/  FSEL R133, R25, -INF , !P0 ;  /* 0xff80000019857808 */ /* 0x000fc40004000000 */
[-C--:B------:R-:W-:Y:S02]  /*4e20*/  ISETP.GE.AND P0, PT, R33, R103.reuse, PT ;  /* 0x000000672100720c */ /* 0x080fe40003f06270 */
[----:B------:R-:W-:Y:S02]  /*4e30*/  FSEL R104, R27, -INF , !P6 ;  /* 0xff8000001b687808 */ /* 0x000fe40007000000 */
[----:B------:R-:W-:Y:S01]  /*4e40*/  ISETP.GE.AND P6, PT, R4, R103, PT ;  /* 0x000000670400720c */ /* 0x000fe20003fc6270 */
[CC--:B--2---:R-:W-:Y:S02]  /*4e50*/  FFMA.FTZ R20, R5.reuse, R0.reuse, R20 ;  /* 0x0000000005147223 */ /* 0x0c4fe40000010014 */
[----:B------:R-:W-:-:S03]  /*4e60*/  FFMA.FTZ R22, R5, R0, R22 ;  /* 0x0000000005167223 */ /* 0x000fc60000010016 */
[----:B------:R-:W-:Y:S02]  /*4e70*/  FSEL R5, R20, -INF , !P0 ;  /* 0xff80000014057808 */ /* 0x000fe40004000000 */
[----:B------:R-:W-:Y:S01]  /*4e80*/  ISETP.GE.AND P0, PT, R96, 0x3, PT ;  /* 0x000000036000780c */ /* 0x000fe20003f06270 */
[-C--:B-1----:R-:W-:Y:S01]  /*4e90*/  FFMA.FTZ R85, R6, R0.reuse, R85 ;  /* 0x0000000006557223 */ /* 0x082fe20000010055 */
[----:B------:R-:W-:Y:S01]  /*4ea0*/  FSEL R4, R22, -INF , !P5 ;  /* 0xff80000016047808 */ /* 0x000fe20006800000 */
[----:B------:R-:W-:-:S03]  /*4eb0*/  FFMA.FTZ R87, R6, R0, R87 ;  /* 0x0000000006577223 */ /* 0x000fc60000010057 */
[----:B------:R-:W-:Y:S02]  /*4ec0*/  FSEL R143, R85, -INF , !P6 ;  /* 0xff800000558f7808 */ /* 0x000fe40007000000 */
[----:B------:R-:W-:-:S05]  /*4ed0*/  FSEL R91, R87, -INF , !P2 ;  /* 0xff800000575b7808 */ /* 0x000fca0005000000 */
        /* <DEDUP_REMOVED lines=8> */
[----:B------:R1:W-:Y:S03]  /*4f60*/  @P4 STS.64 [R118+0x3008], RZ ;  /* 0x003008ff76004388 */ /* 0x0003e60000000a00 */
[----:B------:R-:W-:Y:S01]  /*4f70*/  IMAD R6, R7, c[0x0][0x19c], R6 ;  /* 0x0000670007067a24 */ /* 0x000fe200078e0206 */
[----:B------:R-:W-:-:S03]  /*4f80*/  LEA R7, P2, R8, R122, 0x6 ;  /* 0x0000007a08077211 */ /* 0x000fc600078430ff */
[----:B------:R-:W-:-:S05]  /*4f90*/  IMAD.IADD R9, R9, 0x1, R6 ;  /* 0x0000000109097824 */ /* 0x000fca00078e0206 */
[----:B------:R-:W-:Y:S02]  /*4fa0*/  LEA.HI.X R6, R8, R125, R9, 0x6, P2 ;  /* 0x0000007d08067211 */ /* 0x000fe400010f3409 */
[----:B------:R-:W-:-:S04]  /*4fb0*/  @!P4 LEA R14, P2, R7, c[0x0][0x168], 0x1 ;  /* 0x00005a00070eca11 */ /* 0x000fc800078408ff */
[C---:B------:R-:W-:Y:S02]  /*4fc0*/  @!P4 LEA.HI.X R15, R7.reuse, c[0x0][0x16c], R6, 0x1, P2 ;  /* 0x00005b00070fca11 */ /* 0x040fe400010f0c06 */
[----:B------:R-:W-:-:S03]  /*4fd0*/  @!P3 LEA R12, P2, R7, c[0x0][0x168], 0x1 ;  /* 0x00005a00070cba11 */ /* 0x000fc600078408ff */
[----:B------:R-:W-:Y:S01]  /*4fe0*/  @!PT LDS RZ, [RZ] ;  /* 0x00000000fffff984 */ /* 0x000fe20000000800 */
[----:B------:R-:W-:Y:S01]  /*4ff0*/  @!PT LDS RZ, [RZ] ;  /* 0x00000000fffff984 */ /* 0x000fe20000000800 */
[----:B------:R-:W-:Y:S01]  /*5000*/  @!PT LDS RZ, [RZ] ;  /* 0x00000000fffff984 */ /* 0x000fe20000000800 */
[----:B------:R1:W-:Y:S01]  /*5010*/  @!P4 LDGSTS.E.BYPASS.LTC128B.128 [R118+0x3000], [R14.64] ;  /* 0x030000000e76cfae */ /* 0x0003e2000b901d4c */
[C-C-:B------:R-:W-:Y:S02]  /*5020*/  @!P3 LEA.HI.X R13, R7.reuse, c[0x0][0x16c], R6.reuse, 0x1, P2 ;  /* 0x00005b00070dba11 */ /* 0x140fe400010f0c06 */
[C---:B------:R-:W-:Y:S01]  /*5030*/  @!P1 LEA R8, P2, R7.reuse, c[0x0][0x168], 0x1 ;  /* 0x00005a0007089a11 */ /* 0x040fe200078408ff */
[----:B------:R1:W-:Y:S03]  /*5040*/  @P3 STS.128 [R118+0x4000], RZ ;  /* 0x004000ff76003388 */ /* 0x0003e60000000c00 */
[C---:B------:R-:W-:Y:S01]  /*5050*/  @!P1 LEA.HI.X R9, R7.reuse, c[0x0][0x16c], R6, 0x1, P2 ;  /* 0x00005b0007099a11 */ /* 0x040fe200010f0c06 */
[----:B------:R-:W-:Y:S01]  /*5060*/  @!PT LDS RZ, [RZ] ;  /* 0x00000000fffff984 */ /* 0x000fe20000000800 */
[----:B------:R-:W-:Y:S01]  /*5070*/  @!PT LDS RZ, [RZ] ;  /* 0x00000000fffff984 */ /* 0x000fe20000000800 */
[----:B------:R-:W-:Y:S01]  /*5080*/  @!PT LDS RZ, [RZ] ;  /* 0x00000000fffff984 */ /* 0x000fe20000000800 */
[----:B------:R2:W-:Y:S01]  /*5090*/  @!P3 LDGSTS.E.BYPASS.LTC128B.128 [R118+0x4000], [R12.64+0x40] ;  /* 0x040000400c76bfae */ /* 0x0005e2000b901d4c */
[----:B------:R-:W-:-:S03]  /*50a0*/  IADD3 R7, P5, R7, UR10, RZ ;  /* 0x0000000a07077c10 */ /* 0x000fc6000ffbe0ff */
[----:B------:R1:W-:Y:S01]  /*50b0*/  @P1 STS.128 [R118+0x5000], RZ ;  /* 0x005000ff76001388 */ /* 0x0003e20000000c00 */
[C---:B------:R-:W-:Y:S02]  /*50c0*/  @!P4 LEA R10, P2, R7.reuse, c[0x0][0x168], 0x1 ;  /* 0x00005a00070aca11 */ /* 0x040fe400078408ff */
[----:B------:R-:W-:Y:S01]  /*50d0*/  IADD3.X R6, R6, UR11, RZ, P5, !PT ;  /* 0x0000000b06067c10 */ /* 0x000fe2000affe4ff */
[----:B------:R-:W-:Y:S01]  /*50e0*/  @!PT LDS RZ, [RZ] ;  /* 0x00000000fffff984 */ /* 0x000fe20000000800 */
[----:B------:R-:W-:Y:S01]  /*50f0*/  @!PT LDS RZ, [RZ] ;  /* 0x00000000fffff984 */ /* 0x000fe20000000800 */
[----:B------:R-:W-:Y:S01]  /*5100*/  @!PT LDS RZ, [RZ] ;  /* 0x00000000fffff984 */ /* 0x000fe20000000800 */
[----:B------:R1:W-:Y:S03]  /*5110*/  @!P1 LDGSTS.E.BYPASS.LTC128B.128 [R118+0x5000], [R8.64+0x80] ;  /* 0x0500008008769fae */ /* 0x0003e6000b901d4c */
[C---:B------:R-:W-:Y:S01]  /*5120*/  @!P4 LEA.HI.X R11, R7.reuse, c[0x0][0x16c], R6, 0x1, P2 ;  /* 0x00005b00070bca11 */ /* 0x040fe200010f0c06 */
[----:B------:R1:W-:Y:S04]  /*5130*/  @P4 STS.128 [R118+0x3800], RZ ;  /* 0x003800ff76004388 */ /* 0x0003e80000000c00 */
[----:B------:R-:W-:Y:S01]  /*5140*/  @!PT LDS RZ, [RZ] ;  /* 0x00000000fffff984 */ /* 0x000fe20000000800 */
[----:B------:R-:W-:Y:S01]  /*5150*/  @!PT LDS RZ, [RZ] ;  /* 0x00000000fffff984 */ /* 0x000fe20000000800 */
[----:B------:R-:W-:Y:S01]  /*5160*/  @!PT LDS RZ, [RZ] ;  /* 0x00000000fffff984 */ /* 0x000fe20000000800 */
[----:B------:R1:W-:Y:S04]  /*5170*/  @!P4 LDGSTS.E.BYPASS.LTC128B.128 [R118+0x3800], [R10.64] ;  /* 0x038000000a76cfae */ /* 0x0003e8000b901d4c */
[----:B------:R1:W-:Y:S01]  /*5180*/  @P3 STS.128 [R118+0x4800], RZ ;  /* 0x004800ff76003388 */ /* 0x0003e20000000c00 */
[----:B--2---:R-:W-:-:S04]  /*5190*/  @!P3 LEA R12, P2, R7, c[0x0][0x168], 0x1 ;  /* 0x00005a00070cba11 */ /* 0x004fc800078408ff */
[----:B------:R-:W-:-:S05]  /*51a0*/  @!P3 LEA.HI.X R13, R7, c[0x0][0x16c], R6, 0x1, P2 ;  /* 0x00005b00070dba11 */ /* 0x000fca00010f0c06 */
        /* <DEDUP_REMOVED lines=12> */
.L_x_241:
[----:B------:R-:W-:Y:S05]  /*5270*/  BSYNC B0 ;  /* 0x0000000000007941 */ /* 0x000fea0003800000 */
.L_x_240:
[----:B------:R-:W0:Y:S02]  /*5280*/  LDGDEPBAR ;  /* 0x00000000000079af */ /* 0x000e240000000000 */
.L_x_239:
        /* <DEDUP_REMOVED lines=29> */
[----:B------:R-:W-:Y:S02]  /*5460*/  FMNMX.FTZ R8, R92, R7, !PT ;  /* 0x000000075c087209 */ /* 0x000fe40007810000 */
[----:B------:R-:W-:-:S02]  /*5470*/  FMNMX.FTZ R6, R138, R9, !PT ;  /* 0x000000098a067209 */ /* 0x000fc40007810000 */
[----:B------:R-:W-:Y:S02]  /*5480*/  FMNMX.FTZ R8, R91, R8, !PT ;  /* 0x000000085b087209 */ /* 0x000fe40007810000 */
[----:B------:R-:W-:-:S03]  /*5490*/  FMNMX.FTZ R9, R143, R6, !PT ;  /* 0x000000068f097209 */ /* 0x000fc60007810000 */
[----:B------:R-:W1:Y:S04]  /*54a0*/  SHFL.BFLY PT, R7, R8, 0x2, 0x1f ;  /* 0x0c401f0008077f89 */ /* 0x000e6800000e0000 */
[----:B------:R-:W2:Y:S01]  /*54b0*/  SHFL.BFLY PT, R6, R9, 0x2, 0x1f ;  /* 0x0c401f0009067f89 */ /* 0x000ea200000e0000 */
[----:B-1----:R-:W-:Y:S02]  /*54c0*/  FMNMX.FTZ R7, R8, R7, !PT ;  /* 0x0000000708077209 */ /* 0x002fe40007810000 */
[----:B--2---:R-:W-:-:S03]  /*54d0*/  FMNMX.FTZ R6, R9, R6, !PT ;  /* 0x0000000609067209 */ /* 0x004fc60007810000 */
[----:B------:R-:W1:Y:S04]  /*54e0*/  SHFL.BFLY PT, R88, R7, 0x1, 0x1f ;  /* 0x0c201f0007587f89 */ /* 0x000e6800000e0000 */
[----:B------:R-:W2:Y:S04]  /*54f0*/  SHFL.BFLY PT, R89, R6, 0x1, 0x1f ;  /* 0x0c201f0006597f89 */ /* 0x000ea800000e0000 */
[----:B------:R-:W3:Y:S01]  /*5500*/  LDSM.16.MT88.4 R8, [R110+0x6000] ;  /* 0x006000006e08783b */ /* 0x000ee20000004200 */
[----:B-1----:R-:W-:Y:S02]  /*5510*/  FMNMX.FTZ R88, R7, R88, !PT ;  /* 0x0000005807587209 */ /* 0x002fe40007810000 */
[----:B--2---:R-:W-:-:S03]  /*5520*/  FMNMX.FTZ R89, R6, R89, !PT ;  /* 0x0000005906597209 */ /* 0x004fc60007810000 */
[C---:B------:R-:W-:Y:S01]  /*5530*/  FMUL.FTZ R95, R88.reuse, c[0x0][0x23c] ;  /* 0x00008f00585f7a20 */ /* 0x040fe20000410000 */
[C---:B------:R-:W-:Y:S02]  /*5540*/  FSETP.NEU.FTZ.AND P1, PT, R88.reuse, -INF , PT ;  /* 0xff8000005800780b */ /* 0x040fe40003f3d000 */
[C---:B------:R-:W-:Y:S01]  /*5550*/  FSETP.NEU.FTZ.AND P2, PT, R89.reuse, -INF , PT ;  /* 0xff8000005900780b */ /* 0x040fe20003f5d000 */
[----:B------:R-:W-:Y:S01]  /*5560*/  FMUL.FTZ R146, R89, c[0x0][0x23c] ;  /* 0x00008f0059927a20 */ /* 0x000fe20000410000 */
[----:B------:R-:W-:Y:S02]  /*5570*/  FSEL R95, R95, RZ, P1 ;  /* 0x000000ff5f5f7208 */ /* 0x000fe40000800000 */
[----:B------:R-:W-:Y:S02]  /*5580*/  FSEL R154, R89, RZ, P2 ;  /* 0x000000ff599a7208 */ /* 0x000fe40001000000 */
[----:B------:R-:W-:Y:S01]  /*5590*/  FSEL R145, R88, RZ, P1 ;  /* 0x000000ff58917208 */ /* 0x000fe20000800000 */
[----:B------:R-:W-:Y:S01]  /*55a0*/  FFMA.FTZ R18, R18, c[0x0][0x23c], -R95 ;  /* 0x00008f0012127a23 */ /* 0x000fe2000001085f */
[----:B------:R-:W-:Y:S01]  /*55b0*/  FSEL R146, R146, RZ, P2 ;  /* 0x000000ff92927208 */ /* 0x000fe20001000000 */
[----:B------:R-:W-:-:S02]  /*55c0*/  FADD.FTZ R154, R3, -R154 ;  /* 0x8000009a039a7221 */ /* 0x000fc40000010000 */
[----:B------:R-:W-:Y:S01]  /*55d0*/  FADD.FTZ R145, R2, -R145 ;  /* 0x8000009102917221 */ /* 0x000fe20000010000 */
[----:B------:R1:W-:Y:S01]  /*55e0*/  MUFU.EX2 R3, R18 ;  /* 0x0000001200037308 */ /* 0x0003e20000000800 */
[--C-:B------:R-:W-:Y:S02]  /*55f0*/  FFMA.FTZ R94, R17, c[0x0][0x23c], -R146.reuse ;  /* 0x00008f00115e7a23 */ /* 0x100fe40000010892 */
[----:B------:R-:W-:Y:S02]  /*5600*/  FFMA.FTZ R2, R16, c[0x0][0x23c], -R95 ;  /* 0x00008f0010027a23 */ /* 0x000fe4000001085f */
[--C-:B------:R-:W-:Y:S02]  /*5610*/  FFMA.FTZ R153, R5, c[0x0][0x23c], -R146.reuse ;  /* 0x00008f0005997a23 */ /* 0x100fe40000010892 */
[--C-:B------:R-:W-:Y:S01]  /*5620*/  FFMA.FTZ R102, R23, c[0x0][0x23c], -R146.reuse ;  /* 0x00008f0017667a23 */ /* 0x100fe20000010892 */
[----:B------:R-:W-:Y:S01]  /*5630*/  MUFU.EX2 R94, R94 ;  /* 0x0000005e005e7308 */ /* 0x000fe20000000800 */
[----:B------:R-:W-:-:S02]  /*5640*/  FFMA.FTZ R103, R21, c[0x0][0x23c], -R146 ;  /* 0x00008f0015677a23 */ /* 0x000fc40000010892 */
[--C-:B------:R-:W-:Y:S02]  /*5650*/  FFMA.FTZ R144, R4, c[0x0][0x23c], -R95.reuse ;  /* 0x00008f0004907a23 */ /* 0x100fe4000001085f */
[----:B------:R-:W-:Y:S02]  /*5660*/  FFMA.FTZ R93, R32, c[0x0][0x23c], -R95 ;  /* 0x00008f00205d7a23 */ /* 0x000fe4000001085f */
[----:B------:R-:W-:Y:S01]  /*5670*/  FMUL.FTZ R154, R154, c[0x0][0x23c] ;  /* 0x00008f009a9a7a20 */ /* 0x000fe20000410000 */
[----:B-1----:R-:W1:Y:S01]  /*5680*/  LDSM.16.MT88.4 R16, [R108+0x6000] ;  /* 0x006000006c10783b */ /* 0x002e620000004200 */
[----:B------:R-:W-:Y:S01]  /*5690*/  FMUL.FTZ R145, R145, c[0x0][0x23c] ;  /* 0x00008f0091917a20 */ /* 0x000fe20000410000 */
[----:B------:R-:W-:Y:S01]  /*56a0*/  MUFU.EX2 R153, R153 ;  /* 0x0000009900997308 */ /* 0x000fe20000000800 */
[--C-:B------:R-:W-:Y:S01]  /*56b0*/  FFMA.FTZ R142, R147, c[0x0][0x23c], -R146.reuse ;  /* 0x00008f00938e7a23 */ /* 0x100fe20000010892 */
[----:B------:R-:W2:Y:S01]  /*56c0*/  LDSM.16.MT88.4 R32, [R108+0x7000] ;  /* 0x007000006c20783b */ /* 0x000ea20000004200 */
[----:B------:R-:W-:-:S02]  /*56d0*/  FFMA.FTZ R147, R107, c[0x0][0x23c], -R146 ;  /* 0x00008f006b937a23 */ /* 0x000fc40000010892 */
[--C-:B------:R-:W-:Y:S02]  /*56e0*/  FFMA.FTZ R107, R135, c[0x0][0x23c], -R146.reuse ;  /* 0x00008f00876b7a23 */ /* 0x100fe40000010892 */
[--C-:B------:R-:W-:Y:S01]  /*56f0*/  FFMA.FTZ R136, R136, c[0x0][0x23c], -R95.reuse ;  /* 0x00008f0088887a23 */ /* 0x100fe2000001085f */
[----:B------:R-:W4:Y:S01]  /*5700*/  MUFU.EX2 R102, R102 ;  /* 0x0000006600667308 */ /* 0x000f220000000800 */
[--C-:B------:R-:W-:Y:S02]  /*5710*/  FFMA.FTZ R135, R106, c[0x0][0x23c], -R95.reuse ;  /* 0x00008f006a877a23 */ /* 0x100fe4000001085f */
[----:B------:R-:W-:Y:S02]  /*5720*/  FFMA.FTZ R106, R133, c[0x0][0x23c], -R146 ;  /* 0x00008f00856a7a23 */ /* 0x000fe40000010892 */
[----:B------:R-:W-:-:S03]  /*5730*/  FFMA.FTZ R91, R91, c[0x0][0x23c], -R95 ;  /* 0x00008f005b5b7a23 */ /* 0x000fc6000001085f */
[----:B------:R-:W5:Y:S08]  /*5740*/  MUFU.EX2 R103, R103 ;  /* 0x0000006700677308 */ /* 0x000f700000000800 */
[----:B------:R-:W-:Y:S01]  /*5750*/  MUFU.EX2 R144, R144 ;  /* 0x0000009000907308 */ /* 0x000fe20000000800 */
[----:B----4-:R-:W-:-:S07]  /*5760*/  F2FP.BF16.PACK_AB R84, R102, R153 ;  /* 0x000000996654723e */ /* 0x010fce00000010ff */
[----:B------:R-:W4:Y:S01]  /*5770*/  MUFU.EX2 R93, R93 ;  /* 0x0000005d005d7308 */ /* 0x000f220000000800 */
[----:B-----5:R-:W-:-:S07]  /*5780*/  F2FP.BF16.PACK_AB R86, R94, R103 ;  /* 0x000000675e56723e */ /* 0x020fce00000010ff */
[----:B------:R-:W5:Y:S08]  /*5790*/  MUFU.EX2 R154, R154 ;  /* 0x0000009a009a7308 */ /* 0x000f700000000800 */
[----:B------:R-:W1:Y:S01]  /*57a0*/  MUFU.EX2 R145, R145 ;  /* 0x0000009100917308 */ /* 0x000e620000000800 */
[----:B----4-:R-:W-:-:S07]  /*57b0*/  F2FP.BF16.PACK_AB R85, R93, R144 ;  /* 0x000000905d55723e */ /* 0x010fce00000010ff */
[----:B------:R-:W4:Y:S01]  /*57c0*/  MUFU.EX2 R2, R2 ;  /* 0x0000000200027308 */ /* 0x000f220000000800 */
[-C--:B-----5:R-:W-:Y:S02]  /*57d0*/  FMUL.FTZ R4, R36, R154.reuse ;  /* 0x0000009a24047220 */ /* 0x0a0fe40000410000 */
[-C--:B------:R-:W-:Y:S02]  /*57e0*/  FMUL.FTZ R5, R37, R154.reuse ;  /* 0x0000009a25057220 */ /* 0x080fe40000410000 */
[-C--:B------:R-:W-:Y:S02]  /*57f0*/  FMUL.FTZ R12, R44, R154.reuse ;  /* 0x0000009a2c0c7220 */ /* 0x080fe40000410000 */
[----:B------:R-:W-:Y:S01]  /*5800*/  FMUL.FTZ R13, R45, R154 ;  /* 0x0000009a2d0d7220 */ /* 0x000fe20000410000 */
[----:B------:R-:W-:Y:S01]  /*5810*/  MUFU.EX2 R142, R142 ;  /* 0x0000008e008e7308 */ /* 0x000fe20000000800 */
[-C--:B-1----:R-:W-:Y:S02]  /*5820*/  FMUL.FTZ R6, R38, R145.reuse ;  /* 0x0000009126067220 */ /* 0x082fe40000410000 */
[----:B------:R-:W-:-:S02]  /*5830*/  FMUL.FTZ R7, R39, R145 ;  /* 0x0000009127077220 */ /* 0x000fc40000410000 */
[-C--:B------:R-:W-:Y:S02]  /*5840*/  FMUL.FTZ R14, R46, R145.reuse ;  /* 0x000000912e0e7220 */ /* 0x080fe40000410000 */
[----:B------:R-:W-:Y:S01]  /*5850*/  FMUL.FTZ R15, R47, R145 ;  /* 0x000000912f0f7220 */ /* 0x000fe20000410000 */
[----:B----4-:R-:W-:Y:S01]  /*5860*/  F2FP.BF16.PACK_AB R87, R2, R3 ;  /* 0x000000030257723e */ /* 0x010fe200000010ff */
[-C--:B------:R-:W-:Y:S01]  /*5870*/  FMUL.FTZ R40, R40, R154.reuse ;  /* 0x0000009a28287220 */ /* 0x080fe20000410000 */
[----:B------:R-:W-:Y:S01]  /*5880*/  MUFU.EX2 R147, R147 ;  /* 0x0000009300937308 */ /* 0x000fe20000000800 */
[-C--:B------:R-:W-:Y:S02]  /*5890*/  FMUL.FTZ R41, R41, R154.reuse ;  /* 0x0000009a29297220 */ /* 0x080fe40000410000 */
[-C--:B------:R-:W-:Y:S02]  /*58a0*/  FMUL.FTZ R42, R42, R145.reuse ;  /* 0x000000912a2a7220 */ /* 0x080fe40000410000 */
[----:B------:R-:W-:Y:S01]  /*58b0*/  FMUL.FTZ R43, R43, R145 ;  /* 0x000000912b2b7220 */ /* 0x000fe20000410000 */
[----:B---3--:R-:W-:Y:S01]  /*58c0*/  HMMA.16816.F32.BF16 R4, R84, R8, R4 ;  /* 0x000000085404723c */ /* 0x008fe20000041804 */
[-C--:B------:R-:W-:Y:S01]  /*58d0*/  FMUL.FTZ R48, R48, R154.reuse ;  /* 0x0000009a30307220 */ /* 0x080fe20000410000 */
        /* <DEDUP_REMOVED lines=9> */
[----:B------:R-:W-:Y:S01]  /*5970*/  FMUL.FTZ R23, R55, R145 ;  /* 0x0000009137177220 */ /* 0x000fe20000410000 */
[----:B------:R-:W-:Y:S01]  /*5980*/  HMMA.16816.F32.BF16 R8, R84, R10, R40 ;  /* 0x0000000a5408723c */ /* 0x000fe20000041828 */
[----:B------:R-:W1:Y:S01]  /*5990*/  LDSM.16.MT88.4 R40, [R110+0x8000] ;  /* 0x008000006e28783b */ /* 0x000e620000004200 */
[-C--:B------:R-:W-:Y:S01]  /*59a0*/  FMUL.FTZ R56, R56, R154.reuse ;  /* 0x0000009a38387220 */ /* 0x080fe20000410000 */
[----:B------:R-:W-:Y:S01]  /*59b0*/  MUFU.EX2 R135, R135 ;  /* 0x0000008700877308 */ /* 0x000fe20000000800 */
[----:B------:R-:W-:-:S02]  /*59c0*/  FMUL.FTZ R57, R57, R154 ;  /* 0x0000009a39397220 */ /* 0x000fc40000410000 */
[-C--:B------:R-:W-:Y:S02]  /*59d0*/  FMUL.FTZ R58, R58, R145.reuse ;  /* 0x000000913a3a7220 */ /* 0x080fe40000410000 */
[C---:B------:R-:W-:Y:S01]  /*59e0*/  HMMA.16816.F32.BF16 R16, R84.reuse, R18, R48 ;  /* 0x000000125410723c */ /* 0x040fe20000041830 */
[----:B------:R-:W3:Y:S01]  /*59f0*/  LDSM.16.MT88.4 R48, [R108+0x8000] ;  /* 0x008000006c30783b */ /* 0x000ee20000004200 */
[-C--:B------:R-:W-:Y:S01]  /*5a00*/  FMUL.FTZ R59, R59, R145.reuse ;  /* 0x000000913b3b7220 */ /* 0x080fe20000410000 */
[----:B------:R-:W-:Y:S01]  /*5a10*/  MUFU.EX2 R106, R106 ;  /* 0x0000006a006a7308 */ /* 0x000fe20000000800 */
[-C--:B------:R-:W-:Y:S02]  /*5a20*/  FMUL.FTZ R28, R60, R154.reuse ;  /* 0x0000009a3c1c7220 */ /* 0x080fe40000410000 */
[----:B------:R-:W-:Y:S02]  /*5a30*/  FMUL.FTZ R29, R61, R154 ;  /* 0x0000009a3d1d7220 */ /* 0x000fe40000410000 */
[----:B------:R-:W-:Y:S01]  /*5a40*/  HMMA.16816.F32.BF16 R20, R84, R24, R20 ;  /* 0x000000185414723c */ /* 0x000fe20000041814 */
[----:B------:R-:W-:-:S02]  /*5a50*/  FMUL.FTZ R30, R62, R145 ;  /* 0x000000913e1e7220 */ /* 0x000fc40000410000 */
[-C--:B------:R-:W-:Y:S01]  /*5a60*/  FMUL.FTZ R31, R63, R145.reuse ;  /* 0x000000913f1f7220 */ /* 0x080fe20000410000 */
[----:B------:R-:W-:Y:S01]  /*5a70*/  MUFU.EX2 R91, R91 ;  /* 0x0000005b005b7308 */ /* 0x000fe20000000800 */
[-C--:B------:R-:W-:Y:S01]  /*5a80*/  FMUL.FTZ R64, R64, R154.reuse ;  /* 0x0000009a40407220 */ /* 0x080fe20000410000 */
[----:B------:R-:W-:Y:S01]  /*5a90*/  LDSM.16.MT88.4 R60, [R110+0x6800] ;  /* 0x006800006e3c783b */ /* 0x000fe20000004200 */
[-C--:B------:R-:W-:Y:S01]  /*5aa0*/  FMUL.FTZ R65, R65, R154.reuse ;  /* 0x0000009a41417220 */ /* 0x080fe20000410000 */
[----:B------:R-:W-:Y:S01]  /*5ab0*/  HMMA.16816.F32.BF16 R24, R84, R26, R56 ;  /* 0x0000001a5418723c */ /* 0x000fe20000041838 */
[-C--:B------:R-:W-:Y:S01]  /*5ac0*/  FMUL.FTZ R66, R66, R145.reuse ;  /* 0x0000009142427220 */ /* 0x080fe20000410000 */
[----:B------:R-:W4:Y:S01]  /*5ad0*/  LDSM.16.MT88.4 R56, [R110+0x6400] ;  /* 0x006400006e38783b */ /* 0x000f220000004200 */
[----:B------:R-:W-:Y:S02]  /*5ae0*/  FMUL.FTZ R67, R67, R145 ;  /* 0x0000009143437220 */ /* 0x000fe40000410000 */
[----:B------:R-:W-:-:S02]  /*5af0*/  FMUL.FTZ R36, R68, R154 ;  /* 0x0000009a44247220 */ /* 0x000fc40000410000 */
[-C--:B------:R-:W-:Y:S01]  /*5b00*/  FMUL.FTZ R37, R69, R154.reuse ;  /* 0x0000009a45257220 */ /* 0x080fe20000410000 */
[C---:B--2---:R-:W-:Y:S01]  /*5b10*/  HMMA.16816.F32.BF16 R28, R84.reuse, R32, R28 ;  /* 0x00000020541c723c */ /* 0x044fe2000004181c */
[-C--:B------:R-:W-:Y:S02]  /*5b20*/  FMUL.FTZ R38, R70, R145.reuse ;  /* 0x0000009146267220 */ /* 0x080fe40000410000 */
[-C--:B------:R-:W-:Y:S02]  /*5b30*/  FMUL.FTZ R39, R71, R145.reuse ;  /* 0x0000009147277220 */ /* 0x080fe40000410000 */
[-C--:B------:R-:W-:Y:S02]  /*5b40*/  FMUL.FTZ R44, R76, R154.reuse ;  /* 0x0000009a4c2c7220 */ /* 0x080fe40000410000 */
[----:B------:R-:W-:Y:S01]  /*5b50*/  FMUL.FTZ R45, R77, R154 ;  /* 0x0000009a4d2d7220 */ /* 0x000fe20000410000 */
[----:B------:R-:W-:Y:S01]  /*5b60*/  HMMA.16816.F32.BF16 R32, R84, R34, R64 ;  /* 0x000000225420723c */ /* 0x000fe20000041840 */
[----:B------:R-:W-:-:S02]  /*5b70*/  FMUL.FTZ R46, R78, R145 ;  /* 0x000000914e2e7220 */ /* 0x000fc40000410000 */
[-C--:B------:R-:W-:Y:S02]  /*5b80*/  FMUL.FTZ R47, R79, R145.reuse ;  /* 0x000000914f2f7220 */ /* 0x080fe40000410000 */
[-C--:B------:R-:W-:Y:S02]  /*5b90*/  FMUL.FTZ R72, R72, R154.reuse ;  /* 0x0000009a48487220 */ /* 0x080fe40000410000 */
[-C--:B------:R-:W-:Y:S01]  /*5ba0*/  FMUL.FTZ R73, R73, R154.reuse ;  /* 0x0000009a49497220 */ /* 0x080fe20000410000 */
[----:B-1----:R-:W-:Y:S01]  /*5bb0*/  HMMA.16816.F32.BF16 R36, R84, R40, R36 ;  /* 0x000000285424723c */ /* 0x002fe20000041824 */
[-C--:B------:R-:W-:Y:S02]  /*5bc0*/  FMUL.FTZ R74, R74, R145.reuse ;  /* 0x000000914a4a7220 */ /* 0x080fe40000410000 */
[----:B------:R-:W-:Y:S02]  /*5bd0*/  FMUL.FTZ R75, R75, R145 ;  /* 0x000000914b4b7220 */ /* 0x000fe40000410000 */
[----:B------:R-:W-:-:S02]  /*5be0*/  FMUL.FTZ R80, R80, R154 ;  /* 0x0000009a50507220 */ /* 0x000fc40000410000 */
[----:B------:R-:W-:Y:S01]  /*5bf0*/  FMUL.FTZ R81, R81, R154 ;  /* 0x0000009a51517220 */ /* 0x000fe20000410000 */
[C---:B---3--:R-:W-:Y:S01]  /*5c00*/  HMMA.16816.F32.BF16 R44, R84.reuse, R48, R44 ;  /* 0x00000030542c723c */ /* 0x048fe2000004182c */
[-C--:B------:R-:W-:Y:S02]  /*5c10*/  FMUL.FTZ R82, R82, R145.reuse ;  /* 0x0000009152527220 */ /* 0x080fe40000410000 */
[----:B------:R-:W-:Y:S02]  /*5c20*/  FMUL.FTZ R83, R83, R145 ;  /* 0x0000009153537220 */ /* 0x000fe40000410000 */
[--C-:B------:R-:W-:Y:S02]  /*5c30*/  FFMA.FTZ R65, R141, c[0x0][0x23c], -R146.reuse ;  /* 0x00008f008d417a23 */ /* 0x100fe40000010892 */
[--C-:B------:R-:W-:Y:S01]  /*5c40*/  FFMA.FTZ R141, R140, c[0x0][0x23c], -R95.reuse ;  /* 0x00008f008c8d7a23 */ /* 0x100fe2000001085f */
[----:B------:R-:W-:Y:S01]  /*5c50*/  HMMA.16816.F32.BF16 R40, R84, R42, R72 ;  /* 0x0000002a5428723c */ /* 0x000fe20000041848 */
[----:B------:R-:W-:Y:S01]  /*5c60*/  FFMA.FTZ R140, R152, c[0x0][0x23c], -R95 ;  /* 0x00008f00988c7a23 */ /* 0x000fe2000001085f */
[----:B------:R-:W-:Y:S01]  /*5c70*/  LDSM.16.MT88.4 R72, [R110+0x8800] ;  /* 0x008800006e48783b */ /* 0x000fe20000004200 */
[----:B------:R-:W1:Y:S01]  /*5c80*/  MUFU.EX2 R65, R65 ;  /* 0x0000004100417308 */ /* 0x000e620000000800 */
[----:B------:R-:W-:-:S02]  /*5c90*/  FFMA.FTZ R64, R105, c[0x0][0x23c], -R146 ;  /* 0x00008f0069407a23 */ /* 0x000fc40000010892 */
[--C-:B------:R-:W-:Y:S02]  /*5ca0*/  FFMA.FTZ R105, R138, c[0x0][0x23c], -R146.reuse ;  /* 0x00008f008a697a23 */ /* 0x100fe40000010892 */
[----:B------:R-:W-:Y:S01]  /*5cb0*/  HMMA.16816.F32.BF16 R48, R84, R50, R80 ;  /* 0x000000325430723c */ /* 0x000fe20000041850 */
[----:B------:R-:W2:Y:S01]  /*5cc0*/  LDSM.16.MT88.4 R80, [R108+0x8400] ;  /* 0x008400006c50783b */ /* 0x000ea20000004200 */
[--C-:B------:R-:W-:Y:S01]  /*5cd0*/  FFMA.FTZ R138, R90, c[0x0][0x23c], -R95.reuse ;  /* 0x00008f005a8a7a23 */ /* 0x100fe2000001085f */
[----:B------:R-:W-:Y:S01]  /*5ce0*/  MUFU.EX2 R141, R141 ;  /* 0x0000008d008d7308 */ /* 0x000fe20000000800 */
[----:B------:R-:W-:Y:S02]  /*5cf0*/  FFMA.FTZ R90, R92, c[0x0][0x23c], -R95 ;  /* 0x00008f005c5a7a23 */ /* 0x000fe4000001085f */
[----:B------:R-:W-:Y:S02]  /*5d00*/  FFMA.FTZ R131, R131, R154, R153 ;  /* 0x0000009a83837223 */ /* 0x000fe40000010099 */
[----:B------:R-:W-:-:S02]  /*5d10*/  FFMA.FTZ R87, R149, c[0x0][0x23c], -R146 ;  /* 0x00008f0095577a23 */ /* 0x000fc40000010892 */
[--C-:B------:R-:W-:Y:S01]  /*5d20*/  FFMA.FTZ R86, R151, c[0x0][0x23c], -R146.reuse ;  /* 0x00008f0097567a23 */ /* 0x100fe20000010892 */
[----:B------:R-:W3:Y:S01]  /*5d30*/  MUFU.EX2 R140, R140 ;  /* 0x0000008c008c7308 */ /* 0x000ee20000000800 */
[--C-:B------:R-:W-:Y:S01]  /*5d40*/  FFMA.FTZ R85, R148, c[0x0][0x23c], -R95.reuse ;  /* 0x00008f0094557a23 */ /* 0x100fe2000001085f */
[----:B-1----:R-:W-:Y:S01]  /*5d50*/  F2FP.BF16.PACK_AB R52, R142, R65 ;  /* 0x000000418e34723e */ /* 0x002fe200000010ff */
[--C-:B------:R-:W-:Y:S02]  /*5d60*/  FFMA.FTZ R84, R150, c[0x0][0x23c], -R95.reuse ;  /* 0x00008f0096547a23 */ /* 0x100fe4000001085f */
[--C-:B------:R-:W-:Y:S02]  /*5d70*/  FFMA.FTZ R150, R137, c[0x0][0x23c], -R146.reuse ;  /* 0x00008f0089967a23 */ /* 0x100fe40000010892 */
[----:B------:R-:W-:Y:S01]  /*5d80*/  FFMA.FTZ R137, R130, c[0x0][0x23c], -R95 ;  /* 0x00008f0082897a23 */ /* 0x000fe2000001085f */
[----:B------:R-:W-:Y:S01]  /*5d90*/  MUFU.EX2 R87, R87 ;  /* 0x0000005700577308 */ /* 0x000fe20000000800 */
[----:B------:R-:W-:-:S02]  /*5da0*/  FFMA.FTZ R148, R139, c[0x0][0x23c], -R146 ;  /* 0x00008f008b947a23 */ /* 0x000fc40000010892 */
[--C-:B------:R-:W-:Y:S02]  /*5db0*/  FFMA.FTZ R130, R132, c[0x0][0x23c], -R95.reuse ;  /* 0x00008f0084827a23 */ /* 0x100fe4000001085f */
[----:B------:R-:W-:Y:S02]  /*5dc0*/  FFMA.FTZ R132, R143, c[0x0][0x23c], -R146 ;  /* 0x00008f008f847a23 */ /* 0x000fe40000010892 */
[----:B------:R-:W-:Y:S01]  /*5dd0*/  FFMA.FTZ R139, R104, c[0x0][0x23c], -R95 ;  /* 0x00008f00688b7a23 */ /* 0x000fe2000001085f */
[----:B------:R-:W1:Y:S01]  /*5de0*/  MUFU.EX2 R86, R86 ;  /* 0x0000005600567308 */ /* 0x000e620000000800 */
[----:B---3--:R-:W-:Y:S01]  /*5df0*/  F2FP.BF16.PACK_AB R53, R140, R141 ;  /* 0x0000008d8c35723e */ /* 0x008fe200000010ff */
[----:B------:R-:W-:Y:S02]  /*5e00*/  FFMA.FTZ R134, R134, R145, R144 ;  /* 0x0000009186867223 */ /* 0x000fe40000010090 */
[----:B------:R-:W-:Y:S02]  /*5e10*/  FADD.FTZ R102, R102, R131 ;  /* 0x0000008366667221 */ /* 0x000fe40000010000 */
[----:B------:R-:W-:-:S02]  /*5e20*/  FADD.FTZ R134, R93, R134 ;  /* 0x000000865d867221 */ /* 0x000fc40000010000 */
[----:B------:R-:W-:Y:S01]  /*5e30*/  MUFU.EX2 R85, R85 ;  /* 0x0000005500557308 */ /* 0x000fe20000000800 */
[----:B------:R-:W-:Y:S02]  /*5e40*/  FADD.FTZ R103, R103, R102 ;  /* 0x0000006667677221 */ /* 0x000fe40000010000 */
[----:B------:R-:W-:Y:S02]  /*5e50*/  FADD.FTZ R3, R3, R134 ;  /* 0x0000008603037221 */ /* 0x000fe40000010000 */
[----:B------:R-:W-:Y:S02]  /*5e60*/  FADD.FTZ R94, R94, R103 ;  /* 0x000000675e5e7221 */ /* 0x000fe40000010000 */
[----:B------:R-:W-:Y:S01]  /*5e70*/  FADD.FTZ R2, R2, R3 ;  /* 0x0000000302027221 */ /* 0x000fe20000010000 */
[----:B------:R-:W3:Y:S01]  /*5e80*/  MUFU.EX2 R84, R84 ;  /* 0x0000005400547308 */ /* 0x000ee20000000800 */
[----:B-1----:R-:W-:Y:S01]  /*5e90*/  F2FP.BF16.PACK_AB R54, R86, R87 ;  /* 0x000000575636723e */ /* 0x002fe200000010ff */
[----:B------:R-:W-:-:S02]  /*5ea0*/  FADD.FTZ R3, R65, R94 ;  /* 0x0000005e41037221 */ /* 0x000fc40000010000 */
[----:B------:R-:W-:Y:S01]  /*5eb0*/  FADD.FTZ R141, R141, R2 ;  /* 0x000000028d8d7221 */ /* 0x000fe20000010000 */
[-C--:B------:R-:W-:Y:S01]  /*5ec0*/  MOV R2, R88.reuse ;  /* 0x0000005800027202 */ /* 0x080fe20000000f00 */
[----:B------:R-:W-:Y:S01]  /*5ed0*/  FADD.FTZ R142, R142, R3 ;  /* 0x000000038e8e7221 */ /* 0x000fe20000010000 */
[----:B------:R-:W-:Y:S01]  /*5ee0*/  @P0 MOV R2, R88 ;  /* 0x0000005800020202 */ /* 0x000fe20000000f00 */
[----:B------:R-:W-:Y:S01]  /*5ef0*/  MUFU.EX2 R150, R150 ;  /* 0x0000009600967308 */ /* 0x000fe20000000800 */
[----:B------:R-:W-:Y:S02]  /*5f00*/  FADD.FTZ R140, R140, R141 ;  /* 0x0000008d8c8c7221 */ /* 0x000fe40000010000 */
[----:B------:R-:W-:-:S04]  /*5f10*/  FADD.FTZ R87, R87, R142 ;  /* 0x0000008e57577221 */ /* 0x000fc80000010000 */
[----:B------:R-:W-:Y:S01]  /*5f20*/  FADD.FTZ R86, R86, R87 ;  /* 0x0000005756567221 */ /* 0x000fe20000010000 */
[----:B---3--:R-:W-:Y:S01]  /*5f30*/  F2FP.BF16.PACK_AB R55, R84, R85 ;  /* 0x000000555437723e */ /* 0x008fe200000010ff */
[----:B------:R-:W-:Y:S01]  /*5f40*/  MUFU.EX2 R148, R148 ;  /* 0x0000009400947308 */ /* 0x000fe20000000800 */
[----:B------:R-:W-:-:S04]  /*5f50*/  FADD.FTZ R85, R85, R140 ;  /* 0x0000008c55557221 */ /* 0x000fc80000010000 */
[----:B------:R-:W-:Y:S01]  /*5f60*/  FADD.FTZ R84, R84, R85 ;  /* 0x0000005554547221 */ /* 0x000fe20000010000 */
[C---:B----4-:R-:W-:Y:S02]  /*5f70*/  HMMA.16816.F32.BF16 R4, R52.reuse, R56, R4 ;  /* 0x000000383404723c */ /* 0x050fe40000041804 */
[----:B------:R-:W1:Y:S06]  /*5f80*/  MUFU.EX2 R137, R137 ;  /* 0x0000008900897308 */ /* 0x000e6c0000000800 */
[C---:B------:R-:W-:Y:S01]  /*5f90*/  HMMA.16816.F32.BF16 R8, R52.reuse, R58, R8 ;  /* 0x0000003a3408723c */ /* 0x040fe20000041808 */
[----:B------:R-:W3:Y:S01]  /*5fa0*/  LDSM.16.MT88.4 R56, [R108+0x6400] ;  /* 0x006400006c38783b */ /* 0x000ee20000004200 */
[----:B------:R-:W4:Y:S06]  /*5fb0*/  MUFU.EX2 R130, R130 ;  /* 0x0000008200827308 */ /* 0x000f2c0000000800 */
[----:B--2---:R-:W-:Y:S02]  /*5fc0*/  HMMA.16816.F32.BF16 R44, R52, R80, R44 ;  /* 0x00000050342c723c */ /* 0x004fe4000004182c */
[----:B------:R2:W5:Y:S01]  /*5fd0*/  MUFU.EX2 R133, R64 ;  /* 0x0000004000857308 */ /* 0x0005620000000800 */
[----:B-1----:R-:W-:-:S04]  /*5fe0*/  FADD.FTZ R3, R137, R84 ;  /* 0x0000005489037221 */ /* 0x002fc80000010000 */
[----:B------:R-:W-:Y:S01]  /*5ff0*/  FADD.FTZ R3, R136, R3 ;  /* 0x0000000388037221 */ /* 0x000fe20000010000 */
[C---:B------:R-:W-:Y:S02]  /*6000*/  HMMA.16816.F32.BF16 R80, R52.reuse, R82, R48 ;  /* 0x000000523450723c */ /* 0x040fe40000041830 */
[----:B------:R-:W-:Y:S08]  /*6010*/  MUFU.EX2 R105, R105 ;  /* 0x0000006900697308 */ /* 0x000ff00000000800 */
[----:B------:R-:W-:Y:S01]  /*6020*/  MUFU.EX2 R132, R132 ;  /* 0x0000008400847308 */ /* 0x000fe20000000800 */
[----:B--2---:R-:W-:Y:S07]  /*6030*/  LDSM.16.MT88.4 R64, [R108+0x7c00] ;  /* 0x007c00006c40783b */ /* 0x004fee0000004200 */
[----:B------:R-:W-:Y:S01]  /*6040*/  MUFU.EX2 R138, R138 ;  /* 0x0000008a008a7308 */ /* 0x000fe20000000800 */
[C---:B---3--:R-:W-:Y:S07]  /*6050*/  HMMA.16816.F32.BF16 R12, R52.reuse, R56, R12 ;  /* 0x00000038340c723c */ /* 0x048fee000004180c */
[----:B------:R-:W1:Y:S01]  /*6060*/  MUFU.EX2 R139, R139 ;  /* 0x0000008b008b7308 */ /* 0x000e620000000800 */
[C---:B------:R-:W-:Y:S01]  /*6070*/  HMMA.16816.F32.BF16 R16, R52.reuse, R58, R16 ;  /* 0x0000003a3410723c */ /* 0x040fe20000041810 */
[----:B------:R-:W2:Y:S06]  /*6080*/  LDSM.16.MT88.4 R56, [R110+0x7400] ;  /* 0x007400006e38783b */ /* 0x000eac0000004200 */
[----:B------:R-:W3:Y:S01]  /*6090*/  MUFU.EX2 R90, R90 ;  /* 0x0000005a005a7308 */ /* 0x000ee20000000800 */
[C---:B--2---:R-:W-:Y:S08]  /*60a0*/  HMMA.16816.F32.BF16 R20, R52.reuse, R56, R20 ;  /* 0x000000383414723c */ /* 0x044ff00000041814 */
[C---:B------:R-:W-:Y:S01]  /*60b0*/  HMMA.16816.F32.BF16 R24, R52.reuse, R58, R24 ;  /* 0x0000003a3418723c */ /* 0x040fe20000041818 */
[----:B------:R-:W2:Y:S07]  /*60c0*/  LDSM.16.MT88.4 R56, [R108+0x7400] ;  /* 0x007400006c38783b */ /* 0x000eae0000004200 */
[C---:B--2---:R-:W-:Y:S08]  /*60d0*/  HMMA.16816.F32.BF16 R28, R52.reuse, R56, R28 ;  /* 0x00000038341c723c */ /* 0x044ff0000004181c */
[C---:B------:R-:W-:Y:S01]  /*60e0*/  HMMA.16816.F32.BF16 R32, R52.reuse, R58, R32 ;  /* 0x0000003a3420723c */ /* 0x040fe20000041820 */
[----:B------:R-:W2:Y:S07]  /*60f0*/  LDSM.16.MT88.4 R56, [R110+0x8400] ;  /* 0x008400006e38783b */ /* 0x000eae0000004200 */
[C---:B--2---:R-:W-:Y:S08]  /*6100*/  HMMA.16816.F32.BF16 R36, R52.reuse, R56, R36 ;  /* 0x000000383424723c */ /* 0x044ff00000041824 */
[----:B------:R-:W-:Y:S01]  /*6110*/  HMMA.16816.F32.BF16 R40, R52, R58, R40 ;  /* 0x0000003a3428723c */ /* 0x000fe20000041828 */
[----:B------:R-:W2:Y:S06]  /*6120*/  LDSM.16.MT88.4 R56, [R108+0x6800] ;  /* 0x006800006c38783b */ /* 0x000eac0000004200 */
[----:B------:R-:W-:Y:S01]  /*6130*/  F2FP.BF16.PACK_AB R52, R150, R147 ;  /* 0x000000939634723e */ /* 0x000fe200000010ff */
[----:B------:R-:W-:Y:S01]  /*6140*/  FADD.FTZ R147, R147, R86 ;  /* 0x0000005693937221 */ /* 0x000fe20000010000 */
[----:B------:R-:W-:-:S02]  /*6150*/  F2FP.BF16.PACK_AB R53, R136, R137 ;  /* 0x000000898835723e */ /* 0x000fc400000010ff */
        /* <DEDUP_REMOVED lines=8> */
[----:B------:R-:W-:Y:S01]  /*61e0*/  @P0 IADD3 R130, R96, -0x3, RZ ;  /* 0xfffffffd60820810 */ /* 0x000fe20007ffe0ff */
[----:B------:R-:W-:Y:S01]  /*61f0*/  HMMA.16816.F32.BF16 R48, R52, R60, R4 ;  /* 0x0000003c3430723c */ /* 0x000fe20000041804 */
[----:B------:R-:W4:Y:S01]  /*6200*/  LDSM.16.MT88.4 R4, [R108+0x7800] ;  /* 0x007800006c04783b */ /* 0x000f220000004200 */
[----:B------:R-:W-:-:S06]  /*6210*/  FADD.FTZ R148, R148, R107 ;  /* 0x0000006b94947221 */ /* 0x000fcc0000010000 */
[C---:B------:R-:W-:Y:S08]  /*6220*/  HMMA.16816.F32.BF16 R68, R52.reuse, R72, R36 ;  /* 0x000000483444723c */ /* 0x040ff00000041824 */
[C---:B------:R-:W-:Y:S01]  /*6230*/  HMMA.16816.F32.BF16 R72, R52.reuse, R74, R40 ;  /* 0x0000004a3448723c */ /* 0x040fe20000041828 */
[----:B------:R-:W-:Y:S07]  /*6240*/  LDSM.16.MT88.4 R40, [R110+0x6c00] ;  /* 0x006c00006e28783b */ /* 0x000fee0000004200 */
[C---:B--2---:R-:W-:Y:S08]  /*6250*/  HMMA.16816.F32.BF16 R12, R52.reuse, R56, R12 ;  /* 0x00000038340c723c */ /* 0x044ff0000004180c */
[C---:B------:R-:W-:Y:S01]  /*6260*/  HMMA.16816.F32.BF16 R16, R52.reuse, R58, R16 ;  /* 0x0000003a3410723c */ /* 0x040fe20000041810 */
[----:B------:R-:W2:Y:S07]  /*6270*/  LDSM.16.MT88.4 R56, [R110+0x7800] ;  /* 0x007800006e38783b */ /* 0x000eae0000004200 */
[C---:B------:R-:W-:Y:S08]  /*6280*/  HMMA.16816.F32.BF16 R8, R52.reuse, R62, R8 ;  /* 0x0000003e3408723c */ /* 0x040ff00000041808 */
[C---:B----4-:R-:W-:Y:S08]  /*6290*/  HMMA.16816.F32.BF16 R28, R52.reuse, R4, R28 ;  /* 0x00000004341c723c */ /* 0x050ff0000004181c */
[C---:B------:R-:W-:Y:S01]  /*62a0*/  HMMA.16816.F32.BF16 R32, R52.reuse, R6, R32 ;  /* 0x000000063420723c */ /* 0x040fe20000041820 */
[----:B------:R-:W4:Y:S07]  /*62b0*/  LDSM.16.MT88.4 R4, [R108+0x8800] ;  /* 0x008800006c04783b */ /* 0x000f2e0000004200 */
[C---:B--2---:R-:W-:Y:S08]  /*62c0*/  HMMA.16816.F32.BF16 R20, R52.reuse, R56, R20 ;  /* 0x000000383414723c */ /* 0x044ff00000041814 */
[C---:B------:R-:W-:Y:S01]  /*62d0*/  HMMA.16816.F32.BF16 R24, R52.reuse, R58, R24 ;  /* 0x0000003a3418723c */ /* 0x040fe20000041818 */
[----:B------:R-:W-:Y:S07]  /*62e0*/  LDSM.16.MT88.4 R56, [R110+0x7c00] ;  /* 0x007c00006e38783b */ /* 0x000fee0000004200 */
[C---:B----4-:R-:W-:Y:S07]  /*62f0*/  HMMA.16816.F32.BF16 R76, R52.reuse, R4, R44 ;  /* 0x00000004344c723c */ /* 0x050fee000004182c */
[----:B-----5:R-:W-:Y:S01]  /*6300*/  F2FP.BF16.PACK_AB R4, R106, R133 ;  /* 0x000000856a04723e */ /* 0x020fe200000010ff */
[----:B------:R-:W-:Y:S01]  /*6310*/  HMMA.16816.F32.BF16 R80, R52, R6, R80 ;  /* 0x000000063450723c */ /* 0x000fe20000041850 */
[----:B------:R-:W2:Y:S01]  /*6320*/  LDSM.16.MT88.4 R52, [R108+0x6c00] ;  /* 0x006c00006c34783b */ /* 0x000ea20000004200 */
[----:B-1----:R-:W-:Y:S01]  /*6330*/  F2FP.BF16.PACK_AB R5, R139, R138 ;  /* 0x0000008a8b05723e */ /* 0x002fe200000010ff */
[----:B------:R-:W-:-:S02]  /*6340*/  FADD.FTZ R133, R133, R148 ;  /* 0x0000009485857221 */ /* 0x000fc40000010000 */
[----:B------:R-:W-:Y:S02]  /*6350*/  FADD.FTZ R138, R138, R135 ;  /* 0x000000878a8a7221 */ /* 0x000fe40000010000 */
[----:B------:R-:W-:Y:S01]  /*6360*/  F2FP.BF16.PACK_AB R6, R132, R105 ;  /* 0x000000698406723e */ /* 0x000fe200000010ff */
[----:B------:R-:W-:Y:S01]  /*6370*/  FADD.FTZ R106, R106, R133 ;  /* 0x000000856a6a7221 */ /* 0x000fe20000010000 */
[----:B---3--:R-:W-:Y:S01]  /*6380*/  F2FP.BF16.PACK_AB R7, R91, R90 ;  /* 0x0000005a5b07723e */ /* 0x008fe200000010ff */
[----:B------:R-:W-:Y:S02]  /*6390*/  FADD.FTZ R139, R139, R138 ;  /* 0x0000008a8b8b7221 */ /* 0x000fe40000010000 */
[----:B------:R-:W-:Y:S02]  /*63a0*/  FADD.FTZ R105, R105, R106 ;  /* 0x0000006a69697221 */ /* 0x000fe40000010000 */
[----:B------:R-:W-:Y:S02]  /*63b0*/  FADD.FTZ R90, R90, R139 ;  /* 0x0000008b5a5a7221 */ /* 0x000fe40000010000 */
[----:B------:R-:W-:Y:S01]  /*63c0*/  HMMA.16816.F32.BF16 R36, R4, R40, R48 ;  /* 0x000000280424723c */ /* 0x000fe20000041830 */
[----:B------:R-:W-:-:S02]  /*63d0*/  FADD.FTZ R131, R132, R105 ;  /* 0x0000006984837221 */ /* 0x000fc40000010000 */
[----:B------:R-:W-:-:S05]  /*63e0*/  FADD.FTZ R134, R91, R90 ;  /* 0x0000005a5b867221 */ /* 0x000fca0000010000 */
[C---:B------:R-:W-:Y:S01]  /*63f0*/  HMMA.16816.F32.BF16 R40, R4.reuse, R42, R8 ;  /* 0x0000002a0428723c */ /* 0x040fe20000041808 */
[----:B------:R-:W1:Y:S07]  /*6400*/  LDSM.16.MT88.4 R8, [R108+0x8c00] ;  /* 0x008c00006c08783b */ /* 0x000e6e0000004200 */
[C---:B------:R-:W-:Y:S08]  /*6410*/  HMMA.16816.F32.BF16 R60, R4.reuse, R64, R28 ;  /* 0x00000040043c723c */ /* 0x040ff0000004181c */
[C---:B------:R-:W-:Y:S08]  /*6420*/  HMMA.16816.F32.BF16 R64, R4.reuse, R66, R32 ;  /* 0x000000420440723c */ /* 0x040ff00000041820 */
[C---:B--2---:R-:W-:Y:S01]  /*6430*/  HMMA.16816.F32.BF16 R44, R4.reuse, R52, R12 ;  /* 0x00000034042c723c */ /* 0x044fe2000004180c */
[----:B------:R-:W2:Y:S07]  /*6440*/  LDSM.16.MT88.4 R12, [R110+0x8c00] ;  /* 0x008c00006e0c783b */ /* 0x000eae0000004200 */
[C---:B------:R-:W-:Y:S08]  /*6450*/  HMMA.16816.F32.BF16 R48, R4.reuse, R54, R16 ;  /* 0x000000360430723c */ /* 0x040ff00000041810 */
[C---:B------:R-:W-:Y:S08]  /*6460*/  HMMA.16816.F32.BF16 R52, R4.reuse, R56, R20 ;  /* 0x000000380434723c */ /* 0x040ff00000041814 */
[C---:B------:R-:W-:Y:S08]  /*6470*/  HMMA.16816.F32.BF16 R56, R4.reuse, R58, R24 ;  /* 0x0000003a0438723c */ /* 0x040ff00000041818 */
[C---:B-1----:R-:W-:Y:S08]  /*6480*/  HMMA.16816.F32.BF16 R76, R4.reuse, R8, R76 ;  /* 0x00000008044c723c */ /* 0x042ff0000004184c */
[C---:B------:R-:W-:Y:S08]  /*6490*/  HMMA.16816.F32.BF16 R80, R4.reuse, R10, R80 ;  /* 0x0000000a0450723c */ /* 0x040ff00000041850 */
[C---:B--2---:R-:W-:Y:S08]  /*64a0*/  HMMA.16816.F32.BF16 R68, R4.reuse, R12, R68 ;  /* 0x0000000c0444723c */ /* 0x044ff00000041844 */
[----:B------:R-:W-:Y:S01]  /*64b0*/  HMMA.16816.F32.BF16 R72, R4, R14, R72 ;  /* 0x0000000e0448723c */ /* 0x000fe20000041848 */
[----:B------:R-:W-:Y:S05]  /*64c0*/  @!UPT UIADD3 URZ, URZ, URZ, URZ ;  /* 0x0000003f3f3ff290 */ /* 0x000fea000fffe03f */
[----:B------:R-:W-:Y:S11]  /*64d0*/  @P0 BRA `(.L_x_242) ;  /* 0x0000001000000947 */ /* 0x000ff60003800000 */
.L_x_238:
[----:B------:R-:W-:-:S07]  /*64e0*/  IADD3 R130, R97, -0x1, RZ ;  /* 0xffffffff61827810 */ /* 0x000fce0007ffe0ff */
.L_x_242:
        /* <DEDUP_REMOVED lines=10> */
.L_x_246:
        /* <DEDUP_REMOVED lines=56> */
.L_x_244:
        /* <DEDUP_REMOVED lines=64> */
[C---:B------:R-:W-:Y:S01]  /*6d10*/  HMMA.16816.F32.BF16 R16, R88.reuse, R98, RZ ;  /* 0x000000625810723c */ /* 0x040fe200000418ff */
[----:B------:R-:W2:Y:S07]  /*6d20*/  LDSM.16.M88.4 R96, [R109+0x3000] ;  /* 0x003000006d60783b */ /* 0x000eae0000000200 */
[C---:B----4-:R-:W-:Y:S08]  /*6d30*/  HMMA.16816.F32.BF16 R20, R88.reuse, R100, RZ ;  /* 0x000000645814723c */ /* 0x050ff000000418ff */
[C---:B------:R-:W-:Y:S08]  /*6d40*/  HMMA.16816.F32.BF16 R24, R88.reuse, R102, RZ ;  /* 0x000000665818723c */ /* 0x040ff000000418ff */
[C---:B-----5:R-:W-:Y:S08]  /*6d50*/  HMMA.16816.F32.BF16 R28, R88.reuse, R104, RZ ;  /* 0x00000068581c723c */ /* 0x060ff000000418ff */
[----:B------:R-:W-:Y:S01]  /*6d60*/  HMMA.16816.F32.BF16 R32, R88, R106, RZ ;  /* 0x0000006a5820723c */ /* 0x000fe200000418ff */
[----:B------:R-:W3:Y:S07]  /*6d70*/  LDSM.16.M88.4 R88, [R109+0x3400] ;  /* 0x003400006d58783b */ /* 0x000eee0000000200 */
[C---:B--2---:R-:W-:Y:S08]  /*6d80*/  HMMA.16816.F32.BF16 R4, R92.reuse, R96, R4 ;  /* 0x000000605c04723c */ /* 0x044ff00000041804 */
[C---:B------:R-:W-:Y:S01]  /*6d90*/  HMMA.16816.F32.BF16 R8, R92.reuse, R98, R8 ;  /* 0x000000625c08723c */ /* 0x040fe20000041808 */
[----:B------:R-:W2:Y:S07]  /*6da0*/  LDSM.16.M88.4 R96, [R109+0x3800] ;  /* 0x003800006d60783b */ /* 0x000eae0000000200 */
[C---:B---3--:R-:W-:Y:S08]  /*6db0*/  HMMA.16816.F32.BF16 R12, R92.reuse, R88, R12 ;  /* 0x000000585c0c723c */ /* 0x048ff0000004180c */
[C---:B------:R-:W-:Y:S01]  /*6dc0*/  HMMA.16816.F32.BF16 R16, R92.reuse, R90, R16 ;  /* 0x0000005a5c10723c */ /* 0x040fe20000041810 */
[----:B------:R-:W3:Y:S07]  /*6dd0*/  LDSM.16.M88.4 R88, [R109+0x3c00] ;  /* 0x003c00006d58783b */ /* 0x000eee0000000200 */
[C---:B--2---:R-:W-:Y:S08]  /*6de0*/  HMMA.16816.F32.BF16 R20, R92.reuse, R96, R20 ;  /* 0x000000605c14723c */ /* 0x044ff00000041814 */
[C---:B------:R-:W-:Y:S01]  /*6df0*/  HMMA.16816.F32.BF16 R24, R92.reuse, R98, R24 ;  /* 0x000000625c18723c */ /* 0x040fe20000041818 */
[----:B------:R-:W-:Y:S07]  /*6e00*/  LDSM.16.M88.4 R96, [R113+0x1000] ;  /* 0x001000007160783b */ /* 0x000fee0000000200 */
[C---:B---3--:R-:W-:Y:S08]  /*6e10*/  HMMA.16816.F32.BF16 R28, R92.reuse, R88, R28 ;  /* 0x000000585c1c723c */ /* 0x048ff0000004181c */
[----:B------:R-:W-:Y:S01]  /*6e20*/  HMMA.16816.F32.BF16 R32, R92, R90, R32 ;  /* 0x0000005a5c20723c */ /* 0x000fe20000041820 */
[----:B------:R-:W2:Y:S04]  /*6e30*/  LDSM.16.M88.4 R88, [R112+0x4000] ;  /* 0x004000007058783b */ /* 0x000ea80000000200 */
[----:B------:R-:W3:Y:S03]  /*6e40*/  LDSM.16.M88.4 R92, [R112+0x4400] ;  /* 0x00440000705c783b */ /* 0x000ee60000000200 */
        /* <DEDUP_REMOVED lines=44> */
[----:B------:R-:W3:Y:S01]  /*7110*/  LDSM.16.M88.4 R96, [R109+0x5c00] ;  /* 0x005c00006d60783b */ /* 0x000ee20000000200 */
[----:B------:R-:W-:Y:S04]  /*7120*/  DEPBAR.LE SB0, 0x0 ;  /* 0x000080000000791a */ /* 0x000fe80000000000 */
[----:B------:R-:W-:Y:S02]  /*7130*/  BAR.SYNC.DEFER_BLOCKING 0x0 ;  /* 0x0000000000007b1d */ /* 0x000fe40000010000 */
[C---:B--2---:R-:W-:Y:S08]  /*7140*/  HMMA.16816.F32.BF16 R20, R88.reuse, R92, R20 ;  /* 0x0000005c5814723c */ /* 0x044ff00000041814 */
[C---:B------:R-:W-:Y:S08]  /*7150*/  HMMA.16816.F32.BF16 R24, R88.reuse, R94, R24 ;  /* 0x0000005e5818723c */ /* 0x040ff00000041818 */
[C---:B---3--:R-:W-:Y:S08]  /*7160*/  HMMA.16816.F32.BF16 R28, R88.reuse, R96, R28 ;  /* 0x00000060581c723c */ /* 0x048ff0000004181c */
[----:B------:R-:W-:Y:S01]  /*7170*/  HMMA.16816.F32.BF16 R32, R88, R98, R32 ;  /* 0x000000625820723c */ /* 0x000fe20000041820 */
[----:B-1----:R-:W-:-:S07]  /*7180*/  @P5 BRA `(.L_x_246) ;  /* 0xfffff40000005947 */ /* 0x002fce000383ffff */
.L_x_245:
[C---:B-1----:R-:W-:Y:S02]  /*7190*/  LEA R90, R130.reuse, R117, 0x6 ;  /* 0x00000075825a7211 */ /* 0x042fe400078e30ff */
[----:B------:R-:W-:Y:S02]  /*71a0*/  IADD3 R130, R130, -0x1, RZ ;  /* 0xffffffff82827810 */ /* 0x000fe40007ffe0ff */
        /* <DEDUP_REMOVED lines=14> */
[----:B------:R-:W-:Y:S07]  /*7290*/  IADD3 R2, R90, 0x29, RZ ;  /* 0x000000295a027810 */ /* 0x000fee0007ffe0ff */
        /* <DEDUP_REMOVED lines=9> */
[-C--:B-1----:R-:W-:Y:S02]  /*7330*/  FFMA.FTZ R27, R2, R0.reuse, R27 ;  /* 0x00000000021b7223 */ /* 0x082fe4000001001b */
[CC--:B------:R-:W-:Y:S02]  /*7340*/  FFMA.FTZ R7, R87.reuse, R0.reuse, R7 ;  /* 0x0000000057077223 */ /* 0x0c0fe40000010007 */
[-C--:B------:R-:W-:Y:S04]  /*7350*/  FFMA.FTZ R5, R87, R0.reuse, R5 ;  /* 0x0000000057057223 */ /* 0x080fe80000010005 */
[----:B------:R1:W2:Y:S01]  /*7360*/  I2F R87, R96 ;  /* 0x0000006000577306 */ /* 0x0002a20000201400 */
[CC--:B------:R-:W-:Y:S02]  /*7370*/  FFMA.FTZ R6, R99.reuse, R0.reuse, R6 ;  /* 0x0000000063067223 */ /* 0x0c0fe40000010006 */
[-C--:B------:R-:W-:Y:S02]  /*7380*/  FFMA.FTZ R4, R99, R0.reuse, R4 ;  /* 0x0000000063047223 */ /* 0x080fe40000010004 */
[CC--:B------:R-:W-:Y:S01]  /*7390*/  FFMA.FTZ R10, R97.reuse, R0.reuse, R10 ;  /* 0x00000000610a7223 */ /* 0x0c0fe2000001000a */
[----:B------:R-:W-:Y:S01]  /*73a0*/  FMNMX.FTZ R98, R6, R85, !PT ;  /* 0x0000005506627209 */ /* 0x000fe20007810000 */
[-C--:B------:R-:W-:Y:S02]  /*73b0*/  FFMA.FTZ R8, R97, R0.reuse, R8 ;  /* 0x0000000061087223 */ /* 0x080fe40000010008 */
[----:B------:R-:W-:Y:S01]  /*73c0*/  FFMA.FTZ R11, R88, R0, R11 ;  /* 0x00000000580b7223 */ /* 0x000fe2000001000b */
[----:B------:R-:W-:Y:S01]  /*73d0*/  FMNMX.FTZ R97, R7, R98, !PT ;  /* 0x0000006207617209 */ /* 0x000fe20007810000 */
[CC--:B------:R-:W-:Y:S02]  /*73e0*/  FFMA.FTZ R14, R95.reuse, R0.reuse, R14 ;  /* 0x000000005f0e7223 */ /* 0x0c0fe4000001000e */
[-C--:B------:R-:W-:Y:S01]  /*73f0*/  FFMA.FTZ R12, R95, R0.reuse, R12 ;  /* 0x000000005f0c7223 */ /* 0x080fe2000001000c */
[----:B------:R-:W-:Y:S01]  /*7400*/  FMNMX.FTZ R98, R10, R97, !PT ;  /* 0x000000610a627209 */ /* 0x000fe20007810000 */
[CC--:B------:R-:W-:Y:S01]  /*7410*/  FFMA.FTZ R16, R91.reuse, R0.reuse, R16 ;  /* 0x000000005b107223 */ /* 0x0c0fe20000010010 */
[----:B------:R-:W-:Y:S01]  /*7420*/  IADD3 R95, R90, 0x38, RZ ;  /* 0x000000385a5f7810 */ /* 0x000fe20007ffe0ff */
[----:B------:R-:W-:Y:S01]  /*7430*/  FFMA.FTZ R18, R91, R0, R18 ;  /* 0x000000005b127223 */ /* 0x000fe20000010012 */
[----:B------:R-:W-:Y:S01]  /*7440*/  FMNMX.FTZ R97, R11, R98, !PT ;  /* 0x000000620b617209 */ /* 0x000fe20007810000 */
[-C--:B------:R-:W-:Y:S01]  /*7450*/  FFMA.FTZ R9, R88, R0.reuse, R9 ;  /* 0x0000000058097223 */ /* 0x080fe20000010009 */
[----:B------:R3:W4:Y:S01]  /*7460*/  I2F R91, R95 ;  /* 0x0000005f005b7306 */ /* 0x0007220000201400 */
[----:B------:R-:W-:Y:S01]  /*7470*/  IADD3 R88, R90, 0x31, RZ ;  /* 0x000000315a587810 */ /* 0x000fe20007ffe0ff */
[-C--:B------:R-:W-:Y:S01]  /*7480*/  FFMA.FTZ R15, R94, R0.reuse, R15 ;  /* 0x000000005e0f7223 */ /* 0x080fe2000001000f */
[----:B------:R-:W-:Y:S01]  /*7490*/  IADD3 R90, R90, 0x39, RZ ;  /* 0x000000395a5a7810 */ /* 0x000fe20007ffe0ff */
[----:B------:R-:W-:Y:S01]  /*74a0*/  FFMA.FTZ R13, R94, R0, R13 ;  /* 0x000000005e0d7223 */ /* 0x000fe2000001000d */
[----:B-1----:R-:W-:Y:S01]  /*74b0*/  FMNMX.FTZ R96, R4, R84, !PT ;  /* 0x0000005404607209 */ /* 0x002fe20007810000 */
[-C--:B------:R-:W-:Y:S01]  /*74c0*/  FFMA.FTZ R19, R92, R0.reuse, R19 ;  /* 0x000000005c137223 */ /* 0x080fe20000010013 */
[----:B------:R-:W-:Y:S01]  /*74d0*/  FMNMX.FTZ R94, R14, R97, !PT ;  /* 0x000000610e5e7209 */ /* 0x000fe20007810000 */
[----:B------:R-:W-:Y:S01]  /*74e0*/  FFMA.FTZ R17, R92, R0, R17 ;  /* 0x000000005c117223 */ /* 0x000fe20000010011 */
[----:B------:R-:W-:Y:S01]  /*74f0*/  FMNMX.FTZ R99, R5, R96, !PT ;  /* 0x0000006005637209 */ /* 0x000fe20007810000 */
[----:B------:R1:W5:Y:S01]  /*7500*/  I2F R3, R90 ;  /* 0x0000005a00037306 */ /* 0x0003620000201400 */
[-C--:B------:R-:W-:Y:S02]  /*7510*/  FFMA.FTZ R22, R93, R0.reuse, R22 ;  /* 0x000000005d167223 */ /* 0x080fe40000010016 */
[----:B------:R-:W-:Y:S01]  /*7520*/  FMNMX.FTZ R96, R8, R99, !PT ;  /* 0x0000006308607209 */ /* 0x000fe20007810000 */
[----:B------:R-:W-:Y:S01]  /*7530*/  FFMA.FTZ R23, R86, R0, R23 ;  /* 0x0000000056177223 */ /* 0x000fe20000010017 */
[----:B------:R-:W-:Y:S01]  /*7540*/  FMNMX.FTZ R99, R15, R94, !PT ;  /* 0x0000005e0f637209 */ /* 0x000fe20007810000 */
[----:B------:R-:W-:Y:S01]  /*7550*/  FFMA.FTZ R20, R93, R0, R20 ;  /* 0x000000005d147223 */ /* 0x000fe20000010014 */
[----:B------:R-:W-:Y:S01]  /*7560*/  FMNMX.FTZ R97, R9, R96, !PT ;  /* 0x0000006009617209 */ /* 0x000fe20007810000 */
[-C--:B------:R-:W-:Y:S01]  /*7570*/  FFMA.FTZ R26, R89, R0.reuse, R26 ;  /* 0x00000000591a7223 */ /* 0x080fe2000001001a */
[----:B------:R-:W-:Y:S01]  /*7580*/  FMNMX.FTZ R94, R18, R99, !PT ;  /* 0x00000063125e7209 */ /* 0x000fe20007810000 */
[----:B------:R-:W5:Y:S01]  /*7590*/  I2F R88, R88 ;  /* 0x0000005800587306 */ /* 0x000f620000201400 */
[----:B------:R-:W-:Y:S01]  /*75a0*/  FMNMX.FTZ R92, R12, R97, !PT ;  /* 0x000000610c5c7209 */ /* 0x000fe20007810000 */
[----:B------:R-:W-:Y:S01]  /*75b0*/  FFMA.FTZ R21, R86, R0, R21 ;  /* 0x0000000056157223 */ /* 0x000fe20000010015 */
[----:B------:R-:W-:Y:S01]  /*75c0*/  FMNMX.FTZ R99, R19, R94, !PT ;  /* 0x0000005e13637209 */ /* 0x000fe20007810000 */
[----:B------:R-:W-:Y:S01]  /*75d0*/  FFMA.FTZ R24, R89, R0, R24 ;  /* 0x0000000059187223 */ /* 0x000fe20000010018 */
[----:B------:R-:W-:Y:S01]  /*75e0*/  FMNMX.FTZ R97, R13, R92, !PT ;  /* 0x0000005c0d617209 */ /* 0x000fe20007810000 */
[CC--:B--2---:R-:W-:Y:S01]  /*75f0*/  FFMA.FTZ R30, R87.reuse, R0.reuse, R30 ;  /* 0x00000000571e7223 */ /* 0x0c4fe2000001001e */
[----:B------:R-:W-:Y:S01]  /*7600*/  FMNMX.FTZ R94, R22, R99, !PT ;  /* 0x00000063165e7209 */ /* 0x000fe20007810000 */
[-C--:B------:R-:W-:Y:S01]  /*7610*/  FFMA.FTZ R25, R2, R0.reuse, R25 ;  /* 0x0000000002197223 */ /* 0x080fe20000010019 */
[----:B------:R-:W-:Y:S01]  /*7620*/  FMNMX.FTZ R92, R16, R97, !PT ;  /* 0x00000061105c7209 */ /* 0x000fe20007810000 */
[----:B------:R-:W-:Y:S01]  /*7630*/  FFMA.FTZ R28, R87, R0, R28 ;  /* 0x00000000571c7223 */ /* 0x000fe2000001001c */
[----:B---3--:R-:W-:Y:S01]  /*7640*/  FMNMX.FTZ R95, R23, R94, !PT ;  /* 0x0000005e175f7209 */ /* 0x008fe20007810000 */
[----:B----4-:R-:W-:Y:S01]  /*7650*/  FFMA.FTZ R34, R91, R0, R34 ;  /* 0x000000005b227223 */ /* 0x010fe20000010022 */
[----:B------:R-:W-:Y:S01]  /*7660*/  FMNMX.FTZ R93, R17, R92, !PT ;  /* 0x0000005c115d7209 */ /* 0x000fe20007810000 */
[-C--:B------:R-:W-:Y:S01]  /*7670*/  FFMA.FTZ R32, R91, R0.reuse, R32 ;  /* 0x000000005b207223 */ /* 0x080fe20000010020 */
[----:B-1----:R-:W-:Y:S01]  /*7680*/  FMNMX.FTZ R90, R26, R95, !PT ;  /* 0x0000005f1a5a7209 */ /* 0x002fe20007810000 */
[CC--:B-----5:R-:W-:Y:S01]  /*7690*/  FFMA.FTZ R35, R3.reuse, R0.reuse, R35 ;  /* 0x0000000003237223 */ /* 0x0e0fe20000010023 */
[----:B------:R-:W-:Y:S01]  /*76a0*/  FMNMX.FTZ R86, R20, R93, !PT ;  /* 0x0000005d14567209 */ /* 0x000fe20007810000 */
[----:B------:R-:W-:Y:S01]  /*76b0*/  FFMA.FTZ R33, R3, R0, R33 ;  /* 0x0000000003217223 */ /* 0x000fe20000010021 */
[----:B------:R-:W-:Y:S01]  /*76c0*/  FMNMX.FTZ R93, R27, R90, !PT ;  /* 0x0000005a1b5d7209 */ /* 0x000fe20007810000 */
[----:B------:R-:W-:Y:S01]  /*76d0*/  LDSM.16.MT88.4 R96, [R108+0x6800] ;  /* 0x006800006c60783b */ /* 0x000fe20000004200 */
[----:B------:R-:W-:Y:S02]  /*76e0*/  FMNMX.FTZ R89, R21, R86, !PT ;  /* 0x0000005615597209 */ /* 0x000fe40007810000 */
[----:B------:R-:W-:Y:S01]  /*76f0*/  FMNMX.FTZ R86, R30, R93, !PT ;  /* 0x0000005d1e567209 */ /* 0x000fe20007810000 */
[-C--:B------:R-:W-:Y:S01]  /*7700*/  FFMA.FTZ R31, R88, R0.reuse, R31 ;  /* 0x00000000581f7223 */ /* 0x080fe2000001001f */
[----:B------:R-:W-:Y:S01]  /*7710*/  FMNMX.FTZ R2, R24, R89, !PT ;  /* 0x0000005918027209 */ /* 0x000fe20007810000 */
[----:B------:R-:W-:Y:S03]  /*7720*/  FFMA.FTZ R29, R88, R0, R29 ;  /* 0x00000000581d7223 */ /* 0x000fe6000001001d */
[----:B------:R-:W-:Y:S02]  /*7730*/  FMNMX.FTZ R89, R25, R2, !PT ;  /* 0x0000000219597209 */ /* 0x000fe40007810000 */
[----:B------:R-:W-:Y:S02]  /*7740*/  FMNMX.FTZ R87, R31, R86, !PT ;  /* 0x000000561f577209 */ /* 0x000fe40007810000 */
[----:B------:R-:W-:Y:S02]  /*7750*/  FMNMX.FTZ R86, R28, R89, !PT ;  /* 0x000000591c567209 */ /* 0x000fe40007810000 */
[----:B------:R-:W-:Y:S02]  /*7760*/  FMNMX.FTZ R2, R34, R87, !PT ;  /* 0x0000005722027209 */ /* 0x000fe40007810000 */
[----:B------:R-:W-:Y:S02]  /*7770*/  FMNMX.FTZ R95, R29, R86, !PT ;  /* 0x000000561d5f7209 */ /* 0x000fe40007810000 */
[----:B------:R-:W-:Y:S02]  /*7780*/  FMNMX.FTZ R89, R35, R2, !PT ;  /* 0x0000000223597209 */ /* 0x000fe40007810000 */
[----:B------:R-:W-:Y:S03]  /*7790*/  FMNMX.FTZ R86, R32, R95, !PT ;  /* 0x0000005f20567209 */ /* 0x000fe60007810000 */
[----:B------:R-:W1:Y:S01]  /*77a0*/  SHFL.BFLY PT, R2, R89, 0x2, 0x1f ;  /* 0x0c401f0059027f89 */ /* 0x000e6200000e0000 */
[----:B------:R-:W-:Y:S07]  /*77b0*/  FMNMX.FTZ R93, R33, R86, !PT ;  /* 0x00000056215d7209 */ /* 0x000fee0007810000 */
[----:B------:R-:W2:Y:S01]  /*77c0*/  SHFL.BFLY PT, R86, R93, 0x2, 0x1f ;  /* 0x0c401f005d567f89 */ /* 0x000ea200000e0000 */
[----:B-1----:R-:W-:Y:S07]  /*77d0*/  FMNMX.FTZ R87, R89, R2, !PT ;  /* 0x0000000259577209 */ /* 0x002fee0007810000 */
[----:B------:R-:W1:Y:S01]  /*77e0*/  SHFL.BFLY PT, R2, R87, 0x1, 0x1f ;  /* 0x0c201f0057027f89 */ /* 0x000e6200000e0000 */
[----:B--2---:R-:W-:Y:S07]  /*77f0*/  FMNMX.FTZ R91, R93, R86, !PT ;  /* 0x000000565d5b7209 */ /* 0x004fee0007810000 */
[----:B------:R-:W2:Y:S08]  /*7800*/  SHFL.BFLY PT, R88, R91, 0x1, 0x1f ;  /* 0x0c201f005b587f89 */ /* 0x000eb000000e0000 */
[----:B------:R-:W3:Y:S01]  /*7810*/  LDSM.16.MT88.4 R92, [R110+0x6000] ;  /* 0x006000006e5c783b */ /* 0x000ee20000004200 */
[----:B-1----:R-:W-:Y:S04]  /*7820*/  FMNMX.FTZ R2, R87, R2, !PT ;  /* 0x0000000257027209 */ /* 0x002fe80007810000 */
[C---:B------:R-:W-:Y:S01]  /*7830*/  FSETP.NEU.FTZ.AND P0, PT, R2.reuse, -INF , PT ;  /* 0xff8000000200780b */ /* 0x040fe20003f1d000 */
[C---:B------:R-:W-:Y:S02]  /*7840*/  FMUL.FTZ R141, R2.reuse, c[0x0][0x23c] ;  /* 0x00008f00028d7a20 */ /* 0x040fe40000410000 */
[----:B------:R-:W-:Y:S01]  /*7850*/  FADD.FTZ R86, -R2, R85 ;  /* 0x0000005502567221 */ /* 0x000fe20000010100 */
[----:B--2---:R-:W-:Y:S02]  /*7860*/  FMNMX.FTZ R3, R91, R88, !PT ;  /* 0x000000585b037209 */ /* 0x004fe40007810000 */
[----:B------:R-:W-:Y:S01]  /*7870*/  FSEL R141, R141, RZ, P0 ;  /* 0x000000ff8d8d7208 */ /* 0x000fe20000000000 */
[----:B------:R-:W-:Y:S01]  /*7880*/  FMUL.FTZ R85, R86, c[0x0][0x23c] ;  /* 0x00008f0056557a20 */ /* 0x000fe20000410000 */
[C---:B------:R-:W-:Y:S01]  /*7890*/  FSETP.NEU.FTZ.AND P0, PT, R3.reuse, -INF , PT ;  /* 0xff8000000300780b */ /* 0x040fe20003f1d000 */
[C---:B------:R-:W-:Y:S02]  /*78a0*/  FMUL.FTZ R102, R3.reuse, c[0x0][0x23c] ;  /* 0x00008f0003667a20 */ /* 0x040fe40000410000 */
[----:B------:R-:W-:Y:S02]  /*78b0*/  FADD.FTZ R86, -R3, R84 ;  /* 0x0000005403567221 */ /* 0x000fe40000010100 */
[--C-:B------:R-:W-:Y:S01]  /*78c0*/  FFMA.FTZ R100, R7, c[0x0][0x23c], -R141.reuse ;  /* 0x00008f0007647a23 */ /* 0x100fe2000001088d */
[----:B------:R-:W-:Y:S01]  /*78d0*/  FSEL R102, R102, RZ, P0 ;  /* 0x000000ff66667208 */ /* 0x000fe20000000000 */
[----:B------:R-:W-:Y:S01]  /*78e0*/  FMUL.FTZ R84, R86, c[0x0][0x23c] ;  /* 0x00008f0056547a20 */ /* 0x000fe20000410000 */
[----:B------:R-:W1:Y:S01]  /*78f0*/  MUFU.EX2 R85, R85 ;  /* 0x0000005500557308 */ /* 0x000e620000000800 */
[--C-:B------:R-:W-:Y:S02]  /*7900*/  FFMA.FTZ R103, R6, c[0x0][0x23c], -R141.reuse ;  /* 0x00008f0006677a23 */ /* 0x100fe4000001088d */
[--C-:B------:R-:W-:Y:S02]  /*7910*/  FFMA.FTZ R101, R4, c[0x0][0x23c], -R102.reuse ;  /* 0x00008f0004657a23 */ /* 0x100fe40000010866 */
        /* <DEDUP_REMOVED lines=11> */
[----:B------:R-:W-:Y:S02]  /*79d0*/  FFMA.FTZ R138, R14, c[0x0][0x23c], -R141 ;  /* 0x00008f000e8a7a23 */ /* 0x000fe4000001088d */
        /* <DEDUP_REMOVED lines=15> */
[----:B------:R-:W4:Y:S01]  /*7ad0*/  MUFU.EX2 R106, R106 ;  /* 0x0000006a006a7308 */ /* 0x000f220000000800 */
[C---:B------:R-:W-:Y:S02]  /*7ae0*/  FMUL.FTZ R63, R85.reuse, R63 ;  /* 0x0000003f553f7220 */ /* 0x040fe40000410000 */
[C---:B------:R-:W-:Y:S02]  /*7af0*/  FMUL.FTZ R66, R85.reuse, R66 ;  /* 0x0000004255427220 */ /* 0x040fe40000410000 */
[C---:B-1----:R-:W-:Y:S02]  /*7b00*/  FMUL.FTZ R36, R84.reuse, R36 ;  /* 0x0000002454247220 */ /* 0x042fe40000410000 */
[C---:B------:R-:W-:Y:S02]  /*7b10*/  FMUL.FTZ R37, R84.reuse, R37 ;  /* 0x0000002554257220 */ /* 0x040fe40000410000 */
[C---:B------:R-:W-:Y:S01]  /*7b20*/  FMUL.FTZ R40, R84.reuse, R40 ;  /* 0x0000002854287220 */ /* 0x040fe20000410000 */
[----:B------:R-:W-:Y:S01]  /*7b30*/  MUFU.EX2 R104, R104 ;  /* 0x0000006800687308 */ /* 0x000fe20000000800 */
[C---:B------:R-:W-:Y:S02]  /*7b40*/  FMUL.FTZ R41, R84.reuse, R41 ;  /* 0x0000002954297220 */ /* 0x040fe40000410000 */
[----:B------:R-:W-:Y:S01]  /*7b50*/  FMUL.FTZ R44, R84, R44 ;  /* 0x0000002c542c7220 */ /* 0x000fe20000410000 */
[----:B--2---:R-:W-:Y:S01]  /*7b60*/  F2FP.BF16.PACK_AB R89, R100, R103 ;  /* 0x000000676459723e */ /* 0x004fe200000010ff */
[C---:B------:R-:W-:Y:S02]  /*7b70*/  FMUL.FTZ R45, R84.reuse, R45 ;  /* 0x0000002d542d7220 */ /* 0x040fe40000410000 */
[C---:B------:R-:W-:Y:S02]  /*7b80*/  FMUL.FTZ R48, R84.reuse, R48 ;  /* 0x0000003054307220 */ /* 0x040fe40000410000 */
[C---:B------:R-:W-:Y:S01]  /*7b90*/  FMUL.FTZ R49, R84.reuse, R49 ;  /* 0x0000003154317220 */ /* 0x040fe20000410000 */
[----:B------:R-:W1:Y:S01]  /*7ba0*/  MUFU.EX2 R87, R87 ;  /* 0x0000005700577308 */ /* 0x000e620000000800 */
[C---:B------:R-:W-:Y:S02]  /*7bb0*/  FMUL.FTZ R52, R84.reuse, R52 ;  /* 0x0000003454347220 */ /* 0x040fe40000410000 */
[----:B------:R-:W-:Y:S01]  /*7bc0*/  FMUL.FTZ R53, R84, R53 ;  /* 0x0000003554357220 */ /* 0x000fe20000410000 */
[----:B----4-:R-:W-:Y:S01]  /*7bd0*/  F2FP.BF16.PACK_AB R88, R106, R101 ;  /* 0x000000656a58723e */ /* 0x010fe200000010ff */
        /* <DEDUP_REMOVED lines=11> */
[C---:B------:R-:W-:Y:S01]  /*7c90*/  FMUL.FTZ R68, R84.reuse, R68 ;  /* 0x0000004454447220 */ /* 0x040fe20000410000 */
        /* <DEDUP_REMOVED lines=11> */
[----:B------:R-:W-:Y:S02]  /*7d50*/  FMUL.FTZ R77, R84, R77 ;  /* 0x0000004d544d7220 */ /* 0x000fe40000410000 */
[C---:B------:R-:W-:Y:S01]  /*7d60*/  FMUL.FTZ R82, R85.reuse, R82 ;  /* 0x0000005255527220 */ /* 0x040fe20000410000 */
[----:B--2---:R-:W-:Y:S01]  /*7d70*/  F2FP.BF16.PACK_AB R90, R86, R105 ;  /* 0x00000069565a723e */ /* 0x004fe200000010ff */
[C---:B------:R-:W-:Y:S02]  /*7d80*/  FFMA.FTZ R103, R85.reuse, R134, R103 ;  /* 0x0000008655677223 */ /* 0x040fe40000010067 */
[C---:B------:R-:W-:Y:S02]  /*7d90*/  FFMA.FTZ R131, R84.reuse, R131, R101 ;  /* 0x0000008354837223 */ /* 0x040fe40000010065 */
[----:B------:R-:W-:Y:S01]  /*7da0*/  FMUL.FTZ R83, R85, R83 ;  /* 0x0000005355537220 */ /* 0x000fe20000410000 */
[----:B------:R-:W-:Y:S01]  /*7db0*/  MUFU.EX2 R140, R140 ;  /* 0x0000008c008c7308 */ /* 0x000fe20000000800 */
[C---:B---3--:R-:W-:Y:S05]  /*7dc0*/  HMMA.16816.F32.BF16 R36, R88.reuse, R92, R36 ;  /* 0x0000005c5824723c */ /* 0x048fea0000041824 */
[C---:B------:R-:W-:Y:S01]  /*7dd0*/  FMUL.FTZ R80, R84.reuse, R80 ;  /* 0x0000005054507220 */ /* 0x040fe20000410000 */
[----:B------:R-:W-:Y:S01]  /*7de0*/  MOV R85, R2 ;  /* 0x0000000200557202 */ /* 0x000fe20000000f00 */
[----:B------:R-:W-:Y:S01]  /*7df0*/  FMUL.FTZ R81, R84, R81 ;  /* 0x0000005154517220 */ /* 0x000fe20000410000 */
[C---:B------:R-:W-:Y:S01]  /*7e00*/  HMMA.16816.F32.BF16 R40, R88.reuse, R94, R40 ;  /* 0x0000005e5828723c */ /* 0x040fe20000041828 */
[----:B------:R-:W1:Y:S01]  /*7e10*/  LDSM.16.MT88.4 R92, [R108+0x6000] ;  /* 0x006000006c5c783b */ /* 0x000e620000004200 */
[----:B------:R-:W-:Y:S02]  /*7e20*/  MUFU.EX2 R142, R142 ;  /* 0x0000008e008e7308 */ /* 0x000fe40000000800 */
[--C-:B------:R-:W-:Y:S01]  /*7e30*/  FFMA.FTZ R147, R20, c[0x0][0x23c], -R102.reuse ;  /* 0x00008f0014937a23 */ /* 0x100fe20000010866 */
[----:B------:R-:W-:Y:S01]  /*7e40*/  MOV R84, R3 ;  /* 0x0000000300547202 */ /* 0x000fe20000000f00 */
[--C-:B------:R-:W-:Y:S02]  /*7e50*/  FFMA.FTZ R148, R21, c[0x0][0x23c], -R102.reuse ;  /* 0x00008f0015947a23 */ /* 0x100fe40000010866 */
[--C-:B------:R-:W-:Y:S04]  /*7e60*/  FFMA.FTZ R149, R24, c[0x0][0x23c], -R102.reuse ;  /* 0x00008f0018957a23 */ /* 0x100fe80000010866 */
[--C-:B------:R-:W-:Y:S01]  /*7e70*/  FFMA.FTZ R150, R25, c[0x0][0x23c], -R102.reuse ;  /* 0x00008f0019967a23 */ /* 0x100fe20000010866 */
[----:B------:R-:W-:Y:S01]  /*7e80*/  MUFU.EX2 R147, R147 ;  /* 0x0000009300937308 */ /* 0x000fe20000000800 */
[--C-:B------:R-:W-:Y:S02]  /*7e90*/  FFMA.FTZ R153, R28, c[0x0][0x23c], -R102.reuse ;  /* 0x00008f001c997a23 */ /* 0x100fe40000010866 */
[--C-:B------:R-:W-:Y:S02]  /*7ea0*/  FFMA.FTZ R154, R29, c[0x0][0x23c], -R102.reuse ;  /* 0x00008f001d9a7a23 */ /* 0x100fe40000010866 */
[--C-:B------:R-:W-:Y:S02]  /*7eb0*/  FFMA.FTZ R29, R32, c[0x0][0x23c], -R102.reuse ;  /* 0x00008f00201d7a23 */ /* 0x100fe40000010866 */
[----:B------:R-:W-:Y:S02]  /*7ec0*/  FFMA.FTZ R102, R33, c[0x0][0x23c], -R102 ;  /* 0x00008f0021667a23 */ /* 0x000fe40000010866 */
[----:B------:R-:W-:Y:S01]  /*7ed0*/  FADD.FTZ R33, R100, R103 ;  /* 0x0000006764217221 */ /* 0x000fe20000010000 */
[----:B------:R-:W-:Y:S01]  /*7ee0*/  MUFU.EX2 R148, R148 ;  /* 0x0000009400947308 */ /* 0x000fe20000000800 */
[--C-:B------:R-:W-:Y:S02]  /*7ef0*/  FFMA.FTZ R145, R22, c[0x0][0x23c], -R141.reuse ;  /* 0x00008f0016917a23 */ /* 0x100fe4000001088d */
[--C-:B------:R-:W-:Y:S02]  /*7f00*/  FFMA.FTZ R144, R23, c[0x0][0x23c], -R141.reuse ;  /* 0x00008f0017907a23 */ /* 0x100fe4000001088d */
[--C-:B------:R-:W-:Y:S02]  /*7f10*/  FFMA.FTZ R146, R26, c[0x0][0x23c], -R141.reuse ;  /* 0x00008f001a927a23 */ /* 0x100fe4000001088d */
[--C-:B------:R-:W-:Y:S02]  /*7f20*/  FFMA.FTZ R143, R27, c[0x0][0x23c], -R141.reuse ;  /* 0x00008f001b8f7a23 */ /* 0x100fe4000001088d */
[----:B------:R-:W-:Y:S01]  /*7f30*/  FFMA.FTZ R34, R34, c[0x0][0x23c], -R141 ;  /* 0x00008f0022227a23 */ /* 0x000fe2000001088d */
[----:B------:R2:W-:Y:S01]  /*7f40*/  MUFU.EX2 R156, R102 ;  /* 0x00000066009c7308 */ /* 0x0005e20000000800 */
[----:B------:R-:W-:Y:S02]  /*7f50*/  FADD.FTZ R104, R104, R33 ;  /* 0x0000002168687221 */ /* 0x000fe40000010000 */
[--C-:B------:R-:W-:Y:S02]  /*7f60*/  FFMA.FTZ R135, R15, c[0x0][0x23c], -R141.reuse ;  /* 0x00008f000f877a23 */ /* 0x100fe4000001088d */
[--C-:B------:R-:W-:Y:S02]  /*7f70*/  FFMA.FTZ R136, R18, c[0x0][0x23c], -R141.reuse ;  /* 0x00008f0012887a23 */ /* 0x100fe4000001088d */
[--C-:B------:R-:W-:Y:S01]  /*7f80*/  FFMA.FTZ R107, R19, c[0x0][0x23c], -R141.reuse ;  /* 0x00008f00136b7a23 */ /* 0x100fe2000001088d */
[C---:B-1----:R-:W-:Y:S02]  /*7f90*/  HMMA.16816.F32.BF16 R44, R88.reuse, R92, R44 ;  /* 0x0000005c582c723c */ /* 0x042fe4000004182c */
[----:B------:R-:W-:Y:S01]  /*7fa0*/  MUFU.EX2 R145, R145 ;  /* 0x0000009100917308 */ /* 0x000fe20000000800 */
[--C-:B------:R-:W-:Y:S02]  /*7fb0*/  FFMA.FTZ R152, R30, c[0x0][0x23c], -R141.reuse ;  /* 0x00008f001e987a23 */ /* 0x100fe4000001088d */
[--C-:B------:R-:W-:Y:S02]  /*7fc0*/  FFMA.FTZ R151, R31, c[0x0][0x23c], -R141.reuse ;  /* 0x00008f001f977a23 */ /* 0x100fe4000001088d */
[----:B------:R-:W-:Y:S01]  /*7fd0*/  FFMA.FTZ R141, R35, c[0x0][0x23c], -R141 ;  /* 0x00008f00238d7a23 */ /* 0x000fe2000001088d */
[C---:B------:R-:W-:Y:S01]  /*7fe0*/  HMMA.16816.F32.BF16 R48, R88.reuse, R94, R48 ;  /* 0x0000005e5830723c */ /* 0x040fe20000041830 */
[----:B------:R-:W1:Y:S03]  /*7ff0*/  LDSM.16.MT88.4 R92, [R110+0x7000] ;  /* 0x007000006e5c783b */ /* 0x000e660000004200 */
[----:B------:R-:W-:Y:S01]  /*8000*/  MUFU.EX2 R144, R144 ;  /* 0x0000009000907308 */ /* 0x000fe20000000800 */
[----:B------:R-:W-:Y:S02]  /*8010*/  FADD.FTZ R106, R106, R131 ;  /* 0x000000836a6a7221 */ /* 0x000fe40000010000 */
[----:B------:R-:W-:Y:S02]  /*8020*/  FADD.FTZ R87, R87, R104 ;  /* 0x0000006857577221 */ /* 0x000fe40000010000 */
[----:B--2---:R-:W-:Y:S03]  /*8030*/  LDSM.16.MT88.4 R100, [R108+0x6c00] ;  /* 0x006c00006c64783b */ /* 0x004fe60000004200 */
[----:B------:R-:W-:Y:S02]  /*8040*/  FADD.FTZ R105, R105, R106 ;  /* 0x0000006a69697221 */ /* 0x000fe40000010000 */
[----:B------:R-:W-:Y:S02]  /*8050*/  MUFU.EX2 R146, R146 ;  /* 0x0000009200927308 */ /* 0x000fe40000000800 */
[----:B------:R-:W-:Y:S08]  /*8060*/  FADD.FTZ R86, R86, R105 ;  /* 0x0000006956567221 */ /* 0x000ff00000010000 */
[----:B------:R-:W-:Y:S10]  /*8070*/  MUFU.EX2 R143, R143 ;  /* 0x0000008f008f7308 */ /* 0x000ff40000000800 */
[----:B------:R-:W-:Y:S01]  /*8080*/  MUFU.EX2 R149, R149 ;  /* 0x0000009500957308 */ /* 0x000fe20000000800 */
[C---:B-1----:R-:W-:Y:S09]  /*8090*/  HMMA.16816.F32.BF16 R52, R88.reuse, R92, R52 ;  /* 0x0000005c5834723c */ /* 0x042ff20000041834 */
[----:B------:R-:W-:Y:S01]  /*80a0*/  MUFU.EX2 R150, R150 ;  /* 0x0000009600967308 */ /* 0x000fe20000000800 */
[C---:B------:R-:W-:Y:S01]  /*80b0*/  HMMA.16816.F32.BF16 R56, R88.reuse, R94, R56 ;  /* 0x0000005e5838723c */ /* 0x040fe20000041838 */
[----:B------:R-:W1:Y:S08]  /*80c0*/  LDSM.16.MT88.4 R92, [R108+0x7000] ;  /* 0x007000006c5c783b */ /* 0x000e700000004200 */
[----:B------:R-:W-:Y:S10]  /*80d0*/  MUFU.EX2 R135, R135 ;  /* 0x0000008700877308 */ /* 0x000ff40000000800 */
[----:B------:R-:W-:Y:S10]  /*80e0*/  MUFU.EX2 R136, R136 ;  /* 0x0000008800887308 */ /* 0x000ff40000000800 */
[----:B------:R-:W-:Y:S10]  /*80f0*/  MUFU.EX2 R107, R107 ;  /* 0x0000006b006b7308 */ /* 0x000ff40000000800 */
[----:B------:R-:W-:Y:S01]  /*8100*/  MUFU.EX2 R139, R139 ;  /* 0x0000008b008b7308 */ /* 0x000fe20000000800 */
[C---:B-1----:R-:W-:Y:S09]  /*8110*/  HMMA.16816.F32.BF16 R60, R88.reuse, R92, R60 ;  /* 0x0000005c583c723c */ /* 0x042ff2000004183c */
[----:B------:R-:W-:Y:S01]  /*8120*/  MUFU.EX2 R152, R152 ;  /* 0x0000009800987308 */ /* 0x000fe20000000800 */
[C---:B------:R-:W-:Y:S01]  /*8130*/  HMMA.16816.F32.BF16 R64, R88.reuse, R94, R64 ;  /* 0x0000005e5840723c */ /* 0x040fe20000041840 */
[----:B------:R-:W1:Y:S08]  /*8140*/  LDSM.16.MT88.4 R92, [R110+0x8000] ;  /* 0x008000006e5c783b */ /* 0x000e700000004200 */
[----:B------:R-:W2:Y:S10]  /*8150*/  MUFU.EX2 R151, R151 ;  /* 0x0000009700977308 */ /* 0x000eb40000000800 */
[----:B------:R-:W-:Y:S10]  /*8160*/  MUFU.EX2 R134, R34 ;  /* 0x0000002200867308 */ /* 0x000ff40000000800 */
[----:B------:R-:W3:Y:S01]  /*8170*/  MUFU.EX2 R141, R141 ;  /* 0x0000008d008d7308 */ /* 0x000ee20000000800 */
[----:B--2---:R-:W-:Y:S09]  /*8180*/  F2FP.BF16.PACK_AB R33, R151, R152 ;  /* 0x000000989721723e */ /* 0x004ff200000010ff */
[----:B------:R-:W-:Y:S01]  /*8190*/  MUFU.EX2 R153, R153 ;  /* 0x0000009900997308 */ /* 0x000fe20000000800 */
[C---:B-1----:R-:W-:Y:S09]  /*81a0*/  HMMA.16816.F32.BF16 R68, R88.reuse, R92, R68 ;  /* 0x0000005c5844723c */ /* 0x042ff20000041844 */
[----:B------:R-:W1:Y:S01]  /*81b0*/  MUFU.EX2 R154, R154 ;  /* 0x0000009a009a7308 */ /* 0x000e620000000800 */
[C---:B------:R-:W-:Y:S01]  /*81c0*/  HMMA.16816.F32.BF16 R72, R88.reuse, R94, R72 ;  /* 0x0000005e5848723c */ /* 0x040fe20000041848 */
[----:B------:R-:W2:Y:S02]  /*81d0*/  LDSM.16.MT88.4 R92, [R108+0x8000] ;  /* 0x008000006c5c783b */ /* 0x000ea40000004200 */
[----:B---3--:R-:W-:Y:S06]  /*81e0*/  F2FP.BF16.PACK_AB R35, R141, R134 ;  /* 0x000000868d23723e */ /* 0x008fec00000010ff */
[----:B------:R-:W3:Y:S03]  /*81f0*/  MUFU.EX2 R29, R29 ;  /* 0x0000001d001d7308 */ /* 0x000ee60000000800 */
[----:B-1----:R-:W-:Y:S02]  /*8200*/  F2FP.BF16.PACK_AB R32, R154, R153 ;  /* 0x000000999a20723e */ /* 0x002fe400000010ff */
[----:B---3--:R-:W-:Y:S01]  /*8210*/  F2FP.BF16.PACK_AB R34, R156, R29 ;  /* 0x0000001d9c22723e */ /* 0x008fe200000010ff */
[C---:B--2---:R-:W-:Y:S08]  /*8220*/  HMMA.16816.F32.BF16 R76, R88.reuse, R92, R76 ;  /* 0x0000005c584c723c */ /* 0x044ff0000004184c */
[----:B------:R-:W-:Y:S01]  /*8230*/  HMMA.16816.F32.BF16 R80, R88, R94, R80 ;  /* 0x0000005e5850723c */ /* 0x000fe20000041850 */
[----:B------:R-:W1:Y:S06]  /*8240*/  LDSM.16.MT88.4 R92, [R110+0x6400] ;  /* 0x006400006e5c783b */ /* 0x000e6c0000004200 */
[----:B------:R-:W-:Y:S01]  /*8250*/  F2FP.BF16.PACK_AB R89, R135, R138 ;  /* 0x0000008a8759723e */ /* 0x000fe200000010ff */
[----:B------:R-:W-:Y:S01]  /*8260*/  FADD.FTZ R138, R138, R87 ;  /* 0x000000578a8a7221 */ /* 0x000fe20000010000 */
[----:B------:R-:W-:Y:S03]  /*8270*/  F2FP.BF16.PACK_AB R91, R107, R136 ;  /* 0x000000886b5b723e */ /* 0x000fe600000010ff */
[C---:B------:R-:W-:Y:S01]  /*8280*/  F2FP.BF16.PACK_AB R88, R140.reuse, R137 ;  /* 0x000000898c58723e */ /* 0x040fe200000010ff */
[----:B------:R-:W-:Y:S01]  /*8290*/  FADD.FTZ R87, R137, R86 ;  /* 0x0000005689577221 */ /* 0x000fe20000010000 */
[----:B------:R-:W-:Y:S01]  /*82a0*/  F2FP.BF16.PACK_AB R90, R139, R142 ;  /* 0x0000008e8b5a723e */ /* 0x000fe200000010ff */
[----:B------:R-:W-:Y:S02]  /*82b0*/  FADD.FTZ R135, R135, R138 ;  /* 0x0000008a87877221 */ /* 0x000fe40000010000 */
[----:B------:R-:W-:Y:S02]  /*82c0*/  FADD.FTZ R87, R140, R87 ;  /* 0x000000578c577221 */ /* 0x000fe40000010000 */
        /* <DEDUP_REMOVED lines=59> */
[----:B------:R-:W2:Y:S08]  /*8680*/  LDSM.16.MT88.4 R88, [R110+0x7c00] ;  /* 0x007c00006e58783b */ /* 0x000eb00000004200 */
[----:B------:R-:W3:Y:S01]  /*8690*/  LDSM.16.MT88.4 R96, [R108+0x7c00] ;  /* 0x007c00006c60783b */ /* 0x000ee20000004200 */
[C---:B-1----:R-:W-:Y:S08]  /*86a0*/  HMMA.16816.F32.BF16 R36, R32.reuse, R92, R36 ;  /* 0x0000005c2024723c */ /* 0x042ff00000041824 */
[C---:B------:R-:W-:Y:S01]  /*86b0*/  HMMA.16816.F32.BF16 R40, R32.reuse, R94, R40 ;  /* 0x0000005e2028723c */ /* 0x040fe20000041828 */
[----:B------:R-:W1:Y:S07]  /*86c0*/  LDSM.16.MT88.4 R92, [R110+0x8c00] ;  /* 0x008c00006e5c783b */ /* 0x000e6e0000004200 */
[C---:B------:R-:W-:Y:S08]  /*86d0*/  HMMA.16816.F32.BF16 R44, R32.reuse, R100, R44 ;  /* 0x00000064202c723c */ /* 0x040ff0000004182c */
[C---:B------:R-:W-:Y:S01]  /*86e0*/  HMMA.16816.F32.BF16 R48, R32.reuse, R102, R48 ;  /* 0x000000662030723c */ /* 0x040fe20000041830 */
[----:B------:R-:W4:Y:S07]  /*86f0*/  LDSM.16.MT88.4 R100, [R108+0x8c00] ;  /* 0x008c00006c64783b */ /* 0x000f2e0000004200 */
[C---:B--2---:R-:W-:Y:S08]  /*8700*/  HMMA.16816.F32.BF16 R52, R32.reuse, R88, R52 ;  /* 0x000000582034723c */ /* 0x044ff00000041834 */
[C---:B------:R-:W-:Y:S08]  /*8710*/  HMMA.16816.F32.BF16 R56, R32.reuse, R90, R56 ;  /* 0x0000005a2038723c */ /* 0x040ff00000041838 */
[C---:B---3--:R-:W-:Y:S08]  /*8720*/  HMMA.16816.F32.BF16 R60, R32.reuse, R96, R60 ;  /* 0x00000060203c723c */ /* 0x048ff0000004183c */
[C---:B------:R-:W-:Y:S08]  /*8730*/  HMMA.16816.F32.BF16 R64, R32.reuse, R98, R64 ;  /* 0x000000622040723c */ /* 0x040ff00000041840 */
[C---:B-1----:R-:W-:Y:S08]  /*8740*/  HMMA.16816.F32.BF16 R68, R32.reuse, R92, R68 ;  /* 0x0000005c2044723c */ /* 0x042ff00000041844 */
[C---:B------:R-:W-:Y:S08]  /*8750*/  HMMA.16816.F32.BF16 R72, R32.reuse, R94, R72 ;  /* 0x0000005e2048723c */ /* 0x040ff00000041848 */
[C---:B----4-:R-:W-:Y:S08]  /*8760*/  HMMA.16816.F32.BF16 R76, R32.reuse, R100, R76 ;  /* 0x00000064204c723c */ /* 0x050ff0000004184c */
[----:B------:R-:W-:Y:S01]  /*8770*/  HMMA.16816.F32.BF16 R80, R32, R102, R80 ;  /* 0x000000662050723c */ /* 0x000fe20000041850 */
[----:B------:R-:W-:-:S07]  /*8780*/  @P5 BRA `(.L_x_244) ;  /* 0xffffe18000005947 */ /* 0x000fce000383ffff */
.L_x_243:
[----:B------:R-:W1:Y:S01]  /*8790*/  SHFL.BFLY PT, R0, R131, 0x2, 0x1f ;  /* 0x0c401f0083007f89 */ /* 0x000e6200000e0000 */
[----:B------:R-:W-:Y:S01]  /*87a0*/  MOV R10, 0x3f800000 ;  /* 0x3f800000000a7802 */ /* 0x000fe20000000f00 */
[----:B------:R-:W-:Y:S01]  /*87b0*/  BSSY B0, `(.L_x_247) ;  /* 0x00000d8000007945 */ /* 0x000fe20003800000 */
[----:B------:R-:W-:Y:S01]  /*87c0*/  MOV R11, 0x3f800000 ;  /* 0x3f800000000b7802 */ /* 0x000fe20000000f00 */
[----:B------:R-:W2:Y:S04]  /*87d0*/  SHFL.BFLY PT, R5, R134, 0x2, 0x1f ;  /* 0x0c401f0086057f89 */ /* 0x000ea800000e0000 */
[----:B------:R-:W3:Y:S01]  /*87e0*/  S2R R7, SR_TID.X ;  /* 0x0000000000077919 */ /* 0x000ee20000002100 */
[----:B-1----:R-:W-:-:S02]  /*87f0*/  FADD.FTZ R0, R0, R131 ;  /* 0x0000008300007221 */ /* 0x002fc40000010000 */
[----:B--2---:R-:W-:-:S03]  /*8800*/  FADD.FTZ R5, R5, R134 ;  /* 0x0000008605057221 */ /* 0x004fc60000010000 */
[----:B------:R-:W1:Y:S01]  /*8810*/  SHFL.BFLY PT, R9, R0, 0x1, 0x1f ;  /* 0x0c201f0000097f89 */ /* 0x000e6200000e0000 */
[----:B---3--:R-:W-:-:S03]  /*8820*/  SHF.R.S32.HI R4, RZ, 0x1f, R7 ;  /* 0x0000001fff047819 */ /* 0x008fc60000011407 */
[----:B------:R-:W2:Y:S01]  /*8830*/  SHFL.BFLY PT, R8, R5, 0x1, 0x1f ;  /* 0x0c201f0005087f89 */ /* 0x000ea200000e0000 */
[CC--:B------:R-:W-:Y:S02]  /*8840*/  LEA.HI R6, R4.reuse, R7.reuse, RZ, 0x2 ;  /* 0x0000000704067211 */ /* 0x0c0fe400078f10ff */
[----:B------:R-:W-:Y:S02]  /*8850*/  LEA.HI R4, R4, R7, RZ, 0x5 ;  /* 0x0000000704047211 */ /* 0x000fe400078f28ff */
[----:B------:R-:W-:Y:S01]  /*8860*/  LOP3.LUT R12, R6, 0xfffffffc, RZ, 0xc0, !PT ;  /* 0xfffffffc060c7812 */ /* 0x000fe200078ec0ff */
[----:B-1----:R-:W-:Y:S01]  /*8870*/  FADD.FTZ R9, R0, R9 ;  /* 0x0000000900097221 */ /* 0x002fe20000010000 */
[----:B------:R-:W-:Y:S02]  /*8880*/  SHF.R.S32.HI R0, RZ, 0x5, R4 ;  /* 0x00000005ff007819 */ /* 0x000fe40000011404 */
[----:B------:R-:W-:Y:S01]  /*8890*/  LOP3.LUT R4, R4, 0xffffffe0, RZ, 0xc0, !PT ;  /* 0xffffffe004047812 */ /* 0x000fe200078ec0ff */
[----:B--2---:R-:W-:Y:S01]  /*88a0*/  FADD.FTZ R8, R5, R8 ;  /* 0x0000000805087221 */ /* 0x004fe20000010000 */
[----:B------:R-:W-:Y:S01]  /*88b0*/  FSETP.NE.FTZ.AND P4, PT, R9, RZ, PT ;  /* 0x000000ff0900720b */ /* 0x000fe20003f95000 */
[----:B------:R-:W-:-:S02]  /*88c0*/  IMAD.IADD R5, R7, 0x1, -R12 ;  /* 0x0000000107057824 */ /* 0x000fc400078e0a0c */
[----:B------:R-:W-:Y:S01]  /*88d0*/  IMAD.IADD R4, R7, 0x1, -R4 ;  /* 0x0000000107047824 */ /* 0x000fe200078e0a04 */
[----:B------:R-:W-:Y:S01]  /*88e0*/  FSETP.NE.FTZ.AND P3, PT, R8, RZ, PT ;  /* 0x000000ff0800720b */ /* 0x000fe20003f75000 */
[----:B------:R-:W-:Y:S01]  /*88f0*/  IMAD R12, R115, 0x10, R116 ;  /* 0x00000010730c7824 */ /* 0x000fe200078e0274 */
[----:B------:R-:W-:Y:S02]  /*8900*/  LEA R0, R0, R5, 0x8 ;  /* 0x0000000500007211 */ /* 0x000fe400078e40ff */
[----:B------:R-:W-:-:S05]  /*8910*/  SHF.R.S32.HI R5, RZ, 0x2, R6 ;  /* 0x00000002ff057819 */ /* 0x000fca0000011406 */
[----:B------:R-:W1:Y:S08]  /*8920*/  @P4 MUFU.RCP R10, R9 ;  /* 0x00000009000a4308 */ /* 0x000e700000001000 */
[----:B------:R-:W2:Y:S01]  /*8930*/  @P3 MUFU.RCP R11, R8 ;  /* 0x00000008000b3308 */ /* 0x000ea20000001000 */
[----:B-1----:R-:W-:-:S07]  /*8940*/  FMUL.FTZ R36, R10, R36 ;  /* 0x000000240a247220 */ /* 0x002fce0000410000 */
        /* <DEDUP_REMOVED lines=37> */
[----:B------:R-:W-:Y:S01]  /*8ba0*/  F2FP.BF16.PACK_AB R76, R77, R76 ;  /* 0x0000004c4d4c723e */ /* 0x000fe200000010ff */
[C---:B------:R-:W-:Y:S01]  /*8bb0*/  FMUL.FTZ R38, R11.reuse, R38 ;  /* 0x000000260b267220 */ /* 0x040fe20000410000 */
[----:B------:R-:W-:Y:S01]  /*8bc0*/  LEA.HI R10, R10, R5, RZ, 0x3 ;  /* 0x000000050a0a7211 */ /* 0x000fe200078f18ff */
[----:B------:R-:W-:Y:S01]  /*8bd0*/  FMUL.FTZ R43, R11, R43 ;  /* 0x0000002b0b2b7220 */ /* 0x000fe20000410000 */
[----:B------:R-:W-:Y:S01]  /*8be0*/  F2FP.BF16.PACK_AB R80, R81, R80 ;  /* 0x000000505150723e */ /* 0x000fe200000010ff */
[C---:B------:R-:W-:Y:S01]  /*8bf0*/  FMUL.FTZ R42, R11.reuse, R42 ;  /* 0x0000002a0b2a7220 */ /* 0x040fe20000410000 */
[----:B------:R-:W-:Y:S01]  /*8c00*/  LOP3.LUT R10, R10, 0xfffffff8, RZ, 0xc0, !PT ;  /* 0xfffffff80a0a7812 */ /* 0x000fe200078ec0ff */
[----:B------:R-:W-:Y:S01]  /*8c10*/  FMUL.FTZ R47, R11, R47 ;  /* 0x0000002f0b2f7220 */ /* 0x000fe20000410000 */
[----:B------:R-:W-:Y:S01]  /*8c20*/  F2FP.BF16.PACK_AB R38, R39, R38 ;  /* 0x000000262726723e */ /* 0x000fe200000010ff */
[----:B------:R-:W-:Y:S01]  /*8c30*/  FMUL.FTZ R46, R11, R46 ;  /* 0x0000002e0b2e7220 */ /* 0x000fe20000410000 */
[----:B------:R-:W-:Y:S01]  /*8c40*/  F2FP.BF16.PACK_AB R42, R43, R42 ;  /* 0x0000002a2b2a723e */ /* 0x000fe200000010ff */
[----:B------:R-:W-:-:S02]  /*8c50*/  IMAD.IADD R10, R5, 0x1, -R10 ;  /* 0x00000001050a7824 */ /* 0x000fc400078e0a0a */
[----:B------:R-:W-:Y:S01]  /*8c60*/  FMUL.FTZ R51, R11, R51 ;  /* 0x000000330b337220 */ /* 0x000fe20000410000 */
[----:B------:R-:W-:Y:S01]  /*8c70*/  F2FP.BF16.PACK_AB R46, R47, R46 ;  /* 0x0000002e2f2e723e */ /* 0x000fe200000010ff */
[C---:B------:R-:W-:Y:S02]  /*8c80*/  FMUL.FTZ R50, R11.reuse, R50 ;  /* 0x000000320b327220 */ /* 0x040fe40000410000 */
        /* <DEDUP_REMOVED lines=23> */
[----:B------:R-:W-:Y:S02]  /*8e00*/  LEA.HI R11, R10, R10, RZ, 0x1 ;  /* 0x0000000a0a0b7211 */ /* 0x000fe400078f08ff */
[----:B------:R-:W-:-:S02]  /*8e10*/  F2FP.BF16.PACK_AB R78, R79, R78 ;  /* 0x0000004e4f4e723e */ /* 0x000fc400000010ff */
[----:B------:R-:W-:Y:S02]  /*8e20*/  SHF.R.S32.HI R13, RZ, 0x1, R11 ;  /* 0x00000001ff0d7819 */ /* 0x000fe4000001140b */
[----:B------:R-:W-:Y:S02]  /*8e30*/  LOP3.LUT R11, R11, 0x3fffffe, RZ, 0xc0, !PT ;  /* 0x03fffffe0b0b7812 */ /* 0x000fe400078ec0ff */
[C---:B------:R-:W-:Y:S02]  /*8e40*/  SHF.L.U32 R14, R13.reuse, 0x6, RZ ;  /* 0x000000060d0e7819 */ /* 0x040fe400000006ff */
[C---:B------:R-:W-:Y:S01]  /*8e50*/  LOP3.LUT P0, RZ, R13.reuse, 0x2, RZ, 0xc0, !PT ;  /* 0x000000020dff7812 */ /* 0x040fe2000780c0ff */
[----:B------:R-:W-:Y:S01]  /*8e60*/  IMAD.IADD R11, R10, 0x1, -R11 ;  /* 0x000000010a0b7824 */ /* 0x000fe200078e0a0b */
[----:B------:R-:W-:Y:S02]  /*8e70*/  LOP3.LUT R14, R14, 0xc0, RZ, 0xc0, !PT ;  /* 0x000000c00e0e7812 */ /* 0x000fe400078ec0ff */
[----:B------:R-:W-:-:S02]  /*8e80*/  LOP3.LUT R10, R13, 0x1, RZ, 0xc0, !PT ;  /* 0x000000010d0a7812 */ /* 0x000fc400078ec0ff */
[----:B------:R-:W-:Y:S02]  /*8e90*/  LEA R0, R11, R0, 0x4 ;  /* 0x000000000b007211 */ /* 0x000fe400078e20ff */
[----:B------:R-:W-:Y:S02]  /*8ea0*/  LEA.HI R11, R14, R14, RZ, 0x1d ;  /* 0x0000000e0e0b7211 */ /* 0x000fe400078fe8ff */
[----:B------:R-:W-:Y:S01]  /*8eb0*/  ISETP.NE.U32.AND P1, PT, R10, 0x1, PT ;  /* 0x000000010a00780c */ /* 0x000fe20003f25070 */
[----:B------:R-:W2:Y:S01]  /*8ec0*/  LDC.U8 R14, c[0x0][0x328] ;  /* 0x0000ca00ff0e7b82 */ /* 0x000ea20000000000 */
[----:B------:R-:W-:Y:S01]  /*8ed0*/  F2FP.BF16.PACK_AB R82, R83, R82 ;  /* 0x000000525352723e */ /* 0x000fe200000010ff */
[----:B------:R-:W-:-:S05]  /*8ee0*/  IMAD.U32 R0, R0, 0x2, R11 ;  /* 0x0000000200007824 */ /* 0x000fca00078e000b */
[----:B------:R-:W-:Y:S01]  /*8ef0*/  SHF.L.U32 R11, R0, 0x1, RZ ;  /* 0x00000001000b7819 */ /* 0x000fe200000006ff */
[----:B------:R-:W-:Y:S01]  /*8f00*/  IMAD.MOV.U32 R0, RZ, RZ, 0x20 ;  /* 0x00000020ff007424 */ /* 0x000fe200078e00ff */
[----:B------:R-:W4:Y:S02]  /*8f10*/  LDC.U8 R10, c[0x0][0x329] ;  /* 0x0000ca40ff0a7b82 */ /* 0x000f240000000000 */
[C---:B------:R-:W-:Y:S01]  /*8f20*/  IADD3 R13, R11.reuse, -0x10, RZ ;  /* 0xfffffff00b0d7810 */ /* 0x040fe20007ffe0ff */
[----:B------:R-:W-:Y:S01]  /*8f30*/  STS [R11], R36 ;  /* 0x000000240b007388 */ /* 0x000fe20000000800 */
[----:B------:R-:W-:Y:S02]  /*8f40*/  SEL R0, R0, 0xffffffe0, !P0 ;  /* 0xffffffe000007807 */ /* 0x000fe40004000000 */
[C---:B------:R-:W-:Y:S01]  /*8f50*/  @P1 IADD3 R13, R11.reuse, 0x10, RZ ;  /* 0x000000100b0d1810 */ /* 0x040fe20007ffe0ff */
[----:B------:R-:W-:Y:S01]  /*8f60*/  STS [R11+0x200], R38 ;  /* 0x000200260b007388 */ /* 0x000fe20000000800 */
[----:B------:R-:W-:-:S02]  /*8f70*/  IADD3 R19, R11, R0, RZ ;  /* 0x000000000b137210 */ /* 0x000fc40007ffe0ff */
[----:B------:R-:W-:Y:S01]  /*8f80*/  IADD3 R17, R0, R13, RZ ;  /* 0x0000000d00117210 */ /* 0x000fe20007ffe0ff */
[----:B------:R5:W-:Y:S01]  /*8f90*/  STS [R13], R40 ;  /* 0x000000280d007388 */ /* 0x000be20000000800 */
[----:B------:R-:W-:-:S03]  /*8fa0*/  ISETP.NE.AND P0, PT, R114, -0x1, PT ;  /* 0xffffffff7200780c */ /* 0x000fc60003f05270 */
[----:B------:R-:W-:Y:S01]  /*8fb0*/  STS [R13+0x200], R42 ;  /* 0x0002002a0d007388 */ /* 0x000fe20000000800 */
[----:B--2---:R-:W-:-:S03]  /*8fc0*/  ISETP.NE.AND P5, PT, R14, RZ, PT ;  /* 0x000000ff0e00720c */ /* 0x004fc60003fa5270 */
[----:B------:R2:W-:Y:S04]  /*8fd0*/  STS [R19], R44 ;  /* 0x0000002c13007388 */ /* 0x0005e80000000800 */
[----:B------:R-:W-:Y:S01]  /*8fe0*/  STS [R19+0x200], R46 ;  /* 0x0002002e13007388 */ /* 0x000fe20000000800 */
[C---:B----4-:R-:W-:Y:S02]  /*8ff0*/  ISETP.NE.AND P2, PT, R10.reuse, RZ, PT ;  /* 0x000000ff0a00720c */ /* 0x050fe40003f45270 */
[----:B------:R-:W-:Y:S01]  /*9000*/  ISETP.NE.OR P1, PT, R10, RZ, !P5 ;  /* 0x000000ff0a00720c */ /* 0x000fe20006f25670 */
[----:B------:R-:W-:Y:S04]  /*9010*/  STS [R17], R48 ;  /* 0x0000003011007388 */ /* 0x000fe80000000800 */
[----:B------:R-:W-:Y:S04]  /*9020*/  STS [R17+0x200], R50 ;  /* 0x0002003211007388 */ /* 0x000fe80000000800 */
[----:B------:R-:W-:Y:S01]  /*9030*/  STS [R11+0x1000], R52 ;  /* 0x001000340b007388 */ /* 0x000fe20000000800 */
[----:B-----5:R-:W-:Y:S01]  /*9040*/  @P0 IMAD.WIDE.U32 R40, R114, c[0x0][0x1e8], RZ ;  /* 0x00007a0072280a25 */ /* 0x020fe200078e00ff */
[----:B------:R-:W-:-:S02]  /*9050*/  @!P2 MOV R10, c[0x0][0x214] ;  /* 0x00008500000aaa02 */ /* 0x000fc40000000f00 */
[----:B------:R-:W-:Y:S01]  /*9060*/  STS [R11+0x1200], R54 ;  /* 0x001200360b007388 */ /* 0x000fe20000000800 */
[----:B------:R-:W-:Y:S01]  /*9070*/  @P2 IMAD.MOV.U32 R14, RZ, RZ, c[0x0][0x210] ;  /* 0x00008400ff0e2624 */ /* 0x000fe200078e00ff */
[----:B------:R-:W-:Y:S02]  /*9080*/  @P2 MOV R15, 0x1 ;  /* 0x00000001000f2802 */ /* 0x000fe40000000f00 */
[----:B------:R-:W-:Y:S01]  /*9090*/  STS [R13+0x1000], R56 ;  /* 0x001000380d007388 */ /* 0x000fe20000000800 */
[----:B------:R-:W-:Y:S01]  /*90a0*/  @P2 IMAD R14, R14, c[0x0][0x214], RZ ;  /* 0x000085000e0e2a24 */ /* 0x000fe200078e02ff */
[----:B------:R-:W-:Y:S01]  /*90b0*/  @!P2 SEL R14, R10, c[0x0][0x234], !P5 ;  /* 0x00008d000a0eaa07 */ /* 0x000fe20006800000 */
[----:B--2---:R-:W-:Y:S01]  /*90c0*/  CS2R R44, SRZ ;  /* 0x00000000002c7805 */ /* 0x004fe2000001ff00 */
[----:B------:R-:W-:Y:S01]  /*90d0*/  STS [R13+0x1200], R58 ;  /* 0x0012003a0d007388 */ /* 0x000fe20000000800 */
[----:B------:R-:W-:Y:S02]  /*90e0*/  LOP3.LUT P5, RZ, R4, 0x3, RZ, 0xc0, !PT ;  /* 0x0000000304ff7812 */ /* 0x000fe400078ac0ff */
[----:B------:R-:W-:Y:S01]  /*90f0*/  @!P2 IMAD R15, R14, c[0x0][0x1c0], RZ ;  /* 0x000070000e0faa24 */ /* 0x000fe200078e02ff */
        /* <DEDUP_REMOVED lines=13> */
[----:B--2---:R-:W-:-:S05]  /*91d0*/  @P0 IMAD R13, R114, c[0x0][0x1ec], R41 ;  /* 0x00007b00720d0a24 */ /* 0x004fca00078e0229 */
[----:B------:R-:W2:Y:S04]  /*91e0*/  S2R R0, SR_CTAID.Y ;  /* 0x0000000000007919 */ /* 0x000ea80000002600 */
[----:B------:R-:W5:Y:S04]  /*91f0*/  S2R R10, SR_CTAID.X ;  /* 0x00000000000a7919 */ /* 0x000f680000002500 */
[----:B------:R-:W1:Y:S04]  /*9200*/  S2R R11, SR_CTAID.Z ;  /* 0x00000000000b7919 */ /* 0x000e680000002700 */
[----:B------:R4:W4:Y:S04]  /*9210*/  LDS.128 R32, [R118] ;  /* 0x0000000076207984 */ /* 0x0009280000000c00 */
[----:B------:R3:W4:Y:S01]  /*9220*/  LDS.128 R28, [R118+0x800] ;  /* 0x00080000761c7984 */ /* 0x0007220000000c00 */
[----:B--2---:R-:W-:Y:S01]  /*9230*/  @!P1 IMAD R41, R0, c[0x0][0x214], RZ ;  /* 0x0000850000299a24 */ /* 0x004fe200078e02ff */
[----:B------:R-:W-:-:S02]  /*9240*/  @!P0 SHF.R.S32.HI R7, RZ, 0x1f, R0 ;  /* 0x0000001fff078819 */ /* 0x000fc40000011400 */
[----:B------:R2:W2:Y:S01]  /*9250*/  LDS.128 R24, [R118+0x1000] ;  /* 0x0010000076187984 */ /* 0x0004a20000000c00 */
[C---:B------:R-:W-:Y:S01]  /*9260*/  IMAD R15, R0.reuse, R15, RZ ;  /* 0x0000000f000f7224 */ /* 0x040fe200078e02ff */
[----:B------:R-:W-:Y:S02]  /*9270*/  @!P1 SEL R114, R41, R114, !P0 ;  /* 0x0000007229729207 */ /* 0x000fe40004000000 */
[----:B------:R2:W2:Y:S01]  /*9280*/  LDS.128 R20, [R118+0x1800] ;  /* 0x0018000076147984 */ /* 0x0004a20000000c00 */
[----:B------:R-:W-:Y:S01]  /*9290*/  @P2 MOV R41, c[0x0][0x210] ;  /* 0x0000840000292a02 */ /* 0x000fe20000000f00 */
[----:B------:R-:W-:Y:S01]  /*92a0*/  @!P0 IMAD.WIDE.U32 R42, R0, c[0x0][0x1e0], RZ ;  /* 0x00007800002a8a25 */ /* 0x000fe200078e00ff */
[----:B------:R-:W-:Y:S01]  /*92b0*/  @!P2 MOV R41, 0x1 ;  /* 0x000000010029a802 */ /* 0x000fe20000000f00 */
[----:B------:R2:W2:Y:S01]  /*92c0*/  LDS.128 R16, [R118+0x2000] ;  /* 0x0020000076107984 */ /* 0x0004a20000000c00 */
[----:B------:R-:W-:Y:S01]  /*92d0*/  SEL R15, R15, RZ, P1 ;  /* 0x000000ff0f0f7207 */ /* 0x000fe20000800000 */
[--C-:B------:R-:W-:Y:S01]  /*92e0*/  @!P1 IMAD.MOV.U32 R44, RZ, RZ, R114.reuse ;  /* 0x000000ffff2c9224 */ /* 0x100fe200078e0072 */
[----:B------:R-:W-:Y:S01]  /*92f0*/  @!P0 MOV R40, R42 ;  /* 0x0000002a00288202 */ /* 0x000fe20000000f00 */
[----:B------:R2:W2:Y:S01]  /*9300*/  LDS.128 R36, [R118+0x2800] ;  /* 0x0028000076247984 */ /* 0x0004a20000000c00 */
[----:B-----5:R-:W-:Y:S01]  /*9310*/  IMAD R4, R10, R41, RZ ;  /* 0x000000290a047224 */ /* 0x020fe200078e02ff */
[----:B------:R-:W-:Y:S01]  /*9320*/  @!P1 SHF.R.S32.HI R45, RZ, 0x1f, R114 ;  /* 0x0000001fff2d9819 */ /* 0x000fe20000011472 */
[----:B-1----:R-:W-:Y:S01]  /*9330*/  IMAD R15, R11, R14, R15 ;  /* 0x0000000e0b0f7224 */ /* 0x002fe200078e020f */
[----:B------:R-:W-:Y:S01]  /*9340*/  MOV R14, 0x7f800000 ;  /* 0x7f800000000e7802 */ /* 0x000fe20000000f00 */
[----:B------:R-:W-:-:S02]  /*9350*/  IMAD.SHL.U32 R4, R4, 0x40, RZ ;  /* 0x0000004004047824 */ /* 0x000fc400078e00ff */
[----:B------:R-:W-:Y:S02]  /*9360*/  @!P0 IMAD R7, R7, c[0x0][0x1e0], RZ ;  /* 0x0000780007078a24 */ /* 0x000fe400078e02ff */
[----:B------:R-:W-:Y:S02]  /*9370*/  @P4 FMUL.FTZ R42, R9, 0.69314718246459960938 ;  /* 0x3f317218092a4820 */ /* 0x000fe40000410000 */
[----:B---3--:R-:W-:Y:S01]  /*9380*/  @P3 FMUL.FTZ R9, R8, 0.69314718246459960938 ;  /* 0x3f31721808093820 */ /* 0x008fe20000410000 */
[----:B------:R-:W-:Y:S01]  /*9390*/  IADD3 R8, P2, P1, R4, R44, R15 ;  /* 0x0000002c04087210 */ /* 0x000fe2000795e00f */
[----:B------:R-:W-:Y:S01]  /*93a0*/  @!P0 IMAD R7, R0, c[0x0][0x1e4], R7 ;  /* 0x0000790000078a24 */ /* 0x000fe200078e0207 */
[----:B------:R-:W-:Y:S01]  /*93b0*/  SHF.R.S32.HI R4, RZ, 0x1f, R4 ;  /* 0x0000001fff047819 */ /* 0x000fe20000011404 */
[----:B------:R-:W-:Y:S01]  /*93c0*/  @P3 FFMA.FTZ R14, R2, c[0x0][0x238], R9 ;  /* 0x00008e00020e3a23 */ /* 0x000fe20000010009 */
[----:B------:R-:W-:Y:S02]  /*93d0*/  SHF.R.S32.HI R15, RZ, 0x1f, R15 ;  /* 0x0000001fff0f7819 */ /* 0x000fe4000001140f */
[----:B------:R-:W-:Y:S01]  /*93e0*/  MOV R0, 0x7f800000 ;  /* 0x7f80000000007802 */ /* 0x000fe20000000f00 */
[----:B------:R-:W-:Y:S01]  /*93f0*/  @P4 FFMA.FTZ R0, R3, c[0x0][0x238], R42 ;  /* 0x00008e0003004a23 */ /* 0x000fe2000001002a */
[----:B------:R-:W-:-:S02]  /*9400*/  @!P0 IADD3 R13, R43, R7, RZ ;  /* 0x000000072b0d8210 */ /* 0x000fc40007ffe0ff */
        /* <DEDUP_REMOVED lines=18> */
.L_x_248:
[----:B------:R-:W-:Y:S05]  /*9530*/  BSYNC B0 ;  /* 0x0000000000007941 */ /* 0x000fea0003800000 */
.L_x_247:
[----:B------:R-:W-:Y:S01]  /*9540*/  IADD3 R40, P0, R126, R40, RZ ;  /* 0x000000287e287210 */ /* 0x000fe20007f1e0ff */
[----:B------:R-:W-:Y:S01]  /*9550*/  IMAD R10, R10, -0x40, R121 ;  /* 0xffffffc00a0a7824 */ /* 0x000fe200078e0279 */
[----:B-1----:R-:W-:Y:S01]  /*9560*/  SHF.R.S32.HI R0, RZ, 0x1f, R126 ;  /* 0x0000001fff007819 */ /* 0x002fe2000001147e */
        /* <DEDUP_REMOVED lines=21> */
[----:B------:R1:W-:Y:S02]  /*96c0*/  @!P1 STG.E.128 [R2.64+0x80], R16 ;  /* 0x0000801002009986 */ /* 0x0003e4000c101d0c */
.L_x_250:
[----:B------:R-:W-:Y:S05]  /*96d0*/  BSYNC B0 ;  /* 0x0000000000007941 */ /* 0x000fea0003800000 */
.L_x_249:
[----:B-1----:R-:W-:-:S04]  /*96e0*/  LEA.HI.SX32 R3, R6, 0x20, 0x1e ;  /* 0x0000002006037811 */ /* 0x002fc800078ff2ff */
        /* <DEDUP_REMOVED lines=13> */
[----:B--2---:R1:W-:Y:S01]  /*97c0*/  @!P0 STG.E.128 [R2.64+0x40], R20 ;  /* 0x0000401402008986 */ /* 0x0043e2000c101d0c */
[----:B------:R-:W-:-:S03]  /*97d0*/  ISETP.GE.AND P0, PT, R119, c[0x0][0x220], PT ;  /* 0x0000880077007a0c */ /* 0x000fc60003f06270 */
[----:B----4-:R1:W-:Y:S10]  /*97e0*/  @!P1 STG.E.128 [R2.64], R28 ;  /* 0x0000001c02009986 */ /* 0x0103f4000c101d0c */
[----:B------:R-:W-:Y:S05]  /*97f0*/  @P0 EXIT ;  /* 0x000000000000094d */ /* 0x000fea0003800000 */
[----:B------:R-:W-:Y:S01]  /*9800*/  STG.E.128 [R2.64+0x80], R36 ;  /* 0x0000802402007986 */ /* 0x000fe2000c101d0c */
[----:B------:R-:W-:Y:S05]  /*9810*/  EXIT ;  /* 0x000000000000794d */ /* 0x000fea0003800000 */
.L_x_220:
[----:B------:R-:W3:Y:S01]  /*9820*/  LDC.U8 R3, c[0x0][0x329] ;  /* 0x0000ca40ff037b82 */ /* 0x000ee20000000000 */
[----:B------:R-:W-:Y:S01]  /*9830*/  ISETP.NE.AND P3, PT, R114, -0x1, PT ;  /* 0xffffffff7200780c */ /* 0x000fe20003f65270 */
[----:B------:R-:W-:Y:S01]  /*9840*/  BSSY B0, `(.L_x_251) ;  /* 0x0000044000007945 */ /* 0x000fe20003800000 */
[----:B------:R-:W-:-:S05]  /*9850*/  IADD3 R121, -R20, R121, RZ ;  /* 0x0000007914797210 */ /* 0x000fca0007ffe1ff */
[----:B------:R-:W4:Y:S06]  /*9860*/  LDC.U8 R2, c[0x0][0x328] ;  /* 0x0000ca00ff027b82 */ /* 0x000f2c0000000000 */
[----:B-1----:R-:W-:Y:S01]  /*9870*/  @!P3 SHF.R.S32.HI R11, RZ, 0x1f, R14 ;  /* 0x0000001fff0bb819 */ /* 0x002fe2000001140e */
[----:B------:R-:W-:-:S04]  /*9880*/  @P3 IMAD.WIDE.U32 R4, R114, c[0x0][0x1e8], RZ ;  /* 0x00007a0072043a25 */ /* 0x000fc800078e00ff */
[----:B------:R-:W-:Y:S02]  /*9890*/  @!P3 IMAD R11, R11, c[0x0][0x1e0], RZ ;  /* 0x000078000b0bba24 */ /* 0x000fe400078e02ff */
[----:B------:R-:W-:Y:S02]  /*98a0*/  @P3 IMAD.MOV.U32 R6, RZ, RZ, R4 ;  /* 0x000000ffff063224 */ /* 0x000fe400078e0004 */
[----:B------:R-:W-:Y:S01]  /*98b0*/  @!P3 IMAD.WIDE.U32 R12, R14, c[0x0][0x1e0], RZ ;  /* 0x000078000e0cba25 */ /* 0x000fe200078e00ff */
[----:B---3--:R-:W-:-:S03]  /*98c0*/  ISETP.NE.AND P1, PT, R3, RZ, PT ;  /* 0x000000ff0300720c */ /* 0x008fc60003f25270 */
[----:B------:R-:W-:Y:S02]  /*98d0*/  @!P3 IMAD R4, R14, c[0x0][0x1e4], R11 ;  /* 0x000079000e04ba24 */ /* 0x000fe400078e020b */
[----:B------:R-:W-:Y:S02]  /*98e0*/  @P3 IMAD R5, R114, c[0x0][0x1ec], R5 ;  /* 0x00007b0072053a24 */ /* 0x000fe400078e0205 */
[----:B------:R-:W-:Y:S01]  /*98f0*/  @!P3 IMAD.IADD R5, R13, 0x1, R4 ;  /* 0x000000010d05b824 */ /* 0x000fe200078e0204 */
[----:B----4-:R-:W-:Y:S01]  /*9900*/  ISETP.NE.AND P0, PT, R2, RZ, PT ;  /* 0x000000ff0200720c */ /* 0x010fe20003f05270 */
[----:B------:R-:W-:-:S03]  /*9910*/  @!P3 IMAD.MOV.U32 R6, RZ, RZ, R12 ;  /* 0x000000ffff06b224 */ /* 0x000fc600078e000c */
[----:B------:R-:W-:Y:S01]  /*9920*/  ISETP.NE.OR P2, PT, R3, RZ, !P0 ;  /* 0x000000ff0300720c */ /* 0x000fe20004745670 */
[----:B------:R-:W-:Y:S01]  /*9930*/  @P1 IMAD.MOV.U32 R9, RZ, RZ, c[0x0][0x210] ;  /* 0x00008400ff091624 */ /* 0x000fe200078e00ff */
[----:B--2---:R-:W-:Y:S01]  /*9940*/  SHF.R.S32.HI R3, RZ, 0x1f, R0 ;  /* 0x0000001fff037819 */ /* 0x004fe20000011400 */
[----:B------:R-:W-:Y:S02]  /*9950*/  @!P1 IMAD.MOV.U32 R2, RZ, RZ, c[0x0][0x214] ;  /* 0x00008500ff029624 */ /* 0x000fe400078e00ff */
[----:B------:R-:W-:Y:S02]  /*9960*/  @P1 IMAD R9, R9, c[0x0][0x214], RZ ;  /* 0x0000850009091a24 */ /* 0x000fe400078e02ff */
[----:B------:R-:W-:Y:S01]  /*9970*/  @P1 IMAD.MOV.U32 R7, RZ, RZ, 0x1 ;  /* 0x00000001ff071424 */ /* 0x000fe200078e00ff */
[----:B------:R-:W-:Y:S02]  /*9980*/  @!P1 SEL R9, R2, c[0x0][0x234], !P0 ;  /* 0x00008d0002099a07 */ /* 0x000fe40004000000 */
[----:B------:R-:W-:-:S02]  /*9990*/  ISETP.NE.OR P0, PT, R114, -0x1, P2 ;  /* 0xffffffff7200780c */ /* 0x000fc40001705670 */
[----:B------:R-:W-:Y:S01]  /*99a0*/  LEA.HI R2, R3, R0, RZ, 0x2 ;  /* 0x0000000003027211 */ /* 0x000fe200078f10ff */
[----:B------:R-:W-:-:S03]  /*99b0*/  @!P1 IMAD R7, R9, c[0x0][0x1c0], RZ ;  /* 0x0000700009079a24 */ /* 0x000fc600078e02ff */
[----:B------:R-:W-:Y:S01]  /*99c0*/  LOP3.LUT R3, R2, 0xfffffffc, RZ, 0xc0, !PT ;  /* 0xfffffffc02037812 */ /* 0x000fe200078ec0ff */
[C---:B------:R-:W-:Y:S01]  /*99d0*/  IMAD R7, R14.reuse, R7, RZ ;  /* 0x000000070e077224 */ /* 0x040fe200078e02ff */
[----:B------:R-:W-:Y:S02]  /*99e0*/  SHF.R.S32.HI R16, RZ, 0x2, R2 ;  /* 0x00000002ff107819 */ /* 0x000fe40000011402 */
[----:B------:R-:W-:Y:S02]  /*99f0*/  IADD3 R3, -R3, R0, RZ ;  /* 0x0000000003037210 */ /* 0x000fe40007ffe1ff */
[----:B------:R-:W-:Y:S01]  /*9a00*/  SEL R7, R7, RZ, P2 ;  /* 0x000000ff07077207 */ /* 0x000fe20001000000 */
[----:B------:R-:W-:Y:S01]  /*9a10*/  @!P0 IMAD R114, R14, c[0x0][0x214], RZ ;  /* 0x000085000e728a24 */ /* 0x000fe200078e02ff */
[----:B------:R-:W-:Y:S01]  /*9a20*/  SHF.R.S32.HI R0, RZ, 0x1f, R24 ;  /* 0x0000001fff007819 */ /* 0x000fe20000011418 */
[----:B------:R-:W-:Y:S01]  /*9a30*/  IMAD.SHL.U32 R4, R3, 0x8, RZ ;  /* 0x0000000803047824 */ /* 0x000fe200078e00ff */
[----:B------:R-:W-:Y:S01]  /*9a40*/  CS2R R14, SRZ ;  /* 0x00000000000e7805 */ /* 0x000fe2000001ff00 */
[----:B------:R-:W-:Y:S01]  /*9a50*/  IMAD R7, R24, R9, R7 ;  /* 0x0000000918077224 */ /* 0x000fe200078e0207 */
[----:B------:R-:W-:Y:S01]  /*9a60*/  @!P2 SHF.R.S32.HI R15, RZ, 0x1f, R114 ;  /* 0x0000001fff0fa819 */ /* 0x000fe20000011472 */
[----:B------:R-:W-:Y:S01]  /*9a70*/  @P1 IMAD.MOV.U32 R9, RZ, RZ, c[0x0][0x210] ;  /* 0x00008400ff091624 */ /* 0x000fe200078e00ff */
[----:B------:R-:W-:Y:S01]  /*9a80*/  @!P2 MOV R14, R114 ;  /* 0x00000072000ea202 */ /* 0x000fe20000000f00 */
[----:B------:R-:W-:Y:S01]  /*9a90*/  @!P1 IMAD.MOV.U32 R9, RZ, RZ, 0x1 ;  /* 0x00000001ff099424 */ /* 0x000fe200078e00ff */
[----:B------:R-:W-:Y:S01]  /*9aa0*/  ISETP.GE.AND P2, PT, R16, R121, PT ;  /* 0x000000791000720c */ /* 0x000fe20003f46270 */
[----:B------:R-:W-:Y:S01]  /*9ab0*/  IMAD R11, R0, c[0x0][0x1f0], RZ ;  /* 0x00007c00000b7a24 */ /* 0x000fe200078e02ff */
[----:B------:R-:W-:Y:S01]  /*9ac0*/  IADD3 R12, P0, R4, R6, RZ ;  /* 0x00000006040c7210 */ /* 0x000fe20007f1e0ff */
[----:B------:R-:W-:Y:S01]  /*9ad0*/  IMAD R20, R20, R9, RZ ;  /* 0x0000000914147224 */ /* 0x000fe200078e02ff */
[----:B------:R-:W-:Y:S01]  /*9ae0*/  SHF.R.S32.HI R17, RZ, 0x1f, R16 ;  /* 0x0000001fff117819 */ /* 0x000fe20000011410 */
[----:B------:R-:W-:Y:S01]  /*9af0*/  IMAD R11, R24, c[0x0][0x1f4], R11 ;  /* 0x00007d00180b7a24 */ /* 0x000fe200078e020b */
[----:B------:R-:W-:-:S02]  /*9b00*/  LEA.HI.X.SX32 R13, R4, R5, 0x1, P0 ;  /* 0x00000005040d7211 */ /* 0x000fc400000f0eff */
[----:B------:R-:W-:Y:S01]  /*9b10*/  SHF.R.S32.HI R5, RZ, 0x1f, R20 ;  /* 0x0000001fff057819 */ /* 0x000fe20000011414 */
[----:B------:R-:W-:Y:S01]  /*9b20*/  IMAD.WIDE R18, R129, 0x40, R16 ;  /* 0x0000004081127825 */ /* 0x000fe200078e0210 */
[--C-:B------:R-:W-:Y:S02]  /*9b30*/  IADD3 R20, P1, P0, R20, R14, R7.reuse ;  /* 0x0000000e14147210 */ /* 0x100fe4000783e007 */
[----:B------:R-:W-:Y:S01]  /*9b40*/  SHF.R.S32.HI R14, RZ, 0x1f, R7 ;  /* 0x0000001fff0e7819 */ /* 0x000fe20000011407 */
[----:B------:R-:W-:Y:S01]  /*9b50*/  IMAD.WIDE.U32 R12, R24, c[0x0][0x1f0], R12 ;  /* 0x00007c00180c7a25 */ /* 0x000fe200078e000c */
[C---:B------:R-:W-:Y:S02]  /*9b60*/  IADD3 R2, R4.reuse, 0x20, RZ ;  /* 0x0000002004027810 */ /* 0x040fe40007ffe0ff */
[----:B------:R-:W-:Y:S01]  /*9b70*/  IADD3.X R5, R5, R15, R14, P1, P0 ;  /* 0x0000000f05057210 */ /* 0x000fe20000fe040e */
[----:B------:R-:W-:Y:S01]  /*9b80*/  IMAD.IADD R11, R11, 0x1, R13 ;  /* 0x000000010b0b7824 */ /* 0x000fe200078e020d */
[----:B------:R-:W-:Y:S01]  /*9b90*/  IADD3 R0, R4, 0x40, RZ ;  /* 0x0000004004007810 */ /* 0x000fe20007ffe0ff */
        /* <DEDUP_REMOVED lines=14> */
.L_x_252:
[----:B------:R-:W-:Y:S05]  /*9c80*/  BSYNC B0 ;  /* 0x0000000000007941 */ /* 0x000fea0003800000 */
.L_x_251:
        /* <DEDUP_REMOVED lines=19> */
.L_x_254:
[----:B------:R-:W-:Y:S05]  /*9dc0*/  BSYNC B0 ;  /* 0x0000000000007941 */ /* 0x000fea0003800000 */
.L_x_253:
[----:B------:R-:W-:-:S04]  /*9dd0*/  ISETP.NE.AND P2, PT, R3, RZ, PT ;  /* 0x000000ff0300720c */ /* 0x000fc80003f45270 */
[-C--:B------:R-:W-:Y:S02]  /*9de0*/  ISETP.GE.OR P1, PT, R16, R121.reuse, P2 ;  /* 0x000000791000720c */ /* 0x080fe40001726670 */
[----:B------:R-:W-:-:S11]  /*9df0*/  ISETP.GE.OR P2, PT, R6, R121, P2 ;  /* 0x000000790600720c */ /* 0x000fd60001746670 */
[----:B------:R-:W-:Y:S02]  /*9e00*/  @!P1 IMAD R0, R16, R9, RZ ;  /* 0x0000000910009224 */ /* 0x000fe400078e02ff */
[----:B------:R-:W-:-:S03]  /*9e10*/  @!P1 IMAD.MOV.U32 R7, RZ, RZ, 0x7f800000 ;  /* 0x7f800000ff079424 */ /* 0x000fc600078e00ff */
[----:B------:R-:W-:-:S04]  /*9e20*/  @!P1 IADD3 R3, P0, R0, R20, RZ ;  /* 0x0000001400039210 */ /* 0x000fc80007f1e0ff */
[----:B------:R-:W-:Y:S02]  /*9e30*/  @!P1 LEA.HI.X.SX32 R0, R0, R5, 0x1, P0 ;  /* 0x0000000500009211 */ /* 0x000fe400000f0eff */
[----:B------:R-:W-:-:S04]  /*9e40*/  @!P1 LEA R2, P0, R3, c[0x0][0x200], 0x2 ;  /* 0x0000800003029a11 */ /* 0x000fc800078010ff */
[----:B------:R-:W-:-:S05]  /*9e50*/  @!P1 LEA.HI.X R3, R3, c[0x0][0x204], R0, 0x2, P0 ;  /* 0x0000810003039a11 */ /* 0x000fca00000f1400 */
[----:B------:R3:W-:Y:S01]  /*9e60*/  @!P1 STG.E [R2.64], R7 ;  /* 0x0000000702009986 */ /* 0x0007e2000c10190c */
[----:B------:R-:W-:Y:S05]  /*9e70*/  @P2 EXIT ;  /* 0x000000000000294d */ /* 0x000fea0003800000 */
[----:B------:R-:W-:-:S05]  /*9e80*/  IMAD R6, R6, R9, RZ ;  /* 0x0000000906067224 */ /* 0x000fca00078e02ff */
[----:B------:R-:W-:-:S04]  /*9e90*/  IADD3 R20, P0, R6, R20, RZ ;  /* 0x0000001406147210 */ /* 0x000fc80007f1e0ff */
[----:B------:R-:W-:Y:S02]  /*9ea0*/  LEA.HI.X.SX32 R5, R6, R5, 0x1, P0 ;  /* 0x0000000506057211 */ /* 0x000fe400000f0eff */
[----:B---3--:R-:W-:-:S04]  /*9eb0*/  LEA R2, P0, R20, c[0x0][0x200], 0x2 ;  /* 0x0000800014027a11 */ /* 0x008fc800078010ff */
[----:B------:R-:W-:Y:S01]  /*9ec0*/  LEA.HI.X R3, R20, c[0x0][0x204], R5, 0x2, P0 ;  /* 0x0000810014037a11 */ /* 0x000fe200000f1405 */
[----:B------:R-:W-:-:S05]  /*9ed0*/  IMAD.MOV.U32 R5, RZ, RZ, 0x7f800000 ;  /* 0x7f800000ff057424 */ /* 0x000fca00078e00ff */
[----:B------:R-:W-:Y:S01]  /*9ee0*/  STG.E [R2.64], R5 ;  /* 0x0000000502007986 */ /* 0x000fe2000c10190c */
[----:B------:R-:W-:Y:S05]  /*9ef0*/  EXIT ;  /* 0x000000000000794d */ /* 0x000fea0003800000 */
.L_x_255:
        /* <DEDUP_REMOVED lines=16> */
.L_x_985:


//--------------------- .text._ZN5flash16flash_fwd_kernelI23Flash_fwd_kernel_traitsILi96ELi128ELi64ELi4ELb0ELb0EN7cutlass10bfloat16_tE19Flash_kernel_traitsILi96ELi128ELi64ELi4ES3_EELb1ELb1ELb0ELb0ELb0ELb0ELb0ELb0EEEvNS_16Flash_fwd_paramsE --------------------------
	.section	.text._ZN5flash16flash_fwd_kernelI23Flash_fwd_kernel_traitsILi96ELi128ELi64ELi4ELb0ELb0EN7cutlass10bfloat16_tE19Flash_kernel_traitsILi96ELi128ELi64ELi4ES3_EELb1ELb1ELb0ELb0ELb0ELb0ELb0ELb0EEEvNS_16Flash_fwd_paramsE,"ax",@progbits
	.sectioninfo	@"SHI_REGISTERS=255"
	.align	128
        .global         _ZN5flash16flash_fwd_kernelI23Flash_fwd_kernel_traitsILi96ELi128ELi64ELi4ELb0ELb0EN7cutlass10bfloat16_tE19Flash_kernel_traitsILi96ELi128ELi64ELi4ES3_EELb1ELb1ELb0ELb0ELb0ELb0ELb0ELb0EEEvNS_16Flash_fwd_paramsE
        .type           _ZN5flash16flash_fwd_kernelI23Flash_fwd_kernel_traitsILi96ELi128ELi64ELi4ELb0ELb0EN7cutlass10bfloat16_tE19Flash_kernel_traitsILi96ELi128ELi64ELi4ES3_EELb1ELb1ELb0ELb0ELb0ELb0ELb0ELb0EEEvNS_16Flash_fwd_paramsE,@function
        .size           _ZN5flash16flash_fwd_kernelI23Flash_fwd_kernel_traitsILi96ELi128ELi64ELi4ELb0ELb0EN7cutlass10bfloat16_tE19Flash_kernel_traitsILi96ELi128ELi64ELi4ES3_EELb1ELb1ELb0ELb0ELb0ELb0ELb0ELb0EEEvNS_16Flash_fwd_paramsE,(.L_x_986 - _ZN5flash16flash_fwd_kernelI23Flash_fwd_kernel_traitsILi96ELi128ELi64ELi4ELb0ELb0EN7cutlass10bfloat16_tE19Flash_kernel_traitsILi96ELi128ELi64ELi4ES3_EELb1ELb1ELb0ELb0ELb0ELb0ELb0ELb0EEEvNS_16Flash_fwd_paramsE)
        .other          _ZN5flash16flash_fwd_kernelI23Flash_fwd_kernel_traitsILi96ELi128ELi64ELi4ELb0ELb0EN7cutlass10bfloat16_tE19Flash_kernel_traitsILi96ELi128ELi64ELi4ES3_EELb1ELb1ELb0ELb0ELb0ELb0ELb0ELb0EEEvNS_16Flash_fwd_paramsE,@"STO_CUDA_ENTRY STV_DEFAULT"
_ZN5flash16flash_fwd_kernelI23Flash_fwd_kernel_traitsILi96ELi128ELi64ELi4ELb0ELb0EN7cutlass10bfloat16_tE19Flash_kernel_traitsILi96ELi128ELi64ELi4ES3_EELb1ELb1ELb0ELb0ELb0ELb0ELb0ELb0EEEvNS_16Flash_fwd_paramsE:
.text._ZN5flash16flash_fwd_kernelI23Flash_fwd_kernel_traitsILi96ELi128ELi64ELi4ELb0ELb0EN7cutlass10bfloat16_tE19Flash_kernel_traitsILi96ELi128ELi64ELi4ES3_EELb1ELb1ELb0ELb0ELb0ELb0ELb0ELb0EEEvNS_16Flash_fwd_paramsE:
[----:B------:R-:W-:-:S03]  /*0000*/  MOV R1, c[0x0][0x28] ;  /* 0x00000a0000017a02 */ /* 0x000fc60000000f00 */
[----:B------:R-:W-:Y:S01]  /*0010*/  ULDC.U8 UR4, c[0x0][0x304] ;  /* 0x0000c10000047ab9 */ /* 0x000fe20000000000 */
[----:B------:R-:W-:Y:S01]  /*0020*/  IADD3 R1, R1, -0x18, RZ ;  /* 0xffffffe801017810 */ /* 0x000fe20007ffe0ff */
[----:B------:R-:W-:Y:S01]  /*0030*/  ULDC.64 UR32, c[0x0][0x2f0] ;  /* 0x0000bc0000207ab9 */ /* 0x000fe20000000a00 */
[----:B------:R-:W-:Y:S01]  /*0040*/  ISETP.NE.AND P2, PT, RZ, UR4, PT ;  /* 0x00000004ff007c0c */ /* 0x000fe2000bf45270 */
[----:B------:R-:W-:Y:S01]  /*0050*/  IMAD.U32 R6, RZ, RZ, UR32 ;  /* 0x00000020ff067e24 */ /* 0x000fe2000f8e00ff */
[----:B------:R-:W-:Y:S01]  /*0060*/  ULDC.64 UR28, c[0x0][0x118] ;  /* 0x00004600001c7ab9 */ /* 0x000fe20000000a00 */
[----:B------:R-:W-:Y:S02]  /*0070*/  IMAD.U32 R7, RZ, RZ, UR33 ;  /* 0x00000021ff077e24 */ /* 0x000fe4000f8e00ff */
[----:B------:R-:W-:Y:S02]  /*0080*/  IMAD.MOV.U32 R117, RZ, RZ, c[0x0][0x2fc] ;  /* 0x0000bf00ff757624 */ /* 0x000fe400078e00ff */
[----:B------:R-:W-:Y:S01]  /*0090*/  IMAD.MOV.U32 R233, RZ, RZ, c[0x0][0x2f8] ;  /* 0x0000be00ffe97624 */ /* 0x000fe200078e00ff */
[----:B------:R-:W1:Y:S01]  /*00a0*/  S2UR UR26, SR_CTAID.X ;  /* 0x00000000001a79c3 */ /* 0x000e620000002500 */
[----:B------:R-:W-:-:S02]  /*00b0*/  ULDC.64 UR6, c[0x0][0x240] ;  /* 0x0000900000067ab9 */ /* 0x000fc40000000a00 */
[----:B------:R-:W-:Y:S02]  /*00c0*/  ULDC.64 UR4, c[0x0][0x250] ;  /* 0x0000940000047ab9 */ /* 0x000fe40000000a00 */
[----:B------:R-:W2:Y:S01]  /*00d0*/  @P2 LDG.E.64 R6, [R6.64] ;  /* 0x0000001c06062981 */ /* 0x000ea2000c1e1b00 */
[----:B------:R-:W-:Y:S01]  /*00e0*/  @P2 IMAD.MOV.U32 R2, RZ, RZ, R233 ;  /* 0x000000ffff022224 */ /* 0x000fe200078e00e9 */
[----:B------:R-:W-:-:S05]  /*00f0*/  @P2 MOV R3, R117 ;  /* 0x0000007500032202 */ /* 0x000fca0000000f00 */
[----:B------:R3:W4:Y:S01]  /*0100*/  @P2 LDG.E.64 R4, [R2.64] ;  /* 0x0000001c02042981 */ /* 0x000722000c1e1b00 */
[----:B------:R-:W1:Y:S01]  /*0110*/  S2UR UR11, SR_CTAID.Y ;  /* 0x00000000000b79c3 */ /* 0x000e620000002600 */
[----:B------:R-:W-:Y:S02]  /*0120*/  UISETP.NE.U32.AND UP2, UPT, URZ, UR6, UPT ;  /* 0x000000063f00728c */ /* 0x000fe4000bf45070 */
[----:B------:R-:W-:Y:S02]  /*0130*/  UISETP.NE.U32.AND UP1, UPT, URZ, UR4, UPT ;  /* 0x000000043f00728c */ /* 0x000fe4000bf25070 */
[----:B------:R-:W-:Y:S02]  /*0140*/  UISETP.NE.AND.EX UP2, UPT, URZ, UR7, UPT, UP2 ;  /* 0x000000073f00728c */ /* 0x000fe4000bf45320 */
[----:B------:R-:W-:Y:S01]  /*0150*/  UISETP.NE.AND.EX UP1, UPT, URZ, UR5, UPT, UP1 ;  /* 0x000000053f00728c */ /* 0x000fe2000bf25310 */
[----:B------:R-:W1:Y:S01]  /*0160*/  S2UR UR10, SR_CTAID.Z ;  /* 0x00000000000a79c3 */ /* 0x000e620000002700 */
[----:B------:R-:W-:-:S02]  /*0170*/  UMOV UR7, 0x4 ;  /* 0x0000000400077882 */ /* 0x000fc40000000000 */
[----:B------:R-:W-:Y:S01]  /*0180*/  PLOP3.LUT P0, PT, PT, PT, UP2, 0x80, 0x0 ;  /* 0x000000000000781c */ /* 0x000fe20003f0f028 */
[----:B------:R-:W-:Y:S02]  /*0190*/  ULDC.U8 UR6, c[0x0][0x312] ;  /* 0x0000c48000067ab9 */ /* 0x000fe40000000000 */
[----:B------:R-:W-:Y:S02]  /*01a0*/  ULDC.64 UR4, c[0x0][0x248] ;  /* 0x0000920000047ab9 */ /* 0x000fe40000000a00 */
[----:B------:R-:W-:Y:S02]  /*01b0*/  UISETP.NE.AND UP3, UPT, UR6, URZ, UPT ;  /* 0x0000003f0600728c */ /* 0x000fe4000bf65270 */
[----:B------:R-:W-:-:S04]  /*01c0*/  UISETP.EQ.U32.AND UP0, UPT, URZ, UR4, UPT ;  /* 0x000000043f00728c */ /* 0x000fc8000bf02070 */
[----:B------:R-:W-:Y:S01]  /*01d0*/  UISETP.EQ.OR.EX UP0, UPT, URZ, UR5, !UP3, UP0 ;  /* 0x000000053f00728c */ /* 0x000fe2000df02700 */
[----:B---3--:R-:W3:Y:S01]  /*01e0*/  S2R R2, SR_TID.X ;  /* 0x0000000000027919 */ /* 0x008ee20000002100 */
[----:B-1----:R-:W-:-:S06]  /*01f0*/  ULOP3.LUT UR8, UR10, UR26, UR11, 0xfe, !UPT ;  /* 0x0000001a0a087292 */ /* 0x002fcc000f8efe0b */
[----:B---3--:R-:W-:Y:S01]  /*0200*/  LOP3.LUT P3, RZ, R2, UR8, RZ, 0xfc, !PT ;  /* 0x0000000802ff7c12 */ /* 0x008fe2000f86fcff */
[----:B------:R-:W-:Y:S02]  /*0210*/  ULDC.64 UR8, c[0x0][0x240] ;  /* 0x0000900000087ab9 */ /* 0x000fe40000000a00 */
[----:B------:R-:W-:-:S10]  /*0220*/  UIMAD.WIDE UR8, UR11, UR7, UR8 ;  /* 0x000000070b0872a5 */ /* 0x000fd4000f8e0208 */
[----:B------:R-:W-:Y:S02]  /*0230*/  @!P3 IMAD.MOV.U32 R8, RZ, RZ, c[0x0][0x308] ;  /* 0x0000c200ff08b624 */ /* 0x000fe400078e00ff */
[----:B------:R-:W-:Y:S01]  /*0240*/  @!P3 IMAD.MOV.U32 R9, RZ, RZ, c[0x0][0x30c] ;  /* 0x0000c300ff09b624 */ /* 0x000fe200078e00ff */
[----:B------:R-:W-:Y:S02]  /*0250*/  ULDC.64 UR4, c[0x0][0x248] ;  /* 0x0000920000047ab9 */ /* 0x000fe40000000a00 */
[----:B------:R-:W-:Y:S01]  /*0260*/  UIMAD.WIDE UR4, UR11, UR7, UR4 ;  /* 0x000000070b0472a5 */ /* 0x000fe2000f8e0204 */
[----:B--2---:R-:W1:Y:S01]  /*0270*/  @P2 R2UR UR32, R6 ;  /* 0x00000000062023c2 */ /* 0x004e6200000e0000 */
[----:B----4-:R-:W-:-:S07]  /*0280*/  @P2 IADD3 R233, P1, R4, c[0x0][0x300], RZ ;  /* 0x0000c00004e92a10 */ /* 0x010fce0007f3e0ff */
[----:B------:R-:W2:Y:S01]  /*0290*/  @P2 R2UR UR33, R7 ;  /* 0x00000000072123c2 */ /* 0x000ea200000e0000 */
[----:B------:R-:W-:Y:S02]  /*02a0*/  IMAD.U32 R4, RZ, RZ, UR8 ;  /* 0x00000008ff047e24 */ /* 0x000fe4000f8e00ff */
[----:B------:R-:W-:Y:S02]  /*02b0*/  @P2 IMAD.X R117, RZ, RZ, R5, P1 ;  /* 0x000000ffff752224 */ /* 0x000fe400008e0605 */
[----:B------:R-:W-:Y:S02]  /*02c0*/  IMAD.U32 R5, RZ, RZ, UR9 ;  /* 0x00000009ff057e24 */ /* 0x000fe4000f8e00ff */
[----:B-1----:R-:W-:Y:S01]  /*02d0*/  IMAD.U32 R6, RZ, RZ, UR32 ;  /* 0x00000020ff067e24 */ /* 0x002fe2000f8e00ff */
[----:B--2---:R-:W-:-:S05]  /*02e0*/  MOV R7, UR33 ;  /* 0x0000002100077c02 */ /* 0x004fca0008000f00 */
[----:B------:R1:W-:Y:S01]  /*02f0*/  @!P3 STG.E.64 [R8.64], R6 ;  /* 0x000000060800b986 */ /* 0x0003e2000c101b1c */
[----:B------:R-:W-:Y:S01]  /*0300*/  PLOP3.LUT P2, PT, PT, PT, UP0, 0x80, 0x0 ;  /* 0x000000000000781c */ /* 0x000fe20003f4f008 */
[----:B------:R-:W-:Y:S01]  /*0310*/  ULDC.64 UR8, c[0x0][0x250] ;  /* 0x0000940000087ab9 */ /* 0x000fe20000000a00 */
[----:B------:R-:W-:Y:S01]  /*0320*/  PLOP3.LUT P1, PT, PT, PT, UP1, 0x80, 0x0 ;  /* 0x000000000000781c */ /* 0x000fe20003f2f018 */
[----:B------:R-:W-:Y:S01]  /*0330*/  @UP1 UIMAD.WIDE UR8, UR11, UR7, UR8 ;  /* 0x000000070b0812a5 */ /* 0x000fe2000f8e0208 */
[----:B-1----:R-:W-:Y:S01]  /*0340*/  @!P3 MOV R6, R233 ;  /* 0x000000e90006b202 */ /* 0x002fe20000000f00 */
[----:B------:R-:W-:-:S05]  /*0350*/  @!P3 IMAD.MOV.U32 R7, RZ, RZ, R117 ;  /* 0x000000ffff07b224 */ /* 0x000fca00078e0075 */
[----:B------:R1:W-:Y:S04]  /*0360*/  @!P3 STG.E.64 [R8.64+0x8], R6 ;  /* 0x000008060800b986 */ /* 0x0003e8000c101b1c */
[----:B-1----:R1:W2:Y:S04]  /*0370*/  @P0 LDG.E R7, [R4.64] ;  /* 0x0000001c04070981 */ /* 0x0022a8000c1e1900 */
[----:B------:R1:W3:Y:S01]  /*0380*/  @P0 LDG.E R6, [R4.64+0x4] ;  /* 0x0000041c04060981 */ /* 0x0002e2000c1e1900 */
[----:B------:R-:W-:Y:S02]  /*0390*/  IMAD.U32 R8, RZ, RZ, UR8 ;  /* 0x00000008ff087e24 */ /* 0x000fe4000f8e00ff */
[----:B------:R-:W-:-:S05]  /*03a0*/  IMAD.U32 R9, RZ, RZ, UR9 ;  /* 0x00000009ff097e24 */ /* 0x000fca000f8e00ff */
[----:B------:R-:W4:Y:S01]  /*03b0*/  @P1 LDG.E R3, [R8.64] ;  /* 0x0000001c08031981 */ /* 0x000f22000c1e1900 */
[----:B-1----:R-:W-:Y:S01]  /*03c0*/  MOV R4, UR4 ;  /* 0x0000000400047c02 */ /* 0x002fe20008000f00 */
[----:B------:R-:W-:-:S05]  /*03d0*/  IMAD.U32 R5, RZ, RZ, UR5 ;  /* 0x00000005ff057e24 */ /* 0x000fca000f8e00ff */
[----:B------:R-:W5:Y:S01]  /*03e0*/  @!P2 LDG.E R0, [R4.64] ;  /* 0x0000001c0400a981 */ /* 0x000f62000c1e1900 */
[----:B------:R-:W-:Y:S01]  /*03f0*/  UMOV UR25, 0xffffffff ;  /* 0xffffffff00197882 */ /* 0x000fe20000000000 */
[----:B------:R-:W-:Y:S01]  /*0400*/  SHF.R.S32.HI R10, RZ, 0x1f, R2 ;  /* 0x0000001fff0a7819 */ /* 0x000fe20000011402 */
[----:B------:R-:W-:Y:S02]  /*0410*/  UMOV UR14, 0xffffffff ;  /* 0xffffffff000e7882 */ /* 0x000fe40000000000 */
[----:B------:R-:W-:Y:S02]  /*0420*/  ULDC UR4, c[0x0][0x1c0] ;  /* 0x0000700000047ab9 */ /* 0x000fe40000000800 */
[----:B------:R-:W-:Y:S02]  /*0430*/  UIMAD UR4, UR11, UR4, UR10 ;  /* 0x000000040b0472a4 */ /* 0x000fe4000f8e020a */
[----:B------:R-:W-:Y:S02]  /*0440*/  UMOV UR13, URZ ;  /* 0x0000003f000d7c82 */ /* 0x000fe40008000000 */
[----:B------:R-:W-:-:S04]  /*0450*/  USHF.L.U32 UR5, UR4, 0x5, URZ ;  /* 0x0000000504057899 */ /* 0x000fc8000800063f */
[----:B------:R-:W-:Y:S01]  /*0460*/  USHF.R.S32.HI UR4, URZ, 0x1f, UR5 ;  /* 0x0000001f3f047899 */ /* 0x000fe20008011405 */
[----:B--2---:R-:W1:Y:S08]  /*0470*/  @P0 R2UR UR25, R7 ;  /* 0x00000000071903c2 */ /* 0x004e7000000e0000 */
[----:B---3--:R2:W1:Y:S08]  /*0480*/  @P0 R2UR UR27, R6 ;  /* 0x00000000061b03c2 */ /* 0x00847000000e0000 */
[----:B----4-:R3:W4:Y:S01]  /*0490*/  @P1 R2UR UR13, R3 ;  /* 0x00000000030d13c2 */ /* 0x01072200000e0000 */
[----:B--2---:R-:W-:-:S07]  /*04a0*/  LEA.HI R6, R10, R2, RZ, 0x5 ;  /* 0x000000020a067211 */ /* 0x004fce00078f28ff */
[----:B-----5:R2:W3:Y:S01]  /*04b0*/  @!P2 R2UR UR14, R0 ;  /* 0x00000000000ea3c2 */ /* 0x0204e200000e0000 */
[----:B------:R-:W-:Y:S02]  /*04c0*/  ISETP.NE.U32.AND P2, PT, RZ, c[0x0][0x248], PT ;  /* 0x00009200ff007a0c */ /* 0x000fe40003f45070 */
[----:B------:R-:W-:Y:S02]  /*04d0*/  LOP3.LUT R12, R6, 0xffffffe0, RZ, 0xc0, !PT ;  /* 0xffffffe0060c7812 */ /* 0x000fe400078ec0ff */
[----:B------:R-:W-:Y:S01]  /*04e0*/  ISETP.NE.AND.EX P2, PT, RZ, c[0x0][0x24c], PT, P2 ;  /* 0x00009300ff007a0c */ /* 0x000fe20003f45320 */
[----:B-1----:R-:W-:Y:S02]  /*04f0*/  @UP2 UIADD3 UR27, UR27, -UR25, URZ ;  /* 0x800000191b1b2290 */ /* 0x002fe4000fffe03f */
[----:B------:R-:W-:-:S05]  /*0500*/  IMAD.IADD R12, R2, 0x1, -R12 ;  /* 0x00000001020c7824 */ /* 0x000fca00078e0a0c */
[--C-:B------:R-:W-:Y:S01]  /*0510*/  IADD3 R233, P1, P0, R233, UR5, R12.reuse ;  /* 0x00000005e9e97c10 */ /* 0x100fe2000f83e00c */
[----:B------:R-:W-:Y:S01]  /*0520*/  @!UP2 ULDC UR27, c[0x0][0x214] ;  /* 0x00008500001baab9 */ /* 0x000fe20000000800 */
[----:B--2---:R-:W-:-:S04]  /*0530*/  SHF.R.S32.HI R0, RZ, 0x1f, R12 ;  /* 0x0000001fff007819 */ /* 0x004fc8000001140c */
[----:B------:R-:W-:Y:S01]  /*0540*/  IADD3.X R117, R117, UR4, R0, P1, P0 ;  /* 0x0000000475757c10 */ /* 0x000fe20008fe0400 */
[----:B---34-:R-:W-:Y:S05]  /*0550*/  @!P2 BRA `(.L_x_256) ;  /* 0x000000700000a947 */ /* 0x018fea0003800000 */
[----:B------:R-:W-:-:S13]  /*0560*/  PLOP3.LUT P0, PT, PT, PT, UP3, 0x80, 0x0 ;  /* 0x000000000000781c */ /* 0x000fda0003f0f038 */
[----:B------:R-:W2:Y:S04]  /*0570*/  @P0 LDG.E R0, [R4.64+0x4] ;  /* 0x0000041c04000981 */ /* 0x000ea8000c1e1900 */
[----:B------:R-:W3:Y:S01]  /*0580*/  @!P0 LDG.E R4, [R4.64] ;  /* 0x0000001c04048981 */ /* 0x000ee2000c1e1900 */
[----:B--2---:R-:W1:Y:S02]  /*0590*/  @P0 R2UR UR6, R0 ;  /* 0x00000000000603c2 */ /* 0x004e6400000e0000 */
[----:B-1----:R-:W-:-:S11]  /*05a0*/  @UP3 UIADD3 UR6, UR6, -UR14, URZ ;  /* 0x8000000e06063290 */ /* 0x002fd6000fffe03f */
[----:B---3--:R1:W2:Y:S02]  /*05b0*/  @!P0 R2UR UR6, R4 ;  /* 0x00000000040683c2 */ /* 0x0082a400000e0000 */
[----:B-12---:R-:W-:Y:S05]  /*05c0*/  BRA `(.L_x_257) ;  /* 0x0000001000007947 */ /* 0x006fea0003800000 */
.L_x_256:
[----:B------:R-:W-:Y:S02]  /*05d0*/  ULDC UR6, c[0x0][0x218] ;  /* 0x0000860000067ab9 */ /* 0x000fe40000000800 */
.L_x_257:
        /* <DEDUP_REMOVED lines=21> */
[----:B------:R-:W-:Y:S02]  /*0730*/  UIADD3 UR4, -UR27, 0xbf, UR9 ;  /* 0x000000bf1b047890 */ /* 0x000fe4000fffe109 */
        /* <DEDUP_REMOVED lines=14> */
[----:B------:R-:W-:Y:S01]  /*0820*/  UISETP.NE.AND UP1, UPT, UR25, -0x1, UPT ;  /* 0xffffffff1900788c */ /* 0x000fe2000bf25270 */
[----:B------:R-:W1:Y:S01]  /*0830*/  LDC.U8 R116, c[0x0][0x2d8] ;  /* 0x0000b600ff747b82 */ /* 0x000e620000000000 */
        /* <DEDUP_REMOVED lines=8> */
[----:B------:R-:W-:Y:S02]  /*08c0*/  @!UP1 UIMAD UR15, UR15, UR6, URZ ;  /* 0x000000060f0f92a4 */ /* 0x000fe4000f8e023f */
[----:B------:R-:W-:-:S02]  /*08d0*/  ULDC.64 UR4, c[0x0][0x198] ;  /* 0x0000660000047ab9 */ /* 0x000fc40000000a00 */
[----:B------:R-:W-:Y:S02]  /*08e0*/  @!UP1 UIMAD.WIDE.U32 UR18, UR11, UR6, URZ ;  /* 0x000000060b1292a5 */ /* 0x000fe4000f8e003f */
[----:B------:R-:W-:Y:S02]  /*08f0*/  @UP0 UIMAD.WIDE.U32 UR22, UR16, UR4, URZ ;  /* 0x00000004101602a5 */ /* 0x000fe4000f8e003f */
[----:B------:R-:W-:Y:S02]  /*0900*/  @!UP1 UIMAD UR15, UR11, UR7, UR15 ;  /* 0x000000070b0f92a4 */ /* 0x000fe4000f8e020f */
[----:B------:R-:W-:Y:S02]  /*0910*/  @UP0 UIMAD UR7, UR16, UR5, UR23 ;  /* 0x00000005100702a4 */ /* 0x000fe4000f8e0217 */
[----:B------:R-:W-:Y:S02]  /*0920*/  @UP1 UMOV UR6, UR20 ;  /* 0x0000001400061c82 */ /* 0x000fe40008000000 */
[----:B------:R-:W-:-:S02]  /*0930*/  @!UP1 UIADD3 UR12, UR19, UR15, URZ ;  /* 0x0000000f130c9290 */ /* 0x000fc4000fffe03f */
[----:B------:R-:W-:Y:S02]  /*0940*/  @!UP1 UMOV UR6, UR18 ;  /* 0x0000001200069c82 */ /* 0x000fe40008000000 */
[----:B------:R-:W-:Y:S01]  /*0950*/  @UP0 UMOV UR16, UR22 ;  /* 0x0000001600100c82 */ /* 0x000fe20008000000 */
[----:B------:R-:W-:Y:S05]  /*0960*/  @P0 BRA `(.L_x_259) ;  /* 0x000000c000000947 */ /* 0x000fea0003800000 */
[----:B-1----:R-:W-:Y:S02]  /*0970*/  USHF.R.S32.HI UR15, URZ, 0x1f, UR13 ;  /* 0x0000001f3f0f7899 */ /* 0x002fe4000801140d */
        /* <DEDUP_REMOVED lines=11> */
.L_x_259:
[----:B-1----:R-:W-:Y:S01]  /*0a30*/  IABS R4, c[0x0][0x1c8] ;  /* 0x0000720000047a13 */ /* 0x002fe20000000000 */
        /* <DEDUP_REMOVED lines=10> */
[----:B------:R-:W-:Y:S02]  /*0ae0*/  USHF.R.S32.HI UR14, URZ, 0x1f, UR10 ;  /* 0x0000001f3f0e7899 */ /* 0x000fe4000801140a */
[----:B------:R-:W-:Y:S01]  /*0af0*/  @UP0 UMOV UR4, UR18 ;  /* 0x0000001200040c82 */ /* 0x000fe20008000000 */
[----:B-1----:R-:W-:Y:S02]  /*0b00*/  IABS R0, R0 ;  /* 0x0000000000007213 */ /* 0x002fe40000000000 */
[----:B--2---:R-:W-:-:S04]  /*0b10*/  IADD3 R8, R8, 0xffffffe, RZ ;  /* 0x0ffffffe08087810 */ /* 0x004fc80007ffe0ff */
[----:B------:R-:W1:Y:S02]  /*0b20*/  F2I.FTZ.U32.TRUNC.NTZ R9, R8 ;  /* 0x0000000800097305 */ /* 0x000e64000021f000 */
[----:B-1----:R-:W-:Y:S02]  /*0b30*/  IMAD.MOV R3, RZ, RZ, -R9 ;  /* 0x000000ffff037224 */ /* 0x002fe400078e0a09 */
[----:B------:R-:W-:Y:S02]  /*0b40*/  IMAD.MOV.U32 R8, RZ, RZ, RZ ;  /* 0x000000ffff087224 */ /* 0x000fe400078e00ff */
[----:B------:R-:W-:-:S04]  /*0b50*/  IMAD R3, R3, R4, RZ ;  /* 0x0000000403037224 */ /* 0x000fc800078e02ff */
[----:B------:R-:W-:-:S04]  /*0b60*/  IMAD.HI.U32 R8, R9, R3, R8 ;  /* 0x0000000309087227 */ /* 0x000fc800078e0008 */
[----:B------:R-:W-:-:S04]  /*0b70*/  IMAD.MOV.U32 R3, RZ, RZ, R0 ;  /* 0x000000ffff037224 */ /* 0x000fc800078e0000 */
        /* <DEDUP_REMOVED lines=18> */
[----:B------:R-:W-:Y:S02]  /*0ca0*/  UIADD3 UR19, UR19, UR15, URZ ;  /* 0x0000000f13137290 */ /* 0x000fe4000fffe03f */
[----:B------:R-:W-:Y:S02]  /*0cb0*/  ULDC.64 UR4, c[0x0][0x188] ;  /* 0x0000620000047ab9 */ /* 0x000fe40000000a00 */
[----:B------:R-:W-:Y:S02]  /*0cc0*/  UIMAD UR13, UR13, UR4, URZ ;  /* 0x000000040d0d72a4 */ /* 0x000fe4000f8e023f */
[----:B------:R-:W-:Y:S02]  /*0cd0*/  UIMAD.WIDE.U32 UR18, UR11, UR4, UR18 ;  /* 0x000000040b1272a5 */ /* 0x000fe4000f8e0012 */
[----:B------:R-:W-:-:S04]  /*0ce0*/  UIMAD UR5, UR11, UR5, UR13 ;  /* 0x000000050b0572a4 */ /* 0x000fc8000f8e020d */
[----:B------:R-:W-:Y:S02]  /*0cf0*/  UIADD3 UR15, UR19, UR5, URZ ;  /* 0x00000005130f7290 */ /* 0x000fe4000fffe03f */
[----:B------:R-:W-:Y:S02]  /*0d00*/  UMOV UR4, UR18 ;  /* 0x0000001200047c82 */ /* 0x000fe40008000000 */
.L_x_260:
[CC--:B------:R-:W-:Y:S01]  /*0d10*/  LEA.HI R219, R10.reuse, R2.reuse, RZ, 0x2 ;  /* 0x000000020adb7211 */ /* 0x0c0fe200078f10ff */
[----:B------:R-:W1:Y:S01]  /*0d20*/  S2R R18, SR_CTAID.Z ;  /* 0x0000000000127919 */ /* 0x000e620000002700 */
[CC--:B------:R-:W-:Y:S01]  /*0d30*/  LEA.HI R11, R10.reuse, R2.reuse, RZ, 0x3 ;  /* 0x000000020a0b7211 */ /* 0x0c0fe200078f18ff */
[----:B------:R-:W-:Y:S01]  /*0d40*/  UIADD3 UR18, -UR9, UR27, URZ ;  /* 0x0000001b09127290 */ /* 0x000fe2000fffe13f */
[----:B------:R-:W-:Y:S01]  /*0d50*/  LOP3.LUT R226, R219, 0xfffffffc, RZ, 0xc0, !PT ;  /* 0xfffffffcdbe27812 */ /* 0x000fe200078ec0ff */
[----:B------:R-:W-:Y:S01]  /*0d60*/  IMAD.U32 R22, RZ, RZ, UR26 ;  /* 0x0000001aff167e24 */ /* 0x000fe2000f8e00ff */
[----:B------:R-:W-:Y:S01]  /*0d70*/  SHF.R.S32.HI R7, RZ, 0x3, R11 ;  /* 0x00000003ff077819 */ /* 0x000fe2000001140b */
[----:B------:R-:W-:Y:S01]  /*0d80*/  BSSY B0, `(.L_x_261) ;  /* 0x000005d000007945 */ /* 0x000fe20003800000 */
[----:B------:R-:W-:Y:S01]  /*0d90*/  LEA.HI R10, R10, R2, RZ, 0x4 ;  /* 0x000000020a0a7211 */ /* 0x000fe200078f20ff */
[----:B------:R-:W-:Y:S01]  /*0da0*/  IMAD.IADD R226, R2, 0x1, -R226 ;  /* 0x0000000102e27824 */ /* 0x000fe200078e0ae2 */
[----:B------:R-:W-:Y:S01]  /*0db0*/  SHF.R.S32.HI R16, RZ, 0x2, R219 ;  /* 0x00000002ff107819 */ /* 0x000fe200000114db */
[----:B------:R-:W-:Y:S01]  /*0dc0*/  IMAD.SHL.U32 R4, R7, 0x40, RZ ;  /* 0x0000004007047824 */ /* 0x000fe200078e00ff */
[----:B------:R-:W-:Y:S01]  /*0dd0*/  LOP3.LUT R9, R10, 0xfffffff0, RZ, 0xc0, !PT ;  /* 0xfffffff00a097812 */ /* 0x000fe200078ec0ff */
[----:B------:R-:W-:Y:S01]  /*0de0*/  IMAD.SHL.U32 R226, R226, 0x8, RZ ;  /* 0x00000008e2e27824 */ /* 0x000fe200078e00ff */
[----:B------:R-:W-:-:S02]  /*0df0*/  SHF.R.S32.HI R17, RZ, 0x1f, R16 ;  /* 0x0000001fff117819 */ /* 0x000fc40000011410 */
[----:B------:R-:W-:Y:S01]  /*0e00*/  LOP3.LUT R4, R4, 0xc0, RZ, 0xc0, !PT ;  /* 0x000000c004047812 */ /* 0x000fe200078ec0ff */
[----:B------:R-:W-:Y:S01]  /*0e10*/  IMAD.IADD R9, R2, 0x1, -R9 ;  /* 0x0000000102097824 */ /* 0x000fe200078e0a09 */
[--C-:B------:R-:W-:Y:S01]  /*0e20*/  SHF.R.S32.HI R227, RZ, 0x1f, R226.reuse ;  /* 0x0000001fffe37819 */ /* 0x100fe200000114e2 */
[----:B------:R-:W-:Y:S01]  /*0e30*/  IMAD R3, R17, c[0x0][0x198], RZ ;  /* 0x0000660011037a24 */ /* 0x000fe200078e02ff */
[----:B------:R-:W-:Y:S01]  /*0e40*/  LOP3.LUT R0, R4, 0x18, R226, 0xf8, !PT ;  /* 0x0000001804007812 */ /* 0x000fe200078ef8e2 */
[----:B------:R-:W-:Y:S01]  /*0e50*/  IMAD.WIDE R22, R22, 0x80, R16 ;  /* 0x0000008016167825 */ /* 0x000fe200078e0210 */
[----:B------:R-:W-:Y:S02]  /*0e60*/  SHF.R.U32.HI R4, RZ, 0x3, R4 ;  /* 0x00000003ff047819 */ /* 0x000fe40000011604 */
[----:B------:R-:W-:Y:S01]  /*0e70*/  LEA.HI R8, R9, R9, RZ, 0x1 ;  /* 0x0000000909087211 */ /* 0x000fe200078f08ff */
[----:B------:R-:W-:Y:S01]  /*0e80*/  IMAD.WIDE.U32 R14, R16, c[0x0][0x198], R226 ;  /* 0x00006600100e7a25 */ /* 0x000fe200078e00e2 */
[----:B------:R-:W-:-:S02]  /*0e90*/  LOP3.LUT R4, R0, R4, RZ, 0x3c, !PT ;  /* 0x0000000400047212 */ /* 0x000fc400078e3cff */
[--C-:B------:R-:W-:Y:S01]  /*0ea0*/  SHF.R.S32.HI R0, RZ, 0x1, R8.reuse ;  /* 0x00000001ff007819 */ /* 0x100fe20000011408 */
[----:B------:R-:W-:Y:S01]  /*0eb0*/  IMAD R3, R16, c[0x0][0x19c], R3 ;  /* 0x0000670010037a24 */ /* 0x000fe200078e0203 */
[----:B------:R-:W-:Y:S02]  /*0ec0*/  SHF.R.S32.HI R5, RZ, 0x1f, R8 ;  /* 0x0000001fff057819 */ /* 0x000fe40000011408 */
[----:B------:R-:W-:Y:S02]  /*0ed0*/  IADD3 R20, P0, R226, UR6, RZ ;  /* 0x00000006e2147c10 */ /* 0x000fe4000ff1e0ff */
[----:B------:R-:W-:Y:S02]  /*0ee0*/  LEA.HI R5, R5, R0, RZ, 0x2 ;  /* 0x0000000005057211 */ /* 0x000fe400078f10ff */
[----:B------:R-:W-:Y:S02]  /*0ef0*/  IADD3.X R21, R227, UR12, RZ, P0, !PT ;  /* 0x0000000ce3157c10 */ /* 0x000fe400087fe4ff */
[----:B------:R-:W-:-:S02]  /*0f00*/  LOP3.LUT R5, R5, 0xfffffffc, RZ, 0xc0, !PT ;  /* 0xfffffffc05057812 */ /* 0x000fc400078ec0ff */
[----:B------:R-:W-:Y:S01]  /*0f10*/  IADD3 R222, P0, R14, UR16, RZ ;  /* 0x000000100ede7c10 */ /* 0x000fe2000ff1e0ff */
[----:B-1----:R-:W-:Y:S01]  /*0f20*/  IMAD.WIDE.U32 R18, R18, c[0x0][0x1a8], R20 ;  /* 0x00006a0012127a25 */ /* 0x002fe200078e0014 */
[----:B------:R-:W-:Y:S02]  /*0f30*/  LEA.HI R219, R219, R16, RZ, 0x1 ;  /* 0x00000010dbdb7211 */ /* 0x000fe400078f08ff */
[----:B------:R-:W-:Y:S01]  /*0f40*/  IADD3.X R223, R15, UR7, R3, P0, !PT ;  /* 0x000000070fdf7c10 */ /* 0x000fe200087fe403 */
[----:B------:R-:W-:Y:S01]  /*0f50*/  IMAD.IADD R5, R0, 0x1, -R5 ;  /* 0x0000000100057824 */ /* 0x000fe200078e0a05 */
[----:B------:R-:W-:Y:S01]  /*0f60*/  LOP3.LUT R219, R219, 0x7fffffe, RZ, 0xc0, !PT ;  /* 0x07fffffedbdb7812 */ /* 0x000fe200078ec0ff */
[----:B------:R-:W-:Y:S01]  /*0f70*/  IMAD R0, R17, c[0x0][0x1a0], RZ ;  /* 0x0000680011007a24 */ /* 0x000fe200078e02ff */
[----:B------:R-:W-:Y:S01]  /*0f80*/  SHF.R.S32.HI R246, RZ, 0x1f, R244 ;  /* 0x0000001ffff67819 */ /* 0x000fe200000114f4 */
[----:B------:R-:W-:Y:S01]  /*0f90*/  IMAD.WIDE.U32 R20, R16, c[0x0][0x1a0], R226 ;  /* 0x0000680010147a25 */ /* 0x000fe200078e00e2 */
[----:B------:R-:W-:-:S02]  /*0fa0*/  SHF.R.S32.HI R6, RZ, 0x5, R6 ;  /* 0x00000005ff067819 */ /* 0x000fc40000011406 */
[----:B------:R-:W-:Y:S01]  /*0fb0*/  LOP3.LUT P1, RZ, R5, 0x2, RZ, 0xc0, !PT ;  /* 0x0000000205ff7812 */ /* 0x000fe2000782c0ff */
[----:B------:R-:W-:Y:S01]  /*0fc0*/  IMAD R0, R16, c[0x0][0x1a4], R0 ;  /* 0x0000690010007a24 */ /* 0x000fe200078e0200 */
[----:B------:R-:W-:Y:S01]  /*0fd0*/  IADD3 R14, P0, R20, UR4, RZ ;  /* 0x00000004140e7c10 */ /* 0x000fe2000ff1e0ff */
[----:B------:R-:W-:Y:S01]  /*0fe0*/  ULDC.64 UR4, c[0x0][0x1a8] ;  /* 0x00006a0000047ab9 */ /* 0x000fe20000000a00 */
[----:B------:R-:W-:Y:S01]  /*0ff0*/  IMAD.IADD R219, R16, 0x1, -R219 ;  /* 0x0000000110db7824 */ /* 0x000fe200078e0adb */
[----:B------:R-:W-:Y:S01]  /*1000*/  UIMAD UR4, UR14, UR4, URZ ;  /* 0x000000040e0472a4 */ /* 0x000fe2000f8e023f */
[----:B------:R-:W-:Y:S01]  /*1010*/  IADD3.X R15, R21, UR15, R0, P0, !PT ;  /* 0x0000000f150f7c10 */ /* 0x000fe200087fe400 */
[----:B------:R-:W-:Y:S01]  /*1020*/  IMAD R224, R246, c[0x0][0x1b0], RZ ;  /* 0x00006c00f6e07a24 */ /* 0x000fe200078e02ff */
[----:B------:R-:W-:Y:S01]  /*1030*/  ISETP.GE.AND P0, PT, R16, UR18, PT ;  /* 0x0000001210007c0c */ /* 0x000fe2000bf06270 */
[----:B------:R-:W-:Y:S01]  /*1040*/  IMAD R246, R246, c[0x0][0x1b8], RZ ;  /* 0x00006e00f6f67a24 */ /* 0x000fe200078e02ff */
[----:B------:R-:W-:Y:S01]  /*1050*/  UIMAD UR4, UR10, UR5, UR4 ;  /* 0x000000050a0472a4 */ /* 0x000fe2000f8e0204 */
[----:B------:R-:W-:Y:S01]  /*1060*/  IMAD R219, R6, 0x8, R219 ;  /* 0x0000000806db7824 */ /* 0x000fe200078e02db */
[----:B------:R-:W-:Y:S01]  /*1070*/  IADD3 R221, R226, 0x20, RZ ;  /* 0x00000020e2dd7810 */ /* 0x000fe20007ffe0ff */
[----:B------:R-:W-:Y:S01]  /*1080*/  IMAD R224, R244, c[0x0][0x1b4], R224 ;  /* 0x00006d00f4e07a24 */ /* 0x000fe200078e02e0 */
[----:B------:R-:W-:Y:S01]  /*1090*/  IADD3 R220, R226, 0x40, RZ ;  /* 0x00000040e2dc7810 */ /* 0x000fe20007ffe0ff */
[C---:B------:R-:W-:Y:S01]  /*10a0*/  IMAD R246, R244.reuse, c[0x0][0x1bc], R246 ;  /* 0x00006f00f4f67a24 */ /* 0x040fe200078e02f6 */
[----:B------:R-:W-:Y:S01]  /*10b0*/  IADD3 R21, R19, UR4, RZ ;  /* 0x0000000413157c10 */ /* 0x000fe2000fffe0ff */
[----:B------:R-:W-:-:S04]  /*10c0*/  IMAD.WIDE.U32 R222, R244, c[0x0][0x1b0], R222 ;  /* 0x00006c00f4de7a25 */ /* 0x000fc800078e00de */
[----:B------:R-:W-:Y:S02]  /*10d0*/  IMAD.MOV.U32 R3, RZ, RZ, 0x10 ;  /* 0x00000010ff037424 */ /* 0x000fe400078e00ff */
[----:B------:R-:W-:Y:S02]  /*10e0*/  IMAD.U32 R219, R219, 0x20, R4 ;  /* 0x00000020dbdb7824 */ /* 0x000fe400078e0004 */
[----:B------:R-:W-:Y:S01]  /*10f0*/  IMAD.WIDE.U32 R244, R244, c[0x0][0x1b8], R14 ;  /* 0x00006e00f4f47a25 */ /* 0x000fe200078e000e */
[----:B------:R-:W-:-:S03]  /*1100*/  SEL R0, R3, 0xfffffff0, !P1 ;  /* 0xfffffff003007807 */ /* 0x000fc60004800000 */
        /* <DEDUP_REMOVED lines=36> */
.L_x_262:
[----:B------:R-:W-:Y:S05]  /*1350*/  BSYNC B0 ;  /* 0x0000000000007941 */ /* 0x000fea0003800000 */
.L_x_261:
        /* <DEDUP_REMOVED lines=37> */
.L_x_264:
[----:B------:R-:W-:Y:S05]  /*15b0*/  BSYNC B0 ;  /* 0x0000000000007941 */ /* 0x000fea0003800000 */
.L_x_263:
        /* <DEDUP_REMOVED lines=37> */
.L_x_266:
[----:B------:R-:W-:Y:S05]  /*1810*/  BSYNC B0 ;  /* 0x0000000000007941 */ /* 0x000fea0003800000 */
.L_x_265:
        /* <DEDUP_REMOVED lines=40> */
.L_x_268:
[----:B------:R-:W-:Y:S05]  /*1aa0*/  BSYNC B0 ;  /* 0x0000000000007941 */ /* 0x000fea0003800000 */
.L_x_267:
        /* <DEDUP_REMOVED lines=39> */
.L_x_270:
[----:B------:R-:W-:Y:S05]  /*1d20*/  BSYNC B0 ;  /* 0x0000000000007941 */ /* 0x000fea0003800000 */
.L_x_269:
[----:B------:R-:W-:Y:S01]  /*1d30*/  ISETP.GE.AND P0, PT, R4, UR11, PT ;  /* 0x0000000b04007c0c */ /* 0x000fe2000bf06270 */
[----:B------:R-:W-:Y:S01]  /*1d40*/  UMOV UR23, 0x5 ;  /* 0x0000000500177882 */ /* 0x000fe20000000000 */
[----:B------:R-:W-:Y:S01]  /*1d50*/  BSSY B0, `(.L_x_271) ;  /* 0x0000023000007945 */ /* 0x000fe20003800000 */
[----:B------:R-:W-:Y:S02]  /*1d60*/  ULDC UR21, c[0x0][0x19c] ;  /* 0x0000670000157ab9 */ /* 0x000fe40000000800 */
[----:B------:R-:W-:Y:S02]  /*1d70*/  ULDC.64 UR4, c[0x0][0x1a0] ;  /* 0x0000680000047ab9 */ /* 0x000fe40000000a00 */
[----:B------:R-:W-:Y:S02]  /*1d80*/  USHF.L.U32 UR22, UR6, 0x5, URZ ;  /* 0x0000000506167899 */ /* 0x000fe4000800063f */
        /* <DEDUP_REMOVED lines=31> */
.L_x_272:
[----:B------:R-:W-:Y:S05]  /*1f80*/  BSYNC B0 ;  /* 0x0000000000007941 */ /* 0x000fea0003800000 */
.L_x_271:
[----:B------:R-:W0:Y:S01]  /*1f90*/  LDGDEPBAR ;  /* 0x00000000000079af */ /* 0x000e220000000000 */
[----:B------:R-:W-:Y:S01]  /*1fa0*/  LOP3.LUT R8, R8, 0x7fffffe, RZ, 0xc0, !PT ;  /* 0x07fffffe08087812 */ /* 0x000fe200078ec0ff */
[----:B------:R-:W-:Y:S01]  /*1fb0*/  IMAD.SHL.U32 R5, R5, 0x40, RZ ;  /* 0x0000004005057824 */ /* 0x000fe200078e00ff */
[----:B-1----:R-:W-:Y:S01]  /*1fc0*/  SHF.R.S32.HI R15, RZ, 0x1f, R9 ;  /* 0x0000001fff0f7819 */ /* 0x002fe20000011409 */
[----:B------:R-:W-:Y:S01]  /*1fd0*/  IMAD.SHL.U32 R7, R7, 0x8, RZ ;  /* 0x0000000807077824 */ /* 0x000fe200078e00ff */
[----:B------:R-:W-:Y:S01]  /*1fe0*/  SHF.R.S32.HI R14, RZ, 0x1f, R12 ;  /* 0x0000001fff0e7819 */ /* 0x000fe2000001140c */
[----:B------:R-:W-:Y:S01]  /*1ff0*/  IMAD.IADD R8, R9, 0x1, -R8 ;  /* 0x0000000109087824 */ /* 0x000fe200078e0a08 */
[----:B------:R-:W-:Y:S01]  /*2000*/  LOP3.LUT R11, R11, 0xfffffff8, RZ, 0xc0, !PT ;  /* 0xfffffff80b0b7812 */ /* 0x000fe200078ec0ff */
[----:B------:R-:W-:Y:S01]  /*2010*/  IMAD.U32 R119, RZ, RZ, UR8 ;  /* 0x00000008ff777e24 */ /* 0x000fe2000f8e00ff */
[----:B------:R-:W-:Y:S01]  /*2020*/  SHF.R.S32.HI R13, RZ, 0x4, R10 ;  /* 0x00000004ff0d7819 */ /* 0x000fe2000001140a */
[----:B------:R-:W-:Y:S01]  /*2030*/  IMAD.U32 R235, RZ, RZ, UR26 ;  /* 0x0000001affeb7e24 */ /* 0x000fe2000f8e00ff */
[----:B------:R-:W-:Y:S01]  /*2040*/  LEA.HI R9, R15, R9, RZ, 0x3 ;  /* 0x000000090f097211 */ /* 0x000fe200078f18ff */
[----:B------:R-:W-:Y:S01]  /*2050*/  UIMAD UR5, UR19, UR31, URZ ;  /* 0x0000001f130572a4 */ /* 0x000fe2000f8e023f */
[----:B------:R-:W-:Y:S01]  /*2060*/  LEA.HI R15, R14, R12, RZ, 0x2 ;  /* 0x0000000c0e0f7211 */ /* 0x000fe200078f10ff */
[----:B------:R-:W-:Y:S01]  /*2070*/  IMAD.IADD R14, R2, 0x1, -R11 ;  /* 0x00000001020e7824 */ /* 0x000fe200078e0a0b */
[----:B------:R-:W-:Y:S01]  /*2080*/  LEA.HI R10, R10, R13, RZ, 0x1 ;  /* 0x0000000d0a0a7211 */ /* 0x000fe200078f08ff */
[----:B------:R-:W-:Y:S01]  /*2090*/  IMAD.SHL.U32 R11, R9, 0x20, RZ ;  /* 0x00000020090b7824 */ /* 0x000fe200078e00ff */
[----:B------:R-:W-:Y:S01]  /*20a0*/  ISETP.GE.AND P0, PT, R16, UR11, PT ;  /* 0x0000000b10007c0c */ /* 0x000fe2000bf06270 */
[----:B------:R-:W-:Y:S01]  /*20b0*/  IMAD.U32 R218, RZ, RZ, UR20 ;  /* 0x00000014ffda7e24 */ /* 0x000fe2000f8e00ff */
[----:B------:R-:W-:Y:S01]  /*20c0*/  LOP3.LUT R12, R10, 0xfffffffe, RZ, 0xc0, !PT ;  /* 0xfffffffe0a0c7812 */ /* 0x000fe200078ec0ff */
[----:B------:R-:W-:Y:S01]  /*20d0*/  IMAD.MOV.U32 R246, RZ, RZ, R244 ;  /* 0x000000fffff67224 */ /* 0x000fe200078e00f4 */
[----:B------:R-:W-:Y:S01]  /*20e0*/  LEA.HI R10, R14, R14, RZ, 0x1 ;  /* 0x0000000e0e0a7211 */ /* 0x000fe200078f08ff */
[----:B------:R-:W-:Y:S01]  /*20f0*/  IMAD R235, R235, 0x8, R6 ;  /* 0x00000008ebeb7824 */ /* 0x000fe200078e0206 */
[----:B------:R-:W-:Y:S01]  /*2100*/  LEA R16, R6, UR9, 0x4 ;  /* 0x0000000906107c11 */ /* 0x000fe2000f8e20ff */
[----:B------:R-:W-:-:S04]  /*2110*/  DEPBAR.LE SB0, 0x0 ;  /* 0x000080000000791a */ /* 0x000fc80000000000 */
[----:B------:R-:W-:Y:S01]  /*2120*/  BAR.SYNC.DEFER_BLOCKING 0x0 ;  /* 0x0000000000007b1d */ /* 0x000fe20000010000 */
[----:B------:R-:W-:Y:S01]  /*2130*/  LOP3.LUT R9, R10, 0x7fffffe, RZ, 0xc0, !PT ;  /* 0x07fffffe0a097812 */ /* 0x000fe200078ec0ff */
[----:B------:R-:W-:Y:S01]  /*2140*/  IMAD.IADD R12, R13, 0x1, -R12 ;  /* 0x000000010d0c7824 */ /* 0x000fe200078e0a0c */
[----:B------:R-:W-:Y:S01]  /*2150*/  SHF.R.S32.HI R10, RZ, 0x1, R10 ;  /* 0x00000001ff0a7819 */ /* 0x000fe2000001140a */
[----:B------:R-:W-:Y:S01]  /*2160*/  UIMAD UR12, UR12, UR20, UR5 ;  /* 0x000000140c0c72a4 */ /* 0x000fe2000f8e0205 */
[----:B------:R-:W-:Y:S01]  /*2170*/  SHF.R.S32.HI R15, RZ, 0x2, R15 ;  /* 0x00000002ff0f7819 */ /* 0x000fe2000001140f */
[----:B------:R-:W-:Y:S01]  /*2180*/  IMAD.SHL.U32 R217, R12, 0x8, RZ ;  /* 0x000000080cd97824 */ /* 0x000fe200078e00ff */
[----:B------:R-:W-:Y:S01]  /*2190*/  LOP3.LUT R5, R5, 0xc0, RZ, 0xc0, !PT ;  /* 0x000000c005057812 */ /* 0x000fe200078ec0ff */
[----:B------:R-:W-:Y:S01]  /*21a0*/  IMAD.SHL.U32 R216, R10, 0x40, RZ ;  /* 0x000000400ad87824 */ /* 0x000fe200078e00ff */
[----:B------:R-:W-:Y:S01]  /*21b0*/  IADD3 R13, R16, 0x1, R15 ;  /* 0x00000001100d7810 */ /* 0x000fe20007ffe00f */
[----:B------:R-:W-:Y:S01]  /*21c0*/  IMAD.IADD R9, R14, 0x1, -R9 ;  /* 0x000000010e097824 */ /* 0x000fe200078e0a09 */
[----:B------:R-:W-:Y:S01]  /*21d0*/  LOP3.LUT R11, R11, 0xffffff00, RZ, 0xc0, !PT ;  /* 0xffffff000b0b7812 */ /* 0x000fe200078ec0ff */
[----:B------:R-:W-:Y:S01]  /*21e0*/  IMAD.SHL.U32 R228, R2, 0x2, RZ ;  /* 0x0000000202e47824 */ /* 0x000fe200078e00ff */
[----:B------:R-:W-:Y:S01]  /*21f0*/  LOP3.LUT R216, R216, 0xc0, RZ, 0xc0, !PT ;  /* 0x000000c0d8d87812 */ /* 0x000fe200078ec0ff */
[----:B------:R-:W-:Y:S01]  /*2200*/  IMAD R9, R12, 0x8, R9 ;  /* 0x000000080c097824 */ /* 0x000fe200078e0209 */
[----:B------:R-:W-:Y:S01]  /*2210*/  LOP3.LUT R217, R5, 0x8, R217, 0xf8, !PT ;  /* 0x0000000805d97812 */ /* 0x000fe200078ef8d9 */
[----:B------:R-:W-:Y:S01]  /*2220*/  IMAD R6, R6, 0x200, R11 ;  /* 0x0000020006067824 */ /* 0x000fe200078e020b */
[----:B------:R-:W-:Y:S01]  /*2230*/  SHF.R.U32.HI R5, RZ, 0x3, R5 ;  /* 0x00000003ff057819 */ /* 0x000fe20000011605 */
[----:B------:R-:W-:Y:S01]  /*2240*/  IMAD R11, R8, 0x20, R11 ;  /* 0x00000020080b7824 */ /* 0x000fe200078e020b */
[----:B------:R-:W-:Y:S01]  /*2250*/  LOP3.LUT R7, R216, 0x8, R7, 0xf8, !PT ;  /* 0x00000008d8077812 */ /* 0x000fe200078ef807 */
[----:B------:R-:W-:Y:S01]  /*2260*/  IMAD R6, R8, 0x20, R6 ;  /* 0x0000002008067824 */ /* 0x000fe200078e0206 */
[----:B------:R-:W-:Y:S01]  /*2270*/  IADD3 R119, R119, -UR27, R13 ;  /* 0x8000001b77777c10 */ /* 0x000fe2000fffe00d */
[----:B------:R-:W-:Y:S01]  /*2280*/  IMAD.WIDE.U32 R12, R218, UR31, R246 ;  /* 0x0000001fda0c7c25 */ /* 0x000fe2000f8e00f6 */
[----:B------:R-:W-:Y:S01]  /*2290*/  SHF.R.U32.HI R216, RZ, 0x3, R216 ;  /* 0x00000003ffd87819 */ /* 0x000fe200000116d8 */
[----:B------:R1:W-:Y:S01]  /*22a0*/  @P0 STS [R219+0x9000], RZ ;  /* 0x009000ffdb000388 */ /* 0x0003e20000000800 */
[----:B------:R-:W-:Y:S01]  /*22b0*/  LOP3.LUT R217, R217, R5, RZ, 0x3c, !PT ;  /* 0x00000005d9d97212 */ /* 0x000fe200078e3cff */
[----:B------:R-:W-:Y:S01]  /*22c0*/  UIADD3 UR17, UR32, -0x4ab325aa, URZ ;  /* 0xb54cda5620117890 */ /* 0x000fe2000fffe03f */
[----:B------:R-:W-:Y:S01]  /*22d0*/  LOP3.LUT R216, R7, R216, RZ, 0x3c, !PT ;  /* 0x000000d807d87212 */ /* 0x000fe200078e3cff */
[----:B------:R1:W-:Y:S01]  /*22e0*/  @P0 STS [R219+0x9004], RZ ;  /* 0x009004ffdb000388 */ /* 0x0003e20000000800 */
[----:B------:R-:W-:Y:S01]  /*22f0*/  LOP3.LUT P1, RZ, R10, 0x2, RZ, 0xc0, !PT ;  /* 0x000000020aff7812 */ /* 0x000fe2000782c0ff */
[----:B------:R-:W-:Y:S01]  /*2300*/  UIADD3 UR16, UR33, 0x646e171e, URZ ;  /* 0x646e171e21107890 */ /* 0x000fe2000fffe03f */
[----:B------:R-:W-:Y:S01]  /*2310*/  IADD3 R5, R13, UR12, RZ ;  /* 0x0000000c0d057c10 */ /* 0x000fe2000fffe0ff */
[----:B------:R1:W-:Y:S01]  /*2320*/  @P0 STS.64 [R219+0x9008], RZ ;  /* 0x009008ffdb000388 */ /* 0x0003e20000000a00 */
[----:B------:R-:W-:Y:S01]  /*2330*/  BSSY B0, `(.L_x_273) ;  /* 0x0000025000007945 */ /* 0x000fe20003800000 */
[C---:B------:R-:W-:Y:S01]  /*2340*/  IMAD.IADD R2, R217.reuse, 0x1, R11 ;  /* 0x00000001d9027824 */ /* 0x040fe200078e020b */
[----:B------:R-:W-:Y:S01]  /*2350*/  LOP3.LUT R228, R228, 0x6, RZ, 0xc0, !PT ;  /* 0x00000006e4e47812 */ /* 0x000fe200078ec0ff */
[----:B------:R1:W-:Y:S01]  /*2360*/  @P0 STS.128 [R219+0xa000], RZ ;  /* 0x00a000ffdb000388 */ /* 0x0003e20000000c00 */
[----:B------:R-:W-:Y:S01]  /*2370*/  IMAD.IADD R217, R217, 0x1, R6 ;  /* 0x00000001d9d97824 */ /* 0x000fe200078e0206 */
[----:B------:R-:W-:Y:S01]  /*2380*/  SEL R3, R3, 0xfffffff0, !P1 ;  /* 0xfffffff003037807 */ /* 0x000fe20004800000 */
[----:B------:R-:W-:Y:S01]  /*2390*/  IMAD.U32 R216, R9, 0x20, R216 ;  /* 0x0000002009d87824 */ /* 0x000fe200078e00d8 */
[----:B------:R1:W-:Y:S01]  /*23a0*/  @P0 STS.128 [R219+0xb000], RZ ;  /* 0x00b000ffdb000388 */ /* 0x0003e20000000c00 */
[----:B------:R-:W-:Y:S01]  /*23b0*/  IADD3 R119, R119, c[0x0][0x2e8], RZ ;  /* 0x0000ba0077777a10 */ /* 0x000fe20007ffe0ff */
        /* <DEDUP_REMOVED lines=28> */
.L_x_274:
[----:B------:R-:W-:Y:S05]  /*2580*/  BSYNC B0 ;  /* 0x0000000000007941 */ /* 0x000fea0003800000 */
.L_x_273:
        /* <DEDUP_REMOVED lines=36> */
.L_x_276:
[----:B------:R-:W-:Y:S05]  /*27d0*/  BSYNC B0 ;  /* 0x0000000000007941 */ /* 0x000fea0003800000 */
.L_x_275:
[----:B------:R-:W-:Y:S01]  /*27e0*/  IMAD.SHL.U32 R217, R217, 0x2, RZ ;  /* 0x00000002d9d97824 */ /* 0x000fe200078e00ff */
[C---:B------:R-:W-:Y:S01]  /*27f0*/  IADD3 R241, R119.reuse, 0x8, RZ ;  /* 0x0000000877f17810 */ /* 0x040fe20007ffe0ff */
[----:B------:R-:W-:Y:S01]  /*2800*/  IMAD.SHL.U32 R216, R216, 0x2, RZ ;  /* 0x00000002d8d87824 */ /* 0x000fe200078e00ff */
[----:B------:R-:W-:Y:S01]  /*2810*/  IADD3 R240, R119, 0x40, RZ ;  /* 0x0000004077f07810 */ /* 0x000fe20007ffe0ff */
[----:B------:R-:W-:Y:S01]  /*2820*/  IMAD R215, R0, 0x2, R217 ;  /* 0x0000000200d77824 */ /* 0x000fe200078e02d9 */
[----:B------:R-:W-:Y:S01]  /*2830*/  LDSM.16.M88.4 R88, [R217] ;  /* 0x00000000d958783b */ /* 0x000fe20000000200 */
[----:B------:R-:W-:Y:S01]  /*2840*/  IMAD R213, R3, 0x2, R216 ;  /* 0x0000000203d57824 */ /* 0x000fe200078e02d8 */
[C---:B------:R-:W-:Y:S01]  /*2850*/  IADD3 R3, R119.reuse, 0x48, RZ ;  /* 0x0000004877037810 */ /* 0x040fe20007ffe0ff */
        /* <DEDUP_REMOVED lines=18> */
[----:B------:R-:W-:Y:S01]  /*2980*/  LDSM.16.M88.4 R84, [R217+0x3000] ;  /* 0x00300000d954783b */ /* 0x000fe20000000200 */
[----:B------:R-:W-:Y:S03]  /*2990*/  HMMA.16816.F32.BF16 R36, R16, R34, RZ ;  /* 0x000000221024723c */ /* 0x000fe600000418ff */
[----:B------:R-:W-:Y:S04]  /*29a0*/  LDSM.16.M88.4 R76, [R216+0x7400] ;  /* 0x00740000d84c783b */ /* 0x000fe80000000200 */
[----:B------:R-:W-:Y:S01]  /*29b0*/  LDSM.16.M88.4 R72, [R216+0x7800] ;  /* 0x00780000d848783b */ /* 0x000fe20000000200 */
[C---:B------:R-:W-:Y:S03]  /*29c0*/  HMMA.16816.F32.BF16 R44, R88.reuse, R32, RZ ;  /* 0x00000020582c723c */ /* 0x040fe600000418ff */
[----:B------:R-:W-:Y:S04]  /*29d0*/  LDSM.16.M88.4 R112, [R215+0x2000] ;  /* 0x00200000d770783b */ /* 0x000fe80000000200 */
[----:B------:R-:W0:Y:S01]  /*29e0*/  LDGDEPBAR ;  /* 0x00000000000079af */ /* 0x000e220000000000 */
[C---:B------:R-:W-:Y:S08]  /*29f0*/  HMMA.16816.F32.BF16 R32, R88.reuse, R34, RZ ;  /* 0x000000225820723c */ /* 0x040ff000000418ff */
[-C--:B-1----:R-:W-:Y:S08]  /*2a00*/  HMMA.16816.F32.BF16 R60, R88, R48.reuse, RZ ;  /* 0x00000030583c723c */ /* 0x082ff000000418ff */
[C---:B------:R-:W-:Y:S08]  /*2a10*/  HMMA.16816.F32.BF16 R56, R16.reuse, R48, RZ ;  /* 0x000000301038723c */ /* 0x040ff000000418ff */
        /* <DEDUP_REMOVED lines=14> */
[C---:B------:R-:W-:Y:S01]  /*2b00*/  HMMA.16816.F32.BF16 R32, R4.reuse, R66, R32 ;  /* 0x000000420420723c */ /* 0x040fe20000041820 */
[----:B------:R-:W1:Y:S07]  /*2b10*/  LDSM.16.M88.4 R64, [R217+0x2000] ;  /* 0x00200000d940783b */ /* 0x000e6e0000000200 */
[----:B----4-:R-:W-:Y:S08]  /*2b20*/  HMMA.16816.F32.BF16 R48, R4, R106, R48 ;  /* 0x0000006a0430723c */ /* 0x010ff00000041830 */
        /* <DEDUP_REMOVED lines=16> */
[----:B-1----:R-:W-:Y:S08]  /*2c30*/  HMMA.16816.F32.BF16 R48, R64, R82, R48 ;  /* 0x000000524030723c */ /* 0x002ff00000041830 */
        /* <DEDUP_REMOVED lines=13> */
[----:B------:R-:W4:Y:S07]  /*2d10*/  LDSM.16.M88.4 R80, [R217+0x5000] ;  /* 0x00500000d950783b */ /* 0x000f2e0000000200 */
[C---:B------:R-:W-:Y:S08]  /*2d20*/  HMMA.16816.F32.BF16 R92, R64.reuse, R68, R92 ;  /* 0x00000044405c723c */ /* 0x040ff0000004185c */
[C---:B------:R-:W-:Y:S01]  /*2d30*/  HMMA.16816.F32.BF16 R88, R64.reuse, R70, R88 ;  /* 0x000000464058723c */ /* 0x040fe20000041858 */
[----:B------:R-:W-:Y:S07]  /*2d40*/  LDSM.16.M88.4 R68, [R216+0x8800] ;  /* 0x00880000d844783b */ /* 0x000fee0000000200 */
[C---:B------:R-:W-:Y:S08]  /*2d50*/  HMMA.16816.F32.BF16 R100, R64.reuse, R72, R100 ;  /* 0x000000484064723c */ /* 0x040ff00000041864 */
[----:B------:R-:W-:Y:S01]  /*2d60*/  HMMA.16816.F32.BF16 R96, R64, R74, R96 ;  /* 0x0000004a4060723c */ /* 0x000fe20000041860 */
[----:B------:R-:W5:Y:S04]  /*2d70*/  LDSM.16.M88.4 R72, [R216+0x8400] ;  /* 0x00840000d848783b */ /* 0x000f680000000200 */
[----:B------:R-:W1:Y:S03]  /*2d80*/  LDSM.16.M88.4 R64, [R216+0x8c00] ;  /* 0x008c0000d840783b */ /* 0x000e660000000200 */
[----:B--2---:R-:W-:Y:S08]  /*2d90*/  HMMA.16816.F32.BF16 R48, R112, R6, R48 ;  /* 0x000000067030723c */ /* 0x004ff00000041830 */
[C---:B------:R-:W-:Y:S08]  /*2da0*/  HMMA.16816.F32.BF16 R56, R12.reuse, R4, R56 ;  /* 0x000000040c38723c */ /* 0x040ff00000041838 */
        /* <DEDUP_REMOVED lines=11> */
[C---:B------:R-:W-:Y:S01]  /*2e60*/  HMMA.16816.F32.BF16 R32, R112.reuse, R10, R32 ;  /* 0x0000000a7020723c */ /* 0x040fe20000041820 */
[----:B------:R-:W3:Y:S07]  /*2e70*/  LDSM.16.M88.4 R8, [R215+0x4000] ;  /* 0x00400000d708783b */ /* 0x000eee0000000200 */
[C---:B------:R-:W-:Y:S08]  /*2e80*/  HMMA.16816.F32.BF16 R92, R112.reuse, R104, R92 ;  /* 0x00000068705c723c */ /* 0x040ff0000004185c */
[----:B------:R-:W-:Y:S08]  /*2e90*/  HMMA.16816.F32.BF16 R88, R112, R106, R88 ;  /* 0x0000006a7058723c */ /* 0x000ff00000041858 */
[----:B-1----:R-:W-:Y:S01]  /*2ea0*/  HMMA.16816.F32.BF16 R104, R84, R78, R48 ;  /* 0x0000004e5468723c */ /* 0x002fe20000041830 */
[----:B------:R-:W1:Y:S07]  /*2eb0*/  LDSM.16.M88.4 R48, [R213+0x8400] ;  /* 0x00840000d530783b */ /* 0x000e6e0000000200 */
[C---:B----4-:R-:W-:Y:S08]  /*2ec0*/  HMMA.16816.F32.BF16 R56, R80.reuse, R76, R56 ;  /* 0x0000004c5038723c */ /* 0x050ff00000041838 */
[----:B------:R-:W-:Y:S08]  /*2ed0*/  HMMA.16816.F32.BF16 R52, R80, R78, R52 ;  /* 0x0000004e5034723c */ /* 0x000ff00000041834 */
[----:B------:R-:W-:Y:S08]  /*2ee0*/  HMMA.16816.F32.BF16 R100, R112, R108, R100 ;  /* 0x0000006c7064723c */ /* 0x000ff00000041864 */
[----:B-----5:R-:W-:Y:S08]  /*2ef0*/  HMMA.16816.F32.BF16 R44, R84, R72, R44 ;  /* 0x00000048542c723c */ /* 0x020ff0000004182c */
[C---:B------:R-:W-:Y:S08]  /*2f00*/  HMMA.16816.F32.BF16 R20, R80.reuse, R64, R20 ;  /* 0x000000405014723c */ /* 0x040ff00000041814 */
[----:B------:R-:W-:Y:S08]  /*2f10*/  HMMA.16816.F32.BF16 R16, R80, R66, R16 ;  /* 0x000000425010723c */ /* 0x000ff00000041810 */
[C---:B------:R-:W-:Y:S08]  /*2f20*/  HMMA.16816.F32.BF16 R92, R84.reuse, R64, R92 ;  /* 0x00000040545c723c */ /* 0x040ff0000004185c */
[----:B------:R-:W-:Y:S01]  /*2f30*/  HMMA.16816.F32.BF16 R88, R84, R66, R88 ;  /* 0x000000425458723c */ /* 0x000fe20000041858 */
[----:B------:R-:W4:Y:S07]  /*2f40*/  LDSM.16.M88.4 R64, [R213+0x8800] ;  /* 0x00880000d540783b */ /* 0x000f2e0000000200 */
[C---:B------:R-:W-:Y:S08]  /*2f50*/  HMMA.16816.F32.BF16 R40, R80.reuse, R72, R40 ;  /* 0x000000485028723c */ /* 0x040ff00000041828 */
[-C--:B------:R-:W-:Y:S08]  /*2f60*/  HMMA.16816.F32.BF16 R36, R80, R74.reuse, R36 ;  /* 0x0000004a5024723c */ /* 0x080ff00000041824 */
[----:B------:R-:W-:Y:S08]  /*2f70*/  HMMA.16816.F32.BF16 R32, R84, R74, R32 ;  /* 0x0000004a5420723c */ /* 0x000ff00000041820 */
[----:B------:R-:W-:Y:S08]  /*2f80*/  HMMA.16816.F32.BF16 R96, R112, R110, R96 ;  /* 0x0000006e7060723c */ /* 0x000ff00000041860 */
[----:B--2---:R-:W-:Y:S08]  /*2f90*/  HMMA.16816.F32.BF16 R56, R4, R12, R56 ;  /* 0x0000000c0438723c */ /* 0x004ff00000041838 */
[----:B---3--:R-:W-:Y:S08]  /*2fa0*/  HMMA.16816.F32.BF16 R104, R8, R14, R104 ;  /* 0x0000000e0868723c */ /* 0x008ff00000041868 */
[C---:B------:R-:W-:Y:S08]  /*2fb0*/  HMMA.16816.F32.BF16 R28, R80.reuse, R68, R28 ;  /* 0x00000044501c723c */ /* 0x040ff0000004181c */
[----:B------:R-:W-:Y:S07]  /*2fc0*/  HMMA.16816.F32.BF16 R24, R80, R70, R24 ;  /* 0x000000465018723c */ /* 0x000fee0000041818 */
[----:B------:R-:W-:Y:S01]  /*2fd0*/  IMAD.U32 R80, RZ, RZ, UR31 ;  /* 0x0000001fff507e24 */ /* 0x000fe2000f8e00ff */
[----:B------:R-:W-:Y:S03]  /*2fe0*/  HMMA.16816.F32.BF16 R52, R4, R14, R52 ;  /* 0x0000000e0434723c */ /* 0x000fe60000041834 */
[----:B------:R-:W-:-:S05]  /*2ff0*/  IMAD R80, R80, 0x40, R228 ;  /* 0x0000004050507824 */ /* 0x000fca00078e02e4 */
[----:B------:R-:W-:Y:S01]  /*3000*/  HMMA.16816.F32.BF16 R100, R84, R68, R100 ;  /* 0x000000445464723c */ /* 0x000fe20000041864 */
[C---:B------:R-:W-:Y:S02]  /*3010*/  IADD3 R14, R80.reuse, 0x1, RZ ;  /* 0x00000001500e7810 */ /* 0x040fe40007ffe0ff */
[----:B------:R-:W-:Y:S02]  /*3020*/  IADD3 R15, R80, 0x8, RZ ;  /* 0x00000008500f7810 */ /* 0x000fe40007ffe0ff */
[C---:B------:R-:W-:Y:S02]  /*3030*/  ISETP.GE.AND P5, PT, R14.reuse, R243, PT ;  /* 0x000000f30e00720c */ /* 0x040fe40003fa6270 */
[C---:B------:R-:W-:Y:S01]  /*3040*/  ISETP.GE.AND P1, PT, R14.reuse, R241, PT ;  /* 0x000000f10e00720c */ /* 0x040fe20003f26270 */
[----:B-1----:R-:W-:Y:S01]  /*3050*/  HMMA.16816.F32.BF16 R44, R8, R48, R44 ;  /* 0x00000030082c723c */ /* 0x002fe2000004182c */
[C---:B------:R-:W-:Y:S02]  /*3060*/  ISETP.GE.AND P2, PT, R14.reuse, R240, PT ;  /* 0x000000f00e00720c */ /* 0x040fe40003f46270 */
[----:B------:R-:W-:-:S02]  /*3070*/  ISETP.GE.AND P0, PT, R14, R3, PT ;  /* 0x000000030e00720c */ /* 0x000fc40003f06270 */
[----:B------:R-:W-:Y:S02]  /*3080*/  IADD3 R14, R80, 0x9, RZ ;  /* 0x00000009500e7810 */ /* 0x000fe40007ffe0ff */
[----:B------:R-:W-:Y:S01]  /*3090*/  FSEL R72, R59, -INF , !P0 ;  /* 0xff8000003b487808 */ /* 0x000fe20004000000 */
[C---:B------:R-:W-:Y:S01]  /*30a0*/  HMMA.16816.F32.BF16 R40, R4.reuse, R48, R40 ;  /* 0x000000300428723c */ /* 0x040fe20000041828 */
[C---:B------:R-:W-:Y:S02]  /*30b0*/  ISETP.GE.AND P6, PT, R15.reuse, R243, PT ;  /* 0x000000f30f00720c */ /* 0x040fe40003fc6270 */
[----:B------:R-:W-:Y:S02]  /*30c0*/  ISETP.GE.AND P3, PT, R15, R241, PT ;  /* 0x000000f10f00720c */ /* 0x000fe40003f66270 */
[----:B------:R-:W-:Y:S02]  /*30d0*/  ISETP.GE.AND P0, PT, R14, R243, PT ;  /* 0x000000f30e00720c */ /* 0x000fe40003f06270 */
[----:B------:R-:W-:Y:S01]  /*30e0*/  FSEL R73, R57, -INF , !P2 ;  /* 0xff80000039497808 */ /* 0x000fe20005000000 */
[----:B------:R-:W-:Y:S01]  /*30f0*/  HMMA.16816.F32.BF16 R36, R4, R50, R36 ;  /* 0x000000320424723c */ /* 0x000fe20000041824 */
[----:B------:R-:W-:-:S02]  /*3100*/  FSEL R68, R106, -INF , !P3 ;  /* 0xff8000006a447808 */ /* 0x000fc40005800000 */
[----:B------:R-:W-:Y:S02]  /*3110*/  FSEL R69, R105, -INF , !P0 ;  /* 0xff80000069457808 */ /* 0x000fe40004000000 */
[CC--:B------:R-:W-:Y:S02]  /*3120*/  ISETP.GE.AND P4, PT, R15.reuse, R240.reuse, PT ;  /* 0x000000f00f00720c */ /* 0x0c0fe40003f86270 */
[----:B------:R-:W-:Y:S01]  /*3130*/  ISETP.GE.AND P2, PT, R15, R3, PT ;  /* 0x000000030f00720c */ /* 0x000fe20003f46270 */
[----:B------:R-:W-:Y:S01]  /*3140*/  HMMA.16816.F32.BF16 R48, R8, R50, R32 ;  /* 0x000000320830723c */ /* 0x000fe20000041820 */
[----:B------:R-:W1:Y:S01]  /*3150*/  LDSM.16.M88.4 R32, [R213+0x8c00] ;  /* 0x008c0000d520783b */ /* 0x000e620000000200 */
[----:B------:R-:W-:Y:S01]  /*3160*/  ISETP.GE.AND P3, PT, R14, R240, PT ;  /* 0x000000f00e00720c */ /* 0x000fe20003f66270 */
[----:B------:R-:W-:-:S04]  /*3170*/  DEPBAR.LE SB0, 0x0 ;  /* 0x000080000000791a */ /* 0x000fc80000000000 */
[----:B------:R-:W-:Y:S01]  /*3180*/  ISETP.GE.AND P0, PT, R14, R3, PT ;  /* 0x000000030e00720c */ /* 0x000fe20003f06270 */
[----:B------:R-:W-:Y:S01]  /*3190*/  HMMA.16816.F32.BF16 R96, R84, R70, R96 ;  /* 0x000000465460723c */ /* 0x000fe20000041860 */
[----:B------:R-:W-:Y:S02]  /*31a0*/  IADD3 R15, R80, 0x10, RZ ;  /* 0x00000010500f7810 */ /* 0x000fe40007ffe0ff */
[----:B------:R-:W-:Y:S02]  /*31b0*/  FSEL R74, R54, -INF , !P2 ;  /* 0xff800000364a7808 */ /* 0x000fe40005000000 */
[----:B------:R-:W-:Y:S02]  /*31c0*/  FSEL R79, R55, -INF , !P0 ;  /* 0xff800000374f7808 */ /* 0x000fe40004000000 */
[----:B------:R-:W-:Y:S01]  /*31d0*/  FSEL R70, R104, -INF , !P6 ;  /* 0xff80000068467808 */ /* 0x000fe20007000000 */
[----:B----4-:R-:W-:Y:S01]  /*31e0*/  HMMA.16816.F32.BF16 R100, R8, R64, R100 ;  /* 0x000000400864723c */ /* 0x010fe20000041864 */
[----:B------:R-:W-:-:S02]  /*31f0*/  ISETP.GE.AND P6, PT, R14, R241, PT ;  /* 0x000000f10e00720c */ /* 0x000fc40003fc6270 */
[----:B------:R-:W-:Y:S02]  /*3200*/  IADD3 R14, R80, 0x11, RZ ;  /* 0x00000011500e7810 */ /* 0x000fe40007ffe0ff */
        /* <DEDUP_REMOVED lines=17> */
[----:B------:R-:W-:Y:S01]  /*3320*/  HMMA.16816.F32.BF16 R24, R4, R66, R24 ;  /* 0x000000420418723c */ /* 0x000fe20000041818 */
[C---:B------:R-:W-:Y:S02]  /*3330*/  IADD3 R15, R80.reuse, 0x18, RZ ;  /* 0x00000018500f7810 */ /* 0x040fe40007ffe0ff */
[----:B------:R-:W-:Y:S02]  /*3340*/  IADD3 R14, R80, 0x19, RZ ;  /* 0x00000019500e7810 */ /* 0x000fe40007ffe0ff */
[----:B------:R-:W-:-:S02]  /*3350*/  FSEL R180, R47, -INF , !P6 ;  /* 0xff8000002fb47808 */ /* 0x000fc40007000000 */
[----:B------:R-:W-:Y:S01]  /*3360*/  FSEL R53, R42, -INF , !P3 ;  /* 0xff8000002a357808 */ /* 0x000fe20005800000 */
[-C--:B-1----:R-:W-:Y:S01]  /*3370*/  HMMA.16816.F32.BF16 R92, R8, R32.reuse, R92 ;  /* 0x00000020085c723c */ /* 0x082fe2000004185c */
[----:B------:R-:W-:Y:S01]  /*3380*/  FSEL R52, R43, -INF , !P0 ;  /* 0xff8000002b347808 */ /* 0x000fe20004000000 */
[----:B------:R-:W-:Y:S01]  /*3390*/  BAR.SYNC.DEFER_BLOCKING 0x0 ;  /* 0x0000000000007b1d */ /* 0x000fe20000010000 */
[C---:B------:R-:W-:Y:S02]  /*33a0*/  ISETP.GE.AND P6, PT, R15.reuse, R243, PT ;  /* 0x000000f30f00720c */ /* 0x040fe40003fc6270 */
[----:B------:R-:W-:Y:S02]  /*33b0*/  ISETP.GE.AND P3, PT, R15, R241, PT ;  /* 0x000000f10f00720c */ /* 0x000fe40003f66270 */
[----:B------:R-:W-:Y:S01]  /*33c0*/  ISETP.GE.AND P0, PT, R14, R243, PT ;  /* 0x000000f30e00720c */ /* 0x000fe20003f06270 */
[----:B------:R-:W-:Y:S01]  /*33d0*/  HMMA.16816.F32.BF16 R20, R4, R32, R20 ;  /* 0x000000200414723c */ /* 0x000fe20000041814 */
[----:B------:R-:W-:-:S02]  /*33e0*/  FSEL R76, R40, -INF , !P4 ;  /* 0xff800000284c7808 */ /* 0x000fc40006000000 */
[----:B------:R-:W-:Y:S02]  /*33f0*/  FSEL R40, R41, -INF , !P2 ;  /* 0xff80000029287808 */ /* 0x000fe40005000000 */
        /* <DEDUP_REMOVED lines=8> */
[C---:B------:R-:W-:Y:S02]  /*3480*/  ISETP.GE.AND P3, PT, R14.reuse, R240, PT ;  /* 0x000000f00e00720c */ /* 0x040fe40003f66270 */
[----:B------:R-:W-:Y:S02]  /*3490*/  ISETP.GE.AND P0, PT, R14, R3, PT ;  /* 0x000000030e00720c */ /* 0x000fe40003f06270 */
[C---:B------:R-:W-:Y:S02]  /*34a0*/  IADD3 R15, R80.reuse, 0x20, RZ ;  /* 0x00000020500f7810 */ /* 0x040fe40007ffe0ff */
        /* <DEDUP_REMOVED lines=10> */
[----:B------:R-:W-:Y:S02]  /*3550*/  FSEL R187, R102, -INF , !P2 ;  /* 0xff80000066bb7808 */ /* 0x000fe40005000000 */
[----:B------:R-:W-:Y:S02]  /*3560*/  FSEL R188, R101, -INF , !P0 ;  /* 0xff80000065bc7808 */ /* 0x000fe40004000000 */
[C---:B------:R-:W-:Y:S02]  /*3570*/  ISETP.GE.AND P4, PT, R15.reuse, R240, PT ;  /* 0x000000f00f00720c */ /* 0x040fe40003f86270 */
[----:B------:R-:W-:-:S02]  /*3580*/  ISETP.GE.AND P3, PT, R15, R3, PT ;  /* 0x000000030f00720c */ /* 0x000fc40003f66270 */
[C---:B------:R-:W-:Y:S02]  /*3590*/  ISETP.GE.AND P6, PT, R14.reuse, R241, PT ;  /* 0x000000f10e00720c */ /* 0x040fe40003fc6270 */
        /* <DEDUP_REMOVED lines=20> */
[----:B------:R-:W-:Y:S01]  /*36e0*/  HMMA.16816.F32.BF16 R12, R8, R12, R60 ;  /* 0x0000000c080c723c */ /* 0x000fe2000004183c */
[----:B------:R-:W-:Y:S02]  /*36f0*/  IADD3 R28, R80, 0x31, RZ ;  /* 0x00000031501c7810 */ /* 0x000fe40007ffe0ff */
[----:B------:R-:W-:Y:S02]  /*3700*/  FSEL R200, R27, -INF , !P0 ;  /* 0xff8000001bc87808 */ /* 0x000fe40004000000 */
[----:B------:R-:W-:-:S02]  /*3710*/  ISETP.GE.AND P0, PT, R28, R243, PT ;  /* 0x000000f31c00720c */ /* 0x000fc40003f06270 */
[----:B------:R-:W-:Y:S02]  /*3720*/  IADD3 R29, R80, 0x30, RZ ;  /* 0x00000030501d7810 */ /* 0x000fe40007ffe0ff */
[----:B------:R-:W-:Y:S02]  /*3730*/  FSEL R64, R93, -INF , !P0 ;  /* 0xff8000005d407808 */ /* 0x000fe40004000000 */
        /* <DEDUP_REMOVED lines=8> */
[----:B------:R-:W-:Y:S02]  /*37c0*/  ISETP.GE.AND P0, PT, R80, R3, PT ;  /* 0x000000035000720c */ /* 0x000fe40003f06270 */
[----:B------:R-:W-:-:S02]  /*37d0*/  FSEL R61, R94, -INF , !P2 ;  /* 0xff8000005e3d7808 */ /* 0x000fc40005000000 */
[----:B------:R-:W-:Y:S02]  /*37e0*/  FSEL R6, R58, -INF , !P0 ;  /* 0xff8000003a067808 */ /* 0x000fe40004000000 */
[----:B------:R-:W-:Y:S02]  /*37f0*/  PLOP3.LUT P0, PT, PT, PT, UP0, 0x80, 0x0 ;  /* 0x000000000000781c */ /* 0x000fe40003f0f008 */
[----:B------:R-:W-:Y:S02]  /*3800*/  FSEL R203, R24, -INF , !P4 ;  /* 0xff80000018cb7808 */ /* 0x000fe40006000000 */
[C---:B------:R-:W-:Y:S02]  /*3810*/  ISETP.GE.AND P6, PT, R29.reuse, R243, PT ;  /* 0x000000f31d00720c */ /* 0x040fe40003fc6270 */
[----:B------:R-:W-:Y:S02]  /*3820*/  ISETP.GE.AND P3, PT, R29, R3, PT ;  /* 0x000000031d00720c */ /* 0x000fe40003f66270 */
        /* <DEDUP_REMOVED lines=8> */
[----:B------:R-:W-:Y:S02]  /*38b0*/  ISETP.GE.AND P6, PT, R28, R241, PT ;  /* 0x000000f11c00720c */ /* 0x000fe40003fc6270 */
[CC--:B------:R-:W-:Y:S02]  /*38c0*/  ISETP.GE.AND P3, PT, R24.reuse, R240.reuse, PT ;  /* 0x000000f01800720c */ /* 0x0c0fe40003f66270 */
        /* <DEDUP_REMOVED lines=80> */
.L_x_279:
[----:B------:R-:W-:Y:S05]  /*3dd0*/  BSYNC B0 ;  /* 0x0000000000007941 */ /* 0x000fea0003800000 */
.L_x_278:
[----:B------:R-:W0:Y:S02]  /*3de0*/  LDGDEPBAR ;  /* 0x00000000000079af */ /* 0x000e240000000000 */
.L_x_277:
[----:B------:R-:W-:Y:S01]  /*3df0*/  FMNMX.FTZ R4, R56, R73, !PT ;  /* 0x0000004938047209 */ /* 0x000fe20007810000 */
[----:B------:R-:W-:Y:S01]  /*3e00*/  USHF.L.U32 UR4, UR31, 0x1, URZ ;  /* 0x000000011f047899 */ /* 0x000fe2000800063f */
[----:B-1----:R-:W-:Y:S01]  /*3e10*/  FMNMX.FTZ R8, R6, R72, !PT ;  /* 0x0000004806087209 */ /* 0x002fe20007810000 */
[----:B------:R-:W-:Y:S01]  /*3e20*/  UIADD3 UR14, UR33, -0x4498517b, URZ ;  /* 0xbb67ae85210e7890 */ /* 0x000fe2000fffe03f */
[----:B------:R-:W-:Y:S01]  /*3e30*/  FMNMX.FTZ R4, R75, R4, !PT ;  /* 0x000000044b047209 */ /* 0x000fe20007810000 */
[----:B------:R-:W-:Y:S01]  /*3e40*/  IMAD.WIDE.U32 R238, R233, -0x2daee0ad, RZ ;  /* 0xd2511f53e9ee7825 */ /* 0x000fe200078e00ff */
[----:B------:R-:W-:Y:S01]  /*3e50*/  FMNMX.FTZ R8, R74, R8, !PT ;  /* 0x000000084a087209 */ /* 0x000fe20007810000 */
[----:B------:R-:W-:Y:S01]  /*3e60*/  UIADD3 UR15, UR32, -0x61c88647, URZ ;  /* 0x9e3779b9200f7890 */ /* 0x000fe2000fffe03f */
[----:B------:R-:W-:Y:S01]  /*3e70*/  FMNMX.FTZ R4, R78, R4, !PT ;  /* 0x000000044e047209 */ /* 0x000fe20007810000 */
[----:B------:R-:W-:Y:S01]  /*3e80*/  IMAD.U32 R66, RZ, RZ, UR4 ;  /* 0x00000004ff427e24 */ /* 0x000fe2000f8e00ff */
[----:B------:R-:W-:Y:S01]  /*3e90*/  FMNMX.FTZ R8, R79, R8, !PT ;  /* 0x000000084f087209 */ /* 0x000fe20007810000 */
[----:B------:R-:W-:Y:S01]  /*3ea0*/  UIADD3 UR13, UR32, 0x3c6ef372, URZ ;  /* 0x3c6ef372200d7890 */ /* 0x000fe2000fffe03f */
[----:B------:R-:W-:Y:S01]  /*3eb0*/  FMNMX.FTZ R4, R76, R4, !PT ;  /* 0x000000044c047209 */ /* 0x000fe20007810000 */
[----:B------:R-:W-:Y:S01]  /*3ec0*/  UIADD3 UR12, UR33, 0x76cf5d0a, URZ ;  /* 0x76cf5d0a210c7890 */ /* 0x000fe2000fffe03f */
[----:B------:R-:W-:Y:S01]  /*3ed0*/  FMNMX.FTZ R8, R53, R8, !PT ;  /* 0x0000000835087209 */ /* 0x000fe20007810000 */
[----:B------:R-:W-:Y:S01]  /*3ee0*/  UIADD3 UR10, UR33, 0x32370b8f, URZ ;  /* 0x32370b8f210a7890 */ /* 0x000fe2000fffe03f */
[----:B------:R-:W-:Y:S01]  /*3ef0*/  FMNMX.FTZ R4, R40, R4, !PT ;  /* 0x0000000428047209 */ /* 0x000fe20007810000 */
[----:B------:R-:W-:Y:S01]  /*3f00*/  UIADD3 UR11, UR32, -0x255992d5, URZ ;  /* 0xdaa66d2b200b7890 */ /* 0x000fe2000fffe03f */
[----:B------:R-:W-:Y:S01]  /*3f10*/  FMNMX.FTZ R8, R52, R8, !PT ;  /* 0x0000000834087209 */ /* 0x000fe20007810000 */
[----:B------:R-:W-:Y:S01]  /*3f20*/  UIADD3 UR9, UR32, 0x78dde6e4, URZ ;  /* 0x78dde6e420097890 */ /* 0x000fe2000fffe03f */
[----:B------:R-:W-:Y:S01]  /*3f30*/  FMNMX.FTZ R4, R36, R4, !PT ;  /* 0x0000000424047209 */ /* 0x000fe20007810000 */
[----:B------:R-:W-:Y:S01]  /*3f40*/  UIADD3 UR6, UR33, -0x56f99767, URZ ;  /* 0xa906689921067890 */ /* 0x000fe2000fffe03f */
[----:B------:R-:W-:Y:S01]  /*3f50*/  FMNMX.FTZ R8, R55, R8, !PT ;  /* 0x0000000837087209 */ /* 0x000fe20007810000 */
[----:B------:R-:W-:Y:S01]  /*3f60*/  UIADD3 UR8, UR33, -0x126145ec, URZ ;  /* 0xed9eba1421087890 */ /* 0x000fe2000fffe03f */
[----:B------:R-:W-:Y:S01]  /*3f70*/  FMNMX.FTZ R4, R77, R4, !PT ;  /* 0x000000044d047209 */ /* 0x000fe20007810000 */
[----:B------:R-:W-:Y:S01]  /*3f80*/  IMAD.SHL.U32 R214, R2, 0x2, RZ ;  /* 0x0000000202d67824 */ /* 0x000fe200078e00ff */
[----:B------:R-:W-:Y:S01]  /*3f90*/  FMNMX.FTZ R8, R38, R8, !PT ;  /* 0x0000000826087209 */ /* 0x000fe20007810000 */
[----:B------:R-:W-:Y:S01]  /*3fa0*/  IMAD R58, R116, 0x10000, R116 ;  /* 0x00010000743a7824 */ /* 0x000fe200078e0274 */
[----:B------:R-:W-:Y:S01]  /*3fb0*/  FMNMX.FTZ R4, R190, R4, !PT ;  /* 0x00000004be047209 */ /* 0x000fe20007810000 */
[----:B------:R-:W-:Y:S01]  /*3fc0*/  UIADD3 UR7, UR32, 0x1715609d, URZ ;  /* 0x1715609d20077890 */ /* 0x000fe2000fffe03f */
[----:B------:R-:W-:Y:S01]  /*3fd0*/  FMNMX.FTZ R8, R194, R8, !PT ;  /* 0x00000008c2087209 */ /* 0x000fe20007810000 */
[----:B------:R-:W-:Y:S01]  /*3fe0*/  IMAD.WIDE.U32 R206, R235, -0x326172a9, RZ ;  /* 0xcd9e8d57ebce7825 */ /* 0x000fe200078e00ff */
[----:B------:R-:W-:Y:S01]  /*3ff0*/  FMNMX.FTZ R4, R183, R4, !PT ;  /* 0x00000004b7047209 */ /* 0x000fe20007810000 */
[----:B------:R-:W-:Y:S01]  /*4000*/  LDSM.16.MT88.4 R148, [R214+0x9000] ;  /* 0x00900000d694783b */ /* 0x000fe20000004200 */
[----:B------:R-:W-:Y:S01]  /*4010*/  FMNMX.FTZ R8, R202, R8, !PT ;  /* 0x00000008ca087209 */ /* 0x000fe20007810000 */
[----:B------:R-:W-:Y:S01]  /*4020*/  IMAD R212, R0, 0x2, R214 ;  /* 0x0000000200d47824 */ /* 0x000fe200078e02d6 */
[----:B------:R-:W-:Y:S01]  /*4030*/  FMNMX.FTZ R4, R203, R4, !PT ;  /* 0x00000004cb047209 */ /* 0x000fe20007810000 */
[----:B------:R-:W-:Y:S01]  /*4040*/  LDSM.16.MT88.4 R96, [R214+0xa000] ;  /* 0x00a00000d660783b */ /* 0x000fe20000004200 */
[----:B------:R-:W-:Y:S01]  /*4050*/  IADD3 R242, R235, 0x4, RZ ;  /* 0x00000004ebf27810 */ /* 0x000fe20007ffe0ff */
[----:B------:R-:W-:Y:S01]  /*4060*/  UIADD3 UR4, UR4, 0x1, URZ ;  /* 0x0000000104047890 */ /* 0x000fe2000fffe03f */
[----:B------:R-:W-:Y:S01]  /*4070*/  FMNMX.FTZ R4, R195, R4, !PT ;  /* 0x00000004c3047209 */ /* 0x000fe20007810000 */
[----:B------:R-:W-:Y:S01]  /*4080*/  LDSM.16.MT88.4 R80, [R212+0x9000] ;  /* 0x00900000d450783b */ /* 0x000fe20000004200 */
[----:B------:R-:W-:Y:S01]  /*4090*/  FMNMX.FTZ R8, R201, R8, !PT ;  /* 0x00000008c9087209 */ /* 0x000fe20007810000 */
[----:B------:R-:W-:Y:S01]  /*40a0*/  IMAD.WIDE.U32 R248, R242, -0x326172a9, RZ ;  /* 0xcd9e8d57f2f87825 */ /* 0x000fe200078e00ff */
[----:B------:R-:W-:Y:S01]  /*40b0*/  FMNMX.FTZ R4, R192, R4, !PT ;  /* 0x00000004c0047209 */ /* 0x000fe20007810000 */
[----:B------:R-:W-:Y:S01]  /*40c0*/  LDSM.16.MT88.4 R120, [R214+0xb000] ;  /* 0x00b00000d678783b */ /* 0x000fe20000004200 */
[----:B------:R-:W-:-:S02]  /*40d0*/  LOP3.LUT R234, R117, UR32, RZ, 0x3c, !PT ;  /* 0x0000002075ea7c12 */ /* 0x000fc4000f8e3cff */
[----:B------:R-:W-:Y:S01]  /*40e0*/  FMNMX.FTZ R4, R184, R4, !PT ;  /* 0x00000004b8047209 */ /* 0x000fe20007810000 */
[----:B------:R-:W-:Y:S01]  /*40f0*/  LDSM.16.MT88.4 R108, [R212+0xa000] ;  /* 0x00a00000d46c783b */ /* 0x000fe20000004200 */
[----:B------:R-:W-:Y:S02]  /*4100*/  FMNMX.FTZ R8, R200, R8, !PT ;  /* 0x00000008c8087209 */ /* 0x000fe40007810000 */
[----:B------:R-:W-:Y:S01]  /*4110*/  FMNMX.FTZ R4, R191, R4, !PT ;  /* 0x00000004bf047209 */ /* 0x000fe20007810000 */
[----:B------:R-:W-:Y:S01]  /*4120*/  LDSM.16.MT88.4 R28, [R214+0x9400] ;  /* 0x00940000d61c783b */ /* 0x000fe20000004200 */
[----:B------:R-:W-:Y:S02]  /*4130*/  LOP3.LUT R236, R249, R234, RZ, 0x3c, !PT ;  /* 0x000000eaf9ec7212 */ /* 0x000fe400078e3cff */
[----:B------:R-:W-:Y:S01]  /*4140*/  FMNMX.FTZ R4, R185, R4, !PT ;  /* 0x00000004b9047209 */ /* 0x000fe20007810000 */
[----:B------:R-:W-:Y:S01]  /*4150*/  LDSM.16.MT88.4 R24, [R212+0x9400] ;  /* 0x00940000d418783b */ /* 0x000fe20000004200 */
[----:B------:R-:W-:Y:S01]  /*4160*/  FMNMX.FTZ R8, R179, R8, !PT ;  /* 0x00000008b3087209 */ /* 0x000fe20007810000 */
[----:B------:R-:W-:Y:S01]  /*4170*/  IMAD.WIDE.U32 R236, R236, -0x2daee0ad, RZ ;  /* 0xd2511f53ecec7825 */ /* 0x000fe200078e00ff */
[----:B------:R-:W-:Y:S01]  /*4180*/  LOP3.LUT R66, R239, UR33, R66, 0x96, !PT ;  /* 0x00000021ef427c12 */ /* 0x000fe2000f8e9642 */
[----:B------:R-:W1:Y:S01]  /*4190*/  SHFL.BFLY PT, R5, R4, 0x2, 0x1f ;  /* 0x0c401f0004057f89 */ /* 0x000e6200000e0000 */
[----:B------:R-:W-:-:S02]  /*41a0*/  FMNMX.FTZ R8, R182, R8, !PT ;  /* 0x00000008b6087209 */ /* 0x000fc40007810000 */
[----:B------:R-:W-:Y:S01]  /*41b0*/  LOP3.LUT R230, R237, UR14, R238, 0x96, !PT ;  /* 0x0000000eede67c12 */ /* 0x000fe2000f8e96ee */
[----:B------:R-:W-:Y:S01]  /*41c0*/  IMAD.WIDE.U32 R66, R66, -0x326172a9, RZ ;  /* 0xcd9e8d5742427825 */ /* 0x000fe200078e00ff */
[----:B------:R-:W-:Y:S01]  /*41d0*/  FMNMX.FTZ R8, R178, R8, !PT ;  /* 0x00000008b2087209 */ /* 0x000fe20007810000 */
[----:B------:R-:W-:Y:S01]  /*41e0*/  LDSM.16.MT88.4 R20, [R214+0xa400] ;  /* 0x00a40000d614783b */ /* 0x000fe20000004200 */
[----:B------:R-:W-:Y:S01]  /*41f0*/  FMNMX.FTZ R168, R50, R51, !PT ;  /* 0x0000003332a87209 */ /* 0x000fe20007810000 */
[----:B------:R-:W-:Y:S01]  /*4200*/  IMAD.WIDE.U32 R230, R230, -0x326172a9, RZ ;  /* 0xcd9e8d57e6e67825 */ /* 0x000fe200078e00ff */
[----:B------:R-:W-:Y:S02]  /*4210*/  FMNMX.FTZ R8, R177, R8, !PT ;  /* 0x00000008b1087209 */ /* 0x000fe40007810000 */
[----:B------:R-:W-:Y:S02]  /*4220*/  FMNMX.FTZ R168, R70, R168, !PT ;  /* 0x000000a846a87209 */ /* 0x000fe40007810000 */
[----:B------:R-:W-:Y:S01]  /*4230*/  LOP3.LUT R16, R231, UR13, R66, 0x96, !PT ;  /* 0x0000000de7107c12 */ /* 0x000fe2000f8e9642 */
[----:B------:R-:W2:Y:S01]  /*4240*/  SHFL.BFLY PT, R7, R8, 0x2, 0x1f ;  /* 0x0c401f0008077f89 */ /* 0x000ea200000e0000 */
[----:B------:R-:W-:-:S02]  /*4250*/  FMNMX.FTZ R168, R69, R168, !PT ;  /* 0x000000a845a87209 */ /* 0x000fc40007810000 */
[----:B------:R-:W-:Y:S01]  /*4260*/  LOP3.LUT R204, R207, R234, RZ, 0x3c, !PT ;  /* 0x000000eacfcc7212 */ /* 0x000fe200078e3cff */
[----:B------:R-:W-:Y:S01]  /*4270*/  IMAD.WIDE.U32 R16, R16, -0x2daee0ad, RZ ;  /* 0xd2511f5310107825 */ /* 0x000fe200078e00ff */
[----:B------:R-:W-:-:S03]  /*4280*/  FMNMX.FTZ R168, R164, R168, !PT ;  /* 0x000000a8a4a87209 */ /* 0x000fc60007810000 */
[----:B------:R-:W-:Y:S01]  /*4290*/  IMAD.WIDE.U32 R204, R204, -0x2daee0ad, RZ ;  /* 0xd2511f53cccc7825 */ /* 0x000fe200078e00ff */
[----:B------:R-:W-:Y:S02]  /*42a0*/  FMNMX.FTZ R168, R172, R168, !PT ;  /* 0x000000a8aca87209 */ /* 0x000fe40007810000 */
[----:B-1----:R-:W-:Y:S02]  /*42b0*/  FMNMX.FTZ R5, R4, R5, !PT ;  /* 0x0000000504057209 */ /* 0x002fe40007810000 */
[----:B------:R-:W-:Y:S02]  /*42c0*/  LOP3.LUT R4, R67, UR15, R248, 0x96, !PT ;  /* 0x0000000f43047c12 */ /* 0x000fe4000f8e96f8 */
[----:B------:R-:W-:Y:S01]  /*42d0*/  FMNMX.FTZ R168, R211, R168, !PT ;  /* 0x000000a8d3a87209 */ /* 0x000fe20007810000 */
[----:B------:R-:W1:Y:S01]  /*42e0*/  SHFL.BFLY PT, R166, R5, 0x1, 0x1f ;  /* 0x0c201f0005a67f89 */ /* 0x000e6200000e0000 */
[----:B------:R-:W-:Y:S01]  /*42f0*/  LOP3.LUT R208, R205, UR14, R238, 0x96, !PT ;  /* 0x0000000ecdd07c12 */ /* 0x000fe2000f8e96ee */
[----:B------:R-:W-:Y:S01]  /*4300*/  IMAD.WIDE.U32 R12, R4, -0x2daee0ad, RZ ;  /* 0xd2511f53040c7825 */ /* 0x000fe200078e00ff */
[----:B------:R-:W-:-:S03]  /*4310*/  FMNMX.FTZ R168, R229, R168, !PT ;  /* 0x000000a8e5a87209 */ /* 0x000fc60007810000 */
[----:B------:R-:W-:Y:S01]  /*4320*/  IMAD.WIDE.U32 R208, R208, -0x326172a9, RZ ;  /* 0xcd9e8d57d0d07825 */ /* 0x000fe200078e00ff */
[----:B------:R-:W-:Y:S02]  /*4330*/  LOP3.LUT R4, R13, UR12, R236, 0x96, !PT ;  /* 0x0000000c0d047c12 */ /* 0x000fe4000f8e96ec */
[----:B------:R-:W-:Y:S01]  /*4340*/  LOP3.LUT R12, R17, UR10, R12, 0x96, !PT ;  /* 0x0000000a110c7c12 */ /* 0x000fe2000f8e960c */
[----:B------:R-:W-:Y:S01]  /*4350*/  IMAD.U32 R238, RZ, RZ, UR4 ;  /* 0x00000004ffee7e24 */ /* 0x000fe2000f8e00ff */
[----:B------:R-:W-:Y:S01]  /*4360*/  FMNMX.FTZ R168, R189, R168, !PT ;  /* 0x000000a8bda87209 */ /* 0x000fe20007810000 */
[----:B------:R-:W-:Y:S01]  /*4370*/  IMAD.WIDE.U32 R10, R4, -0x326172a9, RZ ;  /* 0xcd9e8d57040a7825 */ /* 0x000fe200078e00ff */
[----:B------:R-:W-:Y:S02]  /*4380*/  LOP3.LUT R84, R209, UR13, R66, 0x96, !PT ;  /* 0x0000000dd1547c12 */ /* 0x000fe4000f8e9642 */
[----:B------:R-:W-:Y:S01]  /*4390*/  FMNMX.FTZ R168, R188, R168, !PT ;  /* 0x000000a8bca87209 */ /* 0x000fe20007810000 */
[----:B------:R-:W-:Y:S01]  /*43a0*/  IMAD.WIDE.U32 R12, R12, -0x326172a9, RZ ;  /* 0xcd9e8d570c0c7825 */ /* 0x000fe200078e00ff */
[----:B------:R-:W-:-:S02]  /*43b0*/  LOP3.LUT R4, R11, UR11, R230, 0x96, !PT ;  /* 0x0000000b0b047c12 */ /* 0x000fc4000f8e96e6 */
[----:B------:R-:W-:Y:S01]  /*43c0*/  FMNMX.FTZ R168, R198, R168, !PT ;  /* 0x000000a8c6a87209 */ /* 0x000fe20007810000 */
[----:B------:R-:W-:Y:S01]  /*43d0*/  IMAD.WIDE.U32 R84, R84, -0x2daee0ad, RZ ;  /* 0xd2511f5354547825 */ /* 0x000fe200078e00ff */
[----:B------:R-:W-:Y:S02]  /*43e0*/  LOP3.LUT R10, R13, UR9, R10, 0x96, !PT ;  /* 0x000000090d0a7c12 */ /* 0x000fe4000f8e960a */
[----:B--2---:R-:W-:Y:S02]  /*43f0*/  FMNMX.FTZ R13, R8, R7, !PT ;  /* 0x00000007080d7209 */ /* 0x004fe40007810000 */
[----:B-1----:R-:W-:Y:S01]  /*4400*/  FMNMX.FTZ R166, R5, R166, !PT ;  /* 0x000000a605a67209 */ /* 0x002fe20007810000 */
[----:B------:R-:W-:Y:S01]  /*4410*/  IMAD.WIDE.U32 R4, R4, -0x2daee0ad, RZ ;  /* 0xd2511f5304047825 */ /* 0x000fe200078e00ff */
[----:B------:R-:W-:Y:S01]  /*4420*/  FMNMX.FTZ R168, R197, R168, !PT ;  /* 0x000000a8c5a87209 */ /* 0x000fe20007810000 */
[----:B------:R-:W1:Y:S01]  /*4430*/  SHFL.BFLY PT, R165, R13, 0x1, 0x1f ;  /* 0x0c201f000da57f89 */ /* 0x000e6200000e0000 */
[----:B------:R-:W-:Y:S01]  /*4440*/  FSETP.NEU.FTZ.AND P1, PT, R166, -INF , PT ;  /* 0xff800000a600780b */ /* 0x000fe20003f3d000 */
[----:B------:R-:W-:Y:S01]  /*4450*/  IMAD.WIDE.U32 R10, R10, -0x2daee0ad, RZ ;  /* 0xd2511f530a0a7825 */ /* 0x000fe200078e00ff */
[----:B------:R-:W-:-:S02]  /*4460*/  LOP3.LUT R8, R5, UR8, R16, 0x96, !PT ;  /* 0x0000000805087c12 */ /* 0x000fc4000f8e9610 */
[----:B------:R-:W-:Y:S01]  /*4470*/  FMNMX.FTZ R168, R170, R168, !PT ;  /* 0x000000a8aaa87209 */ /* 0x000fe20007810000 */
[----:B------:R-:W-:Y:S01]  /*4480*/  FMUL.FTZ R193, R166, c[0x0][0x23c] ;  /* 0x00008f00a6c17a20 */ /* 0x000fe20000410000 */
[----:B------:R-:W-:Y:S01]  /*4490*/  LOP3.LUT R4, R11, UR6, R4, 0x96, !PT ;  /* 0x000000060b047c12 */ /* 0x000fe2000f8e9604 */
[----:B------:R-:W-:Y:S01]  /*44a0*/  IMAD.WIDE.U32 R8, R8, -0x326172a9, RZ ;  /* 0xcd9e8d5708087825 */ /* 0x000fe200078e00ff */
[----:B------:R-:W-:Y:S01]  /*44b0*/  FMNMX.FTZ R168, R64, R168, !PT ;  /* 0x000000a840a87209 */ /* 0x000fe20007810000 */
[----:B------:R-:W-:Y:S01]  /*44c0*/  LDSM.16.MT88.4 R16, [R212+0xa400] ;  /* 0x00a40000d410783b */ /* 0x000fe20000004200 */
[----:B------:R-:W-:Y:S01]  /*44d0*/  FSEL R193, R193, RZ, P1 ;  /* 0x000000ffc1c17208 */ /* 0x000fe20000800000 */
[----:B------:R-:W-:Y:S01]  /*44e0*/  IMAD.WIDE.U32 R14, R4, -0x326172a9, RZ ;  /* 0xcd9e8d57040e7825 */ /* 0x000fe200078e00ff */
[----:B------:R-:W-:Y:S02]  /*44f0*/  FMNMX.FTZ R168, R169, R168, !PT ;  /* 0x000000a8a9a87209 */ /* 0x000fe40007810000 */
[----:B------:R-:W-:Y:S01]  /*4500*/  LOP3.LUT R0, R9, UR7, R12, 0x96, !PT ;  /* 0x0000000709007c12 */ /* 0x000fe2000f8e960c */
[--C-:B------:R-:W-:Y:S01]  /*4510*/  FFMA.FTZ R47, R56, c[0x0][0x23c], -R193.reuse ;  /* 0x00008f00382f7a23 */ /* 0x100fe200000108c1 */
[C---:B------:R-:W-:Y:S01]  /*4520*/  LOP3.LUT R11, R14.reuse, 0xffff, RZ, 0xc0, !PT ;  /* 0x0000ffff0e0b7812 */ /* 0x040fe200078ec0ff */
[--C-:B------:R-:W-:Y:S01]  /*4530*/  FFMA.FTZ R46, R73, c[0x0][0x23c], -R193.reuse ;  /* 0x00008f00492e7a23 */ /* 0x100fe200000108c1 */
[----:B------:R-:W-:Y:S01]  /*4540*/  LOP3.LUT R7, R14, 0xff, RZ, 0xc0, !PT ;  /* 0x000000ff0e077812 */ /* 0x000fe200078ec0ff */
[----:B------:R-:W-:Y:S01]  /*4550*/  FFMA.FTZ R44, R75, c[0x0][0x23c], -R193 ;  /* 0x00008f004b2c7a23 */ /* 0x000fe200000108c1 */
[----:B------:R-:W-:Y:S01]  /*4560*/  SHF.R.U32.HI R11, RZ, 0x8, R11 ;  /* 0x00000008ff0b7819 */ /* 0x000fe2000001160b */
[----:B------:R-:W-:Y:S01]  /*4570*/  FFMA.FTZ R43, R78, c[0x0][0x23c], -R193 ;  /* 0x00008f004e2b7a23 */ /* 0x000fe200000108c1 */
[----:B------:R-:W-:Y:S01]  /*4580*/  LOP3.LUT R4, R15, UR17, R8, 0x96, !PT ;  /* 0x000000110f047c12 */ /* 0x000fe2000f8e9608 */
[----:B------:R-:W-:Y:S01]  /*4590*/  MUFU.EX2 R47, R47 ;  /* 0x0000002f002f7308 */ /* 0x000fe20000000800 */
[----:B------:R-:W-:Y:S01]  /*45a0*/  PRMT R7, R7, 0x5410, R11 ;  /* 0x0000541007077816 */ /* 0x000fe2000000000b */
[--C-:B------:R-:W-:Y:S01]  /*45b0*/  FFMA.FTZ R37, R36, c[0x0][0x23c], -R193.reuse ;  /* 0x00008f0024257a23 */ /* 0x100fe200000108c1 */
[----:B------:R-:W-:Y:S01]  /*45c0*/  SHF.R.U32.HI R11, RZ, 0x10, R4 ;  /* 0x00000010ff0b7819 */ /* 0x000fe20000011604 */
[--C-:B------:R-:W-:Y:S01]  /*45d0*/  FFMA.FTZ R36, R77, c[0x0][0x23c], -R193.reuse ;  /* 0x00008f004d247a23 */ /* 0x100fe200000108c1 */
[--C-:B------:R-:W-:Y:S01]  /*45e0*/  SHF.R.U32.HI R8, RZ, 0x10, R14.reuse ;  /* 0x00000010ff087819 */ /* 0x100fe2000001160e */
[--C-:B------:R-:W-:Y:S01]  /*45f0*/  FFMA.FTZ R41, R76, c[0x0][0x23c], -R193.reuse ;  /* 0x00008f004c297a23 */ /* 0x100fe200000108c1 */
[----:B------:R-:W-:Y:S01]  /*4600*/  SHF.R.U32.HI R5, RZ, 0x18, R14 ;  /* 0x00000018ff057819 */ /* 0x000fe2000001160e */
[----:B------:R-:W-:Y:S01]  /*4610*/  MUFU.EX2 R46, R46 ;  /* 0x0000002e002e7308 */ /* 0x000fe20000000800 */
[----:B-1----:R-:W-:Y:S01]  /*4620*/  FMNMX.FTZ R165, R13, R165, !PT ;  /* 0x000000a50da57209 */ /* 0x002fe20007810000 */
[--C-:B------:R-:W-:Y:S01]  /*4630*/  FFMA.FTZ R40, R40, c[0x0][0x23c], -R193.reuse ;  /* 0x00008f0028287a23 */ /* 0x100fe200000108c1 */
[C---:B------:R-:W-:Y:S01]  /*4640*/  LOP3.LUT R14, R4.reuse, 0xffff, RZ, 0xc0, !PT ;  /* 0x0000ffff040e7812 */ /* 0x040fe200078ec0ff */
[--C-:B------:R-:W-:Y:S01]  /*4650*/  HSET2.LE.AND R7, R7, R58.reuse, PT ;  /* 0x0000003a07077233 */ /* 0x100fe20003803000 */
[----:B------:R-:W-:Y:S01]  /*4660*/  LOP3.LUT R13, R4, 0xff, RZ, 0xc0, !PT ;  /* 0x000000ff040d7812 */ /* 0x000fe200078ec0ff */
[----:B------:R-:W-:Y:S01]  /*4670*/  FMUL.FTZ R181, R165, c[0x0][0x23c] ;  /* 0x00008f00a5b57a20 */ /* 0x000fe20000410000 */
[----:B------:R-:W-:Y:S01]  /*4680*/  SHF.R.U32.HI R4, RZ, 0x18, R4 ;  /* 0x00000018ff047819 */ /* 0x000fe20000011604 */
[----:B------:R-:W-:Y:S01]  /*4690*/  MUFU.EX2 R44, R44 ;  /* 0x0000002c002c7308 */ /* 0x000fe20000000800 */
[----:B------:R-:W-:Y:S01]  /*46a0*/  LOP3.LUT R11, R11, 0xff, RZ, 0xc0, !PT ;  /* 0x000000ff0b0b7812 */ /* 0x000fe200078ec0ff */
[--C-:B------:R-:W-:Y:S01]  /*46b0*/  FFMA.FTZ R183, R183, c[0x0][0x23c], -R193.reuse ;  /* 0x00008f00b7b77a23 */ /* 0x100fe200000108c1 */
[----:B------:R-:W-:Y:S01]  /*46c0*/  FSETP.NEU.FTZ.AND P1, PT, R165, -INF , PT ;  /* 0xff800000a500780b */ /* 0x000fe20003f3d000 */
[--C-:B------:R-:W-:Y:S01]  /*46d0*/  FFMA.FTZ R195, R195, c[0x0][0x23c], -R193.reuse ;  /* 0x00008f00c3c37a23 */ /* 0x100fe200000108c1 */
[----:B------:R-:W-:Y:S01]  /*46e0*/  PRMT R4, R11, 0x5410, R4 ;  /* 0x000054100b047816 */ /* 0x000fe20000000004 */
[--C-:B------:R-:W-:Y:S01]  /*46f0*/  FFMA.FTZ R192, R192, c[0x0][0x23c], -R193.reuse ;  /* 0x00008f00c0c07a23 */ /* 0x100fe200000108c1 */
[----:B------:R-:W-:Y:S01]  /*4700*/  FMNMX.FTZ R11, R54, R71, !PT ;  /* 0x00000047360b7209 */ /* 0x000fe20007810000 */
[----:B------:R-:W-:Y:S01]  /*4710*/  MUFU.EX2 R43, R43 ;  /* 0x0000002b002b7308 */ /* 0x000fe20000000800 */
[----:B------:R-:W-:Y:S01]  /*4720*/  FSEL R181, R181, RZ, P1 ;  /* 0x000000ffb5b57208 */ /* 0x000fe20000800000 */
[--C-:B------:R-:W-:Y:S01]  /*4730*/  HSET2.LE.AND R4, R4, R58.reuse, PT ;  /* 0x0000003a04047233 */ /* 0x100fe20003803000 */
[----:B------:R-:W-:Y:S01]  /*4740*/  FMNMX.FTZ R2, R68, R11, !PT ;  /* 0x0000000b44027209 */ /* 0x000fe20007810000 */
[----:B------:R-:W-:Y:S01]  /*4750*/  FFMA.FTZ R184, R184, c[0x0][0x23c], -R193 ;  /* 0x00008f00b8b87a23 */ /* 0x000fe200000108c1 */
[----:B------:R-:W-:Y:S01]  /*4760*/  LOP3.LUT R8, R8, 0xff, RZ, 0xc0, !PT ;  /* 0x000000ff08087812 */ /* 0x000fe200078ec0ff */
[--C-:B------:R-:W-:Y:S01]  /*4770*/  FFMA.FTZ R42, R74, c[0x0][0x23c], -R181.reuse ;  /* 0x00008f004a2a7a23 */ /* 0x100fe200000108b5 */
[----:B------:R-:W-:Y:S01]  /*4780*/  FMNMX.FTZ R2, R57, R2, !PT ;  /* 0x0000000239027209 */ /* 0x000fe20007810000 */
[----:B------:R-:W-:Y:S01]  /*4790*/  FFMA.FTZ R45, R79, c[0x0][0x23c], -R181 ;  /* 0x00008f004f2d7a23 */ /* 0x000fe200000108b5 */
[----:B------:R-:W-:Y:S01]  /*47a0*/  PRMT R8, R8, 0x5410, R5 ;  /* 0x0000541008087816 */ /* 0x000fe20000000005 */
[--C-:B------:R-:W-:Y:S01]  /*47b0*/  FFMA.FTZ R49, R6, c[0x0][0x23c], -R181.reuse ;  /* 0x00008f0006317a23 */ /* 0x100fe200000108b5 */
[----:B------:R-:W-:Y:S01]  /*47c0*/  FMNMX.FTZ R2, R171, R2, !PT ;  /* 0x00000002ab027209 */ /* 0x000fe20007810000 */
[----:B------:R-:W-:Y:S01]  /*47d0*/  MUFU.EX2 R42, R42 ;  /* 0x0000002a002a7308 */ /* 0x000fe20000000800 */
[----:B------:R-:W-:Y:S01]  /*47e0*/  FMNMX.FTZ R168, R63, R168, !PT ;  /* 0x000000a83fa87209 */ /* 0x000fe20007810000 */
[----:B------:R-:W-:Y:S01]  /*47f0*/  HSET2.LE.AND R8, R8, R58, PT ;  /* 0x0000003a08087233 */ /* 0x000fe20003803000 */
[----:B------:R-:W-:Y:S01]  /*4800*/  FMNMX.FTZ R2, R180, R2, !PT ;  /* 0x00000002b4027209 */ /* 0x000fe20007810000 */
[--C-:B------:R-:W-:Y:S01]  /*4810*/  FFMA.FTZ R48, R72, c[0x0][0x23c], -R181.reuse ;  /* 0x00008f0048307a23 */ /* 0x100fe200000108b5 */
[----:B------:R-:W-:Y:S01]  /*4820*/  SHF.R.U32.HI R14, RZ, 0x8, R14 ;  /* 0x00000008ff0e7819 */ /* 0x000fe2000001160e */
[----:B------:R-:W-:Y:S01]  /*4830*/  FFMA.FTZ R39, R53, c[0x0][0x23c], -R181 ;  /* 0x00008f0035277a23 */ /* 0x000fe200000108b5 */
[----:B------:R-:W-:Y:S01]  /*4840*/  FMNMX.FTZ R2, R65, R2, !PT ;  /* 0x0000000241027209 */ /* 0x000fe20007810000 */
[----:B------:R-:W1:Y:S01]  /*4850*/  MUFU.EX2 R45, R45 ;  /* 0x0000002d002d7308 */ /* 0x000e620000000800 */
[----:B------:R-:W-:Y:S01]  /*4860*/  PRMT R5, R13, 0x5410, R14 ;  /* 0x000054100d057816 */ /* 0x000fe2000000000e */
[----:B------:R-:W-:Y:S01]  /*4870*/  IMAD.WIDE.U32 R12, R0, -0x2daee0ad, RZ ;  /* 0xd2511f53000c7825 */ /* 0x000fe200078e00ff */
[----:B------:R-:W-:-:S02]  /*4880*/  FMNMX.FTZ R2, R210, R2, !PT ;  /* 0x00000002d2027209 */ /* 0x000fc40007810000 */
[----:B------:R-:W-:Y:S01]  /*4890*/  LOP3.LUT R53, R67, UR15, R206, 0x96, !PT ;  /* 0x0000000f43357c12 */ /* 0x000fe2000f8e96ce */
[--C-:B------:R-:W-:Y:S01]  /*48a0*/  HSET2.LE.AND R5, R5, R58.reuse, PT ;  /* 0x0000003a05057233 */ /* 0x100fe20003803000 */
[----:B------:R-:W-:Y:S01]  /*48b0*/  FMNMX.FTZ R2, R187, R2, !PT ;  /* 0x00000002bb027209 */ /* 0x000fe20007810000 */
[----:B------:R-:W-:Y:S01]  /*48c0*/  MUFU.EX2 R49, R49 ;  /* 0x0000003100317308 */ /* 0x000fe20000000800 */
[----:B------:R-:W-:Y:S01]  /*48d0*/  LOP3.LUT R33, R13, UR16, R10, 0x96, !PT ;  /* 0x000000100d217c12 */ /* 0x000fe2000f8e960a */
[----:B------:R-:W-:Y:S01]  /*48e0*/  IMAD.WIDE.U32 R112, R53, -0x2daee0ad, RZ ;  /* 0xd2511f5335707825 */ /* 0x000fe200078e00ff */
[----:B------:R-:W-:Y:S02]  /*48f0*/  FMNMX.FTZ R2, R186, R2, !PT ;  /* 0x00000002ba027209 */ /* 0x000fe40007810000 */
[--C-:B------:R-:W-:Y:S01]  /*4900*/  SHF.R.U32.HI R0, RZ, 0x10, R12.reuse ;  /* 0x00000010ff007819 */ /* 0x100fe2000001160c */
[--C-:B------:R-:W-:Y:S01]  /*4910*/  FFMA.FTZ R194, R194, c[0x0][0x23c], -R181.reuse ;  /* 0x00008f00c2c27a23 */ /* 0x100fe200000108b5 */
[----:B------:R-:W-:Y:S01]  /*4920*/  FMNMX.FTZ R2, R196, R2, !PT ;  /* 0x00000002c4027209 */ /* 0x000fe20007810000 */
[----:B------:R-:W2:Y:S01]  /*4930*/  MUFU.EX2 R48, R48 ;  /* 0x0000003000307308 */ /* 0x000ea20000000800 */
[----:B-1----:R-:W-:Y:S01]  /*4940*/  F2FP.BF16.PACK_AB R131, R45, R42 ;  /* 0x0000002a2d83723e */ /* 0x002fe200000010ff */
[--C-:B------:R-:W-:Y:S01]  /*4950*/  FFMA.FTZ R202, R202, c[0x0][0x23c], -R181.reuse ;  /* 0x00008f00caca7a23 */ /* 0x100fe200000108b5 */
[----:B------:R-:W-:Y:S01]  /*4960*/  FMNMX.FTZ R2, R199, R2, !PT ;  /* 0x00000002c7027209 */ /* 0x000fe20007810000 */
[--C-:B------:R-:W-:Y:S01]  /*4970*/  FFMA.FTZ R201, R201, c[0x0][0x23c], -R181.reuse ;  /* 0x00008f00c9c97a23 */ /* 0x100fe200000108b5 */
[----:B------:R-:W-:Y:S01]  /*4980*/  LOP3.LUT R131, R8, R131, RZ, 0xc0, !PT ;  /* 0x0000008308837212 */ /* 0x000fe200078ec0ff */
[----:B------:R-:W-:Y:S01]  /*4990*/  FFMA.FTZ R200, R200, c[0x0][0x23c], -R181 ;  /* 0x00008f00c8c87a23 */ /* 0x000fe200000108b5 */
[----:B------:R-:W-:Y:S01]  /*49a0*/  FMNMX.FTZ R2, R61, R2, !PT ;  /* 0x000000023d027209 */ /* 0x000fe20007810000 */
[----:B------:R-:W1:Y:S01]  /*49b0*/  SHFL.BFLY PT, R8, R168, 0x2, 0x1f ;  /* 0x0c401f00a8087f89 */ /* 0x000e6200000e0000 */
[----:B------:R-:W-:Y:S01]  /*49c0*/  LOP3.LUT R32, R33, 0xff, RZ, 0xc0, !PT ;  /* 0x000000ff21207812 */ /* 0x000fe200078ec0ff */
[----:B------:R-:W-:Y:S01]  /*49d0*/  MUFU.EX2 R37, R37 ;  /* 0x0000002500257308 */ /* 0x000fe20000000800 */
[----:B------:R-:W-:Y:S01]  /*49e0*/  FMNMX.FTZ R2, R59, R2, !PT ;  /* 0x000000023b027209 */ /* 0x000fe20007810000 */
[----:B------:R-:W-:Y:S01]  /*49f0*/  FFMA.FTZ R191, R191, c[0x0][0x23c], -R193 ;  /* 0x00008f00bfbf7a23 */ /* 0x000fe200000108c1 */
[----:B------:R-:W-:Y:S01]  /*4a00*/  SHF.R.U32.HI R35, RZ, 0x18, R12 ;  /* 0x00000018ff237819 */ /* 0x000fe2000001160c */
[--C-:B------:R-:W-:Y:S01]  /*4a10*/  FFMA.FTZ R179, R179, c[0x0][0x23c], -R181.reuse ;  /* 0x00008f00b3b37a23 */ /* 0x100fe200000108b5 */
[----:B------:R-:W-:Y:S01]  /*4a20*/  FMNMX.FTZ R2, R62, R2, !PT ;  /* 0x000000023e027209 */ /* 0x000fe20007810000 */
[--C-:B------:R-:W-:Y:S01]  /*4a30*/  FFMA.FTZ R182, R182, c[0x0][0x23c], -R181.reuse ;  /* 0x00008f00b6b67a23 */ /* 0x100fe200000108b5 */
[----:B------:R-:W-:Y:S01]  /*4a40*/  LOP3.LUT R0, R0, 0xff, RZ, 0xc0, !PT ;  /* 0x000000ff00007812 */ /* 0x000fe200078ec0ff */
[----:B------:R-:W3:Y:S01]  /*4a50*/  MUFU.EX2 R36, R36 ;  /* 0x0000002400247308 */ /* 0x000ee20000000800 */
[----:B------:R-:W-:Y:S01]  /*4a60*/  FMNMX.FTZ R2, R60, R2, !PT ;  /* 0x000000023c027209 */ /* 0x000fe20007810000 */
[----:B------:R-:W-:Y:S01]  /*4a70*/  FFMA.FTZ R178, R178, c[0x0][0x23c], -R181 ;  /* 0x00008f00b2b27a23 */ /* 0x000fe200000108b5 */
[----:B------:R-:W-:Y:S01]  /*4a80*/  PRMT R35, R0, 0x5410, R35 ;  /* 0x0000541000237816 */ /* 0x000fe20000000023 */
[--C-:B------:R-:W-:Y:S01]  /*4a90*/  FFMA.FTZ R0, R38, c[0x0][0x23c], -R181.reuse ;  /* 0x00008f0026007a23 */ /* 0x100fe200000108b5 */
[----:B------:R-:W-:Y:S01]  /*4aa0*/  F2FP.BF16.PACK_AB R130, R43, R44 ;  /* 0x0000002c2b82723e */ /* 0x000fe200000010ff */
[----:B------:R-:W4:Y:S01]  /*4ab0*/  SHFL.BFLY PT, R167, R2, 0x2, 0x1f ;  /* 0x0c401f0002a77f89 */ /* 0x000f2200000e0000 */
[--C-:B------:R-:W-:Y:S01]  /*4ac0*/  FFMA.FTZ R38, R52, c[0x0][0x23c], -R181.reuse ;  /* 0x00008f0034267a23 */ /* 0x100fe200000108b5 */
[----:B------:R-:W-:Y:S01]  /*4ad0*/  F2FP.BF16.PACK_AB R128, R46, R47 ;  /* 0x0000002f2e80723e */ /* 0x000fe200000010ff */
[----:B------:R-:W-:Y:S01]  /*4ae0*/  MUFU.EX2 R41, R41 ;  /* 0x0000002900297308 */ /* 0x000fe20000000800 */
[----:B--2---:R-:W-:Y:S01]  /*4af0*/  F2FP.BF16.PACK_AB R129, R48, R49 ;  /* 0x000000313081723e */ /* 0x004fe200000010ff */
[--C-:B------:R-:W-:Y:S01]  /*4b00*/  HSET2.LE.AND R35, R35, R58.reuse, PT ;  /* 0x0000003a23237233 */ /* 0x100fe20003803000 */
[----:B------:R-:W-:Y:S01]  /*4b10*/  LOP3.LUT R9, R12, 0xffff, RZ, 0xc0, !PT ;  /* 0x0000ffff0c097812 */ /* 0x000fe200078ec0ff */
[----:B------:R-:W-:Y:S01]  /*4b20*/  FADD.FTZ R46, R47, R46 ;  /* 0x0000002e2f2e7221 */ /* 0x000fe20000010000 */
[----:B-1----:R-:W-:Y:S01]  /*4b30*/  FMNMX.FTZ R168, R168, R8, !PT ;  /* 0x00000008a8a87209 */ /* 0x002fe20007810000 */
[----:B------:R-:W-:Y:S01]  /*4b40*/  FADD.FTZ R48, R49, R48 ;  /* 0x0000003031307221 */ /* 0x000fe20000010000 */
[----:B------:R-:W-:Y:S01]  /*4b50*/  LOP3.LUT R8, R33, 0xffff, RZ, 0xc0, !PT ;  /* 0x0000ffff21087812 */ /* 0x000fe200078ec0ff */
[----:B------:R-:W1:Y:S01]  /*4b60*/  MUFU.EX2 R40, R40 ;  /* 0x0000002800287308 */ /* 0x000e620000000800 */
[----:B------:R-:W-:Y:S01]  /*4b70*/  LOP3.LUT R53, R113, UR12, R204, 0x96, !PT ;  /* 0x0000000c71357c12 */ /* 0x000fe2000f8e96cc */
[----:B------:R-:W-:Y:S01]  /*4b80*/  FADD.FTZ R46, R44, R46 ;  /* 0x0000002e2c2e7221 */ /* 0x000fe20000010000 */
[----:B------:R-:W-:Y:S01]  /*4b90*/  SHF.R.U32.HI R8, RZ, 0x8, R8 ;  /* 0x00000008ff087819 */ /* 0x000fe20000011608 */
[----:B------:R-:W-:Y:S01]  /*4ba0*/  FADD.FTZ R48, R42, R48 ;  /* 0x000000302a307221 */ /* 0x000fe20000010000 */
[----:B------:R-:W-:Y:S01]  /*4bb0*/  LOP3.LUT R112, R85, UR10, R112, 0x96, !PT ;  /* 0x0000000a55707c12 */ /* 0x000fe2000f8e9670 */
[----:B------:R-:W-:Y:S01]  /*4bc0*/  IMAD.WIDE.U32 R66, R53, -0x326172a9, RZ ;  /* 0xcd9e8d5735427825 */ /* 0x000fe200078e00ff */
[----:B------:R-:W-:Y:S01]  /*4bd0*/  PRMT R32, R32, 0x5410, R8 ;  /* 0x0000541020207816 */ /* 0x000fe20000000008 */
[----:B------:R-:W-:Y:S01]  /*4be0*/  MUFU.EX2 R39, R39 ;  /* 0x0000002700277308 */ /* 0x000fe20000000800 */
[----:B------:R-:W2:Y:S01]  /*4bf0*/  SHFL.BFLY PT, R8, R168, 0x1, 0x1f ;  /* 0x0c201f00a8087f89 */ /* 0x000ea200000e0000 */
[----:B------:R-:W-:Y:S01]  /*4c00*/  LOP3.LUT R130, R7, R130, RZ, 0xc0, !PT ;  /* 0x0000008207827212 */ /* 0x000fe200078ec0ff */
[----:B------:R-:W-:Y:S01]  /*4c10*/  IMAD.WIDE.U32 R112, R112, -0x326172a9, RZ ;  /* 0xcd9e8d5770707825 */ /* 0x000fe200078e00ff */
[----:B------:R-:W-:Y:S01]  /*4c20*/  LOP3.LUT R128, R5, R128, RZ, 0xc0, !PT ;  /* 0x0000008005807212 */ /* 0x000fe200078ec0ff */
[--C-:B------:R-:W-:Y:S01]  /*4c30*/  HSET2.LE.AND R32, R32, R58.reuse, PT ;  /* 0x0000003a20207233 */ /* 0x100fe20003803000 */
[----:B----4-:R-:W-:Y:S01]  /*4c40*/  FMNMX.FTZ R167, R2, R167, !PT ;  /* 0x000000a702a77209 */ /* 0x010fe20007810000 */
[----:B------:R-:W-:Y:S01]  /*4c50*/  FFMA.FTZ R2, R55, c[0x0][0x23c], -R181 ;  /* 0x00008f0037027a23 */ /* 0x000fe200000108b5 */
[----:B------:R-:W-:Y:S01]  /*4c60*/  LOP3.LUT R129, R4, R129, RZ, 0xc0, !PT ;  /* 0x0000008104817212 */ /* 0x000fe200078ec0ff */
[----:B------:R-:W-:Y:S01]  /*4c70*/  MUFU.EX2 R0, R0 ;  /* 0x0000000000007308 */ /* 0x000fe20000000800 */
[----:B------:R-:W-:Y:S01]  /*4c80*/  LOP3.LUT R34, R12, 0xff, RZ, 0xc0, !PT ;  /* 0x000000ff0c227812 */ /* 0x000fe200078ec0ff */
[----:B------:R-:W4:Y:S01]  /*4c90*/  SHFL.BFLY PT, R52, R167, 0x1, 0x1f ;  /* 0x0c201f00a7347f89 */ /* 0x000f2200000e0000 */
[----:B------:R-:W-:Y:S01]  /*4ca0*/  SHF.R.U32.HI R9, RZ, 0x8, R9 ;  /* 0x00000008ff097819 */ /* 0x000fe20000011609 */
[----:B------:R-:W-:Y:S01]  /*4cb0*/  FADD.FTZ R46, R43, R46 ;  /* 0x0000002e2b2e7221 */ /* 0x000fe20000010000 */
[----:B------:R-:W-:Y:S01]  /*4cc0*/  SHF.R.U32.HI R10, RZ, 0x10, R33 ;  /* 0x00000010ff0a7819 */ /* 0x000fe20000011621 */
[----:B------:R-:W5:Y:S01]  /*4cd0*/  LDSM.16.MT88.4 R4, [R212+0xb000] ;  /* 0x00b00000d404783b */ /* 0x000f620000004200 */
[----:B------:R-:W-:Y:S01]  /*4ce0*/  PRMT R34, R34, 0x5410, R9 ;  /* 0x0000541022227816 */ /* 0x000fe20000000009 */
[----:B------:R-:W1:Y:S01]  /*4cf0*/  MUFU.EX2 R2, R2 ;  /* 0x0000000200027308 */ /* 0x000e620000000800 */
[----:B------:R-:W-:Y:S01]  /*4d00*/  LOP3.LUT R53, R67, UR11, R208, 0x96, !PT ;  /* 0x0000000b43357c12 */ /* 0x000fe2000f8e96d0 */
[----:B------:R-:W5:Y:S01]  /*4d10*/  LDSM.16.MT88.4 R12, [R214+0xb400] ;  /* 0x00b40000d60c783b */ /* 0x000f620000004200 */
[----:B------:R-:W-:Y:S01]  /*4d20*/  LOP3.LUT R66, R113, UR9, R66, 0x96, !PT ;  /* 0x0000000971427c12 */ /* 0x000fe2000f8e9642 */
[--C-:B------:R-:W-:Y:S01]  /*4d30*/  HSET2.LE.AND R34, R34, R58.reuse, PT ;  /* 0x0000003a22227233 */ /* 0x100fe20003803000 */
[----:B---3--:R-:W-:Y:S01]  /*4d40*/  F2FP.BF16.PACK_AB R9, R36, R37 ;  /* 0x000000252409723e */ /* 0x008fe200000010ff */
[----:B------:R-:W-:Y:S01]  /*4d50*/  IMAD.WIDE.U32 R114, R53, -0x2daee0ad, RZ ;  /* 0xd2511f5335727825 */ /* 0x000fe200078e00ff */
[----:B------:R-:W-:Y:S01]  /*4d60*/  SHF.R.U32.HI R33, RZ, 0x18, R33 ;  /* 0x00000018ff217819 */ /* 0x000fe20000011621 */
[----:B------:R-:W3:Y:S01]  /*4d70*/  MUFU.EX2 R38, R38 ;  /* 0x0000002600267308 */ /* 0x000ee20000000800 */
[----:B------:R-:W-:Y:S01]  /*4d80*/  LOP3.LUT R10, R10, 0xff, RZ, 0xc0, !PT ;  /* 0x000000ff0a0a7812 */ /* 0x000fe200078ec0ff */
[----:B------:R-:W-:Y:S01]  /*4d90*/  IMAD.WIDE.U32 R66, R66, -0x2daee0ad, RZ ;  /* 0xd2511f5342427825 */ /* 0x000fe200078e00ff */
[----:B--2---:R-:W-:Y:S01]  /*4da0*/  FMNMX.FTZ R168, R168, R8, !PT ;  /* 0x00000008a8a87209 */ /* 0x004fe20007810000 */
[C---:B------:R-:W-:Y:S01]  /*4db0*/  HMMA.16816.F32.BF16 R156, R128.reuse, R148, RZ ;  /* 0x00000094809c723c */ /* 0x040fe200000418ff */
[----:B------:R-:W-:Y:S01]  /*4dc0*/  LOP3.LUT R34, R34, R9, RZ, 0xc0, !PT ;  /* 0x0000000922227212 */ /* 0x000fe200078ec0ff */
[----:B------:R-:W-:Y:S01]  /*4dd0*/  FADD.FTZ R48, R45, R48 ;  /* 0x000000302d307221 */ /* 0x000fe20000010000 */
[----:B------:R-:W-:Y:S01]  /*4de0*/  PRMT R33, R10, 0x5410, R33 ;  /* 0x000054100a217816 */ /* 0x000fe20000000021 */
[----:B------:R-:W-:Y:S01]  /*4df0*/  FMUL.FTZ R176, R168, c[0x0][0x23c] ;  /* 0x00008f00a8b07a20 */ /* 0x000fe20000410000 */
[----:B-1----:R-:W-:Y:S01]  /*4e00*/  F2FP.BF16.PACK_AB R9, R40, R41 ;  /* 0x000000292809723e */ /* 0x002fe200000010ff */
[----:B------:R-:W-:Y:S01]  /*4e10*/  MUFU.EX2 R183, R183 ;  /* 0x000000b700b77308 */ /* 0x000fe20000000800 */
[----:B------:R-:W-:Y:S01]  /*4e20*/  LOP3.LUT R55, R67, UR6, R114, 0x96, !PT ;  /* 0x0000000643377c12 */ /* 0x000fe2000f8e9672 */
[----:B------:R-:W-:Y:S01]  /*4e30*/  HSET2.LE.AND R33, R33, R58, PT ;  /* 0x0000003a21217233 */ /* 0x000fe20003803000 */
[----:B----4-:R-:W-:Y:S01]  /*4e40*/  FMNMX.FTZ R167, R167, R52, !PT ;  /* 0x00000034a7a77209 */ /* 0x010fe20007810000 */
[C---:B------:R-:W-:Y:S01]  /*4e50*/  HMMA.16816.F32.BF16 R72, R128.reuse, R80, RZ ;  /* 0x000000508048723c */ /* 0x040fe200000418ff */
[----:B------:R-:W-:Y:S01]  /*4e60*/  LOP3.LUT R32, R32, R9, RZ, 0xc0, !PT ;  /* 0x0000000920207212 */ /* 0x000fe200078ec0ff */
[----:B------:R-:W-:Y:S01]  /*4e70*/  FADD.FTZ R46, R41, R46 ;  /* 0x0000002e292e7221 */ /* 0x000fe20000010000 */
[----:B------:R-:W-:Y:S01]  /*4e80*/  FSETP.NEU.FTZ.AND P1, PT, R168, -INF , PT ;  /* 0xff800000a800780b */ /* 0x000fe20003f3d000 */
[----:B------:R-:W-:Y:S01]  /*4e90*/  FMUL.FTZ R174, R167, c[0x0][0x23c] ;  /* 0x00008f00a7ae7a20 */ /* 0x000fe20000410000 */
[----:B------:R-:W-:Y:S01]  /*4ea0*/  F2FP.BF16.PACK_AB R10, R0, R2 ;  /* 0x00000002000a723e */ /* 0x000fe200000010ff */
[----:B------:R-:W-:Y:S01]  /*4eb0*/  MUFU.EX2 R194, R194 ;  /* 0x000000c200c27308 */ /* 0x000fe20000000800 */
[----:B---3--:R-:W-:Y:S01]  /*4ec0*/  F2FP.BF16.PACK_AB R9, R38, R39 ;  /* 0x000000272609723e */ /* 0x008fe200000010ff */
[----:B------:R-:W-:Y:S01]  /*4ed0*/  HMMA.16816.F32.BF16 R88, R128, R96, RZ ;  /* 0x000000608058723c */ /* 0x000fe200000418ff */
[----:B------:R-:W-:Y:S01]  /*4ee0*/  LOP3.LUT R114, R115, UR8, R84, 0x96, !PT ;  /* 0x0000000873727c12 */ /* 0x000fe2000f8e9654 */
[----:B------:R-:W-:Y:S01]  /*4ef0*/  IMAD.WIDE.U32 R84, R55, -0x326172a9, RZ ;  /* 0xcd9e8d5737547825 */ /* 0x000fe200078e00ff */
[----:B------:R-:W-:-:S02]  /*4f00*/  FSEL R176, R176, RZ, P1 ;  /* 0x000000ffb0b07208 */ /* 0x000fc40000800000 */
[----:B------:R-:W-:Y:S01]  /*4f10*/  FSETP.NEU.FTZ.AND P1, PT, R167, -INF , PT ;  /* 0xff800000a700780b */ /* 0x000fe20003f3d000 */
[----:B------:R-:W-:Y:S01]  /*4f20*/  IMAD.WIDE.U32 R114, R114, -0x326172a9, RZ ;  /* 0xcd9e8d5772727825 */ /* 0x000fe200078e00ff */
[----:B------:R-:W-:Y:S01]  /*4f30*/  LOP3.LUT R35, R35, R10, RZ, 0xc0, !PT ;  /* 0x0000000a23237212 */ /* 0x000fe200078ec0ff */
[C---:B------:R-:W-:Y:S01]  /*4f40*/  HMMA.16816.F32.BF16 R104, R128.reuse, R108, RZ ;  /* 0x0000006c8068723c */ /* 0x040fe200000418ff */
[----:B------:R-:W-:Y:S01]  /*4f50*/  LOP3.LUT R33, R33, R9, RZ, 0xc0, !PT ;  /* 0x0000000921217212 */ /* 0x000fe200078ec0ff */
[--C-:B------:R-:W-:Y:S01]  /*4f60*/  FFMA.FTZ R70, R70, c[0x0][0x23c], -R176.reuse ;  /* 0x00008f0046467a23 */ /* 0x100fe200000108b0 */
[----:B------:R-:W1:Y:S01]  /*4f70*/  LDSM.16.MT88.4 R8, [R212+0xb400] ;  /* 0x00b40000d408783b */ /* 0x000e620000004200 */
[----:B------:R-:W-:Y:S01]  /*4f80*/  LOP3.LUT R55, R84, 0xffff, RZ, 0xc0, !PT ;  /* 0x0000ffff54377812 */ /* 0x000fe200078ec0ff */
[--C-:B------:R-:W-:Y:S01]  /*4f90*/  FFMA.FTZ R50, R50, c[0x0][0x23c], -R176.reuse ;  /* 0x00008f0032327a23 */ /* 0x100fe200000108b0 */
[----:B------:R-:W-:Y:S01]  /*4fa0*/  FSEL R174, R174, RZ, P1 ;  /* 0x000000ffaeae7208 */ /* 0x000fe20000800000 */
[--C-:B------:R-:W-:Y:S01]  /*4fb0*/  FFMA.FTZ R51, R51, c[0x0][0x23c], -R176.reuse ;  /* 0x00008f0033337a23 */ /* 0x100fe200000108b0 */
[----:B------:R-:W-:Y:S01]  /*4fc0*/  SHF.R.U32.HI R55, RZ, 0x8, R55 ;  /* 0x00000008ff377819 */ /* 0x000fe20000011637 */
[----:B------:R-:W-:Y:S01]  /*4fd0*/  FFMA.FTZ R52, R69, c[0x0][0x23c], -R176 ;  /* 0x00008f0045347a23 */ /* 0x000fe200000108b0 */
[----:B------:R-:W-:Y:S01]  /*4fe0*/  LOP3.LUT R67, R84, 0xff, RZ, 0xc0, !PT ;  /* 0x000000ff54437812 */ /* 0x000fe200078ec0ff */
[--C-:B------:R-:W-:Y:S01]  /*4ff0*/  FFMA.FTZ R57, R57, c[0x0][0x23c], -R174.reuse ;  /* 0x00008f0039397a23 */ /* 0x100fe200000108ae */
[----:B------:R2:W-:Y:S01]  /*5000*/  MUFU.EX2 R53, R70 ;  /* 0x0000004600357308 */ /* 0x0005e20000000800 */
[--C-:B------:R-:W-:Y:S01]  /*5010*/  FFMA.FTZ R54, R54, c[0x0][0x23c], -R174.reuse ;  /* 0x00008f0036367a23 */ /* 0x100fe200000108ae */
[----:B------:R-:W-:Y:S01]  /*5020*/  PRMT R67, R67, 0x5410, R55 ;  /* 0x0000541043437816 */ /* 0x000fe20000000037 */
[----:B------:R-:W-:Y:S01]  /*5030*/  FFMA.FTZ R56, R68, c[0x0][0x23c], -R174 ;  /* 0x00008f0044387a23 */ /* 0x000fe200000108ae */
[C---:B------:R-:W-:Y:S01]  /*5040*/  HMMA.16816.F32.BF16 R140, R128.reuse, R120, RZ ;  /* 0x00000078808c723c */ /* 0x040fe200000418ff */
[----:B------:R-:W-:Y:S01]  /*5050*/  SHF.R.U32.HI R68, RZ, 0x10, R84 ;  /* 0x00000010ff447819 */ /* 0x000fe20000011654 */
[----:B------:R-:W-:Y:S01]  /*5060*/  FFMA.FTZ R175, R164, c[0x0][0x23c], -R176 ;  /* 0x00008f00a4af7a23 */ /* 0x000fe200000108b0 */
[----:B------:R-:W-:Y:S01]  /*5070*/  SHF.R.U32.HI R69, RZ, 0x18, R84 ;  /* 0x00000018ff457819 */ /* 0x000fe20000011654 */
[----:B------:R3:W-:Y:S01]  /*5080*/  MUFU.EX2 R55, R57 ;  /* 0x0000003900377308 */ /* 0x0007e20000000800 */
[----:B------:R-:W-:Y:S01]  /*5090*/  LOP3.LUT R68, R68, 0xff, RZ, 0xc0, !PT ;  /* 0x000000ff44447812 */ /* 0x000fe200078ec0ff */
[--C-:B------:R-:W-:Y:S01]  /*50a0*/  HSET2.LE.AND R67, R67, R58.reuse, PT ;  /* 0x0000003a43437233 */ /* 0x100fe20003803000 */
[--C-:B------:R-:W-:Y:S01]  /*50b0*/  FFMA.FTZ R164, R211, c[0x0][0x23c], -R176.reuse ;  /* 0x00008f00d3a47a23 */ /* 0x100fe200000108b0 */
[C---:B-----5:R-:W-:Y:S01]  /*50c0*/  HMMA.16816.F32.BF16 R124, R128.reuse, R4, RZ ;  /* 0x00000004807c723c */ /* 0x060fe200000418ff */
[----:B------:R-:W-:Y:S01]  /*50d0*/  PRMT R68, R68, 0x5410, R69 ;  /* 0x0000541044447816 */ /* 0x000fe20000000045 */
[----:B------:R-:W-:Y:S01]  /*50e0*/  FFMA.FTZ R173, R172, c[0x0][0x23c], -R176 ;  /* 0x00008f00acad7a23 */ /* 0x000fe200000108b0 */
[----:B------:R-:W-:Y:S01]  /*50f0*/  LOP3.LUT R238, R239, UR33, R238, 0x96, !PT ;  /* 0x00000021efee7c12 */ /* 0x000fe2000f8e96ee */
[----:B------:R-:W-:Y:S01]  /*5100*/  MUFU.EX2 R50, R50 ;  /* 0x0000003200327308 */ /* 0x000fe20000000800 */
[----:B--2---:R-:W-:Y:S01]  /*5110*/  LOP3.LUT R70, R85, UR17, R114, 0x96, !PT ;  /* 0x0000001155467c12 */ /* 0x004fe2000f8e9672 */
[----:B------:R-:W-:Y:S01]  /*5120*/  HSET2.LE.AND R68, R68, R58, PT ;  /* 0x0000003a44447233 */ /* 0x000fe20003803000 */
[--C-:B------:R-:W-:Y:S01]  /*5130*/  FFMA.FTZ R172, R171, c[0x0][0x23c], -R174.reuse ;  /* 0x00008f00abac7a23 */ /* 0x100fe200000108ae */
[C---:B------:R-:W-:Y:S01]  /*5140*/  HMMA.16816.F32.BF16 R152, R128.reuse, R150, RZ ;  /* 0x000000968098723c */ /* 0x040fe200000418ff */
[----:B------:R-:W-:Y:S01]  /*5150*/  LOP3.LUT R84, R70, 0xffff, RZ, 0xc0, !PT ;  /* 0x0000ffff46547812 */ /* 0x000fe200078ec0ff */
[----:B------:R-:W-:Y:S01]  /*5160*/  FFMA.FTZ R171, R180, c[0x0][0x23c], -R174 ;  /* 0x00008f00b4ab7a23 */ /* 0x000fe200000108ae */
[----:B------:R-:W-:Y:S01]  /*5170*/  SHF.R.U32.HI R86, RZ, 0x10, R70 ;  /* 0x00000010ff567819 */ /* 0x000fe20000011646 */
[----:B---3--:R-:W-:Y:S01]  /*5180*/  FFMA.FTZ R57, R71, c[0x0][0x23c], -R174 ;  /* 0x00008f0047397a23 */ /* 0x008fe200000108ae */
[----:B------:R-:W2:Y:S01]  /*5190*/  MUFU.EX2 R51, R51 ;  /* 0x0000003300337308 */ /* 0x000ea20000000800 */
[----:B------:R-:W-:Y:S01]  /*51a0*/  LOP3.LUT R71, R70, 0xff, RZ, 0xc0, !PT ;  /* 0x000000ff46477812 */ /* 0x000fe200078ec0ff */
[----:B------:R-:W-:Y:S01]  /*51b0*/  IMAD.WIDE.U32 R238, R238, -0x326172a9, RZ ;  /* 0xcd9e8d57eeee7825 */ /* 0x000fe200078e00ff */
[----:B------:R-:W-:Y:S01]  /*51c0*/  HMMA.16816.F32.BF16 R76, R128, R82, RZ ;  /* 0x00000052804c723c */ /* 0x000fe200000418ff */
[----:B------:R-:W-:-:S02]  /*51d0*/  SHF.R.U32.HI R85, RZ, 0x8, R84 ;  /* 0x00000008ff557819 */ /* 0x000fc40000011654 */
[----:B------:R-:W-:Y:S01]  /*51e0*/  SHF.R.U32.HI R70, RZ, 0x18, R70 ;  /* 0x00000018ff467819 */ /* 0x000fe20000011646 */
[--C-:B------:R-:W-:Y:S01]  /*51f0*/  FFMA.FTZ R180, R190, c[0x0][0x23c], -R193.reuse ;  /* 0x00008f00beb47a23 */ /* 0x100fe200000108c1 */
[----:B------:R-:W3:Y:S01]  /*5200*/  MUFU.EX2 R52, R52 ;  /* 0x0000003400347308 */ /* 0x000ee20000000800 */
[----:B------:R-:W-:Y:S01]  /*5210*/  LOP3.LUT R84, R86, 0xff, RZ, 0xc0, !PT ;  /* 0x000000ff56547812 */ /* 0x000fe200078ec0ff */
[----:B------:R-:W-:Y:S01]  /*5220*/  FFMA.FTZ R190, R203, c[0x0][0x23c], -R193 ;  /* 0x00008f00cbbe7a23 */ /* 0x000fe200000108c1 */
[C---:B------:R-:W-:Y:S01]  /*5230*/  HMMA.16816.F32.BF16 R92, R128.reuse, R98, RZ ;  /* 0x00000062805c723c */ /* 0x040fe200000418ff */
[----:B------:R-:W-:Y:S01]  /*5240*/  PRMT R71, R71, 0x5410, R85 ;  /* 0x0000541047477816 */ /* 0x000fe20000000055 */
[----:B------:R-:W-:Y:S01]  /*5250*/  FFMA.FTZ R198, R198, c[0x0][0x23c], -R176 ;  /* 0x00008f00c6c67a23 */ /* 0x000fe200000108b0 */
[----:B------:R-:W-:Y:S01]  /*5260*/  PRMT R70, R84, 0x5410, R70 ;  /* 0x0000541054467816 */ /* 0x000fe20000000046 */
[----:B------:R-:W-:Y:S01]  /*5270*/  FFMA.FTZ R197, R197, c[0x0][0x23c], -R176 ;  /* 0x00008f00c5c57a23 */ /* 0x000fe200000108b0 */
[----:B------:R-:W-:Y:S01]  /*5280*/  MUFU.EX2 R54, R54 ;  /* 0x0000003600367308 */ /* 0x000fe20000000800 */
[--C-:B------:R-:W-:Y:S01]  /*5290*/  HSET2.LE.AND R71, R71, R58.reuse, PT ;  /* 0x0000003a47477233 */ /* 0x100fe20003803000 */
[----:B--2---:R-:W-:Y:S01]  /*52a0*/  F2FP.BF16.PACK_AB R132, R51, R50 ;  /* 0x000000323384723e */ /* 0x004fe200000010ff */
[C---:B------:R-:W-:Y:S01]  /*52b0*/  HMMA.16816.F32.BF16 R144, R128.reuse, R110, RZ ;  /* 0x0000006e8090723c */ /* 0x040fe200000418ff */
[----:B------:R-:W-:Y:S01]  /*52c0*/  HSET2.LE.AND R70, R70, R58, PT ;  /* 0x0000003a46467233 */ /* 0x000fe20003803000 */
[----:B------:R-:W-:Y:S01]  /*52d0*/  LOP3.LUT R248, R239, UR15, R248, 0x96, !PT ;  /* 0x0000000feff87c12 */ /* 0x000fe2000f8e96f8 */
[----:B------:R-:W-:Y:S01]  /*52e0*/  FFMA.FTZ R196, R196, c[0x0][0x23c], -R174 ;  /* 0x00008f00c4c47a23 */ /* 0x000fe200000108ae */
[----:B------:R-:W-:Y:S01]  /*52f0*/  LOP3.LUT R132, R71, R132, RZ, 0xc0, !PT ;  /* 0x0000008447847212 */ /* 0x000fe200078ec0ff */
[----:B------:R-:W2:Y:S01]  /*5300*/  MUFU.EX2 R56, R56 ;  /* 0x0000003800387308 */ /* 0x000ea20000000800 */
[----:B---3--:R-:W-:Y:S01]  /*5310*/  F2FP.BF16.PACK_AB R134, R52, R53 ;  /* 0x000000353486723e */ /* 0x008fe200000010ff */
[----:B------:R-:W-:Y:S01]  /*5320*/  IMAD.WIDE.U32 R248, R248, -0x2daee0ad, RZ ;  /* 0xd2511f53f8f87825 */ /* 0x000fe200078e00ff */
[----:B------:R-:W-:Y:S01]  /*5330*/  HMMA.16816.F32.BF16 R116, R128, R122, RZ ;  /* 0x0000007a8074723c */ /* 0x000fe200000418ff */
[----:B------:R-:W-:-:S02]  /*5340*/  LOP3.LUT R206, R239, UR15, R206, 0x96, !PT ;  /* 0x0000000fefce7c12 */ /* 0x000fc4000f8e96ce */
[----:B------:R-:W-:Y:S01]  /*5350*/  LOP3.LUT R134, R67, R134, RZ, 0xc0, !PT ;  /* 0x0000008643867212 */ /* 0x000fe200078ec0ff */
[----:B------:R-:W-:Y:S01]  /*5360*/  FFMA.FTZ R67, R229, c[0x0][0x23c], -R176 ;  /* 0x00008f00e5437a23 */ /* 0x000fe200000108b0 */
[----:B------:R-:W3:Y:S01]  /*5370*/  MUFU.EX2 R57, R57 ;  /* 0x0000003900397308 */ /* 0x000ee20000000800 */
[----:B------:R-:W-:Y:S01]  /*5380*/  LOP3.LUT R236, R249, UR12, R236, 0x96, !PT ;  /* 0x0000000cf9ec7c12 */ /* 0x000fe2000f8e96ec */
[----:B------:R-:W-:Y:S01]  /*5390*/  IMAD.WIDE.U32 R206, R206, -0x2daee0ad, RZ ;  /* 0xd2511f53cece7825 */ /* 0x000fe200078e00ff */
[----:B------:R-:W-:Y:S03]  /*53a0*/  HMMA.16816.F32.BF16 R128, R128, R6, RZ ;  /* 0x000000068080723c */ /* 0x000fe600000418ff */
[----:B------:R-:W-:Y:S01]  /*53b0*/  IMAD.WIDE.U32 R236, R236, -0x326172a9, RZ ;  /* 0xcd9e8d57ecec7825 */ /* 0x000fe200078e00ff */
[----:B------:R-:W-:Y:S01]  /*53c0*/  LOP3.LUT R204, R207, UR12, R204, 0x96, !PT ;  /* 0x0000000ccfcc7c12 */ /* 0x000fe2000f8e96cc */
[----:B------:R-:W-:Y:S01]  /*53d0*/  MUFU.EX2 R164, R164 ;  /* 0x000000a400a47308 */ /* 0x000fe20000000800 */
[----:B--2---:R-:W-:Y:S01]  /*53e0*/  F2FP.BF16.PACK_AB R135, R55, R56 ;  /* 0x000000383787723e */ /* 0x004fe200000010ff */
[----:B------:R-:W-:Y:S01]  /*53f0*/  FFMA.FTZ R199, R199, c[0x0][0x23c], -R174 ;  /* 0x00008f00c7c77a23 */ /* 0x000fe200000108ae */
[----:B------:R-:W-:Y:S01]  /*5400*/  HMMA.16816.F32.BF16 R156, R32, R28, R156 ;  /* 0x0000001c209c723c */ /* 0x000fe2000004189c */
[----:B------:R-:W-:Y:S01]  /*5410*/  LOP3.LUT R230, R237, UR11, R230, 0x96, !PT ;  /* 0x0000000bede67c12 */ /* 0x000fe2000f8e96e6 */
[----:B------:R-:W-:Y:S01]  /*5420*/  IMAD.WIDE.U32 R204, R204, -0x326172a9, RZ ;  /* 0xcd9e8d57cccc7825 */ /* 0x000fe200078e00ff */
[----:B------:R-:W-:-:S02]  /*5430*/  LOP3.LUT R135, R68, R135, RZ, 0xc0, !PT ;  /* 0x0000008744877212 */ /* 0x000fc400078ec0ff */
[----:B---3--:R-:W-:Y:S01]  /*5440*/  F2FP.BF16.PACK_AB R133, R57, R54 ;  /* 0x000000363985723e */ /* 0x008fe200000010ff */
[----:B------:R-:W-:Y:S01]  /*5450*/  MUFU.EX2 R67, R67 ;  /* 0x0000004300437308 */ /* 0x000fe20000000800 */
[----:B------:R-:W-:Y:S01]  /*5460*/  LOP3.LUT R208, R205, UR11, R208, 0x96, !PT ;  /* 0x0000000bcdd07c12 */ /* 0x000fe2000f8e96d0 */
[C---:B------:R-:W-:Y:S01]  /*5470*/  HMMA.16816.F32.BF16 R72, R32.reuse, R24, R72 ;  /* 0x000000182048723c */ /* 0x040fe20000041848 */
[----:B------:R-:W-:Y:S01]  /*5480*/  LOP3.LUT R133, R70, R133, RZ, 0xc0, !PT ;  /* 0x0000008546857212 */ /* 0x000fe200078ec0ff */
[--C-:B------:R-:W-:Y:S02]  /*5490*/  FFMA.FTZ R189, R189, c[0x0][0x23c], -R176.reuse ;  /* 0x00008f00bdbd7a23 */ /* 0x100fe400000108b0 */
[----:B------:R-:W-:Y:S02]  /*54a0*/  FFMA.FTZ R188, R188, c[0x0][0x23c], -R176 ;  /* 0x00008f00bcbc7a23 */ /* 0x000fe400000108b0 */
[----:B------:R-:W2:Y:S01]  /*54b0*/  MUFU.EX2 R175, R175 ;  /* 0x000000af00af7308 */ /* 0x000ea20000000800 */
[--C-:B------:R-:W-:Y:S01]  /*54c0*/  FFMA.FTZ R187, R187, c[0x0][0x23c], -R174.reuse ;  /* 0x00008f00bbbb7a23 */ /* 0x100fe200000108ae */
[----:B------:R-:W-:Y:S01]  /*54d0*/  HMMA.16816.F32.BF16 R88, R32, R20, R88 ;  /* 0x000000142058723c */ /* 0x000fe20000041858 */
[----:B------:R-:W-:-:S02]  /*54e0*/  FFMA.FTZ R186, R186, c[0x0][0x23c], -R174 ;  /* 0x00008f00baba7a23 */ /* 0x000fc400000108ae */
[----:B------:R-:W-:Y:S02]  /*54f0*/  FFMA.FTZ R229, R177, c[0x0][0x23c], -R181 ;  /* 0x00008f00b1e57a23 */ /* 0x000fe400000108b5 */
[----:B------:R-:W-:Y:S01]  /*5500*/  FADD.FTZ R50, R50, R51 ;  /* 0x0000003332327221 */ /* 0x000fe20000010000 */
[----:B------:R-:W3:Y:S01]  /*5510*/  MUFU.EX2 R173, R173 ;  /* 0x000000ad00ad7308 */ /* 0x000ee20000000800 */
[----:B------:R-:W-:Y:S01]  /*5520*/  FADD.FTZ R54, R54, R57 ;  /* 0x0000003936367221 */ /* 0x000fe20000010000 */
[C---:B------:R-:W-:Y:S01]  /*5530*/  HMMA.16816.F32.BF16 R104, R32.reuse, R16, R104 ;  /* 0x000000102068723c */ /* 0x040fe20000041868 */
[----:B------:R-:W-:Y:S02]  /*5540*/  FADD.FTZ R50, R53, R50 ;  /* 0x0000003235327221 */ /* 0x000fe40000010000 */
[----:B------:R-:W-:Y:S02]  /*5550*/  FADD.FTZ R54, R56, R54 ;  /* 0x0000003638367221 */ /* 0x000fe40000010000 */
[----:B------:R-:W-:Y:S01]  /*5560*/  FADD.FTZ R50, R52, R50 ;  /* 0x0000003234327221 */ /* 0x000fe20000010000 */
[----:B------:R-:W4:Y:S01]  /*5570*/  MUFU.EX2 R172, R172 ;  /* 0x000000ac00ac7308 */ /* 0x000f220000000800 */
[----:B------:R-:W-:Y:S01]  /*5580*/  FADD.FTZ R54, R55, R54 ;  /* 0x0000003637367221 */ /* 0x000fe20000010000 */
[----:B------:R-:W-:Y:S01]  /*5590*/  HMMA.16816.F32.BF16 R140, R32, R12, R140 ;  /* 0x0000000c208c723c */ /* 0x000fe2000004188c */
[----:B--2---:R-:W-:-:S02]  /*55a0*/  FADD.FTZ R50, R175, R50 ;  /* 0x00000032af327221 */ /* 0x004fc40000010000 */
[----:B------:R-:W-:Y:S02]  /*55b0*/  FADD.FTZ R48, R39, R48 ;  /* 0x0000003027307221 */ /* 0x000fe40000010000 */
[--C-:B------:R-:W-:Y:S01]  /*55c0*/  FFMA.FTZ R170, R170, c[0x0][0x23c], -R176.reuse ;  /* 0x00008f00aaaa7a23 */ /* 0x100fe200000108b0 */
[----:B------:R-:W2:Y:S01]  /*55d0*/  MUFU.EX2 R171, R171 ;  /* 0x000000ab00ab7308 */ /* 0x000ea20000000800 */
[--C-:B------:R-:W-:Y:S01]  /*55e0*/  FFMA.FTZ R64, R64, c[0x0][0x23c], -R176.reuse ;  /* 0x00008f0040407a23 */ /* 0x100fe200000108b0 */
[C---:B-1----:R-:W-:Y:S01]  /*55f0*/  HMMA.16816.F32.BF16 R124, R32.reuse, R8, R124 ;  /* 0x00000008207c723c */ /* 0x042fe2000004187c */
[--C-:B------:R-:W-:Y:S02]  /*5600*/  FFMA.FTZ R169, R169, c[0x0][0x23c], -R176.reuse ;  /* 0x00008f00a9a97a23 */ /* 0x100fe400000108b0 */
[----:B------:R-:W-:Y:S02]  /*5610*/  FFMA.FTZ R232, R63, c[0x0][0x23c], -R176 ;  /* 0x00008f003fe87a23 */ /* 0x000fe400000108b0 */
[----:B---3--:R-:W-:Y:S01]  /*5620*/  FADD.FTZ R50, R173, R50 ;  /* 0x00000032ad327221 */ /* 0x008fe20000010000 */
[----:B------:R-:W1:Y:S01]  /*5630*/  MUFU.EX2 R180, R180 ;  /* 0x000000b400b47308 */ /* 0x000e620000000800 */
[----:B----4-:R-:W-:Y:S01]  /*5640*/  FADD.FTZ R54, R172, R54 ;  /* 0x00000036ac367221 */ /* 0x010fe20000010000 */
[----:B------:R-:W-:Y:S01]  /*5650*/  HMMA.16816.F32.BF16 R152, R32, R30, R152 ;  /* 0x0000001e2098723c */ /* 0x000fe20000041898 */
[----:B------:R-:W-:-:S02]  /*5660*/  FADD.FTZ R46, R40, R46 ;  /* 0x0000002e282e7221 */ /* 0x000fc40000010000 */
[----:B------:R-:W-:Y:S02]  /*5670*/  FADD.FTZ R48, R38, R48 ;  /* 0x0000003026307221 */ /* 0x000fe40000010000 */
[----:B------:R-:W-:Y:S01]  /*5680*/  FFMA.FTZ R61, R61, c[0x0][0x23c], -R174 ;  /* 0x00008f003d3d7a23 */ /* 0x000fe200000108ae */
[----:B------:R-:W3:Y:S01]  /*5690*/  MUFU.EX2 R202, R202 ;  /* 0x000000ca00ca7308 */ /* 0x000ee20000000800 */
[----:B--2---:R-:W-:Y:S01]  /*56a0*/  FADD.FTZ R54, R171, R54 ;  /* 0x00000036ab367221 */ /* 0x004fe20000010000 */
[C---:B------:R-:W-:Y:S01]  /*56b0*/  HMMA.16816.F32.BF16 R76, R32.reuse, R26, R76 ;  /* 0x0000001a204c723c */ /* 0x040fe2000004184c */
[--C-:B------:R-:W-:Y:S02]  /*56c0*/  FFMA.FTZ R62, R62, c[0x0][0x23c], -R174.reuse ;  /* 0x00008f003e3e7a23 */ /* 0x100fe400000108ae */
[----:B------:R-:W-:Y:S02]  /*56d0*/  FFMA.FTZ R59, R59, c[0x0][0x23c], -R174 ;  /* 0x00008f003b3b7a23 */ /* 0x000fe400000108ae */
[----:B------:R-:W-:Y:S01]  /*56e0*/  FADD.FTZ R50, R164, R50 ;  /* 0x00000032a4327221 */ /* 0x000fe20000010000 */
[----:B------:R-:W2:Y:S01]  /*56f0*/  MUFU.EX2 R190, R190 ;  /* 0x000000be00be7308 */ /* 0x000ea20000000800 */
[----:B------:R-:W-:Y:S01]  /*5700*/  FADD.FTZ R46, R37, R46 ;  /* 0x0000002e252e7221 */ /* 0x000fe20000010000 */
[----:B------:R-:W-:Y:S01]  /*5710*/  HMMA.16816.F32.BF16 R92, R32, R22, R92 ;  /* 0x00000016205c723c */ /* 0x000fe2000004185c */
[----:B------:R-:W-:-:S02]  /*5720*/  FADD.FTZ R48, R2, R48 ;  /* 0x0000003002307221 */ /* 0x000fc40000010000 */
[----:B------:R-:W-:Y:S02]  /*5730*/  FADD.FTZ R50, R67, R50 ;  /* 0x0000003243327221 */ /* 0x000fe40000010000 */
[----:B------:R-:W-:Y:S01]  /*5740*/  FADD.FTZ R46, R36, R46 ;  /* 0x0000002e242e7221 */ /* 0x000fe20000010000 */
[----:B------:R-:W4:Y:S01]  /*5750*/  MUFU.EX2 R195, R195 ;  /* 0x000000c300c37308 */ /* 0x000f220000000800 */
[----:B------:R-:W-:Y:S01]  /*5760*/  FADD.FTZ R48, R0, R48 ;  /* 0x0000003000307221 */ /* 0x000fe20000010000 */
[C---:B------:R-:W-:Y:S01]  /*5770*/  HMMA.16816.F32.BF16 R144, R32.reuse, R18, R144 ;  /* 0x000000122090723c */ /* 0x040fe20000041890 */
[----:B-1----:R-:W-:Y:S02]  /*5780*/  FADD.FTZ R46, R180, R46 ;  /* 0x0000002eb42e7221 */ /* 0x002fe40000010000 */
[----:B------:R-:W-:Y:S02]  /*5790*/  FADD.FTZ R48, R194, R48 ;  /* 0x00000030c2307221 */ /* 0x000fe40000010000 */
[----:B------:R-:W-:Y:S01]  /*57a0*/  FADD.FTZ R46, R183, R46 ;  /* 0x0000002eb72e7221 */ /* 0x000fe20000010000 */
[----:B------:R-:W1:Y:S01]  /*57b0*/  MUFU.EX2 R201, R201 ;  /* 0x000000c900c97308 */ /* 0x000e620000000800 */
[----:B---3--:R-:W-:Y:S01]  /*57c0*/  FADD.FTZ R48, R202, R48 ;  /* 0x00000030ca307221 */ /* 0x008fe20000010000 */
[----:B------:R-:W-:Y:S01]  /*57d0*/  HMMA.16816.F32.BF16 R116, R32, R14, R116 ;  /* 0x0000000e2074723c */ /* 0x000fe20000041874 */
[----:B--2---:R-:W-:-:S05]  /*57e0*/  FADD.FTZ R46, R190, R46 ;  /* 0x0000002ebe2e7221 */ /* 0x004fca0000010000 */
[----:B------:R-:W2:Y:S01]  /*57f0*/  MUFU.EX2 R200, R200 ;  /* 0x000000c800c87308 */ /* 0x000ea20000000800 */
[----:B----4-:R-:W-:Y:S01]  /*5800*/  FADD.FTZ R46, R195, R46 ;  /* 0x0000002ec32e7221 */ /* 0x010fe20000010000 */
[----:B------:R-:W-:Y:S06]  /*5810*/  HMMA.16816.F32.BF16 R128, R32, R10, R128 ;  /* 0x0000000a2080723c */ /* 0x000fec0000041880 */
[----:B------:R-:W-:Y:S01]  /*5820*/  MUFU.EX2 R198, R198 ;  /* 0x000000c600c67308 */ /* 0x000fe20000000800 */
[----:B------:R-:W-:Y:S01]  /*5830*/  LOP3.LUT R32, R115, UR7, R112, 0x96, !PT ;  /* 0x0000000773207c12 */ /* 0x000fe2000f8e9670 */
[----:B------:R-:W-:Y:S01]  /*5840*/  HMMA.16816.F32.BF16 R136, R132, R4, RZ ;  /* 0x000000048488723c */ /* 0x000fe200000418ff */
[----:B-1----:R-:W-:-:S05]  /*5850*/  FADD.FTZ R48, R201, R48 ;  /* 0x00000030c9307221 */ /* 0x002fca0000010000 */
[----:B------:R-:W-:Y:S01]  /*5860*/  MUFU.EX2 R197, R197 ;  /* 0x000000c500c57308 */ /* 0x000fe20000000800 */
[----:B------:R-:W-:Y:S01]  /*5870*/  IMAD.WIDE.U32 R4, R32, -0x2daee0ad, RZ ;  /* 0xd2511f5320047825 */ /* 0x000fe200078e00ff */
[C---:B------:R-:W-:Y:S03]  /*5880*/  HMMA.16816.F32.BF16 R160, R132.reuse, R148, RZ ;  /* 0x0000009484a0723c */ /* 0x040fe600000418ff */
[----:B--2---:R-:W-:Y:S01]  /*5890*/  FADD.FTZ R48, R200, R48 ;  /* 0x00000030c8307221 */ /* 0x004fe20000010000 */
[----:B------:R-:W-:Y:S02]  /*58a0*/  LOP3.LUT R32, R4, 0xffff, RZ, 0xc0, !PT ;  /* 0x0000ffff04207812 */ /* 0x000fe400078ec0ff */
[----:B------:R-:W-:Y:S02]  /*58b0*/  MUFU.EX2 R196, R196 ;  /* 0x000000c400c47308 */ /* 0x000fe40000000800 */
[----:B------:R-:W-:Y:S01]  /*58c0*/  HMMA.16816.F32.BF16 R68, R132, R80, RZ ;  /* 0x000000508444723c */ /* 0x000fe200000418ff */
[----:B------:R-:W-:-:S05]  /*58d0*/  SHF.R.U32.HI R32, RZ, 0x8, R32 ;  /* 0x00000008ff207819 */ /* 0x000fca0000011620 */
[----:B------:R-:W-:Y:S02]  /*58e0*/  MUFU.EX2 R199, R199 ;  /* 0x000000c700c77308 */ /* 0x000fe40000000800 */
[C---:B------:R-:W-:Y:S06]  /*58f0*/  HMMA.16816.F32.BF16 R84, R132.reuse, R96, RZ ;  /* 0x000000608454723c */ /* 0x040fec00000418ff */
[----:B------:R-:W1:Y:S02]  /*5900*/  MUFU.EX2 R189, R189 ;  /* 0x000000bd00bd7308 */ /* 0x000e640000000800 */
[C---:B------:R-:W-:Y:S06]  /*5910*/  HMMA.16816.F32.BF16 R100, R132.reuse, R108, RZ ;  /* 0x0000006c8464723c */ /* 0x040fec00000418ff */
[----:B------:R-:W2:Y:S02]  /*5920*/  MUFU.EX2 R188, R188 ;  /* 0x000000bc00bc7308 */ /* 0x000ea40000000800 */
[C---:B------:R-:W-:Y:S06]  /*5930*/  HMMA.16816.F32.BF16 R112, R132.reuse, R120, RZ ;  /* 0x000000788470723c */ /* 0x040fec00000418ff */
[----:B------:R-:W-:Y:S01]  /*5940*/  MUFU.EX2 R187, R187 ;  /* 0x000000bb00bb7308 */ /* 0x000fe20000000800 */
[----:B-1----:R-:W-:Y:S01]  /*5950*/  FADD.FTZ R50, R189, R50 ;  /* 0x00000032bd327221 */ /* 0x002fe20000010000 */
[C---:B------:R-:W-:Y:S06]  /*5960*/  HMMA.16816.F32.BF16 R148, R132.reuse, R150, RZ ;  /* 0x000000968494723c */ /* 0x040fec00000418ff */
[----:B------:R-:W-:Y:S01]  /*5970*/  MUFU.EX2 R186, R186 ;  /* 0x000000ba00ba7308 */ /* 0x000fe20000000800 */
[----:B--2---:R-:W-:Y:S01]  /*5980*/  FADD.FTZ R50, R188, R50 ;  /* 0x00000032bc327221 */ /* 0x004fe20000010000 */
[----:B------:R-:W-:Y:S03]  /*5990*/  HMMA.16816.F32.BF16 R80, R132, R82, RZ ;  /* 0x000000528450723c */ /* 0x000fe600000418ff */
[----:B------:R-:W-:-:S03]  /*59a0*/  FADD.FTZ R50, R198, R50 ;  /* 0x00000032c6327221 */ /* 0x000fc60000010000 */
[----:B------:R-:W1:Y:S01]  /*59b0*/  MUFU.EX2 R192, R192 ;  /* 0x000000c000c07308 */ /* 0x000e620000000800 */
[----:B------:R-:W-:Y:S01]  /*59c0*/  FADD.FTZ R50, R197, R50 ;  /* 0x00000032c5327221 */ /* 0x000fe20000010000 */
[C---:B------:R-:W-:Y:S06]  /*59d0*/  HMMA.16816.F32.BF16 R96, R132.reuse, R98, RZ ;  /* 0x000000628460723c */ /* 0x040fec00000418ff */
[----:B------:R-:W2:Y:S02]  /*59e0*/  MUFU.EX2 R184, R184 ;  /* 0x000000b800b87308 */ /* 0x000ea40000000800 */
[C---:B------:R-:W-:Y:S06]  /*59f0*/  HMMA.16816.F32.BF16 R108, R132.reuse, R110, RZ ;  /* 0x0000006e846c723c */ /* 0x040fec00000418ff */
[----:B------:R-:W3:Y:S01]  /*5a00*/  MUFU.EX2 R191, R191 ;  /* 0x000000bf00bf7308 */ /* 0x000ee20000000800 */
[----:B-1----:R-:W-:Y:S01]  /*5a10*/  FADD.FTZ R46, R192, R46 ;  /* 0x0000002ec02e7221 */ /* 0x002fe20000010000 */
[C---:B------:R-:W-:Y:S06]  /*5a20*/  HMMA.16816.F32.BF16 R120, R132.reuse, R122, RZ ;  /* 0x0000007a8478723c */ /* 0x040fec00000418ff */
[----:B------:R-:W1:Y:S01]  /*5a30*/  MUFU.EX2 R179, R179 ;  /* 0x000000b300b37308 */ /* 0x000e620000000800 */
[----:B--2---:R-:W-:Y:S01]  /*5a40*/  FADD.FTZ R46, R184, R46 ;  /* 0x0000002eb82e7221 */ /* 0x004fe20000010000 */
[----:B------:R-:W-:Y:S06]  /*5a50*/  HMMA.16816.F32.BF16 R132, R132, R6, RZ ;  /* 0x000000068484723c */ /* 0x000fec00000418ff */
[----:B------:R-:W2:Y:S01]  /*5a60*/  MUFU.EX2 R182, R182 ;  /* 0x000000b600b67308 */ /* 0x000ea20000000800 */
[----:B------:R-:W-:Y:S01]  /*5a70*/  LOP3.LUT R7, R5, UR16, R66, 0x96, !PT ;  /* 0x0000001005077c12 */ /* 0x000fe2000f8e9642 */
[----:B------:R-:W-:Y:S01]  /*5a80*/  FFMA.FTZ R66, R65, c[0x0][0x23c], -R174 ;  /* 0x00008f0041427a23 */ /* 0x000fe200000108ae */
[----:B------:R-:W-:Y:S01]  /*5a90*/  SHF.R.U32.HI R5, RZ, 0x10, R4 ;  /* 0x00000010ff057819 */ /* 0x000fe20000011604 */
[----:B------:R-:W-:Y:S01]  /*5aa0*/  FFMA.FTZ R65, R210, c[0x0][0x23c], -R174 ;  /* 0x00008f00d2417a23 */ /* 0x000fe200000108ae */
[----:B------:R-:W-:Y:S01]  /*5ab0*/  LOP3.LUT R6, R4, 0xff, RZ, 0xc0, !PT ;  /* 0x000000ff04067812 */ /* 0x000fe200078ec0ff */
[----:B---3--:R-:W-:Y:S01]  /*5ac0*/  FADD.FTZ R46, R191, R46 ;  /* 0x0000002ebf2e7221 */ /* 0x008fe20000010000 */
[----:B------:R-:W-:Y:S01]  /*5ad0*/  SHF.R.U32.HI R4, RZ, 0x18, R4 ;  /* 0x00000018ff047819 */ /* 0x000fe20000011604 */
[----:B------:R-:W3:Y:S01]  /*5ae0*/  MUFU.EX2 R66, R66 ;  /* 0x0000004200427308 */ /* 0x000ee20000000800 */
[----:B------:R-:W-:Y:S01]  /*5af0*/  LOP3.LUT R5, R5, 0xff, RZ, 0xc0, !PT ;  /* 0x000000ff05057812 */ /* 0x000fe200078ec0ff */
[----:B-1----:R-:W-:Y:S01]  /*5b00*/  FADD.FTZ R48, R179, R48 ;  /* 0x00000030b3307221 */ /* 0x002fe20000010000 */
[----:B------:R-:W-:-:S02]  /*5b10*/  SHF.R.U32.HI R33, RZ, 0x10, R7 ;  /* 0x00000010ff217819 */ /* 0x000fc40000011607 */
[----:B------:R-:W-:Y:S02]  /*5b20*/  PRMT R4, R5, 0x5410, R4 ;  /* 0x0000541005047816 */ /* 0x000fe40000000004 */
[C---:B------:R-:W-:Y:S01]  /*5b30*/  LOP3.LUT R5, R7.reuse, 0xffff, RZ, 0xc0, !PT ;  /* 0x0000ffff07057812 */ /* 0x040fe200078ec0ff */
[----:B------:R-:W1:Y:S01]  /*5b40*/  MUFU.EX2 R65, R65 ;  /* 0x0000004100417308 */ /* 0x000e620000000800 */
[----:B------:R-:W-:Y:S01]  /*5b50*/  PRMT R6, R6, 0x5410, R32 ;  /* 0x0000541006067816 */ /* 0x000fe20000000020 */
[--C-:B------:R-:W-:Y:S01]  /*5b60*/  HSET2.LE.AND R4, R4, R58.reuse, PT ;  /* 0x0000003a04047233 */ /* 0x100fe20003803000 */
[----:B------:R-:W-:Y:S01]  /*5b70*/  LOP3.LUT R32, R7, 0xff, RZ, 0xc0, !PT ;  /* 0x000000ff07207812 */ /* 0x000fe200078ec0ff */
[----:B--2---:R-:W-:Y:S01]  /*5b80*/  FADD.FTZ R48, R182, R48 ;  /* 0x00000030b6307221 */ /* 0x004fe20000010000 */
[----:B------:R-:W-:Y:S01]  /*5b90*/  SHF.R.U32.HI R34, RZ, 0x8, R5 ;  /* 0x00000008ff227819 */ /* 0x000fe20000011605 */
[----:B------:R-:W-:Y:S01]  /*5ba0*/  HSET2.LE.AND R6, R6, R58, PT ;  /* 0x0000003a06067233 */ /* 0x000fe20003803000 */
[----:B------:R-:W-:Y:S01]  /*5bb0*/  SHF.R.U32.HI R7, RZ, 0x18, R7 ;  /* 0x00000018ff077819 */ /* 0x000fe20000011607 */
[----:B------:R-:W2:Y:S01]  /*5bc0*/  MUFU.EX2 R178, R178 ;  /* 0x000000b200b27308 */ /* 0x000ea20000000800 */
[----:B------:R-:W-:Y:S01]  /*5bd0*/  LOP3.LUT R5, R33, 0xff, RZ, 0xc0, !PT ;  /* 0x000000ff21057812 */ /* 0x000fe200078ec0ff */
[----:B---3--:R-:W-:Y:S01]  /*5be0*/  FADD.FTZ R54, R66, R54 ;  /* 0x0000003642367221 */ /* 0x008fe20000010000 */
[----:B------:R-:W-:-:S02]  /*5bf0*/  PRMT R32, R32, 0x5410, R34 ;  /* 0x0000541020207816 */ /* 0x000fc40000000022 */
[----:B------:R-:W-:Y:S02]  /*5c00*/  PRMT R5, R5, 0x5410, R7 ;  /* 0x0000541005057816 */ /* 0x000fe40000000007 */
[----:B------:R-:W-:Y:S01]  /*5c10*/  F2FP.BF16.PACK_AB R7, R67, R164 ;  /* 0x000000a44307723e */ /* 0x000fe200000010ff */
[----:B------:R-:W-:Y:S01]  /*5c20*/  MUFU.EX2 R229, R229 ;  /* 0x000000e500e57308 */ /* 0x000fe20000000800 */
[C---:B-1----:R-:W-:Y:S01]  /*5c30*/  FADD.FTZ R54, R65.reuse, R54 ;  /* 0x0000003641367221 */ /* 0x042fe20000010000 */
[--C-:B------:R-:W-:Y:S01]  /*5c40*/  HSET2.LE.AND R5, R5, R58.reuse, PT ;  /* 0x0000003a05057233 */ /* 0x100fe20003803000 */
[----:B------:R-:W-:Y:S02]  /*5c50*/  LOP3.LUT R6, R6, R7, RZ, 0xc0, !PT ;  /* 0x0000000706067212 */ /* 0x000fe400078ec0ff */
[----:B------:R-:W-:Y:S01]  /*5c60*/  F2FP.BF16.PACK_AB R7, R65, R66 ;  /* 0x000000424107723e */ /* 0x000fe200000010ff */
[----:B------:R-:W-:Y:S02]  /*5c70*/  FADD.FTZ R54, R187, R54 ;  /* 0x00000036bb367221 */ /* 0x000fe40000010000 */
[----:B------:R-:W1:Y:S01]  /*5c80*/  MUFU.EX2 R170, R170 ;  /* 0x000000aa00aa7308 */ /* 0x000e620000000800 */
[----:B------:R-:W-:Y:S01]  /*5c90*/  LOP3.LUT R7, R4, R7, RZ, 0xc0, !PT ;  /* 0x0000000704077212 */ /* 0x000fe200078ec0ff */
[----:B------:R-:W-:Y:S01]  /*5ca0*/  HSET2.LE.AND R4, R32, R58, PT ;  /* 0x0000003a20047233 */ /* 0x000fe20003803000 */
[----:B------:R-:W-:Y:S01]  /*5cb0*/  F2FP.BF16.PACK_AB R32, R173, R175 ;  /* 0x000000afad20723e */ /* 0x000fe200000010ff */
[----:B------:R-:W-:-:S02]  /*5cc0*/  FADD.FTZ R54, R186, R54 ;  /* 0x00000036ba367221 */ /* 0x000fc40000010000 */
[----:B--2---:R-:W-:Y:S01]  /*5cd0*/  FADD.FTZ R48, R178, R48 ;  /* 0x00000030b2307221 */ /* 0x004fe20000010000 */
[----:B------:R-:W-:Y:S01]  /*5ce0*/  LOP3.LUT R4, R4, R32, RZ, 0xc0, !PT ;  /* 0x0000002004047212 */ /* 0x000fe200078ec0ff */
[----:B------:R-:W2:Y:S01]  /*5cf0*/  MUFU.EX2 R64, R64 ;  /* 0x0000004000407308 */ /* 0x000ea20000000800 */
[----:B------:R-:W-:Y:S01]  /*5d00*/  F2FP.BF16.PACK_AB R32, R171, R172 ;  /* 0x000000acab20723e */ /* 0x000fe200000010ff */
[----:B------:R-:W-:-:S03]  /*5d10*/  FADD.FTZ R54, R196, R54 ;  /* 0x00000036c4367221 */ /* 0x000fc60000010000 */
[----:B------:R-:W-:Y:S01]  /*5d20*/  LOP3.LUT R5, R5, R32, RZ, 0xc0, !PT ;  /* 0x0000002005057212 */ /* 0x000fe200078ec0ff */
[----:B------:R-:W-:Y:S02]  /*5d30*/  FADD.FTZ R54, R199, R54 ;  /* 0x00000036c7367221 */ /* 0x000fe40000010000 */
[----:B------:R-:W3:Y:S01]  /*5d40*/  MUFU.EX2 R169, R169 ;  /* 0x000000a900a97308 */ /* 0x000ee20000000800 */
[----:B-1----:R-:W-:-:S03]  /*5d50*/  FADD.FTZ R50, R170, R50 ;  /* 0x00000032aa327221 */ /* 0x002fc60000010000 */
[C---:B------:R-:W-:Y:S04]  /*5d60*/  HMMA.16816.F32.BF16 R100, R4.reuse, R16, R100 ;  /* 0x000000100464723c */ /* 0x040fe80000041864 */
[----:B------:R-:W-:Y:S01]  /*5d70*/  MUFU.EX2 R232, R232 ;  /* 0x000000e800e87308 */ /* 0x000fe20000000800 */
[----:B--2---:R-:W-:Y:S02]  /*5d80*/  FADD.FTZ R50, R64, R50 ;  /* 0x0000003240327221 */ /* 0x004fe40000010000 */
[--C-:B------:R-:W-:Y:S01]  /*5d90*/  LOP3.LUT R16, R231, UR13, R238.reuse, 0x96, !PT ;  /* 0x0000000de7107c12 */ /* 0x100fe2000f8e96ee */
[----:B------:R-:W-:Y:S01]  /*5da0*/  IMAD.WIDE.U32 R230, R230, -0x2daee0ad, RZ ;  /* 0xd2511f53e6e67825 */ /* 0x000fe200078e00ff */
[----:B------:R-:W-:Y:S01]  /*5db0*/  HMMA.16816.F32.BF16 R136, R4, R8, R136 ;  /* 0x000000080488723c */ /* 0x000fe20000041888 */
[----:B------:R-:W-:-:S02]  /*5dc0*/  LOP3.LUT R238, R209, UR13, R238, 0x96, !PT ;  /* 0x0000000dd1ee7c12 */ /* 0x000fc4000f8e96ee */
[----:B------:R-:W-:Y:S01]  /*5dd0*/  IMAD.WIDE.U32 R16, R16, -0x2daee0ad, RZ ;  /* 0xd2511f5310107825 */ /* 0x000fe200078e00ff */
[----:B------:R-:W1:Y:S03]  /*5de0*/  MUFU.EX2 R61, R61 ;  /* 0x0000003d003d7308 */ /* 0x000e660000000800 */
[----:B------:R-:W-:Y:S01]  /*5df0*/  IMAD.WIDE.U32 R238, R238, -0x2daee0ad, RZ ;  /* 0xd2511f53eeee7825 */ /* 0x000fe200078e00ff */
[----:B------:R-:W-:Y:S01]  /*5e00*/  LOP3.LUT R32, R17, UR10, R248, 0x96, !PT ;  /* 0x0000000a11207c12 */ /* 0x000fe2000f8e96f8 */
[C---:B------:R-:W-:Y:S01]  /*5e10*/  HMMA.16816.F32.BF16 R112, R4.reuse, R12, R112 ;  /* 0x0000000c0470723c */ /* 0x040fe20000041870 */
[----:B------:R-:W-:Y:S01]  /*5e20*/  LOP3.LUT R210, R231, UR8, R16, 0x96, !PT ;  /* 0x00000008e7d27c12 */ /* 0x000fe2000f8e9610 */
[----:B---3--:R-:W-:Y:S01]  /*5e30*/  FADD.FTZ R50, R169, R50 ;  /* 0x00000032a9327221 */ /* 0x008fe20000010000 */
[----:B------:R-:W-:Y:S01]  /*5e40*/  LOP3.LUT R206, R239, UR10, R206, 0x96, !PT ;  /* 0x0000000aefce7c12 */ /* 0x000fe2000f8e96ce */
[----:B------:R-:W-:Y:S01]  /*5e50*/  IMAD.WIDE.U32 R32, R32, -0x326172a9, RZ ;  /* 0xcd9e8d5720207825 */ /* 0x000fe200078e00ff */
[----:B------:R-:W-:Y:S03]  /*5e60*/  MUFU.EX2 R62, R62 ;  /* 0x0000003e003e7308 */ /* 0x000fe60000000800 */
[----:B------:R-:W-:Y:S01]  /*5e70*/  IMAD.WIDE.U32 R210, R210, -0x326172a9, RZ ;  /* 0xcd9e8d57d2d27825 */ /* 0x000fe200078e00ff */
[----:B------:R-:W-:Y:S01]  /*5e80*/  LOP3.LUT R34, R33, UR9, R236, 0x96, !PT ;  /* 0x0000000921227c12 */ /* 0x000fe2000f8e96ec */
[C---:B------:R-:W-:Y:S02]  /*5e90*/  HMMA.16816.F32.BF16 R120, R4.reuse, R14, R120 ;  /* 0x0000000e0478723c */ /* 0x040fe40000041878 */
[----:B------:R-:W-:Y:S01]  /*5ea0*/  IMAD.WIDE.U32 R206, R206, -0x326172a9, RZ ;  /* 0xcd9e8d57cece7825 */ /* 0x000fe200078e00ff */
[----:B------:R-:W2:Y:S03]  /*5eb0*/  MUFU.EX2 R59, R59 ;  /* 0x0000003b003b7308 */ /* 0x000ea60000000800 */
[----:B------:R-:W-:Y:S01]  /*5ec0*/  IMAD.WIDE.U32 R34, R34, -0x2daee0ad, RZ ;  /* 0xd2511f5322227825 */ /* 0x000fe200078e00ff */
[----:B------:R-:W-:Y:S01]  /*5ed0*/  LOP3.LUT R204, R207, UR9, R204, 0x96, !PT ;  /* 0x00000009cfcc7c12 */ /* 0x000fe2000f8e96cc */
[----:B------:R-:W-:Y:S02]  /*5ee0*/  HMMA.16816.F32.BF16 R160, R4, R28, R160 ;  /* 0x0000001c04a0723c */ /* 0x000fe400000418a0 */
[----:B-1----:R-:W-:Y:S01]  /*5ef0*/  FADD.FTZ R54, R61, R54 ;  /* 0x000000363d367221 */ /* 0x002fe20000010000 */
[----:B------:R-:W-:Y:S01]  /*5f00*/  LOP3.LUT R8, R35, UR6, R230, 0x96, !PT ;  /* 0x0000000623087c12 */ /* 0x000fe2000f8e96e6 */
[----:B------:R-:W-:-:S04]  /*5f10*/  IMAD.WIDE.U32 R230, R208, -0x2daee0ad, RZ ;  /* 0xd2511f53d0e67825 */ /* 0x000fc800078e00ff */
[----:B------:R-:W-:Y:S01]  /*5f20*/  IMAD.WIDE.U32 R16, R8, -0x326172a9, RZ ;  /* 0xcd9e8d5708107825 */ /* 0x000fe200078e00ff */
[C---:B------:R-:W-:Y:S01]  /*5f30*/  HMMA.16816.F32.BF16 R68, R4.reuse, R24, R68 ;  /* 0x000000180444723c */ /* 0x040fe20000041844 */
[----:B------:R-:W-:Y:S02]  /*5f40*/  LOP3.LUT R208, R231, UR8, R238, 0x96, !PT ;  /* 0x00000008e7d07c12 */ /* 0x000fe4000f8e96ee */
[----:B------:R-:W-:Y:S01]  /*5f50*/  IMAD.WIDE.U32 R204, R204, -0x2daee0ad, RZ ;  /* 0xd2511f53cccc7825 */ /* 0x000fe200078e00ff */
[----:B------:R-:W-:Y:S02]  /*5f60*/  LOP3.LUT R12, R17, UR17, R210, 0x96, !PT ;  /* 0x00000011110c7c12 */ /* 0x000fe4000f8e96d2 */
[----:B------:R-:W-:Y:S01]  /*5f70*/  LOP3.LUT R8, R16, 0xffff, RZ, 0xc0, !PT ;  /* 0x0000ffff10087812 */ /* 0x000fe200078ec0ff */
[----:B------:R-:W-:Y:S01]  /*5f80*/  IMAD.WIDE.U32 R208, R208, -0x326172a9, RZ ;  /* 0xcd9e8d57d0d07825 */ /* 0x000fe200078e00ff */
[C---:B------:R-:W-:Y:S01]  /*5f90*/  LOP3.LUT R14, R12.reuse, 0xffff, RZ, 0xc0, !PT ;  /* 0x0000ffff0c0e7812 */ /* 0x040fe200078ec0ff */
[----:B------:R-:W-:Y:S01]  /*5fa0*/  HMMA.16816.F32.BF16 R84, R4, R20, R84 ;  /* 0x000000140454723c */ /* 0x000fe20000041854 */
[----:B------:R-:W-:Y:S01]  /*5fb0*/  LOP3.LUT R13, R12, 0xff, RZ, 0xc0, !PT ;  /* 0x000000ff0c0d7812 */ /* 0x000fe200078ec0ff */
[----:B--2---:R-:W-:Y:S01]  /*5fc0*/  FADD.FTZ R54, R59, R54 ;  /* 0x000000363b367221 */ /* 0x004fe20000010000 */
[----:B------:R-:W-:-:S02]  /*5fd0*/  SHF.R.U32.HI R15, RZ, 0x10, R12 ;  /* 0x00000010ff0f7819 */ /* 0x000fc4000001160c */
[----:B------:R-:W-:Y:S01]  /*5fe0*/  SHF.R.U32.HI R203, RZ, 0x18, R12 ;  /* 0x00000018ffcb7819 */ /* 0x000fe2000001160c */
[----:B------:R-:W-:Y:S01]  /*5ff0*/  FADD.FTZ R54, R62, R54 ;  /* 0x000000363e367221 */ /* 0x000fe20000010000 */
[----:B------:R-:W-:Y:S01]  /*6000*/  SHF.R.U32.HI R12, RZ, 0x8, R8 ;  /* 0x00000008ff0c7819 */ /* 0x000fe20000011608 */
[C---:B------:R-:W-:Y:S01]  /*6010*/  HMMA.16816.F32.BF16 R148, R4.reuse, R30, R148 ;  /* 0x0000001e0494723c */ /* 0x040fe20000041894 */
[----:B------:R-:W-:Y:S01]  /*6020*/  SHF.R.U32.HI R9, RZ, 0x10, R16 ;  /* 0x00000010ff097819 */ /* 0x000fe20000011610 */
[----:B------:R-:W1:Y:S01]  /*6030*/  LDSM.16.MT88.4 R28, [R214+0x9800] ;  /* 0x00980000d61c783b */ /* 0x000e620000004200 */
[----:B------:R-:W-:Y:S02]  /*6040*/  SHF.R.U32.HI R8, RZ, 0x8, R14 ;  /* 0x00000008ff087819 */ /* 0x000fe4000001160e */
[----:B------:R-:W-:Y:S02]  /*6050*/  LOP3.LUT R9, R9, 0xff, RZ, 0xc0, !PT ;  /* 0x000000ff09097812 */ /* 0x000fe400078ec0ff */
[----:B------:R-:W-:Y:S01]  /*6060*/  LOP3.LUT R15, R15, 0xff, RZ, 0xc0, !PT ;  /* 0x000000ff0f0f7812 */ /* 0x000fe200078ec0ff */
[----:B------:R-:W-:Y:S01]  /*6070*/  HMMA.16816.F32.BF16 R80, R4, R26, R80 ;  /* 0x0000001a0450723c */ /* 0x000fe20000041850 */
[----:B------:R-:W-:Y:S01]  /*6080*/  PRMT R8, R13, 0x5410, R8 ;  /* 0x000054100d087816 */ /* 0x000fe20000000008 */
[----:B------:R-:W2:Y:S01]  /*6090*/  LDSM.16.MT88.4 R24, [R212+0x9800] ;  /* 0x00980000d418783b */ /* 0x000ea20000004200 */
[----:B------:R-:W-:-:S02]  /*60a0*/  LOP3.LUT R35, R16, 0xff, RZ, 0xc0, !PT ;  /* 0x000000ff10237812 */ /* 0x000fc400078ec0ff */
[----:B------:R-:W-:Y:S02]  /*60b0*/  SHF.R.U32.HI R33, RZ, 0x18, R16 ;  /* 0x00000018ff217819 */ /* 0x000fe40000011610 */
[----:B------:R-:W-:Y:S01]  /*60c0*/  PRMT R35, R35, 0x5410, R12 ;  /* 0x0000541023237816 */ /* 0x000fe2000000000c */
[C---:B------:R-:W-:Y:S01]  /*60d0*/  HMMA.16816.F32.BF16 R96, R4.reuse, R22, R96 ;  /* 0x000000160460723c */ /* 0x040fe20000041860 */
[----:B------:R-:W-:Y:S01]  /*60e0*/  PRMT R33, R9, 0x5410, R33 ;  /* 0x0000541009217816 */ /* 0x000fe20000000021 */
[----:B------:R-:W3:Y:S01]  /*60f0*/  LDSM.16.MT88.4 R20, [R214+0xa800] ;  /* 0x00a80000d614783b */ /* 0x000ee20000004200 */
[----:B------:R-:W-:Y:S02]  /*6100*/  PRMT R203, R15, 0x5410, R203 ;  /* 0x000054100fcb7816 */ /* 0x000fe400000000cb */
[----:B------:R-:W-:Y:S01]  /*6110*/  LOP3.LUT R230, R205, UR6, R230, 0x96, !PT ;  /* 0x00000006cde67c12 */ /* 0x000fe2000f8e96e6 */
[----:B------:R-:W-:Y:S01]  /*6120*/  LDSM.16.MT88.4 R12, [R214+0xb800] ;  /* 0x00b80000d60c783b */ /* 0x000fe20000004200 */
[----:B------:R-:W-:Y:S01]  /*6130*/  LOP3.LUT R176, R209, UR7, R206, 0x96, !PT ;  /* 0x00000007d1b07c12 */ /* 0x000fe2000f8e96ce */
[----:B------:R-:W-:Y:S02]  /*6140*/  HMMA.16816.F32.BF16 R108, R4, R18, R108 ;  /* 0x00000012046c723c */ /* 0x000fe4000004186c */
[----:B------:R-:W4:Y:S01]  /*6150*/  LDSM.16.MT88.4 R16, [R212+0xa800] ;  /* 0x00a80000d410783b */ /* 0x000f220000004200 */
[----:B------:R-:W-:-:S04]  /*6160*/  IMAD.WIDE.U32 R230, R230, -0x326172a9, RZ ;  /* 0xcd9e8d57e6e67825 */ /* 0x000fc800078e00ff */
[----:B------:R-:W-:Y:S01]  /*6170*/  IMAD.WIDE.U32 R176, R176, -0x2daee0ad, RZ ;  /* 0xd2511f53b0b07825 */ /* 0x000fe200078e00ff */
[----:B------:R-:W-:Y:S04]  /*6180*/  HMMA.16816.F32.BF16 R132, R4, R10, R132 ;  /* 0x0000000a0484723c */ /* 0x000fe80000041884 */
[----:B------:R-:W-:-:S03]  /*6190*/  LOP3.LUT R204, R177, UR16, R204, 0x96, !PT ;  /* 0x00000010b1cc7c12 */ /* 0x000fc6000f8e96cc */
[--C-:B------:R-:W-:Y:S01]  /*61a0*/  HSET2.LE.AND R4, R8, R58.reuse, PT ;  /* 0x0000003a08047233 */ /* 0x100fe20003803000 */
[----:B------:R-:W-:Y:S01]  /*61b0*/  F2FP.BF16.PACK_AB R5, R183, R180 ;  /* 0x000000b4b705723e */ /* 0x000fe200000010ff */
[----:B------:R-:W5:Y:S01]  /*61c0*/  LDSM.16.MT88.4 R8, [R212+0xb800] ;  /* 0x00b80000d408783b */ /* 0x000f620000004200 */
[----:B------:R-:W-:Y:S02]  /*61d0*/  F2FP.BF16.PACK_AB R6, R202, R194 ;  /* 0x000000c2ca06723e */ /* 0x000fe400000010ff */
[----:B------:R-:W-:Y:S01]  /*61e0*/  LOP3.LUT R4, R4, R5, RZ, 0xc0, !PT ;  /* 0x0000000504047212 */ /* 0x000fe200078ec0ff */
[--C-:B------:R-:W-:Y:S01]  /*61f0*/  HSET2.LE.AND R5, R203, R58.reuse, PT ;  /* 0x0000003acb057233 */ /* 0x100fe20003803000 */
[----:B------:R-:W-:Y:S02]  /*6200*/  F2FP.BF16.PACK_AB R7, R195, R190 ;  /* 0x000000bec307723e */ /* 0x000fe400000010ff */
[----:B------:R-:W-:Y:S02]  /*6210*/  LOP3.LUT R63, R204, 0xffff, RZ, 0xc0, !PT ;  /* 0x0000ffffcc3f7812 */ /* 0x000fe400078ec0ff */
[----:B------:R-:W-:Y:S01]  /*6220*/  LOP3.LUT R5, R5, R6, RZ, 0xc0, !PT ;  /* 0x0000000605057212 */ /* 0x000fe200078ec0ff */
[----:B------:R-:W-:Y:S01]  /*6230*/  HSET2.LE.AND R6, R35, R58, PT ;  /* 0x0000003a23067233 */ /* 0x000fe20003803000 */
[----:B------:R-:W-:-:S04]  /*6240*/  SHF.R.U32.HI R63, RZ, 0x8, R63 ;  /* 0x00000008ff3f7819 */ /* 0x000fc8000001163f */
[----:B------:R-:W-:Y:S01]  /*6250*/  LOP3.LUT R6, R6, R7, RZ, 0xc0, !PT ;  /* 0x0000000706067212 */ /* 0x000fe200078ec0ff */
[----:B------:R-:W-:Y:S01]  /*6260*/  HSET2.LE.AND R7, R33, R58, PT ;  /* 0x0000003a21077233 */ /* 0x000fe20003803000 */
[----:B------:R-:W-:-:S04]  /*6270*/  F2FP.BF16.PACK_AB R33, R200, R201 ;  /* 0x000000c9c821723e */ /* 0x000fc800000010ff */
[----:B------:R-:W-:-:S07]  /*6280*/  LOP3.LUT R7, R7, R33, RZ, 0xc0, !PT ;  /* 0x0000002107077212 */ /* 0x000fce00078ec0ff */
[C---:B-1----:R-:W-:Y:S08]  /*6290*/  HMMA.16816.F32.BF16 R156, R4.reuse, R28, R156 ;  /* 0x0000001c049c723c */ /* 0x042ff0000004189c */
[C---:B--2---:R-:W-:Y:S08]  /*62a0*/  HMMA.16816.F32.BF16 R72, R4.reuse, R24, R72 ;  /* 0x000000180448723c */ /* 0x044ff00000041848 */
[C---:B---3--:R-:W-:Y:S08]  /*62b0*/  HMMA.16816.F32.BF16 R88, R4.reuse, R20, R88 ;  /* 0x000000140458723c */ /* 0x048ff00000041858 */
[C---:B----4-:R-:W-:Y:S08]  /*62c0*/  HMMA.16816.F32.BF16 R104, R4.reuse, R16, R104 ;  /* 0x000000100468723c */ /* 0x050ff00000041868 */
[C---:B------:R-:W-:Y:S08]  /*62d0*/  HMMA.16816.F32.BF16 R140, R4.reuse, R12, R140 ;  /* 0x0000000c048c723c */ /* 0x040ff0000004188c */
[C---:B-----5:R-:W-:Y:S08]  /*62e0*/  HMMA.16816.F32.BF16 R124, R4.reuse, R8, R124 ;  /* 0x00000008047c723c */ /* 0x060ff0000004187c */
[C---:B------:R-:W-:Y:S08]  /*62f0*/  HMMA.16816.F32.BF16 R152, R4.reuse, R30, R152 ;  /* 0x0000001e0498723c */ /* 0x040ff00000041898 */
[C---:B------:R-:W-:Y:S08]  /*6300*/  HMMA.16816.F32.BF16 R76, R4.reuse, R26, R76 ;  /* 0x0000001a044c723c */ /* 0x040ff0000004184c */
[C---:B------:R-:W-:Y:S08]  /*6310*/  HMMA.16816.F32.BF16 R92, R4.reuse, R22, R92 ;  /* 0x00000016045c723c */ /* 0x040ff0000004185c */
[C---:B------:R-:W-:Y:S08]  /*6320*/  HMMA.16816.F32.BF16 R144, R4.reuse, R18, R144 ;  /* 0x000000120490723c */ /* 0x040ff00000041890 */
[C---:B------:R-:W-:Y:S08]  /*6330*/  HMMA.16816.F32.BF16 R116, R4.reuse, R14, R116 ;  /* 0x0000000e0474723c */ /* 0x040ff00000041874 */
[----:B------:R-:W-:Y:S07]  /*6340*/  HMMA.16816.F32.BF16 R128, R4, R10, R128 ;  /* 0x0000000a0480723c */ /* 0x000fee0000041880 */
[----:B------:R-:W-:-:S02]  /*6350*/  LOP3.LUT R4, R230, 0xffff, RZ, 0xc0, !PT ;  /* 0x0000ffffe6047812 */ /* 0x000fc400078ec0ff */
[----:B------:R-:W-:Y:S02]  /*6360*/  LOP3.LUT R6, R230, 0xff, RZ, 0xc0, !PT ;  /* 0x000000ffe6067812 */ /* 0x000fe400078ec0ff */
[----:B------:R-:W-:Y:S02]  /*6370*/  SHF.R.U32.HI R4, RZ, 0x8, R4 ;  /* 0x00000008ff047819 */ /* 0x000fe40000011604 */
[----:B------:R-:W-:Y:S02]  /*6380*/  SHF.R.U32.HI R5, RZ, 0x18, R230 ;  /* 0x00000018ff057819 */ /* 0x000fe400000116e6 */
[----:B------:R-:W-:Y:S02]  /*6390*/  PRMT R6, R6, 0x5410, R4 ;  /* 0x0000541006067816 */ /* 0x000fe40000000004 */
[----:B------:R-:W-:Y:S01]  /*63a0*/  SHF.R.U32.HI R4, RZ, 0x10, R230 ;  /* 0x00000010ff047819 */ /* 0x000fe200000116e6 */
[----:B------:R-:W-:Y:S01]  /*63b0*/  FFMA.FTZ R230, R185, c[0x0][0x23c], -R193 ;  /* 0x00008f00b9e67a23 */ /* 0x000fe200000108c1 */
[----:B------:R-:W-:Y:S01]  /*63c0*/  LOP3.LUT R7, R231, UR17, R208, 0x96, !PT ;  /* 0x00000011e7077c12 */ /* 0x000fe2000f8e96d0 */
[----:B------:R-:W-:Y:S01]  /*63d0*/  HSET2.LE.AND R6, R6, R58, PT ;  /* 0x0000003a06067233 */ /* 0x000fe20003803000 */
[----:B------:R-:W-:Y:S01]  /*63e0*/  LOP3.LUT R4, R4, 0xff, RZ, 0xc0, !PT ;  /* 0x000000ff04047812 */ /* 0x000fe200078ec0ff */
[----:B------:R-:W-:Y:S01]  /*63f0*/  FFMA.FTZ R231, R60, c[0x0][0x23c], -R174 ;  /* 0x00008f003ce77a23 */ /* 0x000fe200000108ae */
[----:B------:R-:W-:Y:S01]  /*6400*/  LOP3.LUT R35, R7, 0xffff, RZ, 0xc0, !PT ;  /* 0x0000ffff07237812 */ /* 0x000fe200078ec0ff */
[----:B------:R-:W1:Y:S01]  /*6410*/  MUFU.EX2 R230, R230 ;  /* 0x000000e600e67308 */ /* 0x000e620000000800 */
[----:B------:R-:W-:-:S02]  /*6420*/  PRMT R4, R4, 0x5410, R5 ;  /* 0x0000541004047816 */ /* 0x000fc40000000005 */
[--C-:B------:R-:W-:Y:S02]  /*6430*/  SHF.R.U32.HI R5, RZ, 0x10, R7.reuse ;  /* 0x00000010ff057819 */ /* 0x100fe40000011607 */
[----:B------:R-:W-:Y:S01]  /*6440*/  LOP3.LUT R33, R7, 0xff, RZ, 0xc0, !PT ;  /* 0x000000ff07217812 */ /* 0x000fe200078ec0ff */
[----:B------:R-:W-:Y:S01]  /*6450*/  HSET2.LE.AND R4, R4, R58, PT ;  /* 0x0000003a04047233 */ /* 0x000fe20003803000 */
[----:B------:R-:W-:Y:S01]  /*6460*/  SHF.R.U32.HI R7, RZ, 0x18, R7 ;  /* 0x00000018ff077819 */ /* 0x000fe20000011607 */
[----:B------:R-:W2:Y:S01]  /*6470*/  MUFU.EX2 R231, R231 ;  /* 0x000000e700e77308 */ /* 0x000ea20000000800 */
[----:B------:R-:W-:Y:S02]  /*6480*/  LOP3.LUT R5, R5, 0xff, RZ, 0xc0, !PT ;  /* 0x000000ff05057812 */ /* 0x000fe400078ec0ff */
[----:B------:R-:W-:Y:S02]  /*6490*/  SHF.R.U32.HI R35, RZ, 0x8, R35 ;  /* 0x00000008ff237819 */ /* 0x000fe40000011623 */
[----:B------:R-:W-:-:S02]  /*64a0*/  PRMT R5, R5, 0x5410, R7 ;  /* 0x0000541005057816 */ /* 0x000fc40000000007 */
[----:B------:R-:W-:Y:S02]  /*64b0*/  F2FP.BF16.PACK_AB R7, R197, R198 ;  /* 0x000000c6c507723e */ /* 0x000fe400000010ff */
[----:B------:R-:W-:Y:S01]  /*64c0*/  PRMT R33, R33, 0x5410, R35 ;  /* 0x0000541021217816 */ /* 0x000fe20000000023 */
[--C-:B------:R-:W-:Y:S01]  /*64d0*/  HSET2.LE.AND R5, R5, R58.reuse, PT ;  /* 0x0000003a05057233 */ /* 0x100fe20003803000 */
[----:B------:R-:W-:Y:S02]  /*64e0*/  LOP3.LUT R6, R6, R7, RZ, 0xc0, !PT ;  /* 0x0000000706067212 */ /* 0x000fe400078ec0ff */
[----:B------:R-:W-:Y:S02]  /*64f0*/  F2FP.BF16.PACK_AB R7, R199, R196 ;  /* 0x000000c4c707723e */ /* 0x000fe400000010ff */
[C---:B------:R-:W-:Y:S01]  /*6500*/  F2FP.BF16.PACK_AB R35, R229.reuse, R178 ;  /* 0x000000b2e523723e */ /* 0x040fe200000010ff */
[----:B------:R-:W-:Y:S01]  /*6510*/  FADD.FTZ R229, R229, R48 ;  /* 0x00000030e5e57221 */ /* 0x000fe20000010000 */
[----:B------:R-:W-:Y:S01]  /*6520*/  LOP3.LUT R7, R4, R7, RZ, 0xc0, !PT ;  /* 0x0000000704077212 */ /* 0x000fe200078ec0ff */
[----:B------:R-:W-:Y:S01]  /*6530*/  HSET2.LE.AND R4, R33, R58, PT ;  /* 0x0000003a21047233 */ /* 0x000fe20003803000 */
[----:B------:R-:W-:-:S02]  /*6540*/  F2FP.BF16.PACK_AB R33, R188, R189 ;  /* 0x000000bdbc21723e */ /* 0x000fc400000010ff */
[----:B------:R-:W-:Y:S02]  /*6550*/  SHF.R.U32.HI R174, RZ, 0x10, R204 ;  /* 0x00000010ffae7819 */ /* 0x000fe400000116cc */
[----:B------:R-:W-:Y:S02]  /*6560*/  LOP3.LUT R4, R4, R33, RZ, 0xc0, !PT ;  /* 0x0000002104047212 */ /* 0x000fe400078ec0ff */
[----:B------:R-:W-:Y:S02]  /*6570*/  F2FP.BF16.PACK_AB R33, R186, R187 ;  /* 0x000000bbba21723e */ /* 0x000fe400000010ff */
[----:B------:R-:W-:Y:S02]  /*6580*/  LOP3.LUT R60, R204, 0xff, RZ, 0xc0, !PT ;  /* 0x000000ffcc3c7812 */ /* 0x000fe400078ec0ff */
[----:B------:R-:W-:Y:S02]  /*6590*/  LOP3.LUT R5, R5, R33, RZ, 0xc0, !PT ;  /* 0x0000002105057212 */ /* 0x000fe400078ec0ff */
[----:B------:R-:W-:-:S02]  /*65a0*/  F2FP.BF16.PACK_AB R33, R182, R179 ;  /* 0x000000b3b621723e */ /* 0x000fc400000010ff */
[----:B------:R-:W-:Y:S02]  /*65b0*/  SHF.R.U32.HI R204, RZ, 0x18, R204 ;  /* 0x00000018ffcc7819 */ /* 0x000fe400000116cc */
[----:B------:R-:W-:Y:S01]  /*65c0*/  LOP3.LUT R174, R174, 0xff, RZ, 0xc0, !PT ;  /* 0x000000ffaeae7812 */ /* 0x000fe200078ec0ff */
[----:B------:R-:W-:Y:S01]  /*65d0*/  HMMA.16816.F32.BF16 R100, R4, R16, R100 ;  /* 0x000000100464723c */ /* 0x000fe20000041864 */
[----:B------:R-:W-:Y:S02]  /*65e0*/  PRMT R60, R60, 0x5410, R63 ;  /* 0x000054103c3c7816 */ /* 0x000fe4000000003f */
[----:B------:R-:W-:-:S04]  /*65f0*/  F2FP.BF16.PACK_AB R63, R64, R170 ;  /* 0x000000aa403f723e */ /* 0x000fc800000010ff */
[----:B------:R-:W-:Y:S01]  /*6600*/  LOP3.LUT R16, R211, UR7, R32, 0x96, !PT ;  /* 0x00000007d3107c12 */ /* 0x000fe2000f8e9620 */
[----:B------:R-:W-:Y:S04]  /*6610*/  HMMA.16816.F32.BF16 R108, R4, R18, R108 ;  /* 0x00000012046c723c */ /* 0x000fe8000004186c */
[----:B------:R-:W-:-:S04]  /*6620*/  IMAD.WIDE.U32 R16, R16, -0x2daee0ad, RZ ;  /* 0xd2511f5310107825 */ /* 0x000fc800078e00ff */
[C---:B------:R-:W-:Y:S01]  /*6630*/  HMMA.16816.F32.BF16 R112, R4.reuse, R12, R112 ;  /* 0x0000000c0470723c */ /* 0x040fe20000041870 */
[----:B------:R-:W-:Y:S02]  /*6640*/  LOP3.LUT R34, R17, UR16, R34, 0x96, !PT ;  /* 0x0000001011227c12 */ /* 0x000fe4000f8e9622 */
[----:B------:R-:W-:Y:S02]  /*6650*/  LOP3.LUT R18, R16, 0xff, RZ, 0xc0, !PT ;  /* 0x000000ff10127812 */ /* 0x000fe400078ec0ff */
[C---:B------:R-:W-:Y:S02]  /*6660*/  LOP3.LUT R19, R34.reuse, 0xffff, RZ, 0xc0, !PT ;  /* 0x0000ffff22137812 */ /* 0x040fe400078ec0ff */
[----:B------:R-:W-:Y:S01]  /*6670*/  LOP3.LUT R12, R34, 0xff, RZ, 0xc0, !PT ;  /* 0x000000ff220c7812 */ /* 0x000fe200078ec0ff */
[----:B------:R-:W-:Y:S01]  /*6680*/  HMMA.16816.F32.BF16 R120, R4, R14, R120 ;  /* 0x0000000e0478723c */ /* 0x000fe20000041878 */
[----:B------:R-:W-:Y:S02]  /*6690*/  SHF.R.U32.HI R19, RZ, 0x8, R19 ;  /* 0x00000008ff137819 */ /* 0x000fe40000011613 */
[----:B------:R-:W-:-:S02]  /*66a0*/  LOP3.LUT R13, R16, 0xffff, RZ, 0xc0, !PT ;  /* 0x0000ffff100d7812 */ /* 0x000fc400078ec0ff */
[----:B------:R-:W-:Y:S02]  /*66b0*/  SHF.R.U32.HI R17, RZ, 0x10, R16 ;  /* 0x00000010ff117819 */ /* 0x000fe40000011610 */
[----:B------:R-:W-:Y:S01]  /*66c0*/  SHF.R.U32.HI R14, RZ, 0x10, R34 ;  /* 0x00000010ff0e7819 */ /* 0x000fe20000011622 */
[C---:B------:R-:W-:Y:S01]  /*66d0*/  HMMA.16816.F32.BF16 R160, R4.reuse, R28, R160 ;  /* 0x0000001c04a0723c */ /* 0x040fe200000418a0 */
[----:B------:R-:W-:Y:S02]  /*66e0*/  PRMT R12, R12, 0x5410, R19 ;  /* 0x000054100c0c7816 */ /* 0x000fe40000000013 */
[----:B------:R-:W-:Y:S02]  /*66f0*/  SHF.R.U32.HI R16, RZ, 0x18, R16 ;  /* 0x00000018ff107819 */ /* 0x000fe40000011610 */
[----:B------:R-:W-:Y:S01]  /*6700*/  SHF.R.U32.HI R34, RZ, 0x18, R34 ;  /* 0x00000018ff227819 */ /* 0x000fe20000011622 */
[----:B------:R-:W-:Y:S01]  /*6710*/  HSET2.LE.AND R32, R12, R58, PT ;  /* 0x0000003a0c207233 */ /* 0x000fe20003803000 */
[----:B------:R-:W-:Y:S01]  /*6720*/  SHF.R.U32.HI R13, RZ, 0x8, R13 ;  /* 0x00000008ff0d7819 */ /* 0x000fe2000001160d */
[----:B------:R-:W-:Y:S01]  /*6730*/  HMMA.16816.F32.BF16 R148, R4, R30, R148 ;  /* 0x0000001e0494723c */ /* 0x000fe20000041894 */
[----:B------:R-:W-:Y:S01]  /*6740*/  LOP3.LUT R17, R17, 0xff, RZ, 0xc0, !PT ;  /* 0x000000ff11117812 */ /* 0x000fe200078ec0ff */
[----:B------:R-:W3:Y:S01]  /*6750*/  LDSM.16.MT88.4 R28, [R214+0x9c00] ;  /* 0x009c0000d61c783b */ /* 0x000ee20000004200 */
[----:B------:R-:W-:-:S02]  /*6760*/  LOP3.LUT R14, R14, 0xff, RZ, 0xc0, !PT ;  /* 0x000000ff0e0e7812 */ /* 0x000fc400078ec0ff */
[----:B------:R-:W-:Y:S02]  /*6770*/  PRMT R18, R18, 0x5410, R13 ;  /* 0x0000541012127816 */ /* 0x000fe4000000000d */
[----:B------:R-:W-:Y:S01]  /*6780*/  PRMT R16, R17, 0x5410, R16 ;  /* 0x0000541011107816 */ /* 0x000fe20000000010 */
[C---:B------:R-:W-:Y:S01]  /*6790*/  HMMA.16816.F32.BF16 R68, R4.reuse, R24, R68 ;  /* 0x000000180444723c */ /* 0x040fe20000041844 */
[----:B------:R-:W-:Y:S01]  /*67a0*/  PRMT R12, R14, 0x5410, R34 ;  /* 0x000054100e0c7816 */ /* 0x000fe20000000022 */
[--C-:B------:R-:W-:Y:S01]  /*67b0*/  HSET2.LE.AND R18, R18, R58.reuse, PT ;  /* 0x0000003a12127233 */ /* 0x100fe20003803000 */
[----:B------:R-:W-:Y:S01]  /*67c0*/  F2FP.BF16.PACK_AB R15, R184, R192 ;  /* 0x000000c0b80f723e */ /* 0x000fe200000010ff */
[--C-:B------:R-:W-:Y:S01]  /*67d0*/  HSET2.LE.AND R16, R16, R58.reuse, PT ;  /* 0x0000003a10107233 */ /* 0x100fe20003803000 */
[----:B-1----:R-:W-:Y:S01]  /*67e0*/  F2FP.BF16.PACK_AB R34, R230, R191 ;  /* 0x000000bfe622723e */ /* 0x002fe200000010ff */
[----:B------:R-:W-:Y:S01]  /*67f0*/  HSET2.LE.AND R12, R12, R58, PT ;  /* 0x0000003a0c0c7233 */ /* 0x000fe20003803000 */
[----:B------:R-:W-:Y:S01]  /*6800*/  LOP3.LUT R32, R32, R15, RZ, 0xc0, !PT ;  /* 0x0000000f20207212 */ /* 0x000fe200078ec0ff */
[C---:B------:R-:W-:Y:S01]  /*6810*/  HMMA.16816.F32.BF16 R80, R4.reuse, R26, R80 ;  /* 0x0000001a0450723c */ /* 0x040fe20000041850 */
[----:B------:R-:W-:Y:S01]  /*6820*/  LOP3.LUT R34, R18, R34, RZ, 0xc0, !PT ;  /* 0x0000002212227212 */ /* 0x000fe200078ec0ff */
[----:B------:R-:W1:Y:S01]  /*6830*/  LDSM.16.MT88.4 R24, [R212+0x9c00] ;  /* 0x009c0000d418783b */ /* 0x000e620000004200 */
[----:B------:R-:W-:Y:S01]  /*6840*/  LOP3.LUT R33, R12, R33, RZ, 0xc0, !PT ;  /* 0x000000210c217212 */ /* 0x000fe200078ec0ff */
[----:B------:R-:W-:Y:S01]  /*6850*/  FADD.FTZ R230, R230, R46 ;  /* 0x0000002ee6e67221 */ /* 0x000fe20000010000 */
[----:B------:R-:W-:Y:S01]  /*6860*/  LOP3.LUT R35, R16, R35, RZ, 0xc0, !PT ;  /* 0x0000002310237212 */ /* 0x000fe200078ec0ff */
[----:B------:R-:W-:Y:S02]  /*6870*/  LDSM.16.MT88.4 R12, [R214+0xbc00] ;  /* 0x00bc0000d60c783b */ /* 0x000fe40000004200 */
[C---:B------:R-:W-:Y:S02]  /*6880*/  HMMA.16816.F32.BF16 R84, R4.reuse, R20, R84 ;  /* 0x000000140454723c */ /* 0x040fe40000041854 */
[----:B------:R-:W-:Y:S06]  /*6890*/  LDSM.16.MT88.4 R16, [R212+0xac00] ;  /* 0x00ac0000d410783b */ /* 0x000fec0000004200 */
[C---:B------:R-:W-:Y:S01]  /*68a0*/  HMMA.16816.F32.BF16 R96, R4.reuse, R22, R96 ;  /* 0x000000160460723c */ /* 0x040fe20000041860 */
[----:B------:R-:W4:Y:S07]  /*68b0*/  LDSM.16.MT88.4 R20, [R214+0xac00] ;  /* 0x00ac0000d614783b */ /* 0x000f2e0000004200 */
[C---:B------:R-:W-:Y:S08]  /*68c0*/  HMMA.16816.F32.BF16 R136, R4.reuse, R8, R136 ;  /* 0x000000080488723c */ /* 0x040ff00000041888 */
[----:B------:R-:W-:Y:S01]  /*68d0*/  HMMA.16816.F32.BF16 R132, R4, R10, R132 ;  /* 0x0000000a0484723c */ /* 0x000fe20000041884 */
[----:B------:R-:W5:Y:S06]  /*68e0*/  LDSM.16.MT88.4 R8, [R212+0xbc00] ;  /* 0x00bc0000d408783b */ /* 0x000f6c0000004200 */
[----:B------:R-:W-:Y:S01]  /*68f0*/  LOP3.LUT R7, R176, 0xffff, RZ, 0xc0, !PT ;  /* 0x0000ffffb0077812 */ /* 0x000fe200078ec0ff */
[----:B---3--:R-:W-:Y:S01]  /*6900*/  HMMA.16816.F32.BF16 R156, R32, R28, R156 ;  /* 0x0000001c209c723c */ /* 0x008fe2000004189c */
[----:B------:R-:W-:-:S02]  /*6910*/  SHF.R.U32.HI R6, RZ, 0x10, R176 ;  /* 0x00000010ff067819 */ /* 0x000fc400000116b0 */
[----:B------:R-:W-:Y:S02]  /*6920*/  LOP3.LUT R4, R176, 0xff, RZ, 0xc0, !PT ;  /* 0x000000ffb0047812 */ /* 0x000fe400078ec0ff */
[----:B------:R-:W-:Y:S02]  /*6930*/  SHF.R.U32.HI R7, RZ, 0x8, R7 ;  /* 0x00000008ff077819 */ /* 0x000fe40000011607 */
[----:B------:R-:W-:Y:S01]  /*6940*/  SHF.R.U32.HI R5, RZ, 0x18, R176 ;  /* 0x00000018ff057819 */ /* 0x000fe200000116b0 */
[----:B------:R-:W-:Y:S01]  /*6950*/  HMMA.16816.F32.BF16 R152, R32, R30, R152 ;  /* 0x0000001e2098723c */ /* 0x000fe20000041898 */
[----:B------:R-:W-:Y:S02]  /*6960*/  LOP3.LUT R6, R6, 0xff, RZ, 0xc0, !PT ;  /* 0x000000ff06067812 */ /* 0x000fe400078ec0ff */
[----:B------:R-:W-:Y:S02]  /*6970*/  PRMT R4, R4, 0x5410, R7 ;  /* 0x0000541004047816 */ /* 0x000fe40000000007 */
[----:B------:R-:W-:-:S02]  /*6980*/  PRMT R7, R6, 0x5410, R5 ;  /* 0x0000541006077816 */ /* 0x000fc40000000005 */
[----:B------:R-:W-:Y:S01]  /*6990*/  PRMT R5, R174, 0x5410, R204 ;  /* 0x00005410ae057816 */ /* 0x000fe200000000cc */
[--C-:B------:R-:W-:Y:S01]  /*69a0*/  HSET2.LE.AND R6, R4, R58.reuse, PT ;  /* 0x0000003a04067233 */ /* 0x100fe20003803000 */
[----:B--2---:R-:W-:Y:S01]  /*69b0*/  F2FP.BF16.PACK_AB R174, R231, R62 ;  /* 0x0000003ee7ae723e */ /* 0x004fe200000010ff */
[--C-:B------:R-:W-:Y:S01]  /*69c0*/  HSET2.LE.AND R7, R7, R58.reuse, PT ;  /* 0x0000003a07077233 */ /* 0x100fe20003803000 */
[C---:B-1----:R-:W-:Y:S01]  /*69d0*/  HMMA.16816.F32.BF16 R72, R32.reuse, R24, R72 ;  /* 0x000000182048723c */ /* 0x042fe20000041848 */
[--C-:B------:R-:W-:Y:S01]  /*69e0*/  HSET2.LE.AND R4, R60, R58.reuse, PT ;  /* 0x0000003a3c047233 */ /* 0x100fe20003803000 */
[C---:B------:R-:W-:Y:S01]  /*69f0*/  F2FP.BF16.PACK_AB R60, R232.reuse, R169 ;  /* 0x000000a9e83c723e */ /* 0x040fe200000010ff */
[----:B------:R-:W-:Y:S01]  /*6a00*/  HSET2.LE.AND R5, R5, R58, PT ;  /* 0x0000003a05057233 */ /* 0x000fe20003803000 */
[----:B------:R-:W-:Y:S01]  /*6a10*/  F2FP.BF16.PACK_AB R58, R59, R61 ;  /* 0x0000003d3b3a723e */ /* 0x000fe200000010ff */
[----:B------:R-:W-:Y:S01]  /*6a20*/  FADD.FTZ R232, R232, R50 ;  /* 0x00000032e8e87221 */ /* 0x000fe20000010000 */
[----:B------:R-:W-:Y:S01]  /*6a30*/  LOP3.LUT R6, R6, R60, RZ, 0xc0, !PT ;  /* 0x0000003c06067212 */ /* 0x000fe200078ec0ff */
[----:B------:R-:W-:Y:S01]  /*6a40*/  FADD.FTZ R231, R231, R54 ;  /* 0x00000036e7e77221 */ /* 0x000fe20000010000 */
[----:B------:R-:W-:Y:S01]  /*6a50*/  LOP3.LUT R7, R7, R174, RZ, 0xc0, !PT ;  /* 0x000000ae07077212 */ /* 0x000fe200078ec0ff */
[----:B------:R-:W-:Y:S01]  /*6a60*/  HMMA.16816.F32.BF16 R76, R32, R26, R76 ;  /* 0x0000001a204c723c */ /* 0x000fe2000004184c */
[----:B------:R-:W-:-:S02]  /*6a70*/  LOP3.LUT R4, R4, R63, RZ, 0xc0, !PT ;  /* 0x0000003f04047212 */ /* 0x000fc400078ec0ff */
[----:B------:R-:W-:-:S05]  /*6a80*/  LOP3.LUT R5, R5, R58, RZ, 0xc0, !PT ;  /* 0x0000003a05057212 */ /* 0x000fca00078ec0ff */
[C---:B----4-:R-:W-:Y:S08]  /*6a90*/  HMMA.16816.F32.BF16 R88, R32.reuse, R20, R88 ;  /* 0x000000142058723c */ /* 0x050ff00000041858 */
[C---:B------:R-:W-:Y:S08]  /*6aa0*/  HMMA.16816.F32.BF16 R92, R32.reuse, R22, R92 ;  /* 0x00000016205c723c */ /* 0x040ff0000004185c */
[C---:B------:R-:W-:Y:S08]  /*6ab0*/  HMMA.16816.F32.BF16 R104, R32.reuse, R16, R104 ;  /* 0x000000102068723c */ /* 0x040ff00000041868 */
[C---:B------:R-:W-:Y:S08]  /*6ac0*/  HMMA.16816.F32.BF16 R144, R32.reuse, R18, R144 ;  /* 0x000000122090723c */ /* 0x040ff00000041890 */
[C---:B------:R-:W-:Y:S08]  /*6ad0*/  HMMA.16816.F32.BF16 R140, R32.reuse, R12, R140 ;  /* 0x0000000c208c723c */ /* 0x040ff0000004188c */
[C---:B------:R-:W-:Y:S08]  /*6ae0*/  HMMA.16816.F32.BF16 R116, R32.reuse, R14, R116 ;  /* 0x0000000e2074723c */ /* 0x040ff00000041874 */
[C---:B-----5:R-:W-:Y:S08]  /*6af0*/  HMMA.16816.F32.BF16 R124, R32.reuse, R8, R124 ;  /* 0x00000008207c723c */ /* 0x060ff0000004187c */
[----:B------:R-:W-:Y:S08]  /*6b00*/  HMMA.16816.F32.BF16 R128, R32, R10, R128 ;  /* 0x0000000a2080723c */ /* 0x000ff00000041880 */
        /* <DEDUP_REMOVED lines=15> */
[----:B------:R-:W-:Y:S01]  /*6c00*/  BAR.SYNC.DEFER_BLOCKING 0x0 ;  /* 0x0000000000007b1d */ /* 0x000fe20000010000 */
[----:B------:R-:W-:Y:S01]  /*6c10*/  ISETP.GE.AND P4, PT, R226, c[0x0][0x220], PT ;  /* 0x00008800e2007a0c */ /* 0x000fe20003f86270 */
[----:B------:R-:W-:Y:S01]  /*6c20*/  UISETP.GE.AND UP0, UPT, UR30, 0x3, UPT ;  /* 0x000000031e00788c */ /* 0x000fe2000bf06270 */
[----:B------:R-:W-:Y:S01]  /*6c30*/  ISETP.GE.AND P3, PT, R221, c[0x0][0x220], PT ;  /* 0x00008800dd007a0c */ /* 0x000fe20003f66270 */
[----:B------:R-:W-:Y:S01]  /*6c40*/  USHF.R.S32.HI UR31, URZ, 0x1f, UR4 ;  /* 0x0000001f3f1f7899 */ /* 0x000fe20008011404 */
[----:B------:R-:W-:Y:S01]  /*6c50*/  ISETP.GE.AND P2, PT, R220, c[0x0][0x220], PT ;  /* 0x00008800dc007a0c */ /* 0x000fe20003f46270 */
[----:B------:R-:W-:Y:S01]  /*6c60*/  UIMAD UR5, UR19, UR4, URZ ;  /* 0x00000004130572a4 */ /* 0x000fe2000f8e023f */
[----:B------:R-:W-:-:S03]  /*6c70*/  IMAD.WIDE.U32 R8, R218, UR4, R246 ;  /* 0x00000004da087c25 */ /* 0x000fc6000f8e00f6 */
[----:B------:R-:W-:Y:S02]  /*6c80*/  UIMAD UR5, UR31, UR20, UR5 ;  /* 0x000000141f0572a4 */ /* 0x000fe4000f8e0205 */
[C---:B------:R-:W-:Y:S01]  /*6c90*/  IADD3 R2, P5, R8.reuse, UR24, RZ ;  /* 0x0000001808027c10 */ /* 0x040fe2000ffbe0ff */
[----:B------:R-:W-:Y:S01]  /*6ca0*/  UIADD3 UR31, UR30, -0x2, URZ ;  /* 0xfffffffe1e1f7890 */ /* 0x000fe2000fffe03f */
[C---:B------:R-:W-:Y:S02]  /*6cb0*/  @!P4 LEA R10, P6, R8.reuse, c[0x0][0x170], 0x1 ;  /* 0x00005c00080aca11 */ /* 0x040fe400078c08ff */
[----:B------:R-:W-:Y:S02]  /*6cc0*/  IADD3 R0, R9, UR5, RZ ;  /* 0x0000000509007c10 */ /* 0x000fe4000fffe0ff */
[C---:B------:R-:W-:Y:S02]  /*6cd0*/  @!P3 LEA R6, P1, R8.reuse, c[0x0][0x170], 0x1 ;  /* 0x00005c000806ba11 */ /* 0x040fe400078208ff */
[----:B------:R-:W-:-:S02]  /*6ce0*/  @!P2 LEA R4, P0, R8, c[0x0][0x170], 0x1 ;  /* 0x00005c000804aa11 */ /* 0x000fc400078008ff */
[C-C-:B------:R-:W-:Y:S02]  /*6cf0*/  @!P4 LEA.HI.X R11, R8.reuse, c[0x0][0x174], R0.reuse, 0x1, P6 ;  /* 0x00005d00080bca11 */ /* 0x140fe400030f0c00 */
[C-C-:B------:R-:W-:Y:S01]  /*6d00*/  @!P3 LEA.HI.X R7, R8.reuse, c[0x0][0x174], R0.reuse, 0x1, P1 ;  /* 0x00005d000807ba11 */ /* 0x140fe200008f0c00 */
[----:B------:R-:W-:Y:S01]  /*6d10*/  @P4 STS [R219+0x9000], RZ ;  /* 0x009000ffdb004388 */ /* 0x000fe20000000800 */
[----:B------:R-:W-:Y:S02]  /*6d20*/  @!P2 LEA.HI.X R5, R8, c[0x0][0x174], R0, 0x1, P0 ;  /* 0x00005d000805aa11 */ /* 0x000fe400000f0c00 */
[----:B------:R-:W-:Y:S01]  /*6d30*/  @!P4 LEA R8, P0, R2, c[0x0][0x170], 0x1 ;  /* 0x00005c000208ca11 */ /* 0x000fe200078008ff */
        /* <DEDUP_REMOVED lines=39> */
[----:B------:R-:W4:Y:S04]  /*6fb0*/  LDSM.16.M88.4 R180, [R216+0x6400] ;  /* 0x00640000d8b4783b */ /* 0x000f280000000200 */
[----:B------:R-:W5:Y:S04]  /*6fc0*/  LDSM.16.M88.4 R172, [R216+0x6800] ;  /* 0x00680000d8ac783b */ /* 0x000f680000000200 */
[----:B------:R-:W1:Y:S04]  /*6fd0*/  LDSM.16.M88.4 R36, [R216+0x6c00] ;  /* 0x006c0000d824783b */ /* 0x000e680000000200 */
[----:B------:R-:W1:Y:S04]  /*6fe0*/  LDSM.16.M88.4 R60, [R217] ;  /* 0x00000000d93c783b */ /* 0x000e680000000200 */
[----:B------:R-:W-:Y:S04]  /*6ff0*/  LDSM.16.M88.4 R56, [R213+0x6000] ;  /* 0x00600000d538783b */ /* 0x000fe80000000200 */
[----:B------:R-:W1:Y:S04]  /*7000*/  LDSM.16.M88.4 R236, [R215+0x1000] ;  /* 0x00100000d7ec783b */ /* 0x000e680000000200 */
[----:B------:R-:W1:Y:S04]  /*7010*/  LDSM.16.M88.4 R52, [R213+0x6400] ;  /* 0x00640000d534783b */ /* 0x000e680000000200 */
[----:B------:R-:W1:Y:S04]  /*7020*/  LDSM.16.M88.4 R48, [R213+0x6800] ;  /* 0x00680000d530783b */ /* 0x000e680000000200 */
[----:B------:R-:W3:Y:S01]  /*7030*/  LDSM.16.M88.4 R44, [R213+0x6c00] ;  /* 0x006c0000d52c783b */ /* 0x000ee20000000200 */
[C---:B--2---:R-:W-:Y:S03]  /*7040*/  HMMA.16816.F32.BF16 R32, R4.reuse, R188, RZ ;  /* 0x000000bc0420723c */ /* 0x044fe600000418ff */
[----:B------:R-:W2:Y:S04]  /*7050*/  LDSM.16.M88.4 R40, [R215] ;  /* 0x00000000d728783b */ /* 0x000ea80000000200 */
[----:B------:R-:W-:Y:S01]  /*7060*/  LDSM.16.M88.4 R208, [R216+0x7000] ;  /* 0x00700000d8d0783b */ /* 0x000fe20000000200 */
[C---:B------:R-:W-:Y:S03]  /*7070*/  HMMA.16816.F32.BF16 R28, R4.reuse, R190, RZ ;  /* 0x000000be041c723c */ /* 0x040fe600000418ff */
[----:B------:R-:W-:Y:S04]  /*7080*/  LDSM.16.M88.4 R204, [R216+0x7400] ;  /* 0x00740000d8cc783b */ /* 0x000fe80000000200 */
[----:B------:R-:W-:Y:S01]  /*7090*/  LDSM.16.M88.4 R200, [R216+0x7800] ;  /* 0x00780000d8c8783b */ /* 0x000fe20000000200 */
[C---:B----4-:R-:W-:Y:S03]  /*70a0*/  HMMA.16816.F32.BF16 R24, R4.reuse, R180, RZ ;  /* 0x000000b40418723c */ /* 0x050fe600000418ff */
[----:B------:R-:W-:Y:S04]  /*70b0*/  LDSM.16.M88.4 R196, [R216+0x7c00] ;  /* 0x007c0000d8c4783b */ /* 0x000fe80000000200 */
[----:B------:R-:W0:Y:S01]  /*70c0*/  LDGDEPBAR ;  /* 0x00000000000079af */ /* 0x000e220000000000 */
[C---:B-----5:R-:W-:Y:S08]  /*70d0*/  HMMA.16816.F32.BF16 R16, R4.reuse, R172, RZ ;  /* 0x000000ac0410723c */ /* 0x060ff000000418ff */
[C---:B-1----:R-:W-:Y:S08]  /*70e0*/  HMMA.16816.F32.BF16 R8, R4.reuse, R36, RZ ;  /* 0x000000240408723c */ /* 0x042ff000000418ff */
[C---:B------:R-:W-:Y:S08]  /*70f0*/  HMMA.16816.F32.BF16 R20, R4.reuse, R182, RZ ;  /* 0x000000b60414723c */ /* 0x040ff000000418ff */
[C---:B---3--:R-:W-:Y:S08]  /*7100*/  HMMA.16816.F32.BF16 R12, R4.reuse, R174, RZ ;  /* 0x000000ae040c723c */ /* 0x048ff000000418ff */
        /* <DEDUP_REMOVED lines=84> */
[----:B-1----:R-:W-:Y:S03]  /*7650*/  HMMA.16816.F32.BF16 R184, R204, R36, R184 ;  /* 0x00000024ccb8723c */ /* 0x002fe600000418b8 */
[----:B------:R-:W-:-:S05]  /*7660*/  IMAD R45, R45, 0x40, R228 ;  /* 0x000000402d2d7824 */ /* 0x000fca00078e02e4 */
[-C--:B------:R-:W-:Y:S01]  /*7670*/  HMMA.16816.F32.BF16 R20, R48, R42.reuse, R20 ;  /* 0x0000002a3014723c */ /* 0x080fe20000041814 */
[C---:B------:R-:W-:Y:S02]  /*7680*/  IADD3 R0, R45.reuse, 0x8, RZ ;  /* 0x000000082d007810 */ /* 0x040fe40007ffe0ff */
[----:B------:R-:W-:Y:S02]  /*7690*/  IADD3 R2, R45, 0x9, RZ ;  /* 0x000000092d027810 */ /* 0x000fe40007ffe0ff */
[C---:B------:R-:W-:Y:S02]  /*76a0*/  ISETP.GE.AND P1, PT, R0.reuse, R243, PT ;  /* 0x000000f30000720c */ /* 0x040fe40003f26270 */
[C---:B------:R-:W-:Y:S01]  /*76b0*/  ISETP.GE.AND P5, PT, R0.reuse, R241, PT ;  /* 0x000000f10000720c */ /* 0x040fe20003fa6270 */
[----:B------:R-:W-:Y:S01]  /*76c0*/  HMMA.16816.F32.BF16 R180, R52, R42, R180 ;  /* 0x0000002a34b4723c */ /* 0x000fe200000418b4 */
[----:B------:R-:W1:Y:S01]  /*76d0*/  LDSM.16.M88.4 R40, [R213+0x8800] ;  /* 0x00880000d528783b */ /* 0x000e620000000200 */
[----:B------:R-:W-:-:S02]  /*76e0*/  ISETP.GE.AND P6, PT, R0, R240, PT ;  /* 0x000000f00000720c */ /* 0x000fc40003fc6270 */
[----:B------:R-:W-:Y:S02]  /*76f0*/  ISETP.GE.AND P0, PT, R0, R3, PT ;  /* 0x000000030000720c */ /* 0x000fe40003f06270 */
[----:B------:R-:W-:Y:S02]  /*7700*/  FSEL R0, R188, -INF , !P1 ;  /* 0xff800000bc007808 */ /* 0x000fe40004800000 */
[----:B------:R-:W-:Y:S01]  /*7710*/  HMMA.16816.F32.BF16 R24, R60, R36, R24 ;  /* 0x000000243c18723c */ /* 0x000fe20000041818 */
[----:B------:R-:W-:-:S06]  /*7720*/  ISETP.GE.AND P1, PT, R2, R240, PT ;  /* 0x000000f00200720c */ /* 0x000fcc0003f26270 */
[----:B------:R-:W-:Y:S01]  /*7730*/  IADD3 R36, R45, 0x18, RZ ;  /* 0x000000182d247810 */ /* 0x000fe20007ffe0ff */
[C---:B------:R-:W-:Y:S08]  /*7740*/  HMMA.16816.F32.BF16 R176, R52.reuse, R200, R176 ;  /* 0x000000c834b0723c */ /* 0x040ff000000418b0 */
[C---:B------:R-:W-:Y:S08]  /*7750*/  HMMA.16816.F32.BF16 R172, R52.reuse, R202, R172 ;  /* 0x000000ca34ac723c */ /* 0x040ff000000418ac */
[C---:B------:R-:W-:Y:S08]  /*7760*/  HMMA.16816.F32.BF16 R64, R52.reuse, R196, R64 ;  /* 0x000000c43440723c */ /* 0x040ff00000041840 */
[----:B------:R-:W-:Y:S07]  /*7770*/  HMMA.16816.F32.BF16 R208, R52, R198, R208 ;  /* 0x000000c634d0723c */ /* 0x000fee00000418d0 */
[----:B------:R-:W-:Y:S01]  /*7780*/  FSEL R55, R30, -INF , !P0 ;  /* 0xff8000001e377808 */ /* 0x000fe20004000000 */
[----:B------:R-:W-:Y:S01]  /*7790*/  HMMA.16816.F32.BF16 R16, R48, R200, R16 ;  /* 0x000000c83010723c */ /* 0x000fe20000041810 */
[----:B------:R-:W-:-:S02]  /*77a0*/  ISETP.GE.AND P0, PT, R2, R3, PT ;  /* 0x000000030200720c */ /* 0x000fc40003f06270 */
[----:B------:R-:W-:Y:S02]  /*77b0*/  FSEL R52, R29, -INF , !P1 ;  /* 0xff8000001d347808 */ /* 0x000fe40004800000 */
[----:B------:R-:W-:Y:S02]  /*77c0*/  IADD3 R29, R45, 0x10, RZ ;  /* 0x000000102d1d7810 */ /* 0x000fe40007ffe0ff */
[----:B------:R-:W-:Y:S01]  /*77d0*/  FSEL R59, R31, -INF , !P0 ;  /* 0xff8000001f3b7808 */ /* 0x000fe20004000000 */
[----:B------:R-:W-:Y:S01]  /*77e0*/  HMMA.16816.F32.BF16 R12, R48, R202, R12 ;  /* 0x000000ca300c723c */ /* 0x000fe2000004180c */
[----:B------:R-:W-:Y:S02]  /*77f0*/  ISETP.GE.AND P0, PT, R29, R243, PT ;  /* 0x000000f31d00720c */ /* 0x000fe40003f06270 */
[----:B------:R-:W-:-:S05]  /*7800*/  ISETP.GE.AND P1, PT, R2, R241, PT ;  /* 0x000000f10200720c */ /* 0x000fca0003f26270 */
[C---:B------:R-:W-:Y:S08]  /*7810*/  HMMA.16816.F32.BF16 R8, R48.reuse, R196, R8 ;  /* 0x000000c43008723c */ /* 0x040ff00000041808 */
[----:B------:R-:W-:Y:S07]  /*7820*/  HMMA.16816.F32.BF16 R4, R48, R198, R4 ;  /* 0x000000c63004723c */ /* 0x000fee0000041804 */
[----:B------:R-:W-:Y:S01]  /*7830*/  FSEL R51, R28, -INF , !P6 ;  /* 0xff8000001c337808 */ /* 0x000fe20007000000 */
[----:B------:R-:W-:Y:S01]  /*7840*/  HMMA.16816.F32.BF16 R180, R204, R38, R180 ;  /* 0x00000026ccb4723c */ /* 0x000fe200000418b4 */
[----:B------:R-:W-:-:S02]  /*7850*/  ISETP.GE.AND P6, PT, R2, R243, PT ;  /* 0x000000f30200720c */ /* 0x000fc40003fc6270 */
[----:B------:R-:W-:Y:S02]  /*7860*/  IADD3 R28, R45, 0x11, RZ ;  /* 0x000000112d1c7810 */ /* 0x000fe40007ffe0ff */
[----:B------:R-:W-:Y:S02]  /*7870*/  FSEL R2, R190, -INF , !P5 ;  /* 0xff800000be027808 */ /* 0x000fe40006800000 */
[----:B------:R-:W-:Y:S01]  /*7880*/  FSEL R44, R189, -INF , !P6 ;  /* 0xff800000bd2c7808 */ /* 0x000fe20007000000 */
[----:B------:R-:W-:Y:S01]  /*7890*/  HMMA.16816.F32.BF16 R20, R60, R38, R20 ;  /* 0x000000263c14723c */ /* 0x000fe20000041814 */
[----:B------:R-:W-:Y:S02]  /*78a0*/  FSEL R190, R184, -INF , !P0 ;  /* 0xff800000b8be7808 */ /* 0x000fe40004000000 */
[C---:B------:R-:W-:Y:S02]  /*78b0*/  ISETP.GE.AND P6, PT, R29.reuse, R241, PT ;  /* 0x000000f11d00720c */ /* 0x040fe40003fc6270 */
[----:B------:R-:W-:-:S02]  /*78c0*/  ISETP.GE.AND P5, PT, R29, R240, PT ;  /* 0x000000f01d00720c */ /* 0x000fc40003fa6270 */
[----:B------:R-:W-:Y:S01]  /*78d0*/  ISETP.GE.AND P0, PT, R28, R243, PT ;  /* 0x000000f31c00720c */ /* 0x000fe20003f06270 */
[-C--:B-1----:R-:W-:Y:S01]  /*78e0*/  HMMA.16816.F32.BF16 R176, R204, R40.reuse, R176 ;  /* 0x00000028ccb0723c */ /* 0x082fe200000418b0 */
[----:B------:R-:W-:Y:S02]  /*78f0*/  FSEL R48, R191, -INF , !P1 ;  /* 0xff800000bf307808 */ /* 0x000fe40004800000 */
[----:B------:R-:W-:Y:S02]  /*7900*/  FSEL R196, R186, -INF , !P6 ;  /* 0xff800000bac47808 */ /* 0x000fe40007000000 */
[----:B------:R-:W-:Y:S02]  /*7910*/  FSEL R252, R24, -INF , !P5 ;  /* 0xff80000018fc7808 */ /* 0x000fe40006800000 */
[----:B------:R-:W-:Y:S01]  /*7920*/  FSEL R198, R185, -INF , !P0 ;  /* 0xff800000b9c67808 */ /* 0x000fe20004000000 */
[----:B------:R-:W-:Y:S01]  /*7930*/  HMMA.16816.F32.BF16 R16, R60, R40, R16 ;  /* 0x000000283c10723c */ /* 0x000fe20000041810 */
[----:B------:R-:W-:-:S02]  /*7940*/  ISETP.GE.AND P1, PT, R29, R3, PT ;  /* 0x000000031d00720c */ /* 0x000fc40003f26270 */
[C---:B------:R-:W-:Y:S02]  /*7950*/  ISETP.GE.AND P6, PT, R28.reuse, R241, PT ;  /* 0x000000f11c00720c */ /* 0x040fe40003fc6270 */
[C---:B------:R-:W-:Y:S02]  /*7960*/  ISETP.GE.AND P5, PT, R28.reuse, R240, PT ;  /* 0x000000f01c00720c */ /* 0x040fe40003fa6270 */
[----:B------:R-:W-:Y:S01]  /*7970*/  ISETP.GE.AND P0, PT, R28, R3, PT ;  /* 0x000000031c00720c */ /* 0x000fe20003f06270 */
[----:B------:R-:W-:Y:S01]  /*7980*/  HMMA.16816.F32.BF16 R12, R60, R42, R12 ;  /* 0x0000002a3c0c723c */ /* 0x000fe2000004180c */
[----:B------:R-:W1:Y:S01]  /*7990*/  LDSM.16.M88.4 R28, [R213+0x8c00] ;  /* 0x008c0000d51c783b */ /* 0x000e620000000200 */
[----:B------:R-:W-:Y:S01]  /*79a0*/  FSEL R251, R26, -INF , !P1 ;  /* 0xff8000001afb7808 */ /* 0x000fe20004800000 */
[----:B------:R-:W-:-:S04]  /*79b0*/  DEPBAR.LE SB0, 0x0 ;  /* 0x000080000000791a */ /* 0x000fc80000000000 */
[C---:B------:R-:W-:Y:S01]  /*79c0*/  ISETP.GE.AND P1, PT, R36.reuse, R243, PT ;  /* 0x000000f32400720c */ /* 0x040fe20003f26270 */
[C---:B------:R-:W-:Y:S01]  /*79d0*/  HMMA.16816.F32.BF16 R172, R204.reuse, R42, R172 ;  /* 0x0000002accac723c */ /* 0x040fe200000418ac */
[----:B------:R-:W-:Y:S02]  /*79e0*/  IADD3 R24, R45, 0x19, RZ ;  /* 0x000000192d187810 */ /* 0x000fe40007ffe0ff */
[----:B------:R-:W-:Y:S02]  /*79f0*/  FSEL R250, R27, -INF , !P0 ;  /* 0xff8000001bfa7808 */ /* 0x000fe40004000000 */
[----:B------:R-:W-:Y:S02]  /*7a00*/  ISETP.GE.AND P0, PT, R36, R3, PT ;  /* 0x000000032400720c */ /* 0x000fe40003f06270 */
[----:B------:R-:W-:Y:S01]  /*7a10*/  FSEL R237, R180, -INF , !P1 ;  /* 0xff800000b4ed7808 */ /* 0x000fe20004800000 */
[----:B------:R-:W-:Y:S01]  /*7a20*/  HMMA.16816.F32.BF16 R192, R204, R56, R192 ;  /* 0x00000038ccc0723c */ /* 0x000fe200000418c0 */
[----:B------:R-:W-:-:S02]  /*7a30*/  ISETP.GE.AND P1, PT, R24, R240, PT ;  /* 0x000000f01800720c */ /* 0x000fc40003f26270 */
[----:B------:R-:W-:Y:S02]  /*7a40*/  FSEL R203, R187, -INF , !P6 ;  /* 0xff800000bbcb7808 */ /* 0x000fe40007000000 */
[----:B------:R-:W-:Y:S02]  /*7a50*/  FSEL R47, R22, -INF , !P0 ;  /* 0xff800000162f7808 */ /* 0x000fe40004000000 */
[----:B------:R-:W-:Y:S01]  /*7a60*/  ISETP.GE.AND P6, PT, R36, R240, PT ;  /* 0x000000f02400720c */ /* 0x000fe20003fc6270 */
[----:B------:R-:W-:Y:S01]  /*7a70*/  HMMA.16816.F32.BF16 R32, R60, R56, R32 ;  /* 0x000000383c20723c */ /* 0x000fe20000041820 */
[----:B------:R-:W-:Y:S02]  /*7a80*/  ISETP.GE.AND P0, PT, R24, R3, PT ;  /* 0x000000031800720c */ /* 0x000fe40003f06270 */
[----:B------:R-:W-:Y:S02]  /*7a90*/  FSEL R50, R21, -INF , !P1 ;  /* 0xff80000015327808 */ /* 0x000fe40004800000 */
[----:B------:R-:W-:-:S02]  /*7aa0*/  IADD3 R21, R45, 0x20, RZ ;  /* 0x000000202d157810 */ /* 0x000fc40007ffe0ff */
[----:B------:R-:W-:Y:S02]  /*7ab0*/  FSEL R41, R25, -INF , !P5 ;  /* 0xff80000019297808 */ /* 0x000fe40006800000 */
[----:B------:R-:W-:Y:S02]  /*7ac0*/  FSEL R46, R20, -INF , !P6 ;  /* 0xff800000142e7808 */ /* 0x000fe40007000000 */
[----:B------:R-:W-:Y:S02]  /*7ad0*/  FSEL R49, R23, -INF , !P0 ;  /* 0xff80000017317808 */ /* 0x000fe40004000000 */
[----:B------:R-:W-:Y:S02]  /*7ae0*/  ISETP.GE.AND P5, PT, R36, R241, PT ;  /* 0x000000f12400720c */ /* 0x000fe40003fa6270 */
[-C--:B------:R-:W-:Y:S02]  /*7af0*/  ISETP.GE.AND P6, PT, R24, R243.reuse, PT ;  /* 0x000000f31800720c */ /* 0x080fe40003fc6270 */
[----:B------:R-:W-:Y:S01]  /*7b00*/  ISETP.GE.AND P0, PT, R21, R243, PT ;  /* 0x000000f31500720c */ /* 0x000fe20003f06270 */
[----:B-1----:R-:W-:Y:S01]  /*7b10*/  HMMA.16816.F32.BF16 R64, R204, R28, R64 ;  /* 0x0000001ccc40723c */ /* 0x002fe20000041840 */
[----:B------:R-:W-:-:S02]  /*7b20*/  IADD3 R20, R45, 0x21, RZ ;  /* 0x000000212d147810 */ /* 0x000fc40007ffe0ff */
[----:B------:R-:W-:Y:S02]  /*7b30*/  FSEL R239, R182, -INF , !P5 ;  /* 0xff800000b6ef7808 */ /* 0x000fe40006800000 */
[----:B------:R-:W-:Y:S02]  /*7b40*/  FSEL R248, R181, -INF , !P6 ;  /* 0xff800000b5f87808 */ /* 0x000fe40007000000 */
[----:B------:R-:W-:Y:S01]  /*7b50*/  FSEL R164, R176, -INF , !P0 ;  /* 0xff800000b0a47808 */ /* 0x000fe20004000000 */
[----:B------:R-:W-:Y:S01]  /*7b60*/  HMMA.16816.F32.BF16 R8, R60, R28, R8 ;  /* 0x0000001c3c08723c */ /* 0x000fe20000041808 */
[----:B------:R-:W-:Y:S01]  /*7b70*/  BAR.SYNC.DEFER_BLOCKING 0x0 ;  /* 0x0000000000007b1d */ /* 0x000fe20000010000 */
[-C--:B------:R-:W-:Y:S02]  /*7b80*/  ISETP.GE.AND P1, PT, R24, R241.reuse, PT ;  /* 0x000000f11800720c */ /* 0x080fe40003f26270 */
[C---:B------:R-:W-:Y:S02]  /*7b90*/  ISETP.GE.AND P6, PT, R21.reuse, R241, PT ;  /* 0x000000f11500720c */ /* 0x040fe40003fc6270 */
[----:B------:R-:W-:-:S02]  /*7ba0*/  ISETP.GE.AND P5, PT, R21, R240, PT ;  /* 0x000000f01500720c */ /* 0x000fc40003fa6270 */
[----:B------:R-:W-:Y:S01]  /*7bb0*/  ISETP.GE.AND P0, PT, R20, R243, PT ;  /* 0x000000f31400720c */ /* 0x000fe20003f06270 */
[-C--:B------:R-:W-:Y:S01]  /*7bc0*/  HMMA.16816.F32.BF16 R208, R204, R30.reuse, R208 ;  /* 0x0000001eccd0723c */ /* 0x080fe200000418d0 */
        /* <DEDUP_REMOVED lines=8> */
[----:B------:R-:W-:Y:S02]  /*7c50*/  ISETP.GE.AND P0, PT, R20, R3, PT ;  /* 0x000000031400720c */ /* 0x000fe40003f06270 */
[----:B------:R-:W-:Y:S02]  /*7c60*/  IADD3 R20, R45, 0x28, RZ ;  /* 0x000000282d147810 */ /* 0x000fe40007ffe0ff */
[----:B------:R-:W-:Y:S02]  /*7c70*/  FSEL R191, R18, -INF , !P1 ;  /* 0xff80000012bf7808 */ /* 0x000fe40004800000 */
[----:B------:R-:W-:-:S02]  /*7c80*/  FSEL R197, R19, -INF , !P0 ;  /* 0xff80000013c57808 */ /* 0x000fc40004000000 */
[C---:B------:R-:W-:Y:S02]  /*7c90*/  ISETP.GE.AND P1, PT, R20.reuse, R243, PT ;  /* 0x000000f31400720c */ /* 0x040fe40003f26270 */
[C---:B------:R-:W-:Y:S02]  /*7ca0*/  ISETP.GE.AND P0, PT, R20.reuse, R3, PT ;  /* 0x000000031400720c */ /* 0x040fe40003f06270 */
[----:B------:R-:W-:Y:S02]  /*7cb0*/  IADD3 R16, R45, 0x29, RZ ;  /* 0x000000292d107810 */ /* 0x000fe40007ffe0ff */
[----:B------:R-:W-:Y:S02]  /*7cc0*/  FSEL R171, R179, -INF , !P6 ;  /* 0xff800000b3ab7808 */ /* 0x000fe40007000000 */
[----:B------:R-:W-:Y:S02]  /*7cd0*/  ISETP.GE.AND P6, PT, R20, R240, PT ;  /* 0x000000f01400720c */ /* 0x000fe40003fc6270 */
[----:B------:R-:W-:-:S02]  /*7ce0*/  FSEL R172, R172, -INF , !P1 ;  /* 0xff800000acac7808 */ /* 0x000fc40004800000 */
[----:B------:R-:W-:Y:S02]  /*7cf0*/  FSEL R201, R14, -INF , !P0 ;  /* 0xff8000000ec97808 */ /* 0x000fe40004000000 */
[C---:B------:R-:W-:Y:S02]  /*7d00*/  ISETP.GE.AND P1, PT, R16.reuse, R240, PT ;  /* 0x000000f01000720c */ /* 0x040fe40003f26270 */
[----:B------:R-:W-:Y:S02]  /*7d10*/  ISETP.GE.AND P0, PT, R16, R3, PT ;  /* 0x000000031000720c */ /* 0x000fe40003f06270 */
[----:B------:R-:W-:Y:S02]  /*7d20*/  FSEL R202, R17, -INF , !P5 ;  /* 0xff80000011ca7808 */ /* 0x000fe40006800000 */
[----:B------:R-:W-:Y:S02]  /*7d30*/  FSEL R238, R12, -INF , !P6 ;  /* 0xff8000000cee7808 */ /* 0x000fe40007000000 */
[----:B------:R-:W-:-:S02]  /*7d40*/  ISETP.GE.AND P5, PT, R20, R241, PT ;  /* 0x000000f11400720c */ /* 0x000fc40003fa6270 */
[----:B------:R-:W-:Y:S02]  /*7d50*/  ISETP.GE.AND P6, PT, R16, R243, PT ;  /* 0x000000f31000720c */ /* 0x000fe40003fc6270 */
[----:B------:R-:W-:Y:S02]  /*7d60*/  FSEL R236, R13, -INF , !P1 ;  /* 0xff8000000dec7808 */ /* 0x000fe40004800000 */
[----:B------:R-:W-:Y:S02]  /*7d70*/  FSEL R200, R15, -INF , !P0 ;  /* 0xff8000000fc87808 */ /* 0x000fe40004000000 */
[C---:B------:R-:W-:Y:S02]  /*7d80*/  IADD3 R13, R45.reuse, 0x1, RZ ;  /* 0x000000012d0d7810 */ /* 0x040fe40007ffe0ff */
[----:B------:R-:W-:Y:S02]  /*7d90*/  IADD3 R15, R45, 0x30, RZ ;  /* 0x000000302d0f7810 */ /* 0x000fe40007ffe0ff */
[----:B------:R-:W-:-:S02]  /*7da0*/  FSEL R177, R174, -INF , !P5 ;  /* 0xff800000aeb17808 */ /* 0x000fc40006800000 */
[----:B------:R-:W-:Y:S02]  /*7db0*/  FSEL R178, R173, -INF , !P6 ;  /* 0xff800000adb27808 */ /* 0x000fe40007000000 */
[----:B------:R-:W-:Y:S02]  /*7dc0*/  ISETP.GE.AND P5, PT, R13, R243, PT ;  /* 0x000000f30d00720c */ /* 0x000fe40003fa6270 */
[-C--:B------:R-:W-:Y:S02]  /*7dd0*/  ISETP.GE.AND P6, PT, R15, R241.reuse, PT ;  /* 0x000000f10f00720c */ /* 0x080fe40003fc6270 */
[----:B------:R-:W-:Y:S02]  /*7de0*/  IADD3 R14, R45, 0x31, RZ ;  /* 0x000000312d0e7810 */ /* 0x000fe40007ffe0ff */
[-C--:B------:R-:W-:Y:S02]  /*7df0*/  ISETP.GE.AND P0, PT, R13, R241.reuse, PT ;  /* 0x000000f10d00720c */ /* 0x080fe40003f06270 */
[----:B------:R-:W-:-:S02]  /*7e00*/  ISETP.GE.AND P1, PT, R16, R241, PT ;  /* 0x000000f11000720c */ /* 0x000fc40003f26270 */
[----:B------:R-:W-:Y:S02]  /*7e10*/  FSEL R193, R193, -INF , !P5 ;  /* 0xff800000c1c17808 */ /* 0x000fe40006800000 */
[----:B------:R-:W-:Y:S02]  /*7e20*/  FSEL R36, R66, -INF , !P6 ;  /* 0xff80000042247808 */ /* 0x000fe40007000000 */
[----:B------:R-:W-:Y:S02]  /*7e30*/  FSEL R12, R195, -INF , !P0 ;  /* 0xff800000c30c7808 */ /* 0x000fe40004000000 */
[C---:B------:R-:W-:Y:S02]  /*7e40*/  ISETP.GE.AND P5, PT, R15.reuse, R240, PT ;  /* 0x000000f00f00720c */ /* 0x040fe40003fa6270 */
[----:B------:R-:W-:Y:S02]  /*7e50*/  ISETP.GE.AND P6, PT, R14, R241, PT ;  /* 0x000000f10e00720c */ /* 0x000fe40003fc6270 */
[----:B------:R-:W-:-:S02]  /*7e60*/  ISETP.GE.AND P0, PT, R15, R3, PT ;  /* 0x000000030f00720c */ /* 0x000fc40003f06270 */
[----:B------:R-:W-:Y:S02]  /*7e70*/  FSEL R179, R175, -INF , !P1 ;  /* 0xff800000afb37808 */ /* 0x000fe40004800000 */
[----:B------:R-:W-:Y:S02]  /*7e80*/  ISETP.GE.AND P1, PT, R15, R243, PT ;  /* 0x000000f30f00720c */ /* 0x000fe40003f26270 */
[----:B------:R-:W-:Y:S02]  /*7e90*/  FSEL R173, R8, -INF , !P5 ;  /* 0xff80000008ad7808 */ /* 0x000fe40006800000 */
[----:B------:R-:W-:Y:S02]  /*7ea0*/  FSEL R39, R67, -INF , !P6 ;  /* 0xff80000043277808 */ /* 0x000fe40007000000 */
[----:B------:R-:W-:Y:S02]  /*7eb0*/  ISETP.GE.AND P5, PT, R14, R240, PT ;  /* 0x000000f00e00720c */ /* 0x000fe40003fa6270 */
[----:B------:R-:W-:-:S02]  /*7ec0*/  FSEL R67, R10, -INF , !P0 ;  /* 0xff8000000a437808 */ /* 0x000fc40004000000 */
[C---:B------:R-:W-:Y:S02]  /*7ed0*/  ISETP.GE.AND P0, PT, R45.reuse, R243, PT ;  /* 0x000000f32d00720c */ /* 0x040fe40003f06270 */
[----:B------:R-:W-:Y:S02]  /*7ee0*/  ISETP.GE.AND P6, PT, R45, R241, PT ;  /* 0x000000f12d00720c */ /* 0x000fe40003fc6270 */
[----:B------:R-:W-:Y:S02]  /*7ef0*/  FSEL R37, R64, -INF , !P1 ;  /* 0xff80000040257808 */ /* 0x000fe40004800000 */
[----:B------:R-:W-:Y:S02]  /*7f00*/  ISETP.GE.AND P1, PT, R14, R243, PT ;  /* 0x000000f30e00720c */ /* 0x000fe40003f26270 */
[----:B------:R-:W-:Y:S02]  /*7f10*/  FSEL R180, R9, -INF , !P5 ;  /* 0xff80000009b47808 */ /* 0x000fe40006800000 */
[----:B------:R-:W-:-:S02]  /*7f20*/  FSEL R192, R192, -INF , !P0 ;  /* 0xff800000c0c07808 */ /* 0x000fc40004000000 */
[----:B------:R-:W-:Y:S02]  /*7f30*/  FSEL R9, R194, -INF , !P6 ;  /* 0xff800000c2097808 */ /* 0x000fe40007000000 */
[-C--:B------:R-:W-:Y:S02]  /*7f40*/  ISETP.GE.AND P0, PT, R13, R3.reuse, PT ;  /* 0x000000030d00720c */ /* 0x080fe40003f06270 */
[C---:B------:R-:W-:Y:S02]  /*7f50*/  ISETP.GE.AND P6, PT, R45.reuse, R240, PT ;  /* 0x000000f02d00720c */ /* 0x040fe40003fc6270 */
[----:B------:R-:W-:Y:S02]  /*7f60*/  IADD3 R10, R45, 0x38, RZ ;  /* 0x000000382d0a7810 */ /* 0x000fe40007ffe0ff */
[----:B------:R-:W-:Y:S02]  /*7f70*/  FSEL R38, R65, -INF , !P1 ;  /* 0xff80000041267808 */ /* 0x000fe40004800000 */
[----:B------:R-:W-:-:S02]  /*7f80*/  ISETP.GE.AND P1, PT, R14, R3, PT ;  /* 0x000000030e00720c */ /* 0x000fc40003f26270 */
[----:B------:R-:W-:Y:S02]  /*7f90*/  FSEL R8, R35, -INF , !P0 ;  /* 0xff80000023087808 */ /* 0x000fe40004000000 */
[----:B------:R-:W-:Y:S02]  /*7fa0*/  FSEL R14, R32, -INF , !P6 ;  /* 0xff800000200e7808 */ /* 0x000fe40007000000 */
[----:B------:R-:W-:Y:S02]  /*7fb0*/  ISETP.GE.AND P0, PT, R10, R243, PT ;  /* 0x000000f30a00720c */ /* 0x000fe40003f06270 */
[C---:B------:R-:W-:Y:S02]  /*7fc0*/  ISETP.GE.AND P6, PT, R45.reuse, R3, PT ;  /* 0x000000032d00720c */ /* 0x040fe40003fc6270 */
[----:B------:R-:W-:Y:S02]  /*7fd0*/  IADD3 R45, R45, 0x39, RZ ;  /* 0x000000392d2d7810 */ /* 0x000fe40007ffe0ff */
[----:B------:R-:W-:-:S02]  /*7fe0*/  FSEL R65, R208, -INF , !P0 ;  /* 0xff800000d0417808 */ /* 0x000fc40004000000 */
[-C--:B------:R-:W-:Y:S02]  /*7ff0*/  ISETP.GE.AND P0, PT, R45, R240.reuse, PT ;  /* 0x000000f02d00720c */ /* 0x080fe40003f06270 */
[----:B------:R-:W-:Y:S02]  /*8000*/  FSEL R175, R11, -INF , !P1 ;  /* 0xff8000000baf7808 */ /* 0x000fe40004800000 */
[----:B------:R-:W-:Y:S02]  /*8010*/  FSEL R182, R5, -INF , !P0 ;  /* 0xff80000005b67808 */ /* 0x000fe40004000000 */
[----:B------:R-:W-:Y:S02]  /*8020*/  PLOP3.LUT P0, PT, PT, PT, UP0, 0x40, 0x0 ;  /* 0x000000000000781c */ /* 0x000fe40003f0e808 */
[-C--:B------:R-:W-:Y:S02]  /*8030*/  ISETP.GE.AND P5, PT, R13, R240.reuse, PT ;  /* 0x000000f00d00720c */ /* 0x080fe40003fa6270 */
[----:B------:R-:W-:-:S02]  /*8040*/  ISETP.GE.AND P1, PT, R10, R240, PT ;  /* 0x000000f00a00720c */ /* 0x000fc40003f26270 */
[----:B------:R-:W-:Y:S02]  /*8050*/  FSEL R11, R33, -INF , !P5 ;  /* 0xff800000210b7808 */ /* 0x000fe40006800000 */
[----:B------:R-:W-:Y:S02]  /*8060*/  FSEL R181, R4, -INF , !P1 ;  /* 0xff80000004b57808 */ /* 0x000fe40004800000 */
[C---:B------:R-:W-:Y:S02]  /*8070*/  ISETP.GE.AND P1, PT, R10.reuse, R241, PT ;  /* 0x000000f10a00720c */ /* 0x040fe40003f26270 */
[----:B------:R-:W-:Y:S02]  /*8080*/  ISETP.GE.AND P5, PT, R10, R3, PT ;  /* 0x000000030a00720c */ /* 0x000fe40003fa6270 */
[----:B------:R-:W-:Y:S02]  /*8090*/  FSEL R4, R34, -INF , !P6 ;  /* 0xff80000022047808 */ /* 0x000fe40007000000 */
[----:B------:R-:W-:-:S02]  /*80a0*/  FSEL R174, R6, -INF , !P5 ;  /* 0xff80000006ae7808 */ /* 0x000fc40006800000 */
[----:B------:R-:W-:Y:S02]  /*80b0*/  FSEL R54, R210, -INF , !P1 ;  /* 0xff800000d2367808 */ /* 0x000fe40004800000 */
[C---:B------:R-:W-:Y:S02]  /*80c0*/  ISETP.GE.AND P6, PT, R45.reuse, R243, PT ;  /* 0x000000f32d00720c */ /* 0x040fe40003fc6270 */
[C---:B------:R-:W-:Y:S02]  /*80d0*/  ISETP.GE.AND P5, PT, R45.reuse, R241, PT ;  /* 0x000000f12d00720c */ /* 0x040fe40003fa6270 */
[----:B------:R-:W-:Y:S02]  /*80e0*/  ISETP.GE.AND P1, PT, R45, R3, PT ;  /* 0x000000032d00720c */ /* 0x000fe40003f26270 */
[----:B------:R-:W-:Y:S02]  /*80f0*/  FSEL R64, R209, -INF , !P6 ;  /* 0xff800000d1407808 */ /* 0x000fe40007000000 */
[----:B------:R-:W-:-:S02]  /*8100*/  FSEL R176, R7, -INF , !P1 ;  /* 0xff80000007b07808 */ /* 0x000fc40004800000 */
        /* <DEDUP_REMOVED lines=62> */
.L_x_283:
[----:B------:R-:W-:Y:S05]  /*84f0*/  BSYNC B0 ;  /* 0x0000000000007941 */ /* 0x000fea0003800000 */
.L_x_282:
[----:B------:R-:W0:Y:S02]  /*8500*/  LDGDEPBAR ;  /* 0x00000000000079af */ /* 0x000e240000000000 */
.L_x_281:
[----:B------:R-:W-:Y:S01]  /*8510*/  FMNMX.FTZ R13, R168, R192, !PT ;  /* 0x000000c0a80d7209 */ /* 0x000fe20007810000 */
[----:B------:R-:W-:Y:S01]  /*8520*/  IMAD.MOV.U32 R28, RZ, RZ, R48 ;  /* 0x000000ffff1c7224 */ /* 0x000fe200078e0030 */
[----:B------:R-:W-:Y:S01]  /*8530*/  FMNMX.FTZ R7, R167, R9, !PT ;  /* 0x00000009a7077209 */ /* 0x000fe20007810000 */
[----:B------:R-:W-:Y:S01]  /*8540*/  IMAD.WIDE.U32 R188, R235, -0x326172a9, RZ ;  /* 0xcd9e8d57ebbc7825 */ /* 0x000fe200078e00ff */
[----:B------:R-:W-:Y:S01]  /*8550*/  FMNMX.FTZ R13, R193, R13, !PT ;  /* 0x0000000dc10d7209 */ /* 0x000fe20007810000 */
[----:B------:R-:W-:Y:S01]  /*8560*/  USHF.L.U32 UR4, UR31, 0x1, URZ ;  /* 0x000000011f047899 */ /* 0x000fe2000800063f */
[----:B------:R-:W-:Y:S01]  /*8570*/  FMNMX.FTZ R7, R12, R7, !PT ;  /* 0x000000070c077209 */ /* 0x000fe20007810000 */
[----:B-1----:R-:W-:Y:S01]  /*8580*/  IMAD.U32 R20, RZ, RZ, UR33 ;  /* 0x00000021ff147e24 */ /* 0x002fe2000f8e00ff */
[----:B------:R-:W-:Y:S01]  /*8590*/  FMNMX.FTZ R13, R0, R13, !PT ;  /* 0x0000000d000d7209 */ /* 0x000fe20007810000 */
[----:B------:R-:W-:Y:S01]  /*85a0*/  IMAD.WIDE.U32 R194, R233, -0x2daee0ad, RZ ;  /* 0xd2511f53e9c27825 */ /* 0x000fe200078e00ff */
[----:B------:R-:W-:Y:S01]  /*85b0*/  FMNMX.FTZ R7, R2, R7, !PT ;  /* 0x0000000702077209 */ /* 0x000fe20007810000 */
[----:B------:R1:W-:Y:S01]  /*85c0*/  STL.64 [R1+0x8], R216 ;  /* 0x000008d801007387 */ /* 0x0003e20000100a00 */
[----:B------:R-:W-:Y:S01]  /*85d0*/  FMNMX.FTZ R13, R44, R13, !PT ;  /* 0x0000000d2c0d7209 */ /* 0x000fe20007810000 */
[----:B------:R-:W-:Y:S01]  /*85e0*/  IMAD.WIDE.U32 R206, R242, -0x326172a9, RZ ;  /* 0xcd9e8d57f2ce7825 */ /* 0x000fe200078e00ff */
[----:B------:R-:W-:Y:S01]  /*85f0*/  FMNMX.FTZ R7, R28, R7, !PT ;  /* 0x000000071c077209 */ /* 0x000fe20007810000 */
[----:B------:R-:W2:Y:S01]  /*8600*/  LDC.U8 R63, c[0x0][0x2d8] ;  /* 0x0000b600ff3f7b82 */ /* 0x000ea20000000000 */
[----:B------:R-:W-:-:S02]  /*8610*/  FMNMX.FTZ R13, R190, R13, !PT ;  /* 0x0000000dbe0d7209 */ /* 0x000fc40007810000 */
[----:B------:R-:W-:Y:S02]  /*8620*/  FMNMX.FTZ R7, R196, R7, !PT ;  /* 0x00000007c4077209 */ /* 0x000fe40007810000 */
[----:B------:R-:W-:Y:S02]  /*8630*/  FMNMX.FTZ R13, R198, R13, !PT ;  /* 0x0000000dc60d7209 */ /* 0x000fe40007810000 */
[----:B------:R-:W-:Y:S02]  /*8640*/  FMNMX.FTZ R7, R203, R7, !PT ;  /* 0x00000007cb077209 */ /* 0x000fe40007810000 */
[----:B------:R-:W-:Y:S02]  /*8650*/  FMNMX.FTZ R13, R237, R13, !PT ;  /* 0x0000000ded0d7209 */ /* 0x000fe40007810000 */
[----:B------:R-:W-:Y:S01]  /*8660*/  LOP3.LUT R186, R189, R234, RZ, 0x3c, !PT ;  /* 0x000000eabdba7212 */ /* 0x000fe200078e3cff */
[----:B------:R-:W-:Y:S01]  /*8670*/  IMAD.MOV.U32 R189, RZ, RZ, R46 ;  /* 0x000000ffffbd7224 */ /* 0x000fe200078e002e */
[----:B------:R-:W-:-:S02]  /*8680*/  FMNMX.FTZ R13, R248, R13, !PT ;  /* 0x0000000df80d7209 */ /* 0x000fc40007810000 */
[----:B------:R-:W-:Y:S01]  /*8690*/  FMNMX.FTZ R16, R166, R14, !PT ;  /* 0x0000000ea6107209 */ /* 0x000fe20007810000 */
[----:B------:R-:W-:Y:S01]  /*86a0*/  IMAD.WIDE.U32 R186, R186, -0x2daee0ad, RZ ;  /* 0xd2511f53baba7825 */ /* 0x000fe200078e00ff */
        /* <DEDUP_REMOVED lines=10> */
[----:B------:R-:W-:Y:S01]  /*8750*/  LOP3.LUT R20, R195, UR4, R20, 0x96, !PT ;  /* 0x00000004c3147c12 */ /* 0x000fe2000f8e9614 */
[----:B------:R-:W-:Y:S01]  /*8760*/  UIADD3 UR4, UR4, 0x1, URZ ;  /* 0x0000000104047890 */ /* 0x000fe2000fffe03f */
[----:B------:R-:W-:Y:S01]  /*8770*/  LOP3.LUT R184, R187, UR14, R194, 0x96, !PT ;  /* 0x0000000ebbb87c12 */ /* 0x000fe2000f8e96c2 */
[----:B------:R-:W-:Y:S01]  /*8780*/  IMAD.MOV.U32 R187, RZ, RZ, R47 ;  /* 0x000000ffffbb7224 */ /* 0x000fe200078e002f */
[----:B------:R-:W-:Y:S01]  /*8790*/  FMNMX.FTZ R13, R38, R13, !PT ;  /* 0x0000000d260d7209 */ /* 0x000fe20007810000 */
[----:B------:R-:W-:Y:S01]  /*87a0*/  IMAD.WIDE.U32 R20, R20, -0x326172a9, RZ ;  /* 0xcd9e8d5714147825 */ /* 0x000fe200078e00ff */
[----:B------:R-:W-:-:S02]  /*87b0*/  LOP3.LUT R210, R207, R234, RZ, 0x3c, !PT ;  /* 0x000000eacfd27212 */ /* 0x000fc400078e3cff */
[----:B------:R-:W-:Y:S01]  /*87c0*/  FMNMX.FTZ R7, R171, R7, !PT ;  /* 0x00000007ab077209 */ /* 0x000fe20007810000 */
[----:B------:R-:W-:Y:S01]  /*87d0*/  IMAD.WIDE.U32 R184, R184, -0x326172a9, RZ ;  /* 0xcd9e8d57b8b87825 */ /* 0x000fe200078e00ff */
[----:B------:R-:W-:Y:S02]  /*87e0*/  FMNMX.FTZ R16, R52, R16, !PT ;  /* 0x0000001034107209 */ /* 0x000fe40007810000 */
[----:B------:R-:W-:Y:S01]  /*87f0*/  FMNMX.FTZ R13, R65, R13, !PT ;  /* 0x0000000d410d7209 */ /* 0x000fe20007810000 */
[----:B------:R-:W-:Y:S01]  /*8800*/  IMAD.WIDE.U32 R210, R210, -0x2daee0ad, RZ ;  /* 0xd2511f53d2d27825 */ /* 0x000fe200078e00ff */
[----:B------:R-:W-:Y:S02]  /*8810*/  FMNMX.FTZ R7, R177, R7, !PT ;  /* 0x00000007b1077209 */ /* 0x000fe40007810000 */
[----:B------:R-:W-:Y:S01]  /*8820*/  FMNMX.FTZ R16, R252, R16, !PT ;  /* 0x00000010fc107209 */ /* 0x000fe20007810000 */
[----:B------:R-:W-:Y:S01]  /*8830*/  IMAD.MOV.U32 R207, RZ, RZ, R49 ;  /* 0x000000ffffcf7224 */ /* 0x000fe200078e0031 */
[----:B------:R-:W-:-:S02]  /*8840*/  FMNMX.FTZ R13, R64, R13, !PT ;  /* 0x0000000d400d7209 */ /* 0x000fc40007810000 */
[----:B------:R-:W-:Y:S02]  /*8850*/  LOP3.LUT R6, R21, UR15, R188, 0x96, !PT ;  /* 0x0000000f15067c12 */ /* 0x000fe4000f8e96bc */
[----:B------:R-:W-:Y:S01]  /*8860*/  LOP3.LUT R34, R185, UR13, R20, 0x96, !PT ;  /* 0x0000000db9227c12 */ /* 0x000fe2000f8e9614 */
[----:B------:R-:W3:Y:S01]  /*8870*/  SHFL.BFLY PT, R10, R13, 0x2, 0x1f ;  /* 0x0c401f000d0a7f89 */ /* 0x000ee200000e0000 */
[----:B------:R-:W-:Y:S01]  /*8880*/  FMNMX.FTZ R7, R179, R7, !PT ;  /* 0x00000007b3077209 */ /* 0x000fe20007810000 */
[----:B------:R-:W-:Y:S01]  /*8890*/  IMAD.WIDE.U32 R18, R6, -0x2daee0ad, RZ ;  /* 0xd2511f5306127825 */ /* 0x000fe200078e00ff */
[----:B------:R-:W-:Y:S02]  /*88a0*/  FMNMX.FTZ R16, R41, R16, !PT ;  /* 0x0000001029107209 */ /* 0x000fe40007810000 */
[----:B------:R-:W-:Y:S01]  /*88b0*/  LOP3.LUT R204, R211, UR14, R194, 0x96, !PT ;  /* 0x0000000ed3cc7c12 */ /* 0x000fe2000f8e96c2 */
[----:B------:R-:W-:Y:S01]  /*88c0*/  IMAD.MOV.U32 R194, RZ, RZ, R50 ;  /* 0x000000ffffc27224 */ /* 0x000fe200078e0032 */
[----:B------:R-:W-:Y:S01]  /*88d0*/  FMNMX.FTZ R7, R36, R7, !PT ;  /* 0x0000000724077209 */ /* 0x000fe20007810000 */
[----:B------:R-:W-:Y:S01]  /*88e0*/  IMAD.WIDE.U32 R34, R34, -0x2daee0ad, RZ ;  /* 0xd2511f5322227825 */ /* 0x000fe200078e00ff */
[----:B------:R-:W-:-:S02]  /*88f0*/  FMNMX.FTZ R16, R189, R16, !PT ;  /* 0x00000010bd107209 */ /* 0x000fc40007810000 */
[----:B------:R-:W-:Y:S01]  /*8900*/  LOP3.LUT R5, R21, UR15, R206, 0x96, !PT ;  /* 0x0000000f15057c12 */ /* 0x000fe2000f8e96ce */
[----:B------:R-:W-:Y:S01]  /*8910*/  IMAD.WIDE.U32 R204, R204, -0x326172a9, RZ ;  /* 0xcd9e8d57cccc7825 */ /* 0x000fe200078e00ff */
[----:B------:R-:W-:Y:S02]  /*8920*/  FMNMX.FTZ R7, R39, R7, !PT ;  /* 0x0000000727077209 */ /* 0x000fe40007810000 */
[----:B------:R-:W-:Y:S01]  /*8930*/  FMNMX.FTZ R16, R194, R16, !PT ;  /* 0x00000010c2107209 */ /* 0x000fe20007810000 */
[----:B------:R-:W-:Y:S01]  /*8940*/  IMAD.MOV.U32 R211, RZ, RZ, R41 ;  /* 0x000000ffffd37224 */ /* 0x000fe200078e0029 */
[----:B------:R-:W-:Y:S02]  /*8950*/  LOP3.LUT R32, R19, UR12, R186, 0x96, !PT ;  /* 0x0000000c13207c12 */ /* 0x000fe4000f8e96ba */
[----:B------:R-:W-:Y:S01]  /*8960*/  LOP3.LUT R6, R35, UR10, R18, 0x96, !PT ;  /* 0x0000000a23067c12 */ /* 0x000fe2000f8e9612 */
[----:B------:R-:W-:Y:S01]  /*8970*/  IMAD.WIDE.U32 R18, R5, -0x2daee0ad, RZ ;  /* 0xd2511f5305127825 */ /* 0x000fe200078e00ff */
[----:B------:R-:W-:-:S02]  /*8980*/  FMNMX.FTZ R15, R165, R4, !PT ;  /* 0x00000004a50f7209 */ /* 0x000fc40007810000 */
[----:B------:R-:W-:Y:S01]  /*8990*/  FMNMX.FTZ R7, R54, R7, !PT ;  /* 0x0000000736077209 */ /* 0x000fe20007810000 */
[----:B-1----:R-:W-:Y:S01]  /*89a0*/  IMAD.WIDE.U32 R216, R6, -0x326172a9, RZ ;  /* 0xcd9e8d5706d87825 */ /* 0x002fe200078e00ff */
[----:B------:R-:W-:Y:S02]  /*89b0*/  FMNMX.FTZ R16, R199, R16, !PT ;  /* 0x00000010c7107209 */ /* 0x000fe40007810000 */
[----:B------:R-:W-:Y:S01]  /*89c0*/  FMNMX.FTZ R15, R8, R15, !PT ;  /* 0x0000000f080f7209 */ /* 0x000fe20007810000 */
[----:B------:R-:W-:Y:S01]  /*89d0*/  IMAD.WIDE.U32 R32, R32, -0x326172a9, RZ ;  /* 0xcd9e8d5720207825 */ /* 0x000fe200078e00ff */
[----:B------:R-:W-:Y:S02]  /*89e0*/  LOP3.LUT R5, R19, UR12, R210, 0x96, !PT ;  /* 0x0000000c13057c12 */ /* 0x000fe4000f8e96d2 */
[----:B------:R-:W-:Y:S02]  /*89f0*/  FMNMX.FTZ R7, R53, R7, !PT ;  /* 0x0000000735077209 */ /* 0x000fe40007810000 */
[----:B------:R-:W-:Y:S01]  /*8a00*/  FMNMX.FTZ R16, R202, R16, !PT ;  /* 0x00000010ca107209 */ /* 0x000fe20007810000 */
[----:B------:R-:W-:Y:S01]  /*8a10*/  IMAD.WIDE.U32 R24, R5, -0x326172a9, RZ ;  /* 0xcd9e8d5705187825 */ /* 0x000fe200078e00ff */
[----:B------:R-:W-:Y:S01]  /*8a20*/  FMNMX.FTZ R15, R55, R15, !PT ;  /* 0x0000000f370f7209 */ /* 0x000fe20007810000 */
[----:B------:R-:W1:Y:S01]  /*8a30*/  SHFL.BFLY PT, R5, R7, 0x2, 0x1f ;  /* 0x0c401f0007057f89 */ /* 0x000e6200000e0000 */
[----:B------:R-:W-:-:S02]  /*8a40*/  FMNMX.FTZ R16, R238, R16, !PT ;  /* 0x00000010ee107209 */ /* 0x000fc40007810000 */
[----:B------:R-:W-:Y:S02]  /*8a50*/  LOP3.LUT R20, R205, UR13, R20, 0x96, !PT ;  /* 0x0000000dcd147c12 */ /* 0x000fe4000f8e9614 */
[----:B------:R-:W-:Y:S02]  /*8a60*/  FMNMX.FTZ R15, R59, R15, !PT ;  /* 0x0000000f3b0f7209 */ /* 0x000fe40007810000 */
[----:B------:R-:W-:Y:S01]  /*8a70*/  FMNMX.FTZ R16, R236, R16, !PT ;  /* 0x00000010ec107209 */ /* 0x000fe20007810000 */
[----:B------:R-:W-:Y:S01]  /*8a80*/  IMAD.WIDE.U32 R20, R20, -0x2daee0ad, RZ ;  /* 0xd2511f5314147825 */ /* 0x000fe200078e00ff */
[----:B---3--:R-:W-:Y:S02]  /*8a90*/  FMNMX.FTZ R10, R13, R10, !PT ;  /* 0x0000000a0d0a7209 */ /* 0x008fe40007810000 */
[----:B------:R-:W-:Y:S02]  /*8aa0*/  FMNMX.FTZ R15, R251, R15, !PT ;  /* 0x0000000ffb0f7209 */ /* 0x000fe40007810000 */
[----:B------:R-:W-:Y:S01]  /*8ab0*/  FMNMX.FTZ R16, R173, R16, !PT ;  /* 0x00000010ad107209 */ /* 0x000fe20007810000 */
[----:B------:R-:W3:Y:S01]  /*8ac0*/  SHFL.BFLY PT, R209, R10, 0x1, 0x1f ;  /* 0x0c201f000ad17f89 */ /* 0x000ee200000e0000 */
[----:B------:R-:W-:-:S02]  /*8ad0*/  FMNMX.FTZ R15, R250, R15, !PT ;  /* 0x0000000ffa0f7209 */ /* 0x000fc40007810000 */
[----:B------:R-:W-:Y:S02]  /*8ae0*/  FMNMX.FTZ R16, R180, R16, !PT ;  /* 0x00000010b4107209 */ /* 0x000fe40007810000 */
[----:B------:R-:W-:Y:S02]  /*8af0*/  LOP3.LUT R18, R21, UR10, R18, 0x96, !PT ;  /* 0x0000000a15127c12 */ /* 0x000fe4000f8e9612 */
[----:B------:R-:W-:Y:S02]  /*8b00*/  FMNMX.FTZ R15, R187, R15, !PT ;  /* 0x0000000fbb0f7209 */ /* 0x000fe40007810000 */
[----:B------:R-:W-:Y:S01]  /*8b10*/  FMNMX.FTZ R16, R181, R16, !PT ;  /* 0x00000010b5107209 */ /* 0x000fe20007810000 */
[----:B------:R-:W-:Y:S01]  /*8b20*/  IMAD.WIDE.U32 R18, R18, -0x326172a9, RZ ;  /* 0xcd9e8d5712127825 */ /* 0x000fe200078e00ff */
[----:B------:R-:W-:Y:S02]  /*8b30*/  LOP3.LUT R13, R25, UR11, R204, 0x96, !PT ;  /* 0x0000000b190d7c12 */ /* 0x000fe4000f8e96cc */
[----:B------:R-:W-:-:S02]  /*8b40*/  FMNMX.FTZ R15, R207, R15, !PT ;  /* 0x0000000fcf0f7209 */ /* 0x000fc40007810000 */
[----:B------:R-:W-:Y:S02]  /*8b50*/  FMNMX.FTZ R16, R182, R16, !PT ;  /* 0x00000010b6107209 */ /* 0x000fe40007810000 */
[----:B------:R-:W-:Y:S01]  /*8b60*/  LOP3.LUT R6, R19, UR9, R24, 0x96, !PT ;  /* 0x0000000913067c12 */ /* 0x000fe2000f8e9618 */
[----:B------:R-:W-:Y:S01]  /*8b70*/  IMAD.WIDE.U32 R24, R13, -0x2daee0ad, RZ ;  /* 0xd2511f530d187825 */ /* 0x000fe200078e00ff */
[----:B------:R-:W-:Y:S01]  /*8b80*/  FMNMX.FTZ R15, R191, R15, !PT ;  /* 0x0000000fbf0f7209 */ /* 0x000fe20007810000 */
[----:B------:R-:W4:Y:S01]  /*8b90*/  SHFL.BFLY PT, R13, R16, 0x2, 0x1f ;  /* 0x0c401f00100d7f89 */ /* 0x000f2200000e0000 */
[----:B-1----:R-:W-:Y:S01]  /*8ba0*/  FMNMX.FTZ R5, R7, R5, !PT ;  /* 0x0000000507057209 */ /* 0x002fe20007810000 */
[----:B------:R-:W-:Y:S01]  /*8bb0*/  IMAD.WIDE.U32 R26, R6, -0x2daee0ad, RZ ;  /* 0xd2511f53061a7825 */ /* 0x000fe200078e00ff */
[----:B------:R-:W-:Y:S02]  /*8bc0*/  FMNMX.FTZ R15, R197, R15, !PT ;  /* 0x0000000fc50f7209 */ /* 0x000fe40007810000 */
[----:B------:R-:W-:Y:S01]  /*8bd0*/  LOP3.LUT R22, R33, UR11, R184, 0x96, !PT ;  /* 0x0000000b21167c12 */ /* 0x000fe2000f8e96b8 */
[----:B------:R-:W1:Y:S01]  /*8be0*/  SHFL.BFLY PT, R208, R5, 0x1, 0x1f ;  /* 0x0c201f0005d07f89 */ /* 0x000e6200000e0000 */
[----:B------:R-:W-:-:S02]  /*8bf0*/  LOP3.LUT R32, R217, UR9, R32, 0x96, !PT ;  /* 0x00000009d9207c12 */ /* 0x000fc4000f8e9620 */
[----:B------:R-:W-:Y:S01]  /*8c00*/  FMNMX.FTZ R15, R201, R15, !PT ;  /* 0x0000000fc90f7209 */ /* 0x000fe20007810000 */
[----:B------:R-:W-:Y:S01]  /*8c10*/  IMAD.WIDE.U32 R22, R22, -0x2daee0ad, RZ ;  /* 0xd2511f5316167825 */ /* 0x000fe200078e00ff */
[----:B---3--:R-:W-:Y:S02]  /*8c20*/  FMNMX.FTZ R209, R10, R209, !PT ;  /* 0x000000d10ad17209 */ /* 0x008fe40007810000 */
[----:B------:R-:W-:Y:S01]  /*8c30*/  FMNMX.FTZ R15, R200, R15, !PT ;  /* 0x0000000fc80f7209 */ /* 0x000fe20007810000 */
[----:B------:R-:W-:Y:S01]  /*8c40*/  IMAD.WIDE.U32 R32, R32, -0x2daee0ad, RZ ;  /* 0xd2511f5320207825 */ /* 0x000fe200078e00ff */
[----:B------:R-:W-:Y:S02]  /*8c50*/  LOP3.LUT R6, R25, UR8, R20, 0x96, !PT ;  /* 0x0000000819067c12 */ /* 0x000fe4000f8e9614 */
[----:B------:R-:W-:Y:S01]  /*8c60*/  FMNMX.FTZ R15, R67, R15, !PT ;  /* 0x0000000f430f7209 */ /* 0x000fe20007810000 */
[----:B------:R-:W-:Y:S01]  /*8c70*/  FMUL.FTZ R66, R209, c[0x0][0x23c] ;  /* 0x00008f00d1427a20 */ /* 0x000fe20000410000 */
[----:B------:R-:W-:Y:S01]  /*8c80*/  LOP3.LUT R22, R33, UR6, R22, 0x96, !PT ;  /* 0x0000000621167c12 */ /* 0x000fe2000f8e9616 */
[----:B------:R-:W-:Y:S01]  /*8c90*/  IMAD.WIDE.U32 R6, R6, -0x326172a9, RZ ;  /* 0xcd9e8d5706067825 */ /* 0x000fe200078e00ff */
[----:B------:R-:W-:-:S02]  /*8ca0*/  FSETP.NEU.FTZ.AND P6, PT, R209, -INF , PT ;  /* 0xff800000d100780b */ /* 0x000fc40003fdd000 */
[----:B------:R-:W-:Y:S01]  /*8cb0*/  LOP3.LUT R34, R23, UR8, R34, 0x96, !PT ;  /* 0x0000000817227c12 */ /* 0x000fe2000f8e9622 */
[----:B------:R-:W-:Y:S01]  /*8cc0*/  IMAD.WIDE.U32 R22, R22, -0x326172a9, RZ ;  /* 0xcd9e8d5716167825 */ /* 0x000fe200078e00ff */
[----:B------:R-:W-:Y:S02]  /*8cd0*/  LOP3.LUT R24, R27, UR6, R24, 0x96, !PT ;  /* 0x000000061b187c12 */ /* 0x000fe4000f8e9618 */
[----:B------:R-:W-:Y:S01]  /*8ce0*/  FMNMX.FTZ R15, R175, R15, !PT ;  /* 0x0000000faf0f7209 */ /* 0x000fe20007810000 */
[----:B------:R-:W-:Y:S01]  /*8cf0*/  IMAD.WIDE.U32 R34, R34, -0x326172a9, RZ ;  /* 0xcd9e8d5722227825 */ /* 0x000fe200078e00ff */
[----:B------:R-:W-:Y:S02]  /*8d00*/  FSEL R66, R66, RZ, P6 ;  /* 0x000000ff42427208 */ /* 0x000fe40003000000 */
[----:B------:R-:W-:Y:S01]  /*8d10*/  FMNMX.FTZ R15, R174, R15, !PT ;  /* 0x0000000fae0f7209 */ /* 0x000fe20007810000 */
[----:B------:R-:W-:Y:S01]  /*8d20*/  IMAD.WIDE.U32 R24, R24, -0x326172a9, RZ ;  /* 0xcd9e8d5718187825 */ /* 0x000fe200078e00ff */
[----:B------:R-:W-:-:S02]  /*8d30*/  LOP3.LUT R19, R22, 0xffff, RZ, 0xc0, !PT ;  /* 0x0000ffff16137812 */ /* 0x000fc400078ec0ff */
[----:B----4-:R-:W-:Y:S01]  /*8d40*/  FMNMX.FTZ R13, R16, R13, !PT ;  /* 0x0000000d100d7209 */ /* 0x010fe20007810000 */
[----:B------:R-:W-:Y:S01]  /*8d50*/  FFMA.FTZ R48, R0, c[0x0][0x23c], -R66 ;  /* 0x00008f0000307a23 */ /* 0x000fe20000010842 */
[----:B------:R-:W-:Y:S01]  /*8d60*/  SHF.R.U32.HI R16, RZ, 0x10, R22 ;  /* 0x00000010ff107819 */ /* 0x000fe20000011616 */
[----:B------:R-:W-:Y:S01]  /*8d70*/  FFMA.FTZ R47, R44, c[0x0][0x23c], -R66 ;  /* 0x00008f002c2f7a23 */ /* 0x000fe20000010842 */
[----:B------:R-:W-:Y:S01]  /*8d80*/  LOP3.LUT R33, R7, UR7, R18, 0x96, !PT ;  /* 0x0000000707217c12 */ /* 0x000fe2000f8e9612 */
[--C-:B------:R-:W-:Y:S01]  /*8d90*/  FFMA.FTZ R50, R192, c[0x0][0x23c], -R66.reuse ;  /* 0x00008f00c0327a23 */ /* 0x100fe20000010842 */
[----:B------:R-:W-:Y:S01]  /*8da0*/  FMNMX.FTZ R0, R176, R15, !PT ;  /* 0x0000000fb0007209 */ /* 0x000fe20007810000 */
[----:B------:R-:W-:Y:S01]  /*8db0*/  FFMA.FTZ R49, R193, c[0x0][0x23c], -R66 ;  /* 0x00008f00c1317a23 */ /* 0x000fe20000010842 */
[----:B------:R-:W-:Y:S01]  /*8dc0*/  LOP3.LUT R7, R25, UR17, R6, 0x96, !PT ;  /* 0x0000001119077c12 */ /* 0x000fe2000f8e9606 */
[----:B------:R-:W-:Y:S01]  /*8dd0*/  MUFU.EX2 R48, R48 ;  /* 0x0000003000307308 */ /* 0x000fe20000000800 */
[----:B------:R-:W-:Y:S01]  /*8de0*/  SHF.R.U32.HI R19, RZ, 0x8, R19 ;  /* 0x00000008ff137819 */ /* 0x000fe20000011613 */
[----:B------:R-:W-:Y:S01]  /*8df0*/  IMAD.MOV.U32 R192, RZ, RZ, R26 ;  /* 0x000000ffffc07224 */ /* 0x000fe200078e001a */
[----:B------:R-:W-:Y:S01]  /*8e00*/  LOP3.LUT R6, R22, 0xff, RZ, 0xc0, !PT ;  /* 0x000000ff16067812 */ /* 0x000fe200078ec0ff */
[----:B------:R-:W-:Y:S01]  /*8e10*/  IMAD.MOV.U32 R193, RZ, RZ, R27 ;  /* 0x000000ffffc17224 */ /* 0x000fe200078e001b */
[----:B-1----:R-:W-:-:S02]  /*8e20*/  FMNMX.FTZ R208, R5, R208, !PT ;  /* 0x000000d005d07209 */ /* 0x002fc40007810000 */
[----:B------:R-:W-:Y:S01]  /*8e30*/  LOP3.LUT R5, R16, 0xff, RZ, 0xc0, !PT ;  /* 0x000000ff10057812 */ /* 0x000fe200078ec0ff */
[----:B------:R-:W-:Y:S01]  /*8e40*/  MUFU.EX2 R47, R47 ;  /* 0x0000002f002f7308 */ /* 0x000fe20000000800 */
[----:B------:R-:W1:Y:S01]  /*8e50*/  SHFL.BFLY PT, R16, R0, 0x2, 0x1f ;  /* 0x0c401f0000107f89 */ /* 0x000e6200000e0000 */
[----:B------:R-:W-:Y:S01]  /*8e60*/  PRMT R6, R6, 0x5410, R19 ;  /* 0x0000541006067816 */ /* 0x000fe20000000013 */
[----:B------:R-:W-:Y:S01]  /*8e70*/  FMUL.FTZ R58, R208, c[0x0][0x23c] ;  /* 0x00008f00d03a7a20 */ /* 0x000fe20000410000 */
[----:B------:R-:W-:Y:S01]  /*8e80*/  LOP3.LUT R20, R24, 0xffff, RZ, 0xc0, !PT ;  /* 0x0000ffff18147812 */ /* 0x000fe200078ec0ff */
[----:B------:R-:W3:Y:S01]  /*8e90*/  SHFL.BFLY PT, R19, R13, 0x1, 0x1f ;  /* 0x0c201f000d137f89 */ /* 0x000ee200000e0000 */
[----:B------:R-:W-:Y:S02]  /*8ea0*/  FSETP.NEU.FTZ.AND P5, PT, R208, -INF , PT ;  /* 0xff800000d000780b */ /* 0x000fe40003fbd000 */
[----:B------:R-:W-:Y:S01]  /*8eb0*/  LOP3.LUT R10, R24, 0xff, RZ, 0xc0, !PT ;  /* 0x000000ff180a7812 */ /* 0x000fe200078ec0ff */
[----:B------:R-:W-:Y:S01]  /*8ec0*/  MUFU.EX2 R50, R50 ;  /* 0x0000003200327308 */ /* 0x000fe20000000800 */
[----:B------:R-:W-:-:S02]  /*8ed0*/  SHF.R.U32.HI R20, RZ, 0x8, R20 ;  /* 0x00000008ff147819 */ /* 0x000fc40000011614 */
[----:B------:R-:W-:Y:S02]  /*8ee0*/  LOP3.LUT R15, R23, UR17, R34, 0x96, !PT ;  /* 0x00000011170f7c12 */ /* 0x000fe4000f8e9622 */
[----:B------:R-:W-:Y:S02]  /*8ef0*/  FSEL R58, R58, RZ, P5 ;  /* 0x000000ff3a3a7208 */ /* 0x000fe40002800000 */
[----:B------:R-:W-:Y:S01]  /*8f00*/  SHF.R.U32.HI R18, RZ, 0x10, R24 ;  /* 0x00000010ff127819 */ /* 0x000fe20000011618 */
[----:B------:R-:W-:Y:S01]  /*8f10*/  MUFU.EX2 R49, R49 ;  /* 0x0000003100317308 */ /* 0x000fe20000000800 */
[----:B------:R-:W-:Y:S01]  /*8f20*/  PRMT R10, R10, 0x5410, R20 ;  /* 0x000054100a0a7816 */ /* 0x000fe20000000014 */
[--C-:B------:R-:W-:Y:S01]  /*8f30*/  FFMA.FTZ R46, R9, c[0x0][0x23c], -R58.reuse ;  /* 0x00008f00092e7a23 */ /* 0x100fe2000001083a */
[C---:B------:R-:W-:Y:S01]  /*8f40*/  LOP3.LUT R20, R15.reuse, 0xffff, RZ, 0xc0, !PT ;  /* 0x0000ffff0f147812 */ /* 0x040fe200078ec0ff */
[--C-:B------:R-:W-:Y:S01]  /*8f50*/  FFMA.FTZ R45, R12, c[0x0][0x23c], -R58.reuse ;  /* 0x00008f000c2d7a23 */ /* 0x100fe2000001083a */
[----:B------:R-:W-:Y:S01]  /*8f60*/  LOP3.LUT R9, R18, 0xff, RZ, 0xc0, !PT ;  /* 0x000000ff12097812 */ /* 0x000fe200078ec0ff */
[----:B------:R-:W-:Y:S01]  /*8f70*/  FFMA.FTZ R44, R2, c[0x0][0x23c], -R58 ;  /* 0x00008f00022c7a23 */ /* 0x000fe2000001083a */
[----:B------:R-:W-:Y:S01]  /*8f80*/  SHF.R.U32.HI R17, RZ, 0x18, R24 ;  /* 0x00000018ff117819 */ /* 0x000fe20000011618 */
[----:B------:R-:W-:Y:S01]  /*8f90*/  FFMA.FTZ R43, R28, c[0x0][0x23c], -R58 ;  /* 0x00008f001c2b7a23 */ /* 0x000fe2000001083a */
[----:B------:R-:W-:Y:S01]  /*8fa0*/  SHF.R.U32.HI R18, RZ, 0x8, R20 ;  /* 0x00000008ff127819 */ /* 0x000fe20000011614 */
[----:B------:R-:W-:Y:S01]  /*8fb0*/  MUFU.EX2 R46, R46 ;  /* 0x0000002e002e7308 */ /* 0x000fe20000000800 */
[----:B------:R-:W-:Y:S01]  /*8fc0*/  LOP3.LUT R12, R15, 0xff, RZ, 0xc0, !PT ;  /* 0x000000ff0f0c7812 */ /* 0x000fe200078ec0ff */
[----:B------:R-:W-:Y:S01]  /*8fd0*/  LDSM.16.MT88.4 R28, [R212+0x9000] ;  /* 0x00900000d41c783b */ /* 0x000fe20000004200 */
[----:B-1----:R-:W-:Y:S01]  /*8fe0*/  FMNMX.FTZ R0, R0, R16, !PT ;  /* 0x0000001000007209 */ /* 0x002fe20007810000 */
[----:B------:R-:W-:Y:S01]  /*8ff0*/  FFMA.FTZ R196, R196, c[0x0][0x23c], -R58 ;  /* 0x00008f00c4c47a23 */ /* 0x000fe2000001083a */
[----:B---3--:R-:W-:Y:S01]  /*9000*/  FMNMX.FTZ R2, R13, R19, !PT ;  /* 0x000000130d027209 */ /* 0x008fe20007810000 */
[----:B------:R-:W-:Y:S01]  /*9010*/  LDSM.16.MT88.4 R24, [R214+0xa000] ;  /* 0x00a00000d618783b */ /* 0x000fe20000004200 */
[----:B------:R-:W-:Y:S01]  /*9020*/  PRMT R9, R9, 0x5410, R17 ;  /* 0x0000541009097816 */ /* 0x000fe20000000011 */
[----:B------:R-:W-:Y:S01]  /*9030*/  MUFU.EX2 R44, R44 ;  /* 0x0000002c002c7308 */ /* 0x000fe20000000800 */
[----:B------:R-:W-:Y:S01]  /*9040*/  PRMT R13, R12, 0x5410, R18 ;  /* 0x000054100c0d7816 */ /* 0x000fe20000000012 */
[C---:B------:R-:W-:Y:S01]  /*9050*/  FMUL.FTZ R183, R2.reuse, c[0x0][0x23c] ;  /* 0x00008f0002b77a20 */ /* 0x040fe20000410000 */
[--C-:B------:R-:W-:Y:S01]  /*9060*/  SHF.R.U32.HI R12, RZ, 0x10, R15.reuse ;  /* 0x00000010ff0c7819 */ /* 0x100fe2000001160f */
[--C-:B------:R-:W-:Y:S01]  /*9070*/  FFMA.FTZ R203, R203, c[0x0][0x23c], -R58.reuse ;  /* 0x00008f00cbcb7a23 */ /* 0x100fe2000001083a */
[----:B------:R-:W-:Y:S01]  /*9080*/  SHF.R.U32.HI R17, RZ, 0x18, R15 ;  /* 0x00000018ff117819 */ /* 0x000fe2000001160f */
[----:B------:R-:W-:Y:S01]  /*9090*/  FFMA.FTZ R177, R177, c[0x0][0x23c], -R58 ;  /* 0x00008f00b1b17a23 */ /* 0x000fe2000001083a */
[----:B------:R-:W1:Y:S01]  /*90a0*/  SHFL.BFLY PT, R15, R0, 0x1, 0x1f ;  /* 0x0c201f00000f7f89 */ /* 0x000e6200000e0000 */
[----:B------:R-:W-:Y:S01]  /*90b0*/  FSETP.NEU.FTZ.AND P1, PT, R2, -INF , PT ;  /* 0xff8000000200780b */ /* 0x000fe20003f3d000 */
[----:B------:R-:W3:Y:S01]  /*90c0*/  MUFU.EX2 R43, R43 ;  /* 0x0000002b002b7308 */ /* 0x000ee20000000800 */
[----:B------:R-:W-:-:S02]  /*90d0*/  LOP3.LUT R16, R7, 0xffff, RZ, 0xc0, !PT ;  /* 0x0000ffff07107812 */ /* 0x000fc400078ec0ff */
[----:B------:R-:W-:Y:S02]  /*90e0*/  FSEL R183, R183, RZ, P1 ;  /* 0x000000ffb7b77208 */ /* 0x000fe40000800000 */
[----:B------:R-:W-:Y:S02]  /*90f0*/  LOP3.LUT R12, R12, 0xff, RZ, 0xc0, !PT ;  /* 0x000000ff0c0c7812 */ /* 0x000fe400078ec0ff */
[----:B------:R-:W-:Y:S01]  /*9100*/  SHF.R.U32.HI R21, RZ, 0x18, R22 ;  /* 0x00000018ff157819 */ /* 0x000fe20000011616 */
[--C-:B------:R-:W-:Y:S01]  /*9110*/  FFMA.FTZ R42, R14, c[0x0][0x23c], -R183.reuse ;  /* 0x00008f000e2a7a23 */ /* 0x100fe200000108b7 */
[----:B------:R-:W-:Y:S01]  /*9120*/  SHF.R.U32.HI R14, RZ, 0x8, R16 ;  /* 0x00000008ff0e7819 */ /* 0x000fe20000011610 */
[----:B------:R-:W-:Y:S01]  /*9130*/  FFMA.FTZ R40, R51, c[0x0][0x23c], -R183 ;  /* 0x00008f0033287a23 */ /* 0x000fe200000108b7 */
[----:B------:R-:W-:Y:S01]  /*9140*/  SHF.R.U32.HI R16, RZ, 0x10, R7 ;  /* 0x00000010ff107819 */ /* 0x000fe20000011607 */
[----:B------:R-:W-:Y:S01]  /*9150*/  FFMA.FTZ R51, R52, c[0x0][0x23c], -R183 ;  /* 0x00008f0034337a23 */ /* 0x000fe200000108b7 */
[----:B------:R-:W-:Y:S01]  /*9160*/  PRMT R12, R12, 0x5410, R17 ;  /* 0x000054100c0c7816 */ /* 0x000fe20000000011 */
[----:B------:R-:W4:Y:S01]  /*9170*/  MUFU.EX2 R45, R45 ;  /* 0x0000002d002d7308 */ /* 0x000f220000000800 */
[----:B------:R-:W-:Y:S01]  /*9180*/  LOP3.LUT R17, R7, 0xff, RZ, 0xc0, !PT ;  /* 0x000000ff07117812 */ /* 0x000fe200078ec0ff */
[----:B------:R-:W-:Y:S01]  /*9190*/  FFMA.FTZ R41, R11, c[0x0][0x23c], -R183 ;  /* 0x00008f000b297a23 */ /* 0x000fe200000108b7 */
[----:B------:R-:W-:Y:S01]  /*91a0*/  SHF.R.U32.HI R7, RZ, 0x18, R7 ;  /* 0x00000018ff077819 */ /* 0x000fe20000011607 */
[----:B------:R-:W-:Y:S01]  /*91b0*/  FFMA.FTZ R236, R236, c[0x0][0x23c], -R183 ;  /* 0x00008f00ecec7a23 */ /* 0x000fe200000108b7 */
[----:B------:R-:W-:-:S02]  /*91c0*/  LOP3.LUT R16, R16, 0xff, RZ, 0xc0, !PT ;  /* 0x000000ff10107812 */ /* 0x000fc400078ec0ff */
[----:B------:R-:W-:Y:S01]  /*91d0*/  PRMT R17, R17, 0x5410, R14 ;  /* 0x0000541011117816 */ /* 0x000fe2000000000e */
[----:B------:R-:W-:Y:S01]  /*91e0*/  MUFU.EX2 R40, R40 ;  /* 0x0000002800287308 */ /* 0x000fe20000000800 */
[----:B-1----:R-:W-:Y:S02]  /*91f0*/  FMNMX.FTZ R0, R0, R15, !PT ;  /* 0x0000000f00007209 */ /* 0x002fe40007810000 */
[----:B------:R-:W-:Y:S02]  /*9200*/  PRMT R16, R16, 0x5410, R7 ;  /* 0x0000541010107816 */ /* 0x000fe40000000007 */
[----:B------:R-:W-:Y:S01]  /*9210*/  FSEL R14, R209, RZ, P6 ;  /* 0x000000ffd10e7208 */ /* 0x000fe20003000000 */
[C---:B------:R-:W-:Y:S01]  /*9220*/  FMUL.FTZ R7, R0.reuse, c[0x0][0x23c] ;  /* 0x00008f0000077a20 */ /* 0x040fe20000410000 */
[----:B------:R-:W-:Y:S01]  /*9230*/  FSETP.NEU.FTZ.AND P0, PT, R0, -INF , PT ;  /* 0xff8000000000780b */ /* 0x000fe20003f1d000 */
[----:B------:R-:W-:Y:S01]  /*9240*/  MUFU.EX2 R51, R51 ;  /* 0x0000003300337308 */ /* 0x000fe20000000800 */
[----:B--2---:R-:W-:Y:S01]  /*9250*/  PRMT R63, R63, 0x7054, R63 ;  /* 0x000070543f3f7816 */ /* 0x004fe2000000003f */
[----:B------:R-:W-:Y:S01]  /*9260*/  FADD.FTZ R14, R168, -R14 ;  /* 0x8000000ea80e7221 */ /* 0x000fe20000010000 */
[----:B------:R-:W-:-:S02]  /*9270*/  FSEL R168, R7, RZ, P0 ;  /* 0x000000ff07a87208 */ /* 0x000fc40000000000 */
[----:B------:R-:W-:Y:S01]  /*9280*/  PRMT R5, R5, 0x5410, R21 ;  /* 0x0000541005057816 */ /* 0x000fe20000000015 */
[--C-:B------:R-:W-:Y:S01]  /*9290*/  HSET2.LE.AND R6, R6, R63.reuse, PT ;  /* 0x0000003f06067233 */ /* 0x100fe20003803000 */
[----:B---3--:R-:W-:Y:S01]  /*92a0*/  F2FP.BF16.PACK_AB R7, R43, R44 ;  /* 0x0000002c2b07723e */ /* 0x008fe200000010ff */
[--C-:B------:R-:W-:Y:S01]  /*92b0*/  FFMA.FTZ R52, R4, c[0x0][0x23c], -R168.reuse ;  /* 0x00008f0004347a23 */ /* 0x100fe200000108a8 */
[----:B------:R-:W-:Y:S01]  /*92c0*/  FSEL R4, R0, RZ, P0 ;  /* 0x000000ff00047208 */ /* 0x000fe20000000000 */
[----:B------:R-:W-:Y:S01]  /*92d0*/  FFMA.FTZ R57, R8, c[0x0][0x23c], -R168 ;  /* 0x00008f0008397a23 */ /* 0x000fe200000108a8 */
[--C-:B------:R-:W-:Y:S01]  /*92e0*/  HSET2.LE.AND R5, R5, R63.reuse, PT ;  /* 0x0000003f05057233 */ /* 0x100fe20003803000 */
[----:B------:R-:W-:Y:S01]  /*92f0*/  FSEL R15, R2, RZ, P1 ;  /* 0x000000ff020f7208 */ /* 0x000fe20000800000 */
[----:B------:R-:W-:Y:S01]  /*9300*/  FMUL.FTZ R14, R14, c[0x0][0x23c] ;  /* 0x00008f000e0e7a20 */ /* 0x000fe20000410000 */
[----:B------:R-:W-:Y:S01]  /*9310*/  FSEL R11, R208, RZ, P5 ;  /* 0x000000ffd00b7208 */ /* 0x000fe20002800000 */
[----:B------:R-:W-:Y:S01]  /*9320*/  FADD.FTZ R8, R165, -R4 ;  /* 0x80000004a5087221 */ /* 0x000fe20000010000 */
[----:B------:R-:W-:Y:S01]  /*9330*/  F2FP.BF16.PACK_AB R4, R47, R48 ;  /* 0x000000302f04723e */ /* 0x000fe200000010ff */
[----:B------:R-:W-:Y:S01]  /*9340*/  FADD.FTZ R15, R166, -R15 ;  /* 0x8000000fa60f7221 */ /* 0x000fe20000010000 */
[----:B------:R-:W-:Y:S01]  /*9350*/  LOP3.LUT R7, R5, R7, RZ, 0xc0, !PT ;  /* 0x0000000705077212 */ /* 0x000fe200078ec0ff */
[----:B------:R1:W2:Y:S01]  /*9360*/  MUFU.EX2 R62, R14 ;  /* 0x0000000e003e7308 */ /* 0x0002a20000000800 */
[----:B------:R-:W-:Y:S01]  /*9370*/  LOP3.LUT R6, R6, R4, RZ, 0xc0, !PT ;  /* 0x0000000406067212 */ /* 0x000fe200078ec0ff */
[--C-:B------:R-:W-:Y:S01]  /*9380*/  HSET2.LE.AND R4, R13, R63.reuse, PT ;  /* 0x0000003f0d047233 */ /* 0x100fe20003803000 */
[----:B------:R-:W-:Y:S01]  /*9390*/  F2FP.BF16.PACK_AB R5, R49, R50 ;  /* 0x000000323105723e */ /* 0x000fe200000010ff */
[----:B------:R-:W-:Y:S01]  /*93a0*/  FMUL.FTZ R60, R15, c[0x0][0x23c] ;  /* 0x00008f000f3c7a20 */ /* 0x000fe20000410000 */
[--C-:B------:R-:W-:Y:S01]  /*93b0*/  HSET2.LE.AND R10, R10, R63.reuse, PT ;  /* 0x0000003f0a0a7233 */ /* 0x100fe20003803000 */
[--C-:B------:R-:W-:Y:S01]  /*93c0*/  FFMA.FTZ R56, R55, c[0x0][0x23c], -R168.reuse ;  /* 0x00008f0037387a23 */ /* 0x100fe200000108a8 */
[----:B------:R-:W-:Y:S01]  /*93d0*/  LOP3.LUT R4, R4, R5, RZ, 0xc0, !PT ;  /* 0x0000000504047212 */ /* 0x000fe200078ec0ff */
[--C-:B------:R-:W-:Y:S01]  /*93e0*/  HSET2.LE.AND R5, R12, R63.reuse, PT ;  /* 0x0000003f0c057233 */ /* 0x100fe20003803000 */
[----:B----4-:R-:W-:Y:S01]  /*93f0*/  F2FP.BF16.PACK_AB R12, R45, R46 ;  /* 0x0000002e2d0c723e */ /* 0x010fe200000010ff */
[----:B------:R-:W-:Y:S01]  /*9400*/  FFMA.FTZ R55, R59, c[0x0][0x23c], -R168 ;  /* 0x00008f003b377a23 */ /* 0x000fe200000108a8 */
[----:B------:R-:W-:Y:S01]  /*9410*/  MUFU.EX2 R42, R42 ;  /* 0x0000002a002a7308 */ /* 0x000fe20000000800 */
[----:B------:R-:W-:Y:S01]  /*9420*/  FADD.FTZ R11, R167, -R11 ;  /* 0x8000000ba70b7221 */ /* 0x000fe20000010000 */
[----:B------:R-:W-:Y:S01]  /*9430*/  LOP3.LUT R5, R5, R12, RZ, 0xc0, !PT ;  /* 0x0000000c05057212 */ /* 0x000fe200078ec0ff */
[----:B------:R-:W-:Y:S01]  /*9440*/  FMUL.FTZ R8, R8, c[0x0][0x23c] ;  /* 0x00008f0008087a20 */ /* 0x000fe20000410000 */
[--C-:B------:R-:W-:Y:S01]  /*9450*/  HSET2.LE.AND R9, R9, R63.reuse, PT ;  /* 0x0000003f09097233 */ /* 0x100fe20003803000 */
[----:B-1----:R-:W1:Y:S01]  /*9460*/  LDSM.16.MT88.4 R12, [R214+0x9000] ;  /* 0x00900000d60c783b */ /* 0x002e620000004200 */
[----:B------:R-:W-:Y:S01]  /*9470*/  FMUL.FTZ R11, R11, c[0x0][0x23c] ;  /* 0x00008f000b0b7a20 */ /* 0x000fe20000410000 */
[----:B------:R-:W-:Y:S01]  /*9480*/  HSET2.LE.AND R17, R17, R63, PT ;  /* 0x0000003f11117233 */ /* 0x000fe20003803000 */
[----:B------:R-:W-:Y:S01]  /*9490*/  MUFU.EX2 R56, R56 ;  /* 0x0000003800387308 */ /* 0x000fe20000000800 */
[-C--:B--2---:R-:W-:Y:S01]  /*94a0*/  FMUL.FTZ R160, R160, R62.reuse ;  /* 0x0000003ea0a07220 */ /* 0x084fe20000410000 */
[----:B------:R-:W2:Y:S01]  /*94b0*/  LDSM.16.MT88.4 R20, [R212+0xa000] ;  /* 0x00a00000d414783b */ /* 0x000ea20000004200 */
[-C--:B------:R-:W-:Y:S01]  /*94c0*/  FMUL.FTZ R161, R161, R62.reuse ;  /* 0x0000003ea1a17220 */ /* 0x080fe20000410000 */
[----:B------:R-:W-:Y:S01]  /*94d0*/  LOP3.LUT R34, R35, UR7, R216, 0x96, !PT ;  /* 0x0000000723227c12 */ /* 0x000fe2000f8e96d8 */
[----:B------:R-:W-:-:S02]  /*94e0*/  FMUL.FTZ R148, R148, R62 ;  /* 0x0000003e94947220 */ /* 0x000fc40000410000 */
[-C--:B------:R-:W-:Y:S01]  /*94f0*/  FMUL.FTZ R149, R149, R62.reuse ;  /* 0x0000003e95957220 */ /* 0x080fe20000410000 */
[----:B------:R-:W-:Y:S01]  /*9500*/  MUFU.EX2 R55, R55 ;  /* 0x0000003700377308 */ /* 0x000fe20000000800 */
[-C--:B------:R-:W-:Y:S02]  /*9510*/  FMUL.FTZ R68, R68, R62.reuse ;  /* 0x0000003e44447220 */ /* 0x080fe40000410000 */
[-C--:B------:R-:W-:Y:S02]  /*9520*/  FMUL.FTZ R69, R69, R62.reuse ;  /* 0x0000003e45457220 */ /* 0x080fe40000410000 */
[-C--:B------:R-:W-:Y:S02]  /*9530*/  FMUL.FTZ R136, R136, R62.reuse ;  /* 0x0000003e88887220 */ /* 0x080fe40000410000 */
[----:B------:R-:W-:Y:S01]  /*9540*/  FMUL.FTZ R137, R137, R62 ;  /* 0x0000003e89897220 */ /* 0x000fe20000410000 */
[----:B------:R-:W-:Y:S01]  /*9550*/  MUFU.EX2 R41, R41 ;  /* 0x0000002900297308 */ /* 0x000fe20000000800 */
[----:B------:R-:W-:-:S02]  /*9560*/  FFMA.FTZ R165, R252, c[0x0][0x23c], -R183 ;  /* 0x00008f00fca57a23 */ /* 0x000fc400000108b7 */
[----:B------:R-:W-:Y:S02]  /*9570*/  FFMA.FTZ R167, R211, c[0x0][0x23c], -R183 ;  /* 0x00008f00d3a77a23 */ /* 0x000fe400000108b7 */
[--C-:B------:R-:W-:Y:S02]  /*9580*/  FFMA.FTZ R187, R187, c[0x0][0x23c], -R168.reuse ;  /* 0x00008f00bbbb7a23 */ /* 0x100fe400000108a8 */
[----:B------:R-:W-:Y:S01]  /*9590*/  FFMA.FTZ R166, R207, c[0x0][0x23c], -R168 ;  /* 0x00008f00cfa67a23 */ /* 0x000fe200000108a8 */
[----:B------:R-:W-:Y:S01]  /*95a0*/  MUFU.EX2 R52, R52 ;  /* 0x0000003400347308 */ /* 0x000fe20000000800 */
[-C--:B------:R-:W-:Y:S02]  /*95b0*/  FMUL.FTZ R80, R80, R62.reuse ;  /* 0x0000003e50507220 */ /* 0x080fe40000410000 */
[-C--:B------:R-:W-:Y:S02]  /*95c0*/  FMUL.FTZ R81, R81, R62.reuse ;  /* 0x0000003e51517220 */ /* 0x080fe40000410000 */
[----:B------:R-:W-:-:S02]  /*95d0*/  FMUL.FTZ R84, R84, R62 ;  /* 0x0000003e54547220 */ /* 0x000fc40000410000 */
[-C--:B------:R-:W-:Y:S01]  /*95e0*/  FMUL.FTZ R85, R85, R62.reuse ;  /* 0x0000003e55557220 */ /* 0x080fe20000410000 */
[----:B------:R-:W-:Y:S01]  /*95f0*/  MUFU.EX2 R57, R57 ;  /* 0x0000003900397308 */ /* 0x000fe20000000800 */
[-C--:B------:R-:W-:Y:S02]  /*9600*/  FMUL.FTZ R96, R96, R62.reuse ;  /* 0x0000003e60607220 */ /* 0x080fe40000410000 */
[-C--:B------:R-:W-:Y:S02]  /*9610*/  FMUL.FTZ R97, R97, R62.reuse ;  /* 0x0000003e61617220 */ /* 0x080fe40000410000 */
[-C--:B------:R-:W-:Y:S02]  /*9620*/  FMUL.FTZ R100, R100, R62.reuse ;  /* 0x0000003e64647220 */ /* 0x080fe40000410000 */
[-C--:B------:R-:W-:Y:S01]  /*9630*/  FMUL.FTZ R101, R101, R62.reuse ;  /* 0x0000003e65657220 */ /* 0x080fe20000410000 */
[----:B------:R3:W4:Y:S01]  /*9640*/  MUFU.EX2 R61, R11 ;  /* 0x0000000b003d7308 */ /* 0x0007220000000800 */
[----:B------:R-:W-:-:S02]  /*9650*/  FMUL.FTZ R108, R108, R62 ;  /* 0x0000003e6c6c7220 */ /* 0x000fc40000410000 */
[-C--:B------:R-:W-:Y:S02]  /*9660*/  FMUL.FTZ R109, R109, R62.reuse ;  /* 0x0000003e6d6d7220 */ /* 0x080fe40000410000 */
[-C--:B------:R-:W-:Y:S02]  /*9670*/  FMUL.FTZ R112, R112, R62.reuse ;  /* 0x0000003e70707220 */ /* 0x080fe40000410000 */
[-C--:B------:R-:W-:Y:S01]  /*9680*/  FMUL.FTZ R113, R113, R62.reuse ;  /* 0x0000003e71717220 */ /* 0x080fe20000410000 */
[----:B------:R-:W1:Y:S01]  /*9690*/  MUFU.EX2 R60, R60 ;  /* 0x0000003c003c7308 */ /* 0x000e620000000800 */
[-C--:B------:R-:W-:Y:S02]  /*96a0*/  FMUL.FTZ R120, R120, R62.reuse ;  /* 0x0000003e78787220 */ /* 0x080fe40000410000 */
[-C--:B------:R-:W-:Y:S02]  /*96b0*/  FMUL.FTZ R121, R121, R62.reuse ;  /* 0x0000003e79797220 */ /* 0x080fe40000410000 */
[----:B------:R-:W-:-:S02]  /*96c0*/  FMUL.FTZ R132, R132, R62 ;  /* 0x0000003e84847220 */ /* 0x000fc40000410000 */
[----:B------:R-:W-:Y:S01]  /*96d0*/  FMUL.FTZ R133, R133, R62 ;  /* 0x0000003e85857220 */ /* 0x000fe20000410000 */
[----:B------:R2:W2:Y:S01]  /*96e0*/  MUFU.EX2 R59, R8 ;  /* 0x00000008003b7308 */ /* 0x0004a20000000800 */
[----:B---3--:R-:W-:Y:S01]  /*96f0*/  F2FP.BF16.PACK_AB R11, R51, R40 ;  /* 0x00000028330b723e */ /* 0x008fe200000010ff */
[-C--:B----4-:R-:W-:Y:S02]  /*9700*/  FMUL.FTZ R162, R162, R61.reuse ;  /* 0x0000003da2a27220 */ /* 0x090fe40000410000 */
[----:B------:R-:W-:Y:S01]  /*9710*/  FMUL.FTZ R163, R163, R61 ;  /* 0x0000003da3a37220 */ /* 0x000fe20000410000 */
[----:B------:R-:W-:Y:S01]  /*9720*/  LOP3.LUT R10, R10, R11, RZ, 0xc0, !PT ;  /* 0x0000000b0a0a7212 */ /* 0x000fe200078ec0ff */
[----:B------:R-:W-:Y:S01]  /*9730*/  FMUL.FTZ R150, R150, R61 ;  /* 0x0000003d96967220 */ /* 0x000fe20000410000 */
[----:B------:R-:W-:Y:S01]  /*9740*/  F2FP.BF16.PACK_AB R11, R55, R56 ;  /* 0x00000038370b723e */ /* 0x000fe200000010ff */
[-C--:B-1----:R-:W-:Y:S01]  /*9750*/  FMUL.FTZ R156, R156, R60.reuse ;  /* 0x0000003c9c9c7220 */ /* 0x082fe20000410000 */
[----:B------:R-:W-:Y:S01]  /*9760*/  MUFU.EX2 R165, R165 ;  /* 0x000000a500a57308 */ /* 0x000fe20000000800 */
[----:B------:R-:W-:Y:S01]  /*9770*/  FMUL.FTZ R157, R157, R60 ;  /* 0x0000003c9d9d7220 */ /* 0x000fe20000410000 */
[----:B------:R-:W-:Y:S01]  /*9780*/  LOP3.LUT R11, R9, R11, RZ, 0xc0, !PT ;  /* 0x0000000b090b7212 */ /* 0x000fe200078ec0ff */
[----:B------:R-:W-:Y:S01]  /*9790*/  HSET2.LE.AND R9, R16, R63, PT ;  /* 0x0000003f10097233 */ /* 0x000fe20003803000 */
[----:B------:R-:W-:Y:S01]  /*97a0*/  F2FP.BF16.PACK_AB R16, R57, R52 ;  /* 0x000000343910723e */ /* 0x000fe200000010ff */
[----:B------:R-:W-:Y:S01]  /*97b0*/  FMUL.FTZ R152, R152, R60 ;  /* 0x0000003c98987220 */ /* 0x000fe20000410000 */
[----:B------:R-:W-:Y:S01]  /*97c0*/  HMMA.16816.F32.BF16 R160, R4, R12, R160 ;  /* 0x0000000c04a0723c */ /* 0x000fe200000418a0 */
[----:B--2---:R-:W-:Y:S01]  /*97d0*/  F2FP.BF16.PACK_AB R8, R41, R42 ;  /* 0x0000002a2908723e */ /* 0x004fe200000010ff */
[-C--:B------:R-:W-:Y:S01]  /*97e0*/  FMUL.FTZ R158, R158, R59.reuse ;  /* 0x0000003b9e9e7220 */ /* 0x080fe20000410000 */
[----:B------:R-:W-:Y:S01]  /*97f0*/  LOP3.LUT R9, R9, R16, RZ, 0xc0, !PT ;  /* 0x0000001009097212 */ /* 0x000fe200078ec0ff */
[-C--:B------:R-:W-:Y:S01]  /*9800*/  FMUL.FTZ R159, R159, R59.reuse ;  /* 0x0000003b9f9f7220 */ /* 0x080fe20000410000 */
[----:B------:R-:W-:Y:S01]  /*9810*/  LOP3.LUT R8, R17, R8, RZ, 0xc0, !PT ;  /* 0x0000000811087212 */ /* 0x000fe200078ec0ff */
[----:B------:R-:W-:Y:S01]  /*9820*/  FMUL.FTZ R153, R153, R60 ;  /* 0x0000003c99997220 */ /* 0x000fe20000410000 */
[----:B------:R-:W1:Y:S01]  /*9830*/  LDSM.16.MT88.4 R16, [R214+0xb000] ;  /* 0x00b00000d610783b */ /* 0x000e620000004200 */
[-C--:B------:R-:W-:Y:S01]  /*9840*/  FMUL.FTZ R154, R154, R59.reuse ;  /* 0x0000003b9a9a7220 */ /* 0x080fe20000410000 */
[----:B------:R-:W2:Y:S01]  /*9850*/  MUFU.EX2 R167, R167 ;  /* 0x000000a700a77308 */ /* 0x000ea20000000800 */
[----:B------:R-:W-:-:S02]  /*9860*/  FMUL.FTZ R155, R155, R59 ;  /* 0x0000003b9b9b7220 */ /* 0x000fc40000410000 */
[-C--:B------:R-:W-:Y:S01]  /*9870*/  FMUL.FTZ R151, R151, R61.reuse ;  /* 0x0000003d97977220 */ /* 0x080fe20000410000 */
[C---:B------:R-:W-:Y:S01]  /*9880*/  HMMA.16816.F32.BF16 R156, R8.reuse, R12, R156 ;  /* 0x0000000c089c723c */ /* 0x040fe2000004189c */
[-C--:B------:R-:W-:Y:S02]  /*9890*/  FMUL.FTZ R70, R70, R61.reuse ;  /* 0x0000003d46467220 */ /* 0x080fe40000410000 */
[----:B------:R-:W-:Y:S01]  /*98a0*/  FMUL.FTZ R71, R71, R61 ;  /* 0x0000003d47477220 */ /* 0x000fe20000410000 */
[----:B------:R-:W-:Y:S01]  /*98b0*/  MUFU.EX2 R187, R187 ;  /* 0x000000bb00bb7308 */ /* 0x000fe20000000800 */
[-C--:B------:R-:W-:Y:S02]  /*98c0*/  FMUL.FTZ R72, R72, R60.reuse ;  /* 0x0000003c48487220 */ /* 0x080fe40000410000 */
[----:B------:R-:W-:Y:S01]  /*98d0*/  FMUL.FTZ R73, R73, R60 ;  /* 0x0000003c49497220 */ /* 0x000fe20000410000 */
[----:B------:R-:W-:Y:S01]  /*98e0*/  HMMA.16816.F32.BF16 R152, R8, R14, R152 ;  /* 0x0000000e0898723c */ /* 0x000fe20000041898 */
[----:B------:R-:W-:-:S02]  /*98f0*/  FMUL.FTZ R74, R74, R59 ;  /* 0x0000003b4a4a7220 */ /* 0x000fc40000410000 */
[-C--:B------:R-:W-:Y:S01]  /*9900*/  FMUL.FTZ R75, R75, R59.reuse ;  /* 0x0000003b4b4b7220 */ /* 0x080fe20000410000 */
[----:B------:R-:W-:Y:S01]  /*9910*/  MUFU.EX2 R166, R166 ;  /* 0x000000a600a67308 */ /* 0x000fe20000000800 */
[-C--:B------:R-:W-:Y:S02]  /*9920*/  FMUL.FTZ R76, R76, R60.reuse ;  /* 0x0000003c4c4c7220 */ /* 0x080fe40000410000 */
[-C--:B------:R-:W-:Y:S01]  /*9930*/  FMUL.FTZ R77, R77, R60.reuse ;  /* 0x0000003c4d4d7220 */ /* 0x080fe20000410000 */
[----:B------:R-:W-:Y:S01]  /*9940*/  HMMA.16816.F32.BF16 R148, R4, R14, R148 ;  /* 0x0000000e0494723c */ /* 0x000fe20000041894 */
[----:B------:R-:W3:Y:S01]  /*9950*/  LDSM.16.MT88.4 R12, [R212+0xb000] ;  /* 0x00b00000d40c783b */ /* 0x000ee20000004200 */
[-C--:B------:R-:W-:Y:S02]  /*9960*/  FMUL.FTZ R78, R78, R59.reuse ;  /* 0x0000003b4e4e7220 */ /* 0x080fe40000410000 */
[----:B------:R-:W-:Y:S01]  /*9970*/  FMUL.FTZ R79, R79, R59 ;  /* 0x0000003b4f4f7220 */ /* 0x000fe20000410000 */
[----:B------:R-:W-:Y:S01]  /*9980*/  MUFU.EX2 R196, R196 ;  /* 0x000000c400c47308 */ /* 0x000fe20000000800 */
[----:B------:R-:W-:-:S02]  /*9990*/  FMUL.FTZ R88, R88, R60 ;  /* 0x0000003c58587220 */ /* 0x000fc40000410000 */
[-C--:B------:R-:W-:Y:S01]  /*99a0*/  FMUL.FTZ R89, R89, R60.reuse ;  /* 0x0000003c59597220 */ /* 0x080fe20000410000 */
[-C--:B------:R-:W-:Y:S01]  /*99b0*/  HMMA.16816.F32.BF16 R68, R4, R28.reuse, R68 ;  /* 0x0000001c0444723c */ /* 0x080fe20000041844 */
[-C--:B------:R-:W-:Y:S02]  /*99c0*/  FMUL.FTZ R90, R90, R59.reuse ;  /* 0x0000003b5a5a7220 */ /* 0x080fe40000410000 */
[----:B------:R-:W-:Y:S01]  /*99d0*/  FMUL.FTZ R91, R91, R59 ;  /* 0x0000003b5b5b7220 */ /* 0x000fe20000410000 */
[----:B------:R-:W-:Y:S01]  /*99e0*/  MUFU.EX2 R203, R203 ;  /* 0x000000cb00cb7308 */ /* 0x000fe20000000800 */
[-C--:B------:R-:W-:Y:S02]  /*99f0*/  FMUL.FTZ R92, R92, R60.reuse ;  /* 0x0000003c5c5c7220 */ /* 0x080fe40000410000 */
[-C--:B------:R-:W-:Y:S01]  /*9a00*/  FMUL.FTZ R93, R93, R60.reuse ;  /* 0x0000003c5d5d7220 */ /* 0x080fe20000410000 */
[----:B------:R-:W-:Y:S01]  /*9a10*/  HMMA.16816.F32.BF16 R72, R8, R28, R72 ;  /* 0x0000001c0848723c */ /* 0x000fe20000041848 */
[----:B------:R-:W-:-:S02]  /*9a20*/  FMUL.FTZ R104, R104, R60 ;  /* 0x0000003c68687220 */ /* 0x000fc40000410000 */
[-C--:B------:R-:W-:Y:S02]  /*9a30*/  FMUL.FTZ R94, R94, R59.reuse ;  /* 0x0000003b5e5e7220 */ /* 0x080fe40000410000 */
[-C--:B------:R-:W-:Y:S02]  /*9a40*/  FMUL.FTZ R95, R95, R59.reuse ;  /* 0x0000003b5f5f7220 */ /* 0x080fe40000410000 */
[-C--:B------:R-:W-:Y:S01]  /*9a50*/  FMUL.FTZ R105, R105, R60.reuse ;  /* 0x0000003c69697220 */ /* 0x080fe20000410000 */
[----:B------:R-:W-:Y:S01]  /*9a60*/  HMMA.16816.F32.BF16 R76, R8, R30, R76 ;  /* 0x0000001e084c723c */ /* 0x000fe2000004184c */
[-C--:B------:R-:W-:Y:S02]  /*9a70*/  FMUL.FTZ R144, R144, R60.reuse ;  /* 0x0000003c90907220 */ /* 0x080fe40000410000 */
[----:B------:R-:W-:Y:S02]  /*9a80*/  FMUL.FTZ R145, R145, R60 ;  /* 0x0000003c91917220 */ /* 0x000fe40000410000 */
[----:B------:R-:W-:-:S02]  /*9a90*/  FMUL.FTZ R106, R106, R59 ;  /* 0x0000003b6a6a7220 */ /* 0x000fc40000410000 */
[-C--:B------:R-:W-:Y:S01]  /*9aa0*/  FMUL.FTZ R107, R107, R59.reuse ;  /* 0x0000003b6b6b7220 */ /* 0x080fe20000410000 */
[C---:B------:R-:W-:Y:S01]  /*9ab0*/  HMMA.16816.F32.BF16 R88, R8.reuse, R24, R88 ;  /* 0x000000180858723c */ /* 0x040fe20000041858 */
        /* <DEDUP_REMOVED lines=19> */
[----:B-1----:R-:W-:Y:S01]  /*9bf0*/  HMMA.16816.F32.BF16 R140, R8, R16, R140 ;  /* 0x00000010088c723c */ /* 0x002fe2000004188c */
[----:B------:R-:W-:-:S02]  /*9c00*/  FMUL.FTZ R130, R130, R59 ;  /* 0x0000003b82827220 */ /* 0x000fc40000410000 */
[----:B------:R-:W-:Y:S02]  /*9c10*/  FMUL.FTZ R131, R131, R59 ;  /* 0x0000003b83837220 */ /* 0x000fe40000410000 */
[----:B------:R-:W-:Y:S02]  /*9c20*/  IMAD.MOV.U32 R28, RZ, RZ, R192 ;  /* 0x000000ffff1c7224 */ /* 0x000fe400078e00c0 */
[-C--:B------:R-:W-:Y:S01]  /*9c30*/  FMUL.FTZ R138, R138, R61.reuse ;  /* 0x0000003d8a8a7220 */ /* 0x080fe20000410000 */
[----:B------:R-:W-:Y:S01]  /*9c40*/  HMMA.16816.F32.BF16 R116, R8, R18, R116 ;  /* 0x000000120874723c */ /* 0x000fe20000041874 */
[----:B------:R-:W-:Y:S02]  /*9c50*/  FMUL.FTZ R139, R139, R61 ;  /* 0x0000003d8b8b7220 */ /* 0x000fe40000410000 */
[----:B------:R-:W-:Y:S02]  /*9c60*/  FFMA.FTZ R192, R189, c[0x0][0x23c], -R183 ;  /* 0x00008f00bdc07a23 */ /* 0x000fe400000108b7 */
[----:B------:R-:W-:-:S02]  /*9c70*/  IMAD.MOV.U32 R29, RZ, RZ, R193 ;  /* 0x000000ffff1d7224 */ /* 0x000fc400078e00c1 */
[----:B------:R-:W-:Y:S01]  /*9c80*/  FFMA.FTZ R189, R194, c[0x0][0x23c], -R183 ;  /* 0x00008f00c2bd7a23 */ /* 0x000fe200000108b7 */
[C---:B---3--:R-:W-:Y:S01]  /*9c90*/  HMMA.16816.F32.BF16 R124, R8.reuse, R12, R124 ;  /* 0x0000000c087c723c */ /* 0x048fe2000004187c */
[--C-:B------:R-:W-:Y:S01]  /*9ca0*/  FFMA.FTZ R194, R251, c[0x0][0x23c], -R168.reuse ;  /* 0x00008f00fbc27a23 */ /* 0x100fe200000108a8 */
[----:B------:R-:W-:Y:S01]  /*9cb0*/  MUFU.EX2 R192, R192 ;  /* 0x000000c000c07308 */ /* 0x000fe20000000800 */
[----:B------:R-:W-:Y:S02]  /*9cc0*/  FFMA.FTZ R193, R250, c[0x0][0x23c], -R168 ;  /* 0x00008f00fac17a23 */ /* 0x000fe400000108a8 */
[-C--:B------:R-:W-:Y:S02]  /*9cd0*/  FMUL.FTZ R82, R82, R61.reuse ;  /* 0x0000003d52527220 */ /* 0x080fe40000410000 */
[-C--:B------:R-:W-:Y:S01]  /*9ce0*/  FMUL.FTZ R83, R83, R61.reuse ;  /* 0x0000003d53537220 */ /* 0x080fe20000410000 */
[----:B------:R-:W-:Y:S01]  /*9cf0*/  HMMA.16816.F32.BF16 R128, R8, R14, R128 ;  /* 0x0000000e0880723c */ /* 0x000fe20000041880 */
[-C--:B------:R-:W-:Y:S01]  /*9d00*/  FMUL.FTZ R86, R86, R61.reuse ;  /* 0x0000003d56567220 */ /* 0x080fe20000410000 */
[----:B------:R-:W1:Y:S01]  /*9d10*/  MUFU.EX2 R189, R189 ;  /* 0x000000bd00bd7308 */ /* 0x000e620000000800 */
[----:B------:R-:W-:-:S02]  /*9d20*/  FMUL.FTZ R87, R87, R61 ;  /* 0x0000003d57577220 */ /* 0x000fc40000410000 */
[-C--:B------:R-:W-:Y:S02]  /*9d30*/  FMUL.FTZ R98, R98, R61.reuse ;  /* 0x0000003d62627220 */ /* 0x080fe40000410000 */
[----:B------:R-:W-:Y:S01]  /*9d40*/  IMAD.WIDE.U32 R8, R33, -0x2daee0ad, RZ ;  /* 0xd2511f5321087825 */ /* 0x000fe200078e00ff */
[C---:B------:R-:W-:Y:S02]  /*9d50*/  HMMA.16816.F32.BF16 R136, R4.reuse, R12, R136 ;  /* 0x0000000c0488723c */ /* 0x040fe40000041888 */
[----:B------:R-:W-:Y:S01]  /*9d60*/  MUFU.EX2 R194, R194 ;  /* 0x000000c200c27308 */ /* 0x000fe20000000800 */
[-C--:B------:R-:W-:Y:S01]  /*9d70*/  FMUL.FTZ R99, R99, R61.reuse ;  /* 0x0000003d63637220 */ /* 0x080fe20000410000 */
[----:B------:R-:W-:Y:S01]  /*9d80*/  LOP3.LUT R10, R9, UR16, R28, 0x96, !PT ;  /* 0x00000010090a7c12 */ /* 0x000fe2000f8e961c */
[-C--:B------:R-:W-:Y:S01]  /*9d90*/  FMUL.FTZ R102, R102, R61.reuse ;  /* 0x0000003d66667220 */ /* 0x080fe20000410000 */
[C---:B------:R-:W-:Y:S01]  /*9da0*/  LOP3.LUT R9, R8.reuse, 0xffff, RZ, 0xc0, !PT ;  /* 0x0000ffff08097812 */ /* 0x040fe200078ec0ff */
[-C--:B------:R-:W-:Y:S01]  /*9db0*/  FMUL.FTZ R103, R103, R61.reuse ;  /* 0x0000003d67677220 */ /* 0x080fe20000410000 */
[----:B------:R-:W-:Y:S01]  /*9dc0*/  LOP3.LUT R11, R8, 0xff, RZ, 0xc0, !PT ;  /* 0x000000ff080b7812 */ /* 0x000fe200078ec0ff */
[-C--:B------:R-:W-:Y:S01]  /*9dd0*/  FMUL.FTZ R110, R110, R61.reuse ;  /* 0x0000003d6e6e7220 */ /* 0x080fe20000410000 */
[--C-:B------:R-:W-:Y:S01]  /*9de0*/  SHF.R.U32.HI R12, RZ, 0x10, R8.reuse ;  /* 0x00000010ff0c7819 */ /* 0x100fe20000011608 */
[----:B------:R-:W3:Y:S01]  /*9df0*/  MUFU.EX2 R193, R193 ;  /* 0x000000c100c17308 */ /* 0x000ee20000000800 */
[----:B------:R-:W-:Y:S01]  /*9e00*/  SHF.R.U32.HI R9, RZ, 0x8, R9 ;  /* 0x00000008ff097819 */ /* 0x000fe20000011609 */
[-C--:B------:R-:W-:Y:S01]  /*9e10*/  FMUL.FTZ R111, R111, R61.reuse ;  /* 0x0000003d6f6f7220 */ /* 0x080fe20000410000 */
[----:B------:R-:W-:Y:S01]  /*9e20*/  SHF.R.U32.HI R8, RZ, 0x18, R8 ;  /* 0x00000018ff087819 */ /* 0x000fe20000011608 */
[-C--:B------:R-:W-:Y:S01]  /*9e30*/  FMUL.FTZ R114, R114, R61.reuse ;  /* 0x0000003d72727220 */ /* 0x080fe20000410000 */
[----:B------:R-:W-:Y:S01]  /*9e40*/  PRMT R11, R11, 0x5410, R9 ;  /* 0x000054100b0b7816 */ /* 0x000fe20000000009 */
[-C--:B------:R-:W-:Y:S01]  /*9e50*/  FMUL.FTZ R115, R115, R61.reuse ;  /* 0x0000003d73737220 */ /* 0x080fe20000410000 */
[----:B------:R-:W-:Y:S01]  /*9e60*/  LOP3.LUT R12, R12, 0xff, RZ, 0xc0, !PT ;  /* 0x000000ff0c0c7812 */ /* 0x000fe200078ec0ff */
[-C--:B------:R-:W-:Y:S01]  /*9e70*/  FMUL.FTZ R122, R122, R61.reuse ;  /* 0x0000003d7a7a7220 */ /* 0x080fe20000410000 */
[----:B------:R-:W-:Y:S01]  /*9e80*/  LOP3.LUT R9, R10, 0xffff, RZ, 0xc0, !PT ;  /* 0x0000ffff0a097812 */ /* 0x000fe200078ec0ff */
[-C--:B------:R-:W-:Y:S01]  /*9e90*/  FMUL.FTZ R123, R123, R61.reuse ;  /* 0x0000003d7b7b7220 */ /* 0x080fe20000410000 */
[----:B------:R-:W-:Y:S01]  /*9ea0*/  PRMT R8, R12, 0x5410, R8 ;  /* 0x000054100c087816 */ /* 0x000fe20000000008 */
[-C--:B------:R-:W-:Y:S01]  /*9eb0*/  FMUL.FTZ R134, R134, R61.reuse ;  /* 0x0000003d86867220 */ /* 0x080fe20000410000 */
[----:B------:R-:W-:Y:S01]  /*9ec0*/  SHF.R.U32.HI R9, RZ, 0x8, R9 ;  /* 0x00000008ff097819 */ /* 0x000fe20000011609 */
[----:B------:R-:W-:Y:S01]  /*9ed0*/  FMUL.FTZ R135, R135, R61 ;  /* 0x0000003d87877220 */ /* 0x000fe20000410000 */
[----:B------:R-:W-:Y:S01]  /*9ee0*/  LOP3.LUT R12, R10, 0xff, RZ, 0xc0, !PT ;  /* 0x000000ff0a0c7812 */ /* 0x000fe200078ec0ff */
[----:B------:R-:W-:Y:S01]  /*9ef0*/  HMMA.16816.F32.BF16 R80, R4, R30, R80 ;  /* 0x0000001e0450723c */ /* 0x000fe20000041850 */
[--C-:B------:R-:W-:Y:S01]  /*9f00*/  HSET2.LE.AND R11, R11, R63.reuse, PT ;  /* 0x0000003f0b0b7233 */ /* 0x100fe20003803000 */
[----:B--2---:R-:W-:Y:S01]  /*9f10*/  F2FP.BF16.PACK_AB R28, R167, R165 ;  /* 0x000000a5a71c723e */ /* 0x004fe200000010ff */
[----:B------:R-:W-:Y:S01]  /*9f20*/  HSET2.LE.AND R8, R8, R63, PT ;  /* 0x0000003f08087233 */ /* 0x000fe20003803000 */
[----:B------:R-:W-:Y:S01]  /*9f30*/  PRMT R9, R12, 0x5410, R9 ;  /* 0x000054100c097816 */ /* 0x000fe20000000009 */
[----:B------:R-:W-:Y:S01]  /*9f40*/  IMAD.WIDE.U32 R34, R34, -0x2daee0ad, RZ ;  /* 0xd2511f5322227825 */ /* 0x000fe200078e00ff */
[----:B------:R-:W-:-:S02]  /*9f50*/  SHF.R.U32.HI R12, RZ, 0x10, R10 ;  /* 0x00000010ff0c7819 */ /* 0x000fc4000001160a */
[----:B------:R-:W-:Y:S01]  /*9f60*/  SHF.R.U32.HI R10, RZ, 0x18, R10 ;  /* 0x00000018ff0a7819 */ /* 0x000fe2000001160a */
[--C-:B------:R-:W-:Y:S01]  /*9f70*/  HSET2.LE.AND R9, R9, R63.reuse, PT ;  /* 0x0000003f09097233 */ /* 0x100fe20003803000 */
[----:B------:R-:W-:Y:S01]  /*9f80*/  LOP3.LUT R12, R12, 0xff, RZ, 0xc0, !PT ;  /* 0x000000ff0c0c7812 */ /* 0x000fe200078ec0ff */
[C---:B------:R-:W-:Y:S01]  /*9f90*/  HMMA.16816.F32.BF16 R84, R4.reuse, R24, R84 ;  /* 0x000000180454723c */ /* 0x040fe20000041854 */
[----:B-1----:R-:W-:Y:S01]  /*9fa0*/  F2FP.BF16.PACK_AB R30, R189, R192 ;  /* 0x000000c0bd1e723e */ /* 0x002fe200000010ff */
[----:B------:R-:W-:Y:S01]  /*9fb0*/  FFMA.FTZ R251, R190, c[0x0][0x23c], -R66 ;  /* 0x00008f00befb7a23 */ /* 0x000fe20000010842 */
[----:B------:R-:W-:Y:S01]  /*9fc0*/  PRMT R10, R12, 0x5410, R10 ;  /* 0x000054100c0a7816 */ /* 0x000fe2000000000a */
[--C-:B------:R-:W-:Y:S01]  /*9fd0*/  FFMA.FTZ R250, R198, c[0x0][0x23c], -R66.reuse ;  /* 0x00008f00c6fa7a23 */ /* 0x100fe20000010842 */
[----:B------:R-:W-:Y:S01]  /*9fe0*/  F2FP.BF16.PACK_AB R31, R166, R187 ;  /* 0x000000bba61f723e */ /* 0x000fe200000010ff */
[--C-:B------:R-:W-:Y:S01]  /*9ff0*/  FFMA.FTZ R190, R237, c[0x0][0x23c], -R66.reuse ;  /* 0x00008f00edbe7a23 */ /* 0x100fe20000010842 */
[----:B---3--:R-:W-:Y:S01]  /*a000*/  F2FP.BF16.PACK_AB R29, R193, R194 ;  /* 0x000000c2c11d723e */ /* 0x008fe200000010ff */
[----:B------:R-:W-:Y:S01]  /*a010*/  HSET2.LE.AND R10, R10, R63, PT ;  /* 0x0000003f0a0a7233 */ /* 0x000fe20003803000 */
[C---:B------:R-:W-:Y:S01]  /*a020*/  HMMA.16816.F32.BF16 R96, R4.reuse, R26, R96 ;  /* 0x0000001a0460723c */ /* 0x040fe20000041860 */
[----:B------:R-:W-:Y:S01]  /*a030*/  LOP3.LUT R30, R11, R30, RZ, 0xc0, !PT ;  /* 0x0000001e0b1e7212 */ /* 0x000fe200078ec0ff */
[----:B------:R-:W1:Y:S01]  /*a040*/  LDSM.16.MT88.4 R24, [R214+0x9400] ;  /* 0x00940000d618783b */ /* 0x000e620000004200 */
[----:B------:R-:W-:Y:S01]  /*a050*/  LOP3.LUT R31, R8, R31, RZ, 0xc0, !PT ;  /* 0x0000001f081f7212 */ /* 0x000fe200078ec0ff */
[----:B------:R-:W-:Y:S01]  /*a060*/  FFMA.FTZ R198, R248, c[0x0][0x23c], -R66 ;  /* 0x00008f00f8c67a23 */ /* 0x000fe20000010842 */
[----:B------:R-:W-:Y:S01]  /*a070*/  LOP3.LUT R28, R9, R28, RZ, 0xc0, !PT ;  /* 0x0000001c091c7212 */ /* 0x000fe200078ec0ff */
[--C-:B------:R-:W-:Y:S01]  /*a080*/  FFMA.FTZ R207, R239, c[0x0][0x23c], -R58.reuse ;  /* 0x00008f00efcf7a23 */ /* 0x100fe2000001083a */
[----:B------:R-:W-:Y:S01]  /*a090*/  LOP3.LUT R29, R10, R29, RZ, 0xc0, !PT ;  /* 0x0000001d0a1d7212 */ /* 0x000fe200078ec0ff */
[----:B------:R-:W-:Y:S01]  /*a0a0*/  HMMA.16816.F32.BF16 R100, R4, R20, R100 ;  /* 0x000000140464723c */ /* 0x000fe20000041864 */
[----:B------:R-:W-:Y:S01]  /*a0b0*/  LDSM.16.MT88.4 R8, [R214+0xb400] ;  /* 0x00b40000d608783b */ /* 0x000fe20000004200 */
[----:B------:R-:W-:Y:S01]  /*a0c0*/  FFMA.FTZ R211, R249, c[0x0][0x23c], -R58 ;  /* 0x00008f00f9d37a23 */ /* 0x000fe2000001083a */
[----:B------:R-:W-:Y:S01]  /*a0d0*/  LOP3.LUT R32, R35, UR16, R32, 0x96, !PT ;  /* 0x0000001023207c12 */ /* 0x000fe2000f8e9620 */
[----:B------:R-:W-:Y:S01]  /*a0e0*/  MUFU.EX2 R251, R251 ;  /* 0x000000fb00fb7308 */ /* 0x000fe20000000800 */
[----:B------:R-:W-:-:S02]  /*a0f0*/  FFMA.FTZ R191, R191, c[0x0][0x23c], -R168 ;  /* 0x00008f00bfbf7a23 */ /* 0x000fc400000108a8 */
[----:B------:R-:W-:Y:S01]  /*a100*/  SHF.R.U32.HI R33, RZ, 0x10, R32 ;  /* 0x00000010ff217819 */ /* 0x000fe20000011620 */
[C---:B------:R-:W-:Y:S01]  /*a110*/  HMMA.16816.F32.BF16 R108, R4.reuse, R22, R108 ;  /* 0x00000016046c723c */ /* 0x040fe2000004186c */
[----:B------:R-:W2:Y:S01]  /*a120*/  LDSM.16.MT88.4 R20, [R212+0x9400] ;  /* 0x00940000d414783b */ /* 0x000ea20000004200 */
[--C-:B------:R-:W-:Y:S02]  /*a130*/  FFMA.FTZ R197, R197, c[0x0][0x23c], -R168.reuse ;  /* 0x00008f00c5c57a23 */ /* 0x100fe400000108a8 */
[----:B------:R-:W-:Y:S01]  /*a140*/  MUFU.EX2 R250, R250 ;  /* 0x000000fa00fa7308 */ /* 0x000fe20000000800 */
[--C-:B------:R-:W-:Y:S02]  /*a150*/  FFMA.FTZ R201, R201, c[0x0][0x23c], -R168.reuse ;  /* 0x00008f00c9c97a23 */ /* 0x100fe400000108a8 */
[----:B------:R-:W-:Y:S01]  /*a160*/  FFMA.FTZ R200, R200, c[0x0][0x23c], -R168 ;  /* 0x00008f00c8c87a23 */ /* 0x000fe200000108a8 */
[C---:B------:R-:W-:Y:S04]  /*a170*/  HMMA.16816.F32.BF16 R112, R4.reuse, R16, R112 ;  /* 0x000000100470723c */ /* 0x040fe80000041870 */
[----:B------:R-:W-:Y:S04]  /*a180*/  MUFU.EX2 R190, R190 ;  /* 0x000000be00be7308 */ /* 0x000fe80000000800 */
[C---:B------:R-:W-:Y:S01]  /*a190*/  HMMA.16816.F32.BF16 R120, R4.reuse, R18, R120 ;  /* 0x000000120478723c */ /* 0x040fe20000041878 */
[----:B------:R-:W3:Y:S03]  /*a1a0*/  LDSM.16.MT88.4 R16, [R214+0xa400] ;  /* 0x00a40000d610783b */ /* 0x000ee60000004200 */
[----:B------:R-:W4:Y:S04]  /*a1b0*/  MUFU.EX2 R198, R198 ;  /* 0x000000c600c67308 */ /* 0x000f280000000800 */
[----:B------:R-:W-:Y:S01]  /*a1c0*/  HMMA.16816.F32.BF16 R132, R4, R14, R132 ;  /* 0x0000000e0484723c */ /* 0x000fe20000041884 */
[----:B------:R-:W4:Y:S03]  /*a1d0*/  LDSM.16.MT88.4 R12, [R212+0xa400] ;  /* 0x00a40000d40c783b */ /* 0x000f260000004200 */
[----:B------:R-:W-:Y:S01]  /*a1e0*/  MUFU.EX2 R207, R207 ;  /* 0x000000cf00cf7308 */ /* 0x000fe20000000800 */
[----:B------:R-:W4:Y:S03]  /*a1f0*/  LDSM.16.MT88.4 R4, [R212+0xb400] ;  /* 0x00b40000d404783b */ /* 0x000f260000004200 */
[C---:B-1----:R-:W-:Y:S04]  /*a200*/  HMMA.16816.F32.BF16 R156, R28.reuse, R24, R156 ;  /* 0x000000181c9c723c */ /* 0x042fe8000004189c */
[----:B------:R-:W1:Y:S04]  /*a210*/  MUFU.EX2 R211, R211 ;  /* 0x000000d300d37308 */ /* 0x000e680000000800 */
[C---:B------:R-:W-:Y:S04]  /*a220*/  HMMA.16816.F32.BF16 R152, R28.reuse, R26, R152 ;  /* 0x0000001a1c98723c */ /* 0x040fe80000041898 */
[----:B------:R-:W-:Y:S04]  /*a230*/  MUFU.EX2 R191, R191 ;  /* 0x000000bf00bf7308 */ /* 0x000fe80000000800 */
[C---:B--2---:R-:W-:Y:S04]  /*a240*/  HMMA.16816.F32.BF16 R72, R28.reuse, R20, R72 ;  /* 0x000000141c48723c */ /* 0x044fe80000041848 */
[----:B------:R-:W-:Y:S04]  /*a250*/  MUFU.EX2 R197, R197 ;  /* 0x000000c500c57308 */ /* 0x000fe80000000800 */
[C---:B------:R-:W-:Y:S04]  /*a260*/  HMMA.16816.F32.BF16 R76, R28.reuse, R22, R76 ;  /* 0x000000161c4c723c */ /* 0x040fe8000004184c */
[----:B------:R-:W-:Y:S04]  /*a270*/  MUFU.EX2 R201, R201 ;  /* 0x000000c900c97308 */ /* 0x000fe80000000800 */
[C---:B---3--:R-:W-:Y:S04]  /*a280*/  HMMA.16816.F32.BF16 R88, R28.reuse, R16, R88 ;  /* 0x000000101c58723c */ /* 0x048fe80000041858 */
[----:B------:R-:W-:Y:S04]  /*a290*/  MUFU.EX2 R200, R200 ;  /* 0x000000c800c87308 */ /* 0x000fe80000000800 */
[C---:B------:R-:W-:Y:S08]  /*a2a0*/  HMMA.16816.F32.BF16 R92, R28.reuse, R18, R92 ;  /* 0x000000121c5c723c */ /* 0x040ff0000004185c */
[C---:B----4-:R-:W-:Y:S08]  /*a2b0*/  HMMA.16816.F32.BF16 R104, R28.reuse, R12, R104 ;  /* 0x0000000c1c68723c */ /* 0x050ff00000041868 */
[C---:B------:R-:W-:Y:S08]  /*a2c0*/  HMMA.16816.F32.BF16 R144, R28.reuse, R14, R144 ;  /* 0x0000000e1c90723c */ /* 0x040ff00000041890 */
[C---:B------:R-:W-:Y:S08]  /*a2d0*/  HMMA.16816.F32.BF16 R140, R28.reuse, R8, R140 ;  /* 0x000000081c8c723c */ /* 0x040ff0000004188c */
[C---:B------:R-:W-:Y:S08]  /*a2e0*/  HMMA.16816.F32.BF16 R116, R28.reuse, R10, R116 ;  /* 0x0000000a1c74723c */ /* 0x040ff00000041874 */
[C---:B------:R-:W-:Y:S08]  /*a2f0*/  HMMA.16816.F32.BF16 R124, R28.reuse, R4, R124 ;  /* 0x000000041c7c723c */ /* 0x040ff0000004187c */
[----:B------:R-:W-:Y:S07]  /*a300*/  HMMA.16816.F32.BF16 R128, R28, R6, R128 ;  /* 0x000000061c80723c */ /* 0x000fee0000041880 */
[----:B------:R-:W-:-:S02]  /*a310*/  SHF.R.U32.HI R28, RZ, 0x10, R34 ;  /* 0x00000010ff1c7819 */ /* 0x000fc40000011622 */
[----:B------:R-:W-:Y:S02]  /*a320*/  LOP3.LUT R30, R34, 0xffff, RZ, 0xc0, !PT ;  /* 0x0000ffff221e7812 */ /* 0x000fe400078ec0ff */
[----:B------:R-:W-:Y:S02]  /*a330*/  SHF.R.U32.HI R29, RZ, 0x18, R34 ;  /* 0x00000018ff1d7819 */ /* 0x000fe40000011622 */
[----:B------:R-:W-:Y:S02]  /*a340*/  LOP3.LUT R28, R28, 0xff, RZ, 0xc0, !PT ;  /* 0x000000ff1c1c7812 */ /* 0x000fe400078ec0ff */
[----:B------:R-:W-:Y:S02]  /*a350*/  LOP3.LUT R31, R34, 0xff, RZ, 0xc0, !PT ;  /* 0x000000ff221f7812 */ /* 0x000fe400078ec0ff */
[----:B------:R-:W-:Y:S02]  /*a360*/  SHF.R.U32.HI R30, RZ, 0x8, R30 ;  /* 0x00000008ff1e7819 */ /* 0x000fe4000001161e */
[----:B------:R-:W-:-:S02]  /*a370*/  PRMT R29, R28, 0x5410, R29 ;  /* 0x000054101c1d7816 */ /* 0x000fc4000000001d */
[C---:B------:R-:W-:Y:S02]  /*a380*/  LOP3.LUT R28, R32.reuse, 0xffff, RZ, 0xc0, !PT ;  /* 0x0000ffff201c7812 */ /* 0x040fe400078ec0ff */
[----:B------:R-:W-:Y:S01]  /*a390*/  PRMT R31, R31, 0x5410, R30 ;  /* 0x000054101f1f7816 */ /* 0x000fe2000000001e */
[--C-:B------:R-:W-:Y:S01]  /*a3a0*/  HSET2.LE.AND R29, R29, R63.reuse, PT ;  /* 0x0000003f1d1d7233 */ /* 0x100fe20003803000 */
[----:B------:R-:W-:Y:S02]  /*a3b0*/  LOP3.LUT R30, R32, 0xff, RZ, 0xc0, !PT ;  /* 0x000000ff201e7812 */ /* 0x000fe400078ec0ff */
[----:B------:R-:W-:Y:S01]  /*a3c0*/  SHF.R.U32.HI R34, RZ, 0x8, R28 ;  /* 0x00000008ff227819 */ /* 0x000fe2000001161c */
[----:B------:R-:W-:Y:S01]  /*a3d0*/  HSET2.LE.AND R31, R31, R63, PT ;  /* 0x0000003f1f1f7233 */ /* 0x000fe20003803000 */
[----:B------:R-:W-:Y:S02]  /*a3e0*/  SHF.R.U32.HI R32, RZ, 0x18, R32 ;  /* 0x00000018ff207819 */ /* 0x000fe40000011620 */
[----:B------:R-:W-:-:S02]  /*a3f0*/  LOP3.LUT R28, R33, 0xff, RZ, 0xc0, !PT ;  /* 0x000000ff211c7812 */ /* 0x000fc400078ec0ff */
[----:B------:R-:W-:Y:S02]  /*a400*/  PRMT R30, R30, 0x5410, R34 ;  /* 0x000054101e1e7816 */ /* 0x000fe40000000022 */
[----:B------:R-:W-:Y:S02]  /*a410*/  PRMT R28, R28, 0x5410, R32 ;  /* 0x000054101c1c7816 */ /* 0x000fe40000000020 */
[----:B------:R-:W-:Y:S01]  /*a420*/  F2FP.BF16.PACK_AB R34, R198, R190 ;  /* 0x000000bec622723e */ /* 0x000fe200000010ff */
[--C-:B------:R-:W-:Y:S01]  /*a430*/  HSET2.LE.AND R30, R30, R63.reuse, PT ;  /* 0x0000003f1e1e7233 */ /* 0x100fe20003803000 */
[----:B-1----:R-:W-:Y:S01]  /*a440*/  F2FP.BF16.PACK_AB R35, R211, R207 ;  /* 0x000000cfd323723e */ /* 0x002fe200000010ff */
[----:B------:R-:W-:Y:S01]  /*a450*/  HSET2.LE.AND R28, R28, R63, PT ;  /* 0x0000003f1c1c7233 */ /* 0x000fe20003803000 */
[----:B------:R-:W-:Y:S02]  /*a460*/  F2FP.BF16.PACK_AB R32, R250, R251 ;  /* 0x000000fbfa20723e */ /* 0x000fe400000010ff */
[----:B------:R-:W-:-:S02]  /*a470*/  F2FP.BF16.PACK_AB R33, R203, R196 ;  /* 0x000000c4cb21723e */ /* 0x000fc400000010ff */
[----:B------:R-:W-:Y:S02]  /*a480*/  LOP3.LUT R34, R31, R34, RZ, 0xc0, !PT ;  /* 0x000000221f227212 */ /* 0x000fe400078ec0ff */
[----:B------:R-:W-:Y:S02]  /*a490*/  LOP3.LUT R35, R29, R35, RZ, 0xc0, !PT ;  /* 0x000000231d237212 */ /* 0x000fe400078ec0ff */
[----:B------:R-:W-:Y:S02]  /*a4a0*/  LOP3.LUT R32, R30, R32, RZ, 0xc0, !PT ;  /* 0x000000201e207212 */ /* 0x000fe400078ec0ff */
[----:B------:R-:W-:-:S07]  /*a4b0*/  LOP3.LUT R33, R28, R33, RZ, 0xc0, !PT ;  /* 0x000000211c217212 */ /* 0x000fce00078ec0ff */
[C---:B------:R-:W-:Y:S07]  /*a4c0*/  HMMA.16816.F32.BF16 R68, R32.reuse, R20, R68 ;  /* 0x000000142044723c */ /* 0x040fee0000041844 */
[----:B------:R-:W-:Y:S01]  /*a4d0*/  IMAD.U32 R20, RZ, RZ, UR33 ;  /* 0x00000021ff147e24 */ /* 0x000fe2000f8e00ff */
[----:B------:R-:W-:Y:S04]  /*a4e0*/  HMMA.16816.F32.BF16 R84, R32, R16, R84 ;  /* 0x000000102054723c */ /* 0x000fe80000041854 */
[----:B------:R-:W-:-:S04]  /*a4f0*/  LOP3.LUT R195, R195, UR4, R20, 0x96, !PT ;  /* 0x00000004c3c37c12 */ /* 0x000fc8000f8e9614 */
[----:B------:R-:W-:Y:S01]  /*a500*/  HMMA.16816.F32.BF16 R100, R32, R12, R100 ;  /* 0x0000000c2064723c */ /* 0x000fe20000041864 */
[----:B------:R-:W-:-:S04]  /*a510*/  IMAD.WIDE.U32 R30, R195, -0x326172a9, RZ ;  /* 0xcd9e8d57c31e7825 */ /* 0x000fc800078e00ff */
[--C-:B------:R-:W-:Y:S01]  /*a520*/  FFMA.FTZ R195, R199, c[0x0][0x23c], -R183.reuse ;  /* 0x00008f00c7c37a23 */ /* 0x100fe200000108b7 */
[----:B------:R-:W-:Y:S01]  /*a530*/  LOP3.LUT R206, R31, UR15, R206, 0x96, !PT ;  /* 0x0000000f1fce7c12 */ /* 0x000fe2000f8e96ce */
[--C-:B------:R-:W-:Y:S01]  /*a540*/  FFMA.FTZ R199, R202, c[0x0][0x23c], -R183.reuse ;  /* 0x00008f00cac77a23 */ /* 0x100fe200000108b7 */
[----:B------:R-:W-:Y:S01]  /*a550*/  LOP3.LUT R16, R205, UR13, R30, 0x96, !PT ;  /* 0x0000000dcd107c12 */ /* 0x000fe2000f8e961e */
[----:B------:R-:W-:Y:S01]  /*a560*/  HMMA.16816.F32.BF16 R108, R32, R14, R108 ;  /* 0x0000000e206c723c */ /* 0x000fe2000004186c */
[----:B------:R-:W-:Y:S01]  /*a570*/  FFMA.FTZ R202, R238, c[0x0][0x23c], -R183 ;  /* 0x00008f00eeca7a23 */ /* 0x000fe200000108b7 */
[----:B------:R-:W-:Y:S01]  /*a580*/  MUFU.EX2 R195, R195 ;  /* 0x000000c300c37308 */ /* 0x000fe20000000800 */
[----:B------:R-:W-:-:S04]  /*a590*/  IMAD.WIDE.U32 R248, R206, -0x2daee0ad, RZ ;  /* 0xd2511f53cef87825 */ /* 0x000fc800078e00ff */
[----:B------:R-:W-:Y:S01]  /*a5a0*/  IMAD.WIDE.U32 R16, R16, -0x2daee0ad, RZ ;  /* 0xd2511f5310107825 */ /* 0x000fe200078e00ff */
[----:B------:R-:W-:Y:S01]  /*a5b0*/  LOP3.LUT R210, R249, UR12, R210, 0x96, !PT ;  /* 0x0000000cf9d27c12 */ /* 0x000fe2000f8e96d2 */
[----:B------:R-:W-:Y:S01]  /*a5c0*/  HMMA.16816.F32.BF16 R120, R32, R10, R120 ;  /* 0x0000000a2078723c */ /* 0x000fe20000041878 */
[----:B------:R-:W1:Y:S01]  /*a5d0*/  MUFU.EX2 R199, R199 ;  /* 0x000000c700c77308 */ /* 0x000e620000000800 */
[----:B------:R-:W-:Y:S01]  /*a5e0*/  IMAD.MOV.U32 R238, RZ, RZ, R30 ;  /* 0x000000ffffee7224 */ /* 0x000fe200078e001e */
[----:B------:R-:W-:Y:S01]  /*a5f0*/  LOP3.LUT R248, R17, UR10, R248, 0x96, !PT ;  /* 0x0000000a11f87c12 */ /* 0x000fe2000f8e96f8 */
[----:B------:R-:W-:-:S04]  /*a600*/  IMAD.WIDE.U32 R12, R210, -0x326172a9, RZ ;  /* 0xcd9e8d57d20c7825 */ /* 0x000fc800078e00ff */
[----:B------:R-:W-:Y:S01]  /*a610*/  IMAD.WIDE.U32 R248, R248, -0x326172a9, RZ ;  /* 0xcd9e8d57f8f87825 */ /* 0x000fe200078e00ff */
[----:B------:R-:W-:Y:S01]  /*a620*/  LOP3.LUT R204, R13, UR11, R204, 0x96, !PT ;  /* 0x0000000b0dcc7c12 */ /* 0x000fe2000f8e96cc */
[----:B------:R-:W-:Y:S01]  /*a630*/  HMMA.16816.F32.BF16 R112, R32, R8, R112 ;  /* 0x000000082070723c */ /* 0x000fe20000041870 */
[----:B------:R-:W-:Y:S01]  /*a640*/  MUFU.EX2 R202, R202 ;  /* 0x000000ca00ca7308 */ /* 0x000fe20000000800 */
[----:B------:R-:W-:Y:S01]  /*a650*/  IMAD.MOV.U32 R239, RZ, RZ, R31 ;  /* 0x000000ffffef7224 */ /* 0x000fe200078e001f */
[----:B------:R-:W-:Y:S01]  /*a660*/  LOP3.LUT R12, R249, UR9, R12, 0x96, !PT ;  /* 0x00000009f90c7c12 */ /* 0x000fe2000f8e960c */
[----:B------:R-:W-:Y:S01]  /*a670*/  IMAD.WIDE.U32 R14, R204, -0x2daee0ad, RZ ;  /* 0xd2511f53cc0e7825 */ /* 0x000fe200078e00ff */
[----:B-1----:R-:W-:-:S03]  /*a680*/  F2FP.BF16.PACK_AB R28, R199, R195 ;  /* 0x000000c3c71c723e */ /* 0x002fc600000010ff */
[----:B------:R-:W-:Y:S01]  /*a690*/  IMAD.WIDE.U32 R216, R12, -0x2daee0ad, RZ ;  /* 0xd2511f530cd87825 */ /* 0x000fe200078e00ff */
[----:B------:R-:W-:Y:S01]  /*a6a0*/  LOP3.LUT R204, R15, UR8, R16, 0x96, !PT ;  /* 0x000000080fcc7c12 */ /* 0x000fe2000f8e9610 */
[----:B------:R-:W-:Y:S01]  /*a6b0*/  HMMA.16816.F32.BF16 R136, R32, R4, R136 ;  /* 0x000000042088723c */ /* 0x000fe20000041888 */
[----:B------:R-:W-:Y:S02]  /*a6c0*/  LOP3.LUT R188, R239, UR15, R188, 0x96, !PT ;  /* 0x0000000fefbc7c12 */ /* 0x000fe4000f8e96bc */
[----:B------:R-:W-:Y:S01]  /*a6d0*/  LOP3.LUT R12, R217, UR6, R14, 0x96, !PT ;  /* 0x00000006d90c7c12 */ /* 0x000fe2000f8e960e */
[----:B------:R-:W-:-:S04]  /*a6e0*/  IMAD.WIDE.U32 R204, R204, -0x326172a9, RZ ;  /* 0xcd9e8d57cccc7825 */ /* 0x000fc800078e00ff */
[----:B------:R-:W-:Y:S01]  /*a6f0*/  IMAD.WIDE.U32 R14, R12, -0x326172a9, RZ ;  /* 0xcd9e8d570c0e7825 */ /* 0x000fe200078e00ff */
[C---:B------:R-:W-:Y:S04]  /*a700*/  HMMA.16816.F32.BF16 R160, R32.reuse, R24, R160 ;  /* 0x0000001820a0723c */ /* 0x040fe800000418a0 */
[----:B------:R-:W-:Y:S02]  /*a710*/  LOP3.LUT R10, R15, UR17, R204, 0x96, !PT ;  /* 0x000000110f0a7c12 */ /* 0x000fe4000f8e96cc */
[----:B------:R-:W-:Y:S01]  /*a720*/  LOP3.LUT R8, R14, 0xffff, RZ, 0xc0, !PT ;  /* 0x0000ffff0e087812 */ /* 0x000fe200078ec0ff */
[----:B------:R-:W1:Y:S01]  /*a730*/  MUFU.EX2 R204, R236 ;  /* 0x000000ec00cc7308 */ /* 0x000e620000000800 */
[----:B------:R-:W-:Y:S01]  /*a740*/  LOP3.LUT R12, R10, 0xffff, RZ, 0xc0, !PT ;  /* 0x0000ffff0a0c7812 */ /* 0x000fe200078ec0ff */
[----:B------:R-:W-:Y:S01]  /*a750*/  HMMA.16816.F32.BF16 R148, R32, R26, R148 ;  /* 0x0000001a2094723c */ /* 0x000fe20000041894 */
[----:B------:R-:W-:Y:S01]  /*a760*/  LOP3.LUT R30, R14, 0xff, RZ, 0xc0, !PT ;  /* 0x000000ff0e1e7812 */ /* 0x000fe200078ec0ff */
[----:B------:R-:W2:Y:S01]  /*a770*/  LDSM.16.MT88.4 R24, [R214+0x9800] ;  /* 0x00980000d618783b */ /* 0x000ea20000004200 */
[----:B------:R-:W-:-:S02]  /*a780*/  SHF.R.U32.HI R8, RZ, 0x8, R8 ;  /* 0x00000008ff087819 */ /* 0x000fc40000011608 */
[----:B------:R-:W-:Y:S02]  /*a790*/  LOP3.LUT R11, R10, 0xff, RZ, 0xc0, !PT ;  /* 0x000000ff0a0b7812 */ /* 0x000fe400078ec0ff */
[----:B------:R-:W-:Y:S01]  /*a7a0*/  SHF.R.U32.HI R12, RZ, 0x8, R12 ;  /* 0x00000008ff0c7819 */ /* 0x000fe2000001160c */
[C---:B------:R-:W-:Y:S01]  /*a7b0*/  HMMA.16816.F32.BF16 R80, R32.reuse, R22, R80 ;  /* 0x000000162050723c */ /* 0x040fe20000041850 */
[----:B------:R-:W-:Y:S01]  /*a7c0*/  PRMT R30, R30, 0x5410, R8 ;  /* 0x000054101e1e7816 */ /* 0x000fe20000000008 */
[----:B------:R-:W3:Y:S01]  /*a7d0*/  LDSM.16.MT88.4 R20, [R212+0x9800] ;  /* 0x00980000d414783b */ /* 0x000ee20000004200 */
[----:B------:R-:W-:Y:S02]  /*a7e0*/  PRMT R8, R11, 0x5410, R12 ;  /* 0x000054100b087816 */ /* 0x000fe4000000000c */
[----:B------:R-:W-:Y:S01]  /*a7f0*/  SHF.R.U32.HI R9, RZ, 0x10, R14 ;  /* 0x00000010ff097819 */ /* 0x000fe2000001160e */
[--C-:B------:R-:W-:Y:S01]  /*a800*/  HSET2.LE.AND R30, R30, R63.reuse, PT ;  /* 0x0000003f1e1e7233 */ /* 0x100fe20003803000 */
[----:B------:R-:W-:Y:S01]  /*a810*/  SHF.R.U32.HI R4, RZ, 0x10, R10 ;  /* 0x00000010ff047819 */ /* 0x000fe2000001160a */
[----:B------:R-:W-:Y:S01]  /*a820*/  HSET2.LE.AND R8, R8, R63, PT ;  /* 0x0000003f08087233 */ /* 0x000fe20003803000 */
[----:B------:R-:W-:Y:S01]  /*a830*/  LOP3.LUT R9, R9, 0xff, RZ, 0xc0, !PT ;  /* 0x000000ff09097812 */ /* 0x000fe200078ec0ff */
[----:B------:R-:W-:Y:S01]  /*a840*/  HMMA.16816.F32.BF16 R96, R32, R18, R96 ;  /* 0x000000122060723c */ /* 0x000fe20000041860 */
[----:B------:R-:W-:Y:S01]  /*a850*/  LOP3.LUT R4, R4, 0xff, RZ, 0xc0, !PT ;  /* 0x000000ff04047812 */ /* 0x000fe200078ec0ff */
[----:B------:R-:W4:Y:S01]  /*a860*/  LDSM.16.MT88.4 R16, [R214+0xa800] ;  /* 0x00a80000d610783b */ /* 0x000f220000004200 */
[----:B------:R-:W-:-:S02]  /*a870*/  SHF.R.U32.HI R31, RZ, 0x18, R14 ;  /* 0x00000018ff1f7819 */ /* 0x000fc4000001160e */
[----:B------:R-:W-:Y:S01]  /*a880*/  SHF.R.U32.HI R29, RZ, 0x18, R10 ;  /* 0x00000018ff1d7819 */ /* 0x000fe2000001160a */
[----:B------:R-:W3:Y:S01]  /*a890*/  LDSM.16.MT88.4 R12, [R212+0xa800] ;  /* 0x00a80000d40c783b */ /* 0x000ee20000004200 */
[----:B------:R-:W-:Y:S01]  /*a8a0*/  PRMT R31, R9, 0x5410, R31 ;  /* 0x00005410091f7816 */ /* 0x000fe2000000001f */
[----:B------:R-:W-:Y:S01]  /*a8b0*/  HMMA.16816.F32.BF16 R132, R32, R6, R132 ;  /* 0x000000062084723c */ /* 0x000fe20000041884 */
[----:B------:R-:W-:Y:S02]  /*a8c0*/  PRMT R29, R4, 0x5410, R29 ;  /* 0x00005410041d7816 */ /* 0x000fe4000000001d */
[----:B------:R-:W-:Y:S01]  /*a8d0*/  LOP3.LUT R28, R8, R28, RZ, 0xc0, !PT ;  /* 0x0000001c081c7212 */ /* 0x000fe200078ec0ff */
[----:B------:R-:W-:Y:S01]  /*a8e0*/  LDSM.16.MT88.4 R4, [R212+0xb800] ;  /* 0x00b80000d404783b */ /* 0x000fe20000004200 */
[--C-:B------:R-:W-:Y:S02]  /*a8f0*/  HSET2.LE.AND R31, R31, R63.reuse, PT ;  /* 0x0000003f1f1f7233 */ /* 0x100fe40003803000 */
[----:B------:R-:W-:Y:S01]  /*a900*/  HSET2.LE.AND R29, R29, R63, PT ;  /* 0x0000003f1d1d7233 */ /* 0x000fe20003803000 */
[----:B------:R-:W3:Y:S01]  /*a910*/  LDSM.16.MT88.4 R8, [R214+0xb800] ;  /* 0x00b80000d608783b */ /* 0x000ee20000004200 */
[----:B------:R-:W-:-:S04]  /*a920*/  F2FP.BF16.PACK_AB R32, R197, R191 ;  /* 0x000000bfc520723e */ /* 0x000fc800000010ff */
[----:B------:R-:W-:Y:S02]  /*a930*/  LOP3.LUT R29, R29, R32, RZ, 0xc0, !PT ;  /* 0x000000201d1d7212 */ /* 0x000fe400078ec0ff */
[----:B-1----:R-:W-:-:S04]  /*a940*/  F2FP.BF16.PACK_AB R32, R204, R202 ;  /* 0x000000cacc20723e */ /* 0x002fc800000010ff */
[----:B------:R-:W-:Y:S02]  /*a950*/  LOP3.LUT R30, R30, R32, RZ, 0xc0, !PT ;  /* 0x000000201e1e7212 */ /* 0x000fe400078ec0ff */
[----:B------:R-:W-:-:S04]  /*a960*/  F2FP.BF16.PACK_AB R32, R200, R201 ;  /* 0x000000c9c820723e */ /* 0x000fc800000010ff */
[----:B------:R-:W-:-:S07]  /*a970*/  LOP3.LUT R31, R31, R32, RZ, 0xc0, !PT ;  /* 0x000000201f1f7212 */ /* 0x000fce00078ec0ff */
[C---:B--2---:R-:W-:Y:S08]  /*a980*/  HMMA.16816.F32.BF16 R156, R28.reuse, R24, R156 ;  /* 0x000000181c9c723c */ /* 0x044ff0000004189c */
[C---:B------:R-:W-:Y:S08]  /*a990*/  HMMA.16816.F32.BF16 R152, R28.reuse, R26, R152 ;  /* 0x0000001a1c98723c */ /* 0x040ff00000041898 */
[C---:B---3--:R-:W-:Y:S08]  /*a9a0*/  HMMA.16816.F32.BF16 R72, R28.reuse, R20, R72 ;  /* 0x000000141c48723c */ /* 0x048ff00000041848 */
[C---:B------:R-:W-:Y:S08]  /*a9b0*/  HMMA.16816.F32.BF16 R76, R28.reuse, R22, R76 ;  /* 0x000000161c4c723c */ /* 0x040ff0000004184c */
[C---:B----4-:R-:W-:Y:S08]  /*a9c0*/  HMMA.16816.F32.BF16 R88, R28.reuse, R16, R88 ;  /* 0x000000101c58723c */ /* 0x050ff00000041858 */
[C---:B------:R-:W-:Y:S08]  /*a9d0*/  HMMA.16816.F32.BF16 R92, R28.reuse, R18, R92 ;  /* 0x000000121c5c723c */ /* 0x040ff0000004185c */
[C---:B------:R-:W-:Y:S08]  /*a9e0*/  HMMA.16816.F32.BF16 R104, R28.reuse, R12, R104 ;  /* 0x0000000c1c68723c */ /* 0x040ff00000041868 */
[C---:B------:R-:W-:Y:S08]  /*a9f0*/  HMMA.16816.F32.BF16 R144, R28.reuse, R14, R144 ;  /* 0x0000000e1c90723c */ /* 0x040ff00000041890 */
[C---:B------:R-:W-:Y:S08]  /*aa00*/  HMMA.16816.F32.BF16 R140, R28.reuse, R8, R140 ;  /* 0x000000081c8c723c */ /* 0x040ff0000004188c */
[C---:B------:R-:W-:Y:S08]  /*aa10*/  HMMA.16816.F32.BF16 R116, R28.reuse, R10, R116 ;  /* 0x0000000a1c74723c */ /* 0x040ff00000041874 */
[C---:B------:R-:W-:Y:S08]  /*aa20*/  HMMA.16816.F32.BF16 R124, R28.reuse, R4, R124 ;  /* 0x000000041c7c723c */ /* 0x040ff0000004187c */
[----:B------:R-:W-:Y:S07]  /*aa30*/  HMMA.16816.F32.BF16 R128, R28, R6, R128 ;  /* 0x000000061c80723c */ /* 0x000fee0000041880 */
[----:B------:R-:W-:Y:S01]  /*aa40*/  LOP3.LUT R28, R185, UR13, R238, 0x96, !PT ;  /* 0x0000000db91c7c12 */ /* 0x000fe2000f8e96ee */
[----:B------:R-:W-:-:S04]  /*aa50*/  IMAD.WIDE.U32 R238, R188, -0x2daee0ad, RZ ;  /* 0xd2511f53bcee7825 */ /* 0x000fc800078e00ff */
[----:B------:R-:W-:Y:S01]  /*aa60*/  IMAD.WIDE.U32 R28, R28, -0x2daee0ad, RZ ;  /* 0xd2511f531c1c7825 */ /* 0x000fe200078e00ff */
[----:B------:R-:W-:-:S04]  /*aa70*/  LOP3.LUT R186, R239, UR12, R186, 0x96, !PT ;  /* 0x0000000cefba7c12 */ /* 0x000fc8000f8e96ba */
[----:B------:R-:W-:Y:S01]  /*aa80*/  LOP3.LUT R238, R29, UR10, R238, 0x96, !PT ;  /* 0x0000000a1dee7c12 */ /* 0x000fe2000f8e96ee */
[----:B------:R-:W-:-:S04]  /*aa90*/  IMAD.WIDE.U32 R236, R186, -0x326172a9, RZ ;  /* 0xcd9e8d57baec7825 */ /* 0x000fc800078e00ff */
[----:B------:R-:W-:Y:S01]  /*aaa0*/  IMAD.WIDE.U32 R238, R238, -0x326172a9, RZ ;  /* 0xcd9e8d57eeee7825 */ /* 0x000fe200078e00ff */
[----:B------:R-:W-:-:S03]  /*aab0*/  LOP3.LUT R185, R237, UR11, R184, 0x96, !PT ;  /* 0x0000000bedb97c12 */ /* 0x000fc6000f8e96b8 */
[----:B------:R-:W-:Y:S01]  /*aac0*/  FFMA.FTZ R184, R164, c[0x0][0x23c], -R66 ;  /* 0x00008f00a4b87a23 */ /* 0x000fe20000010842 */
[----:B------:R-:W-:Y:S01]  /*aad0*/  LOP3.LUT R236, R239, UR9, R236, 0x96, !PT ;  /* 0x00000009efec7c12 */ /* 0x000fe2000f8e96ec */
[----:B------:R-:W-:-:S04]  /*aae0*/  IMAD.WIDE.U32 R32, R185, -0x2daee0ad, RZ ;  /* 0xd2511f53b9207825 */ /* 0x000fc800078e00ff */
[----:B------:R-:W-:Y:S01]  /*aaf0*/  IMAD.WIDE.U32 R236, R236, -0x2daee0ad, RZ ;  /* 0xd2511f53ecec7825 */ /* 0x000fe200078e00ff */
[----:B------:R-:W-:Y:S01]  /*ab00*/  LOP3.LUT R28, R33, UR8, R28, 0x96, !PT ;  /* 0x00000008211c7c12 */ /* 0x000fe2000f8e961c */
[----:B------:R-:W-:Y:S02]  /*ab10*/  MUFU.EX2 R177, R177 ;  /* 0x000000b100b17308 */ /* 0x000fe40000000800 */
[----:B------:R-:W-:Y:S01]  /*ab20*/  FFMA.FTZ R185, R170, c[0x0][0x23c], -R66 ;  /* 0x00008f00aab97a23 */ /* 0x000fe20000010842 */
[----:B------:R-:W-:Y:S01]  /*ab30*/  LOP3.LUT R32, R237, UR6, R32, 0x96, !PT ;  /* 0x00000006ed207c12 */ /* 0x000fe2000f8e9620 */
[----:B------:R-:W-:-:S04]  /*ab40*/  IMAD.WIDE.U32 R34, R28, -0x326172a9, RZ ;  /* 0xcd9e8d571c227825 */ /* 0x000fc800078e00ff */
[----:B------:R-:W-:Y:S01]  /*ab50*/  IMAD.WIDE.U32 R32, R32, -0x326172a9, RZ ;  /* 0xcd9e8d5720207825 */ /* 0x000fe200078e00ff */
[----:B------:R-:W-:Y:S03]  /*ab60*/  MUFU.EX2 R184, R184 ;  /* 0x000000b800b87308 */ /* 0x000fe60000000800 */
[--C-:B------:R-:W-:Y:S01]  /*ab70*/  FFMA.FTZ R170, R172, c[0x0][0x23c], -R66.reuse ;  /* 0x00008f00acaa7a23 */ /* 0x100fe20000010842 */
[----:B------:R-:W-:Y:S01]  /*ab80*/  LOP3.LUT R29, R32, 0xffff, RZ, 0xc0, !PT ;  /* 0x0000ffff201d7812 */ /* 0x000fe200078ec0ff */
[----:B------:R-:W-:Y:S01]  /*ab90*/  FFMA.FTZ R172, R178, c[0x0][0x23c], -R66 ;  /* 0x00008f00b2ac7a23 */ /* 0x000fe20000010842 */
[----:B------:R-:W-:Y:S02]  /*aba0*/  LOP3.LUT R30, R32, 0xff, RZ, 0xc0, !PT ;  /* 0x000000ff201e7812 */ /* 0x000fe400078ec0ff */
[----:B------:R-:W-:Y:S01]  /*abb0*/  SHF.R.U32.HI R29, RZ, 0x8, R29 ;  /* 0x00000008ff1d7819 */ /* 0x000fe2000001161d */
[----:B------:R-:W-:Y:S01]  /*abc0*/  FFMA.FTZ R164, R179, c[0x0][0x23c], -R58 ;  /* 0x00008f00b3a47a23 */ /* 0x000fe2000001083a */
[----:B------:R-:W-:Y:S01]  /*abd0*/  SHF.R.U32.HI R28, RZ, 0x10, R32 ;  /* 0x00000010ff1c7819 */ /* 0x000fe20000011620 */
[----:B------:R-:W-:Y:S01]  /*abe0*/  MUFU.EX2 R170, R170 ;  /* 0x000000aa00aa7308 */ /* 0x000fe20000000800 */
[----:B------:R-:W-:-:S02]  /*abf0*/  PRMT R30, R30, 0x5410, R29 ;  /* 0x000054101e1e7816 */ /* 0x000fc4000000001d */
[----:B------:R-:W-:Y:S01]  /*ac00*/  SHF.R.U32.HI R29, RZ, 0x18, R32 ;  /* 0x00000018ff1d7819 */ /* 0x000fe20000011620 */
[----:B------:R-:W-:Y:S01]  /*ac10*/  IMAD.MOV.U32 R32, RZ, RZ, R216 ;  /* 0x000000ffff207224 */ /* 0x000fe200078e00d8 */
[----:B------:R-:W-:Y:S01]  /*ac20*/  LOP3.LUT R31, R33, UR17, R34, 0x96, !PT ;  /* 0x00000011211f7c12 */ /* 0x000fe2000f8e9622 */
[----:B------:R-:W-:Y:S02]  /*ac30*/  IMAD.MOV.U32 R33, RZ, RZ, R217 ;  /* 0x000000ffff217224 */ /* 0x000fe400078e00d9 */
[----:B------:R1:W5:Y:S01]  /*ac40*/  LDL.LU.64 R216, [R1+0x8] ;  /* 0x0000080001d87983 */ /* 0x0003620000300a00 */
[----:B------:R-:W2:Y:S01]  /*ac50*/  MUFU.EX2 R172, R172 ;  /* 0x000000ac00ac7308 */ /* 0x000ea20000000800 */
[----:B------:R-:W-:Y:S01]  /*ac60*/  LOP3.LUT R28, R28, 0xff, RZ, 0xc0, !PT ;  /* 0x000000ff1c1c7812 */ /* 0x000fe200078ec0ff */
[----:B------:R-:W-:-:S03]  /*ac70*/  IMAD.MOV.U32 R178, RZ, RZ, R32 ;  /* 0x000000ffffb27224 */ /* 0x000fc600078e0020 */
[----:B------:R-:W-:-:S03]  /*ac80*/  PRMT R28, R28, 0x5410, R29 ;  /* 0x000054101c1c7816 */ /* 0x000fc6000000001d */
[----:B------:R-:W3:Y:S01]  /*ac90*/  MUFU.EX2 R164, R164 ;  /* 0x000000a400a47308 */ /* 0x000ee20000000800 */
[----:B------:R-:W-:Y:S01]  /*aca0*/  SHF.R.U32.HI R29, RZ, 0x10, R31 ;  /* 0x00000010ff1d7819 */ /* 0x000fe2000001161f */
[----:B------:R-:W-:Y:S01]  /*acb0*/  IMAD.MOV.U32 R179, RZ, RZ, R33 ;  /* 0x000000ffffb37224 */ /* 0x000fe200078e0021 */
[----:B------:R-:W-:Y:S01]  /*acc0*/  LOP3.LUT R33, R31, 0xffff, RZ, 0xc0, !PT ;  /* 0x0000ffff1f217812 */ /* 0x000fe200078ec0ff */
[--C-:B------:R-:W-:Y:S01]  /*acd0*/  FFMA.FTZ R169, R169, c[0x0][0x23c], -R58.reuse ;  /* 0x00008f00a9a97a23 */ /* 0x100fe2000001083a */
[----:B------:R-:W-:Y:S01]  /*ace0*/  LOP3.LUT R32, R31, 0xff, RZ, 0xc0, !PT ;  /* 0x000000ff1f207812 */ /* 0x000fe200078ec0ff */
[----:B------:R-:W-:Y:S01]  /*acf0*/  FFMA.FTZ R171, R171, c[0x0][0x23c], -R58 ;  /* 0x00008f00abab7a23 */ /* 0x000fe2000001083a */
[----:B------:R-:W-:Y:S01]  /*ad00*/  SHF.R.U32.HI R31, RZ, 0x18, R31 ;  /* 0x00000018ff1f7819 */ /* 0x000fe2000001161f */
[----:B------:R-:W4:Y:S01]  /*ad10*/  MUFU.EX2 R185, R185 ;  /* 0x000000b900b97308 */ /* 0x000f220000000800 */
[----:B------:R-:W-:Y:S01]  /*ad20*/  LOP3.LUT R29, R29, 0xff, RZ, 0xc0, !PT ;  /* 0x000000ff1d1d7812 */ /* 0x000fe200078ec0ff */
[----:B------:R-:W-:Y:S01]  /*ad30*/  HSET2.LE.AND R30, R30, R63, PT ;  /* 0x0000003f1e1e7233 */ /* 0x000fe20003803000 */
[----:B------:R-:W-:-:S02]  /*ad40*/  SHF.R.U32.HI R33, RZ, 0x8, R33 ;  /* 0x00000008ff217819 */ /* 0x000fc40000011621 */
[----:B------:R-:W-:Y:S02]  /*ad50*/  PRMT R29, R29, 0x5410, R31 ;  /* 0x000054101d1d7816 */ /* 0x000fe4000000001f */
[----:B--2---:R-:W-:Y:S01]  /*ad60*/  F2FP.BF16.PACK_AB R31, R172, R170 ;  /* 0x000000aaac1f723e */ /* 0x004fe200000010ff */
[----:B------:R-:W-:Y:S01]  /*ad70*/  MUFU.EX2 R169, R169 ;  /* 0x000000a900a97308 */ /* 0x000fe20000000800 */
[----:B------:R-:W-:Y:S01]  /*ad80*/  HSET2.LE.AND R28, R28, R63, PT ;  /* 0x0000003f1c1c7233 */ /* 0x000fe20003803000 */
[----:B------:R-:W-:Y:S02]  /*ad90*/  PRMT R32, R32, 0x5410, R33 ;  /* 0x0000541020207816 */ /* 0x000fe40000000021 */
[----:B------:R-:W-:-:S04]  /*ada0*/  LOP3.LUT R30, R30, R31, RZ, 0xc0, !PT ;  /* 0x0000001f1e1e7212 */ /* 0x000fc800078ec0ff */
[----:B------:R-:W2:Y:S01]  /*adb0*/  MUFU.EX2 R171, R171 ;  /* 0x000000ab00ab7308 */ /* 0x000ea20000000800 */
[----:B---3--:R-:W-:-:S04]  /*adc0*/  F2FP.BF16.PACK_AB R31, R164, R177 ;  /* 0x000000b1a41f723e */ /* 0x008fc800000010ff */
[----:B------:R-:W-:Y:S01]  /*add0*/  LOP3.LUT R31, R28, R31, RZ, 0xc0, !PT ;  /* 0x0000001f1c1f7212 */ /* 0x000fe200078ec0ff */
[--C-:B------:R-:W-:Y:S01]  /*ade0*/  HSET2.LE.AND R28, R32, R63.reuse, PT ;  /* 0x0000003f201c7233 */ /* 0x100fe20003803000 */
[----:B----4-:R-:W-:Y:S01]  /*adf0*/  F2FP.BF16.PACK_AB R32, R185, R184 ;  /* 0x000000b8b920723e */ /* 0x010fe200000010ff */
[----:B------:R-:W-:-:S03]  /*ae00*/  HSET2.LE.AND R29, R29, R63, PT ;  /* 0x0000003f1d1d7233 */ /* 0x000fc60003803000 */
[----:B------:R-:W-:Y:S02]  /*ae10*/  LOP3.LUT R28, R28, R32, RZ, 0xc0, !PT ;  /* 0x000000201c1c7212 */ /* 0x000fe400078ec0ff */
[----:B--2---:R-:W-:-:S04]  /*ae20*/  F2FP.BF16.PACK_AB R32, R171, R169 ;  /* 0x000000a9ab20723e */ /* 0x004fc800000010ff */
[----:B------:R-:W-:Y:S01]  /*ae30*/  LOP3.LUT R29, R29, R32, RZ, 0xc0, !PT ;  /* 0x000000201d1d7212 */ /* 0x000fe200078ec0ff */
[----:B------:R-:W-:-:S06]  /*ae40*/  IMAD.MOV.U32 R32, RZ, RZ, R178 ;  /* 0x000000ffff207224 */ /* 0x000fcc00078e00b2 */
[C---:B------:R-:W-:Y:S07]  /*ae50*/  HMMA.16816.F32.BF16 R96, R28.reuse, R18, R96 ;  /* 0x000000121c60723c */ /* 0x040fee0000041860 */
[----:B------:R-:W-:Y:S01]  /*ae60*/  LOP3.LUT R18, R205, UR7, R248, 0x96, !PT ;  /* 0x00000007cd127c12 */ /* 0x000fe2000f8e96f8 */
[----:B------:R-:W-:Y:S04]  /*ae70*/  HMMA.16816.F32.BF16 R100, R28, R12, R100 ;  /* 0x0000000c1c64723c */ /* 0x000fe80000041864 */
[----:B------:R-:W-:-:S04]  /*ae80*/  IMAD.WIDE.U32 R18, R18, -0x2daee0ad, RZ ;  /* 0xd2511f5312127825 */ /* 0x000fc800078e00ff */
[----:B------:R-:W-:Y:S01]  /*ae90*/  FFMA.FTZ R178, R173, c[0x0][0x23c], -R183 ;  /* 0x00008f00adb27a23 */ /* 0x000fe200000108b7 */
[----:B------:R-:W-:Y:S01]  /*aea0*/  LOP3.LUT R12, R19, UR16, R32, 0x96, !PT ;  /* 0x00000010130c7c12 */ /* 0x000fe2000f8e9620 */
[----:B------:R-:W-:Y:S02]  /*aeb0*/  IMAD.MOV.U32 R33, RZ, RZ, R179 ;  /* 0x000000ffff217224 */ /* 0x000fe400078e00b3 */
[--C-:B------:R-:W-:Y:S02]  /*aec0*/  FFMA.FTZ R173, R180, c[0x0][0x23c], -R183.reuse ;  /* 0x00008f00b4ad7a23 */ /* 0x100fe400000108b7 */
[--C-:B------:R-:W-:Y:S02]  /*aed0*/  FFMA.FTZ R67, R67, c[0x0][0x23c], -R168.reuse ;  /* 0x00008f0043437a23 */ /* 0x100fe400000108a8 */
[--C-:B------:R-:W-:Y:S02]  /*aee0*/  FFMA.FTZ R175, R175, c[0x0][0x23c], -R168.reuse ;  /* 0x00008f00afaf7a23 */ /* 0x100fe400000108a8 */
[----:B------:R-:W-:Y:S01]  /*aef0*/  FFMA.FTZ R174, R174, c[0x0][0x23c], -R168 ;  /* 0x00008f00aeae7a23 */ /* 0x000fe200000108a8 */
[----:B------:R-:W-:Y:S01]  /*af00*/  HMMA.16816.F32.BF16 R84, R28, R16, R84 ;  /* 0x000000101c54723c */ /* 0x000fe20000041854 */
[----:B------:R-:W-:-:S02]  /*af10*/  FFMA.FTZ R179, R181, c[0x0][0x23c], -R183 ;  /* 0x00008f00b5b37a23 */ /* 0x000fc400000108b7 */
[----:B------:R-:W-:Y:S02]  /*af20*/  FFMA.FTZ R180, R182, c[0x0][0x23c], -R183 ;  /* 0x00008f00b6b47a23 */ /* 0x000fe400000108b7 */
[----:B------:R-:W-:Y:S02]  /*af30*/  FFMA.FTZ R168, R176, c[0x0][0x23c], -R168 ;  /* 0x00008f00b0a87a23 */ /* 0x000fe400000108a8 */
[----:B------:R-:W-:Y:S01]  /*af40*/  LOP3.LUT R16, R12, 0xffff, RZ, 0xc0, !PT ;  /* 0x0000ffff0c107812 */ /* 0x000fe200078ec0ff */
[----:B------:R-:W-:Y:S01]  /*af50*/  MUFU.EX2 R178, R178 ;  /* 0x000000b200b27308 */ /* 0x000fe20000000800 */
[----:B------:R-:W-:Y:S02]  /*af60*/  HMMA.16816.F32.BF16 R112, R28, R8, R112 ;  /* 0x000000081c70723c */ /* 0x000fe40000041870 */
[----:B------:R-:W-:Y:S01]  /*af70*/  SHF.R.U32.HI R16, RZ, 0x8, R16 ;  /* 0x00000008ff107819 */ /* 0x000fe20000011610 */
[----:B------:R-:W-:-:S04]  /*af80*/  FFMA.FTZ R52, R229, R59, R52 ;  /* 0x0000003be5347223 */ /* 0x000fc80000010034 */
[----:B------:R-:W2:Y:S01]  /*af90*/  MUFU.EX2 R173, R173 ;  /* 0x000000ad00ad7308 */ /* 0x000ea20000000800 */
[----:B------:R-:W-:Y:S01]  /*afa0*/  LOP3.LUT R8, R12, 0xff, RZ, 0xc0, !PT ;  /* 0x000000ff0c087812 */ /* 0x000fe200078ec0ff */
[----:B------:R-:W-:Y:S01]  /*afb0*/  HMMA.16816.F32.BF16 R108, R28, R14, R108 ;  /* 0x0000000e1c6c723c */ /* 0x000fe2000004186c */
[----:B------:R-:W-:Y:S01]  /*afc0*/  LOP3.LUT R9, R18, 0xffff, RZ, 0xc0, !PT ;  /* 0x0000ffff12097812 */ /* 0x000fe200078ec0ff */
[----:B------:R-:W-:-:S04]  /*afd0*/  FFMA.FTZ R50, R232, R62, R50 ;  /* 0x0000003ee8327223 */ /* 0x000fc80000010032 */
[----:B------:R-:W-:Y:S01]  /*afe0*/  MUFU.EX2 R179, R179 ;  /* 0x000000b300b37308 */ /* 0x000fe20000000800 */
[----:B------:R-:W-:Y:S01]  /*aff0*/  SHF.R.U32.HI R14, RZ, 0x10, R18 ;  /* 0x00000010ff0e7819 */ /* 0x000fe20000011612 */
[----:B------:R-:W-:Y:S01]  /*b000*/  HMMA.16816.F32.BF16 R120, R28, R10, R120 ;  /* 0x0000000a1c78723c */ /* 0x000fe20000041878 */
[----:B------:R-:W-:Y:S01]  /*b010*/  PRMT R8, R8, 0x5410, R16 ;  /* 0x0000541008087816 */ /* 0x000fe20000000010 */
[----:B------:R-:W-:-:S04]  /*b020*/  FFMA.FTZ R46, R231, R61, R46 ;  /* 0x0000003de72e7223 */ /* 0x000fc8000001002e */
[----:B------:R-:W-:Y:S01]  /*b030*/  MUFU.EX2 R180, R180 ;  /* 0x000000b400b47308 */ /* 0x000fe20000000800 */
[----:B------:R-:W-:Y:S01]  /*b040*/  SHF.R.U32.HI R10, RZ, 0x10, R12 ;  /* 0x00000010ff0a7819 */ /* 0x000fe2000001160c */
[----:B------:R-:W-:-:S06]  /*b050*/  FFMA.FTZ R42, R230, R60, R42 ;  /* 0x0000003ce62a7223 */ /* 0x000fcc000001002a */
[----:B------:R-:W-:Y:S01]  /*b060*/  MUFU.EX2 R67, R67 ;  /* 0x0000004300437308 */ /* 0x000fe20000000800 */
[----:B------:R-:W-:-:S07]  /*b070*/  LOP3.LUT R15, R18, 0xff, RZ, 0xc0, !PT ;  /* 0x000000ff120f7812 */ /* 0x000fce00078ec0ff */
[----:B------:R-:W3:Y:S01]  /*b080*/  MUFU.EX2 R175, R175 ;  /* 0x000000af00af7308 */ /* 0x000ee20000000800 */
[----:B------:R-:W-:-:S07]  /*b090*/  SHF.R.U32.HI R13, RZ, 0x18, R18 ;  /* 0x00000018ff0d7819 */ /* 0x000fce0000011612 */
[----:B------:R-:W-:Y:S01]  /*b0a0*/  MUFU.EX2 R174, R174 ;  /* 0x000000ae00ae7308 */ /* 0x000fe20000000800 */
[----:B------:R-:W-:-:S07]  /*b0b0*/  SHF.R.U32.HI R12, RZ, 0x18, R12 ;  /* 0x00000018ff0c7819 */ /* 0x000fce000001160c */
[----:B------:R-:W4:Y:S01]  /*b0c0*/  MUFU.EX2 R168, R168 ;  /* 0x000000a800a87308 */ /* 0x000f220000000800 */
[----:B------:R-:W-:Y:S01]  /*b0d0*/  SHF.R.U32.HI R9, RZ, 0x8, R9 ;  /* 0x00000008ff097819 */ /* 0x000fe20000011609 */
[----:B------:R-:W-:Y:S01]  /*b0e0*/  FADD.FTZ R52, R57, R52 ;  /* 0x0000003439347221 */ /* 0x000fe20000010000 */
[----:B------:R-:W-:Y:S02]  /*b0f0*/  LOP3.LUT R14, R14, 0xff, RZ, 0xc0, !PT ;  /* 0x000000ff0e0e7812 */ /* 0x000fe400078ec0ff */
[----:B------:R-:W-:Y:S01]  /*b100*/  LOP3.LUT R10, R10, 0xff, RZ, 0xc0, !PT ;  /* 0x000000ff0a0a7812 */ /* 0x000fe200078ec0ff */
[----:B------:R-:W-:Y:S01]  /*b110*/  FADD.FTZ R50, R49, R50 ;  /* 0x0000003231327221 */ /* 0x000fe20000010000 */
[----:B------:R-:W-:Y:S01]  /*b120*/  HSET2.LE.AND R32, R8, R63, PT ;  /* 0x0000003f08207233 */ /* 0x000fe20003803000 */
[----:B------:R-:W-:Y:S02]  /*b130*/  FADD.FTZ R46, R45, R46 ;  /* 0x0000002e2d2e7221 */ /* 0x000fe40000010000 */
[----:B------:R-:W-:Y:S01]  /*b140*/  FADD.FTZ R42, R41, R42 ;  /* 0x0000002a292a7221 */ /* 0x000fe20000010000 */
[----:B------:R-:W-:Y:S01]  /*b150*/  PRMT R15, R15, 0x5410, R9 ;  /* 0x000054100f0f7816 */ /* 0x000fe20000000009 */
[----:B------:R-:W-:Y:S01]  /*b160*/  IMAD.MOV.U32 R183, RZ, RZ, R35 ;  /* 0x000000ffffb77224 */ /* 0x000fe200078e0023 */
[----:B------:R-:W-:Y:S01]  /*b170*/  PRMT R13, R14, 0x5410, R13 ;  /* 0x000054100e0d7816 */ /* 0x000fe2000000000d */
[----:B------:R-:W-:Y:S01]  /*b180*/  FADD.FTZ R52, R56, R52 ;  /* 0x0000003438347221 */ /* 0x000fe20000010000 */
[----:B------:R-:W-:Y:S01]  /*b190*/  PRMT R8, R10, 0x5410, R12 ;  /* 0x000054100a087816 */ /* 0x000fe2000000000c */
[----:B------:R-:W-:-:S02]  /*b1a0*/  FADD.FTZ R50, R48, R50 ;  /* 0x0000003230327221 */ /* 0x000fc40000010000 */
[----:B------:R-:W-:Y:S01]  /*b1b0*/  IMAD.MOV.U32 R182, RZ, RZ, R34 ;  /* 0x000000ffffb67224 */ /* 0x000fe200078e0022 */
[----:B--2---:R-:W-:Y:S01]  /*b1c0*/  F2FP.BF16.PACK_AB R11, R173, R178 ;  /* 0x000000b2ad0b723e */ /* 0x004fe200000010ff */
[----:B------:R-:W-:Y:S01]  /*b1d0*/  FADD.FTZ R46, R44, R46 ;  /* 0x0000002e2c2e7221 */ /* 0x000fe20000010000 */
[----:B---3--:R-:W-:Y:S01]  /*b1e0*/  F2FP.BF16.PACK_AB R33, R175, R67 ;  /* 0x00000043af21723e */ /* 0x008fe200000010ff */
[----:B------:R-:W-:Y:S01]  /*b1f0*/  FADD.FTZ R42, R40, R42 ;  /* 0x0000002a282a7221 */ /* 0x000fe20000010000 */
[----:B------:R-:W-:Y:S01]  /*b200*/  LOP3.LUT R182, R183, UR7, R238, 0x96, !PT ;  /* 0x00000007b7b67c12 */ /* 0x000fe2000f8e96ee */
[--C-:B------:R-:W-:Y:S01]  /*b210*/  HSET2.LE.AND R15, R15, R63.reuse, PT ;  /* 0x0000003f0f0f7233 */ /* 0x100fe20003803000 */
[----:B------:R-:W-:Y:S01]  /*b220*/  FADD.FTZ R52, R55, R52 ;  /* 0x0000003437347221 */ /* 0x000fe20000010000 */
[--C-:B------:R-:W-:Y:S01]  /*b230*/  HSET2.LE.AND R8, R8, R63.reuse, PT ;  /* 0x0000003f08087233 */ /* 0x100fe20003803000 */
[----:B------:R-:W-:Y:S01]  /*b240*/  F2FP.BF16.PACK_AB R34, R180, R179 ;  /* 0x000000b3b422723e */ /* 0x000fe200000010ff */
[----:B------:R-:W-:Y:S01]  /*b250*/  HSET2.LE.AND R13, R13, R63, PT ;  /* 0x0000003f0d0d7233 */ /* 0x000fe20003803000 */
[----:B----4-:R-:W-:Y:S01]  /*b260*/  F2FP.BF16.PACK_AB R35, R168, R174 ;  /* 0x000000aea823723e */ /* 0x010fe200000010ff */
[----:B------:R-:W-:Y:S01]  /*b270*/  FADD.FTZ R50, R47, R50 ;  /* 0x000000322f327221 */ /* 0x000fe20000010000 */
[----:B------:R-:W-:Y:S01]  /*b280*/  HMMA.16816.F32.BF16 R160, R28, R24, R160 ;  /* 0x000000181ca0723c */ /* 0x000fe200000418a0 */
[----:B------:R-:W-:Y:S01]  /*b290*/  FADD.FTZ R46, R43, R46 ;  /* 0x0000002e2b2e7221 */ /* 0x000fe20000010000 */
[----:B------:R-:W-:Y:S01]  /*b2a0*/  LDSM.16.MT88.4 R16, [R214+0xac00] ;  /* 0x00ac0000d610783b */ /* 0x000fe20000004200 */
[----:B------:R-:W-:Y:S01]  /*b2b0*/  FADD.FTZ R42, R51, R42 ;  /* 0x0000002a332a7221 */ /* 0x000fe20000010000 */
[----:B------:R-:W-:Y:S01]  /*b2c0*/  LOP3.LUT R32, R32, R11, RZ, 0xc0, !PT ;  /* 0x0000000b20207212 */ /* 0x000fe200078ec0ff */
[----:B------:R-:W-:Y:S01]  /*b2d0*/  IMAD.WIDE.U32 R182, R182, -0x2daee0ad, RZ ;  /* 0xd2511f53b6b67825 */ /* 0x000fe200078e00ff */
[----:B------:R-:W-:-:S02]  /*b2e0*/  LOP3.LUT R33, R8, R33, RZ, 0xc0, !PT ;  /* 0x0000002108217212 */ /* 0x000fc400078ec0ff */
[C---:B------:R-:W-:Y:S01]  /*b2f0*/  HMMA.16816.F32.BF16 R148, R28.reuse, R26, R148 ;  /* 0x0000001a1c94723c */ /* 0x040fe20000041894 */
[----:B------:R-:W-:Y:S01]  /*b300*/  FADD.FTZ R52, R194, R52 ;  /* 0x00000034c2347221 */ /* 0x000fe20000010000 */
[----:B------:R-:W-:Y:S01]  /*b310*/  LOP3.LUT R34, R15, R34, RZ, 0xc0, !PT ;  /* 0x000000220f227212 */ /* 0x000fe200078ec0ff */
[----:B------:R-:W-:Y:S01]  /*b320*/  FADD.FTZ R50, R251, R50 ;  /* 0x00000032fb327221 */ /* 0x000fe20000010000 */
[----:B------:R-:W-:Y:S01]  /*b330*/  LOP3.LUT R35, R13, R35, RZ, 0xc0, !PT ;  /* 0x000000230d237212 */ /* 0x000fe200078ec0ff */
[----:B------:R-:W-:Y:S01]  /*b340*/  FADD.FTZ R46, R196, R46 ;  /* 0x0000002ec42e7221 */ /* 0x000fe20000010000 */
[----:B------:R-:W2:Y:S01]  /*b350*/  LDSM.16.MT88.4 R24, [R214+0x9c00] ;  /* 0x009c0000d618783b */ /* 0x000ea20000004200 */
[----:B------:R-:W-:Y:S01]  /*b360*/  FADD.FTZ R42, R165, R42 ;  /* 0x0000002aa52a7221 */ /* 0x000fe20000010000 */
[----:B------:R-:W-:Y:S02]  /*b370*/  HMMA.16816.F32.BF16 R68, R28, R20, R68 ;  /* 0x000000141c44723c */ /* 0x000fe40000041844 */
[----:B------:R-:W-:Y:S01]  /*b380*/  LDSM.16.MT88.4 R12, [R212+0xac00] ;  /* 0x00ac0000d40c783b */ /* 0x000fe20000004200 */
[----:B------:R-:W-:-:S03]  /*b390*/  FFMA.FTZ R65, R65, c[0x0][0x23c], -R66 ;  /* 0x00008f0041417a23 */ /* 0x000fc60000010842 */
[----:B------:R-:W-:Y:S02]  /*b3a0*/  LDSM.16.MT88.4 R8, [R214+0xbc00] ;  /* 0x00bc0000d608783b */ /* 0x000fe40000004200 */
[----:B------:R-:W-:Y:S02]  /*b3b0*/  HMMA.16816.F32.BF16 R80, R28, R22, R80 ;  /* 0x000000161c50723c */ /* 0x000fe40000041850 */
[----:B------:R-:W3:Y:S01]  /*b3c0*/  LDSM.16.MT88.4 R20, [R212+0x9c00] ;  /* 0x009c0000d414783b */ /* 0x000ee20000004200 */
[----:B------:R-:W-:Y:S01]  /*b3d0*/  FFMA.FTZ R64, R64, c[0x0][0x23c], -R66 ;  /* 0x00008f0040407a23 */ /* 0x000fe20000010842 */
[----:B------:R-:W-:Y:S01]  /*b3e0*/  LOP3.LUT R236, R183, UR16, R236, 0x96, !PT ;  /* 0x00000010b7ec7c12 */ /* 0x000fe2000f8e96ec */
[----:B------:R-:W-:-:S03]  /*b3f0*/  FFMA.FTZ R53, R53, c[0x0][0x23c], -R58 ;  /* 0x00008f0035357a23 */ /* 0x000fc6000001083a */
[----:B------:R-:W-:Y:S01]  /*b400*/  HMMA.16816.F32.BF16 R136, R28, R4, R136 ;  /* 0x000000041c88723c */ /* 0x000fe20000041888 */
[----:B------:R-:W-:Y:S02]  /*b410*/  FADD.FTZ R52, R193, R52 ;  /* 0x00000034c1347221 */ /* 0x000fe40000010000 */
[----:B------:R-:W-:-:S05]  /*b420*/  FADD.FTZ R50, R250, R50 ;  /* 0x00000032fa327221 */ /* 0x000fca0000010000 */
[----:B------:R-:W-:Y:S01]  /*b430*/  HMMA.16816.F32.BF16 R132, R28, R6, R132 ;  /* 0x000000061c84723c */ /* 0x000fe20000041884 */
[----:B------:R-:W4:Y:S01]  /*b440*/  LDSM.16.MT88.4 R4, [R212+0xbc00] ;  /* 0x00bc0000d404783b */ /* 0x000f220000004200 */
[----:B------:R-:W-:Y:S02]  /*b450*/  FADD.FTZ R46, R203, R46 ;  /* 0x0000002ecb2e7221 */ /* 0x000fe40000010000 */
[----:B------:R-:W-:Y:S02]  /*b460*/  FADD.FTZ R42, R167, R42 ;  /* 0x0000002aa72a7221 */ /* 0x000fe40000010000 */
[--C-:B------:R-:W-:Y:S01]  /*b470*/  FFMA.FTZ R36, R36, c[0x0][0x23c], -R58.reuse ;  /* 0x00008f0024247a23 */ /* 0x100fe2000001083a */
[----:B------:R-:W-:Y:S01]  /*b480*/  LOP3.LUT R28, R182, 0xffff, RZ, 0xc0, !PT ;  /* 0x0000ffffb61c7812 */ /* 0x000fe200078ec0ff */
[--C-:B------:R-:W-:Y:S02]  /*b490*/  FFMA.FTZ R54, R54, c[0x0][0x23c], -R58.reuse ;  /* 0x00008f0036367a23 */ /* 0x100fe4000001083a */
[----:B------:R-:W-:-:S02]  /*b4a0*/  FFMA.FTZ R58, R39, c[0x0][0x23c], -R58 ;  /* 0x00008f00273a7a23 */ /* 0x000fc4000001083a */
[----:B------:R1:W-:Y:S01]  /*b4b0*/  MUFU.EX2 R39, R53 ;  /* 0x0000003500277308 */ /* 0x0003e20000000800 */
[----:B------:R-:W-:Y:S01]  /*b4c0*/  FADD.FTZ R52, R187, R52 ;  /* 0x00000034bb347221 */ /* 0x000fe20000010000 */
[----:B------:R-:W-:Y:S01]  /*b4d0*/  LOP3.LUT R29, R182, 0xff, RZ, 0xc0, !PT ;  /* 0x000000ffb61d7812 */ /* 0x000fe200078ec0ff */
[----:B------:R-:W-:Y:S01]  /*b4e0*/  FFMA.FTZ R37, R37, c[0x0][0x23c], -R66 ;  /* 0x00008f0025257a23 */ /* 0x000fe20000010842 */
[----:B------:R-:W-:Y:S01]  /*b4f0*/  SHF.R.U32.HI R31, RZ, 0x8, R28 ;  /* 0x00000008ff1f7819 */ /* 0x000fe2000001161c */
[----:B------:R-:W-:Y:S02]  /*b500*/  FFMA.FTZ R38, R38, c[0x0][0x23c], -R66 ;  /* 0x00008f0026267a23 */ /* 0x000fe40000010842 */
[----:B------:R-:W-:Y:S01]  /*b510*/  FADD.FTZ R50, R190, R50 ;  /* 0x00000032be327221 */ /* 0x000fe20000010000 */
[----:B------:R-:W-:Y:S01]  /*b520*/  MUFU.EX2 R65, R65 ;  /* 0x0000004100417308 */ /* 0x000fe20000000800 */
[----:B------:R-:W-:Y:S02]  /*b530*/  FADD.FTZ R46, R207, R46 ;  /* 0x0000002ecf2e7221 */ /* 0x000fe40000010000 */
[----:B------:R-:W-:Y:S01]  /*b540*/  FADD.FTZ R42, R192, R42 ;  /* 0x0000002ac02a7221 */ /* 0x000fe20000010000 */
[----:B------:R-:W-:Y:S01]  /*b550*/  SHF.R.U32.HI R30, RZ, 0x10, R182 ;  /* 0x00000010ff1e7819 */ /* 0x000fe200000116b6 */
[----:B------:R-:W-:Y:S01]  /*b560*/  FADD.FTZ R52, R166, R52 ;  /* 0x00000034a6347221 */ /* 0x000fe20000010000 */
[----:B-1----:R-:W-:-:S02]  /*b570*/  LOP3.LUT R53, R236, 0xffff, RZ, 0xc0, !PT ;  /* 0x0000ffffec357812 */ /* 0x002fc400078ec0ff */
[----:B------:R-:W1:Y:S01]  /*b580*/  MUFU.EX2 R64, R64 ;  /* 0x0000004000407308 */ /* 0x000e620000000800 */
[----:B------:R-:W-:Y:S01]  /*b590*/  FADD.FTZ R50, R198, R50 ;  /* 0x00000032c6327221 */ /* 0x000fe20000010000 */
[----:B------:R-:W-:Y:S01]  /*b5a0*/  PRMT R29, R29, 0x5410, R31 ;  /* 0x000054101d1d7816 */ /* 0x000fe2000000001f */
[----:B------:R-:W-:Y:S01]  /*b5b0*/  FADD.FTZ R46, R211, R46 ;  /* 0x0000002ed32e7221 */ /* 0x000fe20000010000 */
[----:B------:R-:W-:Y:S01]  /*b5c0*/  SHF.R.U32.HI R66, RZ, 0x8, R53 ;  /* 0x00000008ff427819 */ /* 0x000fe20000011635 */
[----:B------:R-:W-:Y:S01]  /*b5d0*/  FADD.FTZ R42, R189, R42 ;  /* 0x0000002abd2a7221 */ /* 0x000fe20000010000 */
[----:B------:R-:W-:Y:S01]  /*b5e0*/  SHF.R.U32.HI R28, RZ, 0x18, R182 ;  /* 0x00000018ff1c7819 */ /* 0x000fe200000116b6 */
[----:B------:R-:W-:Y:S01]  /*b5f0*/  FADD.FTZ R52, R191, R52 ;  /* 0x00000034bf347221 */ /* 0x000fe20000010000 */
[----:B------:R-:W-:Y:S01]  /*b600*/  MUFU.EX2 R37, R37 ;  /* 0x0000002500257308 */ /* 0x000fe20000000800 */
[----:B------:R-:W-:Y:S01]  /*b610*/  LOP3.LUT R31, R30, 0xff, RZ, 0xc0, !PT ;  /* 0x000000ff1e1f7812 */ /* 0x000fe200078ec0ff */
[----:B------:R-:W-:Y:S01]  /*b620*/  FADD.FTZ R50, R184, R50 ;  /* 0x00000032b8327221 */ /* 0x000fe20000010000 */
[----:B------:R-:W-:Y:S01]  /*b630*/  LOP3.LUT R30, R236, 0xff, RZ, 0xc0, !PT ;  /* 0x000000ffec1e7812 */ /* 0x000fe200078ec0ff */
[----:B------:R-:W-:Y:S01]  /*b640*/  FADD.FTZ R46, R169, R46 ;  /* 0x0000002ea92e7221 */ /* 0x000fe20000010000 */
[----:B------:R-:W-:Y:S01]  /*b650*/  SHF.R.U32.HI R176, RZ, 0x10, R236 ;  /* 0x00000010ffb07819 */ /* 0x000fe200000116ec */
[----:B------:R-:W-:-:S02]  /*b660*/  FADD.FTZ R42, R195, R42 ;  /* 0x0000002ac32a7221 */ /* 0x000fc40000010000 */
[----:B------:R-:W-:Y:S01]  /*b670*/  MUFU.EX2 R38, R38 ;  /* 0x0000002600267308 */ /* 0x000fe20000000800 */
[----:B------:R-:W-:Y:S01]  /*b680*/  PRMT R28, R31, 0x5410, R28 ;  /* 0x000054101f1c7816 */ /* 0x000fe2000000001c */
[----:B------:R-:W-:Y:S01]  /*b690*/  FADD.FTZ R52, R197, R52 ;  /* 0x00000034c5347221 */ /* 0x000fe20000010000 */
[----:B------:R-:W-:-:S05]  /*b6a0*/  PRMT R30, R30, 0x5410, R66 ;  /* 0x000054101e1e7816 */ /* 0x000fca0000000042 */
[----:B------:R-:W-:Y:S01]  /*b6b0*/  MUFU.EX2 R36, R36 ;  /* 0x0000002400247308 */ /* 0x000fe20000000800 */
[----:B------:R-:W-:Y:S01]  /*b6c0*/  SHF.R.U32.HI R236, RZ, 0x18, R236 ;  /* 0x00000018ffec7819 */ /* 0x000fe200000116ec */
[----:B------:R-:W-:-:S06]  /*b6d0*/  FADD.FTZ R50, R185, R50 ;  /* 0x00000032b9327221 */ /* 0x000fcc0000010000 */
[----:B------:R-:W1:Y:S01]  /*b6e0*/  MUFU.EX2 R54, R54 ;  /* 0x0000003600367308 */ /* 0x000e620000000800 */
[----:B------:R-:W-:-:S07]  /*b6f0*/  FADD.FTZ R46, R171, R46 ;  /* 0x0000002eab2e7221 */ /* 0x000fce0000010000 */
[----:B------:R2:W2:Y:S01]  /*b700*/  MUFU.EX2 R53, R58 ;  /* 0x0000003a00357308 */ /* 0x0004a20000000800 */
[----:B------:R-:W-:Y:S01]  /*b710*/  FADD.FTZ R42, R199, R42 ;  /* 0x0000002ac72a7221 */ /* 0x000fe20000010000 */
[--C-:B------:R-:W-:Y:S01]  /*b720*/  HSET2.LE.AND R31, R28, R63.reuse, PT ;  /* 0x0000003f1c1f7233 */ /* 0x100fe20003803000 */
[----:B------:R-:W-:Y:S01]  /*b730*/  FADD.FTZ R52, R201, R52 ;  /* 0x00000034c9347221 */ /* 0x000fe20000010000 */
[--C-:B------:R-:W-:Y:S01]  /*b740*/  HSET2.LE.AND R29, R29, R63.reuse, PT ;  /* 0x0000003f1d1d7233 */ /* 0x100fe20003803000 */
[----:B------:R-:W-:Y:S01]  /*b750*/  FADD.FTZ R50, R170, R50 ;  /* 0x00000032aa327221 */ /* 0x000fe20000010000 */
[----:B------:R-:W-:Y:S01]  /*b760*/  HSET2.LE.AND R28, R30, R63, PT ;  /* 0x0000003f1e1c7233 */ /* 0x000fe20003803000 */
[----:B------:R-:W-:Y:S01]  /*b770*/  FADD.FTZ R46, R177, R46 ;  /* 0x0000002eb12e7221 */ /* 0x000fe20000010000 */
[----:B-1----:R-:W-:Y:S01]  /*b780*/  F2FP.BF16.PACK_AB R30, R64, R65 ;  /* 0x00000041401e723e */ /* 0x002fe200000010ff */
[----:B------:R-:W-:Y:S01]  /*b790*/  FADD.FTZ R42, R202, R42 ;  /* 0x0000002aca2a7221 */ /* 0x000fe20000010000 */
[----:B--2---:R-:W-:Y:S01]  /*b7a0*/  LOP3.LUT R58, R176, 0xff, RZ, 0xc0, !PT ;  /* 0x000000ffb03a7812 */ /* 0x004fe200078ec0ff */
[----:B------:R-:W-:-:S03]  /*b7b0*/  FADD.FTZ R52, R200, R52 ;  /* 0x00000034c8347221 */ /* 0x000fc60000010000 */
[----:B------:R-:W-:Y:S01]  /*b7c0*/  PRMT R58, R58, 0x5410, R236 ;  /* 0x000054103a3a7816 */ /* 0x000fe200000000ec */
[----:B------:R-:W-:Y:S01]  /*b7d0*/  FADD.FTZ R50, R172, R50 ;  /* 0x00000032ac327221 */ /* 0x000fe20000010000 */
[----:B------:R-:W-:Y:S01]  /*b7e0*/  LOP3.LUT R30, R29, R30, RZ, 0xc0, !PT ;  /* 0x0000001e1d1e7212 */ /* 0x000fe200078ec0ff */
[----:B------:R-:W-:Y:S01]  /*b7f0*/  FADD.FTZ R46, R164, R46 ;  /* 0x0000002ea42e7221 */ /* 0x000fe20000010000 */
[----:B------:R-:W-:Y:S01]  /*b800*/  PLOP3.LUT P0, PT, PT, PT, UP0, 0x40, 0x0 ;  /* 0x000000000000781c */ /* 0x000fe20003f0e808 */
[----:B------:R-:W-:Y:S01]  /*b810*/  FADD.FTZ R42, R204, R42 ;  /* 0x0000002acc2a7221 */ /* 0x000fe20000010000 */
[----:B------:R-:W-:Y:S01]  /*b820*/  HSET2.LE.AND R58, R58, R63, PT ;  /* 0x0000003f3a3a7233 */ /* 0x000fe20003803000 */
[----:B------:R-:W-:Y:S01]  /*b830*/  F2FP.BF16.PACK_AB R66, R39, R54 ;  /* 0x000000362742723e */ /* 0x000fe200000010ff */
[----:B------:R-:W-:Y:S01]  /*b840*/  FADD.FTZ R52, R67, R52 ;  /* 0x0000003443347221 */ /* 0x000fe20000010000 */
[----:B------:R-:W-:Y:S02]  /*b850*/  F2FP.BF16.PACK_AB R63, R38, R37 ;  /* 0x00000025263f723e */ /* 0x000fe400000010ff */
[----:B------:R-:W-:Y:S01]  /*b860*/  F2FP.BF16.PACK_AB R29, R53, R36 ;  /* 0x00000024351d723e */ /* 0x000fe200000010ff */
[----:B------:R-:W-:-:S02]  /*b870*/  FADD.FTZ R50, R37, R50 ;  /* 0x0000003225327221 */ /* 0x000fc40000010000 */
[----:B------:R-:W-:Y:S02]  /*b880*/  FADD.FTZ R46, R36, R46 ;  /* 0x0000002e242e7221 */ /* 0x000fe40000010000 */
[----:B------:R-:W-:Y:S01]  /*b890*/  FADD.FTZ R42, R178, R42 ;  /* 0x0000002ab22a7221 */ /* 0x000fe20000010000 */
[----:B------:R-:W-:Y:S01]  /*b8a0*/  LOP3.LUT R31, R31, R66, RZ, 0xc0, !PT ;  /* 0x000000421f1f7212 */ /* 0x000fe200078ec0ff */
[----:B------:R-:W-:Y:S01]  /*b8b0*/  FADD.FTZ R52, R175, R52 ;  /* 0x00000034af347221 */ /* 0x000fe20000010000 */
[----:B------:R-:W-:Y:S02]  /*b8c0*/  LOP3.LUT R28, R28, R63, RZ, 0xc0, !PT ;  /* 0x0000003f1c1c7212 */ /* 0x000fe400078ec0ff */
[----:B------:R-:W-:Y:S01]  /*b8d0*/  LOP3.LUT R29, R58, R29, RZ, 0xc0, !PT ;  /* 0x0000001d3a1d7212 */ /* 0x000fe200078ec0ff */
[----:B------:R-:W-:Y:S02]  /*b8e0*/  FADD.FTZ R50, R38, R50 ;  /* 0x0000003226327221 */ /* 0x000fe40000010000 */
[----:B------:R-:W-:-:S02]  /*b8f0*/  FADD.FTZ R46, R53, R46 ;  /* 0x0000002e352e7221 */ /* 0x000fc40000010000 */
[----:B------:R-:W-:Y:S02]  /*b900*/  FADD.FTZ R42, R173, R42 ;  /* 0x0000002aad2a7221 */ /* 0x000fe40000010000 */
[----:B------:R-:W-:Y:S01]  /*b910*/  FADD.FTZ R52, R174, R52 ;  /* 0x00000034ae347221 */ /* 0x000fe20000010000 */
[----:B------:R-:W-:Y:S01]  /*b920*/  HMMA.16816.F32.BF16 R156, R32, R24, R156 ;  /* 0x00000018209c723c */ /* 0x000fe2000004189c */
[----:B------:R-:W-:Y:S02]  /*b930*/  FADD.FTZ R50, R65, R50 ;  /* 0x0000003241327221 */ /* 0x000fe40000010000 */
[----:B------:R-:W-:Y:S02]  /*b940*/  FADD.FTZ R46, R54, R46 ;  /* 0x0000002e362e7221 */ /* 0x000fe40000010000 */
[----:B------:R-:W-:-:S03]  /*b950*/  FADD.FTZ R42, R179, R42 ;  /* 0x0000002ab32a7221 */ /* 0x000fc60000010000 */
[----:B------:R-:W-:Y:S01]  /*b960*/  HMMA.16816.F32.BF16 R152, R32, R26, R152 ;  /* 0x0000001a2098723c */ /* 0x000fe20000041898 */
[----:B------:R-:W-:Y:S02]  /*b970*/  FADD.FTZ R229, R168, R52 ;  /* 0x00000034a8e57221 */ /* 0x000fe40000010000 */
[----:B------:R-:W-:Y:S02]  /*b980*/  FADD.FTZ R232, R64, R50 ;  /* 0x0000003240e87221 */ /* 0x000fe40000010000 */
[----:B------:R-:W-:-:S03]  /*b990*/  FADD.FTZ R231, R39, R46 ;  /* 0x0000002e27e77221 */ /* 0x000fc60000010000 */
[----:B---3--:R-:W-:Y:S01]  /*b9a0*/  HMMA.16816.F32.BF16 R72, R32, R20, R72 ;  /* 0x000000142048723c */ /* 0x008fe20000041848 */
[----:B------:R-:W-:Y:S02]  /*b9b0*/  FADD.FTZ R230, R180, R42 ;  /* 0x0000002ab4e67221 */ /* 0x000fe40000010000 */
[----:B------:R-:W-:Y:S02]  /*b9c0*/  IMAD.MOV.U32 R167, RZ, RZ, R208 ;  /* 0x000000ffffa77224 */ /* 0x000fe400078e00d0 */
[----:B------:R-:W-:-:S03]  /*b9d0*/  IMAD.MOV.U32 R168, RZ, RZ, R209 ;  /* 0x000000ffffa87224 */ /* 0x000fc600078e00d1 */
[----:B------:R-:W-:Y:S01]  /*b9e0*/  HMMA.16816.F32.BF16 R76, R32, R22, R76 ;  /* 0x00000016204c723c */ /* 0x000fe2000004184c */
[----:B------:R-:W-:Y:S02]  /*b9f0*/  IMAD.MOV.U32 R165, RZ, RZ, R0 ;  /* 0x000000ffffa57224 */ /* 0x000fe400078e0000 */
[----:B------:R-:W-:-:S05]  /*ba00*/  IMAD.MOV.U32 R166, RZ, RZ, R2 ;  /* 0x000000ffffa67224 */ /* 0x000fca00078e0002 */
[C---:B------:R-:W-:Y:S08]  /*ba10*/  HMMA.16816.F32.BF16 R88, R32.reuse, R16, R88 ;  /* 0x000000102058723c */ /* 0x040ff00000041858 */
[C---:B------:R-:W-:Y:S08]  /*ba20*/  HMMA.16816.F32.BF16 R92, R32.reuse, R18, R92 ;  /* 0x00000012205c723c */ /* 0x040ff0000004185c */
[C---:B------:R-:W-:Y:S08]  /*ba30*/  HMMA.16816.F32.BF16 R104, R32.reuse, R12, R104 ;  /* 0x0000000c2068723c */ /* 0x040ff00000041868 */
[C---:B------:R-:W-:Y:S08]  /*ba40*/  HMMA.16816.F32.BF16 R144, R32.reuse, R14, R144 ;  /* 0x0000000e2090723c */ /* 0x040ff00000041890 */
[C---:B------:R-:W-:Y:S08]  /*ba50*/  HMMA.16816.F32.BF16 R140, R32.reuse, R8, R140 ;  /* 0x00000008208c723c */ /* 0x040ff0000004188c */
[C---:B------:R-:W-:Y:S08]  /*ba60*/  HMMA.16816.F32.BF16 R116, R32.reuse, R10, R116 ;  /* 0x0000000a2074723c */ /* 0x040ff00000041874 */
[C---:B----4-:R-:W-:Y:S08]  /*ba70*/  HMMA.16816.F32.BF16 R124, R32.reuse, R4, R124 ;  /* 0x00000004207c723c */ /* 0x050ff0000004187c */
        /* <DEDUP_REMOVED lines=22> */
[----:B------:R-:W-:-:S04]  /*bbe0*/  UIMAD UR5, UR31, UR5, UR34 ;  /* 0x000000051f0572a4 */ /* 0x000fc8000f8e0222 */
[----:B------:R-:W-:Y:S01]  /*bbf0*/  UIADD3 UR5, UR37, UR5, URZ ;  /* 0x0000000525057290 */ /* 0x000fe2000fffe03f */
[----:B------:R-:W-:Y:S02]  /*bc00*/  IMAD.U32 R4, RZ, RZ, UR36 ;  /* 0x00000024ff047e24 */ /* 0x000fe4000f8e00ff */
        /* <DEDUP_REMOVED lines=50> */
[----:B-----5:R-:W-:Y:S04]  /*bf30*/  LDSM.16.M88.4 R180, [R216+0x6000] ;  /* 0x00600000d8b4783b */ /* 0x020fe80000000200 */
[----:B------:R-:W-:Y:S04]  /*bf40*/  LDSM.16.M88.4 R172, [R216+0x6400] ;  /* 0x00640000d8ac783b */ /* 0x000fe80000000200 */
[----:B------:R-:W-:Y:S04]  /*bf50*/  LDSM.16.M88.4 R40, [R216+0x6c00] ;  /* 0x006c0000d828783b */ /* 0x000fe80000000200 */
[----:B------:R-:W-:Y:S04]  /*bf60*/  LDSM.16.M88.4 R164, [R216+0x6800] ;  /* 0x00680000d8a4783b */ /* 0x000fe80000000200 */
[----:B------:R-:W1:Y:S04]  /*bf70*/  LDSM.16.M88.4 R60, [R217] ;  /* 0x00000000d93c783b */ /* 0x000e680000000200 */
[----:B------:R-:W-:Y:S04]  /*bf80*/  LDSM.16.M88.4 R200, [R213+0x6000] ;  /* 0x00600000d5c8783b */ /* 0x000fe80000000200 */
[----:B----4-:R-:W4:Y:S04]  /*bf90*/  LDSM.16.M88.4 R4, [R217+0x1000] ;  /* 0x00100000d904783b */ /* 0x010f280000000200 */
[----:B------:R-:W2:Y:S04]  /*bfa0*/  LDSM.16.M88.4 R36, [R215+0x1000] ;  /* 0x00100000d724783b */ /* 0x000ea80000000200 */
[----:B------:R-:W2:Y:S04]  /*bfb0*/  LDSM.16.M88.4 R196, [R213+0x6400] ;  /* 0x00640000d5c4783b */ /* 0x000ea80000000200 */
[----:B------:R-:W2:Y:S04]  /*bfc0*/  LDSM.16.M88.4 R188, [R213+0x6c00] ;  /* 0x006c0000d5bc783b */ /* 0x000ea80000000200 */
[----:B------:R-:W2:Y:S04]  /*bfd0*/  LDSM.16.M88.4 R192, [R213+0x6800] ;  /* 0x00680000d5c0783b */ /* 0x000ea80000000200 */
[----:B------:R-:W2:Y:S04]  /*bfe0*/  LDSM.16.M88.4 R204, [R215] ;  /* 0x00000000d7cc783b */ /* 0x000ea80000000200 */
[----:B------:R-:W-:Y:S04]  /*bff0*/  LDSM.16.M88.4 R52, [R217+0x3000] ;  /* 0x00300000d934783b */ /* 0x000fe80000000200 */
[----:B------:R-:W2:Y:S01]  /*c000*/  LDSM.16.M88.4 R48, [R216+0x7000] ;  /* 0x00700000d830783b */ /* 0x000ea20000000200 */
[-C--:B-1----:R-:W-:Y:S03]  /*c010*/  HMMA.16816.F32.BF16 R184, R60, R180.reuse, RZ ;  /* 0x000000b43cb8723c */ /* 0x082fe600000418ff */
[----:B------:R-:W1:Y:S04]  /*c020*/  LDSM.16.M88.4 R56, [R217+0x2000] ;  /* 0x00200000d938783b */ /* 0x000e680000000200 */
[----:B------:R-:W1:Y:S01]  /*c030*/  LDSM.16.M88.4 R44, [R216+0x7400] ;  /* 0x00740000d82c783b */ /* 0x000e620000000200 */
[C---:B----4-:R-:W-:Y:S03]  /*c040*/  HMMA.16816.F32.BF16 R32, R4.reuse, R180, RZ ;  /* 0x000000b40420723c */ /* 0x050fe600000418ff */
[----:B------:R-:W0:Y:S05]  /*c050*/  LDGDEPBAR ;  /* 0x00000000000079af */ /* 0x000e2a0000000000 */
[C---:B------:R-:W-:Y:S08]  /*c060*/  HMMA.16816.F32.BF16 R28, R4.reuse, R182, RZ ;  /* 0x000000b6041c723c */ /* 0x040ff000000418ff */
[C---:B------:R-:W-:Y:S08]  /*c070*/  HMMA.16816.F32.BF16 R24, R4.reuse, R172, RZ ;  /* 0x000000ac0418723c */ /* 0x040ff000000418ff */
[C---:B------:R-:W-:Y:S08]  /*c080*/  HMMA.16816.F32.BF16 R20, R4.reuse, R174, RZ ;  /* 0x000000ae0414723c */ /* 0x040ff000000418ff */
[C---:B------:R-:W-:Y:S08]  /*c090*/  HMMA.16816.F32.BF16 R8, R4.reuse, R40, RZ ;  /* 0x000000280408723c */ /* 0x040ff000000418ff */
        /* <DEDUP_REMOVED lines=10> */
[----:B------:R-:W2:Y:S07]  /*c140*/  LDSM.16.M88.4 R40, [R216+0x7800] ;  /* 0x00780000d828783b */ /* 0x000eae0000000200 */
        /* <DEDUP_REMOVED lines=20> */
[----:B------:R-:W4:Y:S07]  /*c290*/  LDSM.16.M88.4 R188, [R213+0x7000] ;  /* 0x00700000d5bc783b */ /* 0x000f2e0000000200 */
[C---:B------:R-:W-:Y:S08]  /*c2a0*/  HMMA.16816.F32.BF16 R32, R52.reuse, R48, R32 ;  /* 0x000000303420723c */ /* 0x040ff00000041820 */
[----:B------:R-:W-:Y:S08]  /*c2b0*/  HMMA.16816.F32.BF16 R28, R52, R50, R28 ;  /* 0x00000032341c723c */ /* 0x000ff0000004181c */
[C---:B-1----:R-:W-:Y:S08]  /*c2c0*/  HMMA.16816.F32.BF16 R184, R56.reuse, R48, R184 ;  /* 0x0000003038b8723c */ /* 0x042ff000000418b8 */
[----:B------:R-:W-:Y:S01]  /*c2d0*/  HMMA.16816.F32.BF16 R180, R56, R50, R180 ;  /* 0x0000003238b4723c */ /* 0x000fe200000418b4 */
[----:B------:R-:W-:Y:S07]  /*c2e0*/  LDSM.16.M88.4 R48, [R213+0x7800] ;  /* 0x00780000d530783b */ /* 0x000fee0000000200 */
[C---:B------:R-:W-:Y:S08]  /*c2f0*/  HMMA.16816.F32.BF16 R24, R52.reuse, R44, R24 ;  /* 0x0000002c3418723c */ /* 0x040ff00000041818 */
[C---:B------:R-:W-:Y:S08]  /*c300*/  HMMA.16816.F32.BF16 R20, R52.reuse, R46, R20 ;  /* 0x0000002e3414723c */ /* 0x040ff00000041814 */
[C---:B--2---:R-:W-:Y:S08]  /*c310*/  HMMA.16816.F32.BF16 R16, R52.reuse, R40, R16 ;  /* 0x000000283410723c */ /* 0x044ff00000041810 */
[----:B------:R-:W-:Y:S08]  /*c320*/  HMMA.16816.F32.BF16 R12, R52, R42, R12 ;  /* 0x0000002a340c723c */ /* 0x000ff0000004180c */
[C---:B------:R-:W-:Y:S08]  /*c330*/  HMMA.16816.F32.BF16 R176, R56.reuse, R44, R176 ;  /* 0x0000002c38b0723c */ /* 0x040ff000000418b0 */
[C---:B------:R-:W-:Y:S01]  /*c340*/  HMMA.16816.F32.BF16 R172, R56.reuse, R46, R172 ;  /* 0x0000002e38ac723c */ /* 0x040fe200000418ac */
[----:B------:R-:W-:Y:S07]  /*c350*/  LDSM.16.M88.4 R44, [R217+0x5000] ;  /* 0x00500000d92c783b */ /* 0x000fee0000000200 */
[C---:B------:R-:W-:Y:S08]  /*c360*/  HMMA.16816.F32.BF16 R168, R56.reuse, R40, R168 ;  /* 0x0000002838a8723c */ /* 0x040ff000000418a8 */
[C---:B------:R-:W-:Y:S01]  /*c370*/  HMMA.16816.F32.BF16 R164, R56.reuse, R42, R164 ;  /* 0x0000002a38a4723c */ /* 0x040fe200000418a4 */
[----:B------:R-:W1:Y:S07]  /*c380*/  LDSM.16.M88.4 R40, [R216+0x8000] ;  /* 0x00800000d828783b */ /* 0x000e6e0000000200 */
[-C--:B---3--:R-:W-:Y:S01]  /*c390*/  HMMA.16816.F32.BF16 R204, R56, R36.reuse, R64 ;  /* 0x0000002438cc723c */ /* 0x088fe20000041840 */
[----:B------:R-:W2:Y:S07]  /*c3a0*/  LDSM.16.M88.4 R64, [R217+0x4000] ;  /* 0x00400000d940783b */ /* 0x000eae0000000200 */
[C---:B------:R-:W-:Y:S08]  /*c3b0*/  HMMA.16816.F32.BF16 R8, R52.reuse, R36, R8 ;  /* 0x000000243408723c */ /* 0x040ff00000041808 */
[----:B------:R-:W-:Y:S01]  /*c3c0*/  HMMA.16816.F32.BF16 R4, R52, R38, R4 ;  /* 0x000000263404723c */ /* 0x000fe20000041804 */
[----:B------:R-:W3:Y:S07]  /*c3d0*/  LDSM.16.M88.4 R52, [R213+0x7400] ;  /* 0x00740000d534783b */ /* 0x000eee0000000200 */
[-C--:B----4-:R-:W-:Y:S08]  /*c3e0*/  HMMA.16816.F32.BF16 R32, R192, R188.reuse, R32 ;  /* 0x000000bcc020723c */ /* 0x090ff00000041820 */
[----:B------:R-:W-:Y:S08]  /*c3f0*/  HMMA.16816.F32.BF16 R184, R196, R188, R184 ;  /* 0x000000bcc4b8723c */ /* 0x000ff000000418b8 */
[-C--:B------:R-:W-:Y:S08]  /*c400*/  HMMA.16816.F32.BF16 R28, R192, R190.reuse, R28 ;  /* 0x000000bec01c723c */ /* 0x080ff0000004181c */
[----:B------:R-:W-:Y:S01]  /*c410*/  HMMA.16816.F32.BF16 R180, R196, R190, R180 ;  /* 0x000000bec4b4723c */ /* 0x000fe200000418b4 */
[----:B------:R-:W-:Y:S07]  /*c420*/  LDSM.16.M88.4 R188, [R215+0x4000] ;  /* 0x00400000d7bc783b */ /* 0x000fee0000000200 */
[----:B------:R-:W-:Y:S01]  /*c430*/  HMMA.16816.F32.BF16 R60, R56, R38, R60 ;  /* 0x00000026383c723c */ /* 0x000fe2000004183c */
[----:B------:R-:W4:Y:S04]  /*c440*/  LDSM.16.M88.4 R36, [R216+0x8400] ;  /* 0x00840000d824783b */ /* 0x000f280000000200 */
[----:B------:R-:W-:Y:S03]  /*c450*/  LDSM.16.M88.4 R56, [R215+0x5000] ;  /* 0x00500000d738783b */ /* 0x000fe60000000200 */
[-C--:B-1----:R-:W-:Y:S08]  /*c460*/  HMMA.16816.F32.BF16 R32, R44, R40.reuse, R32 ;  /* 0x000000282c20723c */ /* 0x082ff00000041820 */
[----:B--2---:R-:W-:Y:S08]  /*c470*/  HMMA.16816.F32.BF16 R184, R64, R40, R184 ;  /* 0x0000002840b8723c */ /* 0x004ff000000418b8 */
[-C--:B------:R-:W-:Y:S08]  /*c480*/  HMMA.16816.F32.BF16 R28, R44, R42.reuse, R28 ;  /* 0x0000002a2c1c723c */ /* 0x080ff0000004181c */
[----:B------:R-:W-:Y:S01]  /*c490*/  HMMA.16816.F32.BF16 R180, R64, R42, R180 ;  /* 0x0000002a40b4723c */ /* 0x000fe200000418b4 */
[----:B------:R-:W1:Y:S07]  /*c4a0*/  LDSM.16.M88.4 R40, [R213+0x8000] ;  /* 0x00800000d528783b */ /* 0x000e6e0000000200 */
[C---:B---3--:R-:W-:Y:S08]  /*c4b0*/  HMMA.16816.F32.BF16 R24, R192.reuse, R52, R24 ;  /* 0x00000034c018723c */ /* 0x048ff00000041818 */
[----:B------:R-:W-:Y:S08]  /*c4c0*/  HMMA.16816.F32.BF16 R20, R192, R54, R20 ;  /* 0x00000036c014723c */ /* 0x000ff00000041814 */
[C---:B------:R-:W-:Y:S08]  /*c4d0*/  HMMA.16816.F32.BF16 R176, R196.reuse, R52, R176 ;  /* 0x00000034c4b0723c */ /* 0x040ff000000418b0 */
[----:B------:R-:W-:Y:S01]  /*c4e0*/  HMMA.16816.F32.BF16 R172, R196, R54, R172 ;  /* 0x00000036c4ac723c */ /* 0x000fe200000418ac */
[----:B------:R-:W-:Y:S07]  /*c4f0*/  LDSM.16.M88.4 R52, [R216+0x8800] ;  /* 0x00880000d834783b */ /* 0x000fee0000000200 */
[C---:B------:R-:W-:Y:S08]  /*c500*/  HMMA.16816.F32.BF16 R16, R192.reuse, R48, R16 ;  /* 0x00000030c010723c */ /* 0x040ff00000041810 */
[----:B------:R-:W-:Y:S08]  /*c510*/  HMMA.16816.F32.BF16 R12, R192, R50, R12 ;  /* 0x00000032c00c723c */ /* 0x000ff0000004180c */
[C---:B------:R-:W-:Y:S08]  /*c520*/  HMMA.16816.F32.BF16 R168, R196.reuse, R48, R168 ;  /* 0x00000030c4a8723c */ /* 0x040ff000000418a8 */
[----:B------:R-:W-:Y:S01]  /*c530*/  HMMA.16816.F32.BF16 R164, R196, R50, R164 ;  /* 0x00000032c4a4723c */ /* 0x000fe200000418a4 */
[----:B------:R-:W2:Y:S07]  /*c540*/  LDSM.16.M88.4 R48, [R216+0x8c00] ;  /* 0x008c0000d830783b */ /* 0x000eae0000000200 */
[-C--:B------:R-:W-:Y:S08]  /*c550*/  HMMA.16816.F32.BF16 R4, R192, R202.reuse, R4 ;  /* 0x000000cac004723c */ /* 0x080ff00000041804 */
[----:B------:R-:W-:Y:S08]  /*c560*/  HMMA.16816.F32.BF16 R60, R196, R202, R60 ;  /* 0x000000cac43c723c */ /* 0x000ff0000004183c */
[-C--:B----4-:R-:W-:Y:S08]  /*c570*/  HMMA.16816.F32.BF16 R176, R64, R36.reuse, R176 ;  /* 0x0000002440b0723c */ /* 0x090ff000000418b0 */
[C---:B------:R-:W-:Y:S08]  /*c580*/  HMMA.16816.F32.BF16 R24, R44.reuse, R36, R24 ;  /* 0x000000242c18723c */ /* 0x040ff00000041818 */
[-C--:B------:R-:W-:Y:S08]  /*c590*/  HMMA.16816.F32.BF16 R20, R44, R38.reuse, R20 ;  /* 0x000000262c14723c */ /* 0x080ff00000041814 */
[----:B------:R-:W-:Y:S01]  /*c5a0*/  HMMA.16816.F32.BF16 R172, R64, R38, R172 ;  /* 0x0000002640ac723c */ /* 0x000fe200000418ac */
[----:B------:R-:W3:Y:S07]  /*c5b0*/  LDSM.16.M88.4 R36, [R213+0x8400] ;  /* 0x00840000d524783b */ /* 0x000eee0000000200 */
[----:B------:R-:W-:Y:S08]  /*c5c0*/  HMMA.16816.F32.BF16 R8, R192, R200, R8 ;  /* 0x000000c8c008723c */ /* 0x000ff00000041808 */
[-C--:B-1----:R-:W-:Y:S08]  /*c5d0*/  HMMA.16816.F32.BF16 R184, R188, R40.reuse, R184 ;  /* 0x00000028bcb8723c */ /* 0x082ff000000418b8 */
[----:B------:R-:W-:Y:S08]  /*c5e0*/  HMMA.16816.F32.BF16 R32, R56, R40, R32 ;  /* 0x000000283820723c */ /* 0x000ff00000041820 */
[-C--:B--2---:R-:W-:Y:S08]  /*c5f0*/  HMMA.16816.F32.BF16 R4, R44, R50.reuse, R4 ;  /* 0x000000322c04723c */ /* 0x084ff00000041804 */
[----:B------:R-:W-:Y:S07]  /*c600*/  HMMA.16816.F32.BF16 R60, R64, R50, R60 ;  /* 0x00000032403c723c */ /* 0x000fee000004183c */
[----:B------:R-:W-:Y:S01]  /*c610*/  IMAD.U32 R51, RZ, RZ, UR31 ;  /* 0x0000001fff337e24 */ /* 0x000fe2000f8e00ff */
[----:B------:R-:W-:Y:S03]  /*c620*/  HMMA.16816.F32.BF16 R28, R56, R42, R28 ;  /* 0x0000002a381c723c */ /* 0x000fe6000004181c */
[----:B------:R-:W-:-:S05]  /*c630*/  IMAD R51, R51, 0x40, R228 ;  /* 0x0000004033337824 */ /* 0x000fca00078e02e4 */
[----:B------:R-:W-:Y:S01]  /*c640*/  HMMA.16816.F32.BF16 R180, R188, R42, R180 ;  /* 0x0000002abcb4723c */ /* 0x000fe200000418b4 */
[----:B------:R-:W1:Y:S01]  /*c650*/  LDSM.16.M88.4 R40, [R213+0x8800] ;  /* 0x00880000d528783b */ /* 0x000e620000000200 */
[C---:B------:R-:W-:Y:S02]  /*c660*/  ISETP.GE.AND P0, PT, R51.reuse, R243, PT ;  /* 0x000000f33300720c */ /* 0x040fe40003f06270 */
[----:B------:R-:W-:-:S04]  /*c670*/  ISETP.GE.AND P5, PT, R51, R241, PT ;  /* 0x000000f13300720c */ /* 0x000fc80003fa6270 */
[----:B------:R-:W-:Y:S01]  /*c680*/  HMMA.16816.F32.BF16 R16, R44, R52, R16 ;  /* 0x000000342c10723c */ /* 0x000fe20000041810 */
[----:B------:R-:W-:Y:S02]  /*c690*/  FSEL R250, R186, -INF , !P5 ;  /* 0xff800000bafa7808 */ /* 0x000fe40006800000 */
[----:B------:R-:W-:-:S05]  /*c6a0*/  ISETP.GE.AND P5, PT, R51, R240, PT ;  /* 0x000000f03300720c */ /* 0x000fca0003fa6270 */
[C---:B------:R-:W-:Y:S08]  /*c6b0*/  HMMA.16816.F32.BF16 R12, R44.reuse, R54, R12 ;  /* 0x000000362c0c723c */ /* 0x040ff0000004180c */
[----:B------:R-:W-:Y:S07]  /*c6c0*/  HMMA.16816.F32.BF16 R8, R44, R48, R8 ;  /* 0x000000302c08723c */ /* 0x000fee0000041808 */
[----:B------:R-:W-:Y:S01]  /*c6d0*/  IADD3 R44, R51, 0x1, RZ ;  /* 0x00000001332c7810 */ /* 0x000fe20007ffe0ff */
[----:B------:R-:W-:Y:S01]  /*c6e0*/  HMMA.16816.F32.BF16 R204, R196, R200, R204 ;  /* 0x000000c8c4cc723c */ /* 0x000fe200000418cc */
[----:B------:R-:W-:-:S02]  /*c6f0*/  FSEL R46, R184, -INF , !P0 ;  /* 0xff800000b82e7808 */ /* 0x000fc40004000000 */
[C---:B------:R-:W-:Y:S02]  /*c700*/  ISETP.GE.AND P1, PT, R44.reuse, R243, PT ;  /* 0x000000f32c00720c */ /* 0x040fe40003f26270 */
[C---:B------:R-:W-:Y:S02]  /*c710*/  ISETP.GE.AND P0, PT, R44.reuse, R240, PT ;  /* 0x000000f02c00720c */ /* 0x040fe40003f06270 */
[----:B------:R-:W-:Y:S01]  /*c720*/  FSEL R251, R185, -INF , !P1 ;  /* 0xff800000b9fb7808 */ /* 0x000fe20004800000 */
[----:B---3--:R-:W-:Y:S01]  /*c730*/  HMMA.16816.F32.BF16 R176, R188, R36, R176 ;  /* 0x00000024bcb0723c */ /* 0x008fe200000418b0 */
[C---:B------:R-:W-:Y:S02]  /*c740*/  ISETP.GE.AND P6, PT, R44.reuse, R241, PT ;  /* 0x000000f12c00720c */ /* 0x040fe40003fc6270 */
[----:B------:R-:W-:Y:S02]  /*c750*/  ISETP.GE.AND P1, PT, R44, R3, PT ;  /* 0x000000032c00720c */ /* 0x000fe40003f26270 */
[----:B------:R-:W-:-:S02]  /*c760*/  FSEL R44, R33, -INF , !P0 ;  /* 0xff800000212c7808 */ /* 0x000fc40004000000 */
[----:B------:R-:W-:Y:S01]  /*c770*/  ISETP.GE.AND P0, PT, R51, R3, PT ;  /* 0x000000033300720c */ /* 0x000fe20003f06270 */
[----:B------:R-:W-:Y:S01]  /*c780*/  HMMA.16816.F32.BF16 R24, R56, R36, R24 ;  /* 0x000000243818723c */ /* 0x000fe20000041818 */
[----:B------:R-:W-:Y:S02]  /*c790*/  FSEL R249, R187, -INF , !P6 ;  /* 0xff800000bbf97808 */ /* 0x000fe40007000000 */
[----:B------:R-:W-:Y:S02]  /*c7a0*/  FSEL R45, R32, -INF , !P5 ;  /* 0xff800000202d7808 */ /* 0x000fe40006800000 */
[----:B------:R-:W-:Y:S02]  /*c7b0*/  FSEL R34, R34, -INF , !P0 ;  /* 0xff80000022227808 */ /* 0x000fe40004000000 */
[C---:B------:R-:W-:Y:S01]  /*c7c0*/  IADD3 R37, R51.reuse, 0x8, RZ ;  /* 0x0000000833257810 */ /* 0x040fe20007ffe0ff */
[----:B------:R-:W-:Y:S01]  /*c7d0*/  HMMA.16816.F32.BF16 R168, R64, R52, R168 ;  /* 0x0000003440a8723c */ /* 0x000fe200000418a8 */
[----:B------:R-:W-:-:S02]  /*c7e0*/  IADD3 R36, R51, 0x9, RZ ;  /* 0x0000000933247810 */ /* 0x000fc40007ffe0ff */
[----:B------:R-:W-:Y:S02]  /*c7f0*/  FSEL R35, R35, -INF , !P1 ;  /* 0xff80000023237808 */ /* 0x000fe40004800000 */
[CC--:B------:R-:W-:Y:S02]  /*c800*/  ISETP.GE.AND P6, PT, R37.reuse, R240.reuse, PT ;  /* 0x000000f02500720c */ /* 0x0c0fe40003fc6270 */
[C---:B------:R-:W-:Y:S01]  /*c810*/  ISETP.GE.AND P5, PT, R36.reuse, R240, PT ;  /* 0x000000f02400720c */ /* 0x040fe20003fa6270 */
[----:B------:R-:W-:Y:S01]  /*c820*/  HMMA.16816.F32.BF16 R164, R64, R54, R164 ;  /* 0x0000003640a4723c */ /* 0x000fe200000418a4 */
[-C--:B------:R-:W-:Y:S02]  /*c830*/  ISETP.GE.AND P0, PT, R37, R3.reuse, PT ;  /* 0x000000032500720c */ /* 0x080fe40003f06270 */
[----:B------:R-:W-:Y:S02]  /*c840*/  ISETP.GE.AND P1, PT, R36, R3, PT ;  /* 0x000000032400720c */ /* 0x000fe40003f26270 */
[----:B------:R-:W-:-:S02]  /*c850*/  FSEL R33, R28, -INF , !P6 ;  /* 0xff8000001c217808 */ /* 0x000fc40007000000 */
[----:B------:R-:W-:Y:S01]  /*c860*/  FSEL R32, R29, -INF , !P5 ;  /* 0xff8000001d207808 */ /* 0x000fe20006800000 */
[----:B------:R-:W-:Y:S01]  /*c870*/  HMMA.16816.F32.BF16 R20, R56, R38, R20 ;  /* 0x000000263814723c */ /* 0x000fe20000041814 */
[----:B------:R-:W-:Y:S02]  /*c880*/  FSEL R54, R30, -INF , !P0 ;  /* 0xff8000001e367808 */ /* 0x000fe40004000000 */
[----:B------:R-:W-:Y:S02]  /*c890*/  FSEL R238, R31, -INF , !P1 ;  /* 0xff8000001fee7808 */ /* 0x000fe40004800000 */
[----:B------:R-:W2:Y:S01]  /*c8a0*/  LDSM.16.M88.4 R28, [R213+0x8c00] ;  /* 0x008c0000d51c783b */ /* 0x000ea20000000200 */
[----:B------:R-:W-:Y:S01]  /*c8b0*/  ISETP.GE.AND P6, PT, R37, R243, PT ;  /* 0x000000f32500720c */ /* 0x000fe20003fc6270 */
[----:B------:R-:W-:-:S04]  /*c8c0*/  DEPBAR.LE SB0, 0x0 ;  /* 0x000080000000791a */ /* 0x000fc80000000000 */
[----:B------:R-:W-:Y:S01]  /*c8d0*/  HMMA.16816.F32.BF16 R204, R64, R48, R204 ;  /* 0x0000003040cc723c */ /* 0x000fe200000418cc */
[-C--:B------:R-:W-:Y:S02]  /*c8e0*/  ISETP.GE.AND P0, PT, R36, R241.reuse, PT ;  /* 0x000000f12400720c */ /* 0x080fe40003f06270 */
[----:B------:R-:W-:Y:S02]  /*c8f0*/  ISETP.GE.AND P5, PT, R37, R241, PT ;  /* 0x000000f12500720c */ /* 0x000fe40003fa6270 */
[C---:B------:R-:W-:Y:S02]  /*c900*/  IADD3 R37, R51.reuse, 0x10, RZ ;  /* 0x0000001033257810 */ /* 0x040fe40007ffe0ff */
[----:B------:R-:W-:Y:S01]  /*c910*/  FSEL R48, R180, -INF , !P6 ;  /* 0xff800000b4307808 */ /* 0x000fe20007000000 */
[----:B------:R-:W-:Y:S01]  /*c920*/  HMMA.16816.F32.BF16 R172, R188, R38, R172 ;  /* 0x00000026bcac723c */ /* 0x000fe200000418ac */
[----:B------:R-:W-:Y:S02]  /*c930*/  ISETP.GE.AND P6, PT, R36, R243, PT ;  /* 0x000000f32400720c */ /* 0x000fe40003fc6270 */
[----:B------:R-:W-:-:S02]  /*c940*/  IADD3 R36, R51, 0x11, RZ ;  /* 0x0000001133247810 */ /* 0x000fc40007ffe0ff */
[----:B------:R-:W-:Y:S02]  /*c950*/  FSEL R50, R181, -INF , !P6 ;  /* 0xff800000b5327808 */ /* 0x000fe40007000000 */
[C---:B------:R-:W-:Y:S01]  /*c960*/  ISETP.GE.AND P1, PT, R36.reuse, R243, PT ;  /* 0x000000f32400720c */ /* 0x040fe20003f26270 */
[-C--:B-1----:R-:W-:Y:S01]  /*c970*/  HMMA.16816.F32.BF16 R168, R188, R40.reuse, R168 ;  /* 0x00000028bca8723c */ /* 0x082fe200000418a8 */
[----:B------:R-:W-:Y:S02]  /*c980*/  FSEL R47, R183, -INF , !P0 ;  /* 0xff800000b72f7808 */ /* 0x000fe40004000000 */
[----:B------:R-:W-:Y:S02]  /*c990*/  ISETP.GE.AND P6, PT, R37, R241, PT ;  /* 0x000000f12500720c */ /* 0x000fe40003fc6270 */
[----:B------:R-:W-:Y:S02]  /*c9a0*/  FSEL R193, R177, -INF , !P1 ;  /* 0xff800000b1c17808 */ /* 0x000fe40004800000 */
[----:B------:R-:W-:Y:S01]  /*c9b0*/  ISETP.GE.AND P0, PT, R37, R243, PT ;  /* 0x000000f32500720c */ /* 0x000fe20003f06270 */
        /* <DEDUP_REMOVED lines=8> */
[----:B------:R-:W-:-:S02]  /*ca40*/  ISETP.GE.AND P6, PT, R38, R240, PT ;  /* 0x000000f02600720c */ /* 0x000fc40003fc6270 */
[CC--:B------:R-:W-:Y:S01]  /*ca50*/  ISETP.GE.AND P5, PT, R37.reuse, R240.reuse, PT ;  /* 0x000000f02500720c */ /* 0x0c0fe20003fa6270 */
[C---:B------:R-:W-:Y:S01]  /*ca60*/  HMMA.16816.F32.BF16 R164, R188.reuse, R42, R164 ;  /* 0x0000002abca4723c */ /* 0x040fe200000418a4 */
[----:B------:R-:W-:Y:S02]  /*ca70*/  ISETP.GE.AND P0, PT, R37, R3, PT ;  /* 0x000000032500720c */ /* 0x000fe40003f06270 */
[----:B------:R-:W-:Y:S02]  /*ca80*/  ISETP.GE.AND P1, PT, R36, R240, PT ;  /* 0x000000f02400720c */ /* 0x000fe40003f26270 */
[----:B------:R-:W-:Y:S02]  /*ca90*/  IADD3 R37, R51, 0x19, RZ ;  /* 0x0000001933257810 */ /* 0x000fe40007ffe0ff */
[----:B------:R-:W-:Y:S01]  /*caa0*/  FSEL R20, R20, -INF , !P6 ;  /* 0xff80000014147808 */ /* 0x000fe20007000000 */
[----:B--2---:R-:W-:Y:S01]  /*cab0*/  HMMA.16816.F32.BF16 R204, R188, R28, R204 ;  /* 0x0000001cbccc723c */ /* 0x004fe200000418cc */
[----:B------:R-:W-:-:S02]  /*cac0*/  FSEL R239, R24, -INF , !P5 ;  /* 0xff80000018ef7808 */ /* 0x000fc40006800000 */
[----:B------:R-:W-:Y:S01]  /*cad0*/  FSEL R248, R25, -INF , !P1 ;  /* 0xff80000019f87808 */ /* 0x000fe20004800000 */
[----:B------:R1:W-:Y:S04]  /*cae0*/  STL [R1+0x4], R20 ;  /* 0x0000041401007387 */ /* 0x0003e80000100800 */
[----:B------:R-:W-:Y:S01]  /*caf0*/  BAR.SYNC.DEFER_BLOCKING 0x0 ;  /* 0x0000000000007b1d */ /* 0x000fe20000010000 */
[----:B------:R-:W-:Y:S01]  /*cb00*/  ISETP.GE.AND P5, PT, R37, R240, PT ;  /* 0x000000f02500720c */ /* 0x000fe20003fa6270 */
[----:B------:R-:W-:Y:S01]  /*cb10*/  HMMA.16816.F32.BF16 R8, R56, R28, R8 ;  /* 0x0000001c3808723c */ /* 0x000fe20000041808 */
[----:B------:R-:W-:Y:S02]  /*cb20*/  ISETP.GE.AND P1, PT, R36, R3, PT ;  /* 0x000000032400720c */ /* 0x000fe40003f26270 */
[----:B------:R-:W-:-:S02]  /*cb30*/  FSEL R252, R26, -INF , !P0 ;  /* 0xff8000001afc7808 */ /* 0x000fc40004000000 */
[-C--:B------:R-:W-:Y:S02]  /*cb40*/  ISETP.GE.AND P0, PT, R38, R3.reuse, PT ;  /* 0x000000032600720c */ /* 0x080fe40003f06270 */
[----:B------:R-:W-:Y:S01]  /*cb50*/  FSEL R237, R27, -INF , !P1 ;  /* 0xff8000001bed7808 */ /* 0x000fe20004800000 */
[-C--:B------:R-:W-:Y:S01]  /*cb60*/  HMMA.16816.F32.BF16 R4, R56, R30.reuse, R4 ;  /* 0x0000001e3804723c */ /* 0x080fe20000041804 */
[C---:B------:R-:W-:Y:S02]  /*cb70*/  ISETP.GE.AND P1, PT, R37.reuse, R3, PT ;  /* 0x000000032500720c */ /* 0x040fe40003f26270 */
[----:B------:R-:W-:Y:S02]  /*cb80*/  FSEL R199, R22, -INF , !P0 ;  /* 0xff80000016c77808 */ /* 0x000fe40004000000 */
[----:B------:R-:W-:Y:S02]  /*cb90*/  ISETP.GE.AND P6, PT, R38, R243, PT ;  /* 0x000000f32600720c */ /* 0x000fe40003fc6270 */
[----:B------:R-:W-:Y:S01]  /*cba0*/  ISETP.GE.AND P0, PT, R37, R241, PT ;  /* 0x000000f12500720c */ /* 0x000fe20003f06270 */
[----:B------:R-:W-:Y:S01]  /*cbb0*/  HMMA.16816.F32.BF16 R60, R188, R30, R60 ;  /* 0x0000001ebc3c723c */ /* 0x000fe2000004183c */
[----:B------:R-:W-:-:S02]  /*cbc0*/  FSEL R203, R23, -INF , !P1 ;  /* 0xff80000017cb7808 */ /* 0x000fc40004800000 */
[----:B-1----:R-:W-:Y:S02]  /*cbd0*/  FSEL R20, R21, -INF , !P5 ;  /* 0xff80000015147808 */ /* 0x002fe40006800000 */
[----:B------:R-:W-:Y:S02]  /*cbe0*/  IADD3 R21, R51, 0x20, RZ ;  /* 0x0000002033157810 */ /* 0x000fe40007ffe0ff */
[----:B------:R-:W-:Y:S01]  /*cbf0*/  ISETP.GE.AND P5, PT, R38, R241, PT ;  /* 0x000000f12600720c */ /* 0x000fe20003fa6270 */
[----:B------:R1:W-:Y:S01]  /*cc00*/  STL [R1], R20 ;  /* 0x0000001401007387 */ /* 0x0003e20000100800 */
[----:B------:R-:W-:Y:S02]  /*cc10*/  ISETP.GE.AND P1, PT, R21, R243, PT ;  /* 0x000000f31500720c */ /* 0x000fe40003f26270 */
[----:B------:R-:W-:Y:S02]  /*cc20*/  FSEL R210, R172, -INF , !P6 ;  /* 0xff800000acd27808 */ /* 0x000fe40007000000 */
[----:B------:R-:W-:-:S02]  /*cc30*/  FSEL R236, R175, -INF , !P0 ;  /* 0xff800000afec7808 */ /* 0x000fc40004000000 */
[----:B------:R-:W-:Y:S02]  /*cc40*/  ISETP.GE.AND P6, PT, R37, R243, PT ;  /* 0x000000f32500720c */ /* 0x000fe40003fc6270 */
[----:B------:R-:W-:Y:S02]  /*cc50*/  FSEL R228, R174, -INF , !P5 ;  /* 0xff800000aee47808 */ /* 0x000fe40006800000 */
[----:B------:R-:W-:Y:S02]  /*cc60*/  FSEL R64, R168, -INF , !P1 ;  /* 0xff800000a8407808 */ /* 0x000fe40004800000 */
[----:B------:R-:W-:Y:S02]  /*cc70*/  ISETP.GE.AND P5, PT, R21, R241, PT ;  /* 0x000000f11500720c */ /* 0x000fe40003fa6270 */
[----:B------:R-:W-:Y:S02]  /*cc80*/  FSEL R211, R173, -INF , !P6 ;  /* 0xff800000add37808 */ /* 0x000fe40007000000 */
[----:B------:R-:W-:-:S02]  /*cc90*/  ISETP.GE.AND P6, PT, R21, R240, PT ;  /* 0x000000f01500720c */ /* 0x000fc40003fc6270 */
[----:B------:R-:W-:Y:S02]  /*cca0*/  FSEL R170, R170, -INF , !P5 ;  /* 0xff800000aaaa7808 */ /* 0x000fe40006800000 */
[----:B------:R-:W-:Y:S02]  /*ccb0*/  FSEL R202, R16, -INF , !P6 ;  /* 0xff80000010ca7808 */ /* 0x000fe40007000000 */
[----:B-1----:R-:W-:-:S04]  /*ccc0*/  IADD3 R20, R51, 0x21, RZ ;  /* 0x0000002133147810 */ /* 0x002fc80007ffe0ff */
[C---:B------:R-:W-:Y:S02]  /*ccd0*/  ISETP.GE.AND P0, PT, R20.reuse, R243, PT ;  /* 0x000000f31400720c */ /* 0x040fe40003f06270 */
[----:B------:R-:W-:Y:S02]  /*cce0*/  ISETP.GE.AND P1, PT, R20, R241, PT ;  /* 0x000000f11400720c */ /* 0x000fe40003f26270 */
[----:B------:R-:W-:Y:S02]  /*ccf0*/  FSEL R65, R169, -INF , !P0 ;  /* 0xff800000a9417808 */ /* 0x000fe40004000000 */
[----:B------:R-:W-:Y:S02]  /*cd00*/  ISETP.GE.AND P0, PT, R21, R3, PT ;  /* 0x000000031500720c */ /* 0x000fe40003f06270 */
[----:B------:R-:W-:Y:S02]  /*cd10*/  FSEL R171, R171, -INF , !P1 ;  /* 0xff800000abab7808 */ /* 0x000fe40004800000 */
[----:B------:R-:W-:-:S02]  /*cd20*/  IADD3 R21, R51, 0x28, RZ ;  /* 0x0000002833157810 */ /* 0x000fc40007ffe0ff */
[C---:B------:R-:W-:Y:S02]  /*cd30*/  ISETP.GE.AND P5, PT, R20.reuse, R240, PT ;  /* 0x000000f01400720c */ /* 0x040fe40003fa6270 */
[-C--:B------:R-:W-:Y:S02]  /*cd40*/  ISETP.GE.AND P1, PT, R20, R3.reuse, PT ;  /* 0x000000031400720c */ /* 0x080fe40003f26270 */
[----:B------:R-:W-:Y:S02]  /*cd50*/  IADD3 R20, R51, 0x29, RZ ;  /* 0x0000002933147810 */ /* 0x000fe40007ffe0ff */
[----:B------:R-:W-:Y:S02]  /*cd60*/  FSEL R200, R18, -INF , !P0 ;  /* 0xff80000012c87808 */ /* 0x000fe40004000000 */
[----:B------:R-:W-:Y:S02]  /*cd70*/  FSEL R198, R17, -INF , !P5 ;  /* 0xff80000011c67808 */ /* 0x000fe40006800000 */
[----:B------:R-:W-:-:S02]  /*cd80*/  ISETP.GE.AND P0, PT, R21, R3, PT ;  /* 0x000000031500720c */ /* 0x000fc40003f06270 */
[----:B------:R-:W-:Y:S02]  /*cd90*/  ISETP.GE.AND P5, PT, R20, R240, PT ;  /* 0x000000f01400720c */ /* 0x000fe40003fa6270 */
[----:B------:R-:W-:Y:S02]  /*cda0*/  FSEL R196, R14, -INF , !P0 ;  /* 0xff8000000ec47808 */ /* 0x000fe40004000000 */
[----:B------:R-:W-:Y:S02]  /*cdb0*/  FSEL R197, R13, -INF , !P5 ;  /* 0xff8000000dc57808 */ /* 0x000fe40006800000 */
[----:B------:R-:W-:Y:S02]  /*cdc0*/  ISETP.GE.AND P0, PT, R20, R241, PT ;  /* 0x000000f11400720c */ /* 0x000fe40003f06270 */
[----:B------:R-:W-:Y:S02]  /*cdd0*/  IADD3 R13, R51, 0x31, RZ ;  /* 0x00000031330d7810 */ /* 0x000fe40007ffe0ff */
[----:B------:R-:W-:-:S02]  /*cde0*/  FSEL R181, R167, -INF , !P0 ;  /* 0xff800000a7b57808 */ /* 0x000fc40004000000 */
[----:B------:R-:W-:Y:S02]  /*cdf0*/  ISETP.GE.AND P0, PT, R13, R243, PT ;  /* 0x000000f30d00720c */ /* 0x000fe40003f06270 */
[----:B------:R-:W-:Y:S02]  /*ce00*/  ISETP.GE.AND P6, PT, R21, R240, PT ;  /* 0x000000f01500720c */ /* 0x000fe40003fc6270 */
[----:B------:R-:W-:Y:S02]  /*ce10*/  FSEL R41, R205, -INF , !P0 ;  /* 0xff800000cd297808 */ /* 0x000fe40004000000 */
[----:B------:R-:W-:Y:S02]  /*ce20*/  ISETP.GE.AND P0, PT, R13, R241, PT ;  /* 0x000000f10d00720c */ /* 0x000fe40003f06270 */
[----:B------:R-:W-:Y:S02]  /*ce30*/  FSEL R201, R12, -INF , !P6 ;  /* 0xff8000000cc97808 */ /* 0x000fe40007000000 */
[----:B------:R-:W-:-:S02]  /*ce40*/  FSEL R37, R207, -INF , !P0 ;  /* 0xff800000cf257808 */ /* 0x000fc40004000000 */
[C---:B------:R-:W-:Y:S02]  /*ce50*/  IADD3 R14, R51.reuse, 0x30, RZ ;  /* 0x00000030330e7810 */ /* 0x040fe40007ffe0ff */
[----:B------:R-:W-:Y:S02]  /*ce60*/  IADD3 R12, R51, 0x38, RZ ;  /* 0x00000038330c7810 */ /* 0x000fe40007ffe0ff */
[----:B------:R-:W-:Y:S02]  /*ce70*/  ISETP.GE.AND P0, PT, R13, R240, PT ;  /* 0x000000f00d00720c */ /* 0x000fe40003f06270 */
[----:B------:R-:W-:Y:S02]  /*ce80*/  ISETP.GE.AND P6, PT, R21, R243, PT ;  /* 0x000000f31500720c */ /* 0x000fe40003fc6270 */
[----:B------:R-:W-:Y:S02]  /*ce90*/  IADD3 R51, R51, 0x39, RZ ;  /* 0x0000003933337810 */ /* 0x000fe40007ffe0ff */
[----:B------:R-:W-:-:S02]  /*cea0*/  FSEL R174, R9, -INF , !P0 ;  /* 0xff80000009ae7808 */ /* 0x000fc40004000000 */
[----:B------:R-:W-:Y:S02]  /*ceb0*/  FSEL R175, R164, -INF , !P6 ;  /* 0xff800000a4af7808 */ /* 0x000fe40007000000 */
[----:B------:R-:W-:Y:S02]  /*cec0*/  ISETP.GE.AND P0, PT, R51, R240, PT ;  /* 0x000000f03300720c */ /* 0x000fe40003f06270 */
[----:B------:R-:W-:Y:S02]  /*ced0*/  ISETP.GE.AND P5, PT, R21, R241, PT ;  /* 0x000000f11500720c */ /* 0x000fe40003fa6270 */
[----:B------:R-:W-:Y:S02]  /*cee0*/  ISETP.GE.AND P6, PT, R20, R243, PT ;  /* 0x000000f31400720c */ /* 0x000fe40003fc6270 */
[----:B------:R-:W-:Y:S02]  /*cef0*/  FSEL R172, R5, -INF , !P0 ;  /* 0xff80000005ac7808 */ /* 0x000fe40004000000 */
[----:B------:R-:W-:-:S02]  /*cf00*/  FSEL R191, R19, -INF , !P1 ;  /* 0xff80000013bf7808 */ /* 0x000fc40004800000 */
[----:B------:R-:W-:Y:S02]  /*cf10*/  FSEL R179, R165, -INF , !P6 ;  /* 0xff800000a5b37808 */ /* 0x000fe40007000000 */
[----:B------:R-:W-:Y:S02]  /*cf20*/  FSEL R180, R166, -INF , !P5 ;  /* 0xff800000a6b47808 */ /* 0x000fe40006800000 */
[-C--:B------:R-:W-:Y:S02]  /*cf30*/  ISETP.GE.AND P0, PT, R12, R3.reuse, PT ;  /* 0x000000030c00720c */ /* 0x080fe40003f06270 */
        /* <DEDUP_REMOVED lines=9> */
[C---:B------:R-:W-:Y:S02]  /*cfd0*/  ISETP.GE.AND P5, PT, R14.reuse, R241, PT ;  /* 0x000000f10e00720c */ /* 0x040fe40003fa6270 */
[----:B------:R-:W-:Y:S02]  /*cfe0*/  ISETP.GE.AND P6, PT, R14, R240, PT ;  /* 0x000000f00e00720c */ /* 0x000fe40003fc6270 */
[----:B------:R-:W-:Y:S02]  /*cff0*/  FSEL R36, R206, -INF , !P5 ;  /* 0xff800000ce247808 */ /* 0x000fe40006800000 */
[----:B------:R-:W-:Y:S02]  /*d000*/  FSEL R40, R61, -INF , !P1 ;  /* 0xff8000003d287808 */ /* 0x000fe40004800000 */
[----:B------:R-:W-:Y:S02]  /*d010*/  FSEL R176, R8, -INF , !P6 ;  /* 0xff80000008b07808 */ /* 0x000fe40007000000 */
[----:B------:R-:W-:-:S02]  /*d020*/  ISETP.GE.AND P5, PT, R14, R3, PT ;  /* 0x000000030e00720c */ /* 0x000fc40003fa6270 */
[----:B------:R-:W-:Y:S02]  /*d030*/  ISETP.GE.AND P1, PT, R13, R3, PT ;  /* 0x000000030d00720c */ /* 0x000fe40003f26270 */
[----:B------:R-:W-:Y:S02]  /*d040*/  ISETP.GE.AND P6, PT, R12, R240, PT ;  /* 0x000000f00c00720c */ /* 0x000fe40003fc6270 */
[----:B------:R-:W-:Y:S02]  /*d050*/  FSEL R164, R10, -INF , !P5 ;  /* 0xff8000000aa47808 */ /* 0x000fe40006800000 */
[----:B------:R-:W-:Y:S02]  /*d060*/  FSEL R173, R4, -INF , !P6 ;  /* 0xff80000004ad7808 */ /* 0x000fe40007000000 */
[----:B------:R-:W-:Y:S02]  /*d070*/  FSEL R169, R11, -INF , !P1 ;  /* 0xff8000000ba97808 */ /* 0x000fe40004800000 */
[----:B------:R-:W-:-:S02]  /*d080*/  ISETP.GE.AND P6, PT, R12, R241, PT ;  /* 0x000000f10c00720c */ /* 0x000fc40003fc6270 */
[C---:B------:R-:W-:Y:S02]  /*d090*/  ISETP.GE.AND P5, PT, R51.reuse, R241, PT ;  /* 0x000000f13300720c */ /* 0x040fe40003fa6270 */
        /* <DEDUP_REMOVED lines=65> */
.L_x_286:
[----:B------:R-:W-:Y:S05]  /*d4b0*/  BSYNC B0 ;  /* 0x0000000000007941 */ /* 0x000fea0003800000 */
.L_x_285:
[----:B------:R-:W0:Y:S02]  /*d4c0*/  LDGDEPBAR ;  /* 0x00000000000079af */ /* 0x000e240000000000 */
.L_x_284:
[----:B------:R-:W-:Y:S01]  /*d4d0*/  STL.64 [R1+0x10], R216 ;  /* 0x000010d801007387 */ /* 0x000fe20000100a00 */
[----:B------:R-:W-:Y:S02]  /*d4e0*/  IMAD.MOV.U32 R28, RZ, RZ, R251 ;  /* 0x000000ffff1c7224 */ /* 0x000fe400078e00fb */
[----:B------:R-:W-:Y:S01]  /*d4f0*/  IMAD.MOV.U32 R23, RZ, RZ, R250 ;  /* 0x000000ffff177224 */ /* 0x000fe200078e00fa */
[----:B------:R2:W-:Y:S01]  /*d500*/  STL [R1+0x8], R213 ;  /* 0x000008d501007387 */ /* 0x0005e20000100800 */
[----:B------:R-:W-:Y:S02]  /*d510*/  IMAD.MOV.U32 R22, RZ, RZ, R249 ;  /* 0x000000ffff167224 */ /* 0x000fe400078e00f9 */
[----:B------:R-:W-:Y:S02]  /*d520*/  IMAD.MOV.U32 R21, RZ, RZ, R239 ;  /* 0x000000ffff157224 */ /* 0x000fe400078e00ef */
[----:B------:R-:W-:Y:S02]  /*d530*/  IMAD.MOV.U32 R20, RZ, RZ, R248 ;  /* 0x000000ffff147224 */ /* 0x000fe400078e00f8 */
[----:B------:R-:W-:Y:S01]  /*d540*/  IMAD.MOV.U32 R24, RZ, RZ, R238 ;  /* 0x000000ffff187224 */ /* 0x000fe200078e00ee */
[----:B--2---:R-:W2:Y:S04]  /*d550*/  LDL.LU R213, [R1+0x4] ;  /* 0x0000040001d57983 */ /* 0x004ea80000300800 */
[----:B------:R-:W3:Y:S01]  /*d560*/  LDL.LU R243, [R1] ;  /* 0x0000000001f37983 */ /* 0x000ee20000300800 */
        /* <DEDUP_REMOVED lines=52> */
[----:B------:R-:W-:Y:S01]  /*d8b0*/  LOP3.LUT R184, R187, R234, RZ, 0x3c, !PT ;  /* 0x000000eabbb87212 */ /* 0x000fe200078e3cff */
[----:B------:R-:W-:Y:S01]  /*d8c0*/  IMAD.MOV.U32 R187, RZ, RZ, R21 ;  /* 0x000000ffffbb7224 */ /* 0x000fe200078e0015 */
[----:B------:R-:W-:Y:S01]  /*d8d0*/  FMNMX.FTZ R12, R37, R12, !PT ;  /* 0x0000000c250c7209 */ /* 0x000fe20007810000 */
[----:B------:R-:W1:Y:S01]  /*d8e0*/  SHFL.BFLY PT, R168, R6, 0x1, 0x1f ;  /* 0x0c201f0006a87f89 */ /* 0x000e6200000e0000 */
[----:B------:R-:W-:Y:S01]  /*d8f0*/  FMNMX.FTZ R7, R196, R7, !PT ;  /* 0x00000007c4077209 */ /* 0x000fe20007810000 */
[----:B------:R-:W-:Y:S01]  /*d900*/  IMAD.WIDE.U32 R184, R184, -0x2daee0ad, RZ ;  /* 0xd2511f53b8b87825 */ /* 0x000fe200078e00ff */
[----:B------:R-:W-:-:S02]  /*d910*/  FMNMX.FTZ R12, R53, R12, !PT ;  /* 0x0000000c350c7209 */ /* 0x000fc40007810000 */
[----:B------:R-:W-:Y:S02]  /*d920*/  FMNMX.FTZ R7, R190, R7, !PT ;  /* 0x00000007be077209 */ /* 0x000fe40007810000 */
[----:B------:R-:W-:Y:S02]  /*d930*/  LOP3.LUT R14, R249, UR4, R14, 0x96, !PT ;  /* 0x00000004f90e7c12 */ /* 0x000fe4000f8e960e */
[----:B------:R-:W-:Y:S02]  /*d940*/  FMNMX.FTZ R12, R55, R12, !PT ;  /* 0x0000000c370c7209 */ /* 0x000fe40007810000 */
[----:B------:R-:W-:Y:S01]  /*d950*/  LOP3.LUT R182, R185, UR14, R248, 0x96, !PT ;  /* 0x0000000eb9b67c12 */ /* 0x000fe2000f8e96f8 */
[----:B------:R-:W-:Y:S01]  /*d960*/  IMAD.WIDE.U32 R14, R14, -0x326172a9, RZ ;  /* 0xcd9e8d570e0e7825 */ /* 0x000fe200078e00ff */
[----:B------:R-:W-:Y:S01]  /*d970*/  FMNMX.FTZ R7, R164, R7, !PT ;  /* 0x00000007a4077209 */ /* 0x000fe20007810000 */
[----:B------:R-:W4:Y:S01]  /*d980*/  SHFL.BFLY PT, R9, R12, 0x2, 0x1f ;  /* 0x0c401f000c097f89 */ /* 0x000f2200000e0000 */
[----:B------:R-:W-:Y:S01]  /*d990*/  LOP3.LUT R238, R241, R234, RZ, 0x3c, !PT ;  /* 0x000000eaf1ee7212 */ /* 0x000fe200078e3cff */
[----:B------:R-:W-:Y:S01]  /*d9a0*/  IMAD.WIDE.U32 R182, R182, -0x326172a9, RZ ;  /* 0xcd9e8d57b6b67825 */ /* 0x000fe200078e00ff */
[----:B------:R-:W-:-:S02]  /*d9b0*/  FMNMX.FTZ R7, R169, R7, !PT ;  /* 0x00000007a9077209 */ /* 0x000fc40007810000 */
[----:B------:R-:W-:Y:S01]  /*d9c0*/  LOP3.LUT R3, R15, UR15, R186, 0x96, !PT ;  /* 0x0000000f0f037c12 */ /* 0x000fe2000f8e96ba */
[----:B------:R-:W-:Y:S01]  /*d9d0*/  IMAD.WIDE.U32 R238, R238, -0x2daee0ad, RZ ;  /* 0xd2511f53eeee7825 */ /* 0x000fe200078e00ff */
[----:B------:R-:W-:Y:S02]  /*d9e0*/  FMNMX.FTZ R7, R66, R7, !PT ;  /* 0x0000000742077209 */ /* 0x000fe40007810000 */
[----:B------:R-:W-:Y:S01]  /*d9f0*/  LOP3.LUT R10, R183, UR13, R14, 0x96, !PT ;  /* 0x0000000db70a7c12 */ /* 0x000fe2000f8e960e */
[----:B------:R-:W-:Y:S01]  /*da00*/  IMAD.WIDE.U32 R16, R3, -0x2daee0ad, RZ ;  /* 0xd2511f5303107825 */ /* 0x000fe200078e00ff */
[----:B------:R-:W-:Y:S02]  /*da10*/  FMNMX.FTZ R7, R67, R7, !PT ;  /* 0x0000000743077209 */ /* 0x000fe40007810000 */
[----:B------:R-:W-:Y:S01]  /*da20*/  LOP3.LUT R3, R15, UR15, R240, 0x96, !PT ;  /* 0x0000000f0f037c12 */ /* 0x000fe2000f8e96f0 */
[----:B------:R-:W-:Y:S01]  /*da30*/  IMAD.WIDE.U32 R10, R10, -0x2daee0ad, RZ ;  /* 0xd2511f530a0a7825 */ /* 0x000fe200078e00ff */
[----:B------:R-:W-:Y:S01]  /*da40*/  LOP3.LUT R206, R239, UR14, R248, 0x96, !PT ;  /* 0x0000000eefce7c12 */ /* 0x000fe2000f8e96f8 */
[----:B------:R-:W4:Y:S01]  /*da50*/  SHFL.BFLY PT, R165, R7, 0x2, 0x1f ;  /* 0x0c401f0007a57f89 */ /* 0x000f2200000e0000 */
[----:B------:R-:W-:Y:S01]  /*da60*/  LOP3.LUT R250, R17, UR12, R184, 0x96, !PT ;  /* 0x0000000c11fa7c12 */ /* 0x000fe2000f8e96b8 */
[----:B------:R-:W-:Y:S01]  /*da70*/  IMAD.WIDE.U32 R188, R3, -0x2daee0ad, RZ ;  /* 0xd2511f5303bc7825 */ /* 0x000fe200078e00ff */
[----:B-1----:R-:W-:-:S02]  /*da80*/  FMNMX.FTZ R168, R6, R168, !PT ;  /* 0x000000a806a87209 */ /* 0x002fc40007810000 */
[----:B------:R-:W-:Y:S01]  /*da90*/  LOP3.LUT R5, R11, UR10, R16, 0x96, !PT ;  /* 0x0000000a0b057c12 */ /* 0x000fe2000f8e9610 */
[----:B------:R-:W-:Y:S01]  /*daa0*/  IMAD.WIDE.U32 R206, R206, -0x326172a9, RZ ;  /* 0xcd9e8d57cece7825 */ /* 0x000fe200078e00ff */
[----:B------:R-:W-:Y:S02]  /*dab0*/  LOP3.LUT R204, R189, UR12, R238, 0x96, !PT ;  /* 0x0000000cbdcc7c12 */ /* 0x000fe4000f8e96ee */
[----:B----4-:R-:W-:Y:S01]  /*dac0*/  FMNMX.FTZ R3, R12, R9, !PT ;  /* 0x000000090c037209 */ /* 0x010fe20007810000 */
[----:B------:R-:W-:Y:S01]  /*dad0*/  IMAD.WIDE.U32 R250, R250, -0x326172a9, RZ ;  /* 0xcd9e8d57fafa7825 */ /* 0x000fe200078e00ff */
[----:B------:R-:W-:Y:S02]  /*dae0*/  LOP3.LUT R8, R207, UR13, R14, 0x96, !PT ;  /* 0x0000000dcf087c12 */ /* 0x000fe4000f8e960e */
[C---:B------:R-:W-:Y:S01]  /*daf0*/  FSETP.NEU.FTZ.AND P4, PT, R168.reuse, -INF , PT ;  /* 0xff800000a800780b */ /* 0x040fe20003f9d000 */
[----:B------:R-:W-:Y:S01]  /*db00*/  IMAD.WIDE.U32 R216, R5, -0x326172a9, RZ ;  /* 0xcd9e8d5705d87825 */ /* 0x000fe200078e00ff */
[----:B------:R-:W-:Y:S01]  /*db10*/  LOP3.LUT R12, R251, UR11, R182, 0x96, !PT ;  /* 0x0000000bfb0c7c12 */ /* 0x000fe2000f8e96b6 */
[----:B------:R-:W1:Y:S01]  /*db20*/  SHFL.BFLY PT, R167, R3, 0x1, 0x1f ;  /* 0x0c201f0003a77f89 */ /* 0x000e6200000e0000 */
[----:B------:R-:W-:Y:S01]  /*db30*/  FSEL R178, R168, RZ, P4 ;  /* 0x000000ffa8b27208 */ /* 0x000fe20002000000 */
[----:B------:R-:W-:Y:S01]  /*db40*/  IMAD.WIDE.U32 R204, R204, -0x326172a9, RZ ;  /* 0xcd9e8d57cccc7825 */ /* 0x000fe200078e00ff */
[----:B------:R-:W-:-:S03]  /*db50*/  LOP3.LUT R250, R217, UR9, R250, 0x96, !PT ;  /* 0x00000009d9fa7c12 */ /* 0x000fc6000f8e96fa */
[----:B------:R-:W-:Y:S01]  /*db60*/  IMAD.WIDE.U32 R8, R8, -0x2daee0ad, RZ ;  /* 0xd2511f5308087825 */ /* 0x000fe200078e00ff */
[----:B------:R-:W-:-:S03]  /*db70*/  FMNMX.FTZ R165, R7, R165, !PT ;  /* 0x000000a507a57209 */ /* 0x000fc60007810000 */
[----:B------:R-:W-:Y:S01]  /*db80*/  IMAD.WIDE.U32 R12, R12, -0x2daee0ad, RZ ;  /* 0xd2511f530c0c7825 */ /* 0x000fe200078e00ff */
[----:B------:R-:W-:-:S03]  /*db90*/  LOP3.LUT R188, R9, UR10, R188, 0x96, !PT ;  /* 0x0000000a09bc7c12 */ /* 0x000fc6000f8e96bc */
[----:B------:R-:W-:Y:S01]  /*dba0*/  IMAD.WIDE.U32 R250, R250, -0x2daee0ad, RZ ;  /* 0xd2511f53fafa7825 */ /* 0x000fe200078e00ff */
[----:B------:R-:W-:-:S03]  /*dbb0*/  LOP3.LUT R5, R13, UR8, R10, 0x96, !PT ;  /* 0x000000080d057c12 */ /* 0x000fc6000f8e960a */
[----:B------:R-:W-:-:S04]  /*dbc0*/  IMAD.WIDE.U32 R188, R188, -0x326172a9, RZ ;  /* 0xcd9e8d57bcbc7825 */ /* 0x000fc800078e00ff */
[----:B------:R-:W-:Y:S01]  /*dbd0*/  IMAD.WIDE.U32 R18, R5, -0x326172a9, RZ ;  /* 0xcd9e8d5705127825 */ /* 0x000fe200078e00ff */
[----:B------:R-:W-:Y:S02]  /*dbe0*/  LOP3.LUT R204, R189, UR9, R204, 0x96, !PT ;  /* 0x00000009bdcc7c12 */ /* 0x000fe4000f8e96cc */
[----:B-1----:R-:W-:Y:S01]  /*dbf0*/  FMNMX.FTZ R167, R3, R167, !PT ;  /* 0x000000a703a77209 */ /* 0x002fe20007810000 */
[----:B------:R-:W-:Y:S02]  /*dc00*/  FMUL.FTZ R61, R168, c[0x0][0x23c] ;  /* 0x00008f00a83d7a20 */ /* 0x000fe40000410000 */
[----:B------:R-:W-:Y:S01]  /*dc10*/  FADD.FTZ R178, R209, -R178 ;  /* 0x800000b2d1b27221 */ /* 0x000fe20000010000 */
[C---:B------:R-:W-:Y:S01]  /*dc20*/  FSETP.NEU.FTZ.AND P3, PT, R167.reuse, -INF , PT ;  /* 0xff800000a700780b */ /* 0x040fe20003f7d000 */
[----:B------:R-:W-:Y:S01]  /*dc30*/  FMUL.FTZ R57, R167, c[0x0][0x23c] ;  /* 0x00008f00a7397a20 */ /* 0x000fe20000410000 */
[----:B------:R-:W-:Y:S01]  /*dc40*/  FSEL R61, R61, RZ, P4 ;  /* 0x000000ff3d3d7208 */ /* 0x000fe20002000000 */
[----:B------:R-:W-:Y:S01]  /*dc50*/  IMAD.MOV.U32 R248, RZ, RZ, R20 ;  /* 0x000000fffff87224 */ /* 0x000fe200078e0014 */
[----:B------:R-:W-:Y:S01]  /*dc60*/  FSEL R177, R167, RZ, P3 ;  /* 0x000000ffa7b17208 */ /* 0x000fe20001800000 */
[----:B------:R-:W-:Y:S01]  /*dc70*/  IMAD.MOV.U32 R209, RZ, RZ, R19 ;  /* 0x000000ffffd17224 */ /* 0x000fe200078e0013 */
[----:B------:R-:W-:Y:S01]  /*dc80*/  FSEL R57, R57, RZ, P3 ;  /* 0x000000ff39397208 */ /* 0x000fe20001800000 */
[----:B------:R-:W-:-:S02]  /*dc90*/  FFMA.FTZ R52, R46, c[0x0][0x23c], -R61 ;  /* 0x00008f002e347a23 */ /* 0x000fc4000001083d */
[--C-:B------:R-:W-:Y:S02]  /*dca0*/  FFMA.FTZ R58, R28, c[0x0][0x23c], -R61.reuse ;  /* 0x00008f001c3a7a23 */ /* 0x100fe4000001083d */
[----:B------:R-:W-:Y:S02]  /*dcb0*/  FFMA.FTZ R51, R48, c[0x0][0x23c], -R61 ;  /* 0x00008f0030337a23 */ /* 0x000fe4000001083d */
[--C-:B------:R-:W-:Y:S01]  /*dcc0*/  FFMA.FTZ R48, R47, c[0x0][0x23c], -R57.reuse ;  /* 0x00008f002f307a23 */ /* 0x100fe20000010839 */
[----:B------:R-:W-:Y:S01]  /*dcd0*/  MUFU.EX2 R52, R52 ;  /* 0x0000003400347308 */ /* 0x000fe20000000800 */
[--C-:B------:R-:W-:Y:S02]  /*dce0*/  FFMA.FTZ R56, R23, c[0x0][0x23c], -R57.reuse ;  /* 0x00008f0017387a23 */ /* 0x100fe40000010839 */
[----:B------:R-:W-:Y:S02]  /*dcf0*/  FFMA.FTZ R49, R49, c[0x0][0x23c], -R57 ;  /* 0x00008f0031317a23 */ /* 0x000fe40000010839 */
[----:B------:R-:W-:-:S02]  /*dd00*/  FFMA.FTZ R50, R50, c[0x0][0x23c], -R61 ;  /* 0x00008f0032327a23 */ /* 0x000fc4000001083d */
[----:B------:R-:W-:Y:S01]  /*dd10*/  FADD.FTZ R177, R208, -R177 ;  /* 0x800000b1d0b17221 */ /* 0x000fe20000010000 */
[----:B------:R-:W-:Y:S01]  /*dd20*/  MUFU.EX2 R58, R58 ;  /* 0x0000003a003a7308 */ /* 0x000fe20000000800 */
[----:B--2---:R-:W-:-:S07]  /*dd30*/  FMNMX.FTZ R4, R213, R4, !PT ;  /* 0x00000004d5047209 */ /* 0x004fce0007810000 */
[----:B------:R-:W-:Y:S01]  /*dd40*/  MUFU.EX2 R56, R56 ;  /* 0x0000003800387308 */ /* 0x000fe20000000800 */
[----:B------:R-:W-:Y:S01]  /*dd50*/  FMUL.FTZ R178, R178, c[0x0][0x23c] ;  /* 0x00008f00b2b27a20 */ /* 0x000fe20000410000 */
[----:B---3--:R-:W-:Y:S01]  /*dd60*/  FMNMX.FTZ R4, R243, R4, !PT ;  /* 0x00000004f3047209 */ /* 0x008fe20007810000 */
[----:B------:R-:W-:-:S03]  /*dd70*/  IMAD.MOV.U32 R208, RZ, RZ, R18 ;  /* 0x000000ffffd07224 */ /* 0x000fc600078e0012 */
[----:B------:R-:W-:Y:S02]  /*dd80*/  FMNMX.FTZ R4, R202, R4, !PT ;  /* 0x00000004ca047209 */ /* 0x000fe40007810000 */
[----:B------:R-:W-:Y:S02]  /*dd90*/  MUFU.EX2 R49, R49 ;  /* 0x0000003100317308 */ /* 0x000fe40000000800 */
[----:B------:R-:W-:-:S04]  /*dda0*/  FMNMX.FTZ R4, R198, R4, !PT ;  /* 0x00000004c6047209 */ /* 0x000fc80007810000 */
        /* <DEDUP_REMOVED lines=8> */
[----:B------:R-:W-:-:S05]  /*de30*/  FMNMX.FTZ R4, R172, R4, !PT ;  /* 0x00000004ac047209 */ /* 0x000fca0007810000 */
[----:B------:R-:W1:Y:S02]  /*de40*/  SHFL.BFLY PT, R166, R4, 0x2, 0x1f ;  /* 0x0c401f0004a67f89 */ /* 0x000e6400000e0000 */
[----:B-1----:R-:W-:Y:S02]  /*de50*/  FMNMX.FTZ R166, R4, R166, !PT ;  /* 0x000000a604a67209 */ /* 0x002fe40007810000 */
[----:B------:R-:W-:Y:S01]  /*de60*/  LOP3.LUT R4, R205, UR11, R206, 0x96, !PT ;  /* 0x0000000bcd047c12 */ /* 0x000fe2000f8e96ce */
[----:B------:R-:W-:Y:S02]  /*de70*/  IMAD.WIDE.U32 R204, R204, -0x2daee0ad, RZ ;  /* 0xd2511f53cccc7825 */ /* 0x000fe400078e00ff */
[----:B------:R-:W1:Y:S02]  /*de80*/  SHFL.BFLY PT, R6, R166, 0x1, 0x1f ;  /* 0x0c201f00a6067f89 */ /* 0x000e6400000e0000 */
[----:B------:R-:W-:Y:S01]  /*de90*/  IMAD.WIDE.U32 R10, R4, -0x2daee0ad, RZ ;  /* 0xd2511f53040a7825 */ /* 0x000fe200078e00ff */
[----:B------:R-:W-:-:S04]  /*dea0*/  LOP3.LUT R4, R251, UR6, R12, 0x96, !PT ;  /* 0x00000006fb047c12 */ /* 0x000fc8000f8e960c */
[----:B------:R-:W-:Y:S02]  /*deb0*/  LOP3.LUT R8, R11, UR8, R8, 0x96, !PT ;  /* 0x000000080b087c12 */ /* 0x000fe4000f8e9608 */
[----:B------:R-:W-:-:S03]  /*dec0*/  LOP3.LUT R3, R205, UR6, R10, 0x96, !PT ;  /* 0x00000006cd037c12 */ /* 0x000fc6000f8e960a */
[----:B------:R-:W-:-:S04]  /*ded0*/  IMAD.WIDE.U32 R8, R8, -0x326172a9, RZ ;  /* 0xcd9e8d5708087825 */ /* 0x000fc800078e00ff */
[----:B------:R-:W-:Y:S01]  /*dee0*/  IMAD.WIDE.U32 R14, R3, -0x326172a9, RZ ;  /* 0xcd9e8d57030e7825 */ /* 0x000fe200078e00ff */
[----:B------:R-:W-:-:S04]  /*def0*/  LOP3.LUT R188, R9, UR7, R188, 0x96, !PT ;  /* 0x0000000709bc7c12 */ /* 0x000fc8000f8e96bc */
[--C-:B------:R-:W-:Y:S02]  /*df00*/  SHF.R.U32.HI R9, RZ, 0x10, R14.reuse ;  /* 0x00000010ff097819 */ /* 0x100fe4000001160e */
[----:B------:R-:W-:Y:S02]  /*df10*/  SHF.R.U32.HI R3, RZ, 0x18, R14 ;  /* 0x00000018ff037819 */ /* 0x000fe4000001160e */
[----:B-1----:R-:W-:Y:S01]  /*df20*/  FMNMX.FTZ R166, R166, R6, !PT ;  /* 0x00000006a6a67209 */ /* 0x002fe20007810000 */
[----:B------:R-:W-:Y:S01]  /*df30*/  IMAD.WIDE.U32 R6, R4, -0x326172a9, RZ ;  /* 0xcd9e8d5704067825 */ /* 0x000fe200078e00ff */
[----:B------:R-:W-:Y:S01]  /*df40*/  LOP3.LUT R9, R9, 0xff, RZ, 0xc0, !PT ;  /* 0x000000ff09097812 */ /* 0x000fe200078ec0ff */
[----:B------:R-:W1:Y:S01]  /*df50*/  SHFL.BFLY PT, R4, R165, 0x1, 0x1f ;  /* 0x0c201f00a5047f89 */ /* 0x000e6200000e0000 */
[----:B------:R-:W-:Y:S01]  /*df60*/  LOP3.LUT R10, R14, 0xffff, RZ, 0xc0, !PT ;  /* 0x0000ffff0e0a7812 */ /* 0x000fe200078ec0ff */
[----:B------:R-:W-:Y:S01]  /*df70*/  FMUL.FTZ R63, R166, c[0x0][0x23c] ;  /* 0x00008f00a63f7a20 */ /* 0x000fe20000410000 */
[----:B------:R-:W-:-:S02]  /*df80*/  SHF.R.U32.HI R12, RZ, 0x10, R6 ;  /* 0x00000010ff0c7819 */ /* 0x000fc40000011606 */
[----:B------:R-:W-:Y:S02]  /*df90*/  LOP3.LUT R5, R7, UR17, R18, 0x96, !PT ;  /* 0x0000001107057c12 */ /* 0x000fe4000f8e9612 */
[C---:B------:R-:W-:Y:S01]  /*dfa0*/  LOP3.LUT R13, R6.reuse, 0xffff, RZ, 0xc0, !PT ;  /* 0x0000ffff060d7812 */ /* 0x040fe200078ec0ff */
[----:B------:R-:W-:Y:S01]  /*dfb0*/  FMUL.FTZ R177, R177, c[0x0][0x23c] ;  /* 0x00008f00b1b17a20 */ /* 0x000fe20000410000 */
[----:B------:R-:W-:Y:S01]  /*dfc0*/  LOP3.LUT R7, R6, 0xff, RZ, 0xc0, !PT ;  /* 0x000000ff06077812 */ /* 0x000fe200078ec0ff */
[----:B------:R-:W-:Y:S01]  /*dfd0*/  LDSM.16.MT88.4 R16, [R214+0xa000] ;  /* 0x00a00000d610783b */ /* 0x000fe20000004200 */
[----:B------:R-:W-:Y:S02]  /*dfe0*/  SHF.R.U32.HI R6, RZ, 0x18, R6 ;  /* 0x00000018ff067819 */ /* 0x000fe40000011606 */
[----:B------:R-:W-:Y:S02]  /*dff0*/  LOP3.LUT R12, R12, 0xff, RZ, 0xc0, !PT ;  /* 0x000000ff0c0c7812 */ /* 0x000fe400078ec0ff */
[----:B------:R-:W-:-:S02]  /*e000*/  PRMT R9, R9, 0x5410, R3 ;  /* 0x0000541009097816 */ /* 0x000fc40000000003 */
[----:B------:R-:W-:Y:S01]  /*e010*/  LOP3.LUT R8, R15, UR17, R8, 0x96, !PT ;  /* 0x000000110f087c12 */ /* 0x000fe2000f8e9608 */
[----:B------:R-:W2:Y:S01]  /*e020*/  LDC.U8 R3, c[0x0][0x2d8] ;  /* 0x0000b600ff037b82 */ /* 0x000ea20000000000 */
[----:B------:R-:W-:Y:S02]  /*e030*/  LOP3.LUT R11, R14, 0xff, RZ, 0xc0, !PT ;  /* 0x000000ff0e0b7812 */ /* 0x000fe400078ec0ff */
[----:B------:R-:W-:Y:S02]  /*e040*/  SHF.R.U32.HI R13, RZ, 0x8, R13 ;  /* 0x00000008ff0d7819 */ /* 0x000fe4000001160d */
[----:B------:R-:W-:Y:S02]  /*e050*/  SHF.R.U32.HI R10, RZ, 0x8, R10 ;  /* 0x00000008ff0a7819 */ /* 0x000fe4000001160a */
[----:B-1----:R-:W-:Y:S02]  /*e060*/  FMNMX.FTZ R165, R165, R4, !PT ;  /* 0x00000004a5a57209 */ /* 0x002fe40007810000 */
[----:B------:R-:W-:-:S02]  /*e070*/  PRMT R6, R12, 0x5410, R6 ;  /* 0x000054100c067816 */ /* 0x000fc40000000006 */
[C---:B------:R-:W-:Y:S01]  /*e080*/  FSETP.NEU.FTZ.AND P1, PT, R165.reuse, -INF , PT ;  /* 0xff800000a500780b */ /* 0x040fe20003f3d000 */
[----:B------:R-:W-:Y:S01]  /*e090*/  FMUL.FTZ R62, R165, c[0x0][0x23c] ;  /* 0x00008f00a53e7a20 */ /* 0x000fe20000410000 */
[----:B------:R-:W-:Y:S02]  /*e0a0*/  SHF.R.U32.HI R12, RZ, 0x10, R8 ;  /* 0x00000010ff0c7819 */ /* 0x000fe40000011608 */
[----:B------:R-:W-:Y:S02]  /*e0b0*/  PRMT R7, R7, 0x5410, R13 ;  /* 0x0000541007077816 */ /* 0x000fe4000000000d */
[----:B------:R-:W-:Y:S02]  /*e0c0*/  FSEL R62, R62, RZ, P1 ;  /* 0x000000ff3e3e7208 */ /* 0x000fe40000800000 */
[----:B------:R-:W-:Y:S02]  /*e0d0*/  PRMT R11, R11, 0x5410, R10 ;  /* 0x000054100b0b7816 */ /* 0x000fe4000000000a */
[----:B------:R-:W-:Y:S01]  /*e0e0*/  LOP3.LUT R13, R8, 0xffff, RZ, 0xc0, !PT ;  /* 0x0000ffff080d7812 */ /* 0x000fe200078ec0ff */
[--C-:B------:R-:W-:Y:S01]  /*e0f0*/  FFMA.FTZ R43, R34, c[0x0][0x23c], -R62.reuse ;  /* 0x00008f00222b7a23 */ /* 0x100fe2000001083e */
[----:B------:R-:W-:Y:S01]  /*e100*/  LOP3.LUT R10, R8, 0xff, RZ, 0xc0, !PT ;  /* 0x000000ff080a7812 */ /* 0x000fe200078ec0ff */
[----:B------:R-:W-:Y:S01]  /*e110*/  FFMA.FTZ R42, R35, c[0x0][0x23c], -R62 ;  /* 0x00008f00232a7a23 */ /* 0x000fe2000001083e */
[----:B------:R-:W-:-:S02]  /*e120*/  SHF.R.U32.HI R8, RZ, 0x18, R8 ;  /* 0x00000018ff087819 */ /* 0x000fc40000011608 */
[----:B------:R-:W-:Y:S01]  /*e130*/  LOP3.LUT R12, R12, 0xff, RZ, 0xc0, !PT ;  /* 0x000000ff0c0c7812 */ /* 0x000fe200078ec0ff */
[----:B------:R-:W-:Y:S01]  /*e140*/  MUFU.EX2 R43, R43 ;  /* 0x0000002b002b7308 */ /* 0x000fe20000000800 */
[----:B------:R-:W-:Y:S02]  /*e150*/  FSETP.NEU.FTZ.AND P2, PT, R166, -INF , PT ;  /* 0xff800000a600780b */ /* 0x000fe40003f5d000 */
[----:B------:R-:W-:Y:S02]  /*e160*/  PRMT R8, R12, 0x5410, R8 ;  /* 0x000054100c087816 */ /* 0x000fe40000000008 */
[----:B------:R-:W-:Y:S02]  /*e170*/  FSEL R59, R165, RZ, P1 ;  /* 0x000000ffa53b7208 */ /* 0x000fe40000800000 */
[----:B------:R-:W-:Y:S01]  /*e180*/  FSEL R63, R63, RZ, P2 ;  /* 0x000000ff3f3f7208 */ /* 0x000fe20001000000 */
[----:B------:R-:W1:Y:S01]  /*e190*/  MUFU.EX2 R42, R42 ;  /* 0x0000002a002a7308 */ /* 0x000e620000000800 */
[----:B------:R-:W-:Y:S01]  /*e1a0*/  FSEL R12, R166, RZ, P2 ;  /* 0x000000ffa60c7208 */ /* 0x000fe20001000000 */
[----:B------:R-:W-:Y:S01]  /*e1b0*/  FADD.FTZ R59, R0, -R59 ;  /* 0x8000003b003b7221 */ /* 0x000fe20000010000 */
[----:B------:R-:W-:Y:S01]  /*e1c0*/  SHF.R.U32.HI R13, RZ, 0x8, R13 ;  /* 0x00000008ff0d7819 */ /* 0x000fe2000001160d */
[--C-:B------:R-:W-:Y:S01]  /*e1d0*/  FFMA.FTZ R47, R45, c[0x0][0x23c], -R63.reuse ;  /* 0x00008f002d2f7a23 */ /* 0x100fe2000001083f */
[C---:B------:R-:W-:Y:S01]  /*e1e0*/  LOP3.LUT R15, R5.reuse, 0xffff, RZ, 0xc0, !PT ;  /* 0x0000ffff050f7812 */ /* 0x040fe200078ec0ff */
[----:B------:R-:W-:Y:S01]  /*e1f0*/  FFMA.FTZ R46, R44, c[0x0][0x23c], -R63 ;  /* 0x00008f002c2e7a23 */ /* 0x000fe2000001083f */
[----:B------:R-:W-:Y:S01]  /*e200*/  PRMT R10, R10, 0x5410, R13 ;  /* 0x000054100a0a7816 */ /* 0x000fe2000000000d */
[----:B------:R-:W-:Y:S01]  /*e210*/  FADD.FTZ R12, R2, -R12 ;  /* 0x8000000c020c7221 */ /* 0x000fe20000010000 */
[----:B------:R-:W-:Y:S01]  /*e220*/  LOP3.LUT R4, R5, 0xff, RZ, 0xc0, !PT ;  /* 0x000000ff05047812 */ /* 0x000fe200078ec0ff */
[----:B------:R-:W-:Y:S01]  /*e230*/  FFMA.FTZ R0, R22, c[0x0][0x23c], -R57 ;  /* 0x00008f0016007a23 */ /* 0x000fe20000010839 */
[----:B------:R-:W-:Y:S01]  /*e240*/  MUFU.EX2 R47, R47 ;  /* 0x0000002f002f7308 */ /* 0x000fe20000000800 */
[----:B------:R-:W-:Y:S01]  /*e250*/  FFMA.FTZ R45, R33, c[0x0][0x23c], -R63 ;  /* 0x00008f00212d7a23 */ /* 0x000fe2000001083f */
[----:B------:R-:W-:Y:S01]  /*e260*/  SHF.R.U32.HI R15, RZ, 0x8, R15 ;  /* 0x00000008ff0f7819 */ /* 0x000fe2000001160f */
[----:B------:R-:W-:Y:S01]  /*e270*/  FFMA.FTZ R44, R32, c[0x0][0x23c], -R63 ;  /* 0x00008f00202c7a23 */ /* 0x000fe2000001083f */
[----:B------:R-:W-:Y:S01]  /*e280*/  SHF.R.U32.HI R14, RZ, 0x10, R5 ;  /* 0x00000010ff0e7819 */ /* 0x000fe20000011605 */
[--C-:B------:R-:W-:Y:S01]  /*e290*/  FFMA.FTZ R2, R24, c[0x0][0x23c], -R62.reuse ;  /* 0x00008f0018027a23 */ /* 0x100fe2000001083e */
[----:B------:R-:W-:Y:S01]  /*e2a0*/  PRMT R4, R4, 0x5410, R15 ;  /* 0x0000541004047816 */ /* 0x000fe2000000000f */
[----:B------:R-:W-:Y:S01]  /*e2b0*/  FFMA.FTZ R13, R54, c[0x0][0x23c], -R62 ;  /* 0x00008f00360d7a23 */ /* 0x000fe2000001083e */
[----:B--2---:R-:W-:Y:S01]  /*e2c0*/  PRMT R54, R3, 0x7054, R3 ;  /* 0x0000705403367816 */ /* 0x004fe20000000003 */
[----:B------:R-:W2:Y:S01]  /*e2d0*/  MUFU.EX2 R0, R0 ;  /* 0x0000000000007308 */ /* 0x000ea20000000800 */
[----:B-1----:R-:W-:Y:S01]  /*e2e0*/  F2FP.BF16.PACK_AB R29, R42, R43 ;  /* 0x0000002b2a1d723e */ /* 0x002fe200000010ff */
[----:B------:R-:W-:Y:S01]  /*e2f0*/  FMUL.FTZ R12, R12, c[0x0][0x23c] ;  /* 0x00008f000c0c7a20 */ /* 0x000fe20000410000 */
[----:B------:R-:W-:Y:S01]  /*e300*/  SHF.R.U32.HI R5, RZ, 0x18, R5 ;  /* 0x00000018ff057819 */ /* 0x000fe20000011605 */
[--C-:B------:R-:W-:Y:S01]  /*e310*/  HSET2.LE.AND R8, R8, R54.reuse, PT ;  /* 0x0000003608087233 */ /* 0x100fe20003803000 */
[----:B------:R-:W-:Y:S01]  /*e320*/  LOP3.LUT R14, R14, 0xff, RZ, 0xc0, !PT ;  /* 0x000000ff0e0e7812 */ /* 0x000fe200078ec0ff */
[--C-:B------:R-:W-:Y:S01]  /*e330*/  HSET2.LE.AND R4, R4, R54.reuse, PT ;  /* 0x0000003604047233 */ /* 0x100fe20003803000 */
[----:B------:R-:W-:Y:S01]  /*e340*/  FMUL.FTZ R59, R59, c[0x0][0x23c] ;  /* 0x00008f003b3b7a20 */ /* 0x000fe20000410000 */
[----:B------:R-:W1:Y:S01]  /*e350*/  MUFU.EX2 R46, R46 ;  /* 0x0000002e002e7308 */ /* 0x000e620000000800 */
[----:B------:R-:W-:Y:S01]  /*e360*/  LOP3.LUT R29, R8, R29, RZ, 0xc0, !PT ;  /* 0x0000001d081d7212 */ /* 0x000fe200078ec0ff */
[--C-:B------:R-:W-:Y:S01]  /*e370*/  HSET2.LE.AND R11, R11, R54.reuse, PT ;  /* 0x000000360b0b7233 */ /* 0x100fe20003803000 */
[----:B------:R-:W-:Y:S01]  /*e380*/  PRMT R5, R14, 0x5410, R5 ;  /* 0x000054100e057816 */ /* 0x000fe20000000005 */
[--C-:B------:R-:W-:Y:S01]  /*e390*/  HSET2.LE.AND R9, R9, R54.reuse, PT ;  /* 0x0000003609097233 */ /* 0x100fe20003803000 */
[----:B------:R-:W-:Y:S01]  /*e3a0*/  F2FP.BF16.PACK_AB R8, R58, R52 ;  /* 0x000000343a08723e */ /* 0x000fe200000010ff */
[--C-:B------:R-:W-:Y:S01]  /*e3b0*/  HSET2.LE.AND R10, R10, R54.reuse, PT ;  /* 0x000000360a0a7233 */ /* 0x100fe20003803000 */
[----:B------:R-:W-:Y:S01]  /*e3c0*/  F2FP.BF16.PACK_AB R14, R48, R49 ;  /* 0x00000031300e723e */ /* 0x000fe200000010ff */
[----:B------:R-:W-:Y:S01]  /*e3d0*/  MUFU.EX2 R45, R45 ;  /* 0x0000002d002d7308 */ /* 0x000fe20000000800 */
[----:B------:R-:W-:Y:S01]  /*e3e0*/  LOP3.LUT R4, R4, R8, RZ, 0xc0, !PT ;  /* 0x0000000804047212 */ /* 0x000fe200078ec0ff */
[----:B------:R-:W-:Y:S01]  /*e3f0*/  HSET2.LE.AND R5, R5, R54, PT ;  /* 0x0000003605057233 */ /* 0x000fe20003803000 */
[----:B--2---:R-:W-:Y:S01]  /*e400*/  F2FP.BF16.PACK_AB R8, R0, R56 ;  /* 0x000000380008723e */ /* 0x004fe200000010ff */
[----:B------:R-:W-:Y:S03]  /*e410*/  LDSM.16.MT88.4 R24, [R214+0x9000] ;  /* 0x00900000d618783b */ /* 0x000fe60000004200 */
[----:B------:R-:W-:Y:S01]  /*e420*/  LOP3.LUT R5, R5, R8, RZ, 0xc0, !PT ;  /* 0x0000000805057212 */ /* 0x000fe200078ec0ff */
[----:B------:R-:W2:Y:S01]  /*e430*/  MUFU.EX2 R44, R44 ;  /* 0x0000002c002c7308 */ /* 0x000ea20000000800 */
[----:B-1----:R-:W-:Y:S01]  /*e440*/  F2FP.BF16.PACK_AB R28, R46, R47 ;  /* 0x0000002f2e1c723e */ /* 0x002fe200000010ff */
[----:B------:R-:W-:Y:S03]  /*e450*/  LDSM.16.MT88.4 R20, [R212+0x9000] ;  /* 0x00900000d414783b */ /* 0x000fe60000004200 */
[----:B------:R-:W-:Y:S01]  /*e460*/  LOP3.LUT R28, R10, R28, RZ, 0xc0, !PT ;  /* 0x0000001c0a1c7212 */ /* 0x000fe200078ec0ff */
[----:B------:R-:W-:Y:S02]  /*e470*/  LDSM.16.MT88.4 R32, [R212+0xb000] ;  /* 0x00b00000d420783b */ /* 0x000fe40000004200 */
[----:B------:R1:W-:Y:S08]  /*e480*/  MUFU.EX2 R3, R13 ;  /* 0x0000000d00037308 */ /* 0x0003f00000000800 */
[----:B------:R-:W3:Y:S01]  /*e490*/  MUFU.EX2 R2, R2 ;  /* 0x0000000200027308 */ /* 0x000ee20000000800 */
[----:B--2---:R-:W-:-:S04]  /*e4a0*/  F2FP.BF16.PACK_AB R30, R44, R45 ;  /* 0x0000002d2c1e723e */ /* 0x004fc800000010ff */
[----:B------:R-:W-:Y:S01]  /*e4b0*/  LOP3.LUT R30, R11, R30, RZ, 0xc0, !PT ;  /* 0x0000001e0b1e7212 */ /* 0x000fe200078ec0ff */
[--C-:B-1----:R-:W-:Y:S02]  /*e4c0*/  HSET2.LE.AND R13, R7, R54.reuse, PT ;  /* 0x00000036070d7233 */ /* 0x102fe40003803000 */
[----:B------:R-:W1:Y:S01]  /*e4d0*/  MUFU.EX2 R60, R12 ;  /* 0x0000000c003c7308 */ /* 0x000e620000000800 */
[----:B------:R-:W-:Y:S01]  /*e4e0*/  HSET2.LE.AND R7, R6, R54, PT ;  /* 0x0000003606077233 */ /* 0x000fe20003803000 */
[----:B------:R-:W-:-:S04]  /*e4f0*/  F2FP.BF16.PACK_AB R6, R50, R51 ;  /* 0x000000333206723e */ /* 0x000fc800000010ff */
[----:B------:R-:W-:Y:S02]  /*e500*/  LOP3.LUT R6, R13, R6, RZ, 0xc0, !PT ;  /* 0x000000060d067212 */ /* 0x000fe400078ec0ff */
[----:B---3--:R-:W-:Y:S01]  /*e510*/  F2FP.BF16.PACK_AB R31, R2, R3 ;  /* 0x00000003021f723e */ /* 0x008fe200000010ff */
[----:B------:R-:W2:Y:S01]  /*e520*/  MUFU.EX2 R59, R59 ;  /* 0x0000003b003b7308 */ /* 0x000ea20000000800 */
[----:B------:R-:W-:Y:S02]  /*e530*/  LOP3.LUT R7, R7, R14, RZ, 0xc0, !PT ;  /* 0x0000000e07077212 */ /* 0x000fe400078ec0ff */
[----:B------:R-:W-:Y:S02]  /*e540*/  LOP3.LUT R31, R9, R31, RZ, 0xc0, !PT ;  /* 0x0000001f091f7212 */ /* 0x000fe400078ec0ff */
[----:B------:R-:W3:Y:S01]  /*e550*/  LDSM.16.MT88.4 R8, [R214+0xb000] ;  /* 0x00b00000d608783b */ /* 0x000ee20000004200 */
[----:B-1----:R-:W-:-:S03]  /*e560*/  FMUL.FTZ R140, R140, R60 ;  /* 0x0000003c8c8c7220 */ /* 0x002fc60000410000 */
[----:B------:R-:W1:Y:S01]  /*e570*/  LDSM.16.MT88.4 R12, [R212+0xa000] ;  /* 0x00a00000d40c783b */ /* 0x000e620000004200 */
[----:B------:R-:W4:Y:S01]  /*e580*/  MUFU.EX2 R178, R178 ;  /* 0x000000b200b27308 */ /* 0x000f220000000800 */
[-C--:B------:R-:W-:Y:S02]  /*e590*/  FMUL.FTZ R141, R141, R60.reuse ;  /* 0x0000003c8d8d7220 */ /* 0x080fe40000410000 */
[-C--:B------:R-:W-:Y:S02]  /*e5a0*/  FMUL.FTZ R104, R104, R60.reuse ;  /* 0x0000003c68687220 */ /* 0x080fe40000410000 */
[----:B------:R-:W-:Y:S02]  /*e5b0*/  FMUL.FTZ R105, R105, R60 ;  /* 0x0000003c69697220 */ /* 0x000fe40000410000 */
[-C--:B--2---:R-:W-:Y:S01]  /*e5c0*/  FMUL.FTZ R142, R142, R59.reuse ;  /* 0x0000003b8e8e7220 */ /* 0x084fe20000410000 */
[----:B------:R-:W2:Y:S01]  /*e5d0*/  MUFU.EX2 R177, R177 ;  /* 0x000000b100b17308 */ /* 0x000ea20000000800 */
[----:B------:R-:W-:-:S02]  /*e5e0*/  FMUL.FTZ R143, R143, R59 ;  /* 0x0000003b8f8f7220 */ /* 0x000fc40000410000 */
[-C--:B------:R-:W-:Y:S02]  /*e5f0*/  FMUL.FTZ R106, R106, R59.reuse ;  /* 0x0000003b6a6a7220 */ /* 0x080fe40000410000 */
[----:B------:R-:W-:Y:S02]  /*e600*/  FMUL.FTZ R107, R107, R59 ;  /* 0x0000003b6b6b7220 */ /* 0x000fe40000410000 */
[----:B------:R-:W-:Y:S02]  /*e610*/  FMUL.FTZ R116, R116, R60 ;  /* 0x0000003c74747220 */ /* 0x000fe40000410000 */
[-C--:B----4-:R-:W-:Y:S02]  /*e620*/  FMUL.FTZ R112, R112, R178.reuse ;  /* 0x000000b270707220 */ /* 0x090fe40000410000 */
[-C--:B------:R-:W-:Y:S02]  /*e630*/  FMUL.FTZ R113, R113, R178.reuse ;  /* 0x000000b271717220 */ /* 0x080fe40000410000 */
[----:B------:R-:W-:-:S02]  /*e640*/  FMUL.FTZ R100, R100, R178 ;  /* 0x000000b264647220 */ /* 0x000fc40000410000 */
[----:B------:R-:W-:Y:S02]  /*e650*/  FMUL.FTZ R101, R101, R178 ;  /* 0x000000b265657220 */ /* 0x000fe40000410000 */
[-C--:B--2---:R-:W-:Y:S02]  /*e660*/  FMUL.FTZ R114, R114, R177.reuse ;  /* 0x000000b172727220 */ /* 0x084fe40000410000 */
[-C--:B------:R-:W-:Y:S02]  /*e670*/  FMUL.FTZ R115, R115, R177.reuse ;  /* 0x000000b173737220 */ /* 0x080fe40000410000 */
[-C--:B------:R-:W-:Y:S02]  /*e680*/  FMUL.FTZ R102, R102, R177.reuse ;  /* 0x000000b166667220 */ /* 0x080fe40000410000 */
[----:B------:R-:W-:Y:S02]  /*e690*/  FMUL.FTZ R103, R103, R177 ;  /* 0x000000b167677220 */ /* 0x000fe40000410000 */
[----:B------:R-:W-:-:S02]  /*e6a0*/  FMUL.FTZ R117, R117, R60 ;  /* 0x0000003c75757220 */ /* 0x000fc40000410000 */
[-C--:B------:R-:W-:Y:S01]  /*e6b0*/  FMUL.FTZ R118, R118, R59.reuse ;  /* 0x0000003b76767220 */ /* 0x080fe20000410000 */
[-C--:B---3--:R-:W-:Y:S01]  /*e6c0*/  HMMA.16816.F32.BF16 R140, R28, R8.reuse, R140 ;  /* 0x000000081c8c723c */ /* 0x088fe2000004188c */
[----:B------:R-:W-:Y:S02]  /*e6d0*/  FMUL.FTZ R119, R119, R59 ;  /* 0x0000003b77777220 */ /* 0x000fe40000410000 */
[-C--:B------:R-:W-:Y:S02]  /*e6e0*/  FMUL.FTZ R120, R120, R178.reuse ;  /* 0x000000b278787220 */ /* 0x080fe40000410000 */
[----:B------:R-:W-:Y:S02]  /*e6f0*/  FMUL.FTZ R121, R121, R178 ;  /* 0x000000b279797220 */ /* 0x000fe40000410000 */
[-C--:B------:R-:W-:Y:S01]  /*e700*/  FMUL.FTZ R122, R122, R177.reuse ;  /* 0x000000b17a7a7220 */ /* 0x080fe20000410000 */
[----:B------:R-:W-:Y:S01]  /*e710*/  HMMA.16816.F32.BF16 R112, R4, R8, R112 ;  /* 0x000000080470723c */ /* 0x000fe20000041870 */
[----:B------:R-:W-:-:S02]  /*e720*/  FMUL.FTZ R123, R123, R177 ;  /* 0x000000b17b7b7220 */ /* 0x000fc40000410000 */
[--C-:B------:R-:W-:Y:S02]  /*e730*/  FFMA.FTZ R189, R243, c[0x0][0x23c], -R63.reuse ;  /* 0x00008f00f3bd7a23 */ /* 0x100fe4000001083f */
[-C--:B------:R-:W-:Y:S02]  /*e740*/  FMUL.FTZ R156, R156, R60.reuse ;  /* 0x0000003c9c9c7220 */ /* 0x080fe40000410000 */
[----:B------:R-:W-:Y:S01]  /*e750*/  FFMA.FTZ R8, R213, c[0x0][0x23c], -R63 ;  /* 0x00008f00d5087a23 */ /* 0x000fe2000001083f */
[----:B-1----:R-:W-:Y:S01]  /*e760*/  HMMA.16816.F32.BF16 R104, R28, R12, R104 ;  /* 0x0000000c1c68723c */ /* 0x002fe20000041868 */
[----:B------:R-:W-:Y:S01]  /*e770*/  MUFU.EX2 R189, R189 ;  /* 0x000000bd00bd7308 */ /* 0x000fe20000000800 */
[----:B------:R-:W-:Y:S02]  /*e780*/  FMUL.FTZ R157, R157, R60 ;  /* 0x0000003c9d9d7220 */ /* 0x000fe40000410000 */
[-C--:B------:R-:W-:Y:S02]  /*e790*/  FMUL.FTZ R158, R158, R59.reuse ;  /* 0x0000003b9e9e7220 */ /* 0x080fe40000410000 */
[----:B------:R-:W-:-:S02]  /*e7a0*/  FMUL.FTZ R159, R159, R59 ;  /* 0x0000003b9f9f7220 */ /* 0x000fc40000410000 */
[----:B------:R-:W-:Y:S01]  /*e7b0*/  HMMA.16816.F32.BF16 R100, R4, R12, R100 ;  /* 0x0000000c0464723c */ /* 0x000fe20000041864 */
[-C--:B------:R-:W-:Y:S02]  /*e7c0*/  FMUL.FTZ R152, R152, R60.reuse ;  /* 0x0000003c98987220 */ /* 0x080fe40000410000 */
[----:B------:R-:W-:Y:S02]  /*e7d0*/  FMUL.FTZ R153, R153, R60 ;  /* 0x0000003c99997220 */ /* 0x000fe40000410000 */
[-C--:B------:R-:W-:Y:S02]  /*e7e0*/  FMUL.FTZ R154, R154, R59.reuse ;  /* 0x0000003b9a9a7220 */ /* 0x080fe40000410000 */
[----:B------:R-:W-:Y:S01]  /*e7f0*/  IMAD.WIDE.U32 R12, R188, -0x2daee0ad, RZ ;  /* 0xd2511f53bc0c7825 */ /* 0x000fe200078e00ff */
[----:B------:R-:W-:Y:S01]  /*e800*/  HMMA.16816.F32.BF16 R116, R28, R10, R116 ;  /* 0x0000000a1c74723c */ /* 0x000fe20000041874 */
[----:B------:R1:W2:Y:S02]  /*e810*/  MUFU.EX2 R188, R8 ;  /* 0x0000000800bc7308 */ /* 0x0002a40000000800 */
[----:B------:R-:W-:-:S02]  /*e820*/  FMUL.FTZ R155, R155, R59 ;  /* 0x0000003b9b9b7220 */ /* 0x000fc40000410000 */
[-C--:B------:R-:W-:Y:S02]  /*e830*/  FMUL.FTZ R72, R72, R60.reuse ;  /* 0x0000003c48487220 */ /* 0x080fe40000410000 */
[-C--:B------:R-:W-:Y:S01]  /*e840*/  FMUL.FTZ R73, R73, R60.reuse ;  /* 0x0000003c49497220 */ /* 0x080fe20000410000 */
[----:B------:R-:W-:Y:S01]  /*e850*/  HMMA.16816.F32.BF16 R120, R4, R10, R120 ;  /* 0x0000000a0478723c */ /* 0x000fe20000041878 */
[-C--:B------:R-:W-:Y:S02]  /*e860*/  FMUL.FTZ R74, R74, R59.reuse ;  /* 0x0000003b4a4a7220 */ /* 0x080fe40000410000 */
[----:B------:R-:W-:Y:S02]  /*e870*/  FMUL.FTZ R75, R75, R59 ;  /* 0x0000003b4b4b7220 */ /* 0x000fe40000410000 */
[-C--:B------:R-:W-:Y:S02]  /*e880*/  FMUL.FTZ R76, R76, R60.reuse ;  /* 0x0000003c4c4c7220 */ /* 0x080fe40000410000 */
[----:B------:R-:W-:Y:S01]  /*e890*/  LOP3.LUT R10, R12, 0xffff, RZ, 0xc0, !PT ;  /* 0x0000ffff0c0a7812 */ /* 0x000fe200078ec0ff */
[-C--:B------:R-:W-:Y:S01]  /*e8a0*/  FMUL.FTZ R77, R77, R60.reuse ;  /* 0x0000003c4d4d7220 */ /* 0x080fe20000410000 */
[----:B-1----:R-:W-:Y:S01]  /*e8b0*/  SHF.R.U32.HI R8, RZ, 0x10, R12 ;  /* 0x00000010ff087819 */ /* 0x002fe2000001160c */
[----:B------:R-:W-:-:S02]  /*e8c0*/  FMUL.FTZ R88, R88, R60 ;  /* 0x0000003c58587220 */ /* 0x000fc40000410000 */
[-C--:B------:R-:W-:Y:S02]  /*e8d0*/  FMUL.FTZ R78, R78, R59.reuse ;  /* 0x0000003b4e4e7220 */ /* 0x080fe40000410000 */
[-C--:B------:R-:W-:Y:S02]  /*e8e0*/  FMUL.FTZ R79, R79, R59.reuse ;  /* 0x0000003b4f4f7220 */ /* 0x080fe40000410000 */
[-C--:B------:R-:W-:Y:S02]  /*e8f0*/  FMUL.FTZ R89, R89, R60.reuse ;  /* 0x0000003c59597220 */ /* 0x080fe40000410000 */
[-C--:B------:R-:W-:Y:S02]  /*e900*/  FMUL.FTZ R92, R92, R60.reuse ;  /* 0x0000003c5c5c7220 */ /* 0x080fe40000410000 */
[----:B------:R-:W-:Y:S02]  /*e910*/  FMUL.FTZ R93, R93, R60 ;  /* 0x0000003c5d5d7220 */ /* 0x000fe40000410000 */
        /* <DEDUP_REMOVED lines=15> */
[----:B------:R-:W-:Y:S01]  /*ea10*/  FMUL.FTZ R131, R131, R59 ;  /* 0x0000003b83837220 */ /* 0x000fe20000410000 */
[----:B------:R-:W-:Y:S01]  /*ea20*/  LOP3.LUT R9, R12, 0xff, RZ, 0xc0, !PT ;  /* 0x000000ff0c097812 */ /* 0x000fe200078ec0ff */
[-C--:B------:R-:W-:Y:S01]  /*ea30*/  FMUL.FTZ R160, R160, R178.reuse ;  /* 0x000000b2a0a07220 */ /* 0x080fe20000410000 */
[----:B------:R-:W-:Y:S01]  /*ea40*/  SHF.R.U32.HI R10, RZ, 0x8, R10 ;  /* 0x00000008ff0a7819 */ /* 0x000fe2000001160a */
[----:B------:R-:W-:Y:S01]  /*ea50*/  FMUL.FTZ R161, R161, R178 ;  /* 0x000000b2a1a17220 */ /* 0x000fe20000410000 */
[----:B------:R-:W-:Y:S01]  /*ea60*/  LOP3.LUT R8, R8, 0xff, RZ, 0xc0, !PT ;  /* 0x000000ff08087812 */ /* 0x000fe200078ec0ff */
[-C--:B------:R-:W-:Y:S01]  /*ea70*/  FMUL.FTZ R162, R162, R177.reuse ;  /* 0x000000b1a2a27220 */ /* 0x080fe20000410000 */
[----:B------:R-:W-:Y:S01]  /*ea80*/  SHF.R.U32.HI R11, RZ, 0x18, R12 ;  /* 0x00000018ff0b7819 */ /* 0x000fe2000001160c */
[----:B------:R-:W-:Y:S01]  /*ea90*/  FMUL.FTZ R163, R163, R177 ;  /* 0x000000b1a3a37220 */ /* 0x000fe20000410000 */
[----:B------:R-:W-:Y:S01]  /*eaa0*/  LOP3.LUT R205, R13, UR16, R204, 0x96, !PT ;  /* 0x000000100dcd7c12 */ /* 0x000fe2000f8e96cc */
[----:B------:R-:W-:Y:S01]  /*eab0*/  HMMA.16816.F32.BF16 R156, R28, R24, R156 ;  /* 0x000000181c9c723c */ /* 0x000fe2000004189c */
[----:B------:R-:W-:-:S02]  /*eac0*/  PRMT R9, R9, 0x5410, R10 ;  /* 0x0000541009097816 */ /* 0x000fc4000000000a */
[----:B------:R-:W-:Y:S01]  /*ead0*/  PRMT R8, R8, 0x5410, R11 ;  /* 0x0000541008087816 */ /* 0x000fe2000000000b */
[-C--:B------:R-:W-:Y:S01]  /*eae0*/  FMUL.FTZ R132, R132, R178.reuse ;  /* 0x000000b284847220 */ /* 0x080fe20000410000 */
[----:B------:R-:W-:Y:S01]  /*eaf0*/  LOP3.LUT R11, R205, 0xffff, RZ, 0xc0, !PT ;  /* 0x0000ffffcd0b7812 */ /* 0x000fe200078ec0ff */
[-C--:B------:R-:W-:Y:S01]  /*eb00*/  FMUL.FTZ R133, R133, R178.reuse ;  /* 0x000000b285857220 */ /* 0x080fe20000410000 */
[----:B------:R-:W-:Y:S01]  /*eb10*/  SHF.R.U32.HI R10, RZ, 0x10, R205 ;  /* 0x00000010ff0a7819 */ /* 0x000fe200000116cd */
[----:B------:R-:W-:Y:S01]  /*eb20*/  HMMA.16816.F32.BF16 R152, R28, R26, R152 ;  /* 0x0000001a1c98723c */ /* 0x000fe20000041898 */
[-C--:B------:R-:W-:Y:S02]  /*eb30*/  FMUL.FTZ R134, R134, R177.reuse ;  /* 0x000000b186867220 */ /* 0x080fe40000410000 */
[----:B------:R-:W-:Y:S02]  /*eb40*/  FMUL.FTZ R135, R135, R177 ;  /* 0x000000b187877220 */ /* 0x000fe40000410000 */
[----:B------:R-:W-:-:S03]  /*eb50*/  FMUL.FTZ R148, R148, R178 ;  /* 0x000000b294947220 */ /* 0x000fc60000410000 */
[----:B------:R-:W-:Y:S01]  /*eb60*/  HMMA.16816.F32.BF16 R72, R28, R20, R72 ;  /* 0x000000141c48723c */ /* 0x000fe20000041848 */
[----:B------:R-:W-:Y:S02]  /*eb70*/  FMUL.FTZ R149, R149, R178 ;  /* 0x000000b295957220 */ /* 0x000fe40000410000 */
[-C--:B------:R-:W-:Y:S02]  /*eb80*/  FMUL.FTZ R150, R150, R177.reuse ;  /* 0x000000b196967220 */ /* 0x080fe40000410000 */
[----:B------:R-:W-:-:S03]  /*eb90*/  FMUL.FTZ R151, R151, R177 ;  /* 0x000000b197977220 */ /* 0x000fc60000410000 */
        /* <DEDUP_REMOVED lines=21> */
[-C--:B------:R-:W-:Y:S02]  /*ecf0*/  FMUL.FTZ R99, R99, R177.reuse ;  /* 0x000000b163637220 */ /* 0x080fe40000410000 */
[-C--:B------:R-:W-:Y:S02]  /*ed00*/  FMUL.FTZ R108, R108, R178.reuse ;  /* 0x000000b26c6c7220 */ /* 0x080fe40000410000 */
[----:B------:R-:W-:Y:S02]  /*ed10*/  FMUL.FTZ R109, R109, R178 ;  /* 0x000000b26d6d7220 */ /* 0x000fe40000410000 */
[----:B------:R-:W-:Y:S02]  /*ed20*/  IMAD.MOV.U32 R30, RZ, RZ, R216 ;  /* 0x000000ffff1e7224 */ /* 0x000fe400078e00d8 */
[----:B------:R-:W-:Y:S01]  /*ed30*/  IMAD.MOV.U32 R31, RZ, RZ, R217 ;  /* 0x000000ffff1f7224 */ /* 0x000fe200078e00d9 */
[----:B------:R-:W-:Y:S01]  /*ed40*/  HMMA.16816.F32.BF16 R160, R4, R24, R160 ;  /* 0x0000001804a0723c */ /* 0x000fe200000418a0 */
[----:B------:R-:W-:-:S02]  /*ed50*/  FMUL.FTZ R110, R110, R177 ;  /* 0x000000b16e6e7220 */ /* 0x000fc40000410000 */
[-C--:B------:R-:W-:Y:S02]  /*ed60*/  FMUL.FTZ R111, R111, R177.reuse ;  /* 0x000000b16f6f7220 */ /* 0x080fe40000410000 */
[-C--:B------:R-:W-:Y:S02]  /*ed70*/  FMUL.FTZ R136, R136, R178.reuse ;  /* 0x000000b288887220 */ /* 0x080fe40000410000 */
[----:B------:R-:W-:Y:S02]  /*ed80*/  FMUL.FTZ R137, R137, R178 ;  /* 0x000000b289897220 */ /* 0x000fe40000410000 */
[-C--:B------:R-:W-:Y:S02]  /*ed90*/  FMUL.FTZ R138, R138, R177.reuse ;  /* 0x000000b18a8a7220 */ /* 0x080fe40000410000 */
[----:B------:R-:W-:Y:S01]  /*eda0*/  FMUL.FTZ R139, R139, R177 ;  /* 0x000000b18b8b7220 */ /* 0x000fe20000410000 */
[----:B------:R-:W-:Y:S01]  /*edb0*/  SHF.R.U32.HI R11, RZ, 0x8, R11 ;  /* 0x00000008ff0b7819 */ /* 0x000fe2000001160b */
[----:B------:R-:W-:Y:S01]  /*edc0*/  IMAD.MOV.U32 R24, RZ, RZ, R30 ;  /* 0x000000ffff187224 */ /* 0x000fe200078e001e */
[----:B------:R-:W-:Y:S01]  /*edd0*/  LOP3.LUT R10, R10, 0xff, RZ, 0xc0, !PT ;  /* 0x000000ff0a0a7812 */ /* 0x000fe200078ec0ff */
[----:B------:R-:W-:Y:S01]  /*ede0*/  IMAD.MOV.U32 R25, RZ, RZ, R31 ;  /* 0x000000ffff197224 */ /* 0x000fe200078e001f */
[----:B------:R-:W-:Y:S01]  /*edf0*/  HSET2.LE.AND R9, R9, R54, PT ;  /* 0x0000003609097233 */ /* 0x000fe20003803000 */
[----:B------:R-:W-:-:S02]  /*ee00*/  LOP3.LUT R28, R205, 0xff, RZ, 0xc0, !PT ;  /* 0x000000ffcd1c7812 */ /* 0x000fc400078ec0ff */
[----:B------:R-:W-:Y:S01]  /*ee10*/  SHF.R.U32.HI R29, RZ, 0x18, R205 ;  /* 0x00000018ff1d7819 */ /* 0x000fe200000116cd */
[--C-:B------:R-:W-:Y:S01]  /*ee20*/  FFMA.FTZ R199, R199, c[0x0][0x23c], -R62.reuse ;  /* 0x00008f00c7c77a23 */ /* 0x100fe2000001083e */
[----:B--2---:R-:W-:Y:S01]  /*ee30*/  F2FP.BF16.PACK_AB R30, R189, R188 ;  /* 0x000000bcbd1e723e */ /* 0x004fe200000010ff */
[--C-:B------:R-:W-:Y:S01]  /*ee40*/  FFMA.FTZ R203, R203, c[0x0][0x23c], -R62.reuse ;  /* 0x00008f00cbcb7a23 */ /* 0x100fe2000001083e */
[C---:B------:R-:W-:Y:S01]  /*ee50*/  HMMA.16816.F32.BF16 R132, R4.reuse, R34, R132 ;  /* 0x000000220484723c */ /* 0x040fe20000041884 */
[----:B------:R-:W-:Y:S01]  /*ee60*/  PRMT R28, R28, 0x5410, R11 ;  /* 0x000054101c1c7816 */ /* 0x000fe2000000000b */
[----:B------:R-:W-:Y:S01]  /*ee70*/  HSET2.LE.AND R31, R8, R54, PT ;  /* 0x00000036081f7233 */ /* 0x000fe20003803000 */
[----:B------:R-:W-:Y:S01]  /*ee80*/  PRMT R29, R10, 0x5410, R29 ;  /* 0x000054100a1d7816 */ /* 0x000fe2000000001d */
[----:B------:R-:W-:Y:S01]  /*ee90*/  FFMA.FTZ R185, R187, c[0x0][0x23c], -R63 ;  /* 0x00008f00bbb97a23 */ /* 0x000fe2000001083f */
[----:B------:R-:W-:Y:S01]  /*eea0*/  LOP3.LUT R30, R9, R30, RZ, 0xc0, !PT ;  /* 0x0000001e091e7212 */ /* 0x000fe200078ec0ff */
[----:B------:R-:W-:Y:S01]  /*eeb0*/  FFMA.FTZ R204, R252, c[0x0][0x23c], -R62 ;  /* 0x00008f00fccc7a23 */ /* 0x000fe2000001083e */
[----:B------:R-:W-:Y:S01]  /*eec0*/  LDSM.16.MT88.4 R8, [R214+0xb400] ;  /* 0x00b40000d608783b */ /* 0x000fe20000004200 */
[----:B------:R-:W-:Y:S01]  /*eed0*/  HMMA.16816.F32.BF16 R148, R4, R26, R148 ;  /* 0x0000001a0494723c */ /* 0x000fe20000041894 */
[----:B------:R-:W-:-:S02]  /*eee0*/  IMAD.MOV.U32 R34, RZ, RZ, R24 ;  /* 0x000000ffff227224 */ /* 0x000fc400078e0018 */
[----:B------:R-:W-:Y:S01]  /*eef0*/  IMAD.MOV.U32 R35, RZ, RZ, R25 ;  /* 0x000000ffff237224 */ /* 0x000fe200078e0019 */
[----:B------:R1:W5:Y:S01]  /*ef00*/  LDL.LU.64 R216, [R1+0x10] ;  /* 0x0000100001d87983 */ /* 0x0003620000300a00 */
[----:B------:R-:W-:-:S03]  /*ef10*/  FFMA.FTZ R187, R248, c[0x0][0x23c], -R63 ;  /* 0x00008f00f8bb7a23 */ /* 0x000fc6000001083f */
[C---:B------:R-:W-:Y:S01]  /*ef20*/  HMMA.16816.F32.BF16 R68, R4.reuse, R20, R68 ;  /* 0x000000140444723c */ /* 0x040fe20000041844 */
[----:B------:R-:W2:Y:S01]  /*ef30*/  LDSM.16.MT88.4 R24, [R214+0x9400] ;  /* 0x00940000d618783b */ /* 0x000ea20000004200 */
[----:B------:R-:W-:Y:S06]  /*ef40*/  MUFU.EX2 R199, R199 ;  /* 0x000000c700c77308 */ /* 0x000fec0000000800 */
[C---:B------:R-:W-:Y:S01]  /*ef50*/  HMMA.16816.F32.BF16 R80, R4.reuse, R22, R80 ;  /* 0x000000160450723c */ /* 0x040fe20000041850 */
[----:B------:R-:W3:Y:S01]  /*ef60*/  LDSM.16.MT88.4 R20, [R212+0x9400] ;  /* 0x00940000d414783b */ /* 0x000ee20000004200 */
[----:B------:R-:W4:Y:S06]  /*ef70*/  MUFU.EX2 R203, R203 ;  /* 0x000000cb00cb7308 */ /* 0x000f2c0000000800 */
[C---:B------:R-:W-:Y:S08]  /*ef80*/  HMMA.16816.F32.BF16 R84, R4.reuse, R16, R84 ;  /* 0x000000100454723c */ /* 0x040ff00000041854 */
[C---:B------:R-:W-:Y:S01]  /*ef90*/  HMMA.16816.F32.BF16 R96, R4.reuse, R18, R96 ;  /* 0x000000120460723c */ /* 0x040fe20000041860 */
[----:B------:R-:W1:Y:S07]  /*efa0*/  LDSM.16.MT88.4 R16, [R214+0xa400] ;  /* 0x00a40000d610783b */ /* 0x000e6e0000004200 */
[C---:B------:R-:W-:Y:S01]  /*efb0*/  HMMA.16816.F32.BF16 R108, R4.reuse, R14, R108 ;  /* 0x0000000e046c723c */ /* 0x040fe2000004186c */
[----:B------:R-:W1:Y:S07]  /*efc0*/  LDSM.16.MT88.4 R12, [R212+0xa400] ;  /* 0x00a40000d40c783b */ /* 0x000e6e0000004200 */
[----:B------:R-:W-:Y:S01]  /*efd0*/  HMMA.16816.F32.BF16 R136, R4, R32, R136 ;  /* 0x000000200488723c */ /* 0x000fe20000041888 */
[----:B------:R-:W1:Y:S01]  /*efe0*/  LDSM.16.MT88.4 R4, [R212+0xb400] ;  /* 0x00b40000d404783b */ /* 0x000e620000004200 */
[----:B------:R-:W-:Y:S01]  /*eff0*/  FFMA.FTZ R205, R237, c[0x0][0x23c], -R62 ;  /* 0x00008f00edcd7a23 */ /* 0x000fe2000001083e */
[----:B------:R-:W-:Y:S01]  /*f000*/  MUFU.EX2 R185, R185 ;  /* 0x000000b900b97308 */ /* 0x000fe20000000800 */
[----:B------:R-:W-:Y:S01]  /*f010*/  HSET2.LE.AND R28, R28, R54, PT ;  /* 0x000000361c1c7233 */ /* 0x000fe20003803000 */
[----:B------:R1:W5:Y:S06]  /*f020*/  LDL.LU R213, [R1+0x8] ;  /* 0x0000080001d57983 */ /* 0x00036c0000300800 */
[----:B------:R-:W2:Y:S01]  /*f030*/  MUFU.EX2 R187, R187 ;  /* 0x000000bb00bb7308 */ /* 0x000ea20000000800 */
[----:B----4-:R-:W-:-:S07]  /*f040*/  F2FP.BF16.PACK_AB R32, R203, R199 ;  /* 0x000000c7cb20723e */ /* 0x010fce00000010ff */
[----:B------:R-:W-:Y:S08]  /*f050*/  MUFU.EX2 R204, R204 ;  /* 0x000000cc00cc7308 */ /* 0x000ff00000000800 */
[----:B------:R-:W4:Y:S01]  /*f060*/  MUFU.EX2 R205, R205 ;  /* 0x000000cd00cd7308 */ /* 0x000f220000000800 */
[----:B------:R-:W-:Y:S02]  /*f070*/  LOP3.LUT R31, R31, R32, RZ, 0xc0, !PT ;  /* 0x000000201f1f7212 */ /* 0x000fe400078ec0ff */
[----:B--2---:R-:W-:Y:S01]  /*f080*/  F2FP.BF16.PACK_AB R32, R187, R185 ;  /* 0x000000b9bb20723e */ /* 0x004fe200000010ff */
[----:B------:R-:W-:-:S03]  /*f090*/  HSET2.LE.AND R29, R29, R54, PT ;  /* 0x000000361d1d7233 */ /* 0x000fc60003803000 */
[----:B------:R-:W-:Y:S02]  /*f0a0*/  LOP3.LUT R28, R28, R32, RZ, 0xc0, !PT ;  /* 0x000000201c1c7212 */ /* 0x000fe400078ec0ff */
[----:B----4-:R-:W-:-:S04]  /*f0b0*/  F2FP.BF16.PACK_AB R32, R205, R204 ;  /* 0x000000cccd20723e */ /* 0x010fc800000010ff */
[----:B------:R-:W-:-:S07]  /*f0c0*/  LOP3.LUT R29, R29, R32, RZ, 0xc0, !PT ;  /* 0x000000201d1d7212 */ /* 0x000fce00078ec0ff */
[C---:B------:R-:W-:Y:S08]  /*f0d0*/  HMMA.16816.F32.BF16 R156, R28.reuse, R24, R156 ;  /* 0x000000181c9c723c */ /* 0x040ff0000004189c */
[C---:B------:R-:W-:Y:S08]  /*f0e0*/  HMMA.16816.F32.BF16 R152, R28.reuse, R26, R152 ;  /* 0x0000001a1c98723c */ /* 0x040ff00000041898 */
[C---:B---3--:R-:W-:Y:S08]  /*f0f0*/  HMMA.16816.F32.BF16 R72, R28.reuse, R20, R72 ;  /* 0x000000141c48723c */ /* 0x048ff00000041848 */
        /* <DEDUP_REMOVED lines=10> */
[----:B------:R-:W-:-:S04]  /*f1a0*/  FFMA.FTZ R237, R192, c[0x0][0x23c], -R61 ;  /* 0x00008f00c0ed7a23 */ /* 0x000fc8000001083d */
[----:B------:R-:W-:-:S04]  /*f1b0*/  IMAD.WIDE.U32 R28, R28, -0x2daee0ad, RZ ;  /* 0xd2511f531c1c7825 */ /* 0x000fc800078e00ff */
[--C-:B------:R-:W-:Y:S02]  /*f1c0*/  FFMA.FTZ R209, R210, c[0x0][0x23c], -R61.reuse ;  /* 0x00008f00d2d17a23 */ /* 0x100fe4000001083d */
[--C-:B------:R-:W-:Y:S01]  /*f1d0*/  FFMA.FTZ R192, R211, c[0x0][0x23c], -R61.reuse ;  /* 0x00008f00d3c07a23 */ /* 0x100fe2000001083d */
[----:B------:R-:W-:Y:S02]  /*f1e0*/  LOP3.LUT R31, R29, UR16, R250, 0x96, !PT ;  /* 0x000000101d1f7c12 */ /* 0x000fe4000f8e96fa */
[----:B------:R-:W-:Y:S01]  /*f1f0*/  LOP3.LUT R32, R28, 0xffff, RZ, 0xc0, !PT ;  /* 0x0000ffff1c207812 */ /* 0x000fe200078ec0ff */
[----:B------:R-:W-:Y:S01]  /*f200*/  FFMA.FTZ R208, R193, c[0x0][0x23c], -R61 ;  /* 0x00008f00c1d07a23 */ /* 0x000fe2000001083d */
[----:B------:R-:W-:Y:S01]  /*f210*/  SHF.R.U32.HI R29, RZ, 0x10, R28 ;  /* 0x00000010ff1d7819 */ /* 0x000fe2000001161c */
[--C-:B------:R-:W-:Y:S01]  /*f220*/  FFMA.FTZ R210, R228, c[0x0][0x23c], -R57.reuse ;  /* 0x00008f00e4d27a23 */ /* 0x100fe20000010839 */
[----:B------:R-:W-:Y:S01]  /*f230*/  MUFU.EX2 R209, R209 ;  /* 0x000000d100d17308 */ /* 0x000fe20000000800 */
[----:B------:R-:W-:Y:S01]  /*f240*/  FFMA.FTZ R193, R236, c[0x0][0x23c], -R57 ;  /* 0x00008f00ecc17a23 */ /* 0x000fe20000010839 */
[----:B------:R-:W-:-:S02]  /*f250*/  LOP3.LUT R30, R28, 0xff, RZ, 0xc0, !PT ;  /* 0x000000ff1c1e7812 */ /* 0x000fc400078ec0ff */
[----:B------:R-:W-:Y:S02]  /*f260*/  SHF.R.U32.HI R28, RZ, 0x18, R28 ;  /* 0x00000018ff1c7819 */ /* 0x000fe4000001161c */
[----:B------:R-:W-:Y:S02]  /*f270*/  LOP3.LUT R29, R29, 0xff, RZ, 0xc0, !PT ;  /* 0x000000ff1d1d7812 */ /* 0x000fe400078ec0ff */
[----:B------:R-:W1:Y:S01]  /*f280*/  MUFU.EX2 R192, R192 ;  /* 0x000000c000c07308 */ /* 0x000e620000000800 */
[----:B------:R-:W-:Y:S02]  /*f290*/  SHF.R.U32.HI R32, RZ, 0x8, R32 ;  /* 0x00000008ff207819 */ /* 0x000fe40000011620 */
[----:B------:R-:W-:Y:S02]  /*f2a0*/  PRMT R28, R29, 0x5410, R28 ;  /* 0x000054101d1c7816 */ /* 0x000fe4000000001c */
[----:B------:R-:W-:-:S03]  /*f2b0*/  LOP3.LUT R29, R31, 0xffff, RZ, 0xc0, !PT ;  /* 0x0000ffff1f1d7812 */ /* 0x000fc600078ec0ff */
[----:B------:R-:W-:Y:S01]  /*f2c0*/  MUFU.EX2 R210, R210 ;  /* 0x000000d200d27308 */ /* 0x000fe20000000800 */
[----:B------:R-:W-:Y:S01]  /*f2d0*/  SHF.R.U32.HI R33, RZ, 0x10, R31 ;  /* 0x00000010ff217819 */ /* 0x000fe2000001161f */
[----:B------:R-:W-:Y:S01]  /*f2e0*/  FFMA.FTZ R211, R194, c[0x0][0x23c], -R57 ;  /* 0x00008f00c2d37a23 */ /* 0x000fe20000010839 */
[----:B------:R-:W-:-:S05]  /*f2f0*/  PRMT R30, R30, 0x5410, R32 ;  /* 0x000054101e1e7816 */ /* 0x000fca0000000020 */
[----:B------:R-:W2:Y:S01]  /*f300*/  MUFU.EX2 R193, R193 ;  /* 0x000000c100c17308 */ /* 0x000ea20000000800 */
[----:B------:R-:W-:Y:S01]  /*f310*/  LOP3.LUT R32, R31, 0xff, RZ, 0xc0, !PT ;  /* 0x000000ff1f207812 */ /* 0x000fe200078ec0ff */
[----:B------:R-:W-:Y:S01]  /*f320*/  FFMA.FTZ R194, R195, c[0x0][0x23c], -R57 ;  /* 0x00008f00c3c27a23 */ /* 0x000fe20000010839 */
[----:B------:R-:W-:Y:S02]  /*f330*/  SHF.R.U32.HI R34, RZ, 0x8, R29 ;  /* 0x00000008ff227819 */ /* 0x000fe4000001161d */
[----:B------:R-:W-:Y:S02]  /*f340*/  SHF.R.U32.HI R31, RZ, 0x18, R31 ;  /* 0x00000018ff1f7819 */ /* 0x000fe4000001161f */
[----:B------:R-:W-:Y:S01]  /*f350*/  LOP3.LUT R29, R33, 0xff, RZ, 0xc0, !PT ;  /* 0x000000ff211d7812 */ /* 0x000fe200078ec0ff */
[----:B------:R-:W-:Y:S01]  /*f360*/  MUFU.EX2 R237, R237 ;  /* 0x000000ed00ed7308 */ /* 0x000fe20000000800 */
[----:B------:R-:W-:Y:S02]  /*f370*/  HSET2.LE.AND R30, R30, R54, PT ;  /* 0x000000361e1e7233 */ /* 0x000fe40003803000 */
[----:B------:R-:W-:-:S05]  /*f380*/  PRMT R29, R29, 0x5410, R31 ;  /* 0x000054101d1d7816 */ /* 0x000fca000000001f */
[----:B------:R-:W3:Y:S01]  /*f390*/  MUFU.EX2 R208, R208 ;  /* 0x000000d000d07308 */ /* 0x000ee20000000800 */
[----:B-1----:R-:W-:Y:S01]  /*f3a0*/  F2FP.BF16.PACK_AB R31, R192, R209 ;  /* 0x000000d1c01f723e */ /* 0x002fe200000010ff */
[----:B------:R-:W-:Y:S01]  /*f3b0*/  HSET2.LE.AND R28, R28, R54, PT ;  /* 0x000000361c1c7233 */ /* 0x000fe20003803000 */
[----:B------:R-:W-:-:S05]  /*f3c0*/  PRMT R32, R32, 0x5410, R34 ;  /* 0x0000541020207816 */ /* 0x000fca0000000022 */
[----:B------:R-:W-:Y:S01]  /*f3d0*/  MUFU.EX2 R211, R211 ;  /* 0x000000d300d37308 */ /* 0x000fe20000000800 */
[----:B------:R-:W-:Y:S02]  /*f3e0*/  LOP3.LUT R30, R30, R31, RZ, 0xc0, !PT ;  /* 0x0000001f1e1e7212 */ /* 0x000fe400078ec0ff */
[----:B--2---:R-:W-:-:S05]  /*f3f0*/  F2FP.BF16.PACK_AB R31, R193, R210 ;  /* 0x000000d2c11f723e */ /* 0x004fca00000010ff */
[----:B------:R-:W1:Y:S01]  /*f400*/  MUFU.EX2 R194, R194 ;  /* 0x000000c200c27308 */ /* 0x000e620000000800 */
[----:B------:R-:W-:Y:S01]  /*f410*/  LOP3.LUT R31, R28, R31, RZ, 0xc0, !PT ;  /* 0x0000001f1c1f7212 */ /* 0x000fe200078ec0ff */
[--C-:B------:R-:W-:Y:S01]  /*f420*/  HSET2.LE.AND R28, R32, R54.reuse, PT ;  /* 0x00000036201c7233 */ /* 0x100fe20003803000 */
[----:B---3--:R-:W-:Y:S01]  /*f430*/  F2FP.BF16.PACK_AB R32, R208, R237 ;  /* 0x000000edd020723e */ /* 0x008fe200000010ff */
[----:B------:R-:W-:Y:S01]  /*f440*/  UIADD3 UR4, UR4, 0x1, URZ ;  /* 0x0000000104047890 */ /* 0x000fe2000fffe03f */
[----:B------:R-:W-:Y:S01]  /*f450*/  IMAD.U32 R248, RZ, RZ, UR33 ;  /* 0x00000021fff87e24 */ /* 0x000fe2000f8e00ff */
[----:B------:R-:W-:Y:S01]  /*f460*/  HSET2.LE.AND R29, R29, R54, PT ;  /* 0x000000361d1d7233 */ /* 0x000fe20003803000 */
[----:B------:R-:W-:-:S03]  /*f470*/  LOP3.LUT R28, R28, R32, RZ, 0xc0, !PT ;  /* 0x000000201c1c7212 */ /* 0x000fc600078ec0ff */
[----:B------:R-:W-:Y:S02]  /*f480*/  LOP3.LUT R248, R249, UR4, R248, 0x96, !PT ;  /* 0x00000004f9f87c12 */ /* 0x000fe4000f8e96f8 */
[----:B-1----:R-:W-:-:S03]  /*f490*/  F2FP.BF16.PACK_AB R32, R194, R211 ;  /* 0x000000d3c220723e */ /* 0x002fc600000010ff */
[----:B------:R-:W-:Y:S01]  /*f4a0*/  IMAD.WIDE.U32 R248, R248, -0x326172a9, RZ ;  /* 0xcd9e8d57f8f87825 */ /* 0x000fe200078e00ff */
[----:B------:R-:W-:-:S04]  /*f4b0*/  LOP3.LUT R29, R29, R32, RZ, 0xc0, !PT ;  /* 0x000000201d1d7212 */ /* 0x000fc800078ec0ff */
[----:B------:R-:W-:-:S03]  /*f4c0*/  LOP3.LUT R240, R249, UR15, R240, 0x96, !PT ;  /* 0x0000000ff9f07c12 */ /* 0x000fc6000f8e96f0 */
[----:B------:R-:W-:Y:S02]  /*f4d0*/  HMMA.16816.F32.BF16 R84, R28, R16, R84 ;  /* 0x000000101c54723c */ /* 0x000fe40000041854 */
[----:B------:R-:W-:-:S05]  /*f4e0*/  IMAD.WIDE.U32 R240, R240, -0x2daee0ad, RZ ;  /* 0xd2511f53f0f07825 */ /* 0x000fca00078e00ff */
[----:B------:R-:W-:-:S05]  /*f4f0*/  LOP3.LUT R16, R207, UR13, R248, 0x96, !PT ;  /* 0x0000000dcf107c12 */ /* 0x000fca000f8e96f8 */
[----:B------:R-:W-:Y:S01]  /*f500*/  IMAD.WIDE.U32 R16, R16, -0x2daee0ad, RZ ;  /* 0xd2511f5310107825 */ /* 0x000fe200078e00ff */
[----:B------:R-:W-:Y:S01]  /*f510*/  LOP3.LUT R239, R241, UR12, R238, 0x96, !PT ;  /* 0x0000000cf1ef7c12 */ /* 0x000fe2000f8e96ee */
[----:B------:R-:W-:Y:S03]  /*f520*/  HMMA.16816.F32.BF16 R100, R28, R12, R100 ;  /* 0x0000000c1c64723c */ /* 0x000fe60000041864 */
[----:B------:R-:W-:-:S04]  /*f530*/  LOP3.LUT R238, R17, UR10, R240, 0x96, !PT ;  /* 0x0000000a11ee7c12 */ /* 0x000fc8000f8e96f0 */
[----:B------:R-:W-:-:S04]  /*f540*/  IMAD.WIDE.U32 R12, R239, -0x326172a9, RZ ;  /* 0xcd9e8d57ef0c7825 */ /* 0x000fc800078e00ff */
[----:B------:R-:W-:Y:S01]  /*f550*/  IMAD.WIDE.U32 R238, R238, -0x326172a9, RZ ;  /* 0xcd9e8d57eeee7825 */ /* 0x000fe200078e00ff */
[----:B------:R-:W-:-:S04]  /*f560*/  LOP3.LUT R207, R13, UR11, R206, 0x96, !PT ;  /* 0x0000000b0dcf7c12 */ /* 0x000fc8000f8e96ce */
[----:B------:R-:W-:Y:S01]  /*f570*/  LOP3.LUT R206, R239, UR9, R12, 0x96, !PT ;  /* 0x00000009efce7c12 */ /* 0x000fe2000f8e960c */
[----:B------:R-:W-:-:S04]  /*f580*/  IMAD.WIDE.U32 R12, R207, -0x2daee0ad, RZ ;  /* 0xd2511f53cf0c7825 */ /* 0x000fc800078e00ff */
[----:B------:R-:W-:Y:S01]  /*f590*/  IMAD.WIDE.U32 R206, R206, -0x2daee0ad, RZ ;  /* 0xd2511f53cece7825 */ /* 0x000fe200078e00ff */
[----:B------:R-:W-:-:S04]  /*f5a0*/  LOP3.LUT R240, R13, UR8, R16, 0x96, !PT ;  /* 0x000000080df07c12 */ /* 0x000fc8000f8e9610 */
[----:B------:R-:W-:Y:S01]  /*f5b0*/  LOP3.LUT R12, R207, UR6, R12, 0x96, !PT ;  /* 0x00000006cf0c7c12 */ /* 0x000fe2000f8e960c */
[----:B------:R-:W-:Y:S01]  /*f5c0*/  HMMA.16816.F32.BF16 R108, R28, R14, R108 ;  /* 0x0000000e1c6c723c */ /* 0x000fe2000004186c */
[----:B------:R-:W-:-:S04]  /*f5d0*/  IMAD.WIDE.U32 R240, R240, -0x326172a9, RZ ;  /* 0xcd9e8d57f0f07825 */ /* 0x000fc800078e00ff */
[--C-:B------:R-:W-:Y:S02]  /*f5e0*/  FFMA.FTZ R195, R202, c[0x0][0x23c], -R63.reuse ;  /* 0x00008f00cac37a23 */ /* 0x100fe4000001083f */
[----:B------:R-:W-:Y:S01]  /*f5f0*/  IMAD.WIDE.U32 R14, R12, -0x326172a9, RZ ;  /* 0xcd9e8d570c0e7825 */ /* 0x000fe200078e00ff */
[----:B------:R-:W-:Y:S03]  /*f600*/  HMMA.16816.F32.BF16 R112, R28, R8, R112 ;  /* 0x000000081c70723c */ /* 0x000fe60000041870 */
[----:B------:R-:W-:Y:S01]  /*f610*/  FFMA.FTZ R198, R198, c[0x0][0x23c], -R63 ;  /* 0x00008f00c6c67a23 */ /* 0x000fe2000001083f */
[----:B------:R-:W-:Y:S01]  /*f620*/  MUFU.EX2 R195, R195 ;  /* 0x000000c300c37308 */ /* 0x000fe20000000800 */
[----:B------:R-:W-:Y:S02]  /*f630*/  FFMA.FTZ R200, R200, c[0x0][0x23c], -R62 ;  /* 0x00008f00c8c87a23 */ /* 0x000fe4000001083e */
[----:B------:R-:W-:Y:S01]  /*f640*/  LOP3.LUT R9, R15, UR17, R240, 0x96, !PT ;  /* 0x000000110f097c12 */ /* 0x000fe2000f8e96f0 */
[----:B------:R-:W-:-:S04]  /*f650*/  FFMA.FTZ R202, R191, c[0x0][0x23c], -R62 ;  /* 0x00008f00bfca7a23 */ /* 0x000fc8000001083e */
[----:B------:R-:W1:Y:S01]  /*f660*/  MUFU.EX2 R198, R198 ;  /* 0x000000c600c67308 */ /* 0x000e620000000800 */
[----:B------:R-:W-:Y:S01]  /*f670*/  LOP3.LUT R12, R9, 0xffff, RZ, 0xc0, !PT ;  /* 0x0000ffff090c7812 */ /* 0x000fe200078ec0ff */
[--C-:B------:R-:W-:Y:S01]  /*f680*/  FFMA.FTZ R201, R201, c[0x0][0x23c], -R63.reuse ;  /* 0x00008f00c9c97a23 */ /* 0x100fe2000001083f */
[----:B------:R-:W-:Y:S01]  /*f690*/  LOP3.LUT R8, R9, 0xff, RZ, 0xc0, !PT ;  /* 0x000000ff09087812 */ /* 0x000fe200078ec0ff */
[----:B------:R-:W-:Y:S01]  /*f6a0*/  FFMA.FTZ R197, R197, c[0x0][0x23c], -R63 ;  /* 0x00008f00c5c57a23 */ /* 0x000fe2000001083f */
[----:B------:R-:W-:Y:S01]  /*f6b0*/  SHF.R.U32.HI R12, RZ, 0x8, R12 ;  /* 0x00000008ff0c7819 */ /* 0x000fe2000001160c */
[----:B------:R-:W-:Y:S02]  /*f6c0*/  HMMA.16816.F32.BF16 R136, R28, R4, R136 ;  /* 0x000000041c88723c */ /* 0x000fe40000041888 */
[----:B------:R-:W-:Y:S01]  /*f6d0*/  MUFU.EX2 R200, R200 ;  /* 0x000000c800c87308 */ /* 0x000fe20000000800 */
[----:B------:R-:W-:Y:S01]  /*f6e0*/  PRMT R8, R8, 0x5410, R12 ;  /* 0x0000541008087816 */ /* 0x000fe2000000000c */
[----:B------:R-:W-:-:S03]  /*f6f0*/  FFMA.FTZ R191, R196, c[0x0][0x23c], -R62 ;  /* 0x00008f00c4bf7a23 */ /* 0x000fc6000001083e */
[----:B------:R-:W-:-:S03]  /*f700*/  SHF.R.U32.HI R5, RZ, 0x10, R9 ;  /* 0x00000010ff057819 */ /* 0x000fc60000011609 */
[----:B------:R-:W2:Y:S01]  /*f710*/  MUFU.EX2 R202, R202 ;  /* 0x000000ca00ca7308 */ /* 0x000ea20000000800 */
[----:B------:R-:W-:Y:S01]  /*f720*/  HMMA.16816.F32.BF16 R120, R28, R10, R120 ;  /* 0x0000000a1c78723c */ /* 0x000fe20000041878 */
[----:B------:R-:W-:Y:S01]  /*f730*/  FFMA.FTZ R190, R190, c[0x0][0x23c], -R62 ;  /* 0x00008f00bebe7a23 */ /* 0x000fe2000001083e */
[----:B------:R-:W-:Y:S02]  /*f740*/  SHF.R.U32.HI R4, RZ, 0x18, R9 ;  /* 0x00000018ff047819 */ /* 0x000fe40000011609 */
[----:B------:R-:W-:-:S03]  /*f750*/  LOP3.LUT R5, R5, 0xff, RZ, 0xc0, !PT ;  /* 0x000000ff05057812 */ /* 0x000fc600078ec0ff */
[----:B------:R-:W-:Y:S01]  /*f760*/  MUFU.EX2 R201, R201 ;  /* 0x000000c900c97308 */ /* 0x000fe20000000800 */
[----:B------:R-:W-:Y:S02]  /*f770*/  LOP3.LUT R11, R14, 0xffff, RZ, 0xc0, !PT ;  /* 0x0000ffff0e0b7812 */ /* 0x000fe400078ec0ff */
[----:B------:R-:W-:Y:S01]  /*f780*/  SHF.R.U32.HI R10, RZ, 0x10, R14 ;  /* 0x00000010ff0a7819 */ /* 0x000fe2000001160e */
[----:B------:R-:W-:-:S04]  /*f790*/  HSET2.LE.AND R8, R8, R54, PT ;  /* 0x0000003608087233 */ /* 0x000fc80003803000 */
[----:B------:R-:W3:Y:S01]  /*f7a0*/  MUFU.EX2 R197, R197 ;  /* 0x000000c500c57308 */ /* 0x000ee20000000800 */
[----:B------:R-:W-:Y:S02]  /*f7b0*/  SHF.R.U32.HI R11, RZ, 0x8, R11 ;  /* 0x00000008ff0b7819 */ /* 0x000fe4000001160b */
[----:B------:R-:W-:Y:S02]  /*f7c0*/  LOP3.LUT R10, R10, 0xff, RZ, 0xc0, !PT ;  /* 0x000000ff0a0a7812 */ /* 0x000fe400078ec0ff */
[----:B------:R-:W-:Y:S02]  /*f7d0*/  PRMT R4, R5, 0x5410, R4 ;  /* 0x0000541005047816 */ /* 0x000fe40000000004 */
[----:B------:R-:W-:Y:S01]  /*f7e0*/  LOP3.LUT R34, R14, 0xff, RZ, 0xc0, !PT ;  /* 0x000000ff0e227812 */ /* 0x000fe200078ec0ff */
[----:B------:R-:W-:Y:S01]  /*f7f0*/  MUFU.EX2 R191, R191 ;  /* 0x000000bf00bf7308 */ /* 0x000fe20000000800 */
[----:B------:R-:W-:Y:S02]  /*f800*/  SHF.R.U32.HI R35, RZ, 0x18, R14 ;  /* 0x00000018ff237819 */ /* 0x000fe4000001160e */
[----:B-1----:R-:W-:Y:S01]  /*f810*/  F2FP.BF16.PACK_AB R32, R198, R195 ;  /* 0x000000c3c620723e */ /* 0x002fe200000010ff */
[C---:B------:R-:W-:Y:S04]  /*f820*/  HMMA.16816.F32.BF16 R160, R28.reuse, R24, R160 ;  /* 0x000000181ca0723c */ /* 0x040fe800000418a0 */
[----:B------:R-:W1:Y:S01]  /*f830*/  MUFU.EX2 R190, R190 ;  /* 0x000000be00be7308 */ /* 0x000e620000000800 */
[----:B------:R-:W-:Y:S01]  /*f840*/  PRMT R34, R34, 0x5410, R11 ;  /* 0x0000541022227816 */ /* 0x000fe2000000000b */
[--C-:B------:R-:W-:Y:S01]  /*f850*/  HSET2.LE.AND R33, R4, R54.reuse, PT ;  /* 0x0000003604217233 */ /* 0x100fe20003803000 */
[----:B------:R-:W-:Y:S01]  /*f860*/  PRMT R35, R10, 0x5410, R35 ;  /* 0x000054100a237816 */ /* 0x000fe20000000023 */
[C---:B------:R-:W-:Y:S01]  /*f870*/  HMMA.16816.F32.BF16 R148, R28.reuse, R26, R148 ;  /* 0x0000001a1c94723c */ /* 0x040fe20000041894 */
[----:B------:R-:W-:Y:S01]  /*f880*/  LOP3.LUT R32, R8, R32, RZ, 0xc0, !PT ;  /* 0x0000002008207212 */ /* 0x000fe200078ec0ff */
[----:B------:R-:W4:Y:S04]  /*f890*/  LDSM.16.MT88.4 R24, [R214+0x9800] ;  /* 0x00980000d618783b */ /* 0x000f280000004200 */
[----:B------:R-:W-:Y:S02]  /*f8a0*/  LDSM.16.MT88.4 R12, [R212+0xa800] ;  /* 0x00a80000d40c783b */ /* 0x000fe40000004200 */
[C---:B------:R-:W-:Y:S02]  /*f8b0*/  HMMA.16816.F32.BF16 R68, R28.reuse, R20, R68 ;  /* 0x000000141c44723c */ /* 0x040fe40000041844 */
[----:B------:R-:W-:Y:S06]  /*f8c0*/  LDSM.16.MT88.4 R8, [R214+0xb800] ;  /* 0x00b80000d608783b */ /* 0x000fec0000004200 */
[----:B------:R-:W-:Y:S01]  /*f8d0*/  HMMA.16816.F32.BF16 R80, R28, R22, R80 ;  /* 0x000000161c50723c */ /* 0x000fe20000041850 */
[----:B------:R-:W4:Y:S01]  /*f8e0*/  LDSM.16.MT88.4 R20, [R212+0x9800] ;  /* 0x00980000d414783b */ /* 0x000f220000004200 */
[----:B------:R-:W-:-:S06]  /*f8f0*/  HSET2.LE.AND R34, R34, R54, PT ;  /* 0x0000003622227233 */ /* 0x000fcc0003803000 */
[C---:B------:R-:W-:Y:S01]  /*f900*/  HMMA.16816.F32.BF16 R96, R28.reuse, R18, R96 ;  /* 0x000000121c60723c */ /* 0x040fe20000041860 */
[----:B------:R-:W4:Y:S07]  /*f910*/  LDSM.16.MT88.4 R16, [R214+0xa800] ;  /* 0x00a80000d610783b */ /* 0x000f2e0000004200 */
[----:B------:R-:W-:Y:S01]  /*f920*/  HMMA.16816.F32.BF16 R132, R28, R6, R132 ;  /* 0x000000061c84723c */ /* 0x000fe20000041884 */
[----:B------:R-:W4:Y:S06]  /*f930*/  LDSM.16.MT88.4 R4, [R212+0xb800] ;  /* 0x00b80000d404783b */ /* 0x000f2c0000004200 */
[----:B--2---:R-:W-:-:S04]  /*f940*/  F2FP.BF16.PACK_AB R28, R202, R200 ;  /* 0x000000c8ca1c723e */ /* 0x004fc800000010ff */
[----:B------:R-:W-:Y:S02]  /*f950*/  LOP3.LUT R33, R33, R28, RZ, 0xc0, !PT ;  /* 0x0000001c21217212 */ /* 0x000fe400078ec0ff */
[----:B---3--:R-:W-:Y:S01]  /*f960*/  F2FP.BF16.PACK_AB R28, R197, R201 ;  /* 0x000000c9c51c723e */ /* 0x008fe200000010ff */
[----:B------:R-:W-:Y:S01]  /*f970*/  HSET2.LE.AND R35, R35, R54, PT ;  /* 0x0000003623237233 */ /* 0x000fe20003803000 */
[----:B------:R-:W-:Y:S02]  /*f980*/  LOP3.LUT R186, R249, UR15, R186, 0x96, !PT ;  /* 0x0000000ff9ba7c12 */ /* 0x000fe4000f8e96ba */
[----:B------:R-:W-:Y:S02]  /*f990*/  LOP3.LUT R34, R34, R28, RZ, 0xc0, !PT ;  /* 0x0000001c22227212 */ /* 0x000fe400078ec0ff */
[----:B-1----:R-:W-:Y:S02]  /*f9a0*/  F2FP.BF16.PACK_AB R28, R190, R191 ;  /* 0x000000bfbe1c723e */ /* 0x002fe400000010ff */
[----:B------:R-:W-:Y:S01]  /*f9b0*/  LOP3.LUT R248, R183, UR13, R248, 0x96, !PT ;  /* 0x0000000db7f87c12 */ /* 0x000fe2000f8e96f8 */
[----:B------:R-:W-:Y:S01]  /*f9c0*/  IMAD.WIDE.U32 R250, R186, -0x2daee0ad, RZ ;  /* 0xd2511f53bafa7825 */ /* 0x000fe200078e00ff */
[----:B------:R-:W-:-:S03]  /*f9d0*/  LOP3.LUT R35, R35, R28, RZ, 0xc0, !PT ;  /* 0x0000001c23237212 */ /* 0x000fc600078ec0ff */
[----:B------:R-:W-:Y:S01]  /*f9e0*/  IMAD.WIDE.U32 R28, R248, -0x2daee0ad, RZ ;  /* 0xd2511f53f81c7825 */ /* 0x000fe200078e00ff */
[----:B------:R-:W-:-:S04]  /*f9f0*/  LOP3.LUT R184, R251, UR12, R184, 0x96, !PT ;  /* 0x0000000cfbb87c12 */ /* 0x000fc8000f8e96b8 */
[----:B------:R-:W-:Y:S01]  /*fa00*/  LOP3.LUT R250, R29, UR10, R250, 0x96, !PT ;  /* 0x0000000a1dfa7c12 */ /* 0x000fe2000f8e96fa */
[----:B------:R-:W-:-:S04]  /*fa10*/  IMAD.WIDE.U32 R248, R184, -0x326172a9, RZ ;  /* 0xcd9e8d57b8f87825 */ /* 0x000fc800078e00ff */
[----:B------:R-:W-:Y:S01]  /*fa20*/  IMAD.WIDE.U32 R250, R250, -0x326172a9, RZ ;  /* 0xcd9e8d57fafa7825 */ /* 0x000fe200078e00ff */
[----:B------:R-:W-:-:S04]  /*fa30*/  LOP3.LUT R182, R249, UR11, R182, 0x96, !PT ;  /* 0x0000000bf9b67c12 */ /* 0x000fc8000f8e96b6 */
[----:B------:R-:W-:Y:S01]  /*fa40*/  LOP3.LUT R248, R251, UR9, R248, 0x96, !PT ;  /* 0x00000009fbf87c12 */ /* 0x000fe2000f8e96f8 */
[----:B------:R-:W-:-:S04]  /*fa50*/  IMAD.WIDE.U32 R182, R182, -0x2daee0ad, RZ ;  /* 0xd2511f53b6b67825 */ /* 0x000fc800078e00ff */
[----:B------:R-:W-:Y:S01]  /*fa60*/  IMAD.WIDE.U32 R248, R248, -0x2daee0ad, RZ ;  /* 0xd2511f53f8f87825 */ /* 0x000fe200078e00ff */
[C---:B----4-:R-:W-:Y:S08]  /*fa70*/  HMMA.16816.F32.BF16 R156, R32.reuse, R24, R156 ;  /* 0x00000018209c723c */ /* 0x050ff0000004189c */
        /* <DEDUP_REMOVED lines=11> */
[----:B------:R-:W-:-:S05]  /*fb30*/  LOP3.LUT R32, R249, UR6, R182, 0x96, !PT ;  /* 0x00000006f9207c12 */ /* 0x000fca000f8e96b6 */
[----:B------:R-:W-:Y:S01]  /*fb40*/  IMAD.WIDE.U32 R32, R32, -0x326172a9, RZ ;  /* 0xcd9e8d5720207825 */ /* 0x000fe200078e00ff */
[----:B------:R-:W-:-:S03]  /*fb50*/  LOP3.LUT R28, R183, UR8, R28, 0x96, !PT ;  /* 0x00000008b71c7c12 */ /* 0x000fc6000f8e961c */
[--C-:B------:R-:W-:Y:S01]  /*fb60*/  FFMA.FTZ R184, R64, c[0x0][0x23c], -R61.reuse ;  /* 0x00008f0040b87a23 */ /* 0x100fe2000001083d */
[----:B------:R-:W-:Y:S01]  /*fb70*/  LOP3.LUT R29, R32, 0xffff, RZ, 0xc0, !PT ;  /* 0x0000ffff201d7812 */ /* 0x000fe200078ec0ff */
[--C-:B------:R-:W-:Y:S02]  /*fb80*/  FFMA.FTZ R183, R175, c[0x0][0x23c], -R61.reuse ;  /* 0x00008f00afb77a23 */ /* 0x100fe4000001083d */
[----:B------:R-:W-:Y:S01]  /*fb90*/  FFMA.FTZ R64, R179, c[0x0][0x23c], -R61 ;  /* 0x00008f00b3407a23 */ /* 0x000fe2000001083d */
[----:B------:R-:W-:Y:S01]  /*fba0*/  SHF.R.U32.HI R29, RZ, 0x8, R29 ;  /* 0x00000008ff1d7819 */ /* 0x000fe2000001161d */
[----:B------:R-:W-:Y:S01]  /*fbb0*/  IMAD.WIDE.U32 R34, R28, -0x326172a9, RZ ;  /* 0xcd9e8d571c227825 */ /* 0x000fe200078e00ff */
[----:B------:R-:W-:Y:S02]  /*fbc0*/  LOP3.LUT R30, R32, 0xff, RZ, 0xc0, !PT ;  /* 0x000000ff201e7812 */ /* 0x000fe400078ec0ff */
[----:B------:R-:W-:Y:S01]  /*fbd0*/  SHF.R.U32.HI R28, RZ, 0x10, R32 ;  /* 0x00000010ff1c7819 */ /* 0x000fe20000011620 */
[----:B------:R-:W-:Y:S01]  /*fbe0*/  FFMA.FTZ R182, R65, c[0x0][0x23c], -R61 ;  /* 0x00008f0041b67a23 */ /* 0x000fe2000001083d */
[----:B------:R-:W-:Y:S01]  /*fbf0*/  MUFU.EX2 R183, R183 ;  /* 0x000000b700b77308 */ /* 0x000fe20000000800 */
[----:B------:R-:W-:-:S02]  /*fc00*/  FFMA.FTZ R65, R180, c[0x0][0x23c], -R57 ;  /* 0x00008f00b4417a23 */ /* 0x000fc40000010839 */
[----:B------:R-:W-:Y:S01]  /*fc10*/  FFMA.FTZ R175, R181, c[0x0][0x23c], -R57 ;  /* 0x00008f00b5af7a23 */ /* 0x000fe20000010839 */
[----:B------:R-:W-:Y:S02]  /*fc20*/  PRMT R30, R30, 0x5410, R29 ;  /* 0x000054101e1e7816 */ /* 0x000fe4000000001d */
[----:B------:R-:W-:Y:S02]  /*fc30*/  SHF.R.U32.HI R29, RZ, 0x18, R32 ;  /* 0x00000018ff1d7819 */ /* 0x000fe40000011620 */
[----:B------:R-:W1:Y:S01]  /*fc40*/  MUFU.EX2 R64, R64 ;  /* 0x0000004000407308 */ /* 0x000e620000000800 */
[----:B------:R-:W-:Y:S02]  /*fc50*/  LOP3.LUT R28, R28, 0xff, RZ, 0xc0, !PT ;  /* 0x000000ff1c1c7812 */ /* 0x000fe400078ec0ff */
[----:B------:R-:W-:Y:S02]  /*fc60*/  LOP3.LUT R31, R33, UR17, R34, 0x96, !PT ;  /* 0x00000011211f7c12 */ /* 0x000fe4000f8e9622 */
[----:B------:R-:W-:-:S03]  /*fc70*/  PRMT R28, R28, 0x5410, R29 ;  /* 0x000054101c1c7816 */ /* 0x000fc6000000001d */
[----:B------:R-:W-:Y:S01]  /*fc80*/  MUFU.EX2 R65, R65 ;  /* 0x0000004100417308 */ /* 0x000fe20000000800 */
[----:B------:R-:W-:Y:S01]  /*fc90*/  SHF.R.U32.HI R29, RZ, 0x10, R31 ;  /* 0x00000010ff1d7819 */ /* 0x000fe2000001161f */
[----:B------:R-:W-:Y:S01]  /*fca0*/  FFMA.FTZ R179, R170, c[0x0][0x23c], -R57 ;  /* 0x00008f00aab37a23 */ /* 0x000fe20000010839 */
[----:B------:R-:W-:-:S05]  /*fcb0*/  LOP3.LUT R33, R31, 0xffff, RZ, 0xc0, !PT ;  /* 0x0000ffff1f217812 */ /* 0x000fca00078ec0ff */
[----:B------:R-:W2:Y:S01]  /*fcc0*/  MUFU.EX2 R175, R175 ;  /* 0x000000af00af7308 */ /* 0x000ea20000000800 */
[----:B------:R-:W-:Y:S01]  /*fcd0*/  LOP3.LUT R32, R31, 0xff, RZ, 0xc0, !PT ;  /* 0x000000ff1f207812 */ /* 0x000fe200078ec0ff */
[----:B------:R-:W-:Y:S01]  /*fce0*/  FFMA.FTZ R170, R171, c[0x0][0x23c], -R57 ;  /* 0x00008f00abaa7a23 */ /* 0x000fe20000010839 */
[----:B------:R-:W-:Y:S02]  /*fcf0*/  SHF.R.U32.HI R31, RZ, 0x18, R31 ;  /* 0x00000018ff1f7819 */ /* 0x000fe4000001161f */
[----:B------:R-:W-:-:S03]  /*fd00*/  LOP3.LUT R29, R29, 0xff, RZ, 0xc0, !PT ;  /* 0x000000ff1d1d7812 */ /* 0x000fc600078ec0ff */
[----:B------:R-:W-:Y:S01]  /*fd10*/  MUFU.EX2 R184, R184 ;  /* 0x000000b800b87308 */ /* 0x000fe20000000800 */
[----:B------:R-:W-:Y:S01]  /*fd20*/  PRMT R29, R29, 0x5410, R31 ;  /* 0x000054101d1d7816 */ /* 0x000fe2000000001f */
[----:B------:R-:W-:Y:S01]  /*fd30*/  HSET2.LE.AND R30, R30, R54, PT ;  /* 0x000000361e1e7233 */ /* 0x000fe20003803000 */
[----:B-1----:R-:W-:-:S05]  /*fd40*/  F2FP.BF16.PACK_AB R31, R64, R183 ;  /* 0x000000b7401f723e */ /* 0x002fca00000010ff */
[----:B------:R-:W1:Y:S01]  /*fd50*/  MUFU.EX2 R182, R182 ;  /* 0x000000b600b67308 */ /* 0x000e620000000800 */
[----:B------:R-:W-:Y:S01]  /*fd60*/  SHF.R.U32.HI R33, RZ, 0x8, R33 ;  /* 0x00000008ff217819 */ /* 0x000fe20000011621 */
[----:B------:R-:W-:Y:S01]  /*fd70*/  HSET2.LE.AND R28, R28, R54, PT ;  /* 0x000000361c1c7233 */ /* 0x000fe20003803000 */
[----:B------:R-:W-:-:S05]  /*fd80*/  LOP3.LUT R30, R30, R31, RZ, 0xc0, !PT ;  /* 0x0000001f1e1e7212 */ /* 0x000fca00078ec0ff */
[----:B------:R-:W-:Y:S01]  /*fd90*/  MUFU.EX2 R179, R179 ;  /* 0x000000b300b37308 */ /* 0x000fe20000000800 */
[----:B------:R-:W-:Y:S02]  /*fda0*/  PRMT R32, R32, 0x5410, R33 ;  /* 0x0000541020207816 */ /* 0x000fe40000000021 */
[----:B--2---:R-:W-:-:S05]  /*fdb0*/  F2FP.BF16.PACK_AB R31, R175, R65 ;  /* 0x00000041af1f723e */ /* 0x004fca00000010ff */
[----:B------:R-:W2:Y:S01]  /*fdc0*/  MUFU.EX2 R170, R170 ;  /* 0x000000aa00aa7308 */ /* 0x000ea20000000800 */
[----:B------:R-:W-:Y:S01]  /*fdd0*/  LOP3.LUT R31, R28, R31, RZ, 0xc0, !PT ;  /* 0x0000001f1c1f7212 */ /* 0x000fe200078ec0ff */
[--C-:B------:R-:W-:Y:S01]  /*fde0*/  HSET2.LE.AND R28, R32, R54.reuse, PT ;  /* 0x00000036201c7233 */ /* 0x100fe20003803000 */
[----:B-1----:R-:W-:Y:S01]  /*fdf0*/  F2FP.BF16.PACK_AB R32, R182, R184 ;  /* 0x000000b8b620723e */ /* 0x002fe200000010ff */
[----:B------:R-:W-:-:S03]  /*fe00*/  HSET2.LE.AND R29, R29, R54, PT ;  /* 0x000000361d1d7233 */ /* 0x000fc60003803000 */
[----:B------:R-:W-:Y:S02]  /*fe10*/  LOP3.LUT R28, R28, R32, RZ, 0xc0, !PT ;  /* 0x000000201c1c7212 */ /* 0x000fe400078ec0ff */
[----:B--2---:R-:W-:-:S04]  /*fe20*/  F2FP.BF16.PACK_AB R32, R170, R179 ;  /* 0x000000b3aa20723e */ /* 0x004fc800000010ff */
[----:B------:R-:W-:-:S07]  /*fe30*/  LOP3.LUT R29, R29, R32, RZ, 0xc0, !PT ;  /* 0x000000201d1d7212 */ /* 0x000fce00078ec0ff */
[----:B------:R-:W-:Y:S07]  /*fe40*/  HMMA.16816.F32.BF16 R100, R28, R12, R100 ;  /* 0x0000000c1c64723c */ /* 0x000fee0000041864 */
[----:B------:R-:W-:-:S05]  /*fe50*/  LOP3.LUT R12, R241, UR7, R238, 0x96, !PT ;  /* 0x00000007f10c7c12 */ /* 0x000fca000f8e96ee */
[----:B------:R-:W-:Y:S01]  /*fe60*/  IMAD.WIDE.U32 R12, R12, -0x2daee0ad, RZ ;  /* 0xd2511f530c0c7825 */ /* 0x000fe200078e00ff */
[----:B------:R-:W-:Y:S03]  /*fe70*/  HMMA.16816.F32.BF16 R108, R28, R14, R108 ;  /* 0x0000000e1c6c723c */ /* 0x000fe6000004186c */
[--C-:B------:R-:W-:Y:S01]  /*fe80*/  FFMA.FTZ R171, R176, c[0x0][0x23c], -R63.reuse ;  /* 0x00008f00b0ab7a23 */ /* 0x100fe2000001083f */
[----:B------:R-:W-:Y:S01]  /*fe90*/  LOP3.LUT R206, R13, UR16, R206, 0x96, !PT ;  /* 0x000000100dce7c12 */ /* 0x000fe2000f8e96ce */
[--C-:B------:R-:W-:Y:S02]  /*fea0*/  FFMA.FTZ R174, R174, c[0x0][0x23c], -R63.reuse ;  /* 0x00008f00aeae7a23 */ /* 0x100fe4000001083f */
[----:B------:R-:W-:Y:S02]  /*feb0*/  FFMA.FTZ R173, R173, c[0x0][0x23c], -R63 ;  /* 0x00008f00adad7a23 */ /* 0x000fe4000001083f */
[----:B------:R-:W-:-:S02]  /*fec0*/  FFMA.FTZ R164, R164, c[0x0][0x23c], -R62 ;  /* 0x00008f00a4a47a23 */ /* 0x000fc4000001083e */
[--C-:B------:R-:W-:Y:S02]  /*fed0*/  FFMA.FTZ R169, R169, c[0x0][0x23c], -R62.reuse ;  /* 0x00008f00a9a97a23 */ /* 0x100fe4000001083e */
[--C-:B------:R-:W-:Y:S02]  /*fee0*/  FFMA.FTZ R66, R66, c[0x0][0x23c], -R62.reuse ;  /* 0x00008f0042427a23 */ /* 0x100fe4000001083e */
[----:B------:R-:W-:Y:S02]  /*fef0*/  FFMA.FTZ R63, R172, c[0x0][0x23c], -R63 ;  /* 0x00008f00ac3f7a23 */ /* 0x000fe4000001083f */
[----:B------:R-:W-:Y:S01]  /*ff00*/  FFMA.FTZ R62, R67, c[0x0][0x23c], -R62 ;  /* 0x00008f00433e7a23 */ /* 0x000fe2000001083e */
[----:B------:R-:W-:Y:S01]  /*ff10*/  LOP3.LUT R15, R206, 0xffff, RZ, 0xc0, !PT ;  /* 0x0000ffffce0f7812 */ /* 0x000fe200078ec0ff */
[----:B------:R-:W-:Y:S01]  /*ff20*/  MUFU.EX2 R171, R171 ;  /* 0x000000ab00ab7308 */ /* 0x000fe20000000800 */
[----:B------:R-:W-:Y:S02]  /*ff30*/  HMMA.16816.F32.BF16 R112, R28, R8, R112 ;  /* 0x000000081c70723c */ /* 0x000fe40000041870 */
[----:B------:R-:W-:-:S05]  /*ff40*/  SHF.R.U32.HI R15, RZ, 0x8, R15 ;  /* 0x00000008ff0f7819 */ /* 0x000fca000001160f */
[----:B------:R-:W1:Y:S01]  /*ff50*/  MUFU.EX2 R174, R174 ;  /* 0x000000ae00ae7308 */ /* 0x000e620000000800 */
[----:B------:R-:W-:Y:S01]  /*ff60*/  LOP3.LUT R8, R206, 0xff, RZ, 0xc0, !PT ;  /* 0x000000ffce087812 */ /* 0x000fe200078ec0ff */
[----:B------:R-:W-:Y:S01]  /*ff70*/  HMMA.16816.F32.BF16 R120, R28, R10, R120 ;  /* 0x0000000a1c78723c */ /* 0x000fe20000041878 */
[----:B------:R-:W-:Y:S02]  /*ff80*/  LOP3.LUT R9, R12, 0xffff, RZ, 0xc0, !PT ;  /* 0x0000ffff0c097812 */ /* 0x000fe400078ec0ff */
[----:B------:R-:W-:-:S03]  /*ff90*/  SHF.R.U32.HI R13, RZ, 0x10, R12 ;  /* 0x00000010ff0d7819 */ /* 0x000fc6000001160c */
[----:B------:R-:W-:Y:S01]  /*ffa0*/  MUFU.EX2 R173, R173 ;  /* 0x000000ad00ad7308 */ /* 0x000fe20000000800 */
[----:B------:R-:W-:Y:S01]  /*ffb0*/  SHF.R.U32.HI R10, RZ, 0x10, R206 ;  /* 0x00000010ff0a7819 */ /* 0x000fe200000116ce */
[----:B------:R-:W-:Y:S01]  /*ffc0*/  FFMA.FTZ R52, R232, R178, R52 ;  /* 0x000000b2e8347223 */ /* 0x000fe20000010034 */
[----:B------:R-:W-:Y:S01]  /*ffd0*/  PRMT R8, R8, 0x5410, R15 ;  /* 0x0000541008087816 */ /* 0x000fe2000000000f */
[----:B------:R-:W-:-:S04]  /*ffe0*/  FFMA.FTZ R56, R231, R177, R56 ;  /* 0x000000b1e7387223 */ /* 0x000fc80000010038 */
[----:B------:R-:W-:Y:S01]  /*fff0*/  MUFU.EX2 R63, R63 ;  /* 0x0000003f003f7308 */ /* 0x000fe20000000800 */
[----:B------:R-:W-:Y:S01]  /*10000*/  FFMA.FTZ R47, R230, R60, R47 ;  /* 0x0000003ce62f7223 */ /* 0x000fe2000001002f */
[----:B------:R-:W-:Y:S01]  /*10010*/  LOP3.LUT R14, R12, 0xff, RZ, 0xc0, !PT ;  /* 0x000000ff0c0e7812 */ /* 0x000fe200078ec0ff */
[----:B------:R-:W-:-:S05]  /*10020*/  FFMA.FTZ R43, R229, R59, R43 ;  /* 0x0000003be52b7223 */ /* 0x000fca000001002b */
[----:B------:R-:W-:Y:S01]  /*10030*/  MUFU.EX2 R164, R164 ;  /* 0x000000a400a47308 */ /* 0x000fe20000000800 */
[----:B------:R-:W-:-:S07]  /*10040*/  SHF.R.U32.HI R12, RZ, 0x18, R12 ;  /* 0x00000018ff0c7819 */ /* 0x000fce000001160c */
[----:B------:R-:W2:Y:S01]  /*10050*/  MUFU.EX2 R169, R169 ;  /* 0x000000a900a97308 */ /* 0x000ea20000000800 */
[----:B------:R-:W-:-:S07]  /*10060*/  SHF.R.U32.HI R206, RZ, 0x18, R206 ;  /* 0x00000018ffce7819 */ /* 0x000fce00000116ce */
[----:B------:R-:W-:Y:S01]  /*10070*/  MUFU.EX2 R66, R66 ;  /* 0x0000004200427308 */ /* 0x000fe20000000800 */
[----:B------:R-:W-:-:S07]  /*10080*/  SHF.R.U32.HI R9, RZ, 0x8, R9 ;  /* 0x00000008ff097819 */ /* 0x000fce0000011609 */
[----:B------:R-:W3:Y:S01]  /*10090*/  MUFU.EX2 R62, R62 ;  /* 0x0000003e003e7308 */ /* 0x000ee20000000800 */
[----:B------:R-:W-:Y:S02]  /*100a0*/  LOP3.LUT R13, R13, 0xff, RZ, 0xc0, !PT ;  /* 0x000000ff0d0d7812 */ /* 0x000fe400078ec0ff */
[----:B------:R-:W-:Y:S01]  /*100b0*/  LOP3.LUT R10, R10, 0xff, RZ, 0xc0, !PT ;  /* 0x000000ff0a0a7812 */ /* 0x000fe200078ec0ff */
[----:B------:R-:W-:Y:S01]  /*100c0*/  FADD.FTZ R52, R58, R52 ;  /* 0x000000343a347221 */ /* 0x000fe20000010000 */
[----:B------:R-:W-:Y:S01]  /*100d0*/  HSET2.LE.AND R32, R8, R54, PT ;  /* 0x0000003608207233 */ /* 0x000fe20003803000 */
[----:B------:R-:W-:Y:S02]  /*100e0*/  FADD.FTZ R56, R0, R56 ;  /* 0x0000003800387221 */ /* 0x000fe40000010000 */
[----:B------:R-:W-:Y:S02]  /*100f0*/  FADD.FTZ R47, R46, R47 ;  /* 0x0000002f2e2f7221 */ /* 0x000fe40000010000 */
[----:B------:R-:W-:Y:S01]  /*10100*/  FADD.FTZ R43, R42, R43 ;  /* 0x0000002b2a2b7221 */ /* 0x000fe20000010000 */
[----:B------:R-:W-:-:S02]  /*10110*/  PRMT R14, R14, 0x5410, R9 ;  /* 0x000054100e0e7816 */ /* 0x000fc40000000009 */
[----:B------:R-:W-:Y:S02]  /*10120*/  PRMT R12, R13, 0x5410, R12 ;  /* 0x000054100d0c7816 */ /* 0x000fe4000000000c */
[----:B------:R-:W-:Y:S01]  /*10130*/  PRMT R8, R10, 0x5410, R206 ;  /* 0x000054100a087816 */ /* 0x000fe200000000ce */
[----:B------:R-:W-:Y:S02]  /*10140*/  FADD.FTZ R52, R51, R52 ;  /* 0x0000003433347221 */ /* 0x000fe40000010000 */
[----:B------:R-:W-:Y:S02]  /*10150*/  FADD.FTZ R56, R49, R56 ;  /* 0x0000003831387221 */ /* 0x000fe40000010000 */
[----:B------:R-:W-:Y:S02]  /*10160*/  FADD.FTZ R47, R45, R47 ;  /* 0x0000002f2d2f7221 */ /* 0x000fe40000010000 */
[----:B------:R-:W-:Y:S01]  /*10170*/  FADD.FTZ R43, R3, R43 ;  /* 0x0000002b032b7221 */ /* 0x000fe20000010000 */
[----:B-1----:R-:W-:Y:S01]  /*10180*/  F2FP.BF16.PACK_AB R11, R174, R171 ;  /* 0x000000abae0b723e */ /* 0x002fe200000010ff */
[----:B------:R-:W-:Y:S01]  /*10190*/  IMAD.MOV.U32 R180, RZ, RZ, R34 ;  /* 0x000000ffffb47224 */ /* 0x000fe200078e0022 */
[--C-:B------:R-:W-:Y:S01]  /*101a0*/  HSET2.LE.AND R14, R14, R54.reuse, PT ;  /* 0x000000360e0e7233 */ /* 0x100fe20003803000 */
[----:B------:R-:W-:Y:S01]  /*101b0*/  IMAD.MOV.U32 R181, RZ, RZ, R35 ;  /* 0x000000ffffb57224 */ /* 0x000fe200078e0023 */
[--C-:B------:R-:W-:Y:S01]  /*101c0*/  HSET2.LE.AND R8, R8, R54.reuse, PT ;  /* 0x0000003608087233 */ /* 0x100fe20003803000 */
[----:B--2---:R-:W-:Y:S01]  /*101d0*/  F2FP.BF16.PACK_AB R33, R169, R164 ;  /* 0x000000a4a921723e */ /* 0x004fe200000010ff */
[----:B------:R-:W-:Y:S01]  /*101e0*/  HSET2.LE.AND R12, R12, R54, PT ;  /* 0x000000360c0c7233 */ /* 0x000fe20003803000 */
[----:B------:R-:W-:Y:S01]  /*101f0*/  F2FP.BF16.PACK_AB R34, R63, R173 ;  /* 0x000000ad3f22723e */ /* 0x000fe200000010ff */
[----:B------:R-:W-:Y:S01]  /*10200*/  FADD.FTZ R52, R50, R52 ;  /* 0x0000003432347221 */ /* 0x000fe20000010000 */
[----:B---3--:R-:W-:Y:S01]  /*10210*/  F2FP.BF16.PACK_AB R35, R62, R66 ;  /* 0x000000423e23723e */ /* 0x008fe200000010ff */
[----:B------:R-:W-:-:S02]  /*10220*/  FADD.FTZ R56, R48, R56 ;  /* 0x0000003830387221 */ /* 0x000fc40000010000 */
[----:B------:R-:W-:Y:S02]  /*10230*/  FADD.FTZ R47, R44, R47 ;  /* 0x0000002f2c2f7221 */ /* 0x000fe40000010000 */
[----:B------:R-:W-:Y:S01]  /*10240*/  FADD.FTZ R43, R2, R43 ;  /* 0x0000002b022b7221 */ /* 0x000fe20000010000 */
[C---:B------:R-:W-:Y:S01]  /*10250*/  HMMA.16816.F32.BF16 R160, R28.reuse, R24, R160 ;  /* 0x000000181ca0723c */ /* 0x040fe200000418a0 */
[----:B------:R-:W-:Y:S01]  /*10260*/  LOP3.LUT R32, R32, R11, RZ, 0xc0, !PT ;  /* 0x0000000b20207212 */ /* 0x000fe200078ec0ff */
[----:B------:R-:W-:Y:S01]  /*10270*/  FADD.FTZ R52, R237, R52 ;  /* 0x00000034ed347221 */ /* 0x000fe20000010000 */
[----:B------:R-:W-:Y:S01]  /*10280*/  LOP3.LUT R33, R8, R33, RZ, 0xc0, !PT ;  /* 0x0000002108217212 */ /* 0x000fe200078ec0ff */
[----:B------:R-:W-:Y:S01]  /*10290*/  FADD.FTZ R56, R211, R56 ;  /* 0x00000038d3387221 */ /* 0x000fe20000010000 */
[----:B------:R-:W-:Y:S01]  /*102a0*/  LOP3.LUT R34, R14, R34, RZ, 0xc0, !PT ;  /* 0x000000220e227212 */ /* 0x000fe200078ec0ff */
[----:B------:R-:W-:Y:S01]  /*102b0*/  FADD.FTZ R47, R185, R47 ;  /* 0x0000002fb92f7221 */ /* 0x000fe20000010000 */
[----:B------:R-:W-:Y:S01]  /*102c0*/  LOP3.LUT R35, R12, R35, RZ, 0xc0, !PT ;  /* 0x000000230c237212 */ /* 0x000fe200078ec0ff */
[----:B------:R-:W-:Y:S01]  /*102d0*/  HMMA.16816.F32.BF16 R148, R28, R26, R148 ;  /* 0x0000001a1c94723c */ /* 0x000fe20000041894 */
[----:B------:R-:W-:Y:S01]  /*102e0*/  FADD.FTZ R43, R204, R43 ;  /* 0x0000002bcc2b7221 */ /* 0x000fe20000010000 */
[----:B------:R-:W1:Y:S01]  /*102f0*/  LDSM.16.MT88.4 R24, [R214+0x9c00] ;  /* 0x009c0000d618783b */ /* 0x000e620000004200 */
[----:B------:R-:W-:-:S03]  /*10300*/  LOP3.LUT R180, R181, UR7, R250, 0x96, !PT ;  /* 0x00000007b5b47c12 */ /* 0x000fc6000f8e96fa */
[----:B------:R-:W-:Y:S02]  /*10310*/  LDSM.16.MT88.4 R12, [R212+0xac00] ;  /* 0x00ac0000d40c783b */ /* 0x000fe40000004200 */
[----:B------:R-:W-:Y:S02]  /*10320*/  HMMA.16816.F32.BF16 R68, R28, R20, R68 ;  /* 0x000000141c44723c */ /* 0x000fe40000041844 */
[----:B------:R-:W-:Y:S01]  /*10330*/  LDSM.16.MT88.4 R8, [R214+0xbc00] ;  /* 0x00bc0000d608783b */ /* 0x000fe20000004200 */
[----:B------:R-:W-:-:S05]  /*10340*/  FADD.FTZ R52, R208, R52 ;  /* 0x00000034d0347221 */ /* 0x000fca0000010000 */
[----:B------:R-:W-:Y:S01]  /*10350*/  HMMA.16816.F32.BF16 R80, R28, R22, R80 ;  /* 0x000000161c50723c */ /* 0x000fe20000041850 */
[----:B------:R-:W2:Y:S01]  /*10360*/  LDSM.16.MT88.4 R20, [R212+0x9c00] ;  /* 0x009c0000d414783b */ /* 0x000ea20000004200 */
[----:B------:R-:W-:Y:S02]  /*10370*/  FADD.FTZ R56, R194, R56 ;  /* 0x00000038c2387221 */ /* 0x000fe40000010000 */
[----:B------:R-:W-:-:S04]  /*10380*/  FADD.FTZ R47, R187, R47 ;  /* 0x0000002fbb2f7221 */ /* 0x000fc80000010000 */
[----:B------:R-:W-:Y:S01]  /*10390*/  HMMA.16816.F32.BF16 R84, R28, R16, R84 ;  /* 0x000000101c54723c */ /* 0x000fe20000041854 */
[----:B------:R-:W-:-:S07]  /*103a0*/  FADD.FTZ R43, R205, R43 ;  /* 0x0000002bcd2b7221 */ /* 0x000fce0000010000 */
[----:B------:R-:W-:Y:S01]  /*103b0*/  HMMA.16816.F32.BF16 R96, R28, R18, R96 ;  /* 0x000000121c60723c */ /* 0x000fe20000041860 */
[----:B------:R-:W3:Y:S01]  /*103c0*/  LDSM.16.MT88.4 R16, [R214+0xac00] ;  /* 0x00ac0000d610783b */ /* 0x000ee20000004200 */
[----:B------:R-:W-:-:S06]  /*103d0*/  FFMA.FTZ R39, R39, c[0x0][0x23c], -R61 ;  /* 0x00008f0027277a23 */ /* 0x000fcc000001083d */
[----:B------:R-:W-:Y:S01]  /*103e0*/  HMMA.16816.F32.BF16 R136, R28, R4, R136 ;  /* 0x000000041c88723c */ /* 0x000fe20000041888 */
[----:B------:R-:W-:-:S07]  /*103f0*/  FFMA.FTZ R41, R41, c[0x0][0x23c], -R61 ;  /* 0x00008f0029297a23 */ /* 0x000fce000001083d */
[----:B------:R-:W-:Y:S01]  /*10400*/  HMMA.16816.F32.BF16 R132, R28, R6, R132 ;  /* 0x000000061c84723c */ /* 0x000fe20000041884 */
[----:B------:R-:W4:Y:S01]  /*10410*/  LDSM.16.MT88.4 R4, [R212+0xbc00] ;  /* 0x00bc0000d404783b */ /* 0x000f220000004200 */
[--C-:B------:R-:W-:Y:S02]  /*10420*/  FFMA.FTZ R38, R38, c[0x0][0x23c], -R61.reuse ;  /* 0x00008f0026267a23 */ /* 0x100fe4000001083d */
[----:B------:R-:W-:Y:S02]  /*10430*/  FFMA.FTZ R40, R40, c[0x0][0x23c], -R61 ;  /* 0x00008f0028287a23 */ /* 0x000fe4000001083d */
[----:B------:R-:W-:-:S04]  /*10440*/  IMAD.WIDE.U32 R180, R180, -0x2daee0ad, RZ ;  /* 0xd2511f53b4b47825 */ /* 0x000fc800078e00ff */
[--C-:B------:R-:W-:Y:S02]  /*10450*/  FFMA.FTZ R61, R55, c[0x0][0x23c], -R57.reuse ;  /* 0x00008f00373d7a23 */ /* 0x100fe40000010839 */
[--C-:B------:R-:W-:Y:S02]  /*10460*/  FFMA.FTZ R36, R36, c[0x0][0x23c], -R57.reuse ;  /* 0x00008f0024247a23 */ /* 0x100fe40000010839 */
[--C-:B------:R-:W-:Y:S02]  /*10470*/  FFMA.FTZ R53, R53, c[0x0][0x23c], -R57.reuse ;  /* 0x00008f0035357a23 */ /* 0x100fe40000010839 */
[----:B------:R-:W-:Y:S02]  /*10480*/  FFMA.FTZ R55, R37, c[0x0][0x23c], -R57 ;  /* 0x00008f0025377a23 */ /* 0x000fe40000010839 */
[----:B------:R-:W-:Y:S02]  /*10490*/  FADD.FTZ R52, R209, R52 ;  /* 0x00000034d1347221 */ /* 0x000fe40000010000 */
[----:B------:R-:W-:-:S02]  /*104a0*/  FADD.FTZ R56, R210, R56 ;  /* 0x00000038d2387221 */ /* 0x000fc40000010000 */
[----:B------:R-:W-:Y:S02]  /*104b0*/  FADD.FTZ R47, R188, R47 ;  /* 0x0000002fbc2f7221 */ /* 0x000fe40000010000 */
[----:B------:R-:W-:Y:S01]  /*104c0*/  FADD.FTZ R43, R199, R43 ;  /* 0x0000002bc72b7221 */ /* 0x000fe20000010000 */
[----:B------:R-:W-:Y:S01]  /*104d0*/  LOP3.LUT R248, R181, UR16, R248, 0x96, !PT ;  /* 0x00000010b5f87c12 */ /* 0x000fe2000f8e96f8 */
[----:B------:R-:W-:Y:S02]  /*104e0*/  FADD.FTZ R52, R192, R52 ;  /* 0x00000034c0347221 */ /* 0x000fe40000010000 */
[----:B------:R-:W-:Y:S02]  /*104f0*/  FADD.FTZ R56, R193, R56 ;  /* 0x00000038c1387221 */ /* 0x000fe40000010000 */
[----:B------:R-:W-:Y:S02]  /*10500*/  FADD.FTZ R47, R189, R47 ;  /* 0x0000002fbd2f7221 */ /* 0x000fe40000010000 */
[----:B------:R-:W-:Y:S01]  /*10510*/  FADD.FTZ R43, R203, R43 ;  /* 0x0000002bcb2b7221 */ /* 0x000fe20000010000 */
[----:B------:R-:W-:Y:S01]  /*10520*/  MUFU.EX2 R39, R39 ;  /* 0x0000002700277308 */ /* 0x000fe20000000800 */
[----:B------:R-:W-:Y:S01]  /*10530*/  LOP3.LUT R31, R180, 0xffff, RZ, 0xc0, !PT ;  /* 0x0000ffffb41f7812 */ /* 0x000fe200078ec0ff */
[----:B------:R-:W-:Y:S01]  /*10540*/  FADD.FTZ R52, R184, R52 ;  /* 0x00000034b8347221 */ /* 0x000fe20000010000 */
[----:B------:R-:W-:Y:S01]  /*10550*/  SHF.R.U32.HI R30, RZ, 0x10, R180 ;  /* 0x00000010ff1e7819 */ /* 0x000fe200000116b4 */
[----:B------:R-:W-:Y:S01]  /*10560*/  FADD.FTZ R56, R179, R56 ;  /* 0x00000038b3387221 */ /* 0x000fe20000010000 */
[----:B------:R-:W-:Y:S01]  /*10570*/  SHF.R.U32.HI R67, RZ, 0x10, R248 ;  /* 0x00000010ff437819 */ /* 0x000fe200000116f8 */
[----:B------:R-:W-:-:S02]  /*10580*/  FADD.FTZ R47, R195, R47 ;  /* 0x0000002fc32f7221 */ /* 0x000fc40000010000 */
[----:B------:R-:W-:Y:S01]  /*10590*/  MUFU.EX2 R41, R41 ;  /* 0x0000002900297308 */ /* 0x000fe20000000800 */
[----:B------:R-:W-:Y:S01]  /*105a0*/  FADD.FTZ R43, R200, R43 ;  /* 0x0000002bc82b7221 */ /* 0x000fe20000010000 */
[----:B------:R-:W-:Y:S02]  /*105b0*/  LOP3.LUT R28, R180, 0xff, RZ, 0xc0, !PT ;  /* 0x000000ffb41c7812 */ /* 0x000fe400078ec0ff */
[----:B------:R-:W-:-:S04]  /*105c0*/  SHF.R.U32.HI R31, RZ, 0x8, R31 ;  /* 0x00000008ff1f7819 */ /* 0x000fc8000001161f */
[----:B------:R-:W-:Y:S01]  /*105d0*/  MUFU.EX2 R38, R38 ;  /* 0x0000002600267308 */ /* 0x000fe20000000800 */
[----:B------:R-:W-:Y:S01]  /*105e0*/  SHF.R.U32.HI R29, RZ, 0x18, R180 ;  /* 0x00000018ff1d7819 */ /* 0x000fe200000116b4 */
[----:B------:R-:W-:Y:S01]  /*105f0*/  FADD.FTZ R52, R182, R52 ;  /* 0x00000034b6347221 */ /* 0x000fe20000010000 */
[----:B------:R-:W-:-:S05]  /*10600*/  LOP3.LUT R30, R30, 0xff, RZ, 0xc0, !PT ;  /* 0x000000ff1e1e7812 */ /* 0x000fca00078ec0ff */
[----:B------:R-:W1:Y:S01]  /*10610*/  MUFU.EX2 R40, R40 ;  /* 0x0000002800287308 */ /* 0x000e620000000800 */
[----:B------:R-:W-:Y:S01]  /*10620*/  LOP3.LUT R57, R248, 0xff, RZ, 0xc0, !PT ;  /* 0x000000fff8397812 */ /* 0x000fe200078ec0ff */
[----:B------:R-:W-:-:S06]  /*10630*/  FADD.FTZ R56, R170, R56 ;  /* 0x00000038aa387221 */ /* 0x000fcc0000010000 */
[----:B------:R-:W-:Y:S01]  /*10640*/  MUFU.EX2 R36, R36 ;  /* 0x0000002400247308 */ /* 0x000fe20000000800 */
[----:B------:R-:W-:Y:S01]  /*10650*/  LOP3.LUT R67, R67, 0xff, RZ, 0xc0, !PT ;  /* 0x000000ff43437812 */ /* 0x000fe200078ec0ff */
[----:B------:R-:W-:-:S06]  /*10660*/  FADD.FTZ R47, R198, R47 ;  /* 0x0000002fc62f7221 */ /* 0x000fcc0000010000 */
[----:B------:R-:W-:Y:S01]  /*10670*/  MUFU.EX2 R53, R53 ;  /* 0x0000003500357308 */ /* 0x000fe20000000800 */
[----:B------:R-:W-:-:S07]  /*10680*/  FADD.FTZ R43, R202, R43 ;  /* 0x0000002bca2b7221 */ /* 0x000fce0000010000 */
[----:B------:R1:W1:Y:S08]  /*10690*/  MUFU.EX2 R37, R61 ;  /* 0x0000003d00257308 */ /* 0x0002700000000800 */
[----:B------:R-:W2:Y:S01]  /*106a0*/  MUFU.EX2 R55, R55 ;  /* 0x0000003700377308 */ /* 0x000ea20000000800 */
[----:B------:R-:W-:Y:S02]  /*106b0*/  PRMT R28, R28, 0x5410, R31 ;  /* 0x000054101c1c7816 */ /* 0x000fe4000000001f */
[----:B-1----:R-:W-:-:S02]  /*106c0*/  LOP3.LUT R61, R248, 0xffff, RZ, 0xc0, !PT ;  /* 0x0000fffff83d7812 */ /* 0x002fc400078ec0ff */
[----:B------:R-:W-:Y:S02]  /*106d0*/  SHF.R.U32.HI R248, RZ, 0x18, R248 ;  /* 0x00000018fff87819 */ /* 0x000fe400000116f8 */
[----:B------:R-:W-:Y:S01]  /*106e0*/  SHF.R.U32.HI R61, RZ, 0x8, R61 ;  /* 0x00000008ff3d7819 */ /* 0x000fe2000001163d */
[----:B------:R-:W-:Y:S01]  /*106f0*/  FADD.FTZ R52, R183, R52 ;  /* 0x00000034b7347221 */ /* 0x000fe20000010000 */
[----:B------:R-:W-:Y:S01]  /*10700*/  PRMT R31, R30, 0x5410, R29 ;  /* 0x000054101e1f7816 */ /* 0x000fe2000000001d */
[----:B------:R-:W-:Y:S01]  /*10710*/  FADD.FTZ R56, R65, R56 ;  /* 0x0000003841387221 */ /* 0x000fe20000010000 */
[----:B------:R-:W-:Y:S01]  /*10720*/  PRMT R57, R57, 0x5410, R61 ;  /* 0x0000541039397816 */ /* 0x000fe2000000003d */
[----:B------:R-:W-:Y:S01]  /*10730*/  FADD.FTZ R47, R201, R47 ;  /* 0x0000002fc92f7221 */ /* 0x000fe20000010000 */
[----:B------:R-:W-:Y:S01]  /*10740*/  PRMT R29, R67, 0x5410, R248 ;  /* 0x00005410431d7816 */ /* 0x000fe200000000f8 */
[----:B------:R-:W-:Y:S01]  /*10750*/  FADD.FTZ R43, R191, R43 ;  /* 0x0000002bbf2b7221 */ /* 0x000fe20000010000 */
[--C-:B------:R-:W-:Y:S01]  /*10760*/  HSET2.LE.AND R30, R28, R54.reuse, PT ;  /* 0x000000361c1e7233 */ /* 0x100fe20003803000 */
[----:B------:R-:W-:Y:S01]  /*10770*/  FADD.FTZ R52, R64, R52 ;  /* 0x0000003440347221 */ /* 0x000fe20000010000 */
[--C-:B------:R-:W-:Y:S01]  /*10780*/  HSET2.LE.AND R31, R31, R54.reuse, PT ;  /* 0x000000361f1f7233 */ /* 0x100fe20003803000 */
[----:B------:R-:W-:Y:S01]  /*10790*/  FADD.FTZ R56, R175, R56 ;  /* 0x00000038af387221 */ /* 0x000fe20000010000 */
[--C-:B------:R-:W-:Y:S01]  /*107a0*/  HSET2.LE.AND R28, R57, R54.reuse, PT ;  /* 0x00000036391c7233 */ /* 0x100fe20003803000 */
[----:B------:R-:W-:Y:S01]  /*107b0*/  FADD.FTZ R47, R197, R47 ;  /* 0x0000002fc52f7221 */ /* 0x000fe20000010000 */
[----:B------:R-:W-:Y:S01]  /*107c0*/  HSET2.LE.AND R29, R29, R54, PT ;  /* 0x000000361d1d7233 */ /* 0x000fe20003803000 */
[----:B------:R-:W-:Y:S01]  /*107d0*/  FADD.FTZ R43, R190, R43 ;  /* 0x0000002bbe2b7221 */ /* 0x000fe20000010000 */
[----:B------:R-:W-:-:S02]  /*107e0*/  F2FP.BF16.PACK_AB R57, R40, R38 ;  /* 0x000000262839723e */ /* 0x000fc400000010ff */
[----:B------:R-:W-:Y:S02]  /*107f0*/  F2FP.BF16.PACK_AB R67, R37, R53 ;  /* 0x000000352543723e */ /* 0x000fe400000010ff */
[----:B------:R-:W-:Y:S02]  /*10800*/  F2FP.BF16.PACK_AB R61, R41, R39 ;  /* 0x00000027293d723e */ /* 0x000fe400000010ff */
[----:B--2---:R-:W-:Y:S01]  /*10810*/  F2FP.BF16.PACK_AB R54, R55, R36 ;  /* 0x000000243736723e */ /* 0x004fe200000010ff */
[----:B------:R-:W-:Y:S02]  /*10820*/  FADD.FTZ R52, R39, R52 ;  /* 0x0000003427347221 */ /* 0x000fe40000010000 */
[----:B------:R-:W-:Y:S02]  /*10830*/  FADD.FTZ R56, R36, R56 ;  /* 0x0000003824387221 */ /* 0x000fe40000010000 */
[----:B------:R-:W-:Y:S02]  /*10840*/  FADD.FTZ R47, R171, R47 ;  /* 0x0000002fab2f7221 */ /* 0x000fe40000010000 */
[----:B------:R-:W-:Y:S01]  /*10850*/  FADD.FTZ R43, R164, R43 ;  /* 0x0000002ba42b7221 */ /* 0x000fe20000010000 */
[----:B------:R-:W-:-:S02]  /*10860*/  LOP3.LUT R30, R30, R57, RZ, 0xc0, !PT ;  /* 0x000000391e1e7212 */ /* 0x000fc400078ec0ff */
[----:B------:R-:W-:Y:S02]  /*10870*/  LOP3.LUT R31, R31, R67, RZ, 0xc0, !PT ;  /* 0x000000431f1f7212 */ /* 0x000fe400078ec0ff */
[----:B------:R-:W-:Y:S02]  /*10880*/  LOP3.LUT R28, R28, R61, RZ, 0xc0, !PT ;  /* 0x0000003d1c1c7212 */ /* 0x000fe400078ec0ff */
[----:B------:R-:W-:Y:S01]  /*10890*/  LOP3.LUT R29, R29, R54, RZ, 0xc0, !PT ;  /* 0x000000361d1d7212 */ /* 0x000fe200078ec0ff */
[----:B------:R-:W-:Y:S02]  /*108a0*/  FADD.FTZ R52, R41, R52 ;  /* 0x0000003429347221 */ /* 0x000fe40000010000 */
[----:B------:R-:W-:Y:S02]  /*108b0*/  FADD.FTZ R56, R55, R56 ;  /* 0x0000003837387221 */ /* 0x000fe40000010000 */
[----:B------:R-:W-:Y:S02]  /*108c0*/  FADD.FTZ R47, R174, R47 ;  /* 0x0000002fae2f7221 */ /* 0x000fe40000010000 */
[----:B------:R-:W-:Y:S01]  /*108d0*/  FADD.FTZ R43, R169, R43 ;  /* 0x0000002ba92b7221 */ /* 0x000fe20000010000 */
[----:B------:R-:W-:Y:S01]  /*108e0*/  HMMA.16816.F32.BF16 R156, R32, R24, R156 ;  /* 0x00000018209c723c */ /* 0x000fe2000004189c */
[----:B------:R-:W-:Y:S01]  /*108f0*/  FADD.FTZ R52, R38, R52 ;  /* 0x0000003426347221 */ /* 0x000fe20000010000 */
[----:B------:R-:W-:Y:S01]  /*10900*/  @UP0 UIADD3 UR30, UR30, -0x4, URZ ;  /* 0xfffffffc1e1e0890 */ /* 0x000fe2000fffe03f */
        /* <DEDUP_REMOVED lines=8> */
[----:B------:R-:W-:-:S07]  /*10990*/  FADD.FTZ R229, R62, R43 ;  /* 0x0000002b3ee57221 */ /* 0x000fce0000010000 */
[C---:B------:R-:W-:Y:S08]  /*109a0*/  HMMA.16816.F32.BF16 R76, R32.reuse, R22, R76 ;  /* 0x00000016204c723c */ /* 0x040ff0000004184c */
[C---:B---3--:R-:W-:Y:S08]  /*109b0*/  HMMA.16816.F32.BF16 R88, R32.reuse, R16, R88 ;  /* 0x000000102058723c */ /* 0x048ff00000041858 */
        /* <DEDUP_REMOVED lines=20> */
.L_x_280:
[----:B------:R-:W-:-:S12]  /*10b00*/  UIADD3 UR30, UR31, -0x1, URZ ;  /* 0xffffffff1f1e7890 */ /* 0x000fd8000fffe03f */
.L_x_287:
[----:B------:R-:W-:-:S13]  /*10b10*/  ISETP.LE.AND P0, PT, RZ, UR30, PT ;  /* 0x0000001eff007c0c */ /* 0x000fda000bf03270 */
[----:B------:R-:W-:Y:S05]  /*10b20*/  @!P0 BRA `(.L_x_288) ;  /* 0x0000457000008947 */ /* 0x000fea0003800000 */
[----:B------:R-:W1:Y:S01]  /*10b30*/  LDC.U8 R228, c[0x0][0x2d8] ;  /* 0x0000b600ffe47b82 */ /* 0x000e620000000000 */
[----:B------:R-:W-:Y:S01]  /*10b40*/  IMAD.WIDE.U32 R240, R235, -0x326172a9, RZ ;  /* 0xcd9e8d57ebf07825 */ /* 0x000fe200078e00ff */
[----:B------:R-:W-:Y:S02]  /*10b50*/  MOV R164, R168 ;  /* 0x000000a800a47202 */ /* 0x000fe40000000f00 */
[----:B------:R-:W-:Y:S01]  /*10b60*/  MOV R2, R166 ;  /* 0x000000a600027202 */ /* 0x000fe20000000f00 */
[----:B------:R-:W-:Y:S01]  /*10b70*/  IMAD.WIDE.U32 R236, R242, -0x326172a9, RZ ;  /* 0xcd9e8d57f2ec7825 */ /* 0x000fe200078e00ff */
[-C--:B------:R-:W-:Y:S02]  /*10b80*/  LOP3.LUT R238, R241, R234.reuse, RZ, 0x3c, !PT ;  /* 0x000000eaf1ee7212 */ /* 0x080fe400078e3cff */
[----:B------:R-:W-:Y:S01]  /*10b90*/  ISETP.GE.AND P4, PT, R226, c[0x0][0x220], PT ;  /* 0x00008800e2007a0c */ /* 0x000fe20003f86270 */
[----:B------:R-:W-:Y:S01]  /*10ba0*/  IMAD.MOV.U32 R3, RZ, RZ, R167 ;  /* 0x000000ffff037224 */ /* 0x000fe200078e00a7 */
[----:B------:R-:W-:Y:S01]  /*10bb0*/  LOP3.LUT R234, R237, R234, RZ, 0x3c, !PT ;  /* 0x000000eaedea7212 */ /* 0x000fe200078e3cff */
[----:B------:R-:W-:Y:S01]  /*10bc0*/  IMAD.MOV.U32 R0, RZ, RZ, R165 ;  /* 0x000000ffff007224 */ /* 0x000fe200078e00a5 */
[----:B------:R-:W-:Y:S01]  /*10bd0*/  ISETP.GE.AND P3, PT, R221, c[0x0][0x220], PT ;  /* 0x00008800dd007a0c */ /* 0x000fe20003f66270 */
[----:B------:R-:W-:Y:S01]  /*10be0*/  IMAD.WIDE.U32 R242, R233, -0x2daee0ad, RZ ;  /* 0xd2511f53e9f27825 */ /* 0x000fe200078e00ff */
[----:B------:R-:W-:-:S03]  /*10bf0*/  ISETP.GE.AND P2, PT, R220, c[0x0][0x220], PT ;  /* 0x00008800dc007a0c */ /* 0x000fc60003f46270 */
[----:B------:R-:W-:-:S04]  /*10c00*/  IMAD.WIDE.U32 R238, R238, -0x2daee0ad, RZ ;  /* 0xd2511f53eeee7825 */ /* 0x000fc800078e00ff */
[----:B------:R-:W-:Y:S01]  /*10c10*/  IMAD.WIDE.U32 R234, R234, -0x2daee0ad, RZ ;  /* 0xd2511f53eaea7825 */ /* 0x000fe200078e00ff */
[----:B-1----:R-:W-:-:S03]  /*10c20*/  PRMT R228, R228, 0x7054, R228 ;  /* 0x00007054e4e47816 */ /* 0x002fc600000000e4 */
[----:B------:R-:W-:Y:S01]  /*10c30*/  IMAD.MOV.U32 R245, RZ, RZ, R247 ;  /* 0x000000fffff57224 */ /* 0x000fe200078e00f7 */
[----:B------:R-:W-:Y:S05]  /*10c40*/  BRA `(.L_x_289) ;  /* 0x000003c000007947 */ /* 0x000fea0003800000 */
.L_x_291:
        /* <DEDUP_REMOVED lines=15> */
[C---:B------:R-:W-:Y:S02]  /*10d40*/  @!P3 LEA R172, P6, R167.reuse, c[0x0][0x168], 0x1 ;  /* 0x00005a00a7acba11 */ /* 0x040fe400078c08ff */
        /* <DEDUP_REMOVED lines=44> */
.L_x_289:
        /* <DEDUP_REMOVED lines=54> */
[----:B-----5:R-:W-:Y:S06]  /*11370*/  LDSM.16.M88.4 R64, [R217] ;  /* 0x00000000d940783b */ /* 0x020fec0000000200 */
[----:B---3--:R-:W3:Y:S06]  /*11380*/  LDSM.16.M88.4 R16, [R216+0x6000] ;  /* 0x00600000d810783b */ /* 0x008eec0000000200 */
[----:B------:R-:W4:Y:S06]  /*11390*/  LDSM.16.M88.4 R60, [R217+0x1000] ;  /* 0x00100000d93c783b */ /* 0x000f2c0000000200 */
[----:B------:R-:W1:Y:S06]  /*113a0*/  LDSM.16.M88.4 R32, [R216+0x6400] ;  /* 0x00640000d820783b */ /* 0x000e6c0000000200 */
[----:B------:R-:W0:Y:S06]  /*113b0*/  LDGDEPBAR ;  /* 0x00000000000079af */ /* 0x000e2c0000000000 */
[----:B------:R-:W1:Y:S06]  /*113c0*/  LDSM.16.M88.4 R48, [R216+0x6800] ;  /* 0x00680000d830783b */ /* 0x000e6c0000000200 */
[----:B------:R-:W1:Y:S06]  /*113d0*/  LDSM.16.M88.4 R168, [R216+0x6c00] ;  /* 0x006c0000d8a8783b */ /* 0x000e6c0000000200 */
[----:B------:R-:W-:Y:S01]  /*113e0*/  LDSM.16.M88.4 R172, [R215] ;  /* 0x00000000d7ac783b */ /* 0x000fe20000000200 */
[-C--:B---3--:R-:W-:Y:S05]  /*113f0*/  HMMA.16816.F32.BF16 R4, R64, R16.reuse, RZ ;  /* 0x000000104004723c */ /* 0x088fea00000418ff */
[----:B------:R-:W3:Y:S03]  /*11400*/  LDSM.16.M88.4 R176, [R213+0x6000] ;  /* 0x00600000d5b0783b */ /* 0x000ee60000000200 */
[C---:B----4-:R-:W-:Y:S03]  /*11410*/  HMMA.16816.F32.BF16 R8, R60.reuse, R16, RZ ;  /* 0x000000103c08723c */ /* 0x050fe600000418ff */
[----:B------:R-:W4:Y:S06]  /*11420*/  LDSM.16.M88.4 R180, [R215+0x1000] ;  /* 0x00100000d7b4783b */ /* 0x000f2c0000000200 */
[----:B------:R-:W3:Y:S01]  /*11430*/  LDSM.16.M88.4 R184, [R213+0x6400] ;  /* 0x00640000d5b8783b */ /* 0x000ee20000000200 */
[-C--:B--2---:R-:W-:Y:S05]  /*11440*/  HMMA.16816.F32.BF16 R12, R60, R18.reuse, RZ ;  /* 0x000000123c0c723c */ /* 0x084fea00000418ff */
[----:B------:R-:W2:Y:S03]  /*11450*/  LDSM.16.M88.4 R188, [R213+0x6800] ;  /* 0x00680000d5bc783b */ /* 0x000ea60000000200 */
[C---:B------:R-:W-:Y:S03]  /*11460*/  HMMA.16816.F32.BF16 R16, R64.reuse, R18, RZ ;  /* 0x000000124010723c */ /* 0x040fe600000418ff */
[----:B------:R-:W2:Y:S05]  /*11470*/  LDSM.16.M88.4 R192, [R213+0x6c00] ;  /* 0x006c0000d5c0783b */ /* 0x000eaa0000000200 */
[-C--:B-1----:R-:W-:Y:S01]  /*11480*/  HMMA.16816.F32.BF16 R20, R64, R32.reuse, RZ ;  /* 0x000000204014723c */ /* 0x082fe200000418ff */
[----:B------:R-:W-:Y:S06]  /*11490*/  LDSM.16.M88.4 R196, [R216+0x7000] ;  /* 0x00700000d8c4783b */ /* 0x000fec0000000200 */
[----:B------:R-:W-:Y:S01]  /*114a0*/  LDSM.16.M88.4 R200, [R217+0x3000] ;  /* 0x00300000d9c8783b */ /* 0x000fe20000000200 */
[C---:B------:R-:W-:Y:S05]  /*114b0*/  HMMA.16816.F32.BF16 R24, R60.reuse, R32, RZ ;  /* 0x000000203c18723c */ /* 0x040fea00000418ff */
[----:B------:R-:W-:Y:S03]  /*114c0*/  LDSM.16.M88.4 R204, [R213+0x7800] ;  /* 0x00780000d5cc783b */ /* 0x000fe60000000200 */
[-C--:B------:R-:W-:Y:S03]  /*114d0*/  HMMA.16816.F32.BF16 R28, R60, R34.reuse, RZ ;  /* 0x000000223c1c723c */ /* 0x080fe600000418ff */
[----:B------:R-:W-:Y:S05]  /*114e0*/  LDSM.16.M88.4 R208, [R213+0x7c00] ;  /* 0x007c0000d5d0783b */ /* 0x000fea0000000200 */
[C---:B------:R-:W-:Y:S08]  /*114f0*/  HMMA.16816.F32.BF16 R32, R64.reuse, R34, RZ ;  /* 0x000000224020723c */ /* 0x040ff000000418ff */
[-C--:B------:R-:W-:Y:S08]  /*11500*/  HMMA.16816.F32.BF16 R36, R64, R48.reuse, RZ ;  /* 0x000000304024723c */ /* 0x080ff000000418ff */
[C---:B------:R-:W-:Y:S08]  /*11510*/  HMMA.16816.F32.BF16 R40, R60.reuse, R48, RZ ;  /* 0x000000303c28723c */ /* 0x040ff000000418ff */
[-C--:B------:R-:W-:Y:S08]  /*11520*/  HMMA.16816.F32.BF16 R44, R60, R50.reuse, RZ ;  /* 0x000000323c2c723c */ /* 0x080ff000000418ff */
[C---:B------:R-:W-:Y:S08]  /*11530*/  HMMA.16816.F32.BF16 R48, R64.reuse, R50, RZ ;  /* 0x000000324030723c */ /* 0x040ff000000418ff */
[-C--:B------:R-:W-:Y:S08]  /*11540*/  HMMA.16816.F32.BF16 R52, R64, R168.reuse, RZ ;  /* 0x000000a84034723c */ /* 0x080ff000000418ff */
[C---:B------:R-:W-:Y:S08]  /*11550*/  HMMA.16816.F32.BF16 R56, R60.reuse, R168, RZ ;  /* 0x000000a83c38723c */ /* 0x040ff000000418ff */
[-C--:B------:R-:W-:Y:S08]  /*11560*/  HMMA.16816.F32.BF16 R60, R60, R170.reuse, RZ ;  /* 0x000000aa3c3c723c */ /* 0x080ff000000418ff */
[----:B------:R-:W-:Y:S01]  /*11570*/  HMMA.16816.F32.BF16 R64, R64, R170, RZ ;  /* 0x000000aa4040723c */ /* 0x000fe200000418ff */
[----:B------:R-:W1:Y:S07]  /*11580*/  LDSM.16.M88.4 R168, [R217+0x2000] ;  /* 0x00200000d9a8783b */ /* 0x000e6e0000000200 */
[-C--:B---3--:R-:W-:Y:S08]  /*11590*/  HMMA.16816.F32.BF16 R4, R172, R176.reuse, R4 ;  /* 0x000000b0ac04723c */ /* 0x088ff00000041804 */
[C---:B----4-:R-:W-:Y:S08]  /*115a0*/  HMMA.16816.F32.BF16 R8, R180.reuse, R176, R8 ;  /* 0x000000b0b408723c */ /* 0x050ff00000041808 */
[-C--:B------:R-:W-:Y:S08]  /*115b0*/  HMMA.16816.F32.BF16 R12, R180, R178.reuse, R12 ;  /* 0x000000b2b40c723c */ /* 0x080ff0000004180c */
[C---:B------:R-:W-:Y:S01]  /*115c0*/  HMMA.16816.F32.BF16 R16, R172.reuse, R178, R16 ;  /* 0x000000b2ac10723c */ /* 0x040fe20000041810 */
[----:B------:R-:W3:Y:S07]  /*115d0*/  LDSM.16.M88.4 R176, [R216+0x7400] ;  /* 0x00740000d8b0783b */ /* 0x000eee0000000200 */
        /* <DEDUP_REMOVED lines=13> */
[----:B------:R-:W2:Y:S07]  /*116b0*/  LDSM.16.M88.4 R180, [R216+0x7800] ;  /* 0x00780000d8b4783b */ /* 0x000eae0000000200 */
[----:B------:R-:W-:Y:S01]  /*116c0*/  HMMA.16816.F32.BF16 R64, R172, R194, R64 ;  /* 0x000000c2ac40723c */ /* 0x000fe20000041840 */
[----:B------:R-:W4:Y:S06]  /*116d0*/  LDSM.16.M88.4 R172, [R215+0x2000] ;  /* 0x00200000d7ac783b */ /* 0x000f2c0000000200 */
[----:B------:R-:W2:Y:S01]  /*116e0*/  LDSM.16.M88.4 R192, [R215+0x3000] ;  /* 0x00300000d7c0783b */ /* 0x000ea20000000200 */
        /* <DEDUP_REMOVED lines=21> */
[----:B------:R-:W3:Y:S01]  /*11840*/  LDSM.16.M88.4 R184, [R216+0x8400] ;  /* 0x00840000d8b8783b */ /* 0x000ee20000000200 */
[-C--:B----4-:R-:W-:Y:S08]  /*11850*/  HMMA.16816.F32.BF16 R4, R172, R188.reuse, R4 ;  /* 0x000000bcac04723c */ /* 0x090ff00000041804 */
[C---:B------:R-:W-:Y:S08]  /*11860*/  HMMA.16816.F32.BF16 R8, R192.reuse, R188, R8 ;  /* 0x000000bcc008723c */ /* 0x040ff00000041808 */
[-C--:B------:R-:W-:Y:S08]  /*11870*/  HMMA.16816.F32.BF16 R12, R192, R190.reuse, R12 ;  /* 0x000000bec00c723c */ /* 0x080ff0000004180c */
[C---:B------:R-:W-:Y:S01]  /*11880*/  HMMA.16816.F32.BF16 R16, R172.reuse, R190, R16 ;  /* 0x000000beac10723c */ /* 0x040fe20000041810 */
[----:B------:R-:W4:Y:S07]  /*11890*/  LDSM.16.M88.4 R188, [R216+0x8800] ;  /* 0x00880000d8bc783b */ /* 0x000f2e0000000200 */
[-C--:B-1----:R-:W-:Y:S08]  /*118a0*/  HMMA.16816.F32.BF16 R20, R172, R196.reuse, R20 ;  /* 0x000000c4ac14723c */ /* 0x082ff00000041814 */
[C---:B------:R-:W-:Y:S08]  /*118b0*/  HMMA.16816.F32.BF16 R24, R192.reuse, R196, R24 ;  /* 0x000000c4c018723c */ /* 0x040ff00000041818 */
[-C--:B------:R-:W-:Y:S08]  /*118c0*/  HMMA.16816.F32.BF16 R28, R192, R198.reuse, R28 ;  /* 0x000000c6c01c723c */ /* 0x080ff0000004181c */
[C---:B------:R-:W-:Y:S01]  /*118d0*/  HMMA.16816.F32.BF16 R32, R172.reuse, R198, R32 ;  /* 0x000000c6ac20723c */ /* 0x040fe20000041820 */
[----:B------:R-:W-:Y:S07]  /*118e0*/  LDSM.16.M88.4 R196, [R213+0x8000] ;  /* 0x00800000d5c4783b */ /* 0x000fee0000000200 */
        /* <DEDUP_REMOVED lines=8> */
[----:B------:R-:W1:Y:S07]  /*11970*/  LDSM.16.M88.4 R192, [R216+0x8c00] ;  /* 0x008c0000d8c0783b */ /* 0x000e6e0000000200 */
[----:B------:R-:W-:Y:S01]  /*11980*/  HMMA.16816.F32.BF16 R64, R172, R210, R64 ;  /* 0x000000d2ac40723c */ /* 0x000fe20000041840 */
[----:B------:R-:W1:Y:S06]  /*11990*/  LDSM.16.M88.4 R172, [R215+0x4000] ;  /* 0x00400000d7ac783b */ /* 0x000e6c0000000200 */
[----:B------:R-:W1:Y:S01]  /*119a0*/  LDSM.16.M88.4 R208, [R213+0x8800] ;  /* 0x00880000d5d0783b */ /* 0x000e620000000200 */
[-C--:B--2---:R-:W-:Y:S08]  /*119b0*/  HMMA.16816.F32.BF16 R4, R168, R176.reuse, R4 ;  /* 0x000000b0a804723c */ /* 0x084ff00000041804 */
[C---:B------:R-:W-:Y:S08]  /*119c0*/  HMMA.16816.F32.BF16 R8, R180.reuse, R176, R8 ;  /* 0x000000b0b408723c */ /* 0x040ff00000041808 */
[-C--:B------:R-:W-:Y:S08]  /*119d0*/  HMMA.16816.F32.BF16 R12, R180, R178.reuse, R12 ;  /* 0x000000b2b40c723c */ /* 0x080ff0000004180c */
[C---:B------:R-:W-:Y:S01]  /*119e0*/  HMMA.16816.F32.BF16 R16, R168.reuse, R178, R16 ;  /* 0x000000b2a810723c */ /* 0x040fe20000041810 */
[----:B------:R-:W2:Y:S01]  /*119f0*/  LDSM.16.M88.4 R176, [R213+0x8c00] ;  /* 0x008c0000d5b0783b */ /* 0x000ea20000000200 */
[----:B------:R-:W-:Y:S05]  /*11a00*/  DEPBAR.LE SB0, 0x0 ;  /* 0x000080000000791a */ /* 0x000fea0000000000 */
[----:B------:R-:W-:Y:S01]  /*11a10*/  BAR.SYNC.DEFER_BLOCKING 0x0 ;  /* 0x0000000000007b1d */ /* 0x000fe20000010000 */
[-C--:B---3--:R-:W-:Y:S08]  /*11a20*/  HMMA.16816.F32.BF16 R20, R168, R184.reuse, R20 ;  /* 0x000000b8a814723c */ /* 0x088ff00000041814 */
        /* <DEDUP_REMOVED lines=10> */
[----:B------:R-:W-:Y:S08]  /*11ad0*/  HMMA.16816.F32.BF16 R64, R168, R194, R64 ;  /* 0x000000c2a840723c */ /* 0x000ff00000041840 */
        /* <DEDUP_REMOVED lines=17> */
.L_x_290:
[----:B------:R-:W-:Y:S01]  /*11bf0*/  FMNMX.FTZ R166, R8, R2, !PT ;  /* 0x0000000208a67209 */ /* 0x000fe20007810000 */
[----:B------:R-:W-:Y:S01]  /*11c00*/  USHF.L.U32 UR4, UR30, 0x1, URZ ;  /* 0x000000011e047899 */ /* 0x000fe2000800063f */
[----:B-1----:R-:W-:Y:S01]  /*11c10*/  FMNMX.FTZ R168, R4, R164, !PT ;  /* 0x000000a404a87209 */ /* 0x002fe20007810000 */
[----:B------:R-:W-:Y:S01]  /*11c20*/  LDSM.16.MT88.4 R176, [R214+0x9000] ;  /* 0x00900000d6b0783b */ /* 0x000fe20000004200 */
        /* <DEDUP_REMOVED lines=54> */
[----:B--2---:R-:W-:Y:S02]  /*11f90*/  FMNMX.FTZ R171, R168, R171, !PT ;  /* 0x000000aba8ab7209 */ /* 0x004fe40007810000 */
[----:B------:R-:W-:Y:S01]  /*11fa0*/  FMNMX.FTZ R167, R55, R167, !PT ;  /* 0x000000a737a77209 */ /* 0x000fe20007810000 */
[----:B------:R-:W1:Y:S01]  /*11fb0*/  SHFL.BFLY PT, R166, R165, 0x1, 0x1f ;  /* 0x0c201f00a5a67f89 */ /* 0x000e6200000e0000 */
[----:B------:R-:W-:Y:S02]  /*11fc0*/  FMNMX.FTZ R169, R31, R169, !PT ;  /* 0x000000a91fa97209 */ /* 0x000fe40007810000 */
[----:B------:R-:W-:Y:S02]  /*11fd0*/  FMNMX.FTZ R167, R66, R167, !PT ;  /* 0x000000a742a77209 */ /* 0x000fe40007810000 */
[----:B------:R-:W-:Y:S02]  /*11fe0*/  FMNMX.FTZ R169, R42, R169, !PT ;  /* 0x000000a92aa97209 */ /* 0x000fe40007810000 */
[----:B------:R-:W-:Y:S01]  /*11ff0*/  FMNMX.FTZ R167, R67, R167, !PT ;  /* 0x000000a743a77209 */ /* 0x000fe20007810000 */
[----:B------:R-:W2:Y:S01]  /*12000*/  SHFL.BFLY PT, R168, R171, 0x1, 0x1f ;  /* 0x0c201f00aba87f89 */ /* 0x000ea200000e0000 */
[--C-:B------:R-:W-:Y:S02]  /*12010*/  LOP3.LUT R248, R239, UR14, R242.reuse, 0x96, !PT ;  /* 0x0000000eeff87c12 */ /* 0x100fe4000f8e96f2 */
[----:B------:R-:W-:Y:S03]  /*12020*/  LOP3.LUT R246, R235, UR14, R242, 0x96, !PT ;  /* 0x0000000eebf67c12 */ /* 0x000fe6000f8e96f2 */
[----:B------:R-:W-:Y:S02]  /*12030*/  IMAD.WIDE.U32 R248, R248, -0x326172a9, RZ ;  /* 0xcd9e8d57f8f87825 */ /* 0x000fe400078e00ff */
[----:B------:R-:W3:Y:S02]  /*12040*/  SHFL.BFLY PT, R170, R167, 0x2, 0x1f ;  /* 0x0c401f00a7aa7f89 */ /* 0x000ee400000e0000 */
[----:B------:R-:W-:Y:S01]  /*12050*/  IMAD.WIDE.U32 R246, R246, -0x326172a9, RZ ;  /* 0xcd9e8d57f6f67825 */ /* 0x000fe200078e00ff */
[----:B-1----:R-:W-:Y:S02]  /*12060*/  FMNMX.FTZ R166, R165, R166, !PT ;  /* 0x000000a6a5a67209 */ /* 0x002fe40007810000 */
[----:B------:R-:W-:Y:S03]  /*12070*/  FMNMX.FTZ R165, R43, R169, !PT ;  /* 0x000000a92ba57209 */ /* 0x000fe60007810000 */
[----:B------:R-:W-:Y:S01]  /*12080*/  FMUL.FTZ R198, R166, c[0x0][0x23c] ;  /* 0x00008f00a6c67a20 */ /* 0x000fe20000410000 */
[----:B------:R-:W-:Y:S01]  /*12090*/  FMNMX.FTZ R165, R46, R165, !PT ;  /* 0x000000a52ea57209 */ /* 0x000fe20007810000 */
[----:B------:R-:W-:Y:S01]  /*120a0*/  FADD.FTZ R2, -R166, R2 ;  /* 0x00000002a6027221 */ /* 0x000fe20000010100 */
[----:B--2---:R-:W-:Y:S02]  /*120b0*/  FMNMX.FTZ R168, R171, R168, !PT ;  /* 0x000000a8aba87209 */ /* 0x004fe40007810000 */
[----:B------:R-:W-:Y:S01]  /*120c0*/  FMNMX.FTZ R165, R47, R165, !PT ;  /* 0x000000a52fa57209 */ /* 0x000fe20007810000 */
[----:B------:R-:W-:Y:S01]  /*120d0*/  FMUL.FTZ R2, R2, c[0x0][0x23c] ;  /* 0x00008f0002027a20 */ /* 0x000fe20000410000 */
[C---:B------:R-:W-:Y:S01]  /*120e0*/  FSETP.NEU.FTZ.AND P0, PT, R168.reuse, -INF , PT ;  /* 0xff800000a800780b */ /* 0x040fe20003f1d000 */
[----:B------:R-:W-:Y:S01]  /*120f0*/  FMUL.FTZ R200, R168, c[0x0][0x23c] ;  /* 0x00008f00a8c87a20 */ /* 0x000fe20000410000 */
[----:B------:R-:W-:Y:S01]  /*12100*/  FMNMX.FTZ R165, R58, R165, !PT ;  /* 0x000000a53aa57209 */ /* 0x000fe20007810000 */
[----:B------:R-:W-:Y:S01]  /*12110*/  FADD.FTZ R164, -R168, R164 ;  /* 0x000000a4a8a47221 */ /* 0x000fe20000010100 */
[----:B---3--:R-:W-:Y:S01]  /*12120*/  FMNMX.FTZ R170, R167, R170, !PT ;  /* 0x000000aaa7aa7209 */ /* 0x008fe20007810000 */
[----:B------:R-:W1:Y:S01]  /*12130*/  MUFU.EX2 R2, R2 ;  /* 0x0000000200027308 */ /* 0x000e620000000800 */
[----:B------:R-:W-:Y:S01]  /*12140*/  FMNMX.FTZ R165, R59, R165, !PT ;  /* 0x000000a53ba57209 */ /* 0x000fe20007810000 */
[----:B------:R-:W-:Y:S01]  /*12150*/  FMUL.FTZ R164, R164, c[0x0][0x23c] ;  /* 0x00008f00a4a47a20 */ /* 0x000fe20000410000 */
[----:B------:R-:W-:Y:S01]  /*12160*/  FSEL R200, R200, RZ, P0 ;  /* 0x000000ffc8c87208 */ /* 0x000fe20000000000 */
[----:B------:R-:W2:Y:S01]  /*12170*/  SHFL.BFLY PT, R167, R170, 0x1, 0x1f ;  /* 0x0c201f00aaa77f89 */ /* 0x000ea200000e0000 */
[----:B------:R-:W-:Y:S03]  /*12180*/  FMNMX.FTZ R165, R62, R165, !PT ;  /* 0x000000a53ea57209 */ /* 0x000fe60007810000 */
[--C-:B------:R-:W-:Y:S01]  /*12190*/  FFMA.FTZ R169, R16, c[0x0][0x23c], -R200.reuse ;  /* 0x00008f0010a97a23 */ /* 0x100fe200000108c8 */
[----:B------:R-:W-:Y:S01]  /*121a0*/  FMNMX.FTZ R165, R63, R165, !PT ;  /* 0x000000a53fa57209 */ /* 0x000fe20007810000 */
[--C-:B------:R-:W-:Y:S01]  /*121b0*/  FFMA.FTZ R185, R4, c[0x0][0x23c], -R200.reuse ;  /* 0x00008f0004b97a23 */ /* 0x100fe200000108c8 */
[----:B------:R-:W3:Y:S01]  /*121c0*/  MUFU.EX2 R164, R164 ;  /* 0x000000a400a47308 */ /* 0x000ee20000000800 */
[--C-:B------:R-:W-:Y:S02]  /*121d0*/  FFMA.FTZ R186, R5, c[0x0][0x23c], -R200.reuse ;  /* 0x00008f0005ba7a23 */ /* 0x100fe400000108c8 */
[----:B------:R-:W4:Y:S01]  /*121e0*/  SHFL.BFLY PT, R16, R165, 0x2, 0x1f ;  /* 0x0c401f00a5107f89 */ /* 0x000f2200000e0000 */
[--C-:B------:R-:W-:Y:S02]  /*121f0*/  FFMA.FTZ R201, R20, c[0x0][0x23c], -R200.reuse ;  /* 0x00008f0014c97a23 */ /* 0x100fe400000108c8 */
[--C-:B------:R-:W-:Y:S02]  /*12200*/  FFMA.FTZ R52, R52, c[0x0][0x23c], -R200.reuse ;  /* 0x00008f0034347a23 */ /* 0x100fe400000108c8 */
[--C-:B------:R-:W-:Y:S02]  /*12210*/  FFMA.FTZ R64, R64, c[0x0][0x23c], -R200.reuse ;  /* 0x00008f0040407a23 */ /* 0x100fe400000108c8 */
[----:B------:R-:W-:Y:S01]  /*12220*/  MUFU.EX2 R169, R169 ;  /* 0x000000a900a97308 */ /* 0x000fe20000000800 */
[--C-:B------:R-:W-:Y:S02]  /*12230*/  FFMA.FTZ R65, R65, c[0x0][0x23c], -R200.reuse ;  /* 0x00008f0041417a23 */ /* 0x100fe400000108c8 */
[C---:B-1----:R-:W-:Y:S02]  /*12240*/  FMUL.FTZ R72, R2.reuse, R72 ;  /* 0x0000004802487220 */ /* 0x042fe40000410000 */
[----:B------:R-:W-:Y:S01]  /*12250*/  FMUL.FTZ R73, R2, R73 ;  /* 0x0000004902497220 */ /* 0x000fe20000410000 */
[----:B--2---:R-:W-:Y:S01]  /*12260*/  FMNMX.FTZ R167, R170, R167, !PT ;  /* 0x000000a7aaa77209 */ /* 0x004fe20007810000 */
[----:B------:R-:W-:Y:S02]  /*12270*/  FFMA.FTZ R170, R17, c[0x0][0x23c], -R200 ;  /* 0x00008f0011aa7a23 */ /* 0x000fe400000108c8 */
[----:B------:R-:W-:Y:S01]  /*12280*/  IMAD.U32 R17, RZ, RZ, UR33 ;  /* 0x00000021ff117e24 */ /* 0x000fe2000f8e00ff */
[C---:B------:R-:W-:Y:S01]  /*12290*/  FSETP.NEU.FTZ.AND P0, PT, R167.reuse, -INF , PT ;  /* 0xff800000a700780b */ /* 0x040fe20003f1d000 */
[C---:B------:R-:W-:Y:S01]  /*122a0*/  FMUL.FTZ R199, R167.reuse, c[0x0][0x23c] ;  /* 0x00008f00a7c77a20 */ /* 0x040fe20000410000 */
[----:B------:R-:W-:Y:S01]  /*122b0*/  MUFU.EX2 R185, R185 ;  /* 0x000000b900b97308 */ /* 0x000fe20000000800 */
[----:B------:R-:W-:Y:S01]  /*122c0*/  FADD.FTZ R3, -R167, R3 ;  /* 0x00000003a7037221 */ /* 0x000fe20000010100 */
[----:B------:R-:W-:Y:S01]  /*122d0*/  LOP3.LUT R17, R243, UR4, R17, 0x96, !PT ;  /* 0x00000004f3117c12 */ /* 0x000fe2000f8e9611 */
[----:B---3--:R-:W-:Y:S01]  /*122e0*/  FMUL.FTZ R68, R164, R68 ;  /* 0x00000044a4447220 */ /* 0x008fe20000410000 */
[----:B----4-:R-:W-:Y:S01]  /*122f0*/  FMNMX.FTZ R4, R165, R16, !PT ;  /* 0x00000010a5047209 */ /* 0x010fe20007810000 */
[----:B------:R-:W-:Y:S01]  /*12300*/  FMUL.FTZ R3, R3, c[0x0][0x23c] ;  /* 0x00008f0003037a20 */ /* 0x000fe20000410000 */
[----:B------:R-:W-:Y:S01]  /*12310*/  FSEL R199, R199, RZ, P0 ;  /* 0x000000ffc7c77208 */ /* 0x000fe20000000000 */
[----:B------:R-:W-:Y:S01]  /*12320*/  IMAD.WIDE.U32 R202, R17, -0x326172a9, RZ ;  /* 0xcd9e8d5711ca7825 */ /* 0x000fe200078e00ff */
[----:B------:R-:W-:Y:S01]  /*12330*/  FSETP.NEU.FTZ.AND P0, PT, R166, -INF , PT ;  /* 0xff800000a600780b */ /* 0x000fe20003f1d000 */
[----:B------:R-:W1:Y:S01]  /*12340*/  SHFL.BFLY PT, R165, R4, 0x1, 0x1f ;  /* 0x0c201f0004a57f89 */ /* 0x000e6200000e0000 */
[----:B------:R-:W-:Y:S01]  /*12350*/  MUFU.EX2 R170, R170 ;  /* 0x000000aa00aa7308 */ /* 0x000fe20000000800 */
[--C-:B------:R-:W-:Y:S01]  /*12360*/  FFMA.FTZ R187, R6, c[0x0][0x23c], -R199.reuse ;  /* 0x00008f0006bb7a23 */ /* 0x100fe200000108c7 */
[----:B------:R-:W-:Y:S01]  /*12370*/  LOP3.LUT R16, R203, UR15, R240, 0x96, !PT ;  /* 0x0000000fcb107c12 */ /* 0x000fe2000f8e96f0 */
[--C-:B------:R-:W-:Y:S01]  /*12380*/  FFMA.FTZ R188, R7, c[0x0][0x23c], -R199.reuse ;  /* 0x00008f0007bc7a23 */ /* 0x100fe200000108c7 */
[----:B------:R-:W-:Y:S01]  /*12390*/  LOP3.LUT R250, R249, UR13, R202, 0x96, !PT ;  /* 0x0000000df9fa7c12 */ /* 0x000fe2000f8e96ca */
[--C-:B------:R-:W-:Y:S01]  /*123a0*/  FFMA.FTZ R171, R18, c[0x0][0x23c], -R199.reuse ;  /* 0x00008f0012ab7a23 */ /* 0x100fe200000108c7 */
[----:B------:R-:W-:Y:S01]  /*123b0*/  LOP3.LUT R5, R203, UR15, R236, 0x96, !PT ;  /* 0x0000000fcb057c12 */ /* 0x000fe2000f8e96ec */
[----:B------:R-:W-:Y:S01]  /*123c0*/  IMAD.WIDE.U32 R16, R16, -0x2daee0ad, RZ ;  /* 0xd2511f5310107825 */ /* 0x000fe200078e00ff */
[----:B------:R-:W-:Y:S01]  /*123d0*/  LOP3.LUT R202, R247, UR13, R202, 0x96, !PT ;  /* 0x0000000df7ca7c12 */ /* 0x000fe2000f8e96ca */
[----:B------:R-:W-:Y:S01]  /*123e0*/  UIADD3 UR4, UR4, 0x1, URZ ;  /* 0x0000000104047890 */ /* 0x000fe2000fffe03f */
[----:B------:R-:W-:Y:S01]  /*123f0*/  FSEL R198, R198, RZ, P0 ;  /* 0x000000ffc6c67208 */ /* 0x000fe20000000000 */
[----:B------:R-:W-:Y:S01]  /*12400*/  IMAD.WIDE.U32 R250, R250, -0x2daee0ad, RZ ;  /* 0xd2511f53fafa7825 */ /* 0x000fe200078e00ff */
[----:B------:R-:W-:Y:S01]  /*12410*/  LOP3.LUT R6, R17, UR12, R238, 0x96, !PT ;  /* 0x0000000c11067c12 */ /* 0x000fe2000f8e96ee */
[----:B------:R-:W-:Y:S02]  /*12420*/  MUFU.EX2 R171, R171 ;  /* 0x000000ab00ab7308 */ /* 0x000fe40000000800 */
[----:B------:R-:W-:Y:S01]  /*12430*/  IMAD.WIDE.U32 R204, R5, -0x2daee0ad, RZ ;  /* 0xd2511f5305cc7825 */ /* 0x000fe200078e00ff */
[----:B------:R-:W-:Y:S03]  /*12440*/  LOP3.LUT R210, R251, UR10, R16, 0x96, !PT ;  /* 0x0000000afbd27c12 */ /* 0x000fe6000f8e9610 */
[----:B------:R-:W-:Y:S01]  /*12450*/  IMAD.WIDE.U32 R202, R202, -0x2daee0ad, RZ ;  /* 0xd2511f53caca7825 */ /* 0x000fe200078e00ff */
[----:B------:R-:W-:Y:S03]  /*12460*/  LOP3.LUT R5, R205, UR12, R234, 0x96, !PT ;  /* 0x0000000ccd057c12 */ /* 0x000fe6000f8e96ea */
[----:B------:R-:W-:Y:S01]  /*12470*/  IMAD.WIDE.U32 R6, R6, -0x326172a9, RZ ;  /* 0xcd9e8d5706067825 */ /* 0x000fe200078e00ff */
[----:B------:R-:W-:Y:S01]  /*12480*/  LOP3.LUT R204, R203, UR10, R204, 0x96, !PT ;  /* 0x0000000acbcc7c12 */ /* 0x000fe2000f8e96cc */
[----:B------:R-:W-:Y:S01]  /*12490*/  MUFU.EX2 R186, R186 ;  /* 0x000000ba00ba7308 */ /* 0x000fe20000000800 */
[----:B-1----:R-:W-:Y:S01]  /*124a0*/  FMNMX.FTZ R165, R4, R165, !PT ;  /* 0x000000a504a57209 */ /* 0x002fe20007810000 */
[----:B------:R-:W-:Y:S03]  /*124b0*/  IMAD.WIDE.U32 R210, R210, -0x326172a9, RZ ;  /* 0xcd9e8d57d2d27825 */ /* 0x000fe600078e00ff */
[----:B------:R-:W-:Y:S01]  /*124c0*/  FSETP.NEU.FTZ.AND P0, PT, R165, -INF , PT ;  /* 0xff800000a500780b */ /* 0x000fe20003f1d000 */
[----:B------:R-:W-:Y:S01]  /*124d0*/  IMAD.WIDE.U32 R206, R5, -0x326172a9, RZ ;  /* 0xcd9e8d5705ce7825 */ /* 0x000fe200078e00ff */
[----:B------:R-:W-:Y:S02]  /*124e0*/  LOP3.LUT R5, R7, UR11, R248, 0x96, !PT ;  /* 0x0000000b07057c12 */ /* 0x000fe4000f8e96f8 */
[----:B------:R-:W-:Y:S01]  /*124f0*/  LOP3.LUT R208, R211, UR9, R6, 0x96, !PT ;  /* 0x00000009d3d07c12 */ /* 0x000fe2000f8e9606 */
[----:B------:R-:W-:Y:S01]  /*12500*/  IMAD.WIDE.U32 R204, R204, -0x326172a9, RZ ;  /* 0xcd9e8d57cccc7825 */ /* 0x000fe200078e00ff */
[----:B------:R-:W-:Y:S01]  /*12510*/  LOP3.LUT R4, R207, UR11, R246, 0x96, !PT ;  /* 0x0000000bcf047c12 */ /* 0x000fe2000f8e96f6 */
[----:B------:R-:W-:Y:S02]  /*12520*/  MUFU.EX2 R187, R187 ;  /* 0x000000bb00bb7308 */ /* 0x000fe40000000800 */
[----:B------:R-:W-:Y:S01]  /*12530*/  FMUL.FTZ R197, R165, c[0x0][0x23c] ;  /* 0x00008f00a5c57a20 */ /* 0x000fe20000410000 */
[----:B------:R-:W-:Y:S01]  /*12540*/  LOP3.LUT R206, R205, UR9, R206, 0x96, !PT ;  /* 0x00000009cdce7c12 */ /* 0x000fe2000f8e96ce */
[--C-:B------:R-:W-:Y:S02]  /*12550*/  FFMA.FTZ R189, R8, c[0x0][0x23c], -R198.reuse ;  /* 0x00008f0008bd7a23 */ /* 0x100fe400000108c6 */
[----:B------:R-:W-:Y:S01]  /*12560*/  FFMA.FTZ R190, R9, c[0x0][0x23c], -R198 ;  /* 0x00008f0009be7a23 */ /* 0x000fe200000108c6 */
[----:B------:R-:W-:Y:S01]  /*12570*/  FSEL R197, R197, RZ, P0 ;  /* 0x000000ffc5c57208 */ /* 0x000fe20000000000 */
[----:B------:R-:W-:Y:S02]  /*12580*/  IMAD.WIDE.U32 R208, R208, -0x2daee0ad, RZ ;  /* 0xd2511f53d0d07825 */ /* 0x000fe400078e00ff */
[----:B------:R-:W-:Y:S02]  /*12590*/  MUFU.EX2 R188, R188 ;  /* 0x000000bc00bc7308 */ /* 0x000fe40000000800 */
[----:B------:R-:W-:Y:S04]  /*125a0*/  IMAD.WIDE.U32 R206, R206, -0x2daee0ad, RZ ;  /* 0xd2511f53cece7825 */ /* 0x000fe800078e00ff */
[----:B------:R-:W-:Y:S04]  /*125b0*/  IMAD.WIDE.U32 R6, R5, -0x2daee0ad, RZ ;  /* 0xd2511f5305067825 */ /* 0x000fe800078e00ff */
[----:B------:R-:W-:Y:S01]  /*125c0*/  IMAD.WIDE.U32 R8, R4, -0x2daee0ad, RZ ;  /* 0xd2511f5304087825 */ /* 0x000fe200078e00ff */
[----:B------:R-:W-:Y:S01]  /*125d0*/  LOP3.LUT R5, R209, UR6, R6, 0x96, !PT ;  /* 0x00000006d1057c12 */ /* 0x000fe2000f8e9606 */
[----:B------:R-:W-:Y:S01]  /*125e0*/  MUFU.EX2 R189, R189 ;  /* 0x000000bd00bd7308 */ /* 0x000fe20000000800 */
[----:B------:R-:W-:Y:S01]  /*125f0*/  LOP3.LUT R250, R7, UR8, R250, 0x96, !PT ;  /* 0x0000000807fa7c12 */ /* 0x000fe2000f8e96fa */
[----:B------:R-:W-:Y:S01]  /*12600*/  FFMA.FTZ R184, R19, c[0x0][0x23c], -R199 ;  /* 0x00008f0013b87a23 */ /* 0x000fe200000108c7 */
[----:B------:R-:W-:Y:S01]  /*12610*/  LOP3.LUT R4, R207, UR6, R8, 0x96, !PT ;  /* 0x00000006cf047c12 */ /* 0x000fe2000f8e9608 */
[--C-:B------:R-:W-:Y:S01]  /*12620*/  FFMA.FTZ R191, R10, c[0x0][0x23c], -R197.reuse ;  /* 0x00008f000abf7a23 */ /* 0x100fe200000108c5 */
[----:B------:R-:W-:Y:S01]  /*12630*/  LOP3.LUT R202, R9, UR8, R202, 0x96, !PT ;  /* 0x0000000809ca7c12 */ /* 0x000fe2000f8e96ca */
[--C-:B------:R-:W-:Y:S02]  /*12640*/  FFMA.FTZ R192, R11, c[0x0][0x23c], -R197.reuse ;  /* 0x00008f000bc07a23 */ /* 0x100fe400000108c5 */
[----:B------:R-:W-:Y:S02]  /*12650*/  IMAD.WIDE.U32 R6, R5, -0x326172a9, RZ ;  /* 0xcd9e8d5705067825 */ /* 0x000fe400078e00ff */
[----:B------:R-:W-:Y:S02]  /*12660*/  MUFU.EX2 R184, R184 ;  /* 0x000000b800b87308 */ /* 0x000fe40000000800 */
[----:B------:R-:W-:Y:S01]  /*12670*/  IMAD.WIDE.U32 R10, R4, -0x326172a9, RZ ;  /* 0xcd9e8d57040a7825 */ /* 0x000fe200078e00ff */
[----:B------:R-:W-:Y:S02]  /*12680*/  SHF.R.U32.HI R8, RZ, 0x10, R6 ;  /* 0x00000010ff087819 */ /* 0x000fe40000011606 */
[----:B------:R-:W-:Y:S01]  /*12690*/  LOP3.LUT R9, R6, 0xffff, RZ, 0xc0, !PT ;  /* 0x0000ffff06097812 */ /* 0x000fe200078ec0ff */
[----:B------:R-:W-:Y:S01]  /*126a0*/  IMAD.WIDE.U32 R250, R250, -0x326172a9, RZ ;  /* 0xcd9e8d57fafa7825 */ /* 0x000fe200078e00ff */
[----:B------:R-:W-:Y:S02]  /*126b0*/  LOP3.LUT R4, R10, 0xffff, RZ, 0xc0, !PT ;  /* 0x0000ffff0a047812 */ /* 0x000fe400078ec0ff */
[----:B------:R-:W-:Y:S01]  /*126c0*/  LOP3.LUT R174, R6, 0xff, RZ, 0xc0, !PT ;  /* 0x000000ff06ae7812 */ /* 0x000fe200078ec0ff */
[----:B------:R-:W-:Y:S01]  /*126d0*/  MUFU.EX2 R190, R190 ;  /* 0x000000be00be7308 */ /* 0x000fe20000000800 */
[----:B------:R-:W-:Y:S01]  /*126e0*/  IMAD.WIDE.U32 R202, R202, -0x326172a9, RZ ;  /* 0xcd9e8d57caca7825 */ /* 0x000fe200078e00ff */
[----:B------:R-:W-:Y:S02]  /*126f0*/  LOP3.LUT R5, R7, UR17, R250, 0x96, !PT ;  /* 0x0000001107057c12 */ /* 0x000fe4000f8e96fa */
[----:B------:R-:W-:Y:S01]  /*12700*/  SHF.R.U32.HI R175, RZ, 0x18, R6 ;  /* 0x00000018ffaf7819 */ /* 0x000fe20000011606 */
[----:B------:R-:W-:Y:S01]  /*12710*/  FFMA.FTZ R193, R12, c[0x0][0x23c], -R198 ;  /* 0x00008f000cc17a23 */ /* 0x000fe200000108c6 */
[----:B------:R-:W-:Y:S01]  /*12720*/  LOP3.LUT R6, R11, UR17, R202, 0x96, !PT ;  /* 0x000000110b067c12 */ /* 0x000fe2000f8e96ca */
[----:B------:R-:W-:Y:S01]  /*12730*/  FFMA.FTZ R194, R13, c[0x0][0x23c], -R198 ;  /* 0x00008f000dc27a23 */ /* 0x000fe200000108c6 */
[----:B------:R-:W-:Y:S01]  /*12740*/  LOP3.LUT R182, R10, 0xff, RZ, 0xc0, !PT ;  /* 0x000000ff0ab67812 */ /* 0x000fe200078ec0ff */
[--C-:B------:R-:W-:Y:S01]  /*12750*/  FFMA.FTZ R195, R14, c[0x0][0x23c], -R197.reuse ;  /* 0x00008f000ec37a23 */ /* 0x100fe200000108c5 */
[----:B------:R-:W-:Y:S01]  /*12760*/  MUFU.EX2 R191, R191 ;  /* 0x000000bf00bf7308 */ /* 0x000fe20000000800 */
[----:B------:R-:W-:Y:S01]  /*12770*/  FFMA.FTZ R196, R15, c[0x0][0x23c], -R197 ;  /* 0x00008f000fc47a23 */ /* 0x000fe200000108c5 */
[----:B------:R-:W-:Y:S01]  /*12780*/  LOP3.LUT R8, R8, 0xff, RZ, 0xc0, !PT ;  /* 0x000000ff08087812 */ /* 0x000fe200078ec0ff */
[----:B------:R-:W-:Y:S01]  /*12790*/  FADD.FTZ R0, -R165, R0 ;  /* 0x00000000a5007221 */ /* 0x000fe20000010100 */
[----:B------:R-:W-:Y:S01]  /*127a0*/  SHF.R.U32.HI R4, RZ, 0x8, R4 ;  /* 0x00000008ff047819 */ /* 0x000fe20000011604 */
[----:B------:R-:W-:Y:S01]  /*127b0*/  FMUL.FTZ R12, R2, R152 ;  /* 0x00000098020c7220 */ /* 0x000fe20000410000 */
[----:B------:R-:W-:Y:S01]  /*127c0*/  SHF.R.U32.HI R9, RZ, 0x8, R9 ;  /* 0x00000008ff097819 */ /* 0x000fe20000011609 */
[----:B------:R-:W-:Y:S01]  /*127d0*/  FMUL.FTZ R0, R0, c[0x0][0x23c] ;  /* 0x00008f0000007a20 */ /* 0x000fe20000410000 */
[----:B------:R-:W-:Y:S01]  /*127e0*/  PRMT R175, R8, 0x5410, R175 ;  /* 0x0000541008af7816 */ /* 0x000fe200000000af */
[----:B------:R-:W-:Y:S01]  /*127f0*/  FMUL.FTZ R13, R2, R153 ;  /* 0x00000099020d7220 */ /* 0x000fe20000410000 */
[----:B------:R-:W-:Y:S01]  /*12800*/  MUFU.EX2 R192, R192 ;  /* 0x000000c000c07308 */ /* 0x000fe20000000800 */
[----:B------:R-:W-:Y:S01]  /*12810*/  PRMT R182, R182, 0x5410, R4 ;  /* 0x00005410b6b67816 */ /* 0x000fe20000000004 */
[----:B------:R-:W-:Y:S01]  /*12820*/  FMUL.FTZ R16, R164, R148 ;  /* 0x00000094a4107220 */ /* 0x000fe20000410000 */
[----:B------:R-:W-:Y:S01]  /*12830*/  LOP3.LUT R4, R6, 0xffff, RZ, 0xc0, !PT ;  /* 0x0000ffff06047812 */ /* 0x000fe200078ec0ff */
[--C-:B------:R-:W-:Y:S01]  /*12840*/  HSET2.LE.AND R175, R175, R228.reuse, PT ;  /* 0x000000e4afaf7233 */ /* 0x100fe20003803000 */
[--C-:B------:R-:W-:Y:S01]  /*12850*/  SHF.R.U32.HI R181, RZ, 0x10, R6.reuse ;  /* 0x00000010ffb57819 */ /* 0x100fe20000011606 */
[--C-:B------:R-:W-:Y:S01]  /*12860*/  HSET2.LE.AND R182, R182, R228.reuse, PT ;  /* 0x000000e4b6b67233 */ /* 0x100fe20003803000 */
[----:B------:R-:W-:Y:S01]  /*12870*/  LOP3.LUT R8, R5, 0xffff, RZ, 0xc0, !PT ;  /* 0x0000ffff05087812 */ /* 0x000fe200078ec0ff */
[----:B------:R-:W-:Y:S01]  /*12880*/  FMUL.FTZ R17, R164, R149 ;  /* 0x00000095a4117220 */ /* 0x000fe20000410000 */
[----:B------:R-:W-:Y:S01]  /*12890*/  SHF.R.U32.HI R173, RZ, 0x10, R5 ;  /* 0x00000010ffad7819 */ /* 0x000fe20000011605 */
[----:B------:R-:W1:Y:S01]  /*128a0*/  MUFU.EX2 R3, R3 ;  /* 0x0000000300037308 */ /* 0x000e620000000800 */
[----:B------:R-:W-:Y:S01]  /*128b0*/  PRMT R174, R174, 0x5410, R9 ;  /* 0x00005410aeae7816 */ /* 0x000fe20000000009 */
[----:B------:R-:W-:Y:S01]  /*128c0*/  FMUL.FTZ R69, R164, R69 ;  /* 0x00000045a4457220 */ /* 0x000fe20000410000 */
[----:B------:R-:W-:Y:S01]  /*128d0*/  LOP3.LUT R180, R6, 0xff, RZ, 0xc0, !PT ;  /* 0x000000ff06b47812 */ /* 0x000fe200078ec0ff */
[C---:B------:R-:W-:Y:S01]  /*128e0*/  FMUL.FTZ R76, R2.reuse, R76 ;  /* 0x0000004c024c7220 */ /* 0x040fe20000410000 */
[----:B------:R-:W-:Y:S01]  /*128f0*/  SHF.R.U32.HI R6, RZ, 0x18, R6 ;  /* 0x00000018ff067819 */ /* 0x000fe20000011606 */
[--C-:B------:R-:W-:Y:S01]  /*12900*/  HSET2.LE.AND R174, R174, R228.reuse, PT ;  /* 0x000000e4aeae7233 */ /* 0x100fe20003803000 */
[----:B------:R-:W-:Y:S01]  /*12910*/  SHF.R.U32.HI R8, RZ, 0x8, R8 ;  /* 0x00000008ff087819 */ /* 0x000fe20000011608 */
[----:B------:R-:W-:Y:S01]  /*12920*/  FMUL.FTZ R77, R2, R77 ;  /* 0x0000004d024d7220 */ /* 0x000fe20000410000 */
[----:B------:R-:W-:Y:S01]  /*12930*/  SHF.R.U32.HI R4, RZ, 0x8, R4 ;  /* 0x00000008ff047819 */ /* 0x000fe20000011604 */
[----:B------:R-:W-:Y:S01]  /*12940*/  MUFU.EX2 R193, R193 ;  /* 0x000000c100c17308 */ /* 0x000fe20000000800 */
[----:B------:R-:W-:Y:S01]  /*12950*/  LOP3.LUT R181, R181, 0xff, RZ, 0xc0, !PT ;  /* 0x000000ffb5b57812 */ /* 0x000fe200078ec0ff */
[C---:B------:R-:W-:Y:S01]  /*12960*/  FMUL.FTZ R80, R164.reuse, R80 ;  /* 0x00000050a4507220 */ /* 0x040fe20000410000 */
[----:B------:R-:W-:Y:S01]  /*12970*/  LOP3.LUT R172, R5, 0xff, RZ, 0xc0, !PT ;  /* 0x000000ff05ac7812 */ /* 0x000fe200078ec0ff */
[C---:B------:R-:W-:Y:S01]  /*12980*/  FMUL.FTZ R81, R164.reuse, R81 ;  /* 0x00000051a4517220 */ /* 0x040fe20000410000 */
[----:B------:R-:W-:Y:S01]  /*12990*/  SHF.R.U32.HI R5, RZ, 0x18, R5 ;  /* 0x00000018ff057819 */ /* 0x000fe20000011605 */
[C---:B------:R-:W-:Y:S01]  /*129a0*/  FMUL.FTZ R84, R164.reuse, R84 ;  /* 0x00000054a4547220 */ /* 0x040fe20000410000 */
[----:B------:R-:W-:Y:S01]  /*129b0*/  LOP3.LUT R173, R173, 0xff, RZ, 0xc0, !PT ;  /* 0x000000ffadad7812 */ /* 0x000fe200078ec0ff */
[----:B------:R-:W-:Y:S01]  /*129c0*/  FMUL.FTZ R85, R164, R85 ;  /* 0x00000055a4557220 */ /* 0x000fe20000410000 */
[----:B------:R-:W-:Y:S01]  /*129d0*/  SHF.R.U32.HI R183, RZ, 0x10, R10 ;  /* 0x00000010ffb77819 */ /* 0x000fe2000001160a */
[----:B------:R-:W2:Y:S01]  /*129e0*/  MUFU.EX2 R194, R194 ;  /* 0x000000c200c27308 */ /* 0x000ea20000000800 */
[----:B------:R-:W-:Y:S01]  /*129f0*/  PRMT R181, R181, 0x5410, R6 ;  /* 0x00005410b5b57816 */ /* 0x000fe20000000006 */
[----:B------:R-:W-:Y:S01]  /*12a00*/  FMUL.FTZ R88, R2, R88 ;  /* 0x0000005802587220 */ /* 0x000fe20000410000 */
[----:B------:R-:W-:Y:S01]  /*12a10*/  PRMT R172, R172, 0x5410, R8 ;  /* 0x00005410acac7816 */ /* 0x000fe20000000008 */
[----:B-1----:R-:W-:Y:S01]  /*12a20*/  FMUL.FTZ R18, R3, R150 ;  /* 0x0000009603127220 */ /* 0x002fe20000410000 */
[----:B------:R-:W-:Y:S01]  /*12a30*/  PRMT R173, R173, 0x5410, R5 ;  /* 0x00005410adad7816 */ /* 0x000fe20000000005 */
[--C-:B------:R-:W-:Y:S01]  /*12a40*/  HSET2.LE.AND R181, R181, R228.reuse, PT ;  /* 0x000000e4b5b57233 */ /* 0x100fe20003803000 */
[----:B------:R-:W-:Y:S01]  /*12a50*/  PRMT R180, R180, 0x5410, R4 ;  /* 0x00005410b4b47816 */ /* 0x000fe20000000004 */
[--C-:B------:R-:W-:Y:S01]  /*12a60*/  HSET2.LE.AND R172, R172, R228.reuse, PT ;  /* 0x000000e4acac7233 */ /* 0x100fe20003803000 */
[----:B------:R-:W-:Y:S01]  /*12a70*/  SHF.R.U32.HI R7, RZ, 0x18, R10 ;  /* 0x00000018ff077819 */ /* 0x000fe2000001160a */
[----:B------:R-:W-:Y:S01]  /*12a80*/  MUFU.EX2 R195, R195 ;  /* 0x000000c300c37308 */ /* 0x000fe20000000800 */
[----:B------:R-:W-:Y:S01]  /*12a90*/  F2FP.BF16.PACK_AB R5, R170, R169 ;  /* 0x000000a9aa05723e */ /* 0x000fe200000010ff */
[--C-:B------:R-:W-:Y:S01]  /*12aa0*/  HSET2.LE.AND R173, R173, R228.reuse, PT ;  /* 0x000000e4adad7233 */ /* 0x100fe20003803000 */
[----:B------:R-:W-:Y:S01]  /*12ab0*/  F2FP.BF16.PACK_AB R4, R184, R171 ;  /* 0x000000abb804723e */ /* 0x000fe200000010ff */
[--C-:B------:R-:W-:Y:S01]  /*12ac0*/  HSET2.LE.AND R180, R180, R228.reuse, PT ;  /* 0x000000e4b4b47233 */ /* 0x100fe20003803000 */
[----:B------:R-:W-:Y:S01]  /*12ad0*/  LOP3.LUT R183, R183, 0xff, RZ, 0xc0, !PT ;  /* 0x000000ffb7b77812 */ /* 0x000fe200078ec0ff */
[----:B------:R-:W-:Y:S01]  /*12ae0*/  FMUL.FTZ R19, R3, R151 ;  /* 0x0000009703137220 */ /* 0x000fe20000410000 */
[----:B------:R-:W-:Y:S01]  /*12af0*/  LOP3.LUT R174, R174, R5, RZ, 0xc0, !PT ;  /* 0x00000005aeae7212 */ /* 0x000fe200078ec0ff */
[----:B------:R-:W-:Y:S01]  /*12b00*/  LDSM.16.MT88.4 R148, [R214+0xa000] ;  /* 0x00a00000d694783b */ /* 0x000fe20000004200 */
[----:B------:R-:W-:Y:S01]  /*12b10*/  LOP3.LUT R175, R175, R4, RZ, 0xc0, !PT ;  /* 0x00000004afaf7212 */ /* 0x000fe200078ec0ff */
[----:B------:R-:W1:Y:S01]  /*12b20*/  MUFU.EX2 R196, R196 ;  /* 0x000000c400c47308 */ /* 0x000e620000000800 */
[----:B------:R-:W-:Y:S01]  /*12b30*/  F2FP.BF16.PACK_AB R6, R188, R187 ;  /* 0x000000bbbc06723e */ /* 0x000fe200000010ff */
[C---:B------:R-:W-:Y:S01]  /*12b40*/  FMUL.FTZ R70, R3.reuse, R70 ;  /* 0x0000004603467220 */ /* 0x040fe20000410000 */
[----:B------:R-:W-:Y:S01]  /*12b50*/  F2FP.BF16.PACK_AB R5, R190, R189 ;  /* 0x000000bdbe05723e */ /* 0x000fe200000010ff */
[C---:B------:R-:W-:Y:S01]  /*12b60*/  FMUL.FTZ R71, R3.reuse, R71 ;  /* 0x0000004703477220 */ /* 0x040fe20000410000 */
[----:B------:R-:W-:Y:S01]  /*12b70*/  F2FP.BF16.PACK_AB R4, R192, R191 ;  /* 0x000000bfc004723e */ /* 0x000fe200000010ff */
[----:B------:R-:W-:Y:S01]  /*12b80*/  FMUL.FTZ R82, R3, R82 ;  /* 0x0000005203527220 */ /* 0x000fe20000410000 */
[----:B------:R-:W-:Y:S01]  /*12b90*/  PRMT R183, R183, 0x5410, R7 ;  /* 0x00005410b7b77816 */ /* 0x000fe20000000007 */
[----:B------:R-:W-:Y:S01]  /*12ba0*/  FMUL.FTZ R83, R3, R83 ;  /* 0x0000005303537220 */ /* 0x000fe20000410000 */
[----:B------:R-:W-:Y:S01]  /*12bb0*/  F2FP.BF16.PACK_AB R7, R186, R185 ;  /* 0x000000b9ba07723e */ /* 0x000fe200000010ff */
[----:B------:R-:W3:Y:S01]  /*12bc0*/  MUFU.EX2 R0, R0 ;  /* 0x0000000000007308 */ /* 0x000ee20000000800 */
[----:B------:R-:W-:Y:S01]  /*12bd0*/  LOP3.LUT R173, R173, R6, RZ, 0xc0, !PT ;  /* 0x00000006adad7212 */ /* 0x000fe200078ec0ff */
[C---:B------:R-:W-:Y:S01]  /*12be0*/  FMUL.FTZ R6, R3.reuse, R162 ;  /* 0x000000a203067220 */ /* 0x040fe20000410000 */
[----:B------:R-:W-:Y:S01]  /*12bf0*/  LOP3.LUT R172, R172, R7, RZ, 0xc0, !PT ;  /* 0x00000007acac7212 */ /* 0x000fe200078ec0ff */
[----:B------:R-:W-:Y:S01]  /*12c00*/  FMUL.FTZ R7, R3, R163 ;  /* 0x000000a303077220 */ /* 0x000fe20000410000 */
[----:B------:R-:W-:Y:S01]  /*12c10*/  LOP3.LUT R180, R180, R5, RZ, 0xc0, !PT ;  /* 0x00000005b4b47212 */ /* 0x000fe200078ec0ff */
[C---:B------:R-:W-:Y:S01]  /*12c20*/  FMUL.FTZ R5, R164.reuse, R161 ;  /* 0x000000a1a4057220 */ /* 0x040fe20000410000 */
[----:B------:R-:W-:Y:S01]  /*12c30*/  LOP3.LUT R181, R181, R4, RZ, 0xc0, !PT ;  /* 0x00000004b5b57212 */ /* 0x000fe200078ec0ff */
[----:B------:R-:W-:Y:S01]  /*12c40*/  FMUL.FTZ R4, R164, R160 ;  /* 0x000000a0a4047220 */ /* 0x000fe20000410000 */
[--C-:B------:R-:W-:Y:S01]  /*12c50*/  HSET2.LE.AND R183, R183, R228.reuse, PT ;  /* 0x000000e4b7b77233 */ /* 0x100fe20003803000 */
[----:B------:R-:W4:Y:S01]  /*12c60*/  LDSM.16.MT88.4 R160, [R212+0x9000] ;  /* 0x00900000d4a0783b */ /* 0x000f220000004200 */
[----:B--2---:R-:W-:Y:S01]  /*12c70*/  F2FP.BF16.PACK_AB R9, R194, R193 ;  /* 0x000000c1c209723e */ /* 0x004fe200000010ff */
[----:B------:R-:W-:Y:S01]  /*12c80*/  FMUL.FTZ R20, R2, R140 ;  /* 0x0000008c02147220 */ /* 0x000fe20000410000 */
[----:B------:R-:W-:Y:S01]  /*12c90*/  LOP3.LUT R210, R251, UR7, R210, 0x96, !PT ;  /* 0x00000007fbd27c12 */ /* 0x000fe2000f8e96d2 */
[--C-:B------:R-:W-:Y:S01]  /*12ca0*/  FFMA.FTZ R46, R46, c[0x0][0x23c], -R197.reuse ;  /* 0x00008f002e2e7a23 */ /* 0x100fe200000108c5 */
[-C--:B------:R-:W-:Y:S01]  /*12cb0*/  HMMA.16816.F32.BF16 R4, R172, R176.reuse, R4 ;  /* 0x000000b0ac04723c */ /* 0x080fe20000041804 */
[----:B-1----:R-:W-:Y:S01]  /*12cc0*/  F2FP.BF16.PACK_AB R8, R196, R195 ;  /* 0x000000c3c408723e */ /* 0x002fe200000010ff */
[----:B------:R-:W-:Y:S01]  /*12cd0*/  FMUL.FTZ R86, R3, R86 ;  /* 0x0000005603567220 */ /* 0x000fe20000410000 */
[----:B------:R-:W-:Y:S01]  /*12ce0*/  LOP3.LUT R182, R182, R9, RZ, 0xc0, !PT ;  /* 0x00000009b6b67212 */ /* 0x000fe200078ec0ff */
[C---:B------:R-:W-:Y:S01]  /*12cf0*/  FMUL.FTZ R9, R2.reuse, R157 ;  /* 0x0000009d02097220 */ /* 0x040fe20000410000 */
[----:B------:R-:W-:Y:S01]  /*12d00*/  LOP3.LUT R183, R183, R8, RZ, 0xc0, !PT ;  /* 0x00000008b7b77212 */ /* 0x000fe200078ec0ff */
[----:B------:R-:W-:Y:S01]  /*12d10*/  FMUL.FTZ R8, R2, R156 ;  /* 0x0000009c02087220 */ /* 0x000fe20000410000 */
[----:B------:R-:W-:Y:S01]  /*12d20*/  LOP3.LUT R156, R203, UR7, R204, 0x96, !PT ;  /* 0x00000007cb9c7c12 */ /* 0x000fe2000f8e96cc */
[----:B------:R-:W-:Y:S01]  /*12d30*/  FMUL.FTZ R87, R3, R87 ;  /* 0x0000005703577220 */ /* 0x000fe20000410000 */
[----:B------:R-:W-:Y:S03]  /*12d40*/  MUFU.EX2 R201, R201 ;  /* 0x000000c900c97308 */ /* 0x000fe60000000800 */
[C---:B---3--:R-:W-:Y:S02]  /*12d50*/  FMUL.FTZ R10, R0.reuse, R158 ;  /* 0x0000009e000a7220 */ /* 0x048fe40000410000 */
[C---:B------:R-:W-:Y:S02]  /*12d60*/  FMUL.FTZ R11, R0.reuse, R159 ;  /* 0x0000009f000b7220 */ /* 0x040fe40000410000 */
[C---:B------:R-:W-:Y:S02]  /*12d70*/  FMUL.FTZ R14, R0.reuse, R154 ;  /* 0x0000009a000e7220 */ /* 0x040fe40000410000 */
[----:B------:R-:W-:Y:S01]  /*12d80*/  FMUL.FTZ R15, R0, R155 ;  /* 0x0000009b000f7220 */ /* 0x000fe20000410000 */
[----:B------:R-:W-:Y:S01]  /*12d90*/  MUFU.EX2 R158, R52 ;  /* 0x00000034009e7308 */ /* 0x000fe20000000800 */
[----:B------:R-:W1:Y:S01]  /*12da0*/  LDSM.16.MT88.4 R152, [R212+0xa000] ;  /* 0x00a00000d498783b */ /* 0x000e620000004200 */
[C---:B------:R-:W-:Y:S01]  /*12db0*/  HMMA.16816.F32.BF16 R8, R180.reuse, R176, R8 ;  /* 0x000000b0b408723c */ /* 0x040fe20000041808 */
[--C-:B------:R-:W-:Y:S02]  /*12dc0*/  FFMA.FTZ R252, R47, c[0x0][0x23c], -R197.reuse ;  /* 0x00008f002ffc7a23 */ /* 0x100fe400000108c5 */
[----:B------:R-:W-:Y:S02]  /*12dd0*/  FFMA.FTZ R57, R57, c[0x0][0x23c], -R198 ;  /* 0x00008f0039397a23 */ /* 0x000fe400000108c6 */
[--C-:B------:R-:W-:Y:S02]  /*12de0*/  FFMA.FTZ R58, R58, c[0x0][0x23c], -R197.reuse ;  /* 0x00008f003a3a7a23 */ /* 0x100fe400000108c5 */
[--C-:B------:R-:W-:Y:S01]  /*12df0*/  FFMA.FTZ R59, R59, c[0x0][0x23c], -R197.reuse ;  /* 0x00008f003b3b7a23 */ /* 0x100fe200000108c5 */
[-C--:B------:R-:W-:Y:S01]  /*12e00*/  HMMA.16816.F32.BF16 R12, R180, R178.reuse, R12 ;  /* 0x000000b2b40c723c */ /* 0x080fe2000004180c */
[----:B------:R-:W-:Y:S01]  /*12e10*/  FFMA.FTZ R62, R62, c[0x0][0x23c], -R197 ;  /* 0x00008f003e3e7a23 */ /* 0x000fe200000108c5 */
[----:B------:R-:W-:Y:S02]  /*12e20*/  MUFU.EX2 R252, R252 ;  /* 0x000000fc00fc7308 */ /* 0x000fe40000000800 */
[----:B------:R-:W-:Y:S02]  /*12e30*/  FMUL.FTZ R89, R2, R89 ;  /* 0x0000005902597220 */ /* 0x000fe40000410000 */
[C---:B------:R-:W-:Y:S02]  /*12e40*/  FMUL.FTZ R90, R0.reuse, R90 ;  /* 0x0000005a005a7220 */ /* 0x040fe40000410000 */
[C---:B------:R-:W-:Y:S01]  /*12e50*/  HMMA.16816.F32.BF16 R16, R172.reuse, R178, R16 ;  /* 0x000000b2ac10723c */ /* 0x040fe20000041810 */
[----:B------:R-:W-:Y:S03]  /*12e60*/  FMUL.FTZ R91, R0, R91 ;  /* 0x0000005b005b7220 */ /* 0x000fe60000410000 */
[C---:B------:R-:W-:Y:S01]  /*12e70*/  FMUL.FTZ R92, R2.reuse, R92 ;  /* 0x0000005c025c7220 */ /* 0x040fe20000410000 */
[----:B------:R-:W-:Y:S01]  /*12e80*/  MUFU.EX2 R64, R64 ;  /* 0x0000004000407308 */ /* 0x000fe20000000800 */
[----:B------:R-:W-:Y:S02]  /*12e90*/  FMUL.FTZ R93, R2, R93 ;  /* 0x0000005d025d7220 */ /* 0x000fe40000410000 */
[-C--:B----4-:R-:W-:Y:S01]  /*12ea0*/  HMMA.16816.F32.BF16 R68, R172, R160.reuse, R68 ;  /* 0x000000a0ac44723c */ /* 0x090fe20000041844 */
[C---:B------:R-:W-:Y:S03]  /*12eb0*/  FMUL.FTZ R74, R0.reuse, R74 ;  /* 0x0000004a004a7220 */ /* 0x040fe60000410000 */
[C---:B------:R-:W-:Y:S02]  /*12ec0*/  FMUL.FTZ R75, R0.reuse, R75 ;  /* 0x0000004b004b7220 */ /* 0x040fe40000410000 */
[C---:B------:R-:W-:Y:S01]  /*12ed0*/  FMUL.FTZ R94, R0.reuse, R94 ;  /* 0x0000005e005e7220 */ /* 0x040fe20000410000 */
[----:B------:R-:W-:Y:S01]  /*12ee0*/  MUFU.EX2 R65, R65 ;  /* 0x0000004100417308 */ /* 0x000fe20000000800 */
[C---:B------:R-:W-:Y:S03]  /*12ef0*/  FMUL.FTZ R95, R0.reuse, R95 ;  /* 0x0000005f005f7220 */ /* 0x040fe60000410000 */
[C---:B------:R-:W-:Y:S01]  /*12f00*/  HMMA.16816.F32.BF16 R72, R180.reuse, R160, R72 ;  /* 0x000000a0b448723c */ /* 0x040fe20000041848 */
[C---:B------:R-:W-:Y:S02]  /*12f10*/  FMUL.FTZ R78, R0.reuse, R78 ;  /* 0x0000004e004e7220 */ /* 0x040fe40000410000 */
[----:B------:R-:W-:Y:S02]  /*12f20*/  FMUL.FTZ R79, R0, R79 ;  /* 0x0000004f004f7220 */ /* 0x000fe40000410000 */
[C---:B------:R-:W-:Y:S01]  /*12f30*/  FMUL.FTZ R96, R164.reuse, R96 ;  /* 0x00000060a4607220 */ /* 0x040fe20000410000 */
[----:B------:R-:W-:Y:S01]  /*12f40*/  MUFU.EX2 R160, R58 ;  /* 0x0000003a00a07308 */ /* 0x000fe20000000800 */
[----:B------:R-:W-:Y:S02]  /*12f50*/  FMUL.FTZ R97, R164, R97 ;  /* 0x00000061a4617220 */ /* 0x000fe40000410000 */
[C---:B------:R-:W-:Y:S01]  /*12f60*/  FMUL.FTZ R98, R3.reuse, R98 ;  /* 0x0000006203627220 */ /* 0x040fe20000410000 */
[-C--:B------:R-:W-:Y:S02]  /*12f70*/  HMMA.16816.F32.BF16 R76, R180, R162.reuse, R76 ;  /* 0x000000a2b44c723c */ /* 0x080fe4000004184c */
[----:B------:R-:W-:Y:S02]  /*12f80*/  FMUL.FTZ R99, R3, R99 ;  /* 0x0000006303637220 */ /* 0x000fe40000410000 */
[----:B------:R-:W-:Y:S02]  /*12f90*/  FFMA.FTZ R202, R21, c[0x0][0x23c], -R200 ;  /* 0x00008f0015ca7a23 */ /* 0x000fe400000108c8 */
[----:B------:R-:W-:Y:S02]  /*12fa0*/  FMUL.FTZ R21, R2, R141 ;  /* 0x0000008d02157220 */ /* 0x000fe40000410000 */
[C---:B------:R-:W-:Y:S01]  /*12fb0*/  HMMA.16816.F32.BF16 R80, R172.reuse, R162, R80 ;  /* 0x000000a2ac50723c */ /* 0x040fe20000041850 */
[----:B------:R-:W-:Y:S03]  /*12fc0*/  MUFU.EX2 R163, R57 ;  /* 0x0000003900a37308 */ /* 0x000fe60000000800 */
[--C-:B------:R-:W-:Y:S02]  /*12fd0*/  FFMA.FTZ R203, R22, c[0x0][0x23c], -R199.reuse ;  /* 0x00008f0016cb7a23 */ /* 0x100fe400000108c7 */
[C---:B------:R-:W-:Y:S02]  /*12fe0*/  FMUL.FTZ R22, R0.reuse, R142 ;  /* 0x0000008e00167220 */ /* 0x040fe40000410000 */
[-C--:B------:R-:W-:Y:S01]  /*12ff0*/  HMMA.16816.F32.BF16 R84, R172, R148.reuse, R84 ;  /* 0x00000094ac54723c */ /* 0x080fe20000041854 */
[----:B------:R-:W-:Y:S02]  /*13000*/  FFMA.FTZ R204, R23, c[0x0][0x23c], -R199 ;  /* 0x00008f0017cc7a23 */ /* 0x000fe400000108c7 */
[----:B------:R-:W-:Y:S01]  /*13010*/  MUFU.EX2 R202, R202 ;  /* 0x000000ca00ca7308 */ /* 0x000fe20000000800 */
[----:B------:R-:W-:Y:S02]  /*13020*/  FMUL.FTZ R23, R0, R143 ;  /* 0x0000008f00177220 */ /* 0x000fe40000410000 */
[----:B------:R-:W-:Y:S01]  /*13030*/  LDSM.16.MT88.4 R140, [R212+0xb000] ;  /* 0x00b00000d48c783b */ /* 0x000fe20000004200 */
[--C-:B------:R-:W-:Y:S01]  /*13040*/  FFMA.FTZ R31, R31, c[0x0][0x23c], -R197.reuse ;  /* 0x00008f001f1f7a23 */ /* 0x100fe200000108c5 */
[C---:B------:R-:W-:Y:S01]  /*13050*/  HMMA.16816.F32.BF16 R88, R180.reuse, R148, R88 ;  /* 0x00000094b458723c */ /* 0x040fe20000041858 */
[----:B------:R-:W-:Y:S04]  /*13060*/  IMAD.WIDE.U32 R156, R156, -0x2daee0ad, RZ ;  /* 0xd2511f539c9c7825 */ /* 0x000fe800078e00ff */
[----:B------:R-:W-:Y:S01]  /*13070*/  FFMA.FTZ R205, R28, c[0x0][0x23c], -R198 ;  /* 0x00008f001ccd7a23 */ /* 0x000fe200000108c6 */
[----:B------:R-:W-:Y:S01]  /*13080*/  LOP3.LUT R28, R156, 0xffff, RZ, 0xc0, !PT ;  /* 0x0000ffff9c1c7812 */ /* 0x000fe200078ec0ff */
[----:B------:R-:W-:Y:S01]  /*13090*/  FFMA.FTZ R207, R30, c[0x0][0x23c], -R197 ;  /* 0x00008f001ecf7a23 */ /* 0x000fe200000108c5 */
[-C--:B------:R-:W-:Y:S01]  /*130a0*/  HMMA.16816.F32.BF16 R92, R180, R150.reuse, R92 ;  /* 0x00000096b45c723c */ /* 0x080fe2000004185c */
[C---:B------:R-:W-:Y:S01]  /*130b0*/  FMUL.FTZ R30, R3.reuse, R138 ;  /* 0x0000008a031e7220 */ /* 0x040fe20000410000 */
[----:B------:R-:W-:Y:S02]  /*130c0*/  MUFU.EX2 R203, R203 ;  /* 0x000000cb00cb7308 */ /* 0x000fe40000000800 */
[C---:B------:R-:W-:Y:S02]  /*130d0*/  FMUL.FTZ R124, R2.reuse, R124 ;  /* 0x0000007c027c7220 */ /* 0x040fe40000410000 */
[----:B------:R-:W-:Y:S02]  /*130e0*/  FMUL.FTZ R125, R2, R125 ;  /* 0x0000007d027d7220 */ /* 0x000fe40000410000 */
[C---:B------:R-:W-:Y:S01]  /*130f0*/  HMMA.16816.F32.BF16 R96, R172.reuse, R150, R96 ;  /* 0x00000096ac60723c */ /* 0x040fe20000041860 */
[----:B------:R-:W2:Y:S03]  /*13100*/  LDSM.16.MT88.4 R148, [R214+0xb000] ;  /* 0x00b00000d694783b */ /* 0x000ea60000004200 */
[C---:B------:R-:W-:Y:S01]  /*13110*/  FMUL.FTZ R100, R164.reuse, R100 ;  /* 0x00000064a4647220 */ /* 0x040fe20000410000 */
[----:B------:R-:W-:Y:S01]  /*13120*/  MUFU.EX2 R205, R205 ;  /* 0x000000cd00cd7308 */ /* 0x000fe20000000800 */
[----:B------:R-:W-:Y:S02]  /*13130*/  FMUL.FTZ R101, R164, R101 ;  /* 0x00000065a4657220 */ /* 0x000fe40000410000 */
[C---:B------:R-:W-:Y:S04]  /*13140*/  FMUL.FTZ R102, R3.reuse, R102 ;  /* 0x0000006603667220 */ /* 0x040fe80000410000 */
[----:B------:R-:W-:Y:S02]  /*13150*/  FMUL.FTZ R103, R3, R103 ;  /* 0x0000006703677220 */ /* 0x000fe40000410000 */
[C---:B------:R-:W-:Y:S01]  /*13160*/  FMUL.FTZ R126, R0.reuse, R126 ;  /* 0x0000007e007e7220 */ /* 0x040fe20000410000 */
[----:B------:R-:W-:Y:S01]  /*13170*/  MUFU.EX2 R207, R207 ;  /* 0x000000cf00cf7308 */ /* 0x000fe20000000800 */
[----:B------:R-:W-:Y:S02]  /*13180*/  FMUL.FTZ R127, R0, R127 ;  /* 0x0000007f007f7220 */ /* 0x000fe40000410000 */
[C---:B------:R-:W-:Y:S01]  /*13190*/  FMUL.FTZ R128, R2.reuse, R128 ;  /* 0x0000008002807220 */ /* 0x040fe20000410000 */
[-C--:B-1----:R-:W-:Y:S01]  /*131a0*/  HMMA.16816.F32.BF16 R100, R172, R152.reuse, R100 ;  /* 0x00000098ac64723c */ /* 0x082fe20000041864 */
[C---:B------:R-:W-:Y:S02]  /*131b0*/  FMUL.FTZ R104, R2.reuse, R104 ;  /* 0x0000006802687220 */ /* 0x040fe40000410000 */
[----:B------:R-:W-:Y:S02]  /*131c0*/  FMUL.FTZ R105, R2, R105 ;  /* 0x0000006902697220 */ /* 0x000fe40000410000 */
[C---:B------:R-:W-:Y:S01]  /*131d0*/  FMUL.FTZ R106, R0.reuse, R106 ;  /* 0x0000006a006a7220 */ /* 0x040fe20000410000 */
[----:B------:R-:W-:Y:S01]  /*131e0*/  MUFU.EX2 R204, R204 ;  /* 0x000000cc00cc7308 */ /* 0x000fe20000000800 */
[----:B------:R-:W-:Y:S02]  /*131f0*/  FMUL.FTZ R107, R0, R107 ;  /* 0x0000006b006b7220 */ /* 0x000fe40000410000 */
[----:B------:R-:W-:Y:S03]  /*13200*/  FMUL.FTZ R129, R2, R129 ;  /* 0x0000008102817220 */ /* 0x000fe60000410000 */
[----:B------:R-:W-:Y:S02]  /*13210*/  FMUL.FTZ R130, R0, R130 ;  /* 0x0000008200827220 */ /* 0x000fe40000410000 */
[C---:B------:R-:W-:Y:S01]  /*13220*/  HMMA.16816.F32.BF16 R104, R180.reuse, R152, R104 ;  /* 0x00000098b468723c */ /* 0x040fe20000041868 */
[--C-:B------:R-:W-:Y:S02]  /*13230*/  FFMA.FTZ R176, R32, c[0x0][0x23c], -R200.reuse ;  /* 0x00008f0020b07a23 */ /* 0x100fe400000108c8 */
[C---:B------:R-:W-:Y:S02]  /*13240*/  FMUL.FTZ R32, R2.reuse, R144 ;  /* 0x0000009002207220 */ /* 0x040fe40000410000 */
[----:B------:R-:W-:Y:S02]  /*13250*/  FFMA.FTZ R177, R33, c[0x0][0x23c], -R200 ;  /* 0x00008f0021b17a23 */ /* 0x000fe400000108c8 */
[----:B------:R-:W-:Y:S01]  /*13260*/  FMUL.FTZ R33, R2, R145 ;  /* 0x0000009102217220 */ /* 0x000fe20000410000 */
[----:B------:R-:W-:Y:S01]  /*13270*/  LOP3.LUT R153, R157, UR16, R206, 0x96, !PT ;  /* 0x000000109d997c12 */ /* 0x000fe2000f8e96ce */
[--C-:B------:R-:W-:Y:S01]  /*13280*/  FFMA.FTZ R178, R34, c[0x0][0x23c], -R199.reuse ;  /* 0x00008f0022b27a23 */ /* 0x100fe200000108c7 */
[----:B------:R-:W-:Y:S02]  /*13290*/  MUFU.EX2 R176, R176 ;  /* 0x000000b000b07308 */ /* 0x000fe40000000800 */
[C---:B------:R-:W-:Y:S01]  /*132a0*/  FMUL.FTZ R34, R0.reuse, R146 ;  /* 0x0000009200227220 */ /* 0x040fe20000410000 */
[----:B------:R-:W-:Y:S01]  /*132b0*/  SHF.R.U32.HI R152, RZ, 0x18, R156 ;  /* 0x00000018ff987819 */ /* 0x000fe2000001169c */
[----:B------:R-:W-:Y:S02]  /*132c0*/  FFMA.FTZ R179, R35, c[0x0][0x23c], -R199 ;  /* 0x00008f0023b37a23 */ /* 0x000fe400000108c7 */
[----:B------:R-:W-:Y:S02]  /*132d0*/  FMUL.FTZ R35, R0, R147 ;  /* 0x0000009300237220 */ /* 0x000fe40000410000 */
[----:B------:R-:W-:Y:S02]  /*132e0*/  IMAD.WIDE.U32 R144, R210, -0x2daee0ad, RZ ;  /* 0xd2511f53d2907825 */ /* 0x000fe400078e00ff */
[----:B------:R-:W-:Y:S02]  /*132f0*/  MUFU.EX2 R157, R59 ;  /* 0x0000003b009d7308 */ /* 0x000fe40000000800 */
[----:B------:R-:W-:Y:S01]  /*13300*/  FFMA.FTZ R206, R29, c[0x0][0x23c], -R198 ;  /* 0x00008f001dce7a23 */ /* 0x000fe200000108c6 */
[-C--:B------:R-:W-:Y:S01]  /*13310*/  HMMA.16816.F32.BF16 R32, R180, R154.reuse, R32 ;  /* 0x0000009ab420723c */ /* 0x080fe20000041820 */
[----:B------:R-:W-:Y:S01]  /*13320*/  FMUL.FTZ R108, R164, R108 ;  /* 0x0000006ca46c7220 */ /* 0x000fe20000410000 */
[----:B------:R-:W-:Y:S01]  /*13330*/  LOP3.LUT R147, R144, 0xffff, RZ, 0xc0, !PT ;  /* 0x0000ffff90937812 */ /* 0x000fe200078ec0ff */
[----:B------:R-:W-:Y:S01]  /*13340*/  FMUL.FTZ R109, R164, R109 ;  /* 0x0000006da46d7220 */ /* 0x000fe20000410000 */
[----:B------:R-:W-:Y:S01]  /*13350*/  LOP3.LUT R208, R145, UR16, R208, 0x96, !PT ;  /* 0x0000001091d07c12 */ /* 0x000fe2000f8e96d0 */
[C---:B------:R-:W-:Y:S01]  /*13360*/  FMUL.FTZ R110, R3.reuse, R110 ;  /* 0x0000006e036e7220 */ /* 0x040fe20000410000 */
[----:B------:R-:W-:Y:S01]  /*13370*/  LOP3.LUT R146, R144, 0xff, RZ, 0xc0, !PT ;  /* 0x000000ff90927812 */ /* 0x000fe200078ec0ff */
[----:B------:R-:W-:Y:S01]  /*13380*/  FMUL.FTZ R111, R3, R111 ;  /* 0x0000006f036f7220 */ /* 0x000fe20000410000 */
[--C-:B------:R-:W-:Y:S01]  /*13390*/  SHF.R.U32.HI R145, RZ, 0x10, R144.reuse ;  /* 0x00000010ff917819 */ /* 0x100fe20000011690 */
[----:B------:R-:W-:Y:S01]  /*133a0*/  FMUL.FTZ R131, R0, R131 ;  /* 0x0000008300837220 */ /* 0x000fe20000410000 */
[----:B------:R-:W1:Y:S02]  /*133b0*/  MUFU.EX2 R206, R206 ;  /* 0x000000ce00ce7308 */ /* 0x000e640000000800 */
[----:B------:R-:W-:Y:S01]  /*133c0*/  SHF.R.U32.HI R144, RZ, 0x18, R144 ;  /* 0x00000018ff907819 */ /* 0x000fe20000011690 */
[----:B------:R-:W-:Y:S01]  /*133d0*/  FFMA.FTZ R27, R27, c[0x0][0x23c], -R197 ;  /* 0x00008f001b1b7a23 */ /* 0x000fe200000108c5 */
[C---:B------:R-:W-:Y:S01]  /*133e0*/  HMMA.16816.F32.BF16 R108, R172.reuse, R154, R108 ;  /* 0x0000009aac6c723c */ /* 0x040fe2000004186c */
[C---:B------:R-:W-:Y:S01]  /*133f0*/  FMUL.FTZ R112, R164.reuse, R112 ;  /* 0x00000070a4707220 */ /* 0x040fe20000410000 */
[----:B------:R-:W-:Y:S01]  /*13400*/  SHF.R.U32.HI R147, RZ, 0x8, R147 ;  /* 0x00000008ff937819 */ /* 0x000fe20000011693 */
[----:B------:R-:W-:Y:S01]  /*13410*/  FMUL.FTZ R113, R164, R113 ;  /* 0x00000071a4717220 */ /* 0x000fe20000410000 */
[----:B------:R-:W-:Y:S01]  /*13420*/  SHF.R.U32.HI R29, RZ, 0x10, R156 ;  /* 0x00000010ff1d7819 */ /* 0x000fe2000001169c */
[C---:B------:R-:W-:Y:S01]  /*13430*/  FMUL.FTZ R114, R3.reuse, R114 ;  /* 0x0000007203727220 */ /* 0x040fe20000410000 */
[----:B------:R-:W3:Y:S01]  /*13440*/  MUFU.EX2 R177, R177 ;  /* 0x000000b100b17308 */ /* 0x000ee20000000800 */
[----:B------:R-:W-:Y:S01]  /*13450*/  FMUL.FTZ R115, R3, R115 ;  /* 0x0000007303737220 */ /* 0x000fe20000410000 */
[----:B------:R-:W-:Y:S01]  /*13460*/  LOP3.LUT R154, R156, 0xff, RZ, 0xc0, !PT ;  /* 0x000000ff9c9a7812 */ /* 0x000fe200078ec0ff */
[--C-:B------:R-:W-:Y:S03]  /*13470*/  FFMA.FTZ R209, R24, c[0x0][0x23c], -R198.reuse ;  /* 0x00008f0018d17a23 */ /* 0x100fe600000108c6 */
[----:B------:R-:W-:Y:S01]  /*13480*/  FFMA.FTZ R210, R25, c[0x0][0x23c], -R198 ;  /* 0x00008f0019d27a23 */ /* 0x000fe200000108c6 */
[----:B------:R-:W-:Y:S01]  /*13490*/  SHF.R.U32.HI R155, RZ, 0x10, R208 ;  /* 0x00000010ff9b7819 */ /* 0x000fe200000116d0 */
[-C--:B--2---:R-:W-:Y:S01]  /*134a0*/  HMMA.16816.F32.BF16 R112, R172, R148.reuse, R112 ;  /* 0x00000094ac70723c */ /* 0x084fe20000041870 */
[----:B------:R-:W-:Y:S01]  /*134b0*/  FFMA.FTZ R211, R26, c[0x0][0x23c], -R197 ;  /* 0x00008f001ad37a23 */ /* 0x000fe200000108c5 */
[----:B------:R-:W-:Y:S01]  /*134c0*/  MUFU.EX2 R156, R62 ;  /* 0x0000003e009c7308 */ /* 0x000fe20000000800 */
[----:B------:R-:W-:Y:S01]  /*134d0*/  FMUL.FTZ R26, R3, R134 ;  /* 0x00000086031a7220 */ /* 0x000fe20000410000 */
[----:B------:R-:W-:Y:S01]  /*134e0*/  SHF.R.U32.HI R25, RZ, 0x18, R153 ;  /* 0x00000018ff197819 */ /* 0x000fe20000011699 */
[----:B------:R-:W-:Y:S01]  /*134f0*/  FFMA.FTZ R40, R40, c[0x0][0x23c], -R198 ;  /* 0x00008f0028287a23 */ /* 0x000fe200000108c6 */
[----:B-1----:R-:W-:Y:S01]  /*13500*/  F2FP.BF16.PACK_AB R134, R206, R205 ;  /* 0x000000cdce86723e */ /* 0x002fe200000010ff */
[----:B------:R-:W-:Y:S01]  /*13510*/  FFMA.FTZ R233, R39, c[0x0][0x23c], -R199 ;  /* 0x00008f0027e97a23 */ /* 0x000fe200000108c7 */
[C---:B------:R-:W-:Y:S01]  /*13520*/  HMMA.16816.F32.BF16 R20, R180.reuse, R148, R20 ;  /* 0x00000094b414723c */ /* 0x040fe20000041814 */
[C---:B------:R-:W-:Y:S03]  /*13530*/  FMUL.FTZ R116, R2.reuse, R116 ;  /* 0x0000007402747220 */ /* 0x040fe60000410000 */
[----:B------:R-:W-:Y:S01]  /*13540*/  FMUL.FTZ R117, R2, R117 ;  /* 0x0000007502757220 */ /* 0x000fe20000410000 */
[----:B------:R-:W-:Y:S01]  /*13550*/  MUFU.EX2 R178, R178 ;  /* 0x000000b200b27308 */ /* 0x000fe20000000800 */
[----:B------:R-:W-:Y:S01]  /*13560*/  FMUL.FTZ R118, R0, R118 ;  /* 0x0000007600767220 */ /* 0x000fe20000410000 */
[----:B------:R-:W-:Y:S01]  /*13570*/  PRMT R148, R146, 0x5410, R147 ;  /* 0x0000541092947816 */ /* 0x000fe20000000093 */
[----:B------:R-:W-:Y:S01]  /*13580*/  FMUL.FTZ R119, R0, R119 ;  /* 0x0000007700777220 */ /* 0x000fe20000410000 */
[C---:B------:R-:W-:Y:S03]  /*13590*/  LOP3.LUT R146, R208.reuse, 0xff, RZ, 0xc0, !PT ;  /* 0x000000ffd0927812 */ /* 0x040fe600078ec0ff */
[----:B------:R-:W-:Y:S01]  /*135a0*/  LOP3.LUT R147, R29, 0xff, RZ, 0xc0, !PT ;  /* 0x000000ff1d937812 */ /* 0x000fe200078ec0ff */
[--C-:B------:R-:W-:Y:S01]  /*135b0*/  HSET2.LE.AND R138, R148, R228.reuse, PT ;  /* 0x000000e4948a7233 */ /* 0x100fe20003803000 */
[----:B------:R-:W-:Y:S01]  /*135c0*/  LOP3.LUT R149, R208, 0xffff, RZ, 0xc0, !PT ;  /* 0x0000ffffd0957812 */ /* 0x000fe200078ec0ff */
[-C--:B------:R-:W-:Y:S01]  /*135d0*/  HMMA.16816.F32.BF16 R116, R180, R150.reuse, R116 ;  /* 0x00000096b474723c */ /* 0x080fe20000041874 */
[C---:B------:R-:W-:Y:S01]  /*135e0*/  FMUL.FTZ R120, R164.reuse, R120 ;  /* 0x00000078a4787220 */ /* 0x040fe20000410000 */
[----:B------:R-:W-:Y:S01]  /*135f0*/  PRMT R152, R147, 0x5410, R152 ;  /* 0x0000541093987816 */ /* 0x000fe20000000098 */
[C---:B------:R-:W-:Y:S01]  /*13600*/  FMUL.FTZ R121, R164.reuse, R121 ;  /* 0x00000079a4797220 */ /* 0x040fe20000410000 */
[----:B------:R-:W-:Y:S01]  /*13610*/  SHF.R.U32.HI R149, RZ, 0x8, R149 ;  /* 0x00000008ff957819 */ /* 0x000fe20000011695 */
[C---:B------:R-:W-:Y:S01]  /*13620*/  FMUL.FTZ R122, R3.reuse, R122 ;  /* 0x0000007a037a7220 */ /* 0x040fe20000410000 */
[----:B------:R-:W-:Y:S01]  /*13630*/  MUFU.EX2 R179, R179 ;  /* 0x000000b300b37308 */ /* 0x000fe20000000800 */
[----:B------:R-:W-:Y:S01]  /*13640*/  FMUL.FTZ R123, R3, R123 ;  /* 0x0000007b037b7220 */ /* 0x000fe20000410000 */
[----:B------:R-:W-:Y:S01]  /*13650*/  LOP3.LUT R24, R153, 0xffff, RZ, 0xc0, !PT ;  /* 0x0000ffff99187812 */ /* 0x000fe200078ec0ff */
[----:B------:R-:W-:Y:S03]  /*13660*/  FMUL.FTZ R29, R164, R137 ;  /* 0x00000089a41d7220 */ /* 0x000fe60000410000 */
[----:B------:R-:W-:Y:S01]  /*13670*/  LOP3.LUT R137, R155, 0xff, RZ, 0xc0, !PT ;  /* 0x000000ff9b897812 */ /* 0x000fe200078ec0ff */
[--C-:B------:R-:W-:Y:S01]  /*13680*/  FFMA.FTZ R251, R44, c[0x0][0x23c], -R198.reuse ;  /* 0x00008f002cfb7a23 */ /* 0x100fe200000108c6 */
[C---:B------:R-:W-:Y:S01]  /*13690*/  HMMA.16816.F32.BF16 R120, R172.reuse, R150, R120 ;  /* 0x00000096ac78723c */ /* 0x040fe20000041878 */
[----:B------:R-:W-:Y:S01]  /*136a0*/  SHF.R.U32.HI R155, RZ, 0x10, R153 ;  /* 0x00000010ff9b7819 */ /* 0x000fe20000011699 */
[----:B------:R-:W-:Y:S01]  /*136b0*/  MUFU.EX2 R209, R209 ;  /* 0x000000d100d17308 */ /* 0x000fe20000000800 */
[--C-:B------:R-:W-:Y:S02]  /*136c0*/  FFMA.FTZ R250, R45, c[0x0][0x23c], -R198.reuse ;  /* 0x00008f002dfa7a23 */ /* 0x100fe400000108c6 */
[----:B------:R-:W-:Y:S01]  /*136d0*/  LOP3.LUT R155, R155, 0xff, RZ, 0xc0, !PT ;  /* 0x000000ff9b9b7812 */ /* 0x000fe200078ec0ff */
[----:B------:R-:W-:Y:S01]  /*136e0*/  FFMA.FTZ R54, R54, c[0x0][0x23c], -R199 ;  /* 0x00008f0036367a23 */ /* 0x000fe200000108c7 */
[----:B------:R-:W-:Y:S01]  /*136f0*/  LOP3.LUT R151, R145, 0xff, RZ, 0xc0, !PT ;  /* 0x000000ff91977812 */ /* 0x000fe200078ec0ff */
[----:B------:R-:W-:Y:S01]  /*13700*/  FFMA.FTZ R56, R56, c[0x0][0x23c], -R198 ;  /* 0x00008f0038387a23 */ /* 0x000fe200000108c6 */
[----:B------:R-:W-:Y:S03]  /*13710*/  SHF.R.U32.HI R145, RZ, 0x18, R208 ;  /* 0x00000018ff917819 */ /* 0x000fe600000116d0 */
[----:B------:R1:W2:Y:S01]  /*13720*/  MUFU.EX2 R208, R31 ;  /* 0x0000001f00d07308 */ /* 0x0002a20000000800 */
[----:B------:R-:W-:Y:S01]  /*13730*/  SHF.R.U32.HI R150, RZ, 0x8, R28 ;  /* 0x00000008ff967819 */ /* 0x000fe2000001161c */
[----:B------:R-:W-:Y:S01]  /*13740*/  FMUL.FTZ R28, R164, R136 ;  /* 0x00000088a41c7220 */ /* 0x000fe20000410000 */
[----:B------:R-:W-:Y:S01]  /*13750*/  PRMT R136, R146, 0x5410, R149 ;  /* 0x0000541092887816 */ /* 0x000fe20000000095 */
[----:B------:R-:W-:Y:S01]  /*13760*/  FFMA.FTZ R60, R60, c[0x0][0x23c], -R198 ;  /* 0x00008f003c3c7a23 */ /* 0x000fe200000108c6 */
[----:B------:R-:W-:Y:S01]  /*13770*/  PRMT R137, R137, 0x5410, R145 ;  /* 0x0000541089897816 */ /* 0x000fe20000000091 */
[----:B------:R-:W-:Y:S01]  /*13780*/  FFMA.FTZ R66, R66, c[0x0][0x23c], -R199 ;  /* 0x00008f0042427a23 */ /* 0x000fe200000108c7 */
[----:B------:R-:W-:Y:S01]  /*13790*/  PRMT R155, R155, 0x5410, R25 ;  /* 0x000054109b9b7816 */ /* 0x000fe20000000019 */
[----:B------:R-:W-:Y:S01]  /*137a0*/  FMUL.FTZ R25, R164, R133 ;  /* 0x00000085a4197220 */ /* 0x000fe20000410000 */
[--C-:B------:R-:W-:Y:S01]  /*137b0*/  HSET2.LE.AND R136, R136, R228.reuse, PT ;  /* 0x000000e488887233 */ /* 0x100fe20003803000 */
[----:B------:R-:W4:Y:S01]  /*137c0*/  MUFU.EX2 R210, R210 ;  /* 0x000000d200d27308 */ /* 0x000f220000000800 */
[--C-:B------:R-:W-:Y:S01]  /*137d0*/  HSET2.LE.AND R137, R137, R228.reuse, PT ;  /* 0x000000e489897233 */ /* 0x100fe20003803000 */
[----:B------:R-:W-:Y:S01]  /*137e0*/  F2FP.BF16.PACK_AB R133, R202, R201 ;  /* 0x000000c9ca85723e */ /* 0x000fe200000010ff */
[----:B------:R-:W-:Y:S01]  /*137f0*/  FFMA.FTZ R67, R67, c[0x0][0x23c], -R199 ;  /* 0x00008f0043437a23 */ /* 0x000fe200000108c7 */
[----:B------:R-:W-:Y:S01]  /*13800*/  PRMT R154, R154, 0x5410, R150 ;  /* 0x000054109a9a7816 */ /* 0x000fe20000000096 */
[----:B------:R-:W-:Y:S01]  /*13810*/  FFMA.FTZ R185, R164, R232, R185 ;  /* 0x000000e8a4b97223 */ /* 0x000fe200000100b9 */
[----:B------:R-:W-:Y:S01]  /*13820*/  LOP3.LUT R136, R136, R133, RZ, 0xc0, !PT ;  /* 0x0000008588887212 */ /* 0x000fe200078ec0ff */
[--C-:B------:R-:W-:Y:S01]  /*13830*/  HSET2.LE.AND R133, R155, R228.reuse, PT ;  /* 0x000000e49b857233 */ /* 0x100fe20003803000 */
[C---:B------:R-:W-:Y:S02]  /*13840*/  FFMA.FTZ R187, R3.reuse, R231, R187 ;  /* 0x000000e703bb7223 */ /* 0x040fe400000100bb */
[----:B------:R-:W-:Y:S01]  /*13850*/  MUFU.EX2 R211, R211 ;  /* 0x000000d300d37308 */ /* 0x000fe20000000800 */
[----:B------:R-:W-:Y:S02]  /*13860*/  FFMA.FTZ R189, R2, R230, R189 ;  /* 0x000000e602bd7223 */ /* 0x000fe400000100bd */
[----:B------:R-:W-:Y:S02]  /*13870*/  FFMA.FTZ R191, R0, R229, R191 ;  /* 0x000000e500bf7223 */ /* 0x000fe400000100bf */
[----:B-1----:R-:W-:Y:S01]  /*13880*/  FMUL.FTZ R31, R3, R139 ;  /* 0x0000008b031f7220 */ /* 0x002fe20000410000 */
[----:B------:R-:W-:Y:S01]  /*13890*/  PRMT R139, R151, 0x5410, R144 ;  /* 0x00005410978b7816 */ /* 0x000fe20000000090 */
[----:B------:R-:W-:Y:S01]  /*138a0*/  FADD.FTZ R185, R186, R185 ;  /* 0x000000b9bab97221 */ /* 0x000fe20000010000 */
[----:B------:R-:W1:Y:S01]  /*138b0*/  LDSM.16.MT88.4 R144, [R214+0x9400] ;  /* 0x00940000d690783b */ /* 0x000e620000004200 */
[----:B------:R-:W-:Y:S01]  /*138c0*/  FADD.FTZ R187, R188, R187 ;  /* 0x000000bbbcbb7221 */ /* 0x000fe20000010000 */
[----:B------:R-:W-:Y:S01]  /*138d0*/  MUFU.EX2 R233, R233 ;  /* 0x000000e900e97308 */ /* 0x000fe20000000800 */
[--C-:B------:R-:W-:Y:S01]  /*138e0*/  HSET2.LE.AND R139, R139, R228.reuse, PT ;  /* 0x000000e48b8b7233 */ /* 0x100fe20003803000 */
[-C--:B------:R-:W-:Y:S01]  /*138f0*/  HMMA.16816.F32.BF16 R28, R172, R140.reuse, R28 ;  /* 0x0000008cac1c723c */ /* 0x080fe2000004181c */
[----:B------:R-:W-:Y:S02]  /*13900*/  FADD.FTZ R189, R190, R189 ;  /* 0x000000bdbebd7221 */ /* 0x000fe40000010000 */
[----:B------:R-:W-:Y:S01]  /*13910*/  FADD.FTZ R191, R192, R191 ;  /* 0x000000bfc0bf7221 */ /* 0x000fe20000010000 */
[----:B------:R-:W5:Y:S01]  /*13920*/  LDSM.16.MT88.4 R148, [R212+0x9400] ;  /* 0x00940000d494783b */ /* 0x000f620000004200 */
[----:B------:R-:W-:Y:S02]  /*13930*/  FADD.FTZ R185, R169, R185 ;  /* 0x000000b9a9b97221 */ /* 0x000fe40000010000 */
[----:B------:R-:W-:Y:S01]  /*13940*/  FADD.FTZ R187, R171, R187 ;  /* 0x000000bbabbb7221 */ /* 0x000fe20000010000 */
[C---:B------:R-:W-:Y:S01]  /*13950*/  HMMA.16816.F32.BF16 R124, R180.reuse, R140, R124 ;  /* 0x0000008cb47c723c */ /* 0x040fe2000004187c */
[----:B------:R-:W-:Y:S03]  /*13960*/  MUFU.EX2 R159, R54 ;  /* 0x00000036009f7308 */ /* 0x000fe60000000800 */
[----:B------:R-:W-:Y:S02]  /*13970*/  FADD.FTZ R189, R193, R189 ;  /* 0x000000bdc1bd7221 */ /* 0x000fe40000010000 */
[----:B------:R-:W-:Y:S01]  /*13980*/  FADD.FTZ R191, R195, R191 ;  /* 0x000000bfc3bf7221 */ /* 0x000fe20000010000 */
[----:B------:R-:W-:Y:S01]  /*13990*/  LOP3.LUT R140, R153, 0xff, RZ, 0xc0, !PT ;  /* 0x000000ff998c7812 */ /* 0x000fe200078ec0ff */
[-C--:B------:R-:W-:Y:S01]  /*139a0*/  HMMA.16816.F32.BF16 R128, R180, R142.reuse, R128 ;  /* 0x0000008eb480723c */ /* 0x080fe20000041880 */
[----:B------:R-:W-:Y:S02]  /*139b0*/  SHF.R.U32.HI R153, RZ, 0x8, R24 ;  /* 0x00000008ff997819 */ /* 0x000fe40000011618 */
[----:B------:R1:W1:Y:S01]  /*139c0*/  MUFU.EX2 R180, R27 ;  /* 0x0000001b00b47308 */ /* 0x0002620000000800 */
[----:B---3--:R-:W-:Y:S01]  /*139d0*/  F2FP.BF16.PACK_AB R24, R177, R176 ;  /* 0x000000b0b118723e */ /* 0x008fe200000010ff */
[----:B------:R-:W-:Y:S01]  /*139e0*/  FADD.FTZ R185, R170, R185 ;  /* 0x000000b9aab97221 */ /* 0x000fe20000010000 */
[----:B------:R-:W-:Y:S01]  /*139f0*/  PRMT R153, R140, 0x5410, R153 ;  /* 0x000054108c997816 */ /* 0x000fe20000000099 */
[--C-:B------:R-:W-:Y:S01]  /*13a00*/  HSET2.LE.AND R140, R154, R228.reuse, PT ;  /* 0x000000e49a8c7233 */ /* 0x100fe20003803000 */
[----:B------:R-:W-:Y:S01]  /*13a10*/  LOP3.LUT R138, R138, R24, RZ, 0xc0, !PT ;  /* 0x000000188a8a7212 */ /* 0x000fe200078ec0ff */
[----:B------:R-:W-:Y:S03]  /*13a20*/  FMUL.FTZ R24, R164, R132 ;  /* 0x00000084a4187220 */ /* 0x000fe60000410000 */
[----:B------:R-:W-:Y:S01]  /*13a30*/  F2FP.BF16.PACK_AB R132, R204, R203 ;  /* 0x000000cbcc84723e */ /* 0x000fe200000010ff */
[----:B------:R-:W-:Y:S01]  /*13a40*/  MUFU.EX2 R161, R56 ;  /* 0x0000003800a17308 */ /* 0x000fe20000000800 */
[----:B--2---:R-:W-:Y:S01]  /*13a50*/  F2FP.BF16.PACK_AB R154, R208, R207 ;  /* 0x000000cfd09a723e */ /* 0x004fe200000010ff */
[--C-:B------:R-:W-:Y:S01]  /*13a60*/  FFMA.FTZ R181, R36, c[0x0][0x23c], -R200.reuse ;  /* 0x00008f0024b57a23 */ /* 0x100fe200000108c8 */
[----:B------:R-:W-:Y:S01]  /*13a70*/  LOP3.LUT R137, R137, R132, RZ, 0xc0, !PT ;  /* 0x0000008489897212 */ /* 0x000fe200078ec0ff */
[--C-:B------:R-:W-:Y:S01]  /*13a80*/  HSET2.LE.AND R132, R153, R228.reuse, PT ;  /* 0x000000e499847233 */ /* 0x100fe20003803000 */
[----:B----4-:R-:W-:Y:S01]  /*13a90*/  F2FP.BF16.PACK_AB R153, R210, R209 ;  /* 0x000000d1d299723e */ /* 0x010fe200000010ff */
[--C-:B------:R-:W-:Y:S01]  /*13aa0*/  FFMA.FTZ R182, R37, c[0x0][0x23c], -R200.reuse ;  /* 0x00008f0025b67a23 */ /* 0x100fe200000108c8 */
[----:B------:R-:W-:Y:S01]  /*13ab0*/  LOP3.LUT R134, R140, R134, RZ, 0xc0, !PT ;  /* 0x000000868c867212 */ /* 0x000fe200078ec0ff */
[----:B------:R-:W-:Y:S01]  /*13ac0*/  FFMA.FTZ R183, R38, c[0x0][0x23c], -R199 ;  /* 0x00008f0026b77a23 */ /* 0x000fe200000108c7 */
[----:B------:R-:W-:Y:S01]  /*13ad0*/  LOP3.LUT R132, R132, R153, RZ, 0xc0, !PT ;  /* 0x0000009984847212 */ /* 0x000fe200078ec0ff */
[----:B------:R-:W2:Y:S01]  /*13ae0*/  MUFU.EX2 R181, R181 ;  /* 0x000000b500b57308 */ /* 0x000ea20000000800 */
[----:B------:R-:W-:Y:S02]  /*13af0*/  FADD.FTZ R187, R184, R187 ;  /* 0x000000bbb8bb7221 */ /* 0x000fe40000010000 */
[----:B------:R-:W-:Y:S02]  /*13b00*/  FADD.FTZ R189, R194, R189 ;  /* 0x000000bdc2bd7221 */ /* 0x000fe40000010000 */
[----:B-1----:R-:W-:Y:S01]  /*13b10*/  FMUL.FTZ R27, R3, R135 ;  /* 0x00000087031b7220 */ /* 0x002fe20000410000 */
[----:B------:R-:W-:Y:S01]  /*13b20*/  F2FP.BF16.PACK_AB R135, R179, R178 ;  /* 0x000000b2b387723e */ /* 0x000fe200000010ff */
[----:B------:R-:W-:Y:S02]  /*13b30*/  FADD.FTZ R191, R196, R191 ;  /* 0x000000bfc4bf7221 */ /* 0x000fe40000010000 */
[----:B------:R-:W-:Y:S01]  /*13b40*/  FADD.FTZ R185, R201, R185 ;  /* 0x000000b9c9b97221 */ /* 0x000fe20000010000 */
[----:B------:R-:W-:Y:S01]  /*13b50*/  LOP3.LUT R139, R139, R135, RZ, 0xc0, !PT ;  /* 0x000000878b8b7212 */ /* 0x000fe200078ec0ff */
[--C-:B------:R-:W-:Y:S01]  /*13b60*/  HSET2.LE.AND R135, R152, R228.reuse, PT ;  /* 0x000000e498877233 */ /* 0x100fe20003803000 */
[----:B------:R-:W-:Y:S01]  /*13b70*/  HMMA.16816.F32.BF16 R24, R172, R142, R24 ;  /* 0x0000008eac18723c */ /* 0x000fe20000041818 */
[----:B------:R-:W-:Y:S01]  /*13b80*/  F2FP.BF16.PACK_AB R152, R180, R211 ;  /* 0x000000d3b498723e */ /* 0x000fe200000010ff */
[----:B------:R-:W1:Y:S01]  /*13b90*/  LDSM.16.MT88.4 R140, [R214+0xa400] ;  /* 0x00a40000d68c783b */ /* 0x000e620000004200 */
[----:B------:R-:W-:Y:S01]  /*13ba0*/  MUFU.EX2 R182, R182 ;  /* 0x000000b600b67308 */ /* 0x000fe20000000800 */
[----:B------:R-:W-:Y:S01]  /*13bb0*/  LOP3.LUT R135, R135, R154, RZ, 0xc0, !PT ;  /* 0x0000009a87877212 */ /* 0x000fe200078ec0ff */
[----:B------:R-:W-:Y:S01]  /*13bc0*/  FADD.FTZ R187, R203, R187 ;  /* 0x000000bbcbbb7221 */ /* 0x000fe20000010000 */
[----:B------:R-:W-:Y:S01]  /*13bd0*/  LOP3.LUT R133, R133, R152, RZ, 0xc0, !PT ;  /* 0x0000009885857212 */ /* 0x000fe200078ec0ff */
[--C-:B------:R-:W-:Y:S01]  /*13be0*/  FFMA.FTZ R173, R49, c[0x0][0x23c], -R200.reuse ;  /* 0x00008f0031ad7a23 */ /* 0x100fe200000108c8 */
[-C--:B------:R-:W-:Y:S01]  /*13bf0*/  HMMA.16816.F32.BF16 R4, R136, R144.reuse, R4 ;  /* 0x000000908804723c */ /* 0x080fe20000041804 */
[--C-:B------:R-:W-:Y:S03]  /*13c00*/  FFMA.FTZ R174, R50, c[0x0][0x23c], -R199.reuse ;  /* 0x00008f0032ae7a23 */ /* 0x100fe600000108c7 */
[--C-:B------:R-:W-:Y:S01]  /*13c10*/  FFMA.FTZ R175, R51, c[0x0][0x23c], -R199.reuse ;  /* 0x00008f0033af7a23 */ /* 0x100fe200000108c7 */
[----:B------:R-:W3:Y:S01]  /*13c20*/  MUFU.EX2 R183, R183 ;  /* 0x000000b700b77308 */ /* 0x000ee20000000800 */
[----:B------:R-:W-:Y:S02]  /*13c30*/  FFMA.FTZ R172, R48, c[0x0][0x23c], -R200 ;  /* 0x00008f0030ac7a23 */ /* 0x000fe400000108c8 */
[C---:B------:R-:W-:Y:S01]  /*13c40*/  HMMA.16816.F32.BF16 R8, R132.reuse, R144, R8 ;  /* 0x000000908408723c */ /* 0x040fe20000041808 */
[----:B------:R-:W-:Y:S03]  /*13c50*/  IMAD.U32 R48, RZ, RZ, UR33 ;  /* 0x00000021ff307e24 */ /* 0x000fe6000f8e00ff */
[----:B------:R-:W-:Y:S02]  /*13c60*/  FFMA.FTZ R199, R55, c[0x0][0x23c], -R199 ;  /* 0x00008f0037c77a23 */ /* 0x000fe400000108c7 */
[----:B------:R-:W-:Y:S01]  /*13c70*/  LOP3.LUT R48, R243, UR4, R48, 0x96, !PT ;  /* 0x00000004f3307c12 */ /* 0x000fe2000f8e9630 */
[----:B------:R-:W-:Y:S01]  /*13c80*/  MUFU.EX2 R174, R174 ;  /* 0x000000ae00ae7308 */ /* 0x000fe20000000800 */
[-C--:B------:R-:W-:Y:S01]  /*13c90*/  HMMA.16816.F32.BF16 R12, R132, R146.reuse, R12 ;  /* 0x00000092840c723c */ /* 0x080fe2000004180c */
[----:B------:R-:W-:Y:S03]  /*13ca0*/  FFMA.FTZ R200, R53, c[0x0][0x23c], -R200 ;  /* 0x00008f0035c87a23 */ /* 0x000fe600000108c8 */
[----:B------:R-:W-:Y:S02]  /*13cb0*/  FADD.FTZ R189, R209, R189 ;  /* 0x000000bdd1bd7221 */ /* 0x000fe40000010000 */
[----:B------:R-:W-:Y:S02]  /*13cc0*/  FADD.FTZ R191, R211, R191 ;  /* 0x000000bfd3bf7221 */ /* 0x000fe40000010000 */
[C---:B------:R-:W-:Y:S01]  /*13cd0*/  HMMA.16816.F32.BF16 R16, R136.reuse, R146, R16 ;  /* 0x000000928810723c */ /* 0x040fe20000041810 */
[----:B------:R-:W4:Y:S01]  /*13ce0*/  LDSM.16.MT88.4 R144, [R212+0xa400] ;  /* 0x00a40000d490783b */ /* 0x000f220000004200 */
[----:B------:R-:W-:Y:S02]  /*13cf0*/  MUFU.EX2 R175, R175 ;  /* 0x000000af00af7308 */ /* 0x000fe40000000800 */
[----:B------:R-:W-:Y:S02]  /*13d00*/  FADD.FTZ R185, R202, R185 ;  /* 0x000000b9cab97221 */ /* 0x000fe40000010000 */
[----:B------:R-:W-:Y:S02]  /*13d10*/  FADD.FTZ R187, R204, R187 ;  /* 0x000000bbccbb7221 */ /* 0x000fe40000010000 */
[-C--:B-----5:R-:W-:Y:S01]  /*13d20*/  HMMA.16816.F32.BF16 R68, R136, R148.reuse, R68 ;  /* 0x000000948844723c */ /* 0x0a0fe20000041844 */
[----:B------:R-:W-:Y:S03]  /*13d30*/  FADD.FTZ R189, R210, R189 ;  /* 0x000000bdd2bd7221 */ /* 0x000fe60000010000 */
[----:B------:R-:W-:Y:S01]  /*13d40*/  MUFU.EX2 R162, R60 ;  /* 0x0000003c00a27308 */ /* 0x000fe20000000800 */
[----:B------:R-:W-:Y:S02]  /*13d50*/  FADD.FTZ R191, R180, R191 ;  /* 0x000000bfb4bf7221 */ /* 0x000fe40000010000 */
[----:B------:R-:W-:Y:S01]  /*13d60*/  FADD.FTZ R185, R176, R185 ;  /* 0x000000b9b0b97221 */ /* 0x000fe20000010000 */
[C---:B------:R-:W-:Y:S01]  /*13d70*/  HMMA.16816.F32.BF16 R72, R132.reuse, R148, R72 ;  /* 0x000000948448723c */ /* 0x040fe20000041848 */
[----:B------:R-:W-:Y:S03]  /*13d80*/  FADD.FTZ R187, R178, R187 ;  /* 0x000000bbb2bb7221 */ /* 0x000fe60000010000 */
[----:B------:R-:W-:Y:S02]  /*13d90*/  FADD.FTZ R189, R205, R189 ;  /* 0x000000bdcdbd7221 */ /* 0x000fe40000010000 */
[----:B------:R-:W-:Y:S01]  /*13da0*/  MUFU.EX2 R172, R172 ;  /* 0x000000ac00ac7308 */ /* 0x000fe20000000800 */
[----:B------:R-:W-:Y:S01]  /*13db0*/  IMAD.WIDE.U32 R148, R48, -0x326172a9, RZ ;  /* 0xcd9e8d5730947825 */ /* 0x000fe200078e00ff */
[-C--:B------:R-:W-:Y:S01]  /*13dc0*/  HMMA.16816.F32.BF16 R76, R132, R150.reuse, R76 ;  /* 0x00000096844c723c */ /* 0x080fe2000004184c */
[----:B------:R-:W5:Y:S03]  /*13dd0*/  LDSM.16.MT88.4 R48, [R214+0xb400] ;  /* 0x00b40000d630783b */ /* 0x000f660000004200 */
[----:B------:R-:W-:Y:S01]  /*13de0*/  LOP3.LUT R37, R149, UR15, R240, 0x96, !PT ;  /* 0x0000000f95257c12 */ /* 0x000fe2000f8e96f0 */
[----:B------:R-:W-:Y:S01]  /*13df0*/  FADD.FTZ R191, R207, R191 ;  /* 0x000000bfcfbf7221 */ /* 0x000fe20000010000 */
[----:B------:R-:W-:Y:S01]  /*13e00*/  LOP3.LUT R36, R149, UR15, R236, 0x96, !PT ;  /* 0x0000000f95247c12 */ /* 0x000fe2000f8e96ec */
[----:B------:R-:W-:Y:S01]  /*13e10*/  FADD.FTZ R185, R177, R185 ;  /* 0x000000b9b1b97221 */ /* 0x000fe20000010000 */
[C---:B------:R-:W-:Y:S01]  /*13e20*/  HMMA.16816.F32.BF16 R80, R136.reuse, R150, R80 ;  /* 0x000000968850723c */ /* 0x040fe20000041850 */
[----:B------:R-:W-:Y:S03]  /*13e30*/  MUFU.EX2 R173, R173 ;  /* 0x000000ad00ad7308 */ /* 0x000fe60000000800 */
[----:B------:R-:W-:Y:S02]  /*13e40*/  FADD.FTZ R187, R179, R187 ;  /* 0x000000bbb3bb7221 */ /* 0x000fe40000010000 */
[----:B------:R-:W-:Y:S01]  /*13e50*/  FADD.FTZ R189, R206, R189 ;  /* 0x000000bdcebd7221 */ /* 0x000fe20000010000 */
[--C-:B------:R-:W-:Y:S01]  /*13e60*/  LOP3.LUT R150, R249, UR13, R148.reuse, 0x96, !PT ;  /* 0x0000000df9967c12 */ /* 0x100fe2000f8e9694 */
[-C--:B-1----:R-:W-:Y:S01]  /*13e70*/  HMMA.16816.F32.BF16 R84, R136, R140.reuse, R84 ;  /* 0x0000008c8854723c */ /* 0x082fe20000041854 */
[----:B------:R-:W-:Y:S02]  /*13e80*/  LOP3.LUT R148, R247, UR13, R148, 0x96, !PT ;  /* 0x0000000df7947c12 */ /* 0x000fe4000f8e9694 */
[----:B------:R-:W-:Y:S01]  /*13e90*/  MUFU.EX2 R251, R251 ;  /* 0x000000fb00fb7308 */ /* 0x000fe20000000800 */
[----:B------:R-:W-:Y:S04]  /*13ea0*/  IMAD.WIDE.U32 R150, R150, -0x2daee0ad, RZ ;  /* 0xd2511f5396967825 */ /* 0x000fe800078e00ff */
[C---:B------:R-:W-:Y:S01]  /*13eb0*/  HMMA.16816.F32.BF16 R88, R132.reuse, R140, R88 ;  /* 0x0000008c8458723c */ /* 0x040fe20000041858 */
[----:B------:R-:W-:Y:S04]  /*13ec0*/  IMAD.WIDE.U32 R148, R148, -0x2daee0ad, RZ ;  /* 0xd2511f5394947825 */ /* 0x000fe800078e00ff */
[----:B------:R-:W-:Y:S01]  /*13ed0*/  MUFU.EX2 R250, R250 ;  /* 0x000000fa00fa7308 */ /* 0x000fe20000000800 */
[----:B------:R-:W-:Y:S02]  /*13ee0*/  FADD.FTZ R191, R208, R191 ;  /* 0x000000bfd0bf7221 */ /* 0x000fe40000010000 */
[-C--:B------:R-:W-:Y:S01]  /*13ef0*/  HMMA.16816.F32.BF16 R92, R132, R142.reuse, R92 ;  /* 0x0000008e845c723c */ /* 0x080fe2000004185c */
[----:B------:R-:W-:Y:S04]  /*13f00*/  IMAD.WIDE.U32 R140, R37, -0x2daee0ad, RZ ;  /* 0xd2511f53258c7825 */ /* 0x000fe800078e00ff */
[----:B--2---:R-:W-:Y:S01]  /*13f10*/  FADD.FTZ R185, R181, R185 ;  /* 0x000000b9b5b97221 */ /* 0x004fe20000010000 */
[----:B------:R-:W-:Y:S01]  /*13f20*/  LOP3.LUT R38, R141, UR12, R238, 0x96, !PT ;  /* 0x0000000c8d267c12 */ /* 0x000fe2000f8e96ee */
[----:B------:R-:W-:Y:S01]  /*13f30*/  MUFU.EX2 R66, R66 ;  /* 0x0000004200427308 */ /* 0x000fe20000000800 */
[C---:B------:R-:W-:Y:S01]  /*13f40*/  HMMA.16816.F32.BF16 R96, R136.reuse, R142, R96 ;  /* 0x0000008e8860723c */ /* 0x040fe20000041860 */
[----:B---3--:R-:W-:Y:S03]  /*13f50*/  FADD.FTZ R187, R183, R187 ;  /* 0x000000bbb7bb7221 */ /* 0x008fe60000010000 */
[----:B------:R-:W-:Y:S04]  /*13f60*/  IMAD.WIDE.U32 R38, R38, -0x326172a9, RZ ;  /* 0xcd9e8d5726267825 */ /* 0x000fe800078e00ff */
[-C--:B----4-:R-:W-:Y:S01]  /*13f70*/  HMMA.16816.F32.BF16 R100, R136, R144.reuse, R100 ;  /* 0x000000908864723c */ /* 0x090fe20000041864 */
[----:B------:R-:W-:Y:S01]  /*13f80*/  LOP3.LUT R248, R39, UR11, R248, 0x96, !PT ;  /* 0x0000000b27f87c12 */ /* 0x000fe2000f8e96f8 */
[----:B------:R-:W-:Y:S02]  /*13f90*/  MUFU.EX2 R67, R67 ;  /* 0x0000004300437308 */ /* 0x000fe40000000800 */
[----:B------:R-:W-:Y:S01]  /*13fa0*/  IMAD.WIDE.U32 R142, R36, -0x2daee0ad, RZ ;  /* 0xd2511f53248e7825 */ /* 0x000fe200078e00ff */
[----:B------:R-:W-:Y:S03]  /*13fb0*/  LOP3.LUT R36, R151, UR10, R140, 0x96, !PT ;  /* 0x0000000a97247c12 */ /* 0x000fe6000f8e968c */
[C---:B------:R-:W-:Y:S01]  /*13fc0*/  HMMA.16816.F32.BF16 R104, R132.reuse, R144, R104 ;  /* 0x000000908468723c */ /* 0x040fe20000041868 */
[----:B------:R-:W-:Y:S03]  /*13fd0*/  LOP3.LUT R37, R143, UR12, R234, 0x96, !PT ;  /* 0x0000000c8f257c12 */ /* 0x000fe6000f8e96ea */
[----:B------:R-:W-:Y:S01]  /*13fe0*/  LOP3.LUT R142, R149, UR10, R142, 0x96, !PT ;  /* 0x0000000a958e7c12 */ /* 0x000fe2000f8e968e */
[----:B------:R-:W-:Y:S01]  /*13ff0*/  IMAD.WIDE.U32 R248, R248, -0x2daee0ad, RZ ;  /* 0xd2511f53f8f87825 */ /* 0x000fe200078e00ff */
[----:B------:R-:W-:Y:S02]  /*14000*/  MUFU.EX2 R200, R200 ;  /* 0x000000c800c87308 */ /* 0x000fe40000000800 */
[-C--:B------:R-:W-:Y:S01]  /*14010*/  HMMA.16816.F32.BF16 R32, R132, R146.reuse, R32 ;  /* 0x000000928420723c */ /* 0x080fe20000041820 */
[----:B------:R-:W-:Y:S03]  /*14020*/  IMAD.WIDE.U32 R140, R37, -0x326172a9, RZ ;  /* 0xcd9e8d57258c7825 */ /* 0x000fe600078e00ff */
[----:B------:R-:W-:Y:S01]  /*14030*/  LOP3.LUT R150, R249, UR8, R150, 0x96, !PT ;  /* 0x00000008f9967c12 */ /* 0x000fe2000f8e9696 */
[----:B------:R-:W-:Y:S01]  /*14040*/  IMAD.WIDE.U32 R144, R36, -0x326172a9, RZ ;  /* 0xcd9e8d5724907825 */ /* 0x000fe200078e00ff */
[----:B------:R-:W-:Y:S02]  /*14050*/  LOP3.LUT R247, R141, UR11, R246, 0x96, !PT ;  /* 0x0000000b8df77c12 */ /* 0x000fe4000f8e96f6 */
[C---:B------:R-:W-:Y:S01]  /*14060*/  HMMA.16816.F32.BF16 R108, R136.reuse, R146, R108 ;  /* 0x00000092886c723c */ /* 0x040fe2000004186c */
[----:B------:R1:W2:Y:S03]  /*14070*/  MUFU.EX2 R246, R40 ;  /* 0x0000002800f67308 */ /* 0x0002a60000000800 */
[----:B------:R-:W-:Y:S01]  /*14080*/  LOP3.LUT R36, R145, UR9, R38, 0x96, !PT ;  /* 0x0000000991247c12 */ /* 0x000fe2000f8e9626 */
[----:B------:R-:W-:Y:S03]  /*14090*/  IMAD.WIDE.U32 R150, R150, -0x326172a9, RZ ;  /* 0xcd9e8d5796967825 */ /* 0x000fe600078e00ff */
[-C--:B-----5:R-:W-:Y:S01]  /*140a0*/  HMMA.16816.F32.BF16 R112, R136, R48.reuse, R112 ;  /* 0x000000308870723c */ /* 0x0a0fe20000041870 */
[----:B------:R-:W-:Y:S02]  /*140b0*/  IMAD.WIDE.U32 R146, R36, -0x2daee0ad, RZ ;  /* 0xd2511f5324927825 */ /* 0x000fe400078e00ff */
[----:B------:R-:W3:Y:S01]  /*140c0*/  LDSM.16.MT88.4 R36, [R212+0xb400] ;  /* 0x00b40000d424783b */ /* 0x000ee20000004200 */
[----:B------:R-:W-:Y:S01]  /*140d0*/  LOP3.LUT R54, R151, UR7, R144, 0x96, !PT ;  /* 0x0000000797367c12 */ /* 0x000fe2000f8e9690 */
[----:B------:R-:W-:Y:S01]  /*140e0*/  IMAD.WIDE.U32 R142, R142, -0x326172a9, RZ ;  /* 0xcd9e8d578e8e7825 */ /* 0x000fe200078e00ff */
[----:B------:R-:W-:Y:S02]  /*140f0*/  MUFU.EX2 R199, R199 ;  /* 0x000000c700c77308 */ /* 0x000fe40000000800 */
[C---:B------:R-:W-:Y:S01]  /*14100*/  HMMA.16816.F32.BF16 R20, R132.reuse, R48, R20 ;  /* 0x000000308414723c */ /* 0x040fe20000041814 */
[----:B------:R-:W-:Y:S03]  /*14110*/  IMAD.WIDE.U32 R152, R247, -0x2daee0ad, RZ ;  /* 0xd2511f53f7987825 */ /* 0x000fe600078e00ff */
[----:B------:R-:W-:Y:S01]  /*14120*/  LOP3.LUT R140, R143, UR9, R140, 0x96, !PT ;  /* 0x000000098f8c7c12 */ /* 0x000fe2000f8e968c */
[----:B------:R-:W-:Y:S01]  /*14130*/  FFMA.FTZ R247, R41, c[0x0][0x23c], -R198 ;  /* 0x00008f0029f77a23 */ /* 0x000fe200000108c6 */
[----:B------:R-:W-:Y:S01]  /*14140*/  LOP3.LUT R41, R147, UR6, R248, 0x96, !PT ;  /* 0x0000000693297c12 */ /* 0x000fe2000f8e96f8 */
[----:B------:R-:W-:Y:S01]  /*14150*/  FFMA.FTZ R198, R61, c[0x0][0x23c], -R198 ;  /* 0x00008f003dc67a23 */ /* 0x000fe200000108c6 */
[-C--:B------:R-:W-:Y:S01]  /*14160*/  HMMA.16816.F32.BF16 R116, R132, R50.reuse, R116 ;  /* 0x000000328474723c */ /* 0x080fe20000041874 */
[----:B------:R-:W-:Y:S02]  /*14170*/  IMAD.WIDE.U32 R140, R140, -0x2daee0ad, RZ ;  /* 0xd2511f538c8c7825 */ /* 0x000fe400078e00ff */
[----:B------:R-:W4:Y:S01]  /*14180*/  MUFU.EX2 R247, R247 ;  /* 0x000000f700f77308 */ /* 0x000f220000000800 */
[----:B------:R-:W-:Y:S01]  /*14190*/  LOP3.LUT R148, R153, UR8, R148, 0x96, !PT ;  /* 0x0000000899947c12 */ /* 0x000fe2000f8e9694 */
[----:B------:R-:W-:Y:S01]  /*141a0*/  IMAD.WIDE.U32 R154, R41, -0x326172a9, RZ ;  /* 0xcd9e8d57299a7825 */ /* 0x000fe200078e00ff */
[----:B-1----:R-:W-:Y:S02]  /*141b0*/  LOP3.LUT R40, R141, UR6, R152, 0x96, !PT ;  /* 0x000000068d287c12 */ /* 0x002fe4000f8e9698 */
[C---:B------:R-:W-:Y:S01]  /*141c0*/  HMMA.16816.F32.BF16 R120, R136.reuse, R50, R120 ;  /* 0x000000328878723c */ /* 0x040fe20000041878 */
[--C-:B------:R-:W-:Y:S03]  /*141d0*/  FFMA.FTZ R249, R42, c[0x0][0x23c], -R197.reuse ;  /* 0x00008f002af97a23 */ /* 0x100fe600000108c5 */
[----:B------:R-:W-:Y:S01]  /*141e0*/  IMAD.WIDE.U32 R152, R40, -0x326172a9, RZ ;  /* 0xcd9e8d5728987825 */ /* 0x000fe200078e00ff */
[----:B------:R-:W-:Y:S01]  /*141f0*/  LOP3.LUT R41, R155, UR17, R150, 0x96, !PT ;  /* 0x000000119b297c12 */ /* 0x000fe2000f8e9696 */
[----:B------:R-:W-:Y:S01]  /*14200*/  MUFU.EX2 R198, R198 ;  /* 0x000000c600c67308 */ /* 0x000fe20000000800 */
[----:B------:R-:W-:Y:S01]  /*14210*/  LOP3.LUT R40, R154, 0xffff, RZ, 0xc0, !PT ;  /* 0x0000ffff9a287812 */ /* 0x000fe200078ec0ff */
[--C-:B------:R-:W-:Y:S01]  /*14220*/  FFMA.FTZ R248, R43, c[0x0][0x23c], -R197.reuse ;  /* 0x00008f002bf87a23 */ /* 0x100fe200000108c5 */
[----:B------:R-:W-:Y:S03]  /*14230*/  LOP3.LUT R48, R152, 0xffff, RZ, 0xc0, !PT ;  /* 0x0000ffff98307812 */ /* 0x000fe600078ec0ff */
[----:B------:R-:W-:Y:S01]  /*14240*/  SHF.R.U32.HI R49, RZ, 0x10, R152 ;  /* 0x00000010ff317819 */ /* 0x000fe20000011698 */
[----:B------:R-:W-:Y:S01]  /*14250*/  IMAD.WIDE.U32 R148, R148, -0x326172a9, RZ ;  /* 0xcd9e8d5794947825 */ /* 0x000fe200078e00ff */
[----:B------:R-:W-:Y:S02]  /*14260*/  SHF.R.U32.HI R141, RZ, 0x10, R154 ;  /* 0x00000010ff8d7819 */ /* 0x000fe4000001169a */
[----:B------:R-:W-:Y:S01]  /*14270*/  SHF.R.U32.HI R48, RZ, 0x8, R48 ;  /* 0x00000008ff307819 */ /* 0x000fe20000011630 */
[----:B------:R-:W-:Y:S01]  /*14280*/  MUFU.EX2 R155, R46 ;  /* 0x0000002e009b7308 */ /* 0x000fe20000000800 */
[----:B------:R-:W-:Y:S01]  /*14290*/  LOP3.LUT R49, R49, 0xff, RZ, 0xc0, !PT ;  /* 0x000000ff31317812 */ /* 0x000fe200078ec0ff */
[-C--:B---3--:R-:W-:Y:S01]  /*142a0*/  HMMA.16816.F32.BF16 R28, R136, R36.reuse, R28 ;  /* 0x00000024881c723c */ /* 0x088fe2000004181c */
[----:B------:R-:W-:Y:S01]  /*142b0*/  LOP3.LUT R51, R41, 0xffff, RZ, 0xc0, !PT ;  /* 0x0000ffff29337812 */ /* 0x000fe200078ec0ff */
[----:B------:R-:W-:Y:S01]  /*142c0*/  FFMA.FTZ R197, R63, c[0x0][0x23c], -R197 ;  /* 0x00008f003fc57a23 */ /* 0x000fe200000108c5 */
[----:B------:R-:W-:Y:S01]  /*142d0*/  SHF.R.U32.HI R50, RZ, 0x10, R41 ;  /* 0x00000010ff327819 */ /* 0x000fe20000011629 */
[----:B------:R-:W-:Y:S01]  /*142e0*/  IMAD.WIDE.U32 R54, R54, -0x2daee0ad, RZ ;  /* 0xd2511f5336367825 */ /* 0x000fe200078e00ff */
[----:B------:R-:W-:Y:S02]  /*142f0*/  LOP3.LUT R143, R152, 0xff, RZ, 0xc0, !PT ;  /* 0x000000ff988f7812 */ /* 0x000fe400078ec0ff */
[----:B------:R-:W-:Y:S01]  /*14300*/  SHF.R.U32.HI R147, RZ, 0x8, R40 ;  /* 0x00000008ff937819 */ /* 0x000fe20000011628 */
[C---:B------:R-:W-:Y:S01]  /*14310*/  HMMA.16816.F32.BF16 R124, R132.reuse, R36, R124 ;  /* 0x00000024847c723c */ /* 0x040fe2000004187c */
[----:B------:R-:W-:Y:S01]  /*14320*/  LOP3.LUT R43, R141, 0xff, RZ, 0xc0, !PT ;  /* 0x000000ff8d2b7812 */ /* 0x000fe200078ec0ff */
[----:B------:R-:W1:Y:S02]  /*14330*/  MUFU.EX2 R249, R249 ;  /* 0x000000f900f97308 */ /* 0x000e640000000800 */
[----:B------:R-:W-:Y:S01]  /*14340*/  SHF.R.U32.HI R141, RZ, 0x18, R152 ;  /* 0x00000018ff8d7819 */ /* 0x000fe20000011698 */
[----:B--2---:R-:W-:Y:S01]  /*14350*/  FADD.FTZ R189, R246, R189 ;  /* 0x000000bdf6bd7221 */ /* 0x004fe20000010000 */
[----:B------:R-:W-:Y:S01]  /*14360*/  LOP3.LUT R42, R154, 0xff, RZ, 0xc0, !PT ;  /* 0x000000ff9a2a7812 */ /* 0x000fe200078ec0ff */
[----:B------:R-:W-:Y:S01]  /*14370*/  FADD.FTZ R185, R182, R185 ;  /* 0x000000b9b6b97221 */ /* 0x000fe20000010000 */
[-C--:B------:R-:W-:Y:S01]  /*14380*/  HMMA.16816.F32.BF16 R128, R132, R38.reuse, R128 ;  /* 0x000000268480723c */ /* 0x080fe20000041880 */
[----:B------:R-:W-:Y:S03]  /*14390*/  SHF.R.U32.HI R44, RZ, 0x18, R41 ;  /* 0x00000018ff2c7819 */ /* 0x000fe60000011629 */
[----:B------:R-:W-:Y:S01]  /*143a0*/  SHF.R.U32.HI R45, RZ, 0x8, R51 ;  /* 0x00000008ff2d7819 */ /* 0x000fe20000011633 */
[----:B------:R-:W2:Y:S01]  /*143b0*/  MUFU.EX2 R248, R248 ;  /* 0x000000f800f87308 */ /* 0x000ea20000000800 */
[----:B------:R-:W-:Y:S01]  /*143c0*/  PRMT R143, R143, 0x5410, R48 ;  /* 0x000054108f8f7816 */ /* 0x000fe20000000030 */
[----:B------:R-:W-:Y:S01]  /*143d0*/  FADD.FTZ R187, R233, R187 ;  /* 0x000000bbe9bb7221 */ /* 0x000fe20000010000 */
[----:B------:R-:W-:Y:S01]  /*143e0*/  HMMA.16816.F32.BF16 R24, R136, R38, R24 ;  /* 0x000000268818723c */ /* 0x000fe20000041818 */
[----:B------:R-:W-:Y:S03]  /*143f0*/  PRMT R141, R49, 0x5410, R141 ;  /* 0x00005410318d7816 */ /* 0x000fe6000000008d */
[----:B------:R-:W-:Y:S01]  /*14400*/  PRMT R42, R42, 0x5410, R147 ;  /* 0x000054102a2a7816 */ /* 0x000fe20000000093 */
[----:B----4-:R-:W-:Y:S01]  /*14410*/  FADD.FTZ R189, R247, R189 ;  /* 0x000000bdf7bd7221 */ /* 0x010fe20000010000 */
[----:B------:R-:W-:Y:S01]  /*14420*/  LOP3.LUT R147, R41, 0xff, RZ, 0xc0, !PT ;  /* 0x000000ff29937812 */ /* 0x000fe200078ec0ff */
[--C-:B------:R-:W-:Y:S01]  /*14430*/  HSET2.LE.AND R38, R143, R228.reuse, PT ;  /* 0x000000e48f267233 */ /* 0x100fe20003803000 */
[----:B------:R-:W-:Y:S01]  /*14440*/  LOP3.LUT R41, R50, 0xff, RZ, 0xc0, !PT ;  /* 0x000000ff32297812 */ /* 0x000fe200078ec0ff */
[--C-:B------:R-:W-:Y:S01]  /*14450*/  HSET2.LE.AND R42, R42, R228.reuse, PT ;  /* 0x000000e42a2a7233 */ /* 0x100fe20003803000 */
[----:B------:R-:W3:Y:S01]  /*14460*/  LDSM.16.MT88.4 R48, [R214+0x9800] ;  /* 0x00980000d630783b */ /* 0x000ee20000004200 */
[----:B------:R-:W4:Y:S01]  /*14470*/  MUFU.EX2 R197, R197 ;  /* 0x000000c500c57308 */ /* 0x000f220000000800 */
[----:B------:R-:W-:Y:S01]  /*14480*/  LOP3.LUT R40, R153, UR17, R148, 0x96, !PT ;  /* 0x0000001199287c12 */ /* 0x000fe2000f8e9694 */
[--C-:B------:R-:W-:Y:S01]  /*14490*/  HSET2.LE.AND R39, R141, R228.reuse, PT ;  /* 0x000000e48d277233 */ /* 0x100fe20003803000 */
[----:B------:R-:W-:Y:S01]  /*144a0*/  SHF.R.U32.HI R145, RZ, 0x18, R154 ;  /* 0x00000018ff917819 */ /* 0x000fe2000001169a */
[----:B-1----:R-:W-:Y:S01]  /*144b0*/  FADD.FTZ R191, R249, R191 ;  /* 0x000000bff9bf7221 */ /* 0x002fe20000010000 */
[----:B------:R-:W-:Y:S01]  /*144c0*/  LOP3.LUT R148, R40, 0xffff, RZ, 0xc0, !PT ;  /* 0x0000ffff28947812 */ /* 0x000fe200078ec0ff */
[----:B------:R-:W-:Y:S01]  /*144d0*/  FADD.FTZ R185, R172, R185 ;  /* 0x000000b9acb97221 */ /* 0x000fe20000010000 */
[----:B------:R-:W-:Y:S01]  /*144e0*/  PRMT R43, R43, 0x5410, R145 ;  /* 0x000054102b2b7816 */ /* 0x000fe20000000091 */
[----:B------:R-:W-:Y:S01]  /*144f0*/  FADD.FTZ R187, R174, R187 ;  /* 0x000000bbaebb7221 */ /* 0x000fe20000010000 */
[----:B------:R-:W-:Y:S01]  /*14500*/  SHF.R.U32.HI R145, RZ, 0x10, R40 ;  /* 0x00000010ff917819 */ /* 0x000fe20000011628 */
[----:B--2---:R-:W-:Y:S01]  /*14510*/  FADD.FTZ R191, R248, R191 ;  /* 0x000000bff8bf7221 */ /* 0x004fe20000010000 */
[----:B------:R-:W-:Y:S01]  /*14520*/  SHF.R.U32.HI R148, RZ, 0x8, R148 ;  /* 0x00000008ff947819 */ /* 0x000fe20000011694 */
[--C-:B------:R-:W-:Y:S01]  /*14530*/  HSET2.LE.AND R43, R43, R228.reuse, PT ;  /* 0x000000e42b2b7233 */ /* 0x100fe20003803000 */
[----:B------:R-:W-:Y:S01]  /*14540*/  LOP3.LUT R37, R40, 0xff, RZ, 0xc0, !PT ;  /* 0x000000ff28257812 */ /* 0x000fe200078ec0ff */
[----:B------:R-:W-:Y:S01]  /*14550*/  FADD.FTZ R189, R251, R189 ;  /* 0x000000bdfbbd7221 */ /* 0x000fe20000010000 */
[----:B------:R-:W-:Y:S01]  /*14560*/  PRMT R147, R147, 0x5410, R45 ;  /* 0x0000541093937816 */ /* 0x000fe2000000002d */
[----:B------:R-:W-:Y:S01]  /*14570*/  FADD.FTZ R185, R173, R185 ;  /* 0x000000b9adb97221 */ /* 0x000fe20000010000 */
[----:B------:R-:W-:Y:S01]  /*14580*/  PRMT R41, R41, 0x5410, R44 ;  /* 0x0000541029297816 */ /* 0x000fe2000000002c */
[----:B------:R-:W-:Y:S01]  /*14590*/  FADD.FTZ R187, R175, R187 ;  /* 0x000000bbafbb7221 */ /* 0x000fe20000010000 */
[----:B------:R-:W-:Y:S01]  /*145a0*/  SHF.R.U32.HI R40, RZ, 0x18, R40 ;  /* 0x00000018ff287819 */ /* 0x000fe20000011628 */
[----:B------:R-:W1:Y:S01]  /*145b0*/  LDSM.16.MT88.4 R44, [R212+0x9800] ;  /* 0x00980000d42c783b */ /* 0x000e620000004200 */
[----:B------:R-:W-:Y:S01]  /*145c0*/  LOP3.LUT R145, R145, 0xff, RZ, 0xc0, !PT ;  /* 0x000000ff91917812 */ /* 0x000fe200078ec0ff */
[--C-:B------:R-:W-:Y:S01]  /*145d0*/  HSET2.LE.AND R41, R41, R228.reuse, PT ;  /* 0x000000e429297233 */ /* 0x100fe20003803000 */
[----:B------:R-:W-:Y:S01]  /*145e0*/  PRMT R37, R37, 0x5410, R148 ;  /* 0x0000541025257816 */ /* 0x000fe20000000094 */
[----:B------:R-:W-:Y:S01]  /*145f0*/  FADD.FTZ R189, R250, R189 ;  /* 0x000000bdfabd7221 */ /* 0x000fe20000010000 */
[----:B------:R-:W-:Y:S01]  /*14600*/  F2FP.BF16.PACK_AB R36, R173, R172 ;  /* 0x000000acad24723e */ /* 0x000fe200000010ff */
[----:B------:R-:W-:Y:S01]  /*14610*/  IMAD.MOV.U32 R0, RZ, RZ, R165 ;  /* 0x000000ffff007224 */ /* 0x000fe200078e00a5 */
[----:B------:R-:W-:Y:S01]  /*14620*/  PRMT R145, R145, 0x5410, R40 ;  /* 0x0000541091917816 */ /* 0x000fe20000000028 */
[--C-:B------:R-:W-:Y:S01]  /*14630*/  HSET2.LE.AND R40, R147, R228.reuse, PT ;  /* 0x000000e493287233 */ /* 0x100fe20003803000 */
[----:B------:R-:W-:Y:S01]  /*14640*/  F2FP.BF16.PACK_AB R134, R175, R174 ;  /* 0x000000aeaf86723e */ /* 0x000fe200000010ff */
[----:B------:R-:W-:Y:S01]  /*14650*/  IMAD.MOV.U32 R3, RZ, RZ, R167 ;  /* 0x000000ffff037224 */ /* 0x000fe200078e00a7 */
[----:B------:R-:W-:Y:S01]  /*14660*/  F2FP.BF16.PACK_AB R133, R182, R181 ;  /* 0x000000b5b685723e */ /* 0x000fe200000010ff */
[----:B------:R-:W-:Y:S01]  /*14670*/  IMAD.MOV.U32 R164, RZ, RZ, R168 ;  /* 0x000000ffffa47224 */ /* 0x000fe200078e00a8 */
[----:B------:R-:W-:Y:S01]  /*14680*/  F2FP.BF16.PACK_AB R132, R233, R183 ;  /* 0x000000b7e984723e */ /* 0x000fe200000010ff */
[----:B------:R-:W-:Y:S01]  /*14690*/  IMAD.MOV.U32 R2, RZ, RZ, R166 ;  /* 0x000000ffff027224 */ /* 0x000fe200078e00a6 */
[----:B------:R-:W-:Y:S01]  /*146a0*/  LOP3.LUT R42, R42, R36, RZ, 0xc0, !PT ;  /* 0x000000242a2a7212 */ /* 0x000fe200078ec0ff */
[--C-:B------:R-:W-:Y:S01]  /*146b0*/  HSET2.LE.AND R36, R37, R228.reuse, PT ;  /* 0x000000e425247233 */ /* 0x100fe20003803000 */
[----:B------:R-:W-:Y:S02]  /*146c0*/  F2FP.BF16.PACK_AB R37, R247, R246 ;  /* 0x000000f6f725723e */ /* 0x000fe400000010ff */
[----:B------:R-:W-:Y:S02]  /*146d0*/  LOP3.LUT R43, R43, R134, RZ, 0xc0, !PT ;  /* 0x000000862b2b7212 */ /* 0x000fe400078ec0ff */
[----:B------:R-:W-:Y:S02]  /*146e0*/  LOP3.LUT R40, R40, R133, RZ, 0xc0, !PT ;  /* 0x0000008528287212 */ /* 0x000fe400078ec0ff */
[----:B------:R-:W-:Y:S02]  /*146f0*/  LOP3.LUT R41, R41, R132, RZ, 0xc0, !PT ;  /* 0x0000008429297212 */ /* 0x000fe400078ec0ff */
[----:B------:R-:W-:Y:S01]  /*14700*/  LOP3.LUT R36, R36, R37, RZ, 0xc0, !PT ;  /* 0x0000002524247212 */ /* 0x000fe200078ec0ff */
[--C-:B------:R-:W-:Y:S01]  /*14710*/  HSET2.LE.AND R37, R145, R228.reuse, PT ;  /* 0x000000e491257233 */ /* 0x100fe20003803000 */
[----:B------:R-:W-:Y:S01]  /*14720*/  F2FP.BF16.PACK_AB R138, R248, R249 ;  /* 0x000000f9f88a723e */ /* 0x000fe200000010ff */
[----:B------:R-:W2:Y:S01]  /*14730*/  LDSM.16.MT88.4 R132, [R214+0xa800] ;  /* 0x00a80000d684783b */ /* 0x000ea20000004200 */
[----:B------:R-:W-:Y:S01]  /*14740*/  F2FP.BF16.PACK_AB R137, R250, R251 ;  /* 0x000000fbfa89723e */ /* 0x000fe200000010ff */
[-C--:B---3--:R-:W-:Y:S01]  /*14750*/  HMMA.16816.F32.BF16 R4, R40, R48.reuse, R4 ;  /* 0x000000302804723c */ /* 0x088fe20000041804 */
[----:B------:R-:W-:Y:S02]  /*14760*/  F2FP.BF16.PACK_AB R136, R252, R155 ;  /* 0x0000009bfc88723e */ /* 0x000fe400000010ff */
[----:B------:R-:W-:Y:S02]  /*14770*/  LOP3.LUT R37, R37, R138, RZ, 0xc0, !PT ;  /* 0x0000008a25257212 */ /* 0x000fe400078ec0ff */
[----:B------:R-:W-:Y:S02]  /*14780*/  LOP3.LUT R38, R38, R137, RZ, 0xc0, !PT ;  /* 0x0000008926267212 */ /* 0x000fe400078ec0ff */
[----:B------:R-:W-:Y:S02]  /*14790*/  LOP3.LUT R39, R39, R136, RZ, 0xc0, !PT ;  /* 0x0000008827277212 */ /* 0x000fe400078ec0ff */
[----:B------:R-:W-:Y:S02]  /*147a0*/  LOP3.LUT R142, R149, UR7, R142, 0x96, !PT ;  /* 0x00000007958e7c12 */ /* 0x000fe4000f8e968e */
[----:B------:R-:W-:Y:S01]  /*147b0*/  LDSM.16.MT88.4 R148, [R214+0x9c00] ;  /* 0x009c0000d694783b */ /* 0x000fe20000004200 */
[----:B------:R-:W-:Y:S02]  /*147c0*/  LOP3.LUT R146, R55, UR16, R146, 0x96, !PT ;  /* 0x0000001037927c12 */ /* 0x000fe4000f8e9692 */
[C---:B------:R-:W-:Y:S01]  /*147d0*/  HMMA.16816.F32.BF16 R8, R36.reuse, R48, R8 ;  /* 0x000000302408723c */ /* 0x040fe20000041808 */
[----:B------:R-:W-:Y:S01]  /*147e0*/  IMAD.WIDE.U32 R142, R142, -0x2daee0ad, RZ ;  /* 0xd2511f538e8e7825 */ /* 0x000fe200078e00ff */
[----:B------:R-:W-:Y:S02]  /*147f0*/  LOP3.LUT R52, R54, 0xffff, RZ, 0xc0, !PT ;  /* 0x0000ffff36347812 */ /* 0x000fe400078ec0ff */
[----:B------:R-:W-:Y:S02]  /*14800*/  SHF.R.U32.HI R53, RZ, 0x10, R54 ;  /* 0x00000010ff357819 */ /* 0x000fe40000011636 */
[----:B------:R-:W-:Y:S02]  /*14810*/  SHF.R.U32.HI R55, RZ, 0x10, R142 ;  /* 0x00000010ff377819 */ /* 0x000fe4000001168e */
[-C--:B------:R-:W-:Y:S01]  /*14820*/  HMMA.16816.F32.BF16 R12, R36, R50.reuse, R12 ;  /* 0x00000032240c723c */ /* 0x080fe2000004180c */
[----:B------:R-:W-:Y:S03]  /*14830*/  LOP3.LUT R56, R142, 0xffff, RZ, 0xc0, !PT ;  /* 0x0000ffff8e387812 */ /* 0x000fe600078ec0ff */
[----:B------:R-:W-:Y:S02]  /*14840*/  LOP3.LUT R53, R53, 0xff, RZ, 0xc0, !PT ;  /* 0x000000ff35357812 */ /* 0x000fe400078ec0ff */
[----:B------:R-:W-:Y:S02]  /*14850*/  LOP3.LUT R140, R143, UR16, R140, 0x96, !PT ;  /* 0x000000108f8c7c12 */ /* 0x000fe4000f8e968c */
[C---:B------:R-:W-:Y:S01]  /*14860*/  HMMA.16816.F32.BF16 R16, R40.reuse, R50, R16 ;  /* 0x000000322810723c */ /* 0x040fe20000041810 */
[----:B------:R-:W3:Y:S03]  /*14870*/  LDSM.16.MT88.4 R48, [R212+0xa800] ;  /* 0x00a80000d430783b */ /* 0x000ee60000004200 */
[----:B------:R-:W-:Y:S02]  /*14880*/  LOP3.LUT R60, R140, 0xff, RZ, 0xc0, !PT ;  /* 0x000000ff8c3c7812 */ /* 0x000fe400078ec0ff */
[----:B------:R-:W-:Y:S02]  /*14890*/  SHF.R.U32.HI R136, RZ, 0x18, R142 ;  /* 0x00000018ff887819 */ /* 0x000fe4000001168e */
[-C--:B-1----:R-:W-:Y:S01]  /*148a0*/  HMMA.16816.F32.BF16 R68, R40, R44.reuse, R68 ;  /* 0x0000002c2844723c */ /* 0x082fe20000041844 */
[----:B------:R-:W-:Y:S07]  /*148b0*/  LOP3.LUT R137, R142, 0xff, RZ, 0xc0, !PT ;  /* 0x000000ff8e897812 */ /* 0x000fee00078ec0ff */
[C---:B------:R-:W-:Y:S08]  /*148c0*/  HMMA.16816.F32.BF16 R72, R36.reuse, R44, R72 ;  /* 0x0000002c2448723c */ /* 0x040ff00000041848 */
[-C--:B------:R-:W-:Y:S08]  /*148d0*/  HMMA.16816.F32.BF16 R76, R36, R46.reuse, R76 ;  /* 0x0000002e244c723c */ /* 0x080ff0000004184c */
[C---:B------:R-:W-:Y:S01]  /*148e0*/  HMMA.16816.F32.BF16 R80, R40.reuse, R46, R80 ;  /* 0x0000002e2850723c */ /* 0x040fe20000041850 */
[----:B------:R-:W1:Y:S07]  /*148f0*/  LDSM.16.MT88.4 R44, [R214+0xb800] ;  /* 0x00b80000d62c783b */ /* 0x000e6e0000004200 */
[-C--:B--2---:R-:W-:Y:S08]  /*14900*/  HMMA.16816.F32.BF16 R84, R40, R132.reuse, R84 ;  /* 0x000000842854723c */ /* 0x084ff00000041854 */
[C---:B------:R-:W-:Y:S07]  /*14910*/  HMMA.16816.F32.BF16 R88, R36.reuse, R132, R88 ;  /* 0x000000842458723c */ /* 0x040fee0000041858 */
[----:B------:R-:W-:Y:S01]  /*14920*/  LOP3.LUT R132, R146, 0xff, RZ, 0xc0, !PT ;  /* 0x000000ff92847812 */ /* 0x000fe200078ec0ff */
[-C--:B------:R-:W-:Y:S01]  /*14930*/  HMMA.16816.F32.BF16 R92, R36, R134.reuse, R92 ;  /* 0x00000086245c723c */ /* 0x080fe2000004185c */
[----:B------:R-:W-:Y:S04]  /*14940*/  SHF.R.U32.HI R133, RZ, 0x10, R146 ;  /* 0x00000010ff857819 */ /* 0x000fe80000011692 */
[----:B------:R-:W-:Y:S03]  /*14950*/  LOP3.LUT R133, R133, 0xff, RZ, 0xc0, !PT ;  /* 0x000000ff85857812 */ /* 0x000fe600078ec0ff */
[C---:B------:R-:W-:Y:S07]  /*14960*/  HMMA.16816.F32.BF16 R96, R40.reuse, R134, R96 ;  /* 0x000000862860723c */ /* 0x040fee0000041860 */
[----:B------:R-:W-:Y:S01]  /*14970*/  LOP3.LUT R134, R54, 0xff, RZ, 0xc0, !PT ;  /* 0x000000ff36867812 */ /* 0x000fe200078ec0ff */
[-C--:B---3--:R-:W-:Y:S01]  /*14980*/  HMMA.16816.F32.BF16 R100, R40, R48.reuse, R100 ;  /* 0x000000302864723c */ /* 0x088fe20000041864 */
[----:B------:R-:W-:Y:S03]  /*14990*/  SHF.R.U32.HI R135, RZ, 0x18, R54 ;  /* 0x00000018ff877819 */ /* 0x000fe60000011636 */
[----:B------:R-:W-:Y:S02]  /*149a0*/  SHF.R.U32.HI R54, RZ, 0x8, R52 ;  /* 0x00000008ff367819 */ /* 0x000fe40000011634 */
[----:B------:R-:W-:Y:S02]  /*149b0*/  SHF.R.U32.HI R52, RZ, 0x8, R56 ;  /* 0x00000008ff347819 */ /* 0x000fe40000011638 */
[C---:B------:R-:W-:Y:S01]  /*149c0*/  HMMA.16816.F32.BF16 R104, R36.reuse, R48, R104 ;  /* 0x000000302468723c */ /* 0x040fe20000041868 */
[----:B------:R-:W-:Y:S03]  /*149d0*/  LDSM.16.MT88.4 R56, [R212+0xac00] ;  /* 0x00ac0000d438783b */ /* 0x000fe60000004200 */
[----:B------:R-:W-:Y:S02]  /*149e0*/  PRMT R134, R134, 0x5410, R54 ;  /* 0x0000541086867816 */ /* 0x000fe40000000036 */
[----:B------:R-:W-:Y:S02]  /*149f0*/  PRMT R135, R53, 0x5410, R135 ;  /* 0x0000541035877816 */ /* 0x000fe40000000087 */
[-C--:B------:R-:W-:Y:S01]  /*14a00*/  HMMA.16816.F32.BF16 R32, R36, R50.reuse, R32 ;  /* 0x000000322420723c */ /* 0x080fe20000041820 */
[----:B------:R-:W-:Y:S03]  /*14a10*/  PRMT R137, R137, 0x5410, R52 ;  /* 0x0000541089897816 */ /* 0x000fe60000000034 */
[----:B------:R-:W-:Y:S01]  /*14a20*/  SHF.R.U32.HI R52, RZ, 0x10, R140 ;  /* 0x00000010ff347819 */ /* 0x000fe2000001168c */
[--C-:B------:R-:W-:Y:S02]  /*14a30*/  HSET2.LE.AND R134, R134, R228.reuse, PT ;  /* 0x000000e486867233 */ /* 0x100fe40003803000 */
[--C-:B------:R-:W-:Y:S01]  /*14a40*/  HSET2.LE.AND R135, R135, R228.reuse, PT ;  /* 0x000000e487877233 */ /* 0x100fe20003803000 */
[C---:B------:R-:W-:Y:S01]  /*14a50*/  HMMA.16816.F32.BF16 R108, R40.reuse, R50, R108 ;  /* 0x00000032286c723c */ /* 0x040fe2000004186c */
[----:B------:R-:W2:Y:S03]  /*14a60*/  LDSM.16.MT88.4 R48, [R212+0xb800] ;  /* 0x00b80000d430783b */ /* 0x000ea60000004200 */
[----:B------:R-:W-:Y:S04]  /*14a70*/  LOP3.LUT R52, R52, 0xff, RZ, 0xc0, !PT ;  /* 0x000000ff34347812 */ /* 0x000fe800078ec0ff */
[-C--:B-1----:R-:W-:Y:S08]  /*14a80*/  HMMA.16816.F32.BF16 R112, R40, R44.reuse, R112 ;  /* 0x0000002c2870723c */ /* 0x082ff00000041870 */
[C---:B------:R-:W-:Y:S07]  /*14a90*/  HMMA.16816.F32.BF16 R20, R36.reuse, R44, R20 ;  /* 0x0000002c2414723c */ /* 0x040fee0000041814 */
[----:B------:R-:W-:Y:S01]  /*14aa0*/  LOP3.LUT R44, R55, 0xff, RZ, 0xc0, !PT ;  /* 0x000000ff372c7812 */ /* 0x000fe200078ec0ff */
[-C--:B------:R-:W-:Y:S01]  /*14ab0*/  HMMA.16816.F32.BF16 R116, R36, R46.reuse, R116 ;  /* 0x0000002e2474723c */ /* 0x080fe20000041874 */
[----:B------:R-:W-:Y:S03]  /*14ac0*/  LOP3.LUT R45, R146, 0xffff, RZ, 0xc0, !PT ;  /* 0x0000ffff922d7812 */ /* 0x000fe600078ec0ff */
[----:B------:R-:W-:Y:S02]  /*14ad0*/  PRMT R136, R44, 0x5410, R136 ;  /* 0x000054102c887816 */ /* 0x000fe40000000088 */
[----:B------:R-:W-:Y:S02]  /*14ae0*/  SHF.R.U32.HI R45, RZ, 0x8, R45 ;  /* 0x00000008ff2d7819 */ /* 0x000fe4000001162d */
[C---:B------:R-:W-:Y:S01]  /*14af0*/  HMMA.16816.F32.BF16 R120, R40.reuse, R46, R120 ;  /* 0x0000002e2878723c */ /* 0x040fe20000041878 */
[----:B------:R-:W-:Y:S03]  /*14b00*/  LOP3.LUT R44, R140, 0xffff, RZ, 0xc0, !PT ;  /* 0x0000ffff8c2c7812 */ /* 0x000fe600078ec0ff */
[----:B------:R-:W-:Y:S02]  /*14b10*/  PRMT R132, R132, 0x5410, R45 ;  /* 0x0000541084847816 */ /* 0x000fe4000000002d */
[----:B------:R-:W-:Y:S02]  /*14b20*/  SHF.R.U32.HI R44, RZ, 0x8, R44 ;  /* 0x00000008ff2c7819 */ /* 0x000fe4000001162c */
[----:B------:R-:W-:Y:S01]  /*14b30*/  SHF.R.U32.HI R140, RZ, 0x18, R140 ;  /* 0x00000018ff8c7819 */ /* 0x000fe2000001168c */
[-C--:B--2---:R-:W-:Y:S03]  /*14b40*/  HMMA.16816.F32.BF16 R28, R40, R48.reuse, R28 ;  /* 0x00000030281c723c */ /* 0x084fe6000004181c */
[----:B------:R-:W-:Y:S01]  /*14b50*/  PRMT R60, R60, 0x5410, R44 ;  /* 0x000054103c3c7816 */ /* 0x000fe2000000002c */
[--C-:B------:R-:W-:Y:S01]  /*14b60*/  HSET2.LE.AND R132, R132, R228.reuse, PT ;  /* 0x000000e484847233 */ /* 0x100fe20003803000 */
[----:B------:R-:W1:Y:S01]  /*14b70*/  LDSM.16.MT88.4 R44, [R212+0x9c00] ;  /* 0x009c0000d42c783b */ /* 0x000e620000004200 */
[----:B------:R-:W-:Y:S02]  /*14b80*/  SHF.R.U32.HI R146, RZ, 0x18, R146 ;  /* 0x00000018ff927819 */ /* 0x000fe40000011692 */
[C---:B------:R-:W-:Y:S04]  /*14b90*/  HMMA.16816.F32.BF16 R124, R36.reuse, R48, R124 ;  /* 0x00000030247c723c */ /* 0x040fe8000004187c */
[----:B------:R-:W-:Y:S03]  /*14ba0*/  PRMT R133, R133, 0x5410, R146 ;  /* 0x0000541085857816 */ /* 0x000fe60000000092 */
[----:B------:R-:W-:Y:S01]  /*14bb0*/  PRMT R49, R52, 0x5410, R140 ;  /* 0x0000541034317816 */ /* 0x000fe2000000008c */
[-C--:B------:R-:W-:Y:S01]  /*14bc0*/  HMMA.16816.F32.BF16 R128, R36, R50.reuse, R128 ;  /* 0x000000322480723c */ /* 0x080fe20000041880 */
[----:B------:R-:W2:Y:S03]  /*14bd0*/  LDSM.16.MT88.4 R52, [R214+0xac00] ;  /* 0x00ac0000d634783b */ /* 0x000ea60000004200 */
[----:B------:R-:W-:Y:S01]  /*14be0*/  F2FP.BF16.PACK_AB R48, R65, R64 ;  /* 0x000000404130723e */ /* 0x000fe200000010ff */
[--C-:B------:R-:W-:Y:S02]  /*14bf0*/  HSET2.LE.AND R133, R133, R228.reuse, PT ;  /* 0x000000e485857233 */ /* 0x100fe40003803000 */
[--C-:B------:R-:W-:Y:S01]  /*14c00*/  HSET2.LE.AND R36, R60, R228.reuse, PT ;  /* 0x000000e43c247233 */ /* 0x100fe20003803000 */
[----:B------:R-:W-:Y:S01]  /*14c10*/  HMMA.16816.F32.BF16 R24, R40, R50, R24 ;  /* 0x000000322818723c */ /* 0x000fe20000041818 */
[----:B------:R-:W-:Y:S01]  /*14c20*/  F2FP.BF16.PACK_AB R37, R163, R161 ;  /* 0x000000a1a325723e */ /* 0x000fe200000010ff */
[----:B------:R-:W3:Y:S02]  /*14c30*/  LDSM.16.MT88.4 R60, [R214+0xbc00] ;  /* 0x00bc0000d63c783b */ /* 0x000ee40000004200 */
[----:B------:R-:W-:Y:S02]  /*14c40*/  LOP3.LUT R134, R134, R48, RZ, 0xc0, !PT ;  /* 0x0000003086867212 */ /* 0x000fe400078ec0ff */
[----:B------:R-:W-:Y:S01]  /*14c50*/  F2FP.BF16.PACK_AB R48, R67, R66 ;  /* 0x000000424330723e */ /* 0x000fe200000010ff */
[----:B------:R-:W-:Y:S01]  /*14c60*/  IMAD.MOV.U32 R50, RZ, RZ, R157 ;  /* 0x000000ffff327224 */ /* 0x000fe200078e009d */
[----:B------:R-:W-:Y:S01]  /*14c70*/  F2FP.BF16.PACK_AB R39, R200, R158 ;  /* 0x0000009ec827723e */ /* 0x000fe200000010ff */
[----:B------:R-:W-:Y:S03]  /*14c80*/  IMAD.MOV.U32 R51, RZ, RZ, R162 ;  /* 0x000000ffff337224 */ /* 0x000fe600078e00a2 */
[----:B------:R-:W-:Y:S01]  /*14c90*/  F2FP.BF16.PACK_AB R38, R199, R159 ;  /* 0x0000009fc726723e */ /* 0x000fe200000010ff */
[----:B------:R-:W-:Y:S01]  /*14ca0*/  IMAD.MOV.U32 R43, RZ, RZ, R163 ;  /* 0x000000ffff2b7224 */ /* 0x000fe200078e00a3 */
[----:B------:R-:W-:Y:S01]  /*14cb0*/  LOP3.LUT R36, R36, R37, RZ, 0xc0, !PT ;  /* 0x0000002524247212 */ /* 0x000fe200078ec0ff */
[--C-:B------:R-:W-:Y:S01]  /*14cc0*/  HSET2.LE.AND R37, R49, R228.reuse, PT ;  /* 0x000000e431257233 */ /* 0x100fe20003803000 */
[----:B------:R-:W-:Y:S01]  /*14cd0*/  IMAD.MOV.U32 R49, RZ, RZ, R160 ;  /* 0x000000ffff317224 */ /* 0x000fe200078e00a0 */
[----:B------:R-:W-:Y:S01]  /*14ce0*/  LOP3.LUT R135, R135, R48, RZ, 0xc0, !PT ;  /* 0x0000003087877212 */ /* 0x000fe200078ec0ff */
[----:B------:R-:W-:Y:S01]  /*14cf0*/  IMAD.MOV.U32 R48, RZ, RZ, R156 ;  /* 0x000000ffff307224 */ /* 0x000fe200078e009c */
[----:B------:R-:W-:Y:S01]  /*14d00*/  LOP3.LUT R132, R132, R39, RZ, 0xc0, !PT ;  /* 0x0000002784847212 */ /* 0x000fe200078ec0ff */
[--C-:B------:R-:W-:Y:S01]  /*14d10*/  HSET2.LE.AND R39, R136, R228.reuse, PT ;  /* 0x000000e488277233 */ /* 0x100fe20003803000 */
[----:B------:R-:W-:Y:S01]  /*14d20*/  LOP3.LUT R133, R133, R38, RZ, 0xc0, !PT ;  /* 0x0000002685857212 */ /* 0x000fe200078ec0ff */
[----:B------:R-:W-:Y:S01]  /*14d30*/  HSET2.LE.AND R38, R137, R228, PT ;  /* 0x000000e489267233 */ /* 0x000fe20003803000 */
[----:B------:R-:W-:Y:S02]  /*14d40*/  F2FP.BF16.PACK_AB R42, R50, R49 ;  /* 0x00000031322a723e */ /* 0x000fe400000010ff */
[----:B------:R-:W-:Y:S02]  /*14d50*/  F2FP.BF16.PACK_AB R41, R198, R51 ;  /* 0x00000033c629723e */ /* 0x000fe400000010ff */
[----:B----4-:R-:W-:Y:S02]  /*14d60*/  F2FP.BF16.PACK_AB R40, R197, R48 ;  /* 0x00000030c528723e */ /* 0x010fe400000010ff */
[----:B------:R-:W-:Y:S01]  /*14d70*/  LOP3.LUT R37, R37, R42, RZ, 0xc0, !PT ;  /* 0x0000002a25257212 */ /* 0x000fe200078ec0ff */
[----:B------:R-:W-:Y:S01]  /*14d80*/  IMAD.MOV.U32 R42, RZ, RZ, R161 ;  /* 0x000000ffff2a7224 */ /* 0x000fe200078e00a1 */
[----:B------:R-:W-:Y:S01]  /*14d90*/  LOP3.LUT R38, R38, R41, RZ, 0xc0, !PT ;  /* 0x0000002926267212 */ /* 0x000fe200078ec0ff */
[-C--:B------:R-:W-:Y:S01]  /*14da0*/  HMMA.16816.F32.BF16 R160, R132, R148.reuse, R4 ;  /* 0x0000009484a0723c */ /* 0x080fe20000041804 */
[----:B------:R-:W-:Y:S01]  /*14db0*/  LOP3.LUT R39, R39, R40, RZ, 0xc0, !PT ;  /* 0x0000002827277212 */ /* 0x000fe200078ec0ff */
[----:B------:R-:W-:Y:S01]  /*14dc0*/  IMAD.MOV.U32 R41, RZ, RZ, R159 ;  /* 0x000000ffff297224 */ /* 0x000fe200078e009f */
[----:B------:R-:W4:Y:S01]  /*14dd0*/  LDSM.16.MT88.4 R4, [R212+0xbc00] ;  /* 0x00bc0000d404783b */ /* 0x000f220000004200 */
[----:B------:R-:W-:Y:S02]  /*14de0*/  IMAD.MOV.U32 R40, RZ, RZ, R158 ;  /* 0x000000ffff287224 */ /* 0x000fe400078e009e */
[----:B------:R-:W-:Y:S02]  /*14df0*/  FADD.FTZ R187, R41, R187 ;  /* 0x000000bb29bb7221 */ /* 0x000fe40000010000 */
[C---:B------:R-:W-:Y:S01]  /*14e00*/  HMMA.16816.F32.BF16 R156, R36.reuse, R148, R8 ;  /* 0x00000094249c723c */ /* 0x040fe20000041808 */
[----:B------:R-:W-:Y:S03]  /*14e10*/  FADD.FTZ R185, R40, R185 ;  /* 0x000000b928b97221 */ /* 0x000fe60000010000 */
[----:B------:R-:W-:Y:S02]  /*14e20*/  FADD.FTZ R189, R42, R189 ;  /* 0x000000bd2abd7221 */ /* 0x000fe40000010000 */
[----:B------:R-:W-:Y:S02]  /*14e30*/  FADD.FTZ R185, R200, R185 ;  /* 0x000000b9c8b97221 */ /* 0x000fe40000010000 */
[----:B------:R-:W-:Y:S02]  /*14e40*/  IMAD.MOV.U32 R11, RZ, RZ, R155 ;  /* 0x000000ffff0b7224 */ /* 0x000fe400078e009b */
[-C--:B------:R-:W-:Y:S02]  /*14e50*/  HMMA.16816.F32.BF16 R152, R36, R150.reuse, R12 ;  /* 0x000000962498723c */ /* 0x080fe4000004180c */
[----:B------:R-:W-:Y:S02]  /*14e60*/  FADD.FTZ R191, R11, R191 ;  /* 0x000000bf0bbf7221 */ /* 0x000fe40000010000 */
[----:B------:R-:W-:Y:S02]  /*14e70*/  FADD.FTZ R187, R199, R187 ;  /* 0x000000bbc7bb7221 */ /* 0x000fe40000010000 */
[----:B------:R-:W-:Y:S02]  /*14e80*/  FADD.FTZ R191, R252, R191 ;  /* 0x000000bffcbf7221 */ /* 0x000fe40000010000 */
[C---:B------:R-:W-:Y:S01]  /*14e90*/  HMMA.16816.F32.BF16 R148, R132.reuse, R150, R16 ;  /* 0x000000968494723c */ /* 0x040fe20000041810 */
[----:B------:R-:W-:Y:S03]  /*14ea0*/  FADD.FTZ R189, R43, R189 ;  /* 0x000000bd2bbd7221 */ /* 0x000fe60000010000 */
[----:B------:R-:W-:Y:S02]  /*14eb0*/  FADD.FTZ R191, R49, R191 ;  /* 0x000000bf31bf7221 */ /* 0x000fe40000010000 */
[----:B------:R-:W-:Y:S02]  /*14ec0*/  FADD.FTZ R185, R64, R185 ;  /* 0x000000b940b97221 */ /* 0x000fe40000010000 */
[-C--:B-1----:R-:W-:Y:S01]  /*14ed0*/  HMMA.16816.F32.BF16 R68, R132, R44.reuse, R68 ;  /* 0x0000002c8444723c */ /* 0x082fe20000041844 */
[----:B------:R-:W-:Y:S03]  /*14ee0*/  FADD.FTZ R191, R50, R191 ;  /* 0x000000bf32bf7221 */ /* 0x000fe60000010000 */
[----:B------:R-:W-:Y:S02]  /*14ef0*/  FADD.FTZ R187, R66, R187 ;  /* 0x000000bb42bb7221 */ /* 0x000fe40000010000 */
[----:B------:R-:W-:Y:S02]  /*14f00*/  FADD.FTZ R189, R51, R189 ;  /* 0x000000bd33bd7221 */ /* 0x000fe40000010000 */
[C---:B------:R-:W-:Y:S01]  /*14f10*/  HMMA.16816.F32.BF16 R72, R36.reuse, R44, R72 ;  /* 0x0000002c2448723c */ /* 0x040fe20000041848 */
[----:B------:R-:W-:Y:S03]  /*14f20*/  FADD.FTZ R191, R48, R191 ;  /* 0x000000bf30bf7221 */ /* 0x000fe60000010000 */
[----:B------:R-:W-:Y:S02]  /*14f30*/  FADD.FTZ R232, R65, R185 ;  /* 0x000000b941e87221 */ /* 0x000fe40000010000 */
[----:B------:R-:W-:Y:S02]  /*14f40*/  FADD.FTZ R231, R67, R187 ;  /* 0x000000bb43e77221 */ /* 0x000fe40000010000 */
[-C--:B------:R-:W-:Y:S01]  /*14f50*/  HMMA.16816.F32.BF16 R76, R36, R46.reuse, R76 ;  /* 0x0000002e244c723c */ /* 0x080fe2000004184c */
[----:B------:R-:W-:Y:S03]  /*14f60*/  FADD.FTZ R230, R198, R189 ;  /* 0x000000bdc6e67221 */ /* 0x000fe60000010000 */
[----:B------:R-:W-:Y:S04]  /*14f70*/  FADD.FTZ R229, R197, R191 ;  /* 0x000000bfc5e57221 */ /* 0x000fe80000010000 */
[C---:B------:R-:W-:Y:S08]  /*14f80*/  HMMA.16816.F32.BF16 R80, R132.reuse, R46, R80 ;  /* 0x0000002e8450723c */ /* 0x040ff00000041850 */
        /* <DEDUP_REMOVED lines=8> */
[-C--:B---3--:R-:W-:Y:S08]  /*15010*/  HMMA.16816.F32.BF16 R112, R132, R60.reuse, R112 ;  /* 0x0000003c8470723c */ /* 0x088ff00000041870 */
        /* <DEDUP_REMOVED lines=8> */
.L_x_288:
        /* <DEDUP_REMOVED lines=9> */
[----:B------:R-:W-:Y:S01]  /*15130*/  ULDC.U8 UR9, c[0x0][0x328] ;  /* 0x0000ca0000097ab9 */ /* 0x000fe20000000000 */
[----:B------:R-:W4:Y:S01]  /*15140*/  S2UR UR10, SR_CTAID.Z ;  /* 0x00000000000a79c3 */ /* 0x000f220000002700 */
[----:B------:R-:W-:Y:S01]  /*15150*/  UISETP.NE.AND UP3, UPT, UR9, URZ, UPT ;  /* 0x0000003f0900728c */ /* 0x000fe2000bf65270 */
[----:B------:R-:W4:Y:S01]  /*15160*/  SHFL.BFLY PT, R3, R229, 0x2, 0x1f ;  /* 0x0c401f00e5037f89 */ /* 0x000f2200000e0000 */
[----:B------:R-:W-:-:S03]  /*15170*/  ULDC UR8, c[0x0][0x214] ;  /* 0x0000850000087ab9 */ /* 0x000fc60000000800 */
[----:B------:R-:W4:Y:S01]  /*15180*/  S2R R9, SR_TID.X ;  /* 0x0000000000097919 */ /* 0x000f220000002100 */
[----:B------:R-:W-:-:S04]  /*15190*/  @UP0 UIMAD.WIDE.U32 UR12, UR25, UR4, URZ ;  /* 0x00000004190c02a5 */ /* 0x000fc8000f8e003f */
[----:B------:R-:W-:Y:S01]  /*151a0*/  @UP0 UIMAD UR7, UR25, UR5, UR13 ;  /* 0x00000005190702a4 */ /* 0x000fe2000f8e020d */
[----:B-1----:R-:W-:Y:S02]  /*151b0*/  FADD.FTZ R0, R0, R232 ;  /* 0x000000e800007221 */ /* 0x002fe40000010000 */
[----:B------:R-:W-:Y:S02]  /*151c0*/  ULDC.64 UR4, c[0x0][0x1e0] ;  /* 0x0000780000047ab9 */ /* 0x000fe40000000a00 */
[----:B--2---:R-:W-:Y:S01]  /*151d0*/  @!UP0 USHF.R.S32.HI UR11, URZ, 0x1f, UR6 ;  /* 0x0000001f3f0b8899 */ /* 0x004fe20008011406 */
[----:B---3--:R-:W-:Y:S01]  /*151e0*/  FADD.FTZ R231, R2, R231 ;  /* 0x000000e702e77221 */ /* 0x008fe20000010000 */
[----:B------:R-:W1:Y:S01]  /*151f0*/  SHFL.BFLY PT, R5, R0, 0x1, 0x1f ;  /* 0x0c201f0000057f89 */ /* 0x000e6200000e0000 */
[----:B------:R-:W-:Y:S01]  /*15200*/  @!UP0 UIMAD.WIDE.U32 UR20, UR6, UR4, URZ ;  /* 0x00000004061482a5 */ /* 0x000fe2000f8e003f */
[----:B----4-:R-:W-:Y:S02]  /*15210*/  FADD.FTZ R230, R4, R230 ;  /* 0x000000e604e67221 */ /* 0x010fe40000010000 */
[----:B------:R-:W2:Y:S01]  /*15220*/  SHFL.BFLY PT, R2, R231, 0x1, 0x1f ;  /* 0x0c201f00e7027f89 */ /* 0x000ea200000e0000 */
[----:B------:R-:W-:Y:S01]  /*15230*/  MOV R4, 0x3f800000 ;  /* 0x3f80000000047802 */ /* 0x000fe20000000f00 */
[----:B------:R-:W-:Y:S01]  /*15240*/  @!UP0 UIMAD UR11, UR11, UR4, URZ ;  /* 0x000000040b0b82a4 */ /* 0x000fe2000f8e023f */
[----:B------:R-:W-:Y:S01]  /*15250*/  FADD.FTZ R229, R3, R229 ;  /* 0x000000e503e57221 */ /* 0x000fe20000010000 */
[----:B------:R-:W3:Y:S01]  /*15260*/  SHFL.BFLY PT, R6, R230, 0x1, 0x1f ;  /* 0x0c201f00e6067f89 */ /* 0x000ee200000e0000 */
[----:B------:R-:W-:Y:S01]  /*15270*/  MOV R3, 0x3f800000 ;  /* 0x3f80000000037802 */ /* 0x000fe20000000f00 */
[----:B------:R-:W-:Y:S01]  /*15280*/  ULDC.U8 UR4, c[0x0][0x329] ;  /* 0x0000ca4000047ab9 */ /* 0x000fe20000000000 */
[----:B------:R-:W-:Y:S01]  /*15290*/  SHF.R.S32.HI R10, RZ, 0x1f, R9 ;  /* 0x0000001fff0a7819 */ /* 0x000fe20000011409 */
[----:B------:R-:W-:-:S02]  /*152a0*/  UISETP.NE.AND UP2, UPT, UR4, URZ, UPT ;  /* 0x0000003f0400728c */ /* 0x000fc4000bf45270 */
[----:B------:R-:W-:Y:S01]  /*152b0*/  UISETP.EQ.AND UP3, UPT, UR4, URZ, UP3 ;  /* 0x0000003f0400728c */ /* 0x000fe20009f62270 */
[CC--:B------:R-:W-:Y:S01]  /*152c0*/  LEA.HI R11, R10.reuse, R9.reuse, RZ, 0x2 ;  /* 0x000000090a0b7211 */ /* 0x0c0fe200078f10ff */
[----:B------:R-:W-:Y:S01]  /*152d0*/  @!UP0 UIMAD UR11, UR6, UR5, UR11 ;  /* 0x00000005060b82a4 */ /* 0x000fe2000f8e020b */
[----:B------:R-:W-:Y:S01]  /*152e0*/  LEA.HI R10, R10, R9, RZ, 0x5 ;  /* 0x000000090a0a7211 */ /* 0x000fe200078f28ff */
[----:B------:R-:W-:Y:S01]  /*152f0*/  ULDC UR4, c[0x0][0x1c0] ;  /* 0x0000700000047ab9 */ /* 0x000fe20000000800 */
[----:B------:R-:W-:Y:S01]  /*15300*/  SHF.R.S32.HI R12, RZ, 0x2, R11 ;  /* 0x00000002ff0c7819 */ /* 0x000fe2000001140b */
[----:B------:R-:W-:Y:S01]  /*15310*/  ULDC UR5, c[0x0][0x234] ;  /* 0x00008d0000057ab9 */ /* 0x000fe20000000800 */
[----:B------:R-:W-:Y:S01]  /*15320*/  LOP3.LUT R15, R11, 0xfffffffc, RZ, 0xc0, !PT ;  /* 0xfffffffc0b0f7812 */ /* 0x000fe200078ec0ff */
[----:B------:R-:W-:Y:S01]  /*15330*/  @!UP0 UIADD3 UR7, UR21, UR11, URZ ;  /* 0x0000000b15078290 */ /* 0x000fe2000fffe03f */
[----:B------:R-:W-:Y:S01]  /*15340*/  SHF.R.S32.HI R13, RZ, 0x1f, R12 ;  /* 0x0000001fff0d7819 */ /* 0x000fe2000001140c */
[----:B-1----:R-:W-:Y:S01]  /*15350*/  FADD.FTZ R0, R0, R5 ;  /* 0x0000000500007221 */ /* 0x002fe20000010000 */
[----:B------:R-:W-:Y:S01]  /*15360*/  SHF.R.S32.HI R11, RZ, 0x5, R10 ;  /* 0x00000005ff0b7819 */ /* 0x000fe2000001140a */
[----:B------:R-:W1:Y:S01]  /*15370*/  SHFL.BFLY PT, R5, R229, 0x1, 0x1f ;  /* 0x0c201f00e5057f89 */ /* 0x000e6200000e0000 */
[----:B------:R-:W-:Y:S01]  /*15380*/  LEA.HI R13, R13, R12, RZ, 0x3 ;  /* 0x0000000c0d0d7211 */ /* 0x000fe200078f18ff */
[----:B--2---:R-:W-:Y:S01]  /*15390*/  FADD.FTZ R2, R231, R2 ;  /* 0x00000002e7027221 */ /* 0x004fe20000010000 */
[----:B------:R-:W-:Y:S01]  /*153a0*/  FSETP.NE.FTZ.AND P5, PT, R0, RZ, PT ;  /* 0x000000ff0000720b */ /* 0x000fe20003fb5000 */
[----:B------:R-:W-:Y:S01]  /*153b0*/  @!UP2 UISETP.NE.AND UP1, UPT, UR9, URZ, UPT ;  /* 0x0000003f0900a28c */ /* 0x000fe2000bf25270 */
[----:B------:R-:W-:Y:S01]  /*153c0*/  LOP3.LUT R13, R13, 0xfffffff8, RZ, 0xc0, !PT ;  /* 0xfffffff80d0d7812 */ /* 0x000fe200078ec0ff */
[----:B---3--:R-:W-:Y:S01]  /*153d0*/  FADD.FTZ R6, R230, R6 ;  /* 0x00000006e6067221 */ /* 0x008fe20000010000 */
[----:B------:R-:W-:Y:S01]  /*153e0*/  FSETP.NE.FTZ.AND P4, PT, R2, RZ, PT ;  /* 0x000000ff0200720b */ /* 0x000fe20003f95000 */
[----:B------:R-:W2:Y:S01]  /*153f0*/  S2UR UR9, SR_CTAID.X ;  /* 0x00000000000979c3 */ /* 0x000ea20000002500 */
[----:B------:R-:W-:Y:S01]  /*15400*/  IADD3 R13, R12, -R13, RZ ;  /* 0x8000000d0c0d7210 */ /* 0x000fe20007ffe0ff */
[----:B------:R-:W-:Y:S01]  /*15410*/  @UP2 ULDC UR14, c[0x0][0x210] ;  /* 0x00008400000e2ab9 */ /* 0x000fe20000000800 */
[----:B------:R-:W-:Y:S01]  /*15420*/  FSETP.NE.FTZ.AND P3, PT, R6, RZ, PT ;  /* 0x000000ff0600720b */ /* 0x000fe20003f75000 */
[----:B------:R-:W-:Y:S01]  /*15430*/  @UP2 UIMAD UR14, UR14, UR8, URZ ;  /* 0x000000080e0e22a4 */ /* 0x000fe2000f8e023f */
[----:B------:R-:W-:Y:S01]  /*15440*/  LEA.HI R14, R13, R13, RZ, 0x1 ;  /* 0x0000000d0d0e7211 */ /* 0x000fe200078f08ff */
[----:B------:R-:W-:Y:S01]  /*15450*/  @!UP2 USEL UR14, UR8, UR5, !UP1 ;  /* 0x00000005080ea287 */ /* 0x000fe2000c800000 */
[----:B------:R-:W-:Y:S01]  /*15460*/  IADD3 R15, -R15, R9, RZ ;  /* 0x000000090f0f7210 */ /* 0x000fe20007ffe1ff */
[----:B------:R-:W3:Y:S01]  /*15470*/  @P5 MUFU.RCP R3, R0 ;  /* 0x0000000000035308 */ /* 0x000ee20000001000 */
[----:B------:R-:W-:Y:S01]  /*15480*/  SHF.R.S32.HI R16, RZ, 0x1, R14 ;  /* 0x00000001ff107819 */ /* 0x000fe2000001140e */
[----:B------:R-:W-:Y:S01]  /*15490*/  @UP2 UMOV UR13, 0x1 ;  /* 0x00000001000d2882 */ /* 0x000fe20000000000 */
[----:B------:R-:W-:Y:S01]  /*154a0*/  LOP3.LUT R14, R14, 0x3fffffe, RZ, 0xc0, !PT ;  /* 0x03fffffe0e0e7812 */ /* 0x000fe200078ec0ff */
[----:B------:R-:W-:Y:S01]  /*154b0*/  @!UP2 UIMAD UR13, UR14, UR4, URZ ;  /* 0x000000040e0da2a4 */ /* 0x000fe2000f8e023f */
[C---:B------:R-:W-:Y:S01]  /*154c0*/  SHF.L.U32 R17, R16.reuse, 0x6, RZ ;  /* 0x0000000610117819 */ /* 0x040fe200000006ff */
[----:B------:R-:W-:Y:S01]  /*154d0*/  @UP3 UIMAD UR16, UR6, UR8, URZ ;  /* 0x00000008061032a4 */ /* 0x000fe2000f8e023f */
[----:B------:R-:W-:Y:S01]  /*154e0*/  IADD3 R14, R13, -R14, RZ ;  /* 0x8000000e0d0e7210 */ /* 0x000fe20007ffe0ff */
[----:B-1----:R-:W-:Y:S01]  /*154f0*/  FADD.FTZ R5, R229, R5 ;  /* 0x00000005e5057221 */ /* 0x002fe20000010000 */
[----:B------:R-:W1:Y:S01]  /*15500*/  @P4 MUFU.RCP R4, R2 ;  /* 0x0000000200044308 */ /* 0x000e620000001000 */
[----:B------:R-:W-:Y:S01]  /*15510*/  LEA R15, R11, R15, 0x8 ;  /* 0x0000000f0b0f7211 */ /* 0x000fe200078e40ff */
[----:B------:R-:W-:Y:S01]  /*15520*/  @UP2 ULDC UR15, c[0x0][0x210] ;  /* 0x00008400000f2ab9 */ /* 0x000fe20000000800 */
[----:B------:R-:W-:Y:S01]  /*15530*/  LOP3.LUT R17, R17, 0xc0, RZ, 0xc0, !PT ;  /* 0x000000c011117812 */ /* 0x000fe200078ec0ff */
[----:B------:R-:W-:Y:S01]  /*15540*/  UIMAD UR5, UR6, UR13, URZ ;  /* 0x0000000d060572a4 */ /* 0x000fe2000f8e023f */
[----:B------:R-:W-:Y:S01]  /*15550*/  FSETP.NE.FTZ.AND P2, PT, R5, RZ, PT ;  /* 0x000000ff0500720b */ /* 0x000fe20003f55000 */
[----:B------:R-:W-:Y:S01]  /*15560*/  @!UP2 UMOV UR15, 0x1 ;  /* 0x00000001000fa882 */ /* 0x000fe20000000000 */
[----:B------:R-:W-:Y:S01]  /*15570*/  LOP3.LUT R13, R16, 0x1, RZ, 0xc0, !PT ;  /* 0x00000001100d7812 */ /* 0x000fe200078ec0ff */
[----:B------:R-:W4:Y:S01]  /*15580*/  @P3 MUFU.RCP R7, R6 ;  /* 0x0000000600073308 */ /* 0x000f220000001000 */
[----:B------:R-:W-:Y:S01]  /*15590*/  LEA R14, R14, R15, 0x4 ;  /* 0x0000000f0e0e7211 */ /* 0x000fe200078e20ff */
[----:B---3--:R-:W-:Y:S01]  /*155a0*/  FMUL.FTZ R3, R3, c[0x0][0x2dc] ;  /* 0x0000b70003037a20 */ /* 0x008fe20000410000 */
[----:B------:R-:W-:Y:S01]  /*155b0*/  LEA.HI R17, R17, R17, RZ, 0x1d ;  /* 0x0000001111117211 */ /* 0x000fe200078fe8ff */
[----:B------:R-:W-:Y:S01]  /*155c0*/  @UP3 USEL UR16, UR16, UR25, !UP0 ;  /* 0x0000001910103287 */ /* 0x000fe2000c000000 */
[----:B------:R-:W-:Y:S01]  /*155d0*/  ISETP.NE.U32.AND P1, PT, R13, 0x1, PT ;  /* 0x000000010d00780c */ /* 0x000fe20003f25070 */
[C---:B------:R-:W-:Y:S01]  /*155e0*/  FMUL.FTZ R160, R3.reuse, R160 ;  /* 0x000000a003a07220 */ /* 0x040fe20000410000 */
[----:B------:R-:W-:Y:S01]  /*155f0*/  LEA R14, R14, R17, 0x1 ;  /* 0x000000110e0e7211 */ /* 0x000fe200078e08ff */
[----:B-1----:R-:W-:Y:S01]  /*15600*/  FMUL.FTZ R4, R4, c[0x0][0x2dc] ;  /* 0x0000b70004047a20 */ /* 0x002fe20000410000 */
[----:B------:R-:W-:Y:S01]  /*15610*/  LOP3.LUT P0, RZ, R16, 0x2, RZ, 0xc0, !PT ;  /* 0x0000000210ff7812 */ /* 0x000fe2000780c0ff */
[----:B------:R-:W1:Y:S01]  /*15620*/  @P2 MUFU.RCP R8, R5 ;  /* 0x0000000500082308 */ /* 0x000e620000001000 */
[----:B------:R-:W-:Y:S01]  /*15630*/  FMUL.FTZ R161, R3, R161 ;  /* 0x000000a103a17220 */ /* 0x000fe20000410000 */
[----:B------:R-:W-:Y:S01]  /*15640*/  SHF.L.U32 R14, R14, 0x1, RZ ;  /* 0x000000010e0e7819 */ /* 0x000fe200000006ff */
[C---:B------:R-:W-:Y:S01]  /*15650*/  FMUL.FTZ R162, R4.reuse, R162 ;  /* 0x000000a204a27220 */ /* 0x040fe20000410000 */
[----:B------:R-:W-:Y:S01]  /*15660*/  MOV R13, 0x20 ;  /* 0x00000020000d7802 */ /* 0x000fe20000000f00 */
[C---:B------:R-:W-:Y:S01]  /*15670*/  FMUL.FTZ R163, R4.reuse, R163 ;  /* 0x000000a304a37220 */ /* 0x040fe20000410000 */
[----:B------:R-:W-:Y:S01]  /*15680*/  F2FP.BF16.PACK_AB R160, R161, R160 ;  /* 0x000000a0a1a0723e */ /* 0x000fe200000010ff */
[C---:B------:R-:W-:Y:S01]  /*15690*/  FMUL.FTZ R150, R4.reuse, R150 ;  /* 0x0000009604967220 */ /* 0x040fe20000410000 */
[----:B------:R-:W-:Y:S01]  /*156a0*/  SEL R13, R13, 0xffffffe0, !P0 ;  /* 0xffffffe00d0d7807 */ /* 0x000fe20004000000 */
[C---:B------:R-:W-:Y:S01]  /*156b0*/  FMUL.FTZ R151, R4.reuse, R151 ;  /* 0x0000009704977220 */ /* 0x040fe20000410000 */
[----:B------:R-:W-:Y:S01]  /*156c0*/  F2FP.BF16.PACK_AB R162, R163, R162 ;  /* 0x000000a2a3a2723e */ /* 0x000fe200000010ff */
[----:B------:R-:W-:Y:S01]  /*156d0*/  FMUL.FTZ R70, R4, R70 ;  /* 0x0000004604467220 */ /* 0x000fe20000410000 */
[----:B------:R-:W-:Y:S01]  /*156e0*/  IADD3 R15, R14, R13, RZ ;  /* 0x0000000d0e0f7210 */ /* 0x000fe20007ffe0ff */
[C---:B------:R-:W-:Y:S01]  /*156f0*/  FMUL.FTZ R71, R4.reuse, R71 ;  /* 0x0000004704477220 */ /* 0x040fe20000410000 */
[----:B------:R-:W-:Y:S01]  /*15700*/  F2FP.BF16.PACK_AB R150, R151, R150 ;  /* 0x000000969796723e */ /* 0x000fe200000010ff */
[C---:B------:R-:W-:Y:S01]  /*15710*/  FMUL.FTZ R82, R4.reuse, R82 ;  /* 0x0000005204527220 */ /* 0x040fe20000410000 */
[----:B------:R-:W-:Y:S01]  /*15720*/  STS [R14], R160 ;  /* 0x000000a00e007388 */ /* 0x000fe20000000800 */
[C---:B------:R-:W-:Y:S01]  /*15730*/  FMUL.FTZ R83, R4.reuse, R83 ;  /* 0x0000005304537220 */ /* 0x040fe20000410000 */
[----:B------:R-:W-:Y:S01]  /*15740*/  F2FP.BF16.PACK_AB R70, R71, R70 ;  /* 0x000000464746723e */ /* 0x000fe200000010ff */
[C---:B------:R-:W-:Y:S01]  /*15750*/  FMUL.FTZ R86, R4.reuse, R86 ;  /* 0x0000005604567220 */ /* 0x040fe20000410000 */
[----:B------:R-:W-:Y:S01]  /*15760*/  STS [R14+0x200], R162 ;  /* 0x000200a20e007388 */ /* 0x000fe20000000800 */
[C---:B------:R-:W-:Y:S01]  /*15770*/  FMUL.FTZ R87, R4.reuse, R87 ;  /* 0x0000005704577220 */ /* 0x040fe20000410000 */
[----:B------:R-:W-:Y:S01]  /*15780*/  F2FP.BF16.PACK_AB R82, R83, R82 ;  /* 0x000000525352723e */ /* 0x000fe200000010ff */
[----:B------:R-:W-:Y:S01]  /*15790*/  FMUL.FTZ R98, R4, R98 ;  /* 0x0000006204627220 */ /* 0x000fe20000410000 */
[----:B------:R-:W-:Y:S01]  /*157a0*/  LOP3.LUT R10, R10, 0xffffffe0, RZ, 0xc0, !PT ;  /* 0xffffffe00a0a7812 */ /* 0x000fe200078ec0ff */
[C---:B------:R-:W-:Y:S01]  /*157b0*/  FMUL.FTZ R99, R4.reuse, R99 ;  /* 0x0000006304637220 */ /* 0x040fe20000410000 */
[----:B------:R-:W-:Y:S01]  /*157c0*/  F2FP.BF16.PACK_AB R86, R87, R86 ;  /* 0x000000565756723e */ /* 0x000fe200000010ff */
[C---:B------:R-:W-:Y:S01]  /*157d0*/  FMUL.FTZ R102, R4.reuse, R102 ;  /* 0x0000006604667220 */ /* 0x040fe20000410000 */
[----:B------:R-:W3:Y:S01]  /*157e0*/  @P5 MUFU.LG2 R0, R0 ;  /* 0x0000000000005308 */ /* 0x000ee20000000c00 */
[C---:B------:R-:W-:Y:S01]  /*157f0*/  FMUL.FTZ R103, R4.reuse, R103 ;  /* 0x0000006704677220 */ /* 0x040fe20000410000 */
[----:B------:R-:W-:Y:S01]  /*15800*/  F2FP.BF16.PACK_AB R98, R99, R98 ;  /* 0x000000626362723e */ /* 0x000fe200000010ff */
[----:B------:R-:W-:Y:S01]  /*15810*/  FMUL.FTZ R110, R4, R110 ;  /* 0x0000006e046e7220 */ /* 0x000fe20000410000 */
[----:B------:R-:W-:Y:S01]  /*15820*/  IADD3 R10, -R10, R9, RZ ;  /* 0x000000090a0a7210 */ /* 0x000fe20007ffe1ff */
[C---:B------:R-:W-:Y:S01]  /*15830*/  FMUL.FTZ R111, R4.reuse, R111 ;  /* 0x0000006f046f7220 */ /* 0x040fe20000410000 */
[----:B------:R-:W-:Y:S01]  /*15840*/  F2FP.BF16.PACK_AB R102, R103, R102 ;  /* 0x000000666766723e */ /* 0x000fe200000010ff */
[C---:B------:R-:W-:Y:S01]  /*15850*/  FMUL.FTZ R114, R4.reuse, R114 ;  /* 0x0000007204727220 */ /* 0x040fe20000410000 */
[----:B------:R-:W3:Y:S01]  /*15860*/  @P4 MUFU.LG2 R2, R2 ;  /* 0x0000000200024308 */ /* 0x000ee20000000c00 */
[C---:B------:R-:W-:Y:S01]  /*15870*/  FMUL.FTZ R115, R4.reuse, R115 ;  /* 0x0000007304737220 */ /* 0x040fe20000410000 */
[----:B------:R-:W-:Y:S01]  /*15880*/  F2FP.BF16.PACK_AB R110, R111, R110 ;  /* 0x0000006e6f6e723e */ /* 0x000fe200000010ff */
[C---:B------:R-:W-:Y:S01]  /*15890*/  FMUL.FTZ R122, R4.reuse, R122 ;  /* 0x0000007a047a7220 */ /* 0x040fe20000410000 */
[----:B--2---:R-:W-:Y:S01]  /*158a0*/  UIMAD UR4, UR9, UR15, URZ ;  /* 0x0000000f090472a4 */ /* 0x004fe2000f8e023f */
[C---:B------:R-:W-:Y:S01]  /*158b0*/  FMUL.FTZ R123, R4.reuse, R123 ;  /* 0x0000007b047b7220 */ /* 0x040fe20000410000 */
[----:B------:R-:W-:Y:S01]  /*158c0*/  F2FP.BF16.PACK_AB R114, R115, R114 ;  /* 0x000000727372723e */ /* 0x000fe200000010ff */
[C---:B------:R-:W-:Y:S01]  /*158d0*/  FMUL.FTZ R138, R4.reuse, R138 ;  /* 0x0000008a048a7220 */ /* 0x040fe20000410000 */
[----:B------:R-:W2:Y:S01]  /*158e0*/  @P3 MUFU.LG2 R6, R6 ;  /* 0x0000000600063308 */ /* 0x000ea20000000c00 */
[----:B------:R-:W-:Y:S01]  /*158f0*/  FMUL.FTZ R139, R4, R139 ;  /* 0x0000008b048b7220 */ /* 0x000fe20000410000 */
[----:B------:R-:W-:Y:S01]  /*15900*/  F2FP.BF16.PACK_AB R122, R123, R122 ;  /* 0x0000007a7b7a723e */ /* 0x000fe200000010ff */
[----:B----4-:R-:W-:Y:S01]  /*15910*/  FMUL.FTZ R7, R7, c[0x0][0x2dc] ;  /* 0x0000b70007077a20 */ /* 0x010fe20000410000 */
[----:B------:R-:W-:Y:S01]  /*15920*/  LOP3.LUT P0, RZ, R10, 0x3, RZ, 0xc0, !PT ;  /* 0x000000030aff7812 */ /* 0x000fe2000780c0ff */
[----:B------:R-:W-:Y:S01]  /*15930*/  FMUL.FTZ R134, R4, R134 ;  /* 0x0000008604867220 */ /* 0x000fe20000410000 */
[----:B------:R-:W-:Y:S01]  /*15940*/  F2FP.BF16.PACK_AB R138, R139, R138 ;  /* 0x0000008a8b8a723e */ /* 0x000fe200000010ff */
[----:B-1----:R-:W-:Y:S01]  /*15950*/  FMUL.FTZ R8, R8, c[0x0][0x2dc] ;  /* 0x0000b70008087a20 */ /* 0x002fe20000410000 */
[----:B------:R-:W1:Y:S01]  /*15960*/  @P2 MUFU.LG2 R5, R5 ;  /* 0x0000000500052308 */ /* 0x000e620000000c00 */
[----:B------:R-:W-:Y:S01]  /*15970*/  FMUL.FTZ R4, R4, R135 ;  /* 0x0000008704047220 */ /* 0x000fe20000410000 */
[----:B------:R-:W-:Y:S01]  /*15980*/  USEL UR5, UR5, URZ, !UP3 ;  /* 0x0000003f05057287 */ /* 0x000fe2000d800000 */
[C---:B------:R-:W-:Y:S01]  /*15990*/  FMUL.FTZ R148, R3.reuse, R148 ;  /* 0x0000009403947220 */ /* 0x040fe20000410000 */
[----:B------:R-:W-:Y:S01]  /*159a0*/  USHF.L.U32 UR4, UR4, 0x7, URZ ;  /* 0x0000000704047899 */ /* 0x000fe2000800063f */
[----:B------:R-:W-:Y:S01]  /*159b0*/  FMUL.FTZ R149, R3, R149 ;  /* 0x0000009503957220 */ /* 0x000fe20000410000 */
[----:B------:R-:W-:Y:S01]  /*159c0*/  F2FP.BF16.PACK_AB R134, R4, R134 ;  /* 0x000000860486723e */ /* 0x000fe200000010ff */
[C---:B------:R-:W-:Y:S01]  /*159d0*/  FMUL.FTZ R156, R7.reuse, R156 ;  /* 0x0000009c079c7220 */ /* 0x040fe20000410000 */
[----:B------:R-:W-:Y:S01]  /*159e0*/  IADD3 R4, R14, -0x10, RZ ;  /* 0xfffffff00e047810 */ /* 0x000fe20007ffe0ff */
[----:B------:R-:W-:Y:S01]  /*159f0*/  FMUL.FTZ R157, R7, R157 ;  /* 0x0000009d079d7220 */ /* 0x000fe20000410000 */
[----:B------:R-:W-:Y:S01]  /*15a00*/  F2FP.BF16.PACK_AB R148, R149, R148 ;  /* 0x000000949594723e */ /* 0x000fe200000010ff */
[----:B------:R-:W-:Y:S01]  /*15a10*/  FMUL.FTZ R158, R8, R158 ;  /* 0x0000009e089e7220 */ /* 0x000fe20000410000 */
[----:B------:R-:W-:Y:S01]  /*15a20*/  @P1 IADD3 R4, R14, 0x10, RZ ;  /* 0x000000100e041810 */ /* 0x000fe20007ffe0ff */
[C---:B------:R-:W-:Y:S01]  /*15a30*/  FMUL.FTZ R159, R8.reuse, R159 ;  /* 0x0000009f089f7220 */ /* 0x040fe20000410000 */
[----:B------:R-:W-:Y:S01]  /*15a40*/  F2FP.BF16.PACK_AB R156, R157, R156 ;  /* 0x0000009c9d9c723e */ /* 0x000fe200000010ff */
[----:B------:R-:W-:Y:S01]  /*15a50*/  FMUL.FTZ R152, R7, R152 ;  /* 0x0000009807987220 */ /* 0x000fe20000410000 */
[----:B------:R-:W-:Y:S01]  /*15a60*/  IADD3 R13, R13, R4, RZ ;  /* 0x000000040d0d7210 */ /* 0x000fe20007ffe0ff */
        /* <DEDUP_REMOVED lines=121> */
[----:B------:R-:W-:Y:S01]  /*16200*/  UIMAD UR14, UR10, UR14, UR5 ;  /* 0x0000000e0a0e72a4 */ /* 0x000fe2000f8e0205 */
[----:B------:R-:W-:Y:S01]  /*16210*/  FMUL.FTZ R7, R7, R129 ;  /* 0x0000008107077220 */ /* 0x000fe20000410000 */
[----:B------:R-:W-:Y:S01]  /*16220*/  STS [R14+0x4000], R112 ;  /* 0x004000700e007388 */ /* 0x000fe20000000800 */
[----:B------:R-:W-:Y:S01]  /*16230*/  FMUL.FTZ R8, R8, R131 ;  /* 0x0000008308087220 */ /* 0x000fe20000410000 */
[----:B------:R-:W-:Y:S01]  /*16240*/  F2FP.BF16.PACK_AB R126, R127, R126 ;  /* 0x0000007e7f7e723e */ /* 0x000fe200000010ff */
[----:B------:R-:W-:Y:S01]  /*16250*/  @!UP3 UMOV UR22, URZ ;  /* 0x0000003f0016bc82 */ /* 0x000fe20008000000 */
[----:B------:R-:W-:Y:S01]  /*16260*/  STS [R14+0x4200], R114 ;  /* 0x004200720e007388 */ /* 0x000fe20000000800 */
[----:B------:R-:W-:Y:S01]  /*16270*/  F2FP.BF16.PACK_AB R7, R7, R128 ;  /* 0x000000800707723e */ /* 0x000fe200000010ff */
[----:B------:R-:W-:Y:S01]  /*16280*/  @UP3 UMOV UR22, UR16 ;  /* 0x0000001000163c82 */ /* 0x000fe20008000000 */
[----:B------:R-:W-:Y:S01]  /*16290*/  F2FP.BF16.PACK_AB R8, R8, R130 ;  /* 0x000000820808723e */ /* 0x000fe200000010ff */
[----:B------:R-:W-:Y:S01]  /*162a0*/  STS [R4+0x4000], R120 ;  /* 0x0040007804007388 */ /* 0x000fe20000000800 */
[----:B------:R-:W-:Y:S01]  /*162b0*/  @!UP3 UMOV UR23, URZ ;  /* 0x0000003f0017bc82 */ /* 0x000fe20008000000 */
[----:B---3--:R-:W-:Y:S01]  /*162c0*/  @P5 FMUL.FTZ R0, R0, 0.69314718246459960938 ;  /* 0x3f31721800005820 */ /* 0x008fe20000410000 */
[----:B------:R-:W-:Y:S01]  /*162d0*/  USHF.R.S32.HI UR5, URZ, 0x1f, UR4 ;  /* 0x0000001f3f057899 */ /* 0x000fe20008011404 */
[----:B------:R-:W-:Y:S01]  /*162e0*/  STS [R4+0x4200], R122 ;  /* 0x0042007a04007388 */ /* 0x000fe20000000800 */
[----:B------:R-:W-:Y:S01]  /*162f0*/  @UP3 USHF.R.S32.HI UR23, URZ, 0x1f, UR16 ;  /* 0x0000001f3f173899 */ /* 0x000fe20008011410 */
[----:B------:R-:W-:Y:S01]  /*16300*/  @P4 FMUL.FTZ R2, R2, 0.69314718246459960938 ;  /* 0x3f31721802024820 */ /* 0x000fe20000410000 */
[----:B------:R-:W-:Y:S01]  /*16310*/  USHF.R.S32.HI UR6, URZ, 0x1f, UR14 ;  /* 0x0000001f3f067899 */ /* 0x000fe2000801140e */
[----:B------:R-:W-:Y:S01]  /*16320*/  STS [R14+0x5000], R140 ;  /* 0x0050008c0e007388 */ /* 0x000fe20000000800 */
[----:B------:R-:W-:Y:S01]  /*16330*/  UIADD3 UR4, UP2, UP1, UR4, UR22, UR14 ;  /* 0x0000001604047290 */ /* 0x000fe2000f95e00e */
[----:B--2---:R-:W-:Y:S01]  /*16340*/  @P3 FMUL.FTZ R6, R6, 0.69314718246459960938 ;  /* 0x3f31721806063820 */ /* 0x004fe20000410000 */
[----:B------:R-:W-:Y:S01]  /*16350*/  @!UP0 UMOV UR12, UR20 ;  /* 0x00000014000c8c82 */ /* 0x000fe20008000000 */
[----:B------:R-:W-:Y:S01]  /*16360*/  STS [R14+0x5200], R142 ;  /* 0x0052008e0e007388 */ /* 0x000fe20000000800 */
[----:B-1----:R-:W-:Y:S01]  /*16370*/  @P2 FMUL.FTZ R5, R5, 0.69314718246459960938 ;  /* 0x3f31721805052820 */ /* 0x002fe20000410000 */
[----:B------:R-:W-:-:S02]  /*16380*/  UIADD3.X UR5, UR5, UR23, UR6, UP2, UP1 ;  /* 0x0000001705057290 */ /* 0x000fc400097e2406 */
[----:B------:R-:W-:Y:S04]  /*16390*/  STS [R4+0x5000], R116 ;  /* 0x0050007404007388 */ /* 0x000fe80000000800 */
[----:B------:R1:W-:Y:S04]  /*163a0*/  STS [R4+0x5200], R118 ;  /* 0x0052007604007388 */ /* 0x0003e80000000800 */
[----:B------:R-:W-:Y:S04]  /*163b0*/  STS [R15+0x4000], R136 ;  /* 0x004000880f007388 */ /* 0x000fe80000000800 */
[----:B------:R-:W-:Y:S04]  /*163c0*/  STS [R15+0x4200], R138 ;  /* 0x0042008a0f007388 */ /* 0x000fe80000000800 */
[----:B------:R2:W-:Y:S04]  /*163d0*/  STS [R13+0x4000], R3 ;  /* 0x004000030d007388 */ /* 0x0005e80000000800 */
[----:B------:R-:W-:Y:S04]  /*163e0*/  STS [R13+0x4200], R134 ;  /* 0x004200860d007388 */ /* 0x000fe80000000800 */
[----:B------:R-:W-:Y:S04]  /*163f0*/  STS [R15+0x5000], R124 ;  /* 0x0050007c0f007388 */ /* 0x000fe80000000800 */
[----:B------:R-:W-:Y:S01]  /*16400*/  STS [R15+0x5200], R126 ;  /* 0x0052007e0f007388 */ /* 0x000fe20000000800 */
[----:B-1----:R-:W-:Y:S01]  /*16410*/  MOV R4, 0x7f800000 ;  /* 0x7f80000000047802 */ /* 0x002fe20000000f00 */
[----:B------:R-:W-:-:S02]  /*16420*/  @P2 FFMA.FTZ R4, R165, c[0x0][0x238], R5 ;  /* 0x00008e00a5042a23 */ /* 0x000fc40000010005 */
[----:B------:R1:W-:Y:S04]  /*16430*/  STS [R13+0x5000], R7 ;  /* 0x005000070d007388 */ /* 0x0003e80000000800 */
[----:B------:R3:W-:Y:S04]  /*16440*/  STS [R13+0x5200], R8 ;  /* 0x005200080d007388 */ /* 0x0007e80000000800 */
[----:B------:R-:W-:Y:S01]  /*16450*/  BAR.SYNC.DEFER_BLOCKING 0x0 ;  /* 0x0000000000007b1d */ /* 0x000fe20000010000 */
[----:B--2---:R-:W-:Y:S01]  /*16460*/  MOV R3, 0x7f800000 ;  /* 0x7f80000000037802 */ /* 0x004fe20000000f00 */
[----:B------:R-:W-:Y:S01]  /*16470*/  @P3 FFMA.FTZ R3, R166, c[0x0][0x238], R6 ;  /* 0x00008e00a6033a23 */ /* 0x000fe20000010006 */
[----:B-1----:R-:W-:Y:S01]  /*16480*/  MOV R7, 0x7f800000 ;  /* 0x7f80000000077802 */ /* 0x002fe20000000f00 */
[----:B------:R-:W-:Y:S01]  /*16490*/  @P5 FFMA.FTZ R7, R168, c[0x0][0x238], R0 ;  /* 0x00008e00a8075a23 */ /* 0x000fe20000010000 */
[----:B---3--:R-:W-:Y:S01]  /*164a0*/  MOV R8, 0x7f800000 ;  /* 0x7f80000000087802 */ /* 0x008fe20000000f00 */
[----:B------:R-:W-:Y:S01]  /*164b0*/  @P4 FFMA.FTZ R8, R167, c[0x0][0x238], R2 ;  /* 0x00008e00a7084a23 */ /* 0x000fe20000010002 */
        /* <DEDUP_REMOVED lines=13> */
[----:B--23--:R-:W2:Y:S01]  /*16590*/  S2R R2, SR_TID.X ;  /* 0x0000000000027919 */ /* 0x00cea20000002100 */
[----:B------:R-:W-:-:S04]  /*165a0*/  SHF.R.S32.HI R5, RZ, 0x1f, R11 ;  /* 0x0000001fff057819 */ /* 0x000fc8000001140b */
[----:B------:R-:W-:-:S04]  /*165b0*/  LEA.HI R5, R5, R11, RZ, 0x2 ;  /* 0x0000000b05057211 */ /* 0x000fc800078f10ff */
[----:B------:R-:W-:Y:S02]  /*165c0*/  LOP3.LUT R5, R5, 0xffffffc, RZ, 0xc0, !PT ;  /* 0x0ffffffc05057812 */ /* 0x000fe400078ec0ff */
[----:B--2---:R-:W-:-:S04]  /*165d0*/  SHF.R.S32.HI R0, RZ, 0x1f, R2 ;  /* 0x0000001fff007819 */ /* 0x004fc80000011402 */
[----:B------:R-:W-:-:S04]  /*165e0*/  LEA.HI R0, R0, R2, RZ, 0x5 ;  /* 0x0000000200007211 */ /* 0x000fc800078f28ff */
[----:B------:R-:W-:-:S05]  /*165f0*/  LOP3.LUT R0, R0, 0xffffffe0, RZ, 0xc0, !PT ;  /* 0xffffffe000007812 */ /* 0x000fca00078ec0ff */
[----:B------:R-:W-:-:S05]  /*16600*/  IMAD.IADD R0, R2, 0x1, -R0 ;  /* 0x0000000102007824 */ /* 0x000fca00078e0a00 */
[----:B------:R-:W-:-:S04]  /*16610*/  SHF.R.S32.HI R2, RZ, 0x1f, R0 ;  /* 0x0000001fff027819 */ /* 0x000fc80000011400 */
[----:B------:R-:W-:Y:S01]  /*16620*/  LEA.HI R2, R2, R0, RZ, 0x2 ;  /* 0x0000000002027211 */ /* 0x000fe200078f10ff */
[----:B------:R-:W-:-:S03]  /*16630*/  IMAD.IADD R0, R11, 0x1, -R5 ;  /* 0x000000010b007824 */ /* 0x000fc600078e0a05 */
        /* <DEDUP_REMOVED lines=19> */
[----:B------:R-:W-:Y:S01]  /*16770*/  @!P4 IADD3 R5, P1, R10, UR4, RZ ;  /* 0x000000040a05cc10 */ /* 0x000fe2000ff3e0ff */
[----:B------:R2:W-:Y:S01]  /*16780*/  @!P6 STG.E [R14.64], R7 ;  /* 0x000000070e00e986 */ /* 0x0005e2000c10191c */
[----:B------:R-:W-:-:S02]  /*16790*/  @!P3 IADD3 R6, P0, R9, UR4, RZ ;  /* 0x000000040906bc10 */ /* 0x000fc4000ff1e0ff */
[----:B------:R-:W-:Y:S02]  /*167a0*/  @!P5 LEA R64, P2, R2, c[0x0][0x200], 0x2 ;  /* 0x000080000240da11 */ /* 0x000fe400078410ff */
[----:B------:R-:W-:Y:S02]  /*167b0*/  @!P4 LEA.HI.X.SX32 R10, R10, UR5, 0x1, P1 ;  /* 0x000000050a0acc11 */ /* 0x000fe400088f0eff */
[----:B------:R-:W-:Y:S02]  /*167c0*/  @!P3 LEA.HI.X.SX32 R9, R9, UR5, 0x1, P0 ;  /* 0x000000050909bc11 */ /* 0x000fe400080f0eff */
        /* <DEDUP_REMOVED lines=8> */
.L_x_293:
[----:B--23--:R-:W-:Y:S05]  /*16850*/  BSYNC B0 ;  /* 0x0000000000007941 */ /* 0x00cfea0003800000 */
.L_x_292:
[----:B------:R-:W2:Y:S01]  /*16860*/  S2R R3, SR_TID.X ;  /* 0x0000000000037919 */ /* 0x000ea20000002100 */
[----:B------:R-:W-:Y:S01]  /*16870*/  UIMAD UR9, UR9, -0x80, UR27 ;  /* 0xffffff80090978a4 */ /* 0x000fe2000f8e021b */
[----:B------:R-:W-:Y:S01]  /*16880*/  SHF.R.S32.HI R4, RZ, 0x1f, R226 ;  /* 0x0000001fff047819 */ /* 0x000fe200000114e2 */
[----:B------:R-:W-:Y:S01]  /*16890*/  USHF.R.S32.HI UR6, URZ, 0x1f, UR10 ;  /* 0x0000001f3f067899 */ /* 0x000fe2000801140a */
[----:B------:R-:W3:Y:S01]  /*168a0*/  S2R R0, SR_CTAID.Z ;  /* 0x0000000000007919 */ /* 0x000ee20000002700 */
        /* <DEDUP_REMOVED lines=9> */
[----:B---3--:R-:W-:-:S03]  /*16940*/  IMAD.WIDE.U32 R6, R0, c[0x0][0x1f0], R6 ;  /* 0x00007c0000067a25 */ /* 0x008fc600078e0006 */
        /* <DEDUP_REMOVED lines=19> */
.L_x_295:
[----:B------:R-:W-:Y:S05]  /*16a80*/  BSYNC B0 ;  /* 0x0000000000007941 */ /* 0x000fea0003800000 */
.L_x_294:
[----:B------:R-:W-:Y:S01]  /*16a90*/  IADD3 R0, R4, 0x20, RZ ;  /* 0x0000002004007810 */ /* 0x000fe20007ffe0ff */
[----:B------:R-:W-:Y:S03]  /*16aa0*/  BSSY B0, `(.L_x_296) ;  /* 0x0000013000007945 */ /* 0x000fe60003800000 */
[----:B------:R-:W-:-:S13]  /*16ab0*/  ISETP.GE.AND P0, PT, R0, UR18, PT ;  /* 0x0000001200007c0c */ /* 0x000fda000bf06270 */
[----:B------:R-:W-:Y:S05]  /*16ac0*/  @P0 BRA `(.L_x_297) ;  /* 0x0000010000000947 */ /* 0x000fea0003800000 */
[----:B------:R-:W-:Y:S01]  /*16ad0*/  IADD3 R2, P0, R10, 0x20, RZ ;  /* 0x000000200a027810 */ /* 0x000fe20007f1e0ff */
[----:B--2---:R-:W-:Y:S01]  /*16ae0*/  IMAD.MOV.U32 R12, RZ, RZ, R6 ;  /* 0x000000ffff0c7224 */ /* 0x004fe200078e0006 */
        /* <DEDUP_REMOVED lines=14> */
.L_x_297:
[----:B------:R-:W-:Y:S05]  /*16bd0*/  BSYNC B0 ;  /* 0x0000000000007941 */ /* 0x000fea0003800000 */
.L_x_296:
        /* <DEDUP_REMOVED lines=20> */
.L_x_299:
[----:B------:R-:W-:Y:S05]  /*16d20*/  BSYNC B0 ;  /* 0x0000000000007941 */ /* 0x000fea0003800000 */
.L_x_298:
[----:B------:R-:W-:-:S04]  /*16d30*/  IADD3 R4, R4, 0x60, RZ ;  /* 0x0000006004047810 */ /* 0x000fc80007ffe0ff */
[----:B------:R-:W-:-:S13]  /*16d40*/  ISETP.GE.AND P0, PT, R4, UR18, PT ;  /* 0x0000001204007c0c */ /* 0x000fda000bf06270 */
[----:B------:R-:W-:Y:S05]  /*16d50*/  @P0 EXIT ;  /* 0x000000000000094d */ /* 0x000fea0003800000 */
[----:B------:R-:W-:Y:S01]  /*16d60*/  IADD3 R0, P0, R10, 0x60, RZ ;  /* 0x000000600a007810 */ /* 0x000fe20007f1e0ff */
[----:B--2---:R-:W-:Y:S01]  /*16d70*/  IMAD.MOV.U32 R2, RZ, RZ, R6 ;  /* 0x000000ffff027224 */ /* 0x004fe200078e0006 */
[----:B------:R-:W-:Y:S02]  /*16d80*/  MOV R3, R9 ;  /* 0x0000000900037202 */ /* 0x000fe40000000f00 */
        /* <DEDUP_REMOVED lines=15> */
.L_x_258:
[----:B------:R-:W-:Y:S01]  /*16e80*/  UISETP.NE.AND UP4, UPT, UR25, -0x1, UPT ;  /* 0xffffffff1900788c */ /* 0x000fe2000bf85270 */
[----:B------:R-:W-:Y:S01]  /*16e90*/  LEA.HI R14, R10, R2, RZ, 0x2 ;  /* 0x000000020a0e7211 */ /* 0x000fe200078f10ff */
[----:B------:R-:W-:Y:S01]  /*16ea0*/  ULDC.U8 UR15, c[0x0][0x329] ;  /* 0x0000ca40000f7ab9 */ /* 0x000fe20000000000 */
[----:B------:R-:W1:Y:S01]  /*16eb0*/  S2R R10, SR_CTAID.Z ;  /* 0x00000000000a7919 */ /* 0x000e620000002700 */
[----:B------:R-:W-:Y:S01]  /*16ec0*/  UISETP.NE.AND UP3, UPT, UR15, URZ, UPT ;  /* 0x0000003f0f00728c */ /* 0x000fe2000bf65270 */
[----:B------:R-:W-:Y:S01]  /*16ed0*/  LOP3.LUT R7, R14, 0xfffffffc, RZ, 0xc0, !PT ;  /* 0xfffffffc0e077812 */ /* 0x000fe200078ec0ff */
[----:B------:R-:W-:Y:S01]  /*16ee0*/  ULDC.64 UR4, c[0x0][0x1e0] ;  /* 0x0000780000047ab9 */ /* 0x000fe20000000a00 */
[----:B------:R-:W-:Y:S01]  /*16ef0*/  SHF.R.S32.HI R14, RZ, 0x2, R14 ;  /* 0x00000002ff0e7819 */ /* 0x000fe2000001140e */
[----:B------:R-:W-:Y:S01]  /*16f00*/  ULDC.64 UR6, c[0x0][0x1e8] ;  /* 0x00007a0000067ab9 */ /* 0x000fe20000000a00 */
[----:B------:R-:W-:Y:S01]  /*16f10*/  IMAD.U32 R16, RZ, RZ, UR26 ;  /* 0x0000001aff107e24 */ /* 0x000fe2000f8e00ff */
[----:B------:R-:W-:Y:S01]  /*16f20*/  USHF.R.S32.HI UR14, URZ, 0x1f, UR10 ;  /* 0x0000001f3f0e7899 */ /* 0x000fe2000801140a */
[----:B------:R-:W-:Y:S01]  /*16f30*/  IMAD.IADD R7, R2, 0x1, -R7 ;  /* 0x0000000102077824 */ /* 0x000fe200078e0a07 */
[----:B------:R-:W-:Y:S01]  /*16f40*/  @!UP4 USHF.R.S32.HI UR17, URZ, 0x1f, UR11 ;  /* 0x0000001f3f11c899 */ /* 0x000fe2000801140b */
[--C-:B------:R-:W-:Y:S01]  /*16f50*/  SHF.R.S32.HI R15, RZ, 0x1f, R14.reuse ;  /* 0x0000001fff0f7819 */ /* 0x100fe2000001140e */
[----:B------:R-:W-:Y:S01]  /*16f60*/  @UP4 UIMAD.WIDE.U32 UR12, UR25, UR6, URZ ;  /* 0x00000006190c42a5 */ /* 0x000fe2000f8e003f */
[----:B------:R-:W-:Y:S01]  /*16f70*/  IMAD.SHL.U32 R6, R7, 0x8, RZ ;  /* 0x0000000807067824 */ /* 0x000fe200078e00ff */
[----:B------:R-:W-:Y:S01]  /*16f80*/  @!UP4 UIMAD UR17, UR17, UR4, URZ ;  /* 0x000000041111c2a4 */ /* 0x000fe2000f8e023f */
[----:B------:R-:W-:Y:S01]  /*16f90*/  BSSY B0, `(.L_x_300) ;  /* 0x000003d000007945 */ /* 0x000fe20003800000 */
[----:B------:R-:W-:Y:S01]  /*16fa0*/  ULDC.U8 UR16, c[0x0][0x328] ;  /* 0x0000ca0000107ab9 */ /* 0x000fe20000000000 */
[----:B------:R-:W-:Y:S01]  /*16fb0*/  IMAD.WIDE R16, R16, 0x80, R14 ;  /* 0x0000008010107825 */ /* 0x000fe200078e020e */
[----:B------:R-:W-:Y:S01]  /*16fc0*/  @!UP4 UIMAD.WIDE.U32 UR18, UR11, UR4, URZ ;  /* 0x000000040b12c2a5 */ /* 0x000fe2000f8e003f */
[C---:B------:R-:W-:Y:S01]  /*16fd0*/  IADD3 R5, R6.reuse, 0x20, RZ ;  /* 0x0000002006057810 */ /* 0x040fe20007ffe0ff */
[----:B------:R-:W-:Y:S01]  /*16fe0*/  @!UP4 UIMAD UR17, UR11, UR5, UR17 ;  /* 0x000000050b11c2a4 */ /* 0x000fe2000f8e0211 */
[----:B------:R-:W-:Y:S01]  /*16ff0*/  IADD3 R4, R6, 0x40, RZ ;  /* 0x0000004006047810 */ /* 0x000fe20007ffe0ff */
[----:B------:R-:W-:-:S02]  /*17000*/  UISETP.NE.AND UP2, UPT, UR16, URZ, UPT ;  /* 0x0000003f1000728c */ /* 0x000fc4000bf45270 */
[----:B------:R-:W-:Y:S02]  /*17010*/  ULDC.64 UR4, c[0x0][0x1f0] ;  /* 0x00007c0000047ab9 */ /* 0x000fe40000000a00 */
[----:B------:R-:W-:Y:S02]  /*17020*/  UIMAD UR4, UR14, UR4, URZ ;  /* 0x000000040e0472a4 */ /* 0x000fe4000f8e023f */
[----:B------:R-:W-:Y:S02]  /*17030*/  @UP4 UIMAD UR7, UR25, UR7, UR13 ;  /* 0x00000007190742a4 */ /* 0x000fe4000f8e020d */
[----:B------:R-:W-:Y:S02]  /*17040*/  @UP4 UMOV UR14, UR12 ;  /* 0x0000000c000e4c82 */ /* 0x000fe40008000000 */
[----:B------:R-:W-:Y:S02]  /*17050*/  UISETP.EQ.AND UP2, UPT, UR15, URZ, UP2 ;  /* 0x0000003f0f00728c */ /* 0x000fe40009742270 */
[----:B------:R-:W-:-:S02]  /*17060*/  @!UP3 UISETP.NE.AND UP1, UPT, UR16, URZ, UPT ;  /* 0x0000003f1000b28c */ /* 0x000fc4000bf25270 */
[----:B------:R-:W-:Y:S02]  /*17070*/  ULDC UR13, c[0x0][0x214] ;  /* 0x00008500000d7ab9 */ /* 0x000fe40000000800 */
[----:B------:R-:W-:Y:S02]  /*17080*/  @UP3 ULDC UR12, c[0x0][0x210] ;  /* 0x00008400000c3ab9 */ /* 0x000fe40000000800 */
[----:B------:R-:W-:Y:S02]  /*17090*/  ULDC UR8, c[0x0][0x234] ;  /* 0x00008d0000087ab9 */ /* 0x000fe40000000800 */
[----:B------:R-:W-:Y:S02]  /*170a0*/  @UP3 UIMAD UR12, UR12, UR13, URZ ;  /* 0x0000000d0c0c32a4 */ /* 0x000fe4000f8e023f */
[----:B------:R-:W-:Y:S02]  /*170b0*/  UISETP.NE.OR UP0, UPT, UR25, -0x1, !UP2 ;  /* 0xffffffff1900788c */ /* 0x000fe4000d705670 */
        /* <DEDUP_REMOVED lines=13> */
[----:B------:R-:W-:Y:S02]  /*17190*/  USEL UR20, UR20, URZ, !UP2 ;  /* 0x0000003f14147287 */ /* 0x000fe4000d000000 */
[----:B------:R-:W-:Y:S01]  /*171a0*/  @!UP3 UMOV UR21, 0x1 ;  /* 0x000000010015b882 */ /* 0x000fe20000000000 */
[----:B-1----:R-:W-:Y:S01]  /*171b0*/  IMAD.WIDE.U32 R10, R10, c[0x0][0x1f0], R2 ;  /* 0x00007c000a0a7a25 */ /* 0x002fe200078e0002 */
[----:B------:R-:W-:-:S02]  /*171c0*/  UIMAD UR9, UR9, UR21, URZ ;  /* 0x00000015090972a4 */ /* 0x000fc4000f8e023f */
[----:B------:R-:W-:Y:S02]  /*171d0*/  UIMAD UR12, UR10, UR12, UR20 ;  /* 0x0000000c0a0c72a4 */ /* 0x000fe4000f8e0214 */
[----:B------:R-:W-:Y:S02]  /*171e0*/  @!UP2 UMOV UR22, URZ ;  /* 0x0000003f0016ac82 */ /* 0x000fe40008000000 */
[----:B------:R-:W-:Y:S02]  /*171f0*/  @UP2 UMOV UR22, UR25 ;  /* 0x0000001900162c82 */ /* 0x000fe40008000000 */
[----:B------:R-:W-:Y:S02]  /*17200*/  UIMAD UR4, UR10, UR5, UR4 ;  /* 0x000000050a0472a4 */ /* 0x000fe4000f8e0204 */
[----:B------:R-:W-:Y:S02]  /*17210*/  @!UP2 UMOV UR23, URZ ;  /* 0x0000003f0017ac82 */ /* 0x000fe40008000000 */
[----:B------:R-:W-:-:S02]  /*17220*/  USHF.R.S32.HI UR6, URZ, 0x1f, UR9 ;  /* 0x0000001f3f067899 */ /* 0x000fc40008011409 */
[----:B------:R-:W-:Y:S01]  /*17230*/  @UP2 USHF.R.S32.HI UR23, URZ, 0x1f, UR25 ;  /* 0x0000001f3f172899 */ /* 0x000fe20008011419 */
        /* <DEDUP_REMOVED lines=18> */
.L_x_301:
[----:B------:R-:W-:Y:S05]  /*17360*/  BSYNC B0 ;  /* 0x0000000000007941 */ /* 0x000fea0003800000 */
.L_x_300:
[----:B------:R-:W-:Y:S01]  /*17370*/  IADD3 R3, R14, 0x20, RZ ;  /* 0x000000200e037810 */ /* 0x000fe20007ffe0ff */
[----:B------:R-:W-:Y:S03]  /*17380*/  BSSY B0, `(.L_x_302) ;  /* 0x0000013000007945 */ /* 0x000fe60003800000 */
[----:B------:R-:W-:-:S13]  /*17390*/  ISETP.GE.AND P0, PT, R3, UR27, PT ;  /* 0x0000001b03007c0c */ /* 0x000fda000bf06270 */
[----:B------:R-:W-:Y:S05]  /*173a0*/  @P0 BRA `(.L_x_303) ;  /* 0x0000010000000947 */ /* 0x000fea0003800000 */
[----:B------:R-:W-:Y:S01]  /*173b0*/  IADD3 R2, P0, R16, 0x20, RZ ;  /* 0x0000002010027810 */ /* 0x000fe20007f1e0ff */
[----:B-1----:R-:W-:Y:S01]  /*173c0*/  IMAD.MOV.U32 R8, RZ, RZ, R10 ;  /* 0x000000ffff087224 */ /* 0x002fe200078e000a */
        /* <DEDUP_REMOVED lines=14> */
.L_x_303:
[----:B------:R-:W-:Y:S05]  /*174b0*/  BSYNC B0 ;  /* 0x0000000000007941 */ /* 0x000fea0003800000 */
.L_x_302:
        /* <DEDUP_REMOVED lines=17> */
[----:B------:R1:W-:Y:S04]  /*175d0*/  @!P2 STG.E.128 [R8.64], RZ ;  /* 0x000000ff0800a986 */ /* 0x0003e8000c101d1c */
[----:B------:R1:W-:Y:S04]  /*175e0*/  @!P1 STG.E.128 [R8.64+0x40], RZ ;  /* 0x000040ff08009986 */ /* 0x0003e8000c101d1c */
[----:B------:R1:W-:Y:S02]  /*175f0*/  @!P0 STG.E.128 [R8.64+0x80], RZ ;  /* 0x000080ff08008986 */ /* 0x0003e4000c101d1c */
.L_x_305:
[----:B------:R-:W-:Y:S05]  /*17600*/  BSYNC B0 ;  /* 0x0000000000007941 */ /* 0x000fea0003800000 */
.L_x_304:
        /* <DEDUP_REMOVED lines=19> */
.L_x_307:
[----:B------:R-:W-:Y:S05]  /*17740*/  BSYNC B0 ;  /* 0x0000000000007941 */ /* 0x000fea0003800000 */
.L_x_306:
        /* <DEDUP_REMOVED lines=27> */
[----:B------:R-:W-:-:S05]  /*17900*/  IMAD R0, R0, UR21, RZ ;  /* 0x0000001500007c24 */ /* 0x000fca000f8e02ff */
[----:B-1----:R-:W-:-:S04]  /*17910*/  IADD3 R2, P0, R0, UR9, RZ ;  /* 0x0000000900027c10 */ /* 0x002fc8000ff1e0ff */
[----:B------:R-:W-:Y:S02]  /*17920*/  LEA.HI.X.SX32 R0, R0, UR6, 0x1, P0 ;  /* 0x0000000600007c11 */ /* 0x000fe400080f0eff */
[----:B------:R-:W-:-:S04]  /*17930*/  LEA R4, P0, R2, c[0x0][0x200], 0x2 ;  /* 0x0000800002047a11 */ /* 0x000fc800078010ff */
[----:B------:R-:W-:Y:S01]  /*17940*/  LEA.HI.X R5, R2, c[0x0][0x204], R0, 0x2, P0 ;  /* 0x0000810002057a11 */ /* 0x000fe200000f1400 */
[----:B------:R-:W-:-:S05]  /*17950*/  IMAD.MOV.U32 R0, RZ, RZ, 0x7f800000 ;  /* 0x7f800000ff007424 */ /* 0x000fca00078e00ff */
[----:B------:R-:W-:Y:S01]  /*17960*/  STG.E [R4.64], R0 ;  /* 0x0000000004007986 */ /* 0x000fe2000c10191c */
[----:B------:R-:W-:Y:S05]  /*17970*/  EXIT ;  /* 0x000000000000794d */ /* 0x000fea0003800000 */
.L_x_308:
        /* <DEDUP_REMOVED lines=16> */
.L_x_986:


//--------------------- .text._ZN5flash16flash_fwd_kernelI23Flash_fwd_kernel_traitsILi96ELi128ELi64ELi4ELb0ELb0EN7cutlass10bfloat16_tE19Flash_kernel_traitsILi96ELi128ELi64ELi4ES3_EELb1ELb1ELb0ELb0ELb1ELb1ELb0ELb0EEEvNS_16Flash_fwd_paramsE --------------------------
	.section	.text._ZN5flash16flash_fwd_kernelI23Flash_fwd_kernel_traitsILi96ELi128ELi64ELi4ELb0ELb0EN7cutlass10bfloat16_tE19Flash_kernel_traitsILi96ELi128ELi64ELi4ES3_EELb1ELb1ELb0ELb0ELb1ELb1ELb0ELb0EEEvNS_16Flash_fwd_paramsE,"ax",@progbits
	.sectioninfo	@"SHI_REGISTERS=255"
	.align	128
        .global         _ZN5flash16flash_fwd_kernelI23Flash_fwd_kernel_traitsILi96ELi128ELi64ELi4ELb0ELb0EN7cutlass10bfloat16_tE19Flash_kernel_traitsILi96ELi128ELi64ELi4ES3_EELb1ELb1ELb0ELb0ELb1ELb1ELb0ELb0EEEvNS_16Flash_fwd_paramsE
        .type           _ZN5flash16flash_fwd_kernelI23Flash_fwd_kernel_traitsILi96ELi128ELi64ELi4ELb0ELb0EN7cutlass10bfloat16_tE19Flash_kernel_traitsILi96ELi128ELi64ELi4ES3_EELb1ELb1ELb0ELb0ELb1ELb1ELb0ELb0EEEvNS_16Flash_fwd_paramsE,@function
        .size           _ZN5flash16flash_fwd_kernelI23Flash_fwd_kernel_traitsILi96ELi128ELi64ELi4ELb0ELb0EN7cutlass10bfloat16_tE19Flash_kernel_traitsILi96ELi128ELi64ELi4ES3_EELb1ELb1ELb0ELb0ELb1ELb1ELb0ELb0EEEvNS_16Flash_fwd_paramsE,(.L_x_987 - _ZN5flash16flash_fwd_kernelI23Flash_fwd_kernel_traitsILi96ELi128ELi64ELi4ELb0ELb0EN7cutlass10bfloat16_tE19Flash_kernel_traitsILi96ELi128ELi64ELi4ES3_EELb1ELb1ELb0ELb0ELb1ELb1ELb0ELb0EEEvNS_16Flash_fwd_paramsE)
        .other          _ZN5flash16flash_fwd_kernelI23Flash_fwd_kernel_traitsILi96ELi128ELi64ELi4ELb0ELb0EN7cutlass10bfloat16_tE19Flash_kernel_traitsILi96ELi128ELi64ELi4ES3_EELb1ELb1ELb0ELb0ELb1ELb1ELb0ELb0EEEvNS_16Flash_fwd_paramsE,@"STO_CUDA_ENTRY STV_DEFAULT"
_ZN5flash16flash_fwd_kernelI23Flash_fwd_kernel_traitsILi96ELi128ELi64ELi4ELb0ELb0EN7cutlass10bfloat16_tE19Flash_kernel_traitsILi96ELi128ELi64ELi4ES3_EELb1ELb1ELb0ELb0ELb1ELb1ELb0ELb0EEEvNS_16Flash_fwd_paramsE:
.text._ZN5flash16flash_fwd_kernelI23Flash_fwd_kernel_traitsILi96ELi128ELi64ELi4ELb0ELb0EN7cutlass10bfloat16_tE19Flash_kernel_traitsILi96ELi128ELi64ELi4ES3_EELb1ELb1ELb0ELb0ELb1ELb1ELb0ELb0EEEvNS_16Flash_fwd_paramsE:
        /* <DEDUP_REMOVED lines=11> */
[----:B------:R-:W2:Y:S01]  /*00b0*/  S2R R122, SR_TID.X ;  /* 0x00000000007a7919 */ /* 0x000ea20000002100 */
[----:B------:R-:W-:-:S02]  /*00c0*/  ULDC.64 UR6, c[0x0][0x250] ;  /* 0x0000940000067ab9 */ /* 0x000fc40000000a00 */
[----:B------:R-:W-:Y:S01]  /*00d0*/  ULDC.64 UR4, c[0x0][0x258] ;  /* 0x0000960000047ab9 */ /* 0x000fe20000000a00 */
[----:B------:R-:W3:Y:S01]  /*00e0*/  @P3 LDG.E.64 R2, [R2.64] ;  /* 0x0000001602023981 */ /* 0x000ee2000c1e1b00 */
[----:B------:R-:W-:Y:S01]  /*00f0*/  @P3 MOV R4, R169 ;  /* 0x000000a900043202 */ /* 0x000fe20000000f00 */
[----:B------:R-:W-:-:S06]  /*0100*/  @P3 IMAD.MOV.U32 R5, RZ, RZ, R120 ;  /* 0x000000ffff053224 */ /* 0x000fcc00078e0078 */
[----:B------:R-:W4:Y:S01]  /*0110*/  @P3 LDG.E.64 R4, [R4.64] ;  /* 0x0000001604043981 */ /* 0x000f22000c1e1b00 */
[----:B------:R-:W5:Y:S01]  /*0120*/  S2UR UR11, SR_CTAID.Y ;  /* 0x00000000000b79c3 */ /* 0x000f620000002600 */
[----:B------:R-:W-:Y:S02]  /*0130*/  UISETP.NE.U32.AND UP0, UPT, URZ, UR6, UPT ;  /* 0x000000063f00728c */ /* 0x000fe4000bf05070 */
[----:B------:R-:W-:Y:S02]  /*0140*/  UISETP.NE.U32.AND UP2, UPT, URZ, UR4, UPT ;  /* 0x000000043f00728c */ /* 0x000fe4000bf45070 */
[----:B------:R-:W-:Y:S02]  /*0150*/  UISETP.NE.AND.EX UP0, UPT, URZ, UR7, UPT, UP0 ;  /* 0x000000073f00728c */ /* 0x000fe4000bf05300 */
[----:B------:R-:W-:Y:S01]  /*0160*/  UISETP.NE.AND.EX UP2, UPT, URZ, UR5, UPT, UP2 ;  /* 0x000000053f00728c */ /* 0x000fe2000bf45320 */
[----:B------:R-:W1:Y:S01]  /*0170*/  S2UR UR10, SR_CTAID.Z ;  /* 0x00000000000a79c3 */ /* 0x000e620000002700 */
[----:B------:R-:W-:-:S02]  /*0180*/  ULDC.64 UR12, c[0x0][0x250] ;  /* 0x00009400000c7ab9 */ /* 0x000fc40000000a00 */
[----:B------:R-:W-:Y:S01]  /*0190*/  ULDC.64 UR6, c[0x0][0x258] ;  /* 0x0000960000067ab9 */ /* 0x000fe20000000a00 */
[----:B------:R-:W-:Y:S02]  /*01a0*/  PLOP3.LUT P1, PT, PT, PT, UP0, 0x80, 0x0 ;  /* 0x000000000000781c */ /* 0x000fe40003f2f008 */
[----:B------:R-:W-:Y:S02]  /*01b0*/  PLOP3.LUT P0, PT, PT, PT, UP2, 0x80, 0x0 ;  /* 0x000000000000781c */ /* 0x000fe40003f0f028 */
[----:B------:R-:W-:Y:S02]  /*01c0*/  @UP0 UMOV UR5, 0x4 ;  /* 0x0000000400050882 */ /* 0x000fe40000000000 */
[----:B------:R-:W-:Y:S02]  /*01d0*/  @UP2 UMOV UR4, 0x4 ;  /* 0x0000000400042882 */ /* 0x000fe40000000000 */
[----:B-----5:R-:W-:Y:S02]  /*01e0*/  @UP0 UIMAD.WIDE UR12, UR11, UR5, UR12 ;  /* 0x000000050b0c02a5 */ /* 0x020fe4000f8e020c */
[----:B------:R-:W-:-:S04]  /*01f0*/  @UP2 UIMAD.WIDE UR4, UR11, UR4, UR6 ;  /* 0x000000040b0422a5 */ /* 0x000fc8000f8e0206 */
[----:B------:R-:W-:Y:S01]  /*0200*/  IMAD.U32 R6, RZ, RZ, UR12 ;  /* 0x0000000cff067e24 */ /* 0x000fe2000f8e00ff */
[----:B------:R-:W-:Y:S01]  /*0210*/  MOV R7, UR13 ;  /* 0x0000000d00077c02 */ /* 0x000fe20008000f00 */
[----:B-1----:R-:W-:-:S06]  /*0220*/  ULOP3.LUT UR8, UR10, UR9, UR11, 0xfe, !UPT ;  /* 0x000000090a087292 */ /* 0x002fcc000f8efe0b */
[----:B--2---:R-:W-:-:S13]  /*0230*/  LOP3.LUT P4, RZ, R122, UR8, RZ, 0xfc, !PT ;  /* 0x000000087aff7c12 */ /* 0x004fda000f88fcff */
[----:B------:R-:W-:Y:S02]  /*0240*/  @!P4 IMAD.MOV.U32 R8, RZ, RZ, c[0x0][0x308] ;  /* 0x0000c200ff08c624 */ /* 0x000fe400078e00ff */
[----:B------:R-:W-:Y:S01]  /*0250*/  @!P4 IMAD.MOV.U32 R9, RZ, RZ, c[0x0][0x30c] ;  /* 0x0000c300ff09c624 */ /* 0x000fe200078e00ff */
[----:B---3--:R-:W1:Y:S08]  /*0260*/  @P3 R2UR UR24, R2 ;  /* 0x00000000021833c2 */ /* 0x008e7000000e0000 */
[----:B------:R-:W2:Y:S01]  /*0270*/  @P3 R2UR UR25, R3 ;  /* 0x00000000031933c2 */ /* 0x000ea200000e0000 */
[----:B----4-:R-:W-:Y:S01]  /*0280*/  @P3 IADD3 R169, P2, R4, c[0x0][0x300], RZ ;  /* 0x0000c00004a93a10 */ /* 0x010fe20007f5e0ff */
[----:B------:R-:W-:-:S04]  /*0290*/  IMAD.U32 R4, RZ, RZ, UR4 ;  /* 0x00000004ff047e24 */ /* 0x000fc8000f8e00ff */
[----:B------:R-:W-:Y:S02]  /*02a0*/  @P3 IMAD.X R120, RZ, RZ, R5, P2 ;  /* 0x000000ffff783224 */ /* 0x000fe400010e0605 */
[----:B------:R-:W-:Y:S01]  /*02b0*/  IMAD.U32 R5, RZ, RZ, UR5 ;  /* 0x00000005ff057e24 */ /* 0x000fe2000f8e00ff */
[----:B------:R-:W-:Y:S01]  /*02c0*/  UMOV UR6, URZ ;  /* 0x0000003f00067c82 */ /* 0x000fe20008000000 */
[----:B------:R-:W-:Y:S01]  /*02d0*/  SHF.R.S32.HI R0, RZ, 0x1f, R122 ;  /* 0x0000001fff007819 */ /* 0x000fe2000001147a */
[----:B------:R-:W-:Y:S02]  /*02e0*/  USHF.L.U32 UR9, UR9, 0x7, URZ ;  /* 0x0000000709097899 */ /* 0x000fe4000800063f */
[----:B------:R-:W-:Y:S01]  /*02f0*/  ULDC UR7, c[0x0][0x214] ;  /* 0x0000850000077ab9 */ /* 0x000fe20000000800 */
[----:B-1----:R-:W-:Y:S01]  /*0300*/  MOV R2, UR24 ;  /* 0x0000001800027c02 */ /* 0x002fe20008000f00 */
[----:B--2---:R-:W-:Y:S01]  /*0310*/  IMAD.U32 R3, RZ, RZ, UR25 ;  /* 0x00000019ff037e24 */ /* 0x004fe2000f8e00ff */
[----:B------:R-:W-:-:S02]  /*0320*/  ULDC UR12, c[0x0][0x1c0] ;  /* 0x00007000000c7ab9 */ /* 0x000fc40000000800 */
[----:B------:R-:W-:Y:S02]  /*0330*/  ULDC.64 UR4, c[0x0][0x268] ;  /* 0x00009a0000047ab9 */ /* 0x000fe40000000a00 */
[----:B------:R1:W-:Y:S02]  /*0340*/  @!P4 STG.E.64 [R8.64], R2 ;  /* 0x000000020800c986 */ /* 0x0003e4000c101b16 */
[----:B-1----:R-:W-:Y:S01]  /*0350*/  @!P4 IMAD.MOV.U32 R2, RZ, RZ, R169 ;  /* 0x000000ffff02c224 */ /* 0x002fe200078e00a9 */
[----:B------:R-:W-:-:S05]  /*0360*/  @!P4 MOV R3, R120 ;  /* 0x000000780003c202 */ /* 0x000fca0000000f00 */
[----:B------:R1:W-:Y:S04]  /*0370*/  @!P4 STG.E.64 [R8.64+0x8], R2 ;  /* 0x000008020800c986 */ /* 0x0003e8000c101b16 */
[----:B------:R-:W2:Y:S04]  /*0380*/  @P1 LDG.E R6, [R6.64] ;  /* 0x0000001606061981 */ /* 0x000ea8000c1e1900 */
[----:B------:R-:W3:Y:S01]  /*0390*/  @P0 LDG.E R4, [R4.64] ;  /* 0x0000001604040981 */ /* 0x000ee2000c1e1900 */
[----:B------:R-:W-:Y:S01]  /*03a0*/  LEA.HI R123, R0, R122, RZ, 0x5 ;  /* 0x0000007a007b7211 */ /* 0x000fe200078f28ff */
[----:B------:R-:W-:-:S02]  /*03b0*/  UISETP.GE.AND UP0, UPT, UR9, UR7, UPT ;  /* 0x000000070900728c */ /* 0x000fc4000bf06270 */
[----:B------:R-:W-:Y:S01]  /*03c0*/  UIMAD UR12, UR11, UR12, UR10 ;  /* 0x0000000c0b0c72a4 */ /* 0x000fe2000f8e020a */
[----:B------:R-:W-:Y:S01]  /*03d0*/  LOP3.LUT R126, R123, 0xffffffe0, RZ, 0xc0, !PT ;  /* 0xffffffe07b7e7812 */ /* 0x000fe200078ec0ff */
[----:B------:R-:W-:Y:S02]  /*03e0*/  @!UP2 UISETP.NE.U32.AND UP1, UPT, URZ, UR4, UPT ;  /* 0x000000043f00a28c */ /* 0x000fe4000bf25070 */
[----:B------:R-:W-:Y:S02]  /*03f0*/  USHF.L.U32 UR12, UR12, 0x5, URZ ;  /* 0x000000050c0c7899 */ /* 0x000fe4000800063f */
[----:B------:R-:W-:Y:S01]  /*0400*/  IMAD.IADD R126, R122, 0x1, -R126 ;  /* 0x000000017a7e7824 */ /* 0x000fe200078e0a7e */
[----:B------:R-:W-:Y:S02]  /*0410*/  @!UP2 UISETP.NE.AND.EX UP1, UPT, URZ, UR5, UPT, UP1 ;  /* 0x000000053f00a28c */ /* 0x000fe4000bf25310 */
[----:B------:R-:W-:Y:S02]  /*0420*/  USHF.R.S32.HI UR7, URZ, 0x1f, UR12 ;  /* 0x0000001f3f077899 */ /* 0x000fe4000801140c */
[----:B------:R-:W-:-:S02]  /*0430*/  ULDC.64 UR4, c[0x0][0x218] ;  /* 0x0000860000047ab9 */ /* 0x000fc40000000a00 */
[----:B------:R-:W-:Y:S01]  /*0440*/  @!UP2 USEL UR5, URZ, UR5, !UP1 ;  /* 0x000000053f05a287 */ /* 0x000fe2000c800000 */
[--C-:B-1----:R-:W-:Y:S01]  /*0450*/  SHF.R.S32.HI R2, RZ, 0x1f, R126.reuse ;  /* 0x0000001fff027819 */ /* 0x102fe2000001147e */
[----:B--2---:R-:W1:Y:S01]  /*0460*/  @P1 R2UR UR6, R6 ;  /* 0x00000000060613c2 */ /* 0x004e6200000e0000 */
[----:B------:R-:W-:-:S04]  /*0470*/  IADD3 R169, P2, P1, R169, UR12, R126 ;  /* 0x0000000ca9a97c10 */ /* 0x000fc8000f95e07e */
[----:B------:R-:W-:-:S03]  /*0480*/  IADD3.X R120, R120, UR7, R2, P2, P1 ;  /* 0x0000000778787c10 */ /* 0x000fc600097e2402 */
[----:B---3--:R-:W1:Y:S01]  /*0490*/  @P0 R2UR UR8, R4 ;  /* 0x00000000040803c2 */ /* 0x008e6200000e0000 */
[----:B------:R-:W-:Y:S01]  /*04a0*/  PLOP3.LUT P0, PT, PT, PT, UP0, 0x80, 0x0 ;  /* 0x000000000000781c */ /* 0x000fe20003f0f008 */
[----:B-1----:R-:W-:Y:S02]  /*04b0*/  @UP2 UIADD3 UR8, UR8, -UR6, URZ ;  /* 0x8000000608082290 */ /* 0x002fe4000fffe03f */
[----:B------:R-:W-:-:S10]  /*04c0*/  @!UP2 UIADD3 UR8, UR5, UR4, -UR6 ;  /* 0x000000040508a290 */ /* 0x000fd4000fffe806 */
[----:B------:R-:W-:Y:S05]  /*04d0*/  @P0 EXIT ;  /* 0x000000000000094d */ /* 0x000fea0003800000 */
[----:B------:R-:W-:Y:S02]  /*04e0*/  UIADD3 UR5, UR9, 0xbf, URZ ;  /* 0x000000bf09057890 */ /* 0x000fe4000fffe03f */
[----:B------:R-:W-:Y:S02]  /*04f0*/  ULDC UR4, c[0x0][0x214] ;  /* 0x0000850000047ab9 */ /* 0x000fe40000000800 */
[----:B------:R-:W-:Y:S02]  /*0500*/  UIADD3 UR4, UR8, -UR4, UR5 ;  /* 0x8000000408047290 */ /* 0x000fe4000fffe005 */
[----:B------:R-:W-:Y:S02]  /*0510*/  UIADD3 UR12, UR8, 0x3f, URZ ;  /* 0x0000003f080c7890 */ /* 0x000fe4000fffe03f */
[----:B------:R-:W-:Y:S02]  /*0520*/  ULDC UR5, c[0x0][0x2e8] ;  /* 0x0000ba0000057ab9 */ /* 0x000fe40000000800 */
[----:B------:R-:W-:-:S02]  /*0530*/  UIADD3 UR5, UR4, UR5, URZ ;  /* 0x0000000504057290 */ /* 0x000fc4000fffe03f */
[----:B------:R-:W-:Y:S02]  /*0540*/  USHF.R.S32.HI UR7, URZ, 0x1f, UR12 ;  /* 0x0000001f3f077899 */ /* 0x000fe4000801140c */
[----:B------:R-:W-:Y:S02]  /*0550*/  USHF.R.S32.HI UR4, URZ, 0x1f, UR5 ;  /* 0x0000001f3f047899 */ /* 0x000fe40008011405 */
        /* <DEDUP_REMOVED lines=9> */
[----:B------:R-:W-:Y:S01]  /*05f0*/  IABS R4, c[0x0][0x1c8] ;  /* 0x0000720000047a13 */ /* 0x000fe20000000000 */
[----:B------:R-:W1:Y:S01]  /*0600*/  S2R R13, SR_CTAID.Z ;  /* 0x00000000000d7919 */ /* 0x000e620000002700 */
[CC--:B------:R-:W-:Y:S01]  /*0610*/  LEA.HI R218, R0.reuse, R122.reuse, RZ, 0x2 ;  /* 0x0000007a00da7211 */ /* 0x0c0fe200078f10ff */
[----:B------:R-:W-:Y:S01]  /*0620*/  USHF.R.S32.HI UR12, URZ, 0x1f, UR11 ;  /* 0x0000001f3f0c7899 */ /* 0x000fe2000801140b */
[----:B------:R-:W2:Y:S01]  /*0630*/  I2F.RP R7, R4 ;  /* 0x0000000400077306 */ /* 0x000ea20000209400 */
[CC--:B------:R-:W-:Y:S01]  /*0640*/  LEA.HI R9, R0.reuse, R122.reuse, RZ, 0x3 ;  /* 0x0000007a00097211 */ /* 0x0c0fe200078f18ff */
[----:B------:R-:W3:Y:S01]  /*0650*/  S2R R121, SR_CTAID.X ;  /* 0x0000000000797919 */ /* 0x000ee20000002500 */
[----:B------:R-:W-:Y:S01]  /*0660*/  LEA.HI R0, R0, R122, RZ, 0x4 ;  /* 0x0000007a00007211 */ /* 0x000fe200078f20ff */
[----:B------:R-:W-:Y:S01]  /*0670*/  ULDC.64 UR4, c[0x0][0x178] ;  /* 0x00005e0000047ab9 */ /* 0x000fe20000000a00 */
[----:B------:R-:W-:Y:S01]  /*0680*/  LOP3.LUT R226, R218, 0xfffffffc, RZ, 0xc0, !PT ;  /* 0xfffffffcdae27812 */ /* 0x000fe200078ec0ff */
[C---:B------:R-:W-:Y:S01]  /*0690*/  IMAD.SHL.U32 R2, R9.reuse, 0x8, RZ ;  /* 0x0000000809027824 */ /* 0x040fe200078e00ff */
[----:B------:R-:W-:Y:S01]  /*06a0*/  SHF.R.S32.HI R5, RZ, 0x4, R0 ;  /* 0x00000004ff057819 */ /* 0x000fe20000011400 */
[----:B------:R-:W-:Y:S01]  /*06b0*/  IMAD.U32 R11, RZ, RZ, UR6 ;  /* 0x00000006ff0b7e24 */ /* 0x000fe2000f8e00ff */
[----:B------:R-:W-:Y:S01]  /*06c0*/  SHF.R.S32.HI R234, RZ, 0x2, R218 ;  /* 0x00000002ffea7819 */ /* 0x000fe200000114da */
[----:B------:R-:W-:Y:S01]  /*06d0*/  IMAD.IADD R226, R122, 0x1, -R226 ;  /* 0x000000017ae27824 */ /* 0x000fe200078e0ae2 */
[----:B------:R-:W-:Y:S01]  /*06e0*/  LEA.HI R3, R0, R5, RZ, 0x1 ;  /* 0x0000000500037211 */ /* 0x000fe200078f08ff */
[----:B------:R-:W-:Y:S01]  /*06f0*/  UIMAD UR4, UR12, UR4, URZ ;  /* 0x000000040c0472a4 */ /* 0x000fe2000f8e023f */
[----:B------:R-:W-:Y:S01]  /*0700*/  LOP3.LUT R2, R2, 0xc0, RZ, 0xc0, !PT ;  /* 0x000000c002027812 */ /* 0x000fe200078ec0ff */
[----:B------:R-:W-:Y:S01]  /*0710*/  IMAD.SHL.U32 R226, R226, 0x8, RZ ;  /* 0x00000008e2e27824 */ /* 0x000fe200078e00ff */
[----:B------:R-:W-:Y:S01]  /*0720*/  LOP3.LUT R0, R0, 0xfffffff0, RZ, 0xc0, !PT ;  /* 0xfffffff000007812 */ /* 0x000fe200078ec0ff */
[----:B--2---:R-:W2:Y:S01]  /*0730*/  MUFU.RCP R7, R7 ;  /* 0x0000000700077308 */ /* 0x004ea20000001000 */
[----:B------:R-:W-:Y:S01]  /*0740*/  SHF.R.U32.HI R6, RZ, 0x3, R2 ;  /* 0x00000003ff067819 */ /* 0x000fe20000011602 */
[----:B------:R-:W-:Y:S01]  /*0750*/  UIMAD UR4, UR11, UR5, UR4 ;  /* 0x000000050b0472a4 */ /* 0x000fe2000f8e0204 */
[----:B------:R-:W-:Y:S01]  /*0760*/  LOP3.LUT R2, R2, 0x18, R226, 0xf8, !PT ;  /* 0x0000001802027812 */ /* 0x000fe200078ef8e2 */
[----:B------:R-:W-:Y:S01]  /*0770*/  IMAD.IADD R0, R122, 0x1, -R0 ;  /* 0x000000017a007824 */ /* 0x000fe200078e0a00 */
[----:B------:R-:W-:Y:S01]  /*0780*/  LEA.HI R218, R218, R234, RZ, 0x1 ;  /* 0x000000eadada7211 */ /* 0x000fe200078f08ff */
[----:B------:R-:W-:Y:S01]  /*0790*/  UMOV UR20, 0x6 ;  /* 0x0000000600147882 */ /* 0x000fe20000000000 */
[----:B------:R-:W-:Y:S01]  /*07a0*/  LOP3.LUT R6, R2, R6, RZ, 0x3c, !PT ;  /* 0x0000000602067212 */ /* 0x000fe200078e3cff */
[----:B------:R-:W-:Y:S01]  /*07b0*/  UIADD3 UR27, UR26, -0x1, URZ ;  /* 0xffffffff1a1b7890 */ /* 0x000fe2000fffe03f */
[----:B------:R-:W-:Y:S01]  /*07c0*/  LOP3.LUT R10, R9, 0xfffffff8, RZ, 0xc0, !PT ;  /* 0xfffffff8090a7812 */ /* 0x000fe200078ec0ff */
[----:B------:R-:W-:Y:S01]  /*07d0*/  UISETP.NE.AND UP0, UPT, UR26, 0x1, UPT ;  /* 0x000000011a00788c */ /* 0x000fe2000bf05270 */
[----:B------:R-:W-:Y:S01]  /*07e0*/  LOP3.LUT R218, R218, 0x7fffffe, RZ, 0xc0, !PT ;  /* 0x07fffffedada7812 */ /* 0x000fe200078ec0ff */
[----:B------:R-:W-:Y:S01]  /*07f0*/  UIADD3 UR17, UR24, -0x4ab325aa, URZ ;  /* 0xb54cda5618117890 */ /* 0x000fe2000fffe03f */
[----:B------:R-:W-:Y:S01]  /*0800*/  LEA.HI R2, R0, R0, RZ, 0x1 ;  /* 0x0000000000027211 */ /* 0x000fe200078f08ff */
[----:B------:R-:W-:Y:S01]  /*0810*/  IMAD.IADD R10, R122, 0x1, -R10 ;  /* 0x000000017a0a7824 */ /* 0x000fe200078e0a0a */
[----:B------:R-:W-:Y:S01]  /*0820*/  SHF.R.S32.HI R123, RZ, 0x5, R123 ;  /* 0x00000005ff7b7819 */ /* 0x000fe2000001147b */
[----:B------:R-:W-:Y:S01]  /*0830*/  IMAD.IADD R218, R234, 0x1, -R218 ;  /* 0x00000001eada7824 */ /* 0x000fe200078e0ada */
[----:B--2---:R-:W-:-:S02]  /*0840*/  IADD3 R7, R7, 0xffffffe, RZ ;  /* 0x0ffffffe07077810 */ /* 0x004fc40007ffe0ff */
[----:B------:R-:W-:Y:S01]  /*0850*/  LOP3.LUT R125, R2, 0x7fffffe, RZ, 0xc0, !PT ;  /* 0x07fffffe027d7812 */ /* 0x000fe200078ec0ff */
[----:B------:R-:W-:Y:S01]  /*0860*/  IMAD R218, R123, 0x8, R218 ;  /* 0x000000087bda7824 */ /* 0x000fe200078e02da */
[----:B------:R-:W-:Y:S02]  /*0870*/  SHF.R.S32.HI R124, RZ, 0x1f, R0 ;  /* 0x0000001fff7c7819 */ /* 0x000fe40000011400 */
[----:B------:R-:W2:Y:S01]  /*0880*/  F2I.FTZ.U32.TRUNC.NTZ R7, R7 ;  /* 0x0000000700077305 */ /* 0x000ea2000021f000 */
[----:B------:R-:W-:Y:S01]  /*0890*/  LOP3.LUT R3, R3, 0xfffffffe, RZ, 0xc0, !PT ;  /* 0xfffffffe03037812 */ /* 0x000fe200078ec0ff */
[----:B------:R-:W-:Y:S01]  /*08a0*/  IMAD.IADD R125, R0, 0x1, -R125 ;  /* 0x00000001007d7824 */ /* 0x000fe200078e0a7d */
[----:B------:R-:W-:Y:S01]  /*08b0*/  LEA.HI R8, R10, R10, RZ, 0x1 ;  /* 0x0000000a0a087211 */ /* 0x000fe200078f08ff */
[----:B------:R-:W-:Y:S01]  /*08c0*/  IMAD.U32 R218, R218, 0x20, R6 ;  /* 0x00000020dada7824 */ /* 0x000fe200078e0006 */
[----:B------:R-:W-:Y:S01]  /*08d0*/  LEA.HI R124, R124, R0, RZ, 0x3 ;  /* 0x000000007c7c7211 */ /* 0x000fe200078f18ff */
[----:B------:R-:W-:Y:S01]  /*08e0*/  IMAD.IADD R3, R5, 0x1, -R3 ;  /* 0x0000000105037824 */ /* 0x000fe200078e0a03 */
[----:B------:R-:W-:Y:S01]  /*08f0*/  LOP3.LUT R5, R8, 0x3fffffe, RZ, 0xc0, !PT ;  /* 0x03fffffe08057812 */ /* 0x000fe200078ec0ff */
[----:B------:R-:W-:Y:S01]  /*0900*/  IMAD.MOV.U32 R6, RZ, RZ, RZ ;  /* 0x000000ffff067224 */ /* 0x000fe200078e00ff */
[----:B-1----:R-:W-:Y:S01]  /*0910*/  IABS R13, R13 ;  /* 0x0000000d000d7213 */ /* 0x002fe20000000000 */
[----:B------:R-:W-:Y:S01]  /*0920*/  IMAD.SHL.U32 R218, R218, 0x2, RZ ;  /* 0x00000002dada7824 */ /* 0x000fe200078e00ff */
[----:B------:R-:W-:Y:S01]  /*0930*/  SHF.R.S32.HI R235, RZ, 0x1f, R234 ;  /* 0x0000001fffeb7819 */ /* 0x000fe200000114ea */
[----:B------:R-:W-:Y:S01]  /*0940*/  IMAD.IADD R5, R10, 0x1, -R5 ;  /* 0x000000010a057824 */ /* 0x000fe200078e0a05 */
[----:B------:R-:W-:Y:S01]  /*0950*/  IADD3 R14, P0, R234, UR6, RZ ;  /* 0x00000006ea0e7c10 */ /* 0x000fe2000ff1e0ff */
[----:B------:R-:W1:Y:S01]  /*0960*/  S2R R10, SR_CTAID.Y ;  /* 0x00000000000a7919 */ /* 0x000e620000002600 */
[----:B------:R-:W-:Y:S01]  /*0970*/  SHF.R.S32.HI R227, RZ, 0x1f, R226 ;  /* 0x0000001fffe37819 */ /* 0x000fe200000114e2 */
[----:B--2---:R-:W-:Y:S01]  /*0980*/  IMAD.MOV R0, RZ, RZ, -R7 ;  /* 0x000000ffff007224 */ /* 0x004fe200078e0a07 */
[----:B------:R-:W-:Y:S01]  /*0990*/  LEA.HI.X.SX32 R11, R11, R235, 0x1, P0 ;  /* 0x000000eb0b0b7211 */ /* 0x000fe200000f0eff */
[----:B------:R-:W-:Y:S01]  /*09a0*/  USHF.R.S32.HI UR6, URZ, 0x1f, UR10 ;  /* 0x0000001f3f067899 */ /* 0x000fe2000801140a */
[----:B---3--:R-:W-:Y:S01]  /*09b0*/  IMAD.WIDE R234, R121, 0x80, R234 ;  /* 0x0000008079ea7825 */ /* 0x008fe200078e02ea */
[----:B------:R-:W-:-:S03]  /*09c0*/  SHF.R.S32.HI R8, RZ, 0x1, R8 ;  /* 0x00000001ff087819 */ /* 0x000fc60000011408 */
[----:B------:R-:W-:Y:S02]  /*09d0*/  IMAD R0, R0, R4, RZ ;  /* 0x0000000400007224 */ /* 0x000fe400078e02ff */
[----:B------:R-:W-:Y:S02]  /*09e0*/  IMAD R12, R11, c[0x0][0x198], RZ ;  /* 0x000066000b0c7a24 */ /* 0x000fe400078e02ff */
[----:B------:R-:W-:Y:S01]  /*09f0*/  IMAD.HI.U32 R0, R7, R0, R6 ;  /* 0x0000000007007227 */ /* 0x000fe200078e0006 */
[--C-:B------:R-:W-:Y:S01]  /*0a00*/  SHF.R.S32.HI R6, RZ, 0x1, R2.reuse ;  /* 0x00000001ff067819 */ /* 0x100fe20000011402 */
[----:B------:R-:W2:Y:S01]  /*0a10*/  S2R R7, SR_CTAID.Z ;  /* 0x0000000000077919 */ /* 0x000ea20000002700 */
[----:B------:R-:W-:Y:S01]  /*0a20*/  SHF.R.S32.HI R2, RZ, 0x1f, R2 ;  /* 0x0000001fff027819 */ /* 0x000fe20000011402 */
[----:B------:R-:W-:Y:S02]  /*0a30*/  IMAD R11, R11, c[0x0][0x1a0], RZ ;  /* 0x000068000b0b7a24 */ /* 0x000fe400078e02ff */
[----:B------:R-:W-:Y:S01]  /*0a40*/  IMAD.HI.U32 R0, R0, R13, RZ ;  /* 0x0000000d00007227 */ /* 0x000fe200078e00ff */
[----:B------:R-:W-:-:S03]  /*0a50*/  LEA.HI R2, R2, R6, RZ, 0x2 ;  /* 0x0000000602027211 */ /* 0x000fc600078f10ff */
[----:B------:R-:W-:Y:S01]  /*0a60*/  IMAD R12, R14, c[0x0][0x19c], R12 ;  /* 0x000067000e0c7a24 */ /* 0x000fe200078e020c */
[----:B------:R-:W-:Y:S01]  /*0a70*/  LOP3.LUT R2, R2, 0xfffffffc, RZ, 0xc0, !PT ;  /* 0xfffffffc02027812 */ /* 0x000fe200078ec0ff */
[----:B-1----:R-:W-:-:S04]  /*0a80*/  IMAD.WIDE.U32 R18, R10, c[0x0][0x178], R226 ;  /* 0x00005e000a127a25 */ /* 0x002fc800078e00e2 */
[----:B------:R-:W-:Y:S01]  /*0a90*/  IMAD.IADD R2, R6, 0x1, -R2 ;  /* 0x0000000106027824 */ /* 0x000fe200078e0a02 */
[----:B------:R-:W-:Y:S01]  /*0aa0*/  IADD3 R19, R19, UR4, RZ ;  /* 0x0000000413137c10 */ /* 0x000fe2000fffe0ff */
[----:B------:R-:W-:Y:S01]  /*0ab0*/  IMAD.MOV R6, RZ, RZ, -R0 ;  /* 0x000000ffff067224 */ /* 0x000fe200078e0a00 */
[----:B------:R-:W-:Y:S01]  /*0ac0*/  ULDC.64 UR4, c[0x0][0x1a8] ;  /* 0x00006a0000047ab9 */ /* 0x000fe20000000a00 */
[----:B------:R-:W-:Y:S01]  /*0ad0*/  IMAD R11, R14, c[0x0][0x1a4], R11 ;  /* 0x000069000e0b7a24 */ /* 0x000fe200078e020b */
[----:B------:R-:W-:Y:S01]  /*0ae0*/  UIMAD UR4, UR6, UR4, URZ ;  /* 0x00000004060472a4 */ /* 0x000fe2000f8e023f */
[----:B------:R-:W-:Y:S02]  /*0af0*/  IMAD R6, R4, R6, R13 ;  /* 0x0000000604067224 */ /* 0x000fe400078e020d */
[--C-:B------:R-:W-:Y:S01]  /*0b00*/  IMAD.WIDE.U32 R16, R14, c[0x0][0x198], R226.reuse ;  /* 0x000066000e107a25 */ /* 0x100fe200078e00e2 */
[----:B------:R-:W-:Y:S02]  /*0b10*/  UIMAD UR13, UR10, UR5, UR4 ;  /* 0x000000050a0d72a4 */ /* 0x000fe4000f8e0204 */
[----:B------:R-:W-:Y:S01]  /*0b20*/  ISETP.GT.U32.AND P2, PT, R4, R6, PT ;  /* 0x000000060400720c */ /* 0x000fe20003f44070 */
[----:B------:R-:W-:Y:S01]  /*0b30*/  IMAD.WIDE.U32 R14, R14, c[0x0][0x1a0], R226 ;  /* 0x000068000e0e7a25 */ /* 0x000fe200078e00e2 */
[----:B------:R-:W-:-:S02]  /*0b40*/  ULDC.64 UR6, c[0x0][0x180] ;  /* 0x0000600000067ab9 */ /* 0x000fc40000000a00 */
[----:B------:R-:W-:Y:S01]  /*0b50*/  UIMAD UR6, UR12, UR6, URZ ;  /* 0x000000060c0672a4 */ /* 0x000fe2000f8e023f */
[----:B--2---:R-:W-:Y:S01]  /*0b60*/  IMAD.WIDE.U32 R18, R7, c[0x0][0x1a8], R18 ;  /* 0x00006a0007127a25 */ /* 0x004fe200078e0012 */
[----:B------:R-:W-:Y:S02]  /*0b70*/  ULDC.64 UR4, c[0x0][0x188] ;  /* 0x0000620000047ab9 */ /* 0x000fe40000000a00 */
[----:B------:R-:W-:Y:S01]  /*0b80*/  UIMAD UR7, UR11, UR7, UR6 ;  /* 0x000000070b0772a4 */ /* 0x000fe2000f8e0206 */
[----:B------:R-:W-:Y:S01]  /*0b90*/  IMAD.IADD R13, R17, 0x1, R12 ;  /* 0x00000001110d7824 */ /* 0x000fe200078e020c */
[----:B------:R-:W-:Y:S01]  /*0ba0*/  UIMAD UR4, UR12, UR4, URZ ;  /* 0x000000040c0472a4 */ /* 0x000fe2000f8e023f */
[----:B------:R-:W-:Y:S01]  /*0bb0*/  IMAD.IADD R15, R15, 0x1, R11 ;  /* 0x000000010f0f7824 */ /* 0x000fe200078e020b */
[----:B------:R-:W-:Y:S01]  /*0bc0*/  IADD3 R11, R19, UR13, RZ ;  /* 0x0000000d130b7c10 */ /* 0x000fe2000fffe0ff */
[----:B------:R-:W-:Y:S01]  /*0bd0*/  @!P2 IMAD.IADD R6, R6, 0x1, -R4 ;  /* 0x000000010606a824 */ /* 0x000fe200078e0a04 */
[----:B------:R-:W-:Y:S01]  /*0be0*/  ULDC UR6, c[0x0][0x1c8] ;  /* 0x0000720000067ab9 */ /* 0x000fe20000000800 */
[----:B------:R-:W-:Y:S01]  /*0bf0*/  IMAD.MOV.U32 R12, RZ, RZ, R16 ;  /* 0x000000ffff0c7224 */ /* 0x000fe200078e0010 */
[----:B------:R-:W-:Y:S01]  /*0c00*/  ULOP3.LUT UR6, UR10, UR6, URZ, 0x3c, !UPT ;  /* 0x000000060a067292 */ /* 0x000fe2000f8e3c3f */
[----:B------:R-:W-:Y:S01]  /*0c10*/  IMAD.WIDE.U32 R246, R10, c[0x0][0x188], R14 ;  /* 0x000062000af67a25 */ /* 0x000fe200078e000e */
[----:B------:R-:W-:Y:S01]  /*0c20*/  ISETP.GE.U32.AND P3, PT, R6, R4, PT ;  /* 0x000000040600720c */ /* 0x000fe20003f66070 */
[----:B------:R-:W-:Y:S01]  /*0c30*/  UIMAD UR11, UR11, UR5, UR4 ;  /* 0x000000050b0b72a4 */ /* 0x000fe2000f8e0204 */
[----:B------:R-:W-:Y:S01]  /*0c40*/  @!P2 IADD3 R0, R0, 0x1, RZ ;  /* 0x000000010000a810 */ /* 0x000fe20007ffe0ff */
[----:B------:R-:W-:Y:S01]  /*0c50*/  IMAD.WIDE.U32 R220, R10, c[0x0][0x180], R12 ;  /* 0x000060000adc7a25 */ /* 0x000fe200078e000c */
[----:B------:R-:W-:Y:S01]  /*0c60*/  ISETP.LE.AND P1, PT, RZ, UR6, PT ;  /* 0x00000006ff007c0c */ /* 0x000fe2000bf23270 */
[----:B------:R-:W-:-:S02]  /*0c70*/  ULDC.64 UR4, c[0x0][0x190] ;  /* 0x0000640000047ab9 */ /* 0x000fc40000000a00 */
[----:B------:R-:W-:Y:S01]  /*0c80*/  IMAD.MOV.U32 R10, RZ, RZ, R18 ;  /* 0x000000ffff0a7224 */ /* 0x000fe200078e0012 */
[----:B------:R-:W-:Y:S01]  /*0c90*/  USHF.L.U64.HI UR5, UR4, UR20, UR5 ;  /* 0x0000001404057299 */ /* 0x000fe20008010205 */
[----:B------:R-:W-:Y:S01]  /*0ca0*/  IMAD R4, R235, c[0x0][0x190], RZ ;  /* 0x00006400eb047a24 */ /* 0x000fe200078e02ff */
[----:B------:R-:W-:Y:S01]  /*0cb0*/  USHF.L.U32 UR4, UR4, 0x6, URZ ;  /* 0x0000000604047899 */ /* 0x000fe2000800063f */
[----:B------:R-:W-:Y:S01]  /*0cc0*/  IMAD.WIDE.U32 R10, R234, c[0x0][0x190], R10 ;  /* 0x00006400ea0a7a25 */ /* 0x000fe200078e000a */
[----:B------:R-:W-:Y:S01]  /*0cd0*/  IADD3 R221, R221, UR7, RZ ;  /* 0x00000007dddd7c10 */ /* 0x000fe2000fffe0ff */
[----:B------:R-:W-:Y:S01]  /*0ce0*/  ULDC.64 UR6, c[0x0][0x198] ;  /* 0x0000660000067ab9 */ /* 0x000fe20000000a00 */
[----:B------:R-:W-:Y:S01]  /*0cf0*/  @P3 IADD3 R0, R0, 0x1, RZ ;  /* 0x0000000100003810 */ /* 0x000fe20007ffe0ff */
[----:B------:R-:W-:Y:S01]  /*0d00*/  IMAD R4, R234, c[0x0][0x194], R4 ;  /* 0x00006500ea047a24 */ /* 0x000fe200078e0204 */
[----:B------:R-:W-:Y:S01]  /*0d10*/  LEA R12, P0, R10, c[0x0][0x160], 0x1 ;  /* 0x000058000a0c7a11 */ /* 0x000fe200078008ff */
[----:B------:R-:W-:Y:S01]  /*0d20*/  USHF.L.U64.HI UR18, UR6, UR20, UR7 ;  /* 0x0000001406127299 */ /* 0x000fe20008010207 */
[----:B------:R-:W-:Y:S01]  /*0d30*/  IADD3 R247, R247, UR11, RZ ;  /* 0x0000000bf7f77c10 */ /* 0x000fe2000fffe0ff */
[----:B------:R-:W-:Y:S01]  /*0d40*/  IMAD.IADD R4, R11, 0x1, R4 ;  /* 0x000000010b047824 */ /* 0x000fe200078e0204 */
[----:B------:R-:W-:Y:S01]  /*0d50*/  IADD3 R6, P2, R12, UR4, RZ ;  /* 0x000000040c067c10 */ /* 0x000fe2000ff5e0ff */
[----:B------:R-:W-:Y:S01]  /*0d60*/  @!P1 IMAD.MOV R0, RZ, RZ, -R0 ;  /* 0x000000ffff009224 */ /* 0x000fe200078e0a00 */
[----:B------:R-:W-:Y:S01]  /*0d70*/  USHF.L.U32 UR19, UR6, 0x6, URZ ;  /* 0x0000000606137899 */ /* 0x000fe2000800063f */
[----:B------:R-:W-:Y:S01]  /*0d80*/  IMAD.SHL.U32 R124, R124, 0x20, RZ ;  /* 0x000000207c7c7824 */ /* 0x000fe200078e00ff */
[----:B------:R-:W-:Y:S01]  /*0d90*/  LEA.HI.X R13, R10, c[0x0][0x164], R4, 0x1, P0 ;  /* 0x000059000a0d7a11 */ /* 0x000fe200000f0c04 */
[----:B------:R-:W-:Y:S01]  /*0da0*/  USHF.R.S32.HI UR10, URZ, 0x1f, UR27 ;  /* 0x0000001f3f0a7899 */ /* 0x000fe2000801141b */
[----:B------:R-:W-:Y:S01]  /*0db0*/  ISETP.NE.AND P0, PT, RZ, c[0x0][0x1c8], PT ;  /* 0x00007200ff007a0c */ /* 0x000fe20003f05270 */
[----:B------:R-:W-:Y:S01]  /*0dc0*/  UIMAD UR7, UR18, UR27, URZ ;  /* 0x0000001b120772a4 */ /* 0x000fe2000f8e023f */
[----:B------:R-:W-:Y:S01]  /*0dd0*/  IADD3.X R7, R13, UR5, RZ, P2, !PT ;  /* 0x000000050d077c10 */ /* 0x000fe200097fe4ff */
[----:B------:R1:W-:Y:S01]  /*0de0*/  LDGSTS.E.BYPASS.LTC128B.128 [R218], [R12.64] ;  /* 0x000000000cda7fae */ /* 0x0003e2000b901d56 */
[C---:B------:R-:W-:Y:S01]  /*0df0*/  IMAD R5, R3.reuse, 0x8, R5 ;  /* 0x0000000803057824 */ /* 0x040fe200078e0205 */
[----:B------:R-:W-:Y:S01]  /*0e00*/  UIMAD UR7, UR10, UR19, UR7 ;  /* 0x000000130a0772a4 */ /* 0x000fe2000f8e0207 */
[----:B------:R-:W-:Y:S01]  /*0e10*/  IMAD.SHL.U32 R3, R3, 0x8, RZ ;  /* 0x0000000803037824 */ /* 0x000fe200078e00ff */
[----:B------:R1:W-:Y:S01]  /*0e20*/  LDGSTS.E.BYPASS.LTC128B.128 [R218+0x2000], [R12.64+0x40] ;  /* 0x020000400cda7fae */ /* 0x0003e2000b901d56 */
[----:B------:R-:W-:-:S02]  /*0e30*/  LOP3.LUT R124, R124, 0xffffff00, RZ, 0xc0, !PT ;  /* 0xffffff007c7c7812 */ /* 0x000fc400078ec0ff */
[----:B------:R-:W-:Y:S01]  /*0e40*/  LOP3.LUT P1, RZ, R2, 0x2, RZ, 0xc0, !PT ;  /* 0x0000000202ff7812 */ /* 0x000fe2000782c0ff */
[----:B------:R1:W-:Y:S02]  /*0e50*/  LDGSTS.E.BYPASS.LTC128B.128 [R218+0x4000], [R12.64+0x80] ;  /* 0x040000800cda7fae */ /* 0x0003e4000b901d56 */
[----:B------:R-:W-:Y:S02]  /*0e60*/  @!P0 LOP3.LUT R0, RZ, c[0x0][0x1c8], RZ, 0x33, !PT ;  /* 0x00007200ff008a12 */ /* 0x000fe400078e33ff */
[----:B------:R2:W-:Y:S02]  /*0e70*/  LDGSTS.E.BYPASS.LTC128B.128 [R218+0x800], [R6.64] ;  /* 0x0080000006da7fae */ /* 0x0005e4000b901d56 */
[----:B------:R-:W-:Y:S01]  /*0e80*/  SHF.R.S32.HI R222, RZ, 0x1f, R0 ;  /* 0x0000001fffde7819 */ /* 0x000fe20000011400 */
[----:B------:R-:W-:Y:S01]  /*0e90*/  IMAD.WIDE.U32 R220, R0, c[0x0][0x1b0], R220 ;  /* 0x00006c0000dc7a25 */ /* 0x000fe200078e00dc */
[----:B------:R2:W-:Y:S03]  /*0ea0*/  LDGSTS.E.BYPASS.LTC128B.128 [R218+0x2800], [R6.64+0x40] ;  /* 0x0280004006da7fae */ /* 0x0005e6000b901d56 */
[C---:B------:R-:W-:Y:S01]  /*0eb0*/  IMAD R224, R222.reuse, c[0x0][0x1b0], RZ ;  /* 0x00006c00dee07a24 */ /* 0x040fe200078e02ff */
[----:B------:R2:W-:Y:S01]  /*0ec0*/  LDGSTS.E.BYPASS.LTC128B.128 [R218+0x4800], [R6.64+0x80] ;  /* 0x0480008006da7fae */ /* 0x0005e2000b901d56 */
[----:B------:R-:W-:-:S02]  /*0ed0*/  IMAD R222, R222, c[0x0][0x1b8], RZ ;  /* 0x00006e00dede7a24 */ /* 0x000fc400078e02ff */
[C---:B------:R-:W-:Y:S02]  /*0ee0*/  IMAD R224, R0.reuse, c[0x0][0x1b4], R224 ;  /* 0x00006d0000e07a24 */ /* 0x040fe400078e02e0 */
[----:B------:R-:W-:-:S04]  /*0ef0*/  IMAD.WIDE.U32 R246, R0, c[0x0][0x1b8], R246 ;  /* 0x00006e0000f67a25 */ /* 0x000fc800078e00f6 */
[----:B------:R-:W-:Y:S02]  /*0f00*/  IMAD R222, R0, c[0x0][0x1bc], R222 ;  /* 0x00006f0000de7a24 */ /* 0x000fe400078e02de */
[----:B------:R-:W-:Y:S02]  /*0f10*/  IMAD.IADD R225, R221, 0x1, R224 ;  /* 0x00000001dde17824 */ /* 0x000fe400078e02e0 */
[----:B------:R-:W-:Y:S02]  /*0f20*/  IMAD.U32 R0, RZ, RZ, UR27 ;  /* 0x0000001bff007e24 */ /* 0x000fe4000f8e00ff */
[----:B------:R-:W-:Y:S02]  /*0f30*/  IMAD.MOV.U32 R224, RZ, RZ, R220 ;  /* 0x000000ffffe07224 */ /* 0x000fe400078e00dc */
[----:B------:R-:W-:Y:S02]  /*0f40*/  IMAD.IADD R223, R247, 0x1, R222 ;  /* 0x00000001f7df7824 */ /* 0x000fe400078e02de */
[----:B-1----:R-:W-:-:S05]  /*0f50*/  IMAD.WIDE.U32 R12, R0, UR19, R224 ;  /* 0x00000013000c7c25 */ /* 0x002fca000f8e00e0 */
[----:B------:R-:W-:Y:S02]  /*0f60*/  IADD3 R0, R13, UR7, RZ ;  /* 0x000000070d007c10 */ /* 0x000fe4000fffe0ff */
[----:B--2---:R-:W-:-:S04]  /*0f70*/  IADD3 R6, P0, R6, UR4, RZ ;  /* 0x0000000406067c10 */ /* 0x004fc8000ff1e0ff */
[----:B------:R-:W-:Y:S02]  /*0f80*/  IADD3.X R7, R7, UR5, RZ, P0, !PT ;  /* 0x0000000507077c10 */ /* 0x000fe400087fe4ff */
[----:B------:R-:W-:-:S03]  /*0f90*/  IADD3 R10, P0, R6, UR4, RZ ;  /* 0x00000004060a7c10 */ /* 0x000fc6000ff1e0ff */
[----:B------:R1:W-:Y:S01]  /*0fa0*/  LDGSTS.E.BYPASS.LTC128B.128 [R218+0x1000], [R6.64] ;  /* 0x0100000006da7fae */ /* 0x0003e2000b901d56 */
[----:B------:R-:W-:Y:S01]  /*0fb0*/  IADD3.X R11, R7, UR5, RZ, P0, !PT ;  /* 0x00000005070b7c10 */ /* 0x000fe200087fe4ff */
[----:B------:R-:W-:Y:S01]  /*0fc0*/  ULDC.64 UR4, c[0x0][0x1a0] ;  /* 0x0000680000047ab9 */ /* 0x000fe20000000a00 */
[C---:B------:R-:W-:Y:S01]  /*0fd0*/  LEA R14, P0, R12.reuse, c[0x0][0x168], 0x1 ;  /* 0x00005a000c0e7a11 */ /* 0x040fe200078008ff */
[----:B------:R1:W-:Y:S01]  /*0fe0*/  LDGSTS.E.BYPASS.LTC128B.128 [R218+0x3000], [R6.64+0x40] ;  /* 0x0300004006da7fae */ /* 0x0003e2000b901d56 */
[----:B------:R-:W-:Y:S02]  /*0ff0*/  UIMAD UR7, UR10, UR4, URZ ;  /* 0x000000040a0772a4 */ /* 0x000fe4000f8e023f */
[----:B------:R-:W-:Y:S01]  /*1000*/  LEA.HI.X R15, R12, c[0x0][0x16c], R0, 0x1, P0 ;  /* 0x00005b000c0f7a11 */ /* 0x000fe200000f0c00 */
[----:B------:R1:W-:Y:S01]  /*1010*/  LDGSTS.E.BYPASS.LTC128B.128 [R218+0x5000], [R6.64+0x80] ;  /* 0x0500008006da7fae */ /* 0x0003e2000b901d56 */
[----:B------:R-:W-:Y:S01]  /*1020*/  IADD3 R12, P0, R14, UR19, RZ ;  /* 0x000000130e0c7c10 */ /* 0x000fe2000ff1e0ff */
[----:B------:R-:W-:-:S02]  /*1030*/  UIMAD.WIDE.U32 UR10, UR27, UR4, URZ ;  /* 0x000000041b0a72a5 */ /* 0x000fc4000f8e003f */
[----:B------:R2:W-:Y:S01]  /*1040*/  LDGSTS.E.BYPASS.LTC128B.128 [R218+0x1800], [R10.64] ;  /* 0x018000000ada7fae */ /* 0x0005e2000b901d56 */
[----:B------:R-:W-:Y:S01]  /*1050*/  IADD3.X R13, R15, UR18, RZ, P0, !PT ;  /* 0x000000120f0d7c10 */ /* 0x000fe200087fe4ff */
[----:B------:R-:W-:Y:S02]  /*1060*/  UIMAD UR7, UR27, UR5, UR7 ;  /* 0x000000051b0772a4 */ /* 0x000fe4000f8e0207 */
[----:B------:R2:W-:Y:S01]  /*1070*/  LDGSTS.E.BYPASS.LTC128B.128 [R218+0x3800], [R10.64+0x40] ;  /* 0x038000400ada7fae */ /* 0x0005e2000b901d56 */
[----:B------:R-:W-:Y:S02]  /*1080*/  USHF.L.U32 UR21, UR4, 0x6, URZ ;  /* 0x0000000604157899 */ /* 0x000fe4000800063f */
[----:B------:R-:W-:Y:S01]  /*1090*/  UIADD3 UR7, UR11, UR7, URZ ;  /* 0x000000070b077290 */ /* 0x000fe2000fffe03f */
[----:B------:R2:W-:Y:S01]  /*10a0*/  LDGSTS.E.BYPASS.LTC128B.128 [R218+0x5800], [R10.64+0x80] ;  /* 0x058000800ada7fae */ /* 0x0005e2000b901d56 */
[----:B------:R-:W-:-:S03]  /*10b0*/  USHF.L.U64.HI UR20, UR4, UR20, UR5 ;  /* 0x0000001404147299 */ /* 0x000fc60008010205 */
[----:B------:R3:W-:Y:S01]  /*10c0*/  LDGSTS.E.BYPASS.LTC128B.128 [R218+0x6000], [R14.64] ;  /* 0x060000000eda7fae */ /* 0x0007e2000b901d56 */
[----:B------:R-:W-:Y:S01]  /*10d0*/  IMAD.U32 R0, RZ, RZ, UR7 ;  /* 0x00000007ff007e24 */ /* 0x000fe2000f8e00ff */
[----:B------:R-:W-:Y:S02]  /*10e0*/  UMOV UR4, 0x5 ;  /* 0x0000000500047882 */ /* 0x000fe40000000000 */
[----:B------:R3:W-:Y:S04]  /*10f0*/  LDGSTS.E.BYPASS.LTC128B.128 [R218+0x7000], [R14.64+0x40] ;  /* 0x070000400eda7fae */ /* 0x0007e8000b901d56 */
[----:B------:R3:W-:Y:S01]  /*1100*/  LDGSTS.E.BYPASS.LTC128B.128 [R218+0x8000], [R14.64+0x80] ;  /* 0x080000800eda7fae */ /* 0x0007e2000b901d56 */
[----:B-1----:R-:W-:-:S03]  /*1110*/  IMAD.SHL.U32 R6, R8, 0x40, RZ ;  /* 0x0000004008067824 */ /* 0x002fc600078e00ff */
[----:B------:R3:W-:Y:S01]  /*1120*/  LDGSTS.E.BYPASS.LTC128B.128 [R218+0x6800], [R12.64] ;  /* 0x068000000cda7fae */ /* 0x0007e2000b901d56 */
[----:B------:R-:W-:-:S03]  /*1130*/  IMAD.SHL.U32 R7, R2, 0x40, RZ ;  /* 0x0000004002077824 */ /* 0x000fc600078e00ff */
[----:B------:R3:W-:Y:S01]  /*1140*/  LDGSTS.E.BYPASS.LTC128B.128 [R218+0x7800], [R12.64+0x40] ;  /* 0x078000400cda7fae */ /* 0x0007e2000b901d56 */
[----:B------:R-:W-:Y:S02]  /*1150*/  LOP3.LUT R6, R6, 0xc0, RZ, 0xc0, !PT ;  /* 0x000000c006067812 */ /* 0x000fe400078ec0ff */
[----:B------:R-:W-:Y:S01]  /*1160*/  LOP3.LUT R7, R7, 0xc0, RZ, 0xc0, !PT ;  /* 0x000000c007077812 */ /* 0x000fe200078ec0ff */
[----:B------:R3:W-:Y:S01]  /*1170*/  LDGSTS.E.BYPASS.LTC128B.128 [R218+0x8800], [R12.64+0x80] ;  /* 0x088000800cda7fae */ /* 0x0007e2000b901d56 */
[----:B------:R-:W-:Y:S01]  /*1180*/  LOP3.LUT R9, R6, 0x8, R9, 0xf8, !PT ;  /* 0x0000000806097812 */ /* 0x000fe200078ef809 */
[----:B--2---:R-:W-:Y:S02]  /*1190*/  IMAD.U32 R10, RZ, RZ, UR10 ;  /* 0x0000000aff0a7e24 */ /* 0x004fe4000f8e00ff */
[----:B------:R-:W0:Y:S01]  /*11a0*/  LDGDEPBAR ;  /* 0x00000000000079af */ /* 0x000e220000000000 */
[----:B------:R-:W-:Y:S01]  /*11b0*/  SHF.R.U32.HI R6, RZ, 0x3, R6 ;  /* 0x00000003ff067819 */ /* 0x000fe20000011606 */
[----:B------:R-:W-:Y:S01]  /*11c0*/  IMAD.U32 R11, RZ, RZ, UR11 ;  /* 0x0000000bff0b7e24 */ /* 0x000fe2000f8e00ff */
[----:B------:R-:W-:-:S02]  /*11d0*/  LOP3.LUT R3, R7, 0x8, R3, 0xf8, !PT ;  /* 0x0000000807037812 */ /* 0x000fc400078ef803 */
[C---:B------:R-:W-:Y:S02]  /*11e0*/  LEA R4, P0, R10.reuse, R246, 0x6 ;  /* 0x000000f60a047211 */ /* 0x040fe400078030ff */
[----:B------:R-:W-:Y:S02]  /*11f0*/  LOP3.LUT R6, R9, R6, RZ, 0x3c, !PT ;  /* 0x0000000609067212 */ /* 0x000fe400078e3cff */
[----:B------:R-:W-:Y:S02]  /*1200*/  LEA.HI.X R0, R10, R223, R0, 0x6, P0 ;  /* 0x000000df0a007211 */ /* 0x000fe400000f3400 */
[----:B------:R-:W-:Y:S01]  /*1210*/  SHF.R.U32.HI R9, RZ, 0x3, R7 ;  /* 0x00000003ff097819 */ /* 0x000fe20000011607 */
[--C-:B------:R-:W-:Y:S01]  /*1220*/  IMAD R7, R123, 0x200, R124.reuse ;  /* 0x000002007b077824 */ /* 0x100fe200078e027c */
[C---:B------:R-:W-:Y:S01]  /*1230*/  LEA R10, P0, R4.reuse, c[0x0][0x170], 0x1 ;  /* 0x00005c00040a7a11 */ /* 0x040fe200078008ff */
[----:B------:R-:W-:Y:S01]  /*1240*/  IMAD R124, R125, 0x20, R124 ;  /* 0x000000207d7c7824 */ /* 0x000fe200078e027c */
[----:B------:R-:W-:Y:S01]  /*1250*/  LOP3.LUT R3, R3, R9, RZ, 0x3c, !PT ;  /* 0x0000000903037212 */ /* 0x000fe200078e3cff */
[----:B------:R-:W-:Y:S01]  /*1260*/  IMAD R7, R125, 0x20, R7 ;  /* 0x000000207d077824 */ /* 0x000fe200078e0207 */
[----:B------:R-:W-:Y:S01]  /*1270*/  LEA.HI.X R11, R4, c[0x0][0x174], R0, 0x1, P0 ;  /* 0x00005d00040b7a11 */ /* 0x000fe200000f0c00 */
[----:B------:R-:W-:Y:S01]  /*1280*/  IMAD.U32 R0, R5, 0x20, R6 ;  /* 0x0000002005007824 */ /* 0x000fe200078e0006 */
[----:B------:R-:W-:Y:S01]  /*1290*/  IADD3 R4, P0, R10, UR21, RZ ;  /* 0x000000150a047c10 */ /* 0x000fe2000ff1e0ff */
[----:B------:R-:W-:-:S02]  /*12a0*/  IMAD.IADD R217, R3, 0x1, R7 ;  /* 0x0000000103d97824 */ /* 0x000fc400078e0207 */
[----:B------:R-:W-:Y:S01]  /*12b0*/  IMAD.SHL.U32 R112, R0, 0x2, RZ ;  /* 0x0000000200707824 */ /* 0x000fe200078e00ff */
[----:B------:R-:W-:Y:S01]  /*12c0*/  IADD3.X R5, R11, UR20, RZ, P0, !PT ;  /* 0x000000140b057c10 */ /* 0x000fe200087fe4ff */
[----:B------:R-:W-:-:S04]  /*12d0*/  DEPBAR.LE SB0, 0x0 ;  /* 0x000080000000791a */ /* 0x000fc80000000000 */
[----:B------:R-:W-:Y:S01]  /*12e0*/  BAR.SYNC.DEFER_BLOCKING 0x0 ;  /* 0x0000000000007b1d */ /* 0x000fe20000010000 */
[----:B------:R-:W-:Y:S01]  /*12f0*/  IMAD.SHL.U32 R217, R217, 0x2, RZ ;  /* 0x00000002d9d97824 */ /* 0x000fe200078e00ff */
[----:B------:R-:W-:Y:S01]  /*1300*/  LOP3.LUT P0, RZ, R8, 0x2, RZ, 0xc0, !PT ;  /* 0x0000000208ff7812 */ /* 0x000fe2000780c0ff */
[----:B------:R-:W-:Y:S01]  /*1310*/  IMAD.MOV.U32 R8, RZ, RZ, 0x20 ;  /* 0x00000020ff087424 */ /* 0x000fe200078e00ff */
[----:B------:R-:W-:-:S04]  /*1320*/  LEA R216, R0, 0x6000, 0x1 ;  /* 0x0000600000d87811 */ /* 0x000fc800078e08ff */
[C---:B------:R-:W-:Y:S02]  /*1330*/  SEL R2, R8.reuse, 0xffffffe0, !P0 ;  /* 0xffffffe008027807 */ /* 0x040fe40004000000 */
[----:B------:R-:W-:Y:S02]  /*1340*/  SEL R0, R8, 0xffffffe0, !P1 ;  /* 0xffffffe008007807 */ /* 0x000fe40004800000 */
[----:B------:R-:W-:Y:S01]  /*1350*/  PLOP3.LUT P0, PT, PT, PT, UP0, 0x80, 0x0 ;  /* 0x000000000000781c */ /* 0x000fe20003f0f008 */
[----:B------:R-:W-:Y:S01]  /*1360*/  IMAD.IADD R214, R216, 0x1, R2 ;  /* 0x00000001d8d67824 */ /* 0x000fe200078e0202 */
[----:B------:R-:W-:Y:S01]  /*1370*/  SHF.R.S32.HI R2, RZ, 0x1f, R126 ;  /* 0x0000001fff027819 */ /* 0x000fe2000001147e */
[----:B------:R-:W-:-:S03]  /*1380*/  IMAD.IADD R215, R217, 0x1, R0 ;  /* 0x00000001d9d77824 */ /* 0x000fc600078e0200 */
[----:B------:R-:W-:Y:S02]  /*1390*/  LEA.HI R219, R2, R126, RZ, 0x2 ;  /* 0x0000007e02db7211 */ /* 0x000fe400078f10ff */
[----:B------:R-:W-:Y:S02]  /*13a0*/  LEA R2, R123, UR9, 0x4 ;  /* 0x000000097b027c11 */ /* 0x000fe4000f8e20ff */
[----:B------:R-:W-:Y:S01]  /*13b0*/  SHF.R.S32.HI R219, RZ, 0x2, R219 ;  /* 0x00000002ffdb7819 */ /* 0x000fe200000114db */
[----:B------:R-:W-:Y:S01]  /*13c0*/  @!PT LDS RZ, [RZ] ;  /* 0x00000000fffff984 */ /* 0x000fe20000000800 */
[----:B------:R-:W-:Y:S01]  /*13d0*/  @!PT LDS RZ, [RZ] ;  /* 0x00000000fffff984 */ /* 0x000fe20000000800 */
[----:B------:R-:W-:Y:S01]  /*13e0*/  @!PT LDS RZ, [RZ] ;  /* 0x00000000fffff984 */ /* 0x000fe20000000800 */
[----:B------:R1:W-:Y:S03]  /*13f0*/  LDGSTS.E.BYPASS.LTC128B.128 [R218+0x9000], [R10.64] ;  /* 0x090000000ada7fae */ /* 0x0003e6000b901d56 */
[----:B------:R-:W-:Y:S01]  /*1400*/  IADD3 R2, R2, 0x1, R219 ;  /* 0x0000000102027810 */ /* 0x000fe20007ffe0db */
[----:B------:R1:W-:Y:S04]  /*1410*/  LDGSTS.E.BYPASS.LTC128B.128 [R218+0xa000], [R10.64+0x40] ;  /* 0x0a0000400ada7fae */ /* 0x0003e8000b901d56 */
[----:B------:R1:W-:Y:S04]  /*1420*/  LDGSTS.E.BYPASS.LTC128B.128 [R218+0xb000], [R10.64+0x80] ;  /* 0x0b0000800ada7fae */ /* 0x0003e8000b901d56 */
[----:B------:R2:W-:Y:S04]  /*1430*/  LDGSTS.E.BYPASS.LTC128B.128 [R218+0x9800], [R4.64] ;  /* 0x0980000004da7fae */ /* 0x0005e8000b901d56 */
[----:B------:R2:W-:Y:S04]  /*1440*/  LDGSTS.E.BYPASS.LTC128B.128 [R218+0xa800], [R4.64+0x40] ;  /* 0x0a80004004da7fae */ /* 0x0005e8000b901d56 */
[----:B------:R2:W-:Y:S04]  /*1450*/  LDGSTS.E.BYPASS.LTC128B.128 [R218+0xb800], [R4.64+0x80] ;  /* 0x0b80008004da7fae */ /* 0x0005e8000b901d56 */
[----:B------:R-:W-:Y:S04]  /*1460*/  LDSM.16.M88.4 R56, [R217] ;  /* 0x00000000d938783b */ /* 0x000fe80000000200 */
[----:B------:R-:W4:Y:S04]  /*1470*/  LDSM.16.M88.4 R84, [R112+0x6000] ;  /* 0x006000007054783b */ /* 0x000f280000000200 */
[----:B------:R-:W5:Y:S04]  /*1480*/  LDSM.16.M88.4 R60, [R217+0x1000] ;  /* 0x00100000d93c783b */ /* 0x000f680000000200 */
[----:B------:R-:W3:Y:S04]  /*1490*/  LDSM.16.M88.4 R76, [R112+0x6400] ;  /* 0x00640000704c783b */ /* 0x000ee80000000200 */
[----:B------:R-:W3:Y:S04]  /*14a0*/  LDSM.16.M88.4 R68, [R112+0x6800] ;  /* 0x006800007044783b */ /* 0x000ee80000000200 */
[----:B------:R-:W-:Y:S04]  /*14b0*/  LDSM.16.M88.4 R52, [R214] ;  /* 0x00000000d634783b */ /* 0x000fe80000000200 */
[----:B--2---:R-:W2:Y:S04]  /*14c0*/  LDSM.16.M88.4 R4, [R112+0x6c00] ;  /* 0x006c00007004783b */ /* 0x004ea80000000200 */
[----:B------:R-:W2:Y:S04]  /*14d0*/  LDSM.16.M88.4 R108, [R215+0x1000] ;  /* 0x00100000d76c783b */ /* 0x000ea80000000200 */
[----:B------:R-:W2:Y:S04]  /*14e0*/  LDSM.16.M88.4 R48, [R214+0x400] ;  /* 0x00040000d630783b */ /* 0x000ea80000000200 */
[----:B------:R-:W2:Y:S04]  /*14f0*/  LDSM.16.M88.4 R44, [R214+0x800] ;  /* 0x00080000d62c783b */ /* 0x000ea80000000200 */
[----:B------:R-:W2:Y:S04]  /*1500*/  LDSM.16.M88.4 R40, [R214+0xc00] ;  /* 0x000c0000d628783b */ /* 0x000ea80000000200 */
[----:B-1----:R-:W1:Y:S01]  /*1510*/  LDSM.16.M88.4 R8, [R215] ;  /* 0x00000000d708783b */ /* 0x002e620000000200 */
[-C--:B----4-:R-:W-:Y:S03]  /*1520*/  HMMA.16816.F32.BF16 R88, R56, R84.reuse, RZ ;  /* 0x000000543858723c */ /* 0x090fe600000418ff */
[----:B------:R-:W-:Y:S04]  /*1530*/  LDSM.16.M88.4 R104, [R112+0x7000] ;  /* 0x007000007068783b */ /* 0x000fe80000000200 */
[----:B------:R-:W-:Y:S01]  /*1540*/  LDSM.16.M88.4 R100, [R112+0x7400] ;  /* 0x007400007064783b */ /* 0x000fe20000000200 */
[C---:B-----5:R-:W-:Y:S03]  /*1550*/  HMMA.16816.F32.BF16 R36, R60.reuse, R84, RZ ;  /* 0x000000543c24723c */ /* 0x060fe600000418ff */
[----:B------:R-:W-:Y:S04]  /*1560*/  LDSM.16.M88.4 R96, [R112+0x7800] ;  /* 0x007800007060783b */ /* 0x000fe80000000200 */
[----:B------:R-:W-:Y:S01]  /*1570*/  LDSM.16.M88.4 R92, [R112+0x7c00] ;  /* 0x007c0000705c783b */ /* 0x000fe20000000200 */
[C---:B---3--:R-:W-:Y:S03]  /*1580*/  HMMA.16816.F32.BF16 R28, R60.reuse, R76, RZ ;  /* 0x0000004c3c1c723c */ /* 0x048fe600000418ff */
[----:B------:R-:W-:Y:S04]  /*1590*/  LDSM.16.M88.4 R116, [R214+0x1c00] ;  /* 0x001c0000d674783b */ /* 0x000fe80000000200 */
[----:B------:R-:W0:Y:S01]  /*15a0*/  LDGDEPBAR ;  /* 0x00000000000079af */ /* 0x000e220000000000 */
[C---:B------:R-:W-:Y:S08]  /*15b0*/  HMMA.16816.F32.BF16 R20, R60.reuse, R68, RZ ;  /* 0x000000443c14723c */ /* 0x040ff000000418ff */
[C---:B--2---:R-:W-:Y:S08]  /*15c0*/  HMMA.16816.F32.BF16 R12, R60.reuse, R4, RZ ;  /* 0x000000043c0c723c */ /* 0x044ff000000418ff */
[C---:B------:R-:W-:Y:S08]  /*15d0*/  HMMA.16816.F32.BF16 R32, R60.reuse, R86, RZ ;  /* 0x000000563c20723c */ /* 0x040ff000000418ff */
[C---:B------:R-:W-:Y:S08]  /*15e0*/  HMMA.16816.F32.BF16 R24, R60.reuse, R78, RZ ;  /* 0x0000004e3c18723c */ /* 0x040ff000000418ff */
[----:B------:R-:W-:Y:S08]  /*15f0*/  HMMA.16816.F32.BF16 R16, R60, R70, RZ ;  /* 0x000000463c10723c */ /* 0x000ff000000418ff */
        /* <DEDUP_REMOVED lines=29> */
[----:B------:R-:W-:Y:S04]  /*17d0*/  LDSM.16.M88.4 R40, [R214+0x1400] ;  /* 0x00140000d628783b */ /* 0x000fe80000000200 */
[----:B------:R-:W-:Y:S03]  /*17e0*/  LDSM.16.M88.4 R8, [R214+0x1800] ;  /* 0x00180000d608783b */ /* 0x000fe60000000200 */
        /* <DEDUP_REMOVED lines=20> */
[----:B------:R-:W-:Y:S04]  /*1930*/  LDSM.16.M88.4 R92, [R112+0x8c00] ;  /* 0x008c0000705c783b */ /* 0x000fe80000000200 */
[----:B------:R-:W1:Y:S03]  /*1940*/  LDSM.16.M88.4 R112, [R217+0x4000] ;  /* 0x00400000d970783b */ /* 0x000e660000000200 */
[C---:B--2---:R-:W-:Y:S01]  /*1950*/  HMMA.16816.F32.BF16 R88, R4.reuse, R44, R88 ;  /* 0x0000002c0458723c */ /* 0x044fe20000041858 */
[----:B------:R-:W-:Y:S07]  /*1960*/  LDSM.16.M88.4 R52, [R215+0x5000] ;  /* 0x00500000d734783b */ /* 0x000fee0000000200 */
[C---:B------:R-:W-:Y:S08]  /*1970*/  HMMA.16816.F32.BF16 R84, R4.reuse, R46, R84 ;  /* 0x0000002e0454723c */ /* 0x040ff00000041854 */
[C---:B------:R-:W-:Y:S08]  /*1980*/  HMMA.16816.F32.BF16 R80, R4.reuse, R40, R80 ;  /* 0x000000280450723c */ /* 0x040ff00000041850 */
[C---:B------:R-:W-:Y:S08]  /*1990*/  HMMA.16816.F32.BF16 R76, R4.reuse, R42, R76 ;  /* 0x0000002a044c723c */ /* 0x040ff0000004184c */
[C---:B------:R-:W-:Y:S08]  /*19a0*/  HMMA.16816.F32.BF16 R72, R4.reuse, R8, R72 ;  /* 0x000000080448723c */ /* 0x040ff00000041848 */
[C---:B------:R-:W-:Y:S08]  /*19b0*/  HMMA.16816.F32.BF16 R68, R4.reuse, R10, R68 ;  /* 0x0000000a0444723c */ /* 0x040ff00000041844 */
[-C--:B------:R-:W-:Y:S08]  /*19c0*/  HMMA.16816.F32.BF16 R64, R4, R116.reuse, R64 ;  /* 0x000000740440723c */ /* 0x080ff00000041840 */
[----:B------:R-:W-:Y:S08]  /*19d0*/  HMMA.16816.F32.BF16 R12, R48, R116, R12 ;  /* 0x00000074300c723c */ /* 0x000ff0000004180c */
[----:B------:R-:W-:Y:S01]  /*19e0*/  HMMA.16816.F32.BF16 R56, R4, R118, R56 ;  /* 0x000000760438723c */ /* 0x000fe20000041838 */
        /* <DEDUP_REMOVED lines=10> */
[----:B------:R-:W-:Y:S01]  /*1a90*/  HMMA.16816.F32.BF16 R60, R48, R118, R60 ;  /* 0x00000076303c723c */ /* 0x000fe2000004183c */
[----:B------:R-:W2:Y:S01]  /*1aa0*/  LDSM.16.M88.4 R48, [R214+0x2000] ;  /* 0x00200000d630783b */ /* 0x000ea20000000200 */
[----:B------:R-:W-:-:S06]  /*1ab0*/  DEPBAR.LE SB0, 0x0 ;  /* 0x000080000000791a */ /* 0x000fcc0000000000 */
[C---:B-1----:R-:W-:Y:S08]  /*1ac0*/  HMMA.16816.F32.BF16 R88, R112.reuse, R104, R88 ;  /* 0x000000687058723c */ /* 0x042ff00000041858 */
[C---:B------:R-:W-:Y:S08]  /*1ad0*/  HMMA.16816.F32.BF16 R84, R112.reuse, R106, R84 ;  /* 0x0000006a7054723c */ /* 0x040ff00000041854 */
[C---:B------:R-:W-:Y:S08]  /*1ae0*/  HMMA.16816.F32.BF16 R80, R112.reuse, R100, R80 ;  /* 0x000000647050723c */ /* 0x040ff00000041850 */
[C---:B------:R-:W-:Y:S08]  /*1af0*/  HMMA.16816.F32.BF16 R76, R112.reuse, R102, R76 ;  /* 0x00000066704c723c */ /* 0x040ff0000004184c */
[C---:B------:R-:W-:Y:S08]  /*1b00*/  HMMA.16816.F32.BF16 R72, R112.reuse, R96, R72 ;  /* 0x000000607048723c */ /* 0x040ff00000041848 */
[C---:B------:R-:W-:Y:S08]  /*1b10*/  HMMA.16816.F32.BF16 R68, R112.reuse, R98, R68 ;  /* 0x000000627044723c */ /* 0x040ff00000041844 */
[-C--:B------:R-:W-:Y:S08]  /*1b20*/  HMMA.16816.F32.BF16 R64, R112, R92.reuse, R64 ;  /* 0x0000005c7040723c */ /* 0x080ff00000041840 */
[----:B------:R-:W-:Y:S08]  /*1b30*/  HMMA.16816.F32.BF16 R12, R108, R92, R12 ;  /* 0x0000005c6c0c723c */ /* 0x000ff0000004180c */
[----:B------:R-:W-:Y:S08]  /*1b40*/  HMMA.16816.F32.BF16 R56, R112, R94, R56 ;  /* 0x0000005e7038723c */ /* 0x000ff00000041838 */
[C---:B------:R-:W-:Y:S08]  /*1b50*/  HMMA.16816.F32.BF16 R36, R108.reuse, R104, R36 ;  /* 0x000000686c24723c */ /* 0x040ff00000041824 */
[C---:B------:R-:W-:Y:S08]  /*1b60*/  HMMA.16816.F32.BF16 R32, R108.reuse, R106, R32 ;  /* 0x0000006a6c20723c */ /* 0x040ff00000041820 */
[C---:B------:R-:W-:Y:S08]  /*1b70*/  HMMA.16816.F32.BF16 R28, R108.reuse, R100, R28 ;  /* 0x000000646c1c723c */ /* 0x040ff0000004181c */
[C---:B------:R-:W-:Y:S08]  /*1b80*/  HMMA.16816.F32.BF16 R24, R108.reuse, R102, R24 ;  /* 0x000000666c18723c */ /* 0x040ff00000041818 */
        /* <DEDUP_REMOVED lines=9> */
[-C--:B------:R-:W-:Y:S08]  /*1c20*/  HMMA.16816.F32.BF16 R64, R4, R8.reuse, R64 ;  /* 0x000000080440723c */ /* 0x080ff00000041840 */
[----:B------:R-:W-:Y:S07]  /*1c30*/  HMMA.16816.F32.BF16 R12, R52, R8, R12 ;  /* 0x00000008340c723c */ /* 0x000fee000004180c */
[----:B------:R-:W-:Y:S01]  /*1c40*/  IMAD.U32 R8, RZ, RZ, UR8 ;  /* 0x00000008ff087e24 */ /* 0x000fe2000f8e00ff */
[----:B------:R-:W-:Y:S01]  /*1c50*/  HMMA.16816.F32.BF16 R4, R4, R10, R56 ;  /* 0x0000000a0404723c */ /* 0x000fe20000041838 */
[----:B------:R-:W1:Y:S03]  /*1c60*/  LDC.U8 R58, c[0x0][0x2d8] ;  /* 0x0000b600ff3a7b82 */ /* 0x000e660000000000 */
[----:B------:R-:W-:-:S04]  /*1c70*/  IADD3 R2, R8, -c[0x0][0x214], R2 ;  /* 0x8000850008027a10 */ /* 0x000fc80007ffe002 */
[----:B------:R-:W-:Y:S01]  /*1c80*/  IADD3 R240, R2, c[0x0][0x2e8], RZ ;  /* 0x0000ba0002f07a10 */ /* 0x000fe20007ffe0ff */
[----:B------:R-:W-:Y:S01]  /*1c90*/  IMAD.IADD R2, R3, 0x1, R124 ;  /* 0x0000000103027824 */ /* 0x000fe200078e027c */
[C---:B------:R-:W-:Y:S02]  /*1ca0*/  HMMA.16816.F32.BF16 R36, R52.reuse, R48, R36 ;  /* 0x000000303424723c */ /* 0x040fe40000041824 */
[C---:B------:R-:W-:Y:S02]  /*1cb0*/  IADD3 R228, R240.reuse, 0x8, RZ ;  /* 0x00000008f0e47810 */ /* 0x040fe40007ffe0ff */
[C---:B------:R-:W-:Y:S02]  /*1cc0*/  IADD3 R164, R240.reuse, 0x40, RZ ;  /* 0x00000040f0a47810 */ /* 0x040fe40007ffe0ff */
[C---:B------:R-:W-:Y:S02]  /*1cd0*/  IADD3 R3, R240.reuse, 0x48, RZ ;  /* 0x00000048f0037810 */ /* 0x040fe40007ffe0ff */
[----:B------:R-:W-:Y:S01]  /*1ce0*/  HMMA.16816.F32.BF16 R32, R52, R50, R32 ;  /* 0x000000323420723c */ /* 0x000fe20000041820 */
[----:B------:R-:W-:-:S02]  /*1cf0*/  IMNMX R240, R240, UR8, PT ;  /* 0x00000008f0f07c17 */ /* 0x000fc4000b800200 */
[----:B------:R-:W-:Y:S02]  /*1d00*/  IMNMX R228, R228, UR8, PT ;  /* 0x00000008e4e47c17 */ /* 0x000fe4000b800200 */
[----:B------:R-:W-:Y:S02]  /*1d10*/  IMNMX R164, R164, UR8, PT ;  /* 0x00000008a4a47c17 */ /* 0x000fe4000b800200 */
[----:B------:R-:W-:Y:S01]  /*1d20*/  IMNMX R3, R3, UR8, PT ;  /* 0x0000000803037c17 */ /* 0x000fe2000b800200 */
[C---:B------:R-:W-:Y:S08]  /*1d30*/  HMMA.16816.F32.BF16 R28, R52.reuse, R44, R28 ;  /* 0x0000002c341c723c */ /* 0x040ff0000004181c */
[C---:B------:R-:W-:Y:S08]  /*1d40*/  HMMA.16816.F32.BF16 R24, R52.reuse, R46, R24 ;  /* 0x0000002e3418723c */ /* 0x040ff00000041818 */
[C---:B------:R-:W-:Y:S08]  /*1d50*/  HMMA.16816.F32.BF16 R20, R52.reuse, R40, R20 ;  /* 0x000000283414723c */ /* 0x040ff00000041814 */
[C---:B------:R-:W-:Y:S08]  /*1d60*/  HMMA.16816.F32.BF16 R16, R52.reuse, R42, R16 ;  /* 0x0000002a3410723c */ /* 0x040ff00000041810 */
[----:B------:R-:W-:Y:S01]  /*1d70*/  HMMA.16816.F32.BF16 R60, R52, R10, R60 ;  /* 0x0000000a343c723c */ /* 0x000fe2000004183c */
[----:B------:R-:W-:Y:S06]  /*1d80*/  BAR.SYNC.DEFER_BLOCKING 0x0 ;  /* 0x0000000000007b1d */ /* 0x000fec0000010000 */
[----:B------:R-:W-:Y:S05]  /*1d90*/  @!P0 BRA `(.L_x_310) ;  /* 0x000001a000008947 */ /* 0x000fea0003800000 */
[----:B-1----:R-:W-:-:S04]  /*1da0*/  UIADD3 UR5, UR26, -0x2, URZ ;  /* 0xfffffffe1a057890 */ /* 0x002fc8000fffe03f */
[----:B------:R-:W-:Y:S02]  /*1db0*/  USHF.R.S32.HI UR8, URZ, 0x1f, UR5 ;  /* 0x0000001f3f087899 */ /* 0x000fe40008011405 */
[----:B------:R-:W-:Y:S01]  /*1dc0*/  UIMAD UR7, UR18, UR5, URZ ;  /* 0x00000005120772a4 */ /* 0x000fe2000f8e023f */
[----:B------:R-:W-:Y:S02]  /*1dd0*/  IMAD.U32 R8, RZ, RZ, UR5 ;  /* 0x00000005ff087e24 */ /* 0x000fe4000f8e00ff */
[----:B------:R-:W-:Y:S02]  /*1de0*/  ULDC UR5, c[0x0][0x19c] ;  /* 0x0000670000057ab9 */ /* 0x000fe40000000800 */
[----:B------:R-:W-:Y:S01]  /*1df0*/  UIMAD UR7, UR8, UR19, UR7 ;  /* 0x00000013080772a4 */ /* 0x000fe2000f8e0207 */
[----:B------:R-:W-:Y:S01]  /*1e00*/  IMAD.WIDE.U32 R40, R8, UR19, R224 ;  /* 0x0000001308287c25 */ /* 0x000fe2000f8e00e0 */
[----:B------:R-:W-:Y:S02]  /*1e10*/  USHF.L.U32 UR8, UR6, 0x5, URZ ;  /* 0x0000000506087899 */ /* 0x000fe4000800063f */
[----:B------:R-:W-:-:S02]  /*1e20*/  USHF.L.U64.HI UR4, UR6, UR4, UR5 ;  /* 0x0000000406047299 */ /* 0x000fc40008010205 */
[----:B------:R-:W-:Y:S02]  /*1e30*/  IADD3 R10, R41, UR7, RZ ;  /* 0x00000007290a7c10 */ /* 0x000fe4000fffe0ff */
[C---:B------:R-:W-:Y:S01]  /*1e40*/  LEA R42, P0, R40.reuse, c[0x0][0x168], 0x1 ;  /* 0x00005a00282a7a11 */ /* 0x040fe200078008ff */
[----:B------:R-:W-:Y:S02]  /*1e50*/  IMAD.U32 R9, RZ, RZ, UR8 ;  /* 0x00000008ff097e24 */ /* 0x000fe4000f8e00ff */
[----:B------:R-:W-:Y:S01]  /*1e60*/  IMAD.U32 R8, RZ, RZ, UR4 ;  /* 0x00000004ff087e24 */ /* 0x000fe2000f8e00ff */
[----:B------:R-:W-:Y:S02]  /*1e70*/  LEA.HI.X R43, R40, c[0x0][0x16c], R10, 0x1, P0 ;  /* 0x00005b00282b7a11 */ /* 0x000fe400000f0c0a */
[----:B------:R-:W-:-:S03]  /*1e80*/  LEA R10, P0, R9, R42, 0x1 ;  /* 0x0000002a090a7211 */ /* 0x000fc600078008ff */
[----:B------:R-:W-:Y:S01]  /*1e90*/  @!PT LDS RZ, [RZ] ;  /* 0x00000000fffff984 */ /* 0x000fe20000000800 */
[----:B------:R-:W-:Y:S01]  /*1ea0*/  @!PT LDS RZ, [RZ] ;  /* 0x00000000fffff984 */ /* 0x000fe20000000800 */
[----:B------:R-:W-:Y:S01]  /*1eb0*/  @!PT LDS RZ, [RZ] ;  /* 0x00000000fffff984 */ /* 0x000fe20000000800 */
[----:B------:R1:W-:Y:S01]  /*1ec0*/  LDGSTS.E.BYPASS.LTC128B.128 [R218+0x6000], [R42.64] ;  /* 0x060000002ada7fae */ /* 0x0003e2000b901d56 */
[----:B------:R-:W-:-:S03]  /*1ed0*/  LEA.HI.X R11, R9, R43, R8, 0x1, P0 ;  /* 0x0000002b090b7211 */ /* 0x000fc600000f0c08 */
[----:B------:R1:W-:Y:S04]  /*1ee0*/  LDGSTS.E.BYPASS.LTC128B.128 [R218+0x7000], [R42.64+0x40] ;  /* 0x070000402ada7fae */ /* 0x0003e8000b901d56 */
[----:B------:R1:W-:Y:S04]  /*1ef0*/  LDGSTS.E.BYPASS.LTC128B.128 [R218+0x8000], [R42.64+0x80] ;  /* 0x080000802ada7fae */ /* 0x0003e8000b901d56 */
[----:B------:R1:W-:Y:S04]  /*1f00*/  LDGSTS.E.BYPASS.LTC128B.128 [R218+0x6800], [R10.64] ;  /* 0x068000000ada7fae */ /* 0x0003e8000b901d56 */
[----:B------:R1:W-:Y:S04]  /*1f10*/  LDGSTS.E.BYPASS.LTC128B.128 [R218+0x7800], [R10.64+0x40] ;  /* 0x078000400ada7fae */ /* 0x0003e8000b901d56 */
[----:B------:R1:W-:Y:S04]  /*1f20*/  LDGSTS.E.BYPASS.LTC128B.128 [R218+0x8800], [R10.64+0x80] ;  /* 0x088000800ada7fae */ /* 0x0003e8000b901d56 */
[----:B------:R-:W0:Y:S02]  /*1f30*/  LDGDEPBAR ;  /* 0x00000000000079af */ /* 0x000e240000000000 */
.L_x_310:
[----:B-1----:R-:W-:Y:S01]  /*1f40*/  IMAD.SHL.U32 R8, R122, 0x2, RZ ;  /* 0x000000027a087824 */ /* 0x002fe200078e00ff */
[----:B------:R-:W-:Y:S01]  /*1f50*/  LOP3.LUT R170, R120, UR24, RZ, 0x3c, !PT ;  /* 0x0000001878aa7c12 */ /* 0x000fe2000f8e3cff */
[----:B------:R-:W-:Y:S01]  /*1f60*/  IMAD.U32 R9, RZ, RZ, UR27 ;  /* 0x0000001bff097e24 */ /* 0x000fe2000f8e00ff */
[----:B------:R-:W-:Y:S01]  /*1f70*/  USHF.L.U32 UR4, UR27, 0x1, URZ ;  /* 0x000000011b047899 */ /* 0x000fe2000800063f */
[----:B------:R-:W-:Y:S01]  /*1f80*/  IMAD R233, R121, 0x8, R123 ;  /* 0x0000000879e97824 */ /* 0x000fe200078e027b */
[----:B------:R-:W-:Y:S01]  /*1f90*/  LOP3.LUT R8, R8, 0x6, RZ, 0xc0, !PT ;  /* 0x0000000608087812 */ /* 0x000fe200078ec0ff */
[----:B------:R-:W-:Y:S01]  /*1fa0*/  UIADD3 UR14, UR25, -0x4498517b, URZ ;  /* 0xbb67ae85190e7890 */ /* 0x000fe2000fffe03f */
[----:B------:R-:W-:Y:S01]  /*1fb0*/  IMAD.WIDE.U32 R248, R169, -0x2daee0ad, RZ ;  /* 0xd2511f53a9f87825 */ /* 0x000fe200078e00ff */
[----:B------:R-:W-:Y:S01]  /*1fc0*/  UIADD3 UR15, UR24, -0x61c88647, URZ ;  /* 0x9e3779b9180f7890 */ /* 0x000fe2000fffe03f */
[----:B------:R-:W-:Y:S01]  /*1fd0*/  IADD3 R171, R233, 0x4, RZ ;  /* 0x00000004e9ab7810 */ /* 0x000fe20007ffe0ff */
[----:B------:R-:W-:Y:S01]  /*1fe0*/  UIADD3 UR13, UR24, 0x3c6ef372, URZ ;  /* 0x3c6ef372180d7890 */ /* 0x000fe2000fffe03f */
[----:B------:R-:W-:Y:S01]  /*1ff0*/  IMAD R9, R9, 0x40, R8 ;  /* 0x0000004009097824 */ /* 0x000fe200078e0208 */
[----:B------:R-:W-:Y:S01]  /*2000*/  UIADD3 UR10, UR25, 0x32370b8f, URZ ;  /* 0x32370b8f190a7890 */ /* 0x000fe2000fffe03f */
[----:B------:R-:W-:Y:S01]  /*2010*/  IMAD.U32 R100, RZ, RZ, UR4 ;  /* 0x00000004ff647e24 */ /* 0x000fe2000f8e00ff */
[----:B------:R-:W-:Y:S01]  /*2020*/  UIADD3 UR12, UR25, 0x76cf5d0a, URZ ;  /* 0x76cf5d0a190c7890 */ /* 0x000fe2000fffe03f */
[----:B------:R-:W-:Y:S01]  /*2030*/  IMAD.WIDE.U32 R244, R171, -0x326172a9, RZ ;  /* 0xcd9e8d57abf47825 */ /* 0x000fe200078e00ff */
[C---:B------:R-:W-:Y:S01]  /*2040*/  IADD3 R8, R9.reuse, 0x8, RZ ;  /* 0x0000000809087810 */ /* 0x040fe20007ffe0ff */
[----:B------:R-:W-:Y:S01]  /*2050*/  UIADD3 UR11, UR24, -0x255992d5, URZ ;  /* 0xdaa66d2b180b7890 */ /* 0x000fe2000fffe03f */
[C---:B------:R-:W-:Y:S01]  /*2060*/  IADD3 R10, R9.reuse, 0x9, RZ ;  /* 0x00000009090a7810 */ /* 0x040fe20007ffe0ff */
[----:B------:R-:W-:Y:S01]  /*2070*/  UIADD3 UR9, UR24, 0x78dde6e4, URZ ;  /* 0x78dde6e418097890 */ /* 0x000fe2000fffe03f */
[C---:B------:R-:W-:Y:S01]  /*2080*/  ISETP.GE.AND P0, PT, R8.reuse, R240, PT ;  /* 0x000000f00800720c */ /* 0x040fe20003f06270 */
[----:B------:R-:W-:Y:S01]  /*2090*/  UIADD3 UR8, UR25, -0x126145ec, URZ ;  /* 0xed9eba1419087890 */ /* 0x000fe2000fffe03f */
[C---:B------:R-:W-:Y:S01]  /*20a0*/  ISETP.GE.AND P1, PT, R8.reuse, R228, PT ;  /* 0x000000e40800720c */ /* 0x040fe20003f26270 */
[----:B------:R-:W-:Y:S01]  /*20b0*/  UIADD3 UR6, UR25, -0x56f99767, URZ ;  /* 0xa906689919067890 */ /* 0x000fe2000fffe03f */
[----:B------:R-:W-:Y:S01]  /*20c0*/  ISETP.GE.AND P6, PT, R8, R164, PT ;  /* 0x000000a40800720c */ /* 0x000fe20003fc6270 */
[----:B------:R-:W-:Y:S01]  /*20d0*/  IMAD R58, R58, 0x10000, R58 ;  /* 0x000100003a3a7824 */ /* 0x000fe200078e023a */
[-C--:B------:R-:W-:Y:S01]  /*20e0*/  ISETP.GE.AND P4, PT, R8, R3.reuse, PT ;  /* 0x000000030800720c */ /* 0x080fe20003f86270 */
[----:B------:R-:W-:Y:S01]  /*20f0*/  IMAD.SHL.U32 R213, R2, 0x2, RZ ;  /* 0x0000000202d57824 */ /* 0x000fe200078e00ff */
[----:B------:R-:W-:Y:S01]  /*2100*/  IADD3 R8, R9, 0x10, RZ ;  /* 0x0000001009087810 */ /* 0x000fe20007ffe0ff */
[----:B------:R-:W-:Y:S01]  /*2110*/  UIADD3 UR7, UR24, 0x1715609d, URZ ;  /* 0x1715609d18077890 */ /* 0x000fe2000fffe03f */
[----:B------:R-:W-:Y:S01]  /*2120*/  FSEL R84, R84, -INF , !P0 ;  /* 0xff80000054547808 */ /* 0x000fe20004000000 */
[----:B------:R-:W-:Y:S01]  /*2130*/  IMAD.IADD R212, R0, 0x1, R213 ;  /* 0x0000000100d47824 */ /* 0x000fe200078e02d5 */
[C---:B------:R-:W-:Y:S01]  /*2140*/  ISETP.GE.AND P2, PT, R10.reuse, R240, PT ;  /* 0x000000f00a00720c */ /* 0x040fe20003f46270 */
[----:B------:R-:W-:Y:S01]  /*2150*/  UIADD3 UR16, UR25, 0x646e171e, URZ ;  /* 0x646e171e19107890 */ /* 0x000fe2000fffe03f */
[C---:B------:R-:W-:Y:S01]  /*2160*/  ISETP.GE.AND P5, PT, R10.reuse, R228, PT ;  /* 0x000000e40a00720c */ /* 0x040fe20003fa6270 */
[----:B------:R-:W-:Y:S01]  /*2170*/  IMAD.WIDE.U32 R230, R233, -0x326172a9, RZ ;  /* 0xcd9e8d57e9e67825 */ /* 0x000fe200078e00ff */
[C---:B------:R-:W-:Y:S01]  /*2180*/  ISETP.GE.AND P3, PT, R10.reuse, R164, PT ;  /* 0x000000a40a00720c */ /* 0x040fe20003f66270 */
[----:B------:R-:W-:Y:S01]  /*2190*/  LDSM.16.MT88.4 R148, [R213+0x9000] ;  /* 0x00900000d594783b */ /* 0x000fe20000004200 */
[----:B------:R-:W-:Y:S01]  /*21a0*/  ISETP.GE.AND P0, PT, R10, R3, PT ;  /* 0x000000030a00720c */ /* 0x000fe20003f06270 */
[----:B------:R-:W-:Y:S01]  /*21b0*/  UIADD3 UR4, UR4, 0x1, URZ ;  /* 0x0000000104047890 */ /* 0x000fe2000fffe03f */
[----:B------:R-:W-:Y:S01]  /*21c0*/  FSEL R86, R86, -INF , !P1 ;  /* 0xff80000056567808 */ /* 0x000fe20004800000 */
[----:B------:R-:W-:Y:S01]  /*21d0*/  LDSM.16.MT88.4 R96, [R213+0xa000] ;  /* 0x00a00000d560783b */ /* 0x000fe20000004200 */
[----:B------:R-:W-:Y:S01]  /*21e0*/  IADD3 R10, R9, 0x11, RZ ;  /* 0x00000011090a7810 */ /* 0x000fe20007ffe0ff */
[----:B------:R-:W-:Y:S01]  /*21f0*/  UISETP.GE.AND UP0, UPT, UR26, 0x2, UPT ;  /* 0x000000021a00788c */ /* 0x000fe2000bf06270 */
[----:B------:R-:W-:Y:S01]  /*2200*/  ISETP.GE.AND P1, PT, R8, R240, PT ;  /* 0x000000f00800720c */ /* 0x000fe20003f26270 */
[----:B------:R-:W-:Y:S01]  /*2210*/  LDSM.16.MT88.4 R108, [R212+0xa000] ;  /* 0x00a00000d46c783b */ /* 0x000fe20000004200 */
[----:B------:R-:W-:-:S02]  /*2220*/  FSEL R32, R32, -INF , !P6 ;  /* 0xff80000020207808 */ /* 0x000fc40007000000 */
[----:B------:R-:W-:Y:S01]  /*2230*/  FSEL R34, R34, -INF , !P4 ;  /* 0xff80000022227808 */ /* 0x000fe20006000000 */
[----:B------:R-:W-:Y:S01]  /*2240*/  LDSM.16.MT88.4 R120, [R213+0xb000] ;  /* 0x00b00000d578783b */ /* 0x000fe20000004200 */
[----:B------:R-:W-:Y:S02]  /*2250*/  FSEL R85, R85, -INF , !P2 ;  /* 0xff80000055557808 */ /* 0x000fe40005000000 */
[----:B------:R-:W-:Y:S02]  /*2260*/  FSEL R35, R35, -INF , !P0 ;  /* 0xff80000023237808 */ /* 0x000fe40004000000 */
[C---:B------:R-:W-:Y:S02]  /*2270*/  ISETP.GE.AND P6, PT, R8.reuse, R228, PT ;  /* 0x000000e40800720c */ /* 0x040fe40003fc6270 */
[C---:B------:R-:W-:Y:S02]  /*2280*/  ISETP.GE.AND P4, PT, R8.reuse, R164, PT ;  /* 0x000000a40800720c */ /* 0x040fe40003f86270 */
[----:B------:R-:W-:-:S02]  /*2290*/  ISETP.GE.AND P2, PT, R8, R3, PT ;  /* 0x000000030800720c */ /* 0x000fc40003f46270 */
[----:B------:R-:W-:Y:S02]  /*22a0*/  ISETP.GE.AND P0, PT, R10, R240, PT ;  /* 0x000000f00a00720c */ /* 0x000fe40003f06270 */
[----:B------:R-:W-:Y:S02]  /*22b0*/  FSEL R87, R87, -INF , !P5 ;  /* 0xff80000057577808 */ /* 0x000fe40006800000 */
[----:B------:R-:W-:Y:S02]  /*22c0*/  IADD3 R8, R9, 0x18, RZ ;  /* 0x0000001809087810 */ /* 0x000fe40007ffe0ff */
[----:B------:R-:W-:Y:S02]  /*22d0*/  FSEL R173, R80, -INF , !P1 ;  /* 0xff80000050ad7808 */ /* 0x000fe40004800000 */
[C---:B------:R-:W-:Y:S02]  /*22e0*/  ISETP.GE.AND P5, PT, R10.reuse, R228, PT ;  /* 0x000000e40a00720c */ /* 0x040fe40003fa6270 */
[----:B------:R-:W-:-:S02]  /*22f0*/  ISETP.GE.AND P1, PT, R10, R3, PT ;  /* 0x000000030a00720c */ /* 0x000fc40003f26270 */
[----:B------:R-:W-:Y:S02]  /*2300*/  IADD3 R40, R9, 0x1, RZ ;  /* 0x0000000109287810 */ /* 0x000fe40007ffe0ff */
[----:B------:R-:W-:Y:S02]  /*2310*/  FSEL R172, R82, -INF , !P6 ;  /* 0xff80000052ac7808 */ /* 0x000fe40007000000 */
[----:B------:R-:W-:Y:S02]  /*2320*/  FSEL R28, R28, -INF , !P4 ;  /* 0xff8000001c1c7808 */ /* 0x000fe40006000000 */
[----:B------:R-:W-:Y:S02]  /*2330*/  FSEL R30, R30, -INF , !P2 ;  /* 0xff8000001e1e7808 */ /* 0x000fe40005000000 */
[----:B------:R-:W-:Y:S02]  /*2340*/  FSEL R174, R81, -INF , !P0 ;  /* 0xff80000051ae7808 */ /* 0x000fe40004000000 */
[----:B------:R-:W-:-:S02]  /*2350*/  ISETP.GE.AND P6, PT, R8, R240, PT ;  /* 0x000000f00800720c */ /* 0x000fc40003fc6270 */
[C---:B------:R-:W-:Y:S02]  /*2360*/  ISETP.GE.AND P4, PT, R8.reuse, R228, PT ;  /* 0x000000e40800720c */ /* 0x040fe40003f86270 */
[CC--:B------:R-:W-:Y:S02]  /*2370*/  ISETP.GE.AND P2, PT, R8.reuse, R164.reuse, PT ;  /* 0x000000a40800720c */ /* 0x0c0fe40003f46270 */
[----:B------:R-:W-:Y:S02]  /*2380*/  ISETP.GE.AND P0, PT, R8, R3, PT ;  /* 0x000000030800720c */ /* 0x000fe40003f06270 */
[----:B------:R-:W-:Y:S02]  /*2390*/  FSEL R207, R83, -INF , !P5 ;  /* 0xff80000053cf7808 */ /* 0x000fe40006800000 */
[----:B------:R-:W-:Y:S01]  /*23a0*/  FSEL R8, R31, -INF , !P1 ;  /* 0xff8000001f087808 */ /* 0x000fe20004800000 */
[----:B------:R-:W-:Y:S01]  /*23b0*/  LDSM.16.MT88.4 R80, [R212+0x9000] ;  /* 0x00900000d450783b */ /* 0x000fe20000004200 */
[----:B------:R-:W-:-:S02]  /*23c0*/  ISETP.GE.AND P5, PT, R40, R164, PT ;  /* 0x000000a42800720c */ /* 0x000fc40003fa6270 */
[-C--:B------:R-:W-:Y:S02]  /*23d0*/  ISETP.GE.AND P1, PT, R9, R164.reuse, PT ;  /* 0x000000a40900720c */ /* 0x080fe40003f26270 */
[----:B------:R-:W-:Y:S02]  /*23e0*/  FSEL R37, R37, -INF , !P5 ;  /* 0xff80000025257808 */ /* 0x000fe40006800000 */
[----:B------:R-:W-:Y:S02]  /*23f0*/  FSEL R36, R36, -INF , !P1 ;  /* 0xff80000024247808 */ /* 0x000fe40004800000 */
[----:B------:R-:W-:Y:S02]  /*2400*/  FSEL R33, R33, -INF , !P3 ;  /* 0xff80000021217808 */ /* 0x000fe40005800000 */
[----:B------:R-:W-:Y:S02]  /*2410*/  FMNMX.FTZ R45, R36, R37, !PT ;  /* 0x00000025242d7209 */ /* 0x000fe40007810000 */
[----:B------:R-:W-:-:S02]  /*2420*/  ISETP.GE.AND P3, PT, R10, R164, PT ;  /* 0x000000a40a00720c */ /* 0x000fc40003f66270 */
[----:B------:R-:W-:Y:S02]  /*2430*/  FMNMX.FTZ R45, R32, R45, !PT ;  /* 0x0000002d202d7209 */ /* 0x000fe40007810000 */
[----:B------:R-:W-:Y:S02]  /*2440*/  IADD3 R10, R9, 0x19, RZ ;  /* 0x00000019090a7810 */ /* 0x000fe40007ffe0ff */
[----:B------:R-:W-:Y:S02]  /*2450*/  FMNMX.FTZ R45, R33, R45, !PT ;  /* 0x0000002d212d7209 */ /* 0x000fe40007810000 */
[----:B------:R-:W-:Y:S02]  /*2460*/  FSEL R29, R29, -INF , !P3 ;  /* 0xff8000001d1d7808 */ /* 0x000fe40005800000 */
[----:B------:R-:W-:Y:S02]  /*2470*/  FMNMX.FTZ R45, R28, R45, !PT ;  /* 0x0000002d1c2d7209 */ /* 0x000fe40007810000 */
[----:B------:R-:W-:-:S02]  /*2480*/  FSEL R229, R78, -INF , !P4 ;  /* 0xff8000004ee57808 */ /* 0x000fc40006000000 */
[----:B------:R-:W-:Y:S02]  /*2490*/  FSEL R232, R76, -INF , !P6 ;  /* 0xff8000004ce87808 */ /* 0x000fe40007000000 */
[C---:B------:R-:W-:Y:S02]  /*24a0*/  ISETP.GE.AND P4, PT, R10.reuse, R3, PT ;  /* 0x000000030a00720c */ /* 0x040fe40003f86270 */
[----:B------:R-:W-:Y:S02]  /*24b0*/  ISETP.GE.AND P6, PT, R10, R164, PT ;  /* 0x000000a40a00720c */ /* 0x000fe40003fc6270 */
[----:B------:R-:W-:Y:S02]  /*24c0*/  FSEL R24, R24, -INF , !P2 ;  /* 0xff80000018187808 */ /* 0x000fe40005000000 */
[----:B------:R-:W-:Y:S02]  /*24d0*/  IADD3 R44, R9, 0x20, RZ ;  /* 0x00000020092c7810 */ /* 0x000fe40007ffe0ff */
[----:B------:R-:W-:-:S02]  /*24e0*/  FMNMX.FTZ R45, R29, R45, !PT ;  /* 0x0000002d1d2d7209 */ /* 0x000fc40007810000 */
[-C--:B------:R-:W-:Y:S02]  /*24f0*/  ISETP.GE.AND P3, PT, R40, R3.reuse, PT ;  /* 0x000000032800720c */ /* 0x080fe40003f66270 */
[----:B------:R-:W-:Y:S02]  /*2500*/  ISETP.GE.AND P5, PT, R9, R3, PT ;  /* 0x000000030900720c */ /* 0x000fe40003fa6270 */
[----:B------:R-:W-:Y:S02]  /*2510*/  FSEL R27, R27, -INF , !P4 ;  /* 0xff8000001b1b7808 */ /* 0x000fe40006000000 */
[----:B------:R-:W-:Y:S02]  /*2520*/  IADD3 R43, R9, 0x21, RZ ;  /* 0x00000021092b7810 */ /* 0x000fe40007ffe0ff */
[----:B------:R-:W-:Y:S02]  /*2530*/  FSEL R25, R25, -INF , !P6 ;  /* 0xff80000019197808 */ /* 0x000fe40007000000 */
[----:B------:R-:W-:-:S02]  /*2540*/  ISETP.GE.AND P4, PT, R44, R164, PT ;  /* 0x000000a42c00720c */ /* 0x000fc40003f86270 */
[----:B------:R-:W-:Y:S02]  /*2550*/  FMNMX.FTZ R45, R24, R45, !PT ;  /* 0x0000002d182d7209 */ /* 0x000fe40007810000 */
[----:B------:R-:W-:Y:S02]  /*2560*/  FSEL R39, R39, -INF , !P3 ;  /* 0xff80000027277808 */ /* 0x000fe40005800000 */
[----:B------:R-:W-:Y:S02]  /*2570*/  FSEL R38, R38, -INF , !P5 ;  /* 0xff80000026267808 */ /* 0x000fe40006800000 */
[----:B------:R-:W-:Y:S02]  /*2580*/  IADD3 R42, R9, 0x28, RZ ;  /* 0x00000028092a7810 */ /* 0x000fe40007ffe0ff */
[----:B------:R-:W-:Y:S02]  /*2590*/  ISETP.GE.AND P2, PT, R43, R164, PT ;  /* 0x000000a42b00720c */ /* 0x000fe40003f46270 */
[----:B------:R-:W-:-:S02]  /*25a0*/  FSEL R190, R20, -INF , !P4 ;  /* 0xff80000014be7808 */ /* 0x000fc40006000000 */
[----:B------:R-:W-:Y:S02]  /*25b0*/  FMNMX.FTZ R45, R25, R45, !PT ;  /* 0x0000002d192d7209 */ /* 0x000fe40007810000 */
[----:B------:R-:W-:Y:S02]  /*25c0*/  IADD3 R41, R9, 0x29, RZ ;  /* 0x0000002909297810 */ /* 0x000fe40007ffe0ff */
[----:B------:R-:W-:Y:S02]  /*25d0*/  FMNMX.FTZ R20, R38, R39, !PT ;  /* 0x0000002726147209 */ /* 0x000fe40007810000 */
[----:B------:R-:W-:Y:S02]  /*25e0*/  ISETP.GE.AND P5, PT, R42, R164, PT ;  /* 0x000000a42a00720c */ /* 0x000fe40003fa6270 */
[----:B------:R-:W-:Y:S02]  /*25f0*/  FSEL R192, R21, -INF , !P2 ;  /* 0xff80000015c07808 */ /* 0x000fe40005000000 */
[----:B------:R-:W-:-:S02]  /*2600*/  FMNMX.FTZ R21, R190, R45, !PT ;  /* 0x0000002dbe157209 */ /* 0x000fc40007810000 */
[----:B------:R-:W-:Y:S02]  /*2610*/  IADD3 R11, R9, 0x30, RZ ;  /* 0x00000030090b7810 */ /* 0x000fe40007ffe0ff */
[----:B------:R-:W-:Y:S02]  /*2620*/  ISETP.GE.AND P4, PT, R41, R164, PT ;  /* 0x000000a42900720c */ /* 0x000fe40003f86270 */
[----:B------:R-:W-:Y:S02]  /*2630*/  FMNMX.FTZ R20, R34, R20, !PT ;  /* 0x0000001422147209 */ /* 0x000fe40007810000 */
[----:B------:R-:W-:Y:S02]  /*2640*/  FSEL R193, R16, -INF , !P5 ;  /* 0xff80000010c17808 */ /* 0x000fe40006800000 */
[----:B------:R-:W-:Y:S02]  /*2650*/  FMNMX.FTZ R16, R192, R21, !PT ;  /* 0x00000015c0107209 */ /* 0x000fe40007810000 */
[----:B------:R-:W-:-:S02]  /*2660*/  ISETP.GE.AND P2, PT, R11, R164, PT ;  /* 0x000000a40b00720c */ /* 0x000fc40003f46270 */
[----:B------:R-:W-:Y:S02]  /*2670*/  FSEL R195, R17, -INF , !P4 ;  /* 0xff80000011c37808 */ /* 0x000fe40006000000 */
[C---:B------:R-:W-:Y:S02]  /*2680*/  ISETP.GE.AND P1, PT, R10.reuse, R240, PT ;  /* 0x000000f00a00720c */ /* 0x040fe40003f26270 */
[----:B------:R-:W-:Y:S02]  /*2690*/  ISETP.GE.AND P3, PT, R10, R228, PT ;  /* 0x000000e40a00720c */ /* 0x000fe40003f66270 */
[----:B------:R-:W-:Y:S02]  /*26a0*/  FMNMX.FTZ R17, R35, R20, !PT ;  /* 0x0000001423117209 */ /* 0x000fe40007810000 */
[----:B------:R-:W-:Y:S02]  /*26b0*/  IADD3 R10, R9, 0x31, RZ ;  /* 0x00000031090a7810 */ /* 0x000fe40007ffe0ff */
[----:B------:R-:W-:-:S02]  /*26c0*/  FMNMX.FTZ R16, R193, R16, !PT ;  /* 0x00000010c1107209 */ /* 0x000fc40007810000 */
[----:B------:R-:W-:Y:S02]  /*26d0*/  FSEL R188, R12, -INF , !P2 ;  /* 0xff8000000cbc7808 */ /* 0x000fe40005000000 */
[----:B------:R-:W-:Y:S02]  /*26e0*/  FMNMX.FTZ R12, R30, R17, !PT ;  /* 0x000000111e0c7209 */ /* 0x000fe40007810000 */
[----:B------:R-:W-:Y:S02]  /*26f0*/  ISETP.GE.AND P5, PT, R10, R164, PT ;  /* 0x000000a40a00720c */ /* 0x000fe40003fa6270 */
[----:B------:R-:W-:Y:S02]  /*2700*/  IADD3 R31, R9, 0x38, RZ ;  /* 0x00000038091f7810 */ /* 0x000fe40007ffe0ff */
[----:B------:R-:W-:Y:S02]  /*2710*/  FMNMX.FTZ R16, R195, R16, !PT ;  /* 0x00000010c3107209 */ /* 0x000fe40007810000 */
[----:B------:R-:W-:-:S02]  /*2720*/  FSEL R236, R79, -INF , !P3 ;  /* 0xff8000004fec7808 */ /* 0x000fc40005800000 */
[----:B------:R-:W-:Y:S02]  /*2730*/  FSEL R26, R26, -INF , !P0 ;  /* 0xff8000001a1a7808 */ /* 0x000fe40004000000 */
[----:B------:R-:W-:Y:S02]  /*2740*/  FMNMX.FTZ R12, R8, R12, !PT ;  /* 0x0000000c080c7209 */ /* 0x000fe40007810000 */
[C---:B------:R-:W-:Y:S02]  /*2750*/  ISETP.GE.AND P6, PT, R9.reuse, R240, PT ;  /* 0x000000f00900720c */ /* 0x040fe40003fc6270 */
[----:B------:R-:W-:Y:S02]  /*2760*/  ISETP.GE.AND P3, PT, R9, R228, PT ;  /* 0x000000e40900720c */ /* 0x000fe40003f66270 */
[----:B------:R-:W-:Y:S02]  /*2770*/  FSEL R187, R13, -INF , !P5 ;  /* 0xff8000000dbb7808 */ /* 0x000fe40006800000 */
[----:B------:R-:W-:-:S02]  /*2780*/  IADD3 R9, R9, 0x39, RZ ;  /* 0x0000003909097810 */ /* 0x000fc40007ffe0ff */
[----:B------:R-:W-:Y:S02]  /*2790*/  ISETP.GE.AND P4, PT, R31, R164, PT ;  /* 0x000000a41f00720c */ /* 0x000fe40003f86270 */
[----:B------:R-:W-:Y:S02]  /*27a0*/  FMNMX.FTZ R13, R188, R16, !PT ;  /* 0x00000010bc0d7209 */ /* 0x000fe40007810000 */
[----:B------:R-:W-:Y:S02]  /*27b0*/  FSEL R237, R77, -INF , !P1 ;  /* 0xff8000004ded7808 */ /* 0x000fe40004800000 */
[----:B------:R-:W-:Y:S02]  /*27c0*/  ISETP.GE.AND P1, PT, R44, R3, PT ;  /* 0x000000032c00720c */ /* 0x000fe40003f26270 */
[----:B------:R-:W-:Y:S02]  /*27d0*/  FMNMX.FTZ R12, R26, R12, !PT ;  /* 0x0000000c1a0c7209 */ /* 0x000fe40007810000 */
[----:B------:R-:W-:-:S02]  /*27e0*/  ISETP.GE.AND P2, PT, R9, R164, PT ;  /* 0x000000a40900720c */ /* 0x000fc40003f46270 */
[----:B------:R-:W-:Y:S02]  /*27f0*/  FSEL R186, R60, -INF , !P4 ;  /* 0xff8000003cba7808 */ /* 0x000fe40006000000 */
[----:B------:R-:W-:Y:S02]  /*2800*/  FMNMX.FTZ R13, R187, R13, !PT ;  /* 0x0000000dbb0d7209 */ /* 0x000fe40007810000 */
[----:B------:R-:W-:Y:S02]  /*2810*/  ISETP.GE.AND P0, PT, R43, R3, PT ;  /* 0x000000032b00720c */ /* 0x000fe40003f06270 */
[----:B------:R-:W-:Y:S02]  /*2820*/  FSEL R194, R22, -INF , !P1 ;  /* 0xff80000016c27808 */ /* 0x000fe40004800000 */
[----:B------:R-:W-:Y:S02]  /*2830*/  FMNMX.FTZ R12, R27, R12, !PT ;  /* 0x0000000c1b0c7209 */ /* 0x000fe40007810000 */
[----:B------:R-:W-:-:S02]  /*2840*/  FSEL R185, R61, -INF , !P2 ;  /* 0xff8000003db97808 */ /* 0x000fc40005000000 */
[----:B------:R-:W-:Y:S02]  /*2850*/  FMNMX.FTZ R13, R186, R13, !PT ;  /* 0x0000000dba0d7209 */ /* 0x000fe40007810000 */
[----:B------:R-:W-:Y:S02]  /*2860*/  FSEL R198, R23, -INF , !P0 ;  /* 0xff80000017c67808 */ /* 0x000fe40004000000 */
[----:B------:R-:W-:Y:S01]  /*2870*/  ISETP.GE.AND P1, PT, R42, R3, PT ;  /* 0x000000032a00720c */ /* 0x000fe20003f26270 */
[----:B------:R-:W-:Y:S01]  /*2880*/  LDSM.16.MT88.4 R20, [R213+0xa400] ;  /* 0x00a40000d514783b */ /* 0x000fe20000004200 */
[----:B------:R-:W-:Y:S02]  /*2890*/  FMNMX.FTZ R12, R194, R12, !PT ;  /* 0x0000000cc20c7209 */ /* 0x000fe40007810000 */
[----:B------:R-:W-:Y:S02]  /*28a0*/  FMNMX.FTZ R166, R185, R13, !PT ;  /* 0x0000000db9a67209 */ /* 0x000fe40007810000 */
[----:B------:R-:W-:-:S02]  /*28b0*/  ISETP.GE.AND P0, PT, R41, R3, PT ;  /* 0x000000032900720c */ /* 0x000fc40003f06270 */
[----:B------:R-:W-:Y:S02]  /*28c0*/  FSEL R197, R18, -INF , !P1 ;  /* 0xff80000012c57808 */ /* 0x000fe40004800000 */
[----:B------:R-:W-:Y:S02]  /*28d0*/  FMNMX.FTZ R13, R198, R12, !PT ;  /* 0x0000000cc60d7209 */ /* 0x000fe40007810000 */
[----:B------:R-:W1:Y:S01]  /*28e0*/  SHFL.BFLY PT, R12, R166, 0x2, 0x1f ;  /* 0x0c401f00a60c7f89 */ /* 0x000e6200000e0000 */
[----:B------:R-:W-:Y:S02]  /*28f0*/  FSEL R196, R19, -INF , !P0 ;  /* 0xff80000013c47808 */ /* 0x000fe40004000000 */
[----:B------:R-:W-:Y:S02]  /*2900*/  ISETP.GE.AND P2, PT, R11, R3, PT ;  /* 0x000000030b00720c */ /* 0x000fe40003f46270 */
[----:B------:R-:W-:Y:S02]  /*2910*/  FMNMX.FTZ R13, R197, R13, !PT ;  /* 0x0000000dc50d7209 */ /* 0x000fe40007810000 */
[----:B------:R-:W-:-:S02]  /*2920*/  ISETP.GE.AND P1, PT, R10, R3, PT ;  /* 0x000000030a00720c */ /* 0x000fc40003f26270 */
[----:B------:R-:W-:Y:S02]  /*2930*/  FSEL R183, R14, -INF , !P2 ;  /* 0xff8000000eb77808 */ /* 0x000fe40005000000 */
[----:B------:R-:W-:Y:S02]  /*2940*/  FMNMX.FTZ R13, R196, R13, !PT ;  /* 0x0000000dc40d7209 */ /* 0x000fe40007810000 */
[----:B------:R-:W-:Y:S02]  /*2950*/  FSEL R184, R15, -INF , !P1 ;  /* 0xff8000000fb87808 */ /* 0x000fe40004800000 */
[----:B------:R-:W-:Y:S02]  /*2960*/  ISETP.GE.AND P5, PT, R31, R3, PT ;  /* 0x000000031f00720c */ /* 0x000fe40003fa6270 */
[----:B------:R-:W-:Y:S02]  /*2970*/  FMNMX.FTZ R13, R183, R13, !PT ;  /* 0x0000000db70d7209 */ /* 0x000fe40007810000 */
[----:B------:R-:W-:-:S02]  /*2980*/  ISETP.GE.AND P1, PT, R9, R3, PT ;  /* 0x000000030900720c */ /* 0x000fc40003f26270 */
[----:B------:R-:W-:Y:S02]  /*2990*/  FSEL R181, R62, -INF , !P5 ;  /* 0xff8000003eb57808 */ /* 0x000fe40006800000 */
[----:B------:R-:W-:Y:S02]  /*29a0*/  FMNMX.FTZ R13, R184, R13, !PT ;  /* 0x0000000db80d7209 */ /* 0x000fe40007810000 */
[----:B------:R-:W-:Y:S02]  /*29b0*/  FSEL R182, R63, -INF , !P1 ;  /* 0xff8000003fb67808 */ /* 0x000fe40004800000 */
[----:B------:R-:W-:Y:S02]  /*29c0*/  FMNMX.FTZ R165, R181, R13, !PT ;  /* 0x0000000db5a57209 */ /* 0x000fe40007810000 */
[----:B-1----:R-:W-:Y:S02]  /*29d0*/  FMNMX.FTZ R166, R166, R12, !PT ;  /* 0x0000000ca6a67209 */ /* 0x002fe40007810000 */
[----:B------:R-:W-:-:S02]  /*29e0*/  FMNMX.FTZ R165, R182, R165, !PT ;  /* 0x000000a5b6a57209 */ /* 0x000fc40007810000 */
[----:B------:R-:W-:Y:S01]  /*29f0*/  LOP3.LUT R242, R245, R170, RZ, 0x3c, !PT ;  /* 0x000000aaf5f27212 */ /* 0x000fe200078e3cff */
[----:B------:R-:W1:Y:S01]  /*2a00*/  SHFL.BFLY PT, R12, R166, 0x1, 0x1f ;  /* 0x0c201f00a60c7f89 */ /* 0x000e6200000e0000 */
[----:B------:R-:W-:Y:S02]  /*2a10*/  LOP3.LUT R100, R249, UR25, R100, 0x96, !PT ;  /* 0x00000019f9647c12 */ /* 0x000fe4000f8e9664 */
[-C--:B------:R-:W-:Y:S01]  /*2a20*/  ISETP.GE.AND P0, PT, R40, R228.reuse, PT ;  /* 0x000000e42800720c */ /* 0x080fe20003f06270 */
[----:B------:R-:W2:Y:S01]  /*2a30*/  SHFL.BFLY PT, R13, R165, 0x2, 0x1f ;  /* 0x0c401f00a50d7f89 */ /* 0x000ea200000e0000 */
[----:B------:R-:W-:Y:S01]  /*2a40*/  IMAD.WIDE.U32 R242, R242, -0x2daee0ad, RZ ;  /* 0xd2511f53f2f27825 */ /* 0x000fe200078e00ff */
[----:B------:R-:W-:Y:S02]  /*2a50*/  ISETP.GE.AND P1, PT, R43, R228, PT ;  /* 0x000000e42b00720c */ /* 0x000fe40003f26270 */
[----:B------:R-:W-:Y:S01]  /*2a60*/  FSEL R57, R91, -INF , !P0 ;  /* 0xff8000005b397808 */ /* 0x000fe20004000000 */
[----:B------:R-:W-:Y:S01]  /*2a70*/  IMAD.WIDE.U32 R100, R100, -0x326172a9, RZ ;  /* 0xcd9e8d5764647825 */ /* 0x000fe200078e00ff */
[----:B------:R-:W-:-:S02]  /*2a80*/  LOP3.LUT R238, R243, UR14, R248, 0x96, !PT ;  /* 0x0000000ef3ee7c12 */ /* 0x000fc4000f8e96f8 */
[-C--:B------:R-:W-:Y:S02]  /*2a90*/  ISETP.GE.AND P0, PT, R42, R240.reuse, PT ;  /* 0x000000f02a00720c */ /* 0x080fe40003f06270 */
[----:B------:R-:W-:Y:S01]  /*2aa0*/  LOP3.LUT R14, R101, UR15, R244, 0x96, !PT ;  /* 0x0000000f650e7c12 */ /* 0x000fe2000f8e96f4 */
[----:B------:R-:W-:Y:S01]  /*2ab0*/  IMAD.WIDE.U32 R238, R238, -0x326172a9, RZ ;  /* 0xcd9e8d57eeee7825 */ /* 0x000fe200078e00ff */
[----:B------:R-:W-:Y:S02]  /*2ac0*/  ISETP.GE.AND P2, PT, R44, R240, PT ;  /* 0x000000f02c00720c */ /* 0x000fe40003f46270 */
[----:B------:R-:W-:Y:S01]  /*2ad0*/  FSEL R202, R75, -INF , !P1 ;  /* 0xff8000004bca7808 */ /* 0x000fe20004800000 */
[----:B------:R-:W-:Y:S01]  /*2ae0*/  IMAD.WIDE.U32 R14, R14, -0x2daee0ad, RZ ;  /* 0xd2511f530e0e7825 */ /* 0x000fe200078e00ff */
[----:B------:R-:W-:Y:S02]  /*2af0*/  LOP3.LUT R16, R239, UR13, R100, 0x96, !PT ;  /* 0x0000000def107c12 */ /* 0x000fe4000f8e9664 */
[----:B------:R-:W-:-:S02]  /*2b00*/  FSEL R203, R68, -INF , !P0 ;  /* 0xff80000044cb7808 */ /* 0x000fc40004000000 */
[----:B-1----:R-:W-:Y:S01]  /*2b10*/  FMNMX.FTZ R166, R166, R12, !PT ;  /* 0x0000000ca6a67209 */ /* 0x002fe20007810000 */
[----:B------:R-:W-:Y:S01]  /*2b20*/  IMAD.WIDE.U32 R16, R16, -0x2daee0ad, RZ ;  /* 0xd2511f5310107825 */ /* 0x000fe200078e00ff */
[----:B------:R-:W-:Y:S02]  /*2b30*/  FSEL R199, R72, -INF , !P2 ;  /* 0xff80000048c77808 */ /* 0x000fe40005000000 */
[----:B--2---:R-:W-:Y:S01]  /*2b40*/  FMNMX.FTZ R165, R165, R13, !PT ;  /* 0x0000000da5a57209 */ /* 0x004fe20007810000 */
[----:B------:R-:W-:Y:S01]  /*2b50*/  FMUL.FTZ R191, R166, c[0x0][0x23c] ;  /* 0x00008f00a6bf7a20 */ /* 0x000fe20000410000 */
[----:B------:R-:W-:Y:S02]  /*2b60*/  LOP3.LUT R12, R17, UR10, R14, 0x96, !PT ;  /* 0x0000000a110c7c12 */ /* 0x000fe4000f8e960e */
[C---:B------:R-:W-:Y:S01]  /*2b70*/  ISETP.GE.AND P1, PT, R11.reuse, R240, PT ;  /* 0x000000f00b00720c */ /* 0x040fe20003f26270 */
[----:B------:R-:W1:Y:S01]  /*2b80*/  SHFL.BFLY PT, R14, R165, 0x1, 0x1f ;  /* 0x0c201f00a50e7f89 */ /* 0x000e6200000e0000 */
[-C--:B------:R-:W-:Y:S01]  /*2b90*/  ISETP.GE.AND P0, PT, R11, R228.reuse, PT ;  /* 0x000000e40b00720c */ /* 0x080fe20003f06270 */
[----:B------:R-:W-:Y:S01]  /*2ba0*/  IMAD.WIDE.U32 R12, R12, -0x326172a9, RZ ;  /* 0xcd9e8d570c0c7825 */ /* 0x000fe200078e00ff */
[----:B------:R-:W-:-:S02]  /*2bb0*/  ISETP.GE.AND P5, PT, R44, R228, PT ;  /* 0x000000e42c00720c */ /* 0x000fc40003fa6270 */
[----:B------:R-:W-:Y:S02]  /*2bc0*/  ISETP.GE.AND P2, PT, R42, R228, PT ;  /* 0x000000e42a00720c */ /* 0x000fe40003f46270 */
[----:B------:R-:W-:Y:S02]  /*2bd0*/  LOP3.LUT R11, R15, UR12, R242, 0x96, !PT ;  /* 0x0000000c0f0b7c12 */ /* 0x000fe4000f8e96f2 */
[----:B------:R-:W-:Y:S02]  /*2be0*/  FSEL R200, R74, -INF , !P5 ;  /* 0xff8000004ac87808 */ /* 0x000fe40006800000 */
[----:B------:R-:W-:Y:S01]  /*2bf0*/  FSEL R204, R70, -INF , !P2 ;  /* 0xff80000046cc7808 */ /* 0x000fe20005000000 */
[----:B------:R-:W-:Y:S01]  /*2c00*/  IMAD.WIDE.U32 R18, R11, -0x326172a9, RZ ;  /* 0xcd9e8d570b127825 */ /* 0x000fe200078e00ff */
[----:B------:R-:W-:Y:S02]  /*2c10*/  ISETP.GE.AND P5, PT, R41, R240, PT ;  /* 0x000000f02900720c */ /* 0x000fe40003fa6270 */
[----:B------:R-:W-:-:S02]  /*2c20*/  FSETP.NEU.FTZ.AND P2, PT, R166, -INF , PT ;  /* 0xff800000a600780b */ /* 0x000fc40003f5d000 */
[----:B------:R-:W-:Y:S02]  /*2c30*/  FSEL R205, R69, -INF , !P5 ;  /* 0xff80000045cd7808 */ /* 0x000fe40006800000 */
[----:B------:R-:W-:Y:S02]  /*2c40*/  FSEL R191, R191, RZ, P2 ;  /* 0x000000ffbfbf7208 */ /* 0x000fe40001000000 */
[C---:B------:R-:W-:Y:S02]  /*2c50*/  ISETP.GE.AND P5, PT, R10.reuse, R240, PT ;  /* 0x000000f00a00720c */ /* 0x040fe40003fa6270 */
[----:B------:R-:W-:Y:S01]  /*2c60*/  ISETP.GE.AND P2, PT, R10, R228, PT ;  /* 0x000000e40a00720c */ /* 0x000fe20003f46270 */
[--C-:B------:R-:W-:Y:S01]  /*2c70*/  FFMA.FTZ R45, R32, c[0x0][0x23c], -R191.reuse ;  /* 0x00008f00202d7a23 */ /* 0x100fe200000108bf */
[----:B------:R-:W-:Y:S01]  /*2c80*/  LOP3.LUT R11, R19, UR11, R238, 0x96, !PT ;  /* 0x0000000b130b7c12 */ /* 0x000fe2000f8e96ee */
[--C-:B------:R-:W-:Y:S01]  /*2c90*/  FFMA.FTZ R44, R33, c[0x0][0x23c], -R191.reuse ;  /* 0x00008f00212c7a23 */ /* 0x100fe200000108bf */
[----:B------:R-:W-:Y:S01]  /*2ca0*/  LOP3.LUT R10, R13, UR9, R18, 0x96, !PT ;  /* 0x000000090d0a7c12 */ /* 0x000fe2000f8e9612 */
[----:B------:R-:W-:Y:S01]  /*2cb0*/  FFMA.FTZ R48, R36, c[0x0][0x23c], -R191 ;  /* 0x00008f0024307a23 */ /* 0x000fe200000108bf */
[----:B-1----:R-:W-:Y:S01]  /*2cc0*/  FMNMX.FTZ R165, R165, R14, !PT ;  /* 0x0000000ea5a57209 */ /* 0x002fe20007810000 */
[----:B------:R-:W-:Y:S01]  /*2cd0*/  IMAD.WIDE.U32 R18, R11, -0x2daee0ad, RZ ;  /* 0xd2511f530b127825 */ /* 0x000fe200078e00ff */
[----:B------:R-:W-:Y:S01]  /*2ce0*/  FSEL R62, R66, -INF , !P0 ;  /* 0xff800000423e7808 */ /* 0x000fe20004000000 */
[----:B------:R-:W-:Y:S01]  /*2cf0*/  MUFU.EX2 R45, R45 ;  /* 0x0000002d002d7308 */ /* 0x000fe20000000800 */
[----:B------:R-:W-:Y:S01]  /*2d00*/  FSETP.NEU.FTZ.AND P0, PT, R165, -INF , PT ;  /* 0xff800000a500780b */ /* 0x000fe20003f1d000 */
[----:B------:R-:W-:Y:S01]  /*2d10*/  IMAD.WIDE.U32 R10, R10, -0x2daee0ad, RZ ;  /* 0xd2511f530a0a7825 */ /* 0x000fe200078e00ff */
[----:B------:R-:W-:-:S02]  /*2d20*/  LOP3.LUT R14, R19, UR8, R16, 0x96, !PT ;  /* 0x00000008130e7c12 */ /* 0x000fc4000f8e9610 */
[----:B------:R-:W-:Y:S01]  /*2d30*/  FSEL R50, R88, -INF , !P6 ;  /* 0xff80000058327808 */ /* 0x000fe20007000000 */
[----:B------:R-:W-:Y:S01]  /*2d40*/  FMUL.FTZ R189, R165, c[0x0][0x23c] ;  /* 0x00008f00a5bd7a20 */ /* 0x000fe20000410000 */
[----:B------:R-:W-:Y:S01]  /*2d50*/  LOP3.LUT R11, R11, UR6, R18, 0x96, !PT ;  /* 0x000000060b0b7c12 */ /* 0x000fe2000f8e9612 */
[----:B------:R-:W-:Y:S01]  /*2d60*/  IMAD.WIDE.U32 R14, R14, -0x326172a9, RZ ;  /* 0xcd9e8d570e0e7825 */ /* 0x000fe200078e00ff */
[----:B------:R-:W-:Y:S01]  /*2d70*/  ISETP.GE.AND P6, PT, R9, R240, PT ;  /* 0x000000f00900720c */ /* 0x000fe20003fc6270 */
[----:B------:R-:W1:Y:S01]  /*2d80*/  MUFU.EX2 R44, R44 ;  /* 0x0000002c002c7308 */ /* 0x000e620000000800 */
[----:B------:R-:W-:Y:S01]  /*2d90*/  FSEL R189, R189, RZ, P0 ;  /* 0x000000ffbdbd7208 */ /* 0x000fe20000000000 */
[----:B------:R-:W-:Y:S01]  /*2da0*/  IMAD.WIDE.U32 R16, R11, -0x326172a9, RZ ;  /* 0xcd9e8d570b107825 */ /* 0x000fe200078e00ff */
[----:B------:R-:W-:Y:S02]  /*2db0*/  ISETP.GE.AND P0, PT, R9, R228, PT ;  /* 0x000000e40900720c */ /* 0x000fe40003f06270 */
[-C--:B------:R-:W-:Y:S01]  /*2dc0*/  ISETP.GE.AND P4, PT, R40, R240.reuse, PT ;  /* 0x000000f02800720c */ /* 0x080fe20003f86270 */
[--C-:B------:R-:W-:Y:S01]  /*2dd0*/  FFMA.FTZ R42, R35, c[0x0][0x23c], -R189.reuse ;  /* 0x00008f00232a7a23 */ /* 0x100fe200000108bd */
[----:B------:R-:W-:Y:S01]  /*2de0*/  LOP3.LUT R9, R17, UR17, R14, 0x96, !PT ;  /* 0x0000001111097c12 */ /* 0x000fe2000f8e960e */
[--C-:B------:R-:W-:Y:S01]  /*2df0*/  FFMA.FTZ R46, R38, c[0x0][0x23c], -R189.reuse ;  /* 0x00008f00262e7a23 */ /* 0x100fe200000108bd */
[C---:B------:R-:W-:Y:S01]  /*2e00*/  LOP3.LUT R14, R16.reuse, 0xffff, RZ, 0xc0, !PT ;  /* 0x0000ffff100e7812 */ /* 0x040fe200078ec0ff */
[----:B------:R-:W-:Y:S01]  /*2e10*/  FFMA.FTZ R49, R39, c[0x0][0x23c], -R189 ;  /* 0x00008f0027317a23 */ /* 0x000fe200000108bd */
[----:B------:R-:W-:Y:S01]  /*2e20*/  LOP3.LUT R130, R16, 0xff, RZ, 0xc0, !PT ;  /* 0x000000ff10827812 */ /* 0x000fe200078ec0ff */
[----:B------:R-:W-:Y:S01]  /*2e30*/  MUFU.EX2 R42, R42 ;  /* 0x0000002a002a7308 */ /* 0x000fe20000000800 */
[----:B------:R-:W-:Y:S01]  /*2e40*/  SHF.R.U32.HI R14, RZ, 0x8, R14 ;  /* 0x00000008ff0e7819 */ /* 0x000fe2000001160e */
[--C-:B------:R-:W-:Y:S01]  /*2e50*/  FFMA.FTZ R47, R37, c[0x0][0x23c], -R191.reuse ;  /* 0x00008f00252f7a23 */ /* 0x100fe200000108bf */
[----:B------:R-:W-:Y:S01]  /*2e60*/  FSEL R51, R89, -INF , !P4 ;  /* 0xff80000059337808 */ /* 0x000fe20006000000 */
[--C-:B------:R-:W-:Y:S01]  /*2e70*/  FFMA.FTZ R37, R24, c[0x0][0x23c], -R191.reuse ;  /* 0x00008f0018257a23 */ /* 0x100fe200000108bf */
[----:B------:R-:W-:Y:S01]  /*2e80*/  PRMT R130, R130, 0x5410, R14 ;  /* 0x0000541082827816 */ /* 0x000fe2000000000e */
[--C-:B------:R-:W-:Y:S01]  /*2e90*/  FFMA.FTZ R36, R25, c[0x0][0x23c], -R191.reuse ;  /* 0x00008f0019247a23 */ /* 0x100fe200000108bf */
[----:B-1----:R-:W-:Y:S01]  /*2ea0*/  F2FP.BF16.PACK_AB R2, R44, R45 ;  /* 0x0000002d2c02723e */ /* 0x002fe200000010ff */
[----:B------:R-:W-:Y:S01]  /*2eb0*/  MUFU.EX2 R46, R46 ;  /* 0x0000002e002e7308 */ /* 0x000fe20000000800 */
[----:B------:R-:W-:Y:S01]  /*2ec0*/  FMNMX.FTZ R168, R50, R51, !PT ;  /* 0x0000003332a87209 */ /* 0x000fe20007810000 */
[--C-:B------:R-:W-:Y:S01]  /*2ed0*/  HSET2.LE.AND R130, R130, R58.reuse, PT ;  /* 0x0000003a82827233 */ /* 0x100fe20003803000 */
[----:B------:R-:W-:Y:S01]  /*2ee0*/  FSEL R54, R90, -INF , !P3 ;  /* 0xff8000005a367808 */ /* 0x000fe20005800000 */
[----:B------:R-:W-:Y:S01]  /*2ef0*/  FFMA.FTZ R40, R29, c[0x0][0x23c], -R191 ;  /* 0x00008f001d287a23 */ /* 0x000fe200000108bf */
[----:B------:R-:W-:Y:S01]  /*2f00*/  ISETP.GE.AND P4, PT, R43, R240, PT ;  /* 0x000000f02b00720c */ /* 0x000fe20003f86270 */
[--C-:B------:R-:W-:Y:S01]  /*2f10*/  FFMA.FTZ R43, R34, c[0x0][0x23c], -R189.reuse ;  /* 0x00008f00222b7a23 */ /* 0x100fe200000108bd */
[----:B------:R-:W-:Y:S01]  /*2f20*/  LOP3.LUT R130, R130, R2, RZ, 0xc0, !PT ;  /* 0x0000000282827212 */ /* 0x000fe200078ec0ff */
[----:B------:R-:W-:Y:S01]  /*2f30*/  MUFU.EX2 R49, R49 ;  /* 0x0000003100317308 */ /* 0x000fe20000000800 */
[----:B------:R-:W-:Y:S01]  /*2f40*/  FMNMX.FTZ R168, R84, R168, !PT ;  /* 0x000000a854a87209 */ /* 0x000fe20007810000 */
[--C-:B------:R-:W-:Y:S01]  /*2f50*/  FFMA.FTZ R38, R8, c[0x0][0x23c], -R189.reuse ;  /* 0x00008f0008267a23 */ /* 0x100fe200000108bd */
[----:B------:R-:W-:Y:S01]  /*2f60*/  FMNMX.FTZ R2, R54, R57, !PT ;  /* 0x0000003936027209 */ /* 0x000fe20007810000 */
[--C-:B------:R-:W-:Y:S01]  /*2f70*/  FFMA.FTZ R39, R30, c[0x0][0x23c], -R189.reuse ;  /* 0x00008f001e277a23 */ /* 0x100fe200000108bd */
[----:B------:R-:W-:Y:S01]  /*2f80*/  FMNMX.FTZ R168, R85, R168, !PT ;  /* 0x000000a855a87209 */ /* 0x000fe20007810000 */
[----:B------:R-:W-:Y:S01]  /*2f90*/  FFMA.FTZ R27, R27, c[0x0][0x23c], -R189 ;  /* 0x00008f001b1b7a23 */ /* 0x000fe200000108bd */
[----:B------:R-:W-:Y:S01]  /*2fa0*/  FMNMX.FTZ R2, R86, R2, !PT ;  /* 0x0000000256027209 */ /* 0x000fe20007810000 */
[----:B------:R-:W1:Y:S01]  /*2fb0*/  MUFU.EX2 R43, R43 ;  /* 0x0000002b002b7308 */ /* 0x000e620000000800 */
[--C-:B------:R-:W-:Y:S01]  /*2fc0*/  SHF.R.U32.HI R131, RZ, 0x10, R16.reuse ;  /* 0x00000010ff837819 */ /* 0x100fe20000011610 */
[--C-:B------:R-:W-:Y:S01]  /*2fd0*/  FFMA.FTZ R190, R190, c[0x0][0x23c], -R191.reuse ;  /* 0x00008f00bebe7a23 */ /* 0x100fe200000108bf */
[----:B------:R-:W-:Y:S01]  /*2fe0*/  FMNMX.FTZ R168, R173, R168, !PT ;  /* 0x000000a8ada87209 */ /* 0x000fe20007810000 */
[----:B------:R-:W-:Y:S01]  /*2ff0*/  FFMA.FTZ R192, R192, c[0x0][0x23c], -R191 ;  /* 0x00008f00c0c07a23 */ /* 0x000fe200000108bf */
[----:B------:R-:W-:Y:S01]  /*3000*/  FMNMX.FTZ R2, R87, R2, !PT ;  /* 0x0000000257027209 */ /* 0x000fe20007810000 */
[--C-:B------:R-:W-:Y:S01]  /*3010*/  FFMA.FTZ R194, R194, c[0x0][0x23c], -R189.reuse ;  /* 0x00008f00c2c27a23 */ /* 0x100fe200000108bd */
[----:B------:R-:W-:Y:S01]  /*3020*/  SHF.R.U32.HI R13, RZ, 0x18, R16 ;  /* 0x00000018ff0d7819 */ /* 0x000fe20000011610 */
[----:B------:R-:W-:Y:S01]  /*3030*/  MUFU.EX2 R48, R48 ;  /* 0x0000003000307308 */ /* 0x000fe20000000800 */
[----:B------:R-:W-:Y:S01]  /*3040*/  LOP3.LUT R131, R131, 0xff, RZ, 0xc0, !PT ;  /* 0x000000ff83837812 */ /* 0x000fe200078ec0ff */
[----:B------:R-:W-:Y:S01]  /*3050*/  LDSM.16.MT88.4 R16, [R212+0xa400] ;  /* 0x00a40000d410783b */ /* 0x000fe20000004200 */
[----:B------:R-:W-:Y:S01]  /*3060*/  FMNMX.FTZ R168, R174, R168, !PT ;  /* 0x000000a8aea87209 */ /* 0x000fe20007810000 */
[----:B------:R-:W-:Y:S01]  /*3070*/  FFMA.FTZ R198, R198, c[0x0][0x23c], -R189 ;  /* 0x00008f00c6c67a23 */ /* 0x000fe200000108bd */
[----:B------:R-:W-:Y:S01]  /*3080*/  SHF.R.U32.HI R129, RZ, 0x10, R9 ;  /* 0x00000010ff817819 */ /* 0x000fe20000011609 */
[--C-:B------:R-:W-:Y:S01]  /*3090*/  FFMA.FTZ R193, R193, c[0x0][0x23c], -R191.reuse ;  /* 0x00008f00c1c17a23 */ /* 0x100fe200000108bf */
[----:B------:R-:W-:Y:S01]  /*30a0*/  FMNMX.FTZ R2, R172, R2, !PT ;  /* 0x00000002ac027209 */ /* 0x000fe20007810000 */
[----:B------:R-:W-:Y:S01]  /*30b0*/  MUFU.EX2 R47, R47 ;  /* 0x0000002f002f7308 */ /* 0x000fe20000000800 */
[----:B------:R-:W-:Y:S01]  /*30c0*/  LOP3.LUT R11, R9, 0xffff, RZ, 0xc0, !PT ;  /* 0x0000ffff090b7812 */ /* 0x000fe200078ec0ff */
[----:B------:R-:W-:Y:S01]  /*30d0*/  FFMA.FTZ R195, R195, c[0x0][0x23c], -R191 ;  /* 0x00008f00c3c37a23 */ /* 0x000fe200000108bf */
[----:B------:R-:W-:Y:S01]  /*30e0*/  LOP3.LUT R128, R9, 0xff, RZ, 0xc0, !PT ;  /* 0x000000ff09807812 */ /* 0x000fe200078ec0ff */
[----:B------:R-:W-:Y:S01]  /*30f0*/  FFMA.FTZ R197, R197, c[0x0][0x23c], -R189 ;  /* 0x00008f00c5c57a23 */ /* 0x000fe200000108bd */
[----:B------:R-:W-:Y:S01]  /*3100*/  PRMT R131, R131, 0x5410, R13 ;  /* 0x0000541083837816 */ /* 0x000fe2000000000d */
[----:B------:R-:W-:Y:S01]  /*3110*/  FFMA.FTZ R196, R196, c[0x0][0x23c], -R189 ;  /* 0x00008f00c4c47a23 */ /* 0x000fe200000108bd */
[----:B------:R-:W-:Y:S01]  /*3120*/  FMNMX.FTZ R168, R232, R168, !PT ;  /* 0x000000a8e8a87209 */ /* 0x000fe20007810000 */
[----:B------:R-:W-:Y:S01]  /*3130*/  MUFU.EX2 R37, R37 ;  /* 0x0000002500257308 */ /* 0x000fe20000000800 */
[----:B------:R-:W-:Y:S01]  /*3140*/  SHF.R.U32.HI R9, RZ, 0x18, R9 ;  /* 0x00000018ff097819 */ /* 0x000fe20000011609 */
[--C-:B------:R-:W-:Y:S01]  /*3150*/  HSET2.LE.AND R131, R131, R58.reuse, PT ;  /* 0x0000003a83837233 */ /* 0x100fe20003803000 */
[----:B------:R-:W-:Y:S01]  /*3160*/  LOP3.LUT R129, R129, 0xff, RZ, 0xc0, !PT ;  /* 0x000000ff81817812 */ /* 0x000fe200078ec0ff */
[--C-:B------:R-:W-:Y:S01]  /*3170*/  FFMA.FTZ R188, R188, c[0x0][0x23c], -R191.reuse ;  /* 0x00008f00bcbc7a23 */ /* 0x100fe200000108bf */
[----:B------:R-:W-:Y:S01]  /*3180*/  FMNMX.FTZ R2, R207, R2, !PT ;  /* 0x00000002cf027209 */ /* 0x000fe20007810000 */
[----:B------:R-:W-:Y:S01]  /*3190*/  FFMA.FTZ R187, R187, c[0x0][0x23c], -R191 ;  /* 0x00008f00bbbb7a23 */ /* 0x000fe200000108bf */
[----:B------:R-:W-:Y:S01]  /*31a0*/  FMNMX.FTZ R168, R237, R168, !PT ;  /* 0x000000a8eda87209 */ /* 0x000fe20007810000 */
[----:B------:R-:W-:Y:S01]  /*31b0*/  MUFU.EX2 R36, R36 ;  /* 0x0000002400247308 */ /* 0x000fe20000000800 */
[----:B------:R-:W-:Y:S01]  /*31c0*/  PRMT R129, R129, 0x5410, R9 ;  /* 0x0000541081817816 */ /* 0x000fe20000000009 */
[----:B------:R-:W-:Y:S01]  /*31d0*/  FFMA.FTZ R186, R186, c[0x0][0x23c], -R191 ;  /* 0x00008f00baba7a23 */ /* 0x000fe200000108bf */
[----:B------:R-:W-:Y:S01]  /*31e0*/  FMNMX.FTZ R2, R229, R2, !PT ;  /* 0x00000002e5027209 */ /* 0x000fe20007810000 */
[--C-:B------:R-:W-:Y:S01]  /*31f0*/  FFMA.FTZ R183, R183, c[0x0][0x23c], -R189.reuse ;  /* 0x00008f00b7b77a23 */ /* 0x100fe200000108bd */
[----:B-1----:R-:W-:Y:S01]  /*3200*/  F2FP.BF16.PACK_AB R0, R42, R43 ;  /* 0x0000002b2a00723e */ /* 0x002fe200000010ff */
[----:B------:R-:W-:Y:S01]  /*3210*/  HSET2.LE.AND R129, R129, R58, PT ;  /* 0x0000003a81817233 */ /* 0x000fe20003803000 */
[----:B------:R-:W-:Y:S01]  /*3220*/  LOP3.LUT R12, R15, UR7, R12, 0x96, !PT ;  /* 0x000000070f0c7c12 */ /* 0x000fe2000f8e960c */
[----:B------:R-:W-:Y:S01]  /*3230*/  MUFU.EX2 R40, R40 ;  /* 0x0000002800287308 */ /* 0x000fe20000000800 */
[----:B------:R-:W-:Y:S01]  /*3240*/  FSEL R201, R73, -INF , !P4 ;  /* 0xff80000049c97808 */ /* 0x000fe20006000000 */
[----:B------:R-:W-:Y:S01]  /*3250*/  FFMA.FTZ R184, R184, c[0x0][0x23c], -R189 ;  /* 0x00008f00b8b87a23 */ /* 0x000fe200000108bd */
[----:B------:R-:W-:Y:S01]  /*3260*/  FMNMX.FTZ R168, R199, R168, !PT ;  /* 0x000000a8c7a87209 */ /* 0x000fe20007810000 */
[----:B------:R-:W-:Y:S01]  /*3270*/  IMAD.WIDE.U32 R12, R12, -0x2daee0ad, RZ ;  /* 0xd2511f530c0c7825 */ /* 0x000fe200078e00ff */
[----:B------:R-:W-:-:S02]  /*3280*/  FMNMX.FTZ R2, R236, R2, !PT ;  /* 0x00000002ec027209 */ /* 0x000fc40007810000 */
[----:B------:R-:W-:Y:S01]  /*3290*/  LOP3.LUT R131, R131, R0, RZ, 0xc0, !PT ;  /* 0x0000000083837212 */ /* 0x000fe200078ec0ff */
[----:B------:R-:W1:Y:S01]  /*32a0*/  MUFU.EX2 R39, R39 ;  /* 0x0000002700277308 */ /* 0x000e620000000800 */
[----:B------:R-:W-:Y:S01]  /*32b0*/  F2FP.BF16.PACK_AB R0, R49, R46 ;  /* 0x0000002e3100723e */ /* 0x000fe200000010ff */
[----:B------:R-:W-:Y:S01]  /*32c0*/  FFMA.FTZ R181, R181, c[0x0][0x23c], -R189 ;  /* 0x00008f00b5b57a23 */ /* 0x000fe200000108bd */
[----:B------:R-:W-:Y:S01]  /*32d0*/  FMNMX.FTZ R168, R201, R168, !PT ;  /* 0x000000a8c9a87209 */ /* 0x000fe20007810000 */
[----:B------:R-:W-:Y:S01]  /*32e0*/  FADD.FTZ R46, R46, R49 ;  /* 0x000000312e2e7221 */ /* 0x000fe20000010000 */
[----:B------:R-:W-:Y:S02]  /*32f0*/  FMNMX.FTZ R2, R200, R2, !PT ;  /* 0x00000002c8027209 */ /* 0x000fe40007810000 */
[----:B------:R-:W-:Y:S01]  /*3300*/  LOP3.LUT R129, R129, R0, RZ, 0xc0, !PT ;  /* 0x0000000081817212 */ /* 0x000fe200078ec0ff */
[----:B------:R-:W2:Y:S01]  /*3310*/  MUFU.EX2 R38, R38 ;  /* 0x0000002600267308 */ /* 0x000ea20000000800 */
[----:B------:R-:W-:Y:S01]  /*3320*/  LOP3.LUT R0, R13, UR16, R10, 0x96, !PT ;  /* 0x000000100d007c12 */ /* 0x000fe2000f8e960a */
[----:B------:R-:W-:Y:S01]  /*3330*/  FADD.FTZ R46, R43, R46 ;  /* 0x0000002e2b2e7221 */ /* 0x000fe20000010000 */
[----:B------:R-:W-:-:S02]  /*3340*/  FMNMX.FTZ R168, R203, R168, !PT ;  /* 0x000000a8cba87209 */ /* 0x000fc40007810000 */
[----:B------:R-:W-:Y:S01]  /*3350*/  ISETP.GE.AND P4, PT, R41, R228, PT ;  /* 0x000000e42900720c */ /* 0x000fe20003f86270 */
[----:B------:R-:W-:Y:S01]  /*3360*/  FFMA.FTZ R41, R28, c[0x0][0x23c], -R191 ;  /* 0x00008f001c297a23 */ /* 0x000fe200000108bf */
[----:B------:R-:W-:Y:S01]  /*3370*/  FMNMX.FTZ R10, R202, R2, !PT ;  /* 0x00000002ca0a7209 */ /* 0x000fe20007810000 */
[----:B------:R-:W-:Y:S01]  /*3380*/  MUFU.EX2 R190, R190 ;  /* 0x000000be00be7308 */ /* 0x000fe20000000800 */
[----:B------:R-:W-:Y:S01]  /*3390*/  FSEL R180, R64, -INF , !P1 ;  /* 0xff80000040b47808 */ /* 0x000fe20004800000 */
[----:B------:R-:W-:Y:S01]  /*33a0*/  FADD.FTZ R46, R42, R46 ;  /* 0x0000002e2a2e7221 */ /* 0x000fe20000010000 */
[----:B------:R-:W-:Y:S02]  /*33b0*/  FMNMX.FTZ R168, R205, R168, !PT ;  /* 0x000000a8cda87209 */ /* 0x000fe40007810000 */
[----:B------:R-:W-:Y:S01]  /*33c0*/  FSEL R206, R71, -INF , !P4 ;  /* 0xff80000047ce7808 */ /* 0x000fe20006000000 */
[----:B-1----:R-:W-:Y:S01]  /*33d0*/  FADD.FTZ R46, R39, R46 ;  /* 0x0000002e272e7221 */ /* 0x002fe20000010000 */
[----:B------:R-:W-:Y:S01]  /*33e0*/  FMNMX.FTZ R10, R204, R10, !PT ;  /* 0x0000000acc0a7209 */ /* 0x000fe20007810000 */
[----:B------:R-:W1:Y:S01]  /*33f0*/  MUFU.EX2 R41, R41 ;  /* 0x0000002900297308 */ /* 0x000e620000000800 */
[----:B------:R-:W-:Y:S01]  /*3400*/  ISETP.GE.AND P4, PT, R31, R240, PT ;  /* 0x000000f01f00720c */ /* 0x000fe20003f86270 */
[----:B--2---:R-:W-:Y:S01]  /*3410*/  FADD.FTZ R46, R38, R46 ;  /* 0x0000002e262e7221 */ /* 0x004fe20000010000 */
[----:B------:R-:W-:-:S02]  /*3420*/  FSEL R179, R65, -INF , !P5 ;  /* 0xff80000041b37808 */ /* 0x000fc40006800000 */
[----:B------:R-:W-:Y:S02]  /*3430*/  FMNMX.FTZ R168, R180, R168, !PT ;  /* 0x000000a8b4a87209 */ /* 0x000fe40007810000 */
[----:B------:R-:W-:Y:S01]  /*3440*/  FMNMX.FTZ R10, R206, R10, !PT ;  /* 0x0000000ace0a7209 */ /* 0x000fe20007810000 */
[----:B------:R-:W-:Y:S01]  /*3450*/  MUFU.EX2 R192, R192 ;  /* 0x000000c000c07308 */ /* 0x000fe20000000800 */
[----:B------:R-:W-:Y:S02]  /*3460*/  SHF.R.U32.HI R11, RZ, 0x8, R11 ;  /* 0x00000008ff0b7819 */ /* 0x000fe4000001160b */
[----:B------:R-:W-:Y:S02]  /*3470*/  FSEL R175, R4, -INF , !P4 ;  /* 0xff80000004af7808 */ /* 0x000fe40006000000 */
[----:B------:R-:W-:Y:S02]  /*3480*/  FMNMX.FTZ R168, R179, R168, !PT ;  /* 0x000000a8b3a87209 */ /* 0x000fe40007810000 */
[----:B------:R-:W-:Y:S01]  /*3490*/  ISETP.GE.AND P1, PT, R31, R228, PT ;  /* 0x000000e41f00720c */ /* 0x000fe20003f26270 */
[----:B------:R-:W-:Y:S01]  /*34a0*/  MUFU.EX2 R194, R194 ;  /* 0x000000c200c27308 */ /* 0x000fe20000000800 */
[----:B------:R-:W-:Y:S01]  /*34b0*/  FSEL R59, R67, -INF , !P2 ;  /* 0xff800000433b7808 */ /* 0x000fe20005000000 */
[----:B------:R-:W-:Y:S01]  /*34c0*/  LDSM.16.MT88.4 R28, [R213+0x9400] ;  /* 0x00940000d51c783b */ /* 0x000fe20000004200 */
[----:B------:R-:W-:-:S02]  /*34d0*/  FMNMX.FTZ R10, R62, R10, !PT ;  /* 0x0000000a3e0a7209 */ /* 0x000fc40007810000 */
[----:B------:R-:W-:Y:S02]  /*34e0*/  PRMT R128, R128, 0x5410, R11 ;  /* 0x0000541080807816 */ /* 0x000fe4000000000b */
[----:B------:R-:W-:Y:S01]  /*34f0*/  FSEL R67, R5, -INF , !P6 ;  /* 0xff80000005437808 */ /* 0x000fe20007000000 */
[----:B------:R-:W-:Y:S01]  /*3500*/  MUFU.EX2 R198, R198 ;  /* 0x000000c600c67308 */ /* 0x000fe20000000800 */
[----:B------:R-:W-:Y:S01]  /*3510*/  FMNMX.FTZ R168, R175, R168, !PT ;  /* 0x000000a8afa87209 */ /* 0x000fe20007810000 */
[----:B------:R-:W-:Y:S01]  /*3520*/  HSET2.LE.AND R128, R128, R58, PT ;  /* 0x0000003a80807233 */ /* 0x000fe20003803000 */
[----:B------:R-:W-:Y:S02]  /*3530*/  FSEL R61, R6, -INF , !P1 ;  /* 0xff800000063d7808 */ /* 0x000fe40004800000 */
[----:B------:R-:W-:Y:S02]  /*3540*/  FMNMX.FTZ R10, R59, R10, !PT ;  /* 0x0000000a3b0a7209 */ /* 0x000fe40007810000 */
[----:B------:R-:W-:Y:S01]  /*3550*/  F2FP.BF16.PACK_AB R9, R47, R48 ;  /* 0x000000302f09723e */ /* 0x000fe200000010ff */
[----:B------:R-:W-:Y:S01]  /*3560*/  MUFU.EX2 R193, R193 ;  /* 0x000000c100c17308 */ /* 0x000fe20000000800 */
[----:B------:R-:W-:Y:S01]  /*3570*/  FMNMX.FTZ R168, R67, R168, !PT ;  /* 0x000000a843a87209 */ /* 0x000fe20007810000 */
[----:B------:R-:W-:Y:S01]  /*3580*/  FADD.FTZ R47, R48, R47 ;  /* 0x0000002f302f7221 */ /* 0x000fe20000010000 */
[----:B------:R-:W-:-:S02]  /*3590*/  FSEL R60, R7, -INF , !P0 ;  /* 0xff800000073c7808 */ /* 0x000fc40004000000 */
[----:B------:R-:W-:Y:S01]  /*35a0*/  FMNMX.FTZ R10, R61, R10, !PT ;  /* 0x0000000a3d0a7209 */ /* 0x000fe20007810000 */
[----:B------:R-:W-:Y:S01]  /*35b0*/  LDSM.16.MT88.4 R4, [R212+0xb000] ;  /* 0x00b00000d404783b */ /* 0x000fe20000004200 */
[----:B------:R-:W-:Y:S01]  /*35c0*/  LOP3.LUT R128, R128, R9, RZ, 0xc0, !PT ;  /* 0x0000000980807212 */ /* 0x000fe200078ec0ff */
[----:B------:R-:W-:Y:S01]  /*35d0*/  MUFU.EX2 R195, R195 ;  /* 0x000000c300c37308 */ /* 0x000fe20000000800 */
[----:B------:R-:W-:Y:S01]  /*35e0*/  FMNMX.FTZ R10, R60, R10, !PT ;  /* 0x0000000a3c0a7209 */ /* 0x000fe20007810000 */
[----:B------:R-:W2:Y:S01]  /*35f0*/  SHFL.BFLY PT, R9, R168, 0x2, 0x1f ;  /* 0x0c401f00a8097f89 */ /* 0x000ea200000e0000 */
[----:B------:R-:W-:Y:S01]  /*3600*/  LOP3.LUT R210, R231, R170, RZ, 0x3c, !PT ;  /* 0x000000aae7d27212 */ /* 0x000fe200078e3cff */
[----:B------:R-:W-:Y:S01]  /*3610*/  FADD.FTZ R47, R45, R47 ;  /* 0x0000002f2d2f7221 */ /* 0x000fe20000010000 */
[C---:B------:R-:W-:Y:S01]  /*3620*/  LOP3.LUT R2, R12.reuse, 0xffff, RZ, 0xc0, !PT ;  /* 0x0000ffff0c027812 */ /* 0x040fe200078ec0ff */
[----:B------:R-:W3:Y:S01]  /*3630*/  SHFL.BFLY PT, R167, R10, 0x2, 0x1f ;  /* 0x0c401f000aa77f89 */ /* 0x000ee200000e0000 */
[----:B------:R-:W-:Y:S01]  /*3640*/  LOP3.LUT R34, R12, 0xff, RZ, 0xc0, !PT ;  /* 0x000000ff0c227812 */ /* 0x000fe200078ec0ff */
[----:B------:R-:W-:Y:S01]  /*3650*/  IMAD.WIDE.U32 R210, R210, -0x2daee0ad, RZ ;  /* 0xd2511f53d2d27825 */ /* 0x000fe200078e00ff */
[----:B------:R-:W-:Y:S01]  /*3660*/  SHF.R.U32.HI R2, RZ, 0x8, R2 ;  /* 0x00000008ff027819 */ /* 0x000fe20000011602 */
[C---:B------:R-:W-:Y:S01]  /*3670*/  HMMA.16816.F32.BF16 R156, R128.reuse, R148, RZ ;  /* 0x00000094809c723c */ /* 0x040fe200000418ff */
[----:B------:R-:W-:Y:S01]  /*3680*/  LOP3.LUT R53, R101, UR15, R230, 0x96, !PT ;  /* 0x0000000f65357c12 */ /* 0x000fe2000f8e96e6 */
[----:B------:R-:W-:Y:S01]  /*3690*/  MUFU.EX2 R197, R197 ;  /* 0x000000c500c57308 */ /* 0x000fe20000000800 */
[----:B------:R-:W-:Y:S01]  /*36a0*/  LOP3.LUT R208, R211, UR14, R248, 0x96, !PT ;  /* 0x0000000ed3d07c12 */ /* 0x000fe2000f8e96f8 */
[----:B------:R-:W-:Y:S01]  /*36b0*/  IMAD.U32 R248, RZ, RZ, UR4 ;  /* 0x00000004fff87e24 */ /* 0x000fe2000f8e00ff */
[----:B------:R-:W-:Y:S01]  /*36c0*/  SHF.R.U32.HI R33, RZ, 0x10, R0 ;  /* 0x00000010ff217819 */ /* 0x000fe20000011600 */
[----:B------:R-:W-:Y:S01]  /*36d0*/  IMAD.WIDE.U32 R136, R53, -0x2daee0ad, RZ ;  /* 0xd2511f5335887825 */ /* 0x000fe200078e00ff */
[--C-:B------:R-:W-:Y:S01]  /*36e0*/  SHF.R.U32.HI R11, RZ, 0x10, R12.reuse ;  /* 0x00000010ff0b7819 */ /* 0x100fe2000001160c */
[C---:B------:R-:W-:Y:S01]  /*36f0*/  HMMA.16816.F32.BF16 R72, R128.reuse, R80, RZ ;  /* 0x000000508048723c */ /* 0x040fe200000418ff */
[----:B------:R-:W-:Y:S01]  /*3700*/  SHF.R.U32.HI R35, RZ, 0x18, R12 ;  /* 0x00000018ff237819 */ /* 0x000fe2000001160c */
[----:B------:R-:W-:Y:S01]  /*3710*/  IMAD.WIDE.U32 R208, R208, -0x326172a9, RZ ;  /* 0xcd9e8d57d0d07825 */ /* 0x000fe200078e00ff */
[----:B------:R-:W-:Y:S01]  /*3720*/  PRMT R34, R34, 0x5410, R2 ;  /* 0x0000541022227816 */ /* 0x000fe20000000002 */
[----:B------:R-:W-:Y:S01]  /*3730*/  MUFU.EX2 R196, R196 ;  /* 0x000000c400c47308 */ /* 0x000fe20000000800 */
[----:B------:R-:W-:Y:S01]  /*3740*/  LOP3.LUT R12, R0, 0xffff, RZ, 0xc0, !PT ;  /* 0x0000ffff000c7812 */ /* 0x000fe200078ec0ff */
[----:B------:R-:W-:Y:S01]  /*3750*/  FFMA.FTZ R2, R26, c[0x0][0x23c], -R189 ;  /* 0x00008f001a027a23 */ /* 0x000fe200000108bd */
[----:B------:R-:W-:Y:S01]  /*3760*/  LOP3.LUT R68, R209, UR13, R100, 0x96, !PT ;  /* 0x0000000dd1447c12 */ /* 0x000fe2000f8e9664 */
[--C-:B------:R-:W-:Y:S01]  /*3770*/  HSET2.LE.AND R34, R34, R58.reuse, PT ;  /* 0x0000003a22227233 */ /* 0x100fe20003803000 */
[----:B--2---:R-:W-:Y:S01]  /*3780*/  FMNMX.FTZ R168, R168, R9, !PT ;  /* 0x00000009a8a87209 */ /* 0x004fe20007810000 */
[C---:B------:R-:W-:Y:S01]  /*3790*/  HMMA.16816.F32.BF16 R88, R128.reuse, R96, RZ ;  /* 0x000000608058723c */ /* 0x040fe200000418ff */
[----:B------:R-:W-:Y:S01]  /*37a0*/  LOP3.LUT R32, R0, 0xff, RZ, 0xc0, !PT ;  /* 0x000000ff00207812 */ /* 0x000fe200078ec0ff */
[----:B------:R-:W-:Y:S01]  /*37b0*/  IMAD.WIDE.U32 R68, R68, -0x2daee0ad, RZ ;  /* 0xd2511f5344447825 */ /* 0x000fe200078e00ff */
[----:B---3--:R-:W-:Y:S01]  /*37c0*/  FMNMX.FTZ R167, R10, R167, !PT ;  /* 0x000000a70aa77209 */ /* 0x008fe20007810000 */
[----:B------:R-:W2:Y:S01]  /*37d0*/  SHFL.BFLY PT, R8, R168, 0x1, 0x1f ;  /* 0x0c201f00a8087f89 */ /* 0x000ea200000e0000 */
[----:B------:R-:W-:Y:S01]  /*37e0*/  SHF.R.U32.HI R0, RZ, 0x18, R0 ;  /* 0x00000018ff007819 */ /* 0x000fe20000011600 */
[----:B------:R-:W-:Y:S01]  /*37f0*/  MUFU.EX2 R2, R2 ;  /* 0x0000000200027308 */ /* 0x000fe20000000800 */
[----:B------:R-:W-:Y:S01]  /*3800*/  LOP3.LUT R33, R33, 0xff, RZ, 0xc0, !PT ;  /* 0x000000ff21217812 */ /* 0x000fe200078ec0ff */
[----:B------:R-:W3:Y:S01]  /*3810*/  SHFL.BFLY PT, R52, R167, 0x1, 0x1f ;  /* 0x0c201f00a7347f89 */ /* 0x000ee200000e0000 */
[----:B------:R-:W-:Y:S01]  /*3820*/  LOP3.LUT R53, R137, UR12, R210, 0x96, !PT ;  /* 0x0000000c89357c12 */ /* 0x000fe2000f8e96d2 */
[C---:B------:R-:W-:Y:S01]  /*3830*/  HMMA.16816.F32.BF16 R104, R128.reuse, R108, RZ ;  /* 0x0000006c8068723c */ /* 0x040fe200000418ff */
[----:B------:R-:W-:Y:S01]  /*3840*/  PRMT R33, R33, 0x5410, R0 ;  /* 0x0000541021217816 */ /* 0x000fe20000000000 */
[----:B------:R-:W-:Y:S01]  /*3850*/  FADD.FTZ R47, R44, R47 ;  /* 0x0000002f2c2f7221 */ /* 0x000fe20000010000 */
[----:B------:R-:W-:Y:S01]  /*3860*/  LOP3.LUT R136, R69, UR10, R136, 0x96, !PT ;  /* 0x0000000a45887c12 */ /* 0x000fe2000f8e9688 */
[----:B------:R4:W5:Y:S01]  /*3870*/  MUFU.EX2 R0, R27 ;  /* 0x0000001b00007308 */ /* 0x0009620000000800 */
[----:B------:R-:W-:Y:S01]  /*3880*/  SHF.R.U32.HI R12, RZ, 0x8, R12 ;  /* 0x00000008ff0c7819 */ /* 0x000fe2000001160c */
[----:B------:R-:W-:Y:S01]  /*3890*/  IMAD.WIDE.U32 R64, R53, -0x326172a9, RZ ;  /* 0xcd9e8d5735407825 */ /* 0x000fe200078e00ff */
[----:B------:R-:W-:Y:S01]  /*38a0*/  F2FP.BF16.PACK_AB R9, R36, R37 ;  /* 0x000000252409723e */ /* 0x000fe200000010ff */
[--C-:B------:R-:W-:Y:S01]  /*38b0*/  HSET2.LE.AND R33, R33, R58.reuse, PT ;  /* 0x0000003a21217233 */ /* 0x100fe20003803000 */
[----:B------:R-:W-:Y:S01]  /*38c0*/  PRMT R32, R32, 0x5410, R12 ;  /* 0x0000541020207816 */ /* 0x000fe2000000000c */
[----:B------:R-:W-:Y:S01]  /*38d0*/  IMAD.WIDE.U32 R136, R136, -0x326172a9, RZ ;  /* 0xcd9e8d5788887825 */ /* 0x000fe200078e00ff */
[----:B------:R-:W-:Y:S01]  /*38e0*/  LOP3.LUT R11, R11, 0xff, RZ, 0xc0, !PT ;  /* 0x000000ff0b0b7812 */ /* 0x000fe200078ec0ff */
[----:B------:R-:W-:Y:S01]  /*38f0*/  LDSM.16.MT88.4 R12, [R213+0xb400] ;  /* 0x00b40000d50c783b */ /* 0x000fe20000004200 */
[----:B------:R-:W-:Y:S01]  /*3900*/  LOP3.LUT R34, R34, R9, RZ, 0xc0, !PT ;  /* 0x0000000922227212 */ /* 0x000fe200078ec0ff */
[--C-:B------:R-:W-:Y:S01]  /*3910*/  HSET2.LE.AND R32, R32, R58.reuse, PT ;  /* 0x0000003a20207233 */ /* 0x100fe20003803000 */
[----:B------:R-:W-:Y:S01]  /*3920*/  LOP3.LUT R53, R65, UR11, R208, 0x96, !PT ;  /* 0x0000000b41357c12 */ /* 0x000fe2000f8e96d0 */
[C---:B------:R-:W-:Y:S01]  /*3930*/  HMMA.16816.F32.BF16 R140, R128.reuse, R120, RZ ;  /* 0x00000078808c723c */ /* 0x040fe200000418ff */
[----:B------:R-:W-:Y:S01]  /*3940*/  LOP3.LUT R64, R137, UR9, R64, 0x96, !PT ;  /* 0x0000000989407c12 */ /* 0x000fe2000f8e9640 */
[----:B------:R-:W-:Y:S01]  /*3950*/  MUFU.EX2 R188, R188 ;  /* 0x000000bc00bc7308 */ /* 0x000fe20000000800 */
[----:B------:R-:W-:Y:S01]  /*3960*/  PRMT R35, R11, 0x5410, R35 ;  /* 0x000054100b237816 */ /* 0x000fe20000000023 */
[----:B------:R-:W-:Y:S01]  /*3970*/  IMAD.WIDE.U32 R138, R53, -0x2daee0ad, RZ ;  /* 0xd2511f53358a7825 */ /* 0x000fe200078e00ff */
[----:B-1----:R-:W-:Y:S01]  /*3980*/  F2FP.BF16.PACK_AB R9, R40, R41 ;  /* 0x000000292809723e */ /* 0x002fe200000010ff */
[----:B----4-:R-:W1:Y:S01]  /*3990*/  LDSM.16.MT88.4 R24, [R212+0x9400] ;  /* 0x00940000d418783b */ /* 0x010e620000004200 */
[----:B--2---:R-:W-:Y:S01]  /*39a0*/  FMNMX.FTZ R168, R168, R8, !PT ;  /* 0x00000008a8a87209 */ /* 0x004fe20007810000 */
[----:B------:R-:W-:Y:S01]  /*39b0*/  IMAD.WIDE.U32 R64, R64, -0x2daee0ad, RZ ;  /* 0xd2511f5340407825 */ /* 0x000fe200078e00ff */
[----:B------:R-:W-:Y:S01]  /*39c0*/  LOP3.LUT R32, R32, R9, RZ, 0xc0, !PT ;  /* 0x0000000920207212 */ /* 0x000fe200078ec0ff */
[--C-:B------:R-:W-:Y:S01]  /*39d0*/  HSET2.LE.AND R35, R35, R58.reuse, PT ;  /* 0x0000003a23237233 */ /* 0x100fe20003803000 */
[----:B-----5:R-:W-:Y:S01]  /*39e0*/  F2FP.BF16.PACK_AB R10, R0, R2 ;  /* 0x00000002000a723e */ /* 0x020fe200000010ff */
[----:B------:R-:W-:Y:S01]  /*39f0*/  FMUL.FTZ R178, R168, c[0x0][0x23c] ;  /* 0x00008f00a8b27a20 */ /* 0x000fe20000410000 */
[----:B------:R-:W-:Y:S01]  /*3a00*/  F2FP.BF16.PACK_AB R9, R38, R39 ;  /* 0x000000272609723e */ /* 0x000fe200000010ff */
[C---:B------:R-:W-:Y:S01]  /*3a10*/  HMMA.16816.F32.BF16 R124, R128.reuse, R4, RZ ;  /* 0x00000004807c723c */ /* 0x040fe200000418ff */
[----:B---3--:R-:W-:Y:S01]  /*3a20*/  FMNMX.FTZ R167, R167, R52, !PT ;  /* 0x00000034a7a77209 */ /* 0x008fe20007810000 */
[----:B------:R-:W-:Y:S01]  /*3a30*/  MUFU.EX2 R187, R187 ;  /* 0x000000bb00bb7308 */ /* 0x000fe20000000800 */
[----:B------:R-:W-:Y:S01]  /*3a40*/  FSETP.NEU.FTZ.AND P0, PT, R168, -INF , PT ;  /* 0xff800000a800780b */ /* 0x000fe20003f1d000 */
[----:B------:R-:W-:Y:S01]  /*3a50*/  FADD.FTZ R47, R41, R47 ;  /* 0x0000002f292f7221 */ /* 0x000fe20000010000 */
[----:B------:R-:W-:Y:S01]  /*3a60*/  LOP3.LUT R55, R65, UR6, R138, 0x96, !PT ;  /* 0x0000000641377c12 */ /* 0x000fe2000f8e968a */
[----:B------:R-:W-:Y:S01]  /*3a70*/  FMUL.FTZ R176, R167, c[0x0][0x23c] ;  /* 0x00008f00a7b07a20 */ /* 0x000fe20000410000 */
[----:B------:R-:W-:Y:S01]  /*3a80*/  LOP3.LUT R35, R35, R10, RZ, 0xc0, !PT ;  /* 0x0000000a23237212 */ /* 0x000fe200078ec0ff */
[C---:B------:R-:W-:Y:S01]  /*3a90*/  HMMA.16816.F32.BF16 R152, R128.reuse, R150, RZ ;  /* 0x000000968098723c */ /* 0x040fe200000418ff */
[----:B------:R-:W-:Y:S01]  /*3aa0*/  LOP3.LUT R33, R33, R9, RZ, 0xc0, !PT ;  /* 0x0000000921217212 */ /* 0x000fe200078ec0ff */
[----:B------:R-:W-:Y:S01]  /*3ab0*/  IMAD.WIDE.U32 R70, R55, -0x326172a9, RZ ;  /* 0xcd9e8d5737467825 */ /* 0x000fe200078e00ff */
[----:B------:R-:W2:Y:S01]  /*3ac0*/  LDSM.16.MT88.4 R8, [R212+0xb400] ;  /* 0x00b40000d408783b */ /* 0x000ea20000004200 */
[----:B------:R-:W-:Y:S01]  /*3ad0*/  FSEL R178, R178, RZ, P0 ;  /* 0x000000ffb2b27208 */ /* 0x000fe20000000000 */
[----:B------:R-:W-:Y:S01]  /*3ae0*/  MUFU.EX2 R186, R186 ;  /* 0x000000ba00ba7308 */ /* 0x000fe20000000800 */
[----:B------:R-:W-:Y:S01]  /*3af0*/  FSETP.NEU.FTZ.AND P0, PT, R167, -INF , PT ;  /* 0xff800000a700780b */ /* 0x000fe20003f1d000 */
[----:B------:R-:W-:Y:S01]  /*3b00*/  FADD.FTZ R47, R40, R47 ;  /* 0x0000002f282f7221 */ /* 0x000fe20000010000 */
[----:B------:R-:W-:Y:S01]  /*3b10*/  LOP3.LUT R138, R139, UR8, R68, 0x96, !PT ;  /* 0x000000088b8a7c12 */ /* 0x000fe2000f8e9644 */
[--C-:B------:R-:W-:Y:S01]  /*3b20*/  FFMA.FTZ R50, R50, c[0x0][0x23c], -R178.reuse ;  /* 0x00008f0032327a23 */ /* 0x100fe200000108b2 */
[----:B------:R-:W-:Y:S01]  /*3b30*/  FSEL R176, R176, RZ, P0 ;  /* 0x000000ffb0b07208 */ /* 0x000fe20000000000 */
[--C-:B------:R-:W-:Y:S01]  /*3b40*/  FFMA.FTZ R51, R51, c[0x0][0x23c], -R178.reuse ;  /* 0x00008f0033337a23 */ /* 0x100fe200000108b2 */
[----:B------:R-:W-:Y:S01]  /*3b50*/  LOP3.LUT R55, R70, 0xffff, RZ, 0xc0, !PT ;  /* 0x0000ffff46377812 */ /* 0x000fe200078ec0ff */
[----:B------:R-:W-:Y:S01]  /*3b60*/  IMAD.WIDE.U32 R138, R138, -0x326172a9, RZ ;  /* 0xcd9e8d578a8a7825 */ /* 0x000fe200078e00ff */
[----:B------:R-:W-:Y:S01]  /*3b70*/  LOP3.LUT R63, R70, 0xff, RZ, 0xc0, !PT ;  /* 0x000000ff463f7812 */ /* 0x000fe200078ec0ff */
[C---:B------:R-:W-:Y:S01]  /*3b80*/  HMMA.16816.F32.BF16 R76, R128.reuse, R82, RZ ;  /* 0x00000052804c723c */ /* 0x040fe200000418ff */
[----:B------:R-:W-:Y:S01]  /*3b90*/  SHF.R.U32.HI R55, RZ, 0x8, R55 ;  /* 0x00000008ff377819 */ /* 0x000fe20000011637 */
[----:B------:R-:W-:Y:S01]  /*3ba0*/  FFMA.FTZ R52, R85, c[0x0][0x23c], -R178 ;  /* 0x00008f0055347a23 */ /* 0x000fe200000108b2 */
[----:B------:R-:W-:Y:S01]  /*3bb0*/  LOP3.LUT R68, R71, UR17, R138, 0x96, !PT ;  /* 0x0000001147447c12 */ /* 0x000fe2000f8e968a */
[--C-:B------:R-:W-:Y:S01]  /*3bc0*/  FFMA.FTZ R54, R54, c[0x0][0x23c], -R176.reuse ;  /* 0x00008f0036367a23 */ /* 0x100fe200000108b0 */
[----:B------:R-:W-:Y:S01]  /*3bd0*/  PRMT R63, R63, 0x5410, R55 ;  /* 0x000054103f3f7816 */ /* 0x000fe20000000037 */
[--C-:B------:R-:W-:Y:S01]  /*3be0*/  FFMA.FTZ R56, R86, c[0x0][0x23c], -R176.reuse ;  /* 0x00008f0056387a23 */ /* 0x100fe200000108b0 */
[----:B------:R-:W-:Y:S01]  /*3bf0*/  MUFU.EX2 R50, R50 ;  /* 0x0000003200327308 */ /* 0x000fe20000000800 */
[----:B------:R-:W-:Y:S01]  /*3c00*/  FFMA.FTZ R57, R57, c[0x0][0x23c], -R176 ;  /* 0x00008f0039397a23 */ /* 0x000fe200000108b0 */
[C---:B------:R-:W-:Y:S01]  /*3c10*/  HMMA.16816.F32.BF16 R92, R128.reuse, R98, RZ ;  /* 0x00000062805c723c */ /* 0x040fe200000418ff */
[----:B------:R-:W-:Y:S01]  /*3c20*/  FFMA.FTZ R84, R84, c[0x0][0x23c], -R178 ;  /* 0x00008f0054547a23 */ /* 0x000fe200000108b2 */
[C---:B------:R-:W-:Y:S01]  /*3c30*/  LOP3.LUT R69, R68.reuse, 0xffff, RZ, 0xc0, !PT ;  /* 0x0000ffff44457812 */ /* 0x040fe200078ec0ff */
[----:B------:R-:W-:Y:S01]  /*3c40*/  FFMA.FTZ R87, R87, c[0x0][0x23c], -R176 ;  /* 0x00008f0057577a23 */ /* 0x000fe200000108b0 */
[--C-:B------:R-:W-:Y:S01]  /*3c50*/  SHF.R.U32.HI R65, RZ, 0x10, R70.reuse ;  /* 0x00000010ff417819 */ /* 0x100fe20000011646 */
[--C-:B------:R-:W-:Y:S01]  /*3c60*/  HSET2.LE.AND R63, R63, R58.reuse, PT ;  /* 0x0000003a3f3f7233 */ /* 0x100fe20003803000 */
[----:B------:R-:W3:Y:S01]  /*3c70*/  MUFU.EX2 R51, R51 ;  /* 0x0000003300337308 */ /* 0x000ee20000000800 */
[----:B------:R-:W-:Y:S01]  /*3c80*/  SHF.R.U32.HI R66, RZ, 0x18, R70 ;  /* 0x00000018ff427819 */ /* 0x000fe20000011646 */
[C---:B------:R-:W-:Y:S01]  /*3c90*/  HMMA.16816.F32.BF16 R144, R128.reuse, R110, RZ ;  /* 0x0000006e8090723c */ /* 0x040fe200000418ff */
[----:B------:R-:W-:Y:S01]  /*3ca0*/  LOP3.LUT R70, R68, 0xff, RZ, 0xc0, !PT ;  /* 0x000000ff44467812 */ /* 0x000fe200078ec0ff */
[--C-:B------:R-:W-:Y:S01]  /*3cb0*/  FFMA.FTZ R177, R173, c[0x0][0x23c], -R178.reuse ;  /* 0x00008f00adb17a23 */ /* 0x100fe200000108b2 */
[----:B------:R-:W-:Y:S01]  /*3cc0*/  SHF.R.U32.HI R71, RZ, 0x8, R69 ;  /* 0x00000008ff477819 */ /* 0x000fe20000011645 */
[----:B------:R-:W-:Y:S01]  /*3cd0*/  FFMA.FTZ R174, R174, c[0x0][0x23c], -R178 ;  /* 0x00008f00aeae7a23 */ /* 0x000fe200000108b2 */
[----:B------:R-:W-:Y:S01]  /*3ce0*/  LOP3.LUT R65, R65, 0xff, RZ, 0xc0, !PT ;  /* 0x000000ff41417812 */ /* 0x000fe200078ec0ff */
[----:B------:R4:W-:Y:S01]  /*3cf0*/  MUFU.EX2 R53, R84 ;  /* 0x0000005400357308 */ /* 0x0009e20000000800 */
[----:B------:R-:W-:Y:S01]  /*3d00*/  PRMT R70, R70, 0x5410, R71 ;  /* 0x0000541046467816 */ /* 0x000fe20000000047 */
[C---:B------:R-:W-:Y:S01]  /*3d10*/  HMMA.16816.F32.BF16 R116, R128.reuse, R122, RZ ;  /* 0x0000007a8074723c */ /* 0x040fe200000418ff */
[----:B------:R-:W-:Y:S01]  /*3d20*/  PRMT R65, R65, 0x5410, R66 ;  /* 0x0000541041417816 */ /* 0x000fe20000000042 */
[----:B------:R-:W-:Y:S01]  /*3d30*/  FFMA.FTZ R66, R232, c[0x0][0x23c], -R178 ;  /* 0x00008f00e8427a23 */ /* 0x000fe200000108b2 */
[----:B------:R-:W-:Y:S01]  /*3d40*/  LOP3.LUT R248, R249, UR25, R248, 0x96, !PT ;  /* 0x00000019f9f87c12 */ /* 0x000fe2000f8e96f8 */
[--C-:B------:R-:W-:Y:S01]  /*3d50*/  HSET2.LE.AND R70, R70, R58.reuse, PT ;  /* 0x0000003a46467233 */ /* 0x100fe20003803000 */
[--C-:B------:R-:W-:Y:S01]  /*3d60*/  FFMA.FTZ R173, R172, c[0x0][0x23c], -R176.reuse ;  /* 0x00008f00acad7a23 */ /* 0x100fe200000108b0 */
[----:B------:R-:W5:Y:S01]  /*3d70*/  MUFU.EX2 R52, R52 ;  /* 0x0000003400347308 */ /* 0x000f620000000800 */
[--C-:B------:R-:W-:Y:S01]  /*3d80*/  HSET2.LE.AND R65, R65, R58.reuse, PT ;  /* 0x0000003a41417233 */ /* 0x100fe20003803000 */
[----:B------:R-:W-:Y:S01]  /*3d90*/  HMMA.16816.F32.BF16 R128, R128, R6, RZ ;  /* 0x000000068080723c */ /* 0x000fe200000418ff */
[----:B---3--:R-:W-:Y:S01]  /*3da0*/  F2FP.BF16.PACK_AB R132, R51, R50 ;  /* 0x000000323384723e */ /* 0x008fe200000010ff */
[----:B------:R-:W-:Y:S01]  /*3db0*/  FFMA.FTZ R172, R207, c[0x0][0x23c], -R176 ;  /* 0x00008f00cfac7a23 */ /* 0x000fe200000108b0 */
[----:B------:R-:W-:Y:S01]  /*3dc0*/  PLOP3.LUT P0, PT, PT, PT, UP0, 0x80, 0x0 ;  /* 0x000000000000781c */ /* 0x000fe20003f0f008 */
[----:B------:R-:W-:Y:S01]  /*3dd0*/  IMAD.WIDE.U32 R248, R248, -0x326172a9, RZ ;  /* 0xcd9e8d57f8f87825 */ /* 0x000fe200078e00ff */
[----:B------:R-:W-:Y:S01]  /*3de0*/  LOP3.LUT R132, R70, R132, RZ, 0xc0, !PT ;  /* 0x0000008446847212 */ /* 0x000fe200078ec0ff */
[----:B------:R-:W-:Y:S01]  /*3df0*/  MUFU.EX2 R54, R54 ;  /* 0x0000003600367308 */ /* 0x000fe20000000800 */
[--C-:B----4-:R-:W-:Y:S01]  /*3e00*/  SHF.R.U32.HI R84, RZ, 0x10, R68.reuse ;  /* 0x00000010ff547819 */ /* 0x110fe20000011644 */
[C---:B------:R-:W-:Y:S01]  /*3e10*/  HMMA.16816.F32.BF16 R156, R32.reuse, R28, R156 ;  /* 0x0000001c209c723c */ /* 0x040fe2000004189c */
[----:B------:R-:W-:Y:S01]  /*3e20*/  SHF.R.U32.HI R68, RZ, 0x18, R68 ;  /* 0x00000018ff447819 */ /* 0x000fe20000011644 */
[--C-:B------:R-:W-:Y:S01]  /*3e30*/  FFMA.FTZ R203, R203, c[0x0][0x23c], -R178.reuse ;  /* 0x00008f00cbcb7a23 */ /* 0x100fe200000108b2 */
[----:B------:R-:W-:Y:S01]  /*3e40*/  LOP3.LUT R69, R84, 0xff, RZ, 0xc0, !PT ;  /* 0x000000ff54457812 */ /* 0x000fe200078ec0ff */
[----:B------:R-:W-:Y:S01]  /*3e50*/  FFMA.FTZ R205, R205, c[0x0][0x23c], -R178 ;  /* 0x00008f00cdcd7a23 */ /* 0x000fe200000108b2 */
[----:B------:R-:W-:Y:S01]  /*3e60*/  LOP3.LUT R244, R249, UR15, R244, 0x96, !PT ;  /* 0x0000000ff9f47c12 */ /* 0x000fe2000f8e96f4 */
[----:B------:R-:W-:Y:S01]  /*3e70*/  MUFU.EX2 R56, R56 ;  /* 0x0000003800387308 */ /* 0x000fe20000000800 */
[----:B------:R-:W-:Y:S01]  /*3e80*/  PRMT R68, R69, 0x5410, R68 ;  /* 0x0000541045447816 */ /* 0x000fe20000000044 */
[C---:B-1----:R-:W-:Y:S01]  /*3e90*/  HMMA.16816.F32.BF16 R72, R32.reuse, R24, R72 ;  /* 0x000000182048723c */ /* 0x042fe20000041848 */
[----:B-----5:R-:W-:Y:S01]  /*3ea0*/  F2FP.BF16.PACK_AB R134, R52, R53 ;  /* 0x000000353486723e */ /* 0x020fe200000010ff */
[----:B------:R-:W-:Y:S01]  /*3eb0*/  IMAD.WIDE.U32 R244, R244, -0x2daee0ad, RZ ;  /* 0xd2511f53f4f47825 */ /* 0x000fe200078e00ff */
[----:B------:R-:W-:Y:S01]  /*3ec0*/  LOP3.LUT R230, R249, UR15, R230, 0x96, !PT ;  /* 0x0000000ff9e67c12 */ /* 0x000fe2000f8e96e6 */
[----:B------:R-:W-:Y:S01]  /*3ed0*/  HSET2.LE.AND R68, R68, R58, PT ;  /* 0x0000003a44447233 */ /* 0x000fe20003803000 */
[----:B------:R-:W-:Y:S01]  /*3ee0*/  LOP3.LUT R134, R63, R134, RZ, 0xc0, !PT ;  /* 0x000000863f867212 */ /* 0x000fe200078ec0ff */
[----:B------:R-:W1:Y:S01]  /*3ef0*/  MUFU.EX2 R55, R87 ;  /* 0x0000005700377308 */ /* 0x000e620000000800 */
[----:B------:R-:W-:Y:S01]  /*3f00*/  FFMA.FTZ R63, R236, c[0x0][0x23c], -R176 ;  /* 0x00008f00ec3f7a23 */ /* 0x000fe200000108b0 */
[----:B------:R-:W-:Y:S01]  /*3f10*/  HMMA.16816.F32.BF16 R88, R32, R20, R88 ;  /* 0x000000142058723c */ /* 0x000fe20000041858 */
[----:B------:R-:W-:Y:S01]  /*3f20*/  LOP3.LUT R242, R245, UR12, R242, 0x96, !PT ;  /* 0x0000000cf5f27c12 */ /* 0x000fe2000f8e96f2 */
[----:B------:R-:W-:-:S04]  /*3f30*/  IMAD.WIDE.U32 R230, R230, -0x2daee0ad, RZ ;  /* 0xd2511f53e6e67825 */ /* 0x000fc800078e00ff */
[----:B------:R-:W3:Y:S01]  /*3f40*/  MUFU.EX2 R57, R57 ;  /* 0x0000003900397308 */ /* 0x000ee20000000800 */
[----:B------:R-:W-:Y:S01]  /*3f50*/  IMAD.WIDE.U32 R242, R242, -0x326172a9, RZ ;  /* 0xcd9e8d57f2f27825 */ /* 0x000fe200078e00ff */
[C---:B------:R-:W-:Y:S01]  /*3f60*/  HMMA.16816.F32.BF16 R104, R32.reuse, R16, R104 ;  /* 0x000000102068723c */ /* 0x040fe20000041868 */
[----:B------:R-:W-:Y:S02]  /*3f70*/  LOP3.LUT R210, R231, UR12, R210, 0x96, !PT ;  /* 0x0000000ce7d27c12 */ /* 0x000fe4000f8e96d2 */
[----:B------:R-:W-:Y:S01]  /*3f80*/  FFMA.FTZ R204, R204, c[0x0][0x23c], -R176 ;  /* 0x00008f00cccc7a23 */ /* 0x000fe200000108b0 */
[----:B------:R-:W-:Y:S01]  /*3f90*/  LOP3.LUT R238, R243, UR11, R238, 0x96, !PT ;  /* 0x0000000bf3ee7c12 */ /* 0x000fe2000f8e96ee */
[----:B------:R-:W-:Y:S01]  /*3fa0*/  FFMA.FTZ R206, R206, c[0x0][0x23c], -R176 ;  /* 0x00008f00cece7a23 */ /* 0x000fe200000108b0 */
[----:B-1----:R-:W-:Y:S01]  /*3fb0*/  F2FP.BF16.PACK_AB R135, R55, R56 ;  /* 0x000000383787723e */ /* 0x002fe200000010ff */
[----:B------:R-:W-:Y:S01]  /*3fc0*/  MUFU.EX2 R66, R66 ;  /* 0x0000004200427308 */ /* 0x000fe20000000800 */
[----:B------:R-:W-:Y:S01]  /*3fd0*/  HMMA.16816.F32.BF16 R140, R32, R12, R140 ;  /* 0x0000000c208c723c */ /* 0x000fe2000004188c */
[--C-:B------:R-:W-:Y:S01]  /*3fe0*/  FFMA.FTZ R199, R199, c[0x0][0x23c], -R178.reuse ;  /* 0x00008f00c7c77a23 */ /* 0x100fe200000108b2 */
[----:B------:R-:W-:Y:S01]  /*3ff0*/  LOP3.LUT R135, R65, R135, RZ, 0xc0, !PT ;  /* 0x0000008741877212 */ /* 0x000fe200078ec0ff */
[----:B------:R-:W-:-:S02]  /*4000*/  FFMA.FTZ R65, R237, c[0x0][0x23c], -R178 ;  /* 0x00008f00ed417a23 */ /* 0x000fc400000108b2 */
[----:B------:R-:W-:Y:S01]  /*4010*/  FFMA.FTZ R201, R201, c[0x0][0x23c], -R178 ;  /* 0x00008f00c9c97a23 */ /* 0x000fe200000108b2 */
[----:B---3--:R-:W-:Y:S01]  /*4020*/  F2FP.BF16.PACK_AB R133, R57, R54 ;  /* 0x000000363985723e */ /* 0x008fe200000010ff */
[----:B------:R-:W-:Y:S01]  /*4030*/  MUFU.EX2 R63, R63 ;  /* 0x0000003f003f7308 */ /* 0x000fe20000000800 */
[C---:B--2---:R-:W-:Y:S01]  /*4040*/  HMMA.16816.F32.BF16 R124, R32.reuse, R8, R124 ;  /* 0x00000008207c723c */ /* 0x044fe2000004187c */
[--C-:B------:R-:W-:Y:S01]  /*4050*/  FFMA.FTZ R200, R200, c[0x0][0x23c], -R176.reuse ;  /* 0x00008f00c8c87a23 */ /* 0x100fe200000108b0 */
[----:B------:R-:W-:Y:S01]  /*4060*/  LOP3.LUT R133, R68, R133, RZ, 0xc0, !PT ;  /* 0x0000008544857212 */ /* 0x000fe200078ec0ff */
[----:B------:R-:W-:Y:S02]  /*4070*/  FFMA.FTZ R202, R202, c[0x0][0x23c], -R176 ;  /* 0x00008f00caca7a23 */ /* 0x000fe400000108b0 */
[----:B------:R-:W-:Y:S02]  /*4080*/  FADD.FTZ R50, R50, R51 ;  /* 0x0000003332327221 */ /* 0x000fe40000010000 */
[----:B------:R-:W-:Y:S01]  /*4090*/  MUFU.EX2 R65, R65 ;  /* 0x0000004100417308 */ /* 0x000fe20000000800 */
[----:B------:R-:W-:Y:S01]  /*40a0*/  HMMA.16816.F32.BF16 R152, R32, R30, R152 ;  /* 0x0000001e2098723c */ /* 0x000fe20000041898 */
[----:B------:R-:W-:-:S02]  /*40b0*/  FADD.FTZ R54, R54, R57 ;  /* 0x0000003936367221 */ /* 0x000fc40000010000 */
[----:B------:R-:W-:Y:S02]  /*40c0*/  FADD.FTZ R50, R53, R50 ;  /* 0x0000003235327221 */ /* 0x000fe40000010000 */
[----:B------:R-:W-:Y:S02]  /*40d0*/  FADD.FTZ R54, R56, R54 ;  /* 0x0000003638367221 */ /* 0x000fe40000010000 */
[----:B------:R-:W1:Y:S01]  /*40e0*/  MUFU.EX2 R177, R177 ;  /* 0x000000b100b17308 */ /* 0x000e620000000800 */
[----:B------:R-:W-:Y:S01]  /*40f0*/  HMMA.16816.F32.BF16 R76, R32, R26, R76 ;  /* 0x0000001a204c723c */ /* 0x000fe2000004184c */
[----:B------:R-:W-:Y:S02]  /*4100*/  FADD.FTZ R50, R52, R50 ;  /* 0x0000003234327221 */ /* 0x000fe40000010000 */
[----:B------:R-:W-:Y:S02]  /*4110*/  FADD.FTZ R54, R55, R54 ;  /* 0x0000003637367221 */ /* 0x000fe40000010000 */
[----:B------:R-:W-:-:S02]  /*4120*/  FFMA.FTZ R180, R180, c[0x0][0x23c], -R178 ;  /* 0x00008f00b4b47a23 */ /* 0x000fc400000108b2 */
[----:B------:R-:W2:Y:S01]  /*4130*/  MUFU.EX2 R174, R174 ;  /* 0x000000ae00ae7308 */ /* 0x000ea20000000800 */
[C---:B------:R-:W-:Y:S01]  /*4140*/  HMMA.16816.F32.BF16 R92, R32.reuse, R22, R92 ;  /* 0x00000016205c723c */ /* 0x040fe2000004185c */
[--C-:B------:R-:W-:Y:S02]  /*4150*/  FFMA.FTZ R179, R179, c[0x0][0x23c], -R178.reuse ;  /* 0x00008f00b3b37a23 */ /* 0x100fe400000108b2 */
[--C-:B------:R-:W-:Y:S02]  /*4160*/  FFMA.FTZ R175, R175, c[0x0][0x23c], -R178.reuse ;  /* 0x00008f00afaf7a23 */ /* 0x100fe400000108b2 */
[----:B------:R-:W-:Y:S02]  /*4170*/  FFMA.FTZ R232, R67, c[0x0][0x23c], -R178 ;  /* 0x00008f0043e87a23 */ /* 0x000fe400000108b2 */
[----:B------:R-:W3:Y:S01]  /*4180*/  MUFU.EX2 R173, R173 ;  /* 0x000000ad00ad7308 */ /* 0x000ee20000000800 */
[----:B------:R-:W-:Y:S01]  /*4190*/  HMMA.16816.F32.BF16 R144, R32, R18, R144 ;  /* 0x000000122090723c */ /* 0x000fe20000041890 */
[----:B-1----:R-:W-:-:S02]  /*41a0*/  FADD.FTZ R50, R177, R50 ;  /* 0x00000032b1327221 */ /* 0x002fc40000010000 */
[--C-:B------:R-:W-:Y:S02]  /*41b0*/  FFMA.FTZ R62, R62, c[0x0][0x23c], -R176.reuse ;  /* 0x00008f003e3e7a23 */ /* 0x100fe400000108b0 */
[----:B------:R-:W-:Y:S02]  /*41c0*/  FFMA.FTZ R61, R61, c[0x0][0x23c], -R176 ;  /* 0x00008f003d3d7a23 */ /* 0x000fe400000108b0 */
[----:B------:R-:W1:Y:S01]  /*41d0*/  MUFU.EX2 R172, R172 ;  /* 0x000000ac00ac7308 */ /* 0x000e620000000800 */
[----:B------:R-:W-:Y:S01]  /*41e0*/  HMMA.16816.F32.BF16 R116, R32, R14, R116 ;  /* 0x0000000e2074723c */ /* 0x000fe20000041874 */
[----:B--2---:R-:W-:Y:S02]  /*41f0*/  FADD.FTZ R50, R174, R50 ;  /* 0x00000032ae327221 */ /* 0x004fe40000010000 */
[----:B------:R-:W-:Y:S02]  /*4200*/  FFMA.FTZ R59, R59, c[0x0][0x23c], -R176 ;  /* 0x00008f003b3b7a23 */ /* 0x000fe400000108b0 */
[----:B------:R-:W-:-:S02]  /*4210*/  FADD.FTZ R50, R66, R50 ;  /* 0x0000003242327221 */ /* 0x000fc40000010000 */
[----:B------:R-:W-:Y:S01]  /*4220*/  MUFU.EX2 R203, R203 ;  /* 0x000000cb00cb7308 */ /* 0x000fe20000000800 */
[----:B------:R-:W-:Y:S01]  /*4230*/  HMMA.16816.F32.BF16 R128, R32, R10, R128 ;  /* 0x0000000a2080723c */ /* 0x000fe20000041880 */
[----:B---3--:R-:W-:Y:S02]  /*4240*/  FADD.FTZ R54, R173, R54 ;  /* 0x00000036ad367221 */ /* 0x008fe40000010000 */
[----:B------:R-:W-:Y:S02]  /*4250*/  FADD.FTZ R47, R37, R47 ;  /* 0x0000002f252f7221 */ /* 0x000fe40000010000 */
[----:B------:R-:W-:Y:S02]  /*4260*/  FADD.FTZ R46, R2, R46 ;  /* 0x0000002e022e7221 */ /* 0x000fe40000010000 */
[----:B------:R-:W-:Y:S01]  /*4270*/  LOP3.LUT R32, R139, UR7, R136, 0x96, !PT ;  /* 0x000000078b207c12 */ /* 0x000fe2000f8e9688 */
[----:B------:R-:W-:Y:S01]  /*4280*/  HMMA.16816.F32.BF16 R160, R132, R148, RZ ;  /* 0x0000009484a0723c */ /* 0x000fe200000418ff */
[----:B------:R-:W-:Y:S01]  /*4290*/  MUFU.EX2 R205, R205 ;  /* 0x000000cd00cd7308 */ /* 0x000fe20000000800 */
[----:B-1----:R-:W-:-:S02]  /*42a0*/  FADD.FTZ R54, R172, R54 ;  /* 0x00000036ac367221 */ /* 0x002fc40000010000 */
[----:B------:R-:W-:Y:S02]  /*42b0*/  FADD.FTZ R50, R65, R50 ;  /* 0x0000003241327221 */ /* 0x000fe40000010000 */
[----:B------:R-:W-:Y:S02]  /*42c0*/  FADD.FTZ R47, R36, R47 ;  /* 0x0000002f242f7221 */ /* 0x000fe40000010000 */
[----:B------:R-:W-:Y:S01]  /*42d0*/  HMMA.16816.F32.BF16 R136, R132, R4, RZ ;  /* 0x000000048488723c */ /* 0x000fe200000418ff */
[----:B------:R-:W-:Y:S01]  /*42e0*/  MUFU.EX2 R204, R204 ;  /* 0x000000cc00cc7308 */ /* 0x000fe20000000800 */
[----:B------:R-:W-:Y:S02]  /*42f0*/  FADD.FTZ R46, R0, R46 ;  /* 0x0000002e002e7221 */ /* 0x000fe40000010000 */
[----:B------:R-:W-:Y:S02]  /*4300*/  FADD.FTZ R47, R190, R47 ;  /* 0x0000002fbe2f7221 */ /* 0x000fe40000010000 */
[----:B------:R-:W-:-:S02]  /*4310*/  FADD.FTZ R46, R194, R46 ;  /* 0x0000002ec22e7221 */ /* 0x000fc40000010000 */
[----:B------:R-:W-:Y:S01]  /*4320*/  IMAD.WIDE.U32 R4, R32, -0x2daee0ad, RZ ;  /* 0xd2511f5320047825 */ /* 0x000fe200078e00ff */
[C---:B------:R-:W-:Y:S01]  /*4330*/  HMMA.16816.F32.BF16 R68, R132.reuse, R80, RZ ;  /* 0x000000508444723c */ /* 0x040fe200000418ff */
[----:B------:R-:W-:Y:S02]  /*4340*/  MUFU.EX2 R206, R206 ;  /* 0x000000ce00ce7308 */ /* 0x000fe40000000800 */
[----:B------:R-:W-:Y:S01]  /*4350*/  FADD.FTZ R47, R192, R47 ;  /* 0x0000002fc02f7221 */ /* 0x000fe20000010000 */
[----:B------:R-:W-:Y:S01]  /*4360*/  LOP3.LUT R32, R4, 0xffff, RZ, 0xc0, !PT ;  /* 0x0000ffff04207812 */ /* 0x000fe200078ec0ff */
[----:B------:R-:W-:Y:S02]  /*4370*/  FADD.FTZ R46, R198, R46 ;  /* 0x0000002ec62e7221 */ /* 0x000fe40000010000 */
[----:B------:R-:W-:Y:S01]  /*4380*/  FADD.FTZ R47, R193, R47 ;  /* 0x0000002fc12f7221 */ /* 0x000fe20000010000 */
[----:B------:R-:W-:Y:S01]  /*4390*/  HMMA.16816.F32.BF16 R84, R132, R96, RZ ;  /* 0x000000608454723c */ /* 0x000fe200000418ff */
[----:B------:R-:W-:Y:S01]  /*43a0*/  SHF.R.U32.HI R32, RZ, 0x8, R32 ;  /* 0x00000008ff207819 */ /* 0x000fe20000011620 */
[----:B------:R-:W1:Y:S01]  /*43b0*/  MUFU.EX2 R199, R199 ;  /* 0x000000c700c77308 */ /* 0x000e620000000800 */
[----:B------:R-:W-:-:S02]  /*43c0*/  FADD.FTZ R46, R197, R46 ;  /* 0x0000002ec52e7221 */ /* 0x000fc40000010000 */
[----:B------:R-:W-:Y:S02]  /*43d0*/  FADD.FTZ R47, R195, R47 ;  /* 0x0000002fc32f7221 */ /* 0x000fe40000010000 */
[----:B------:R-:W-:Y:S01]  /*43e0*/  FADD.FTZ R46, R196, R46 ;  /* 0x0000002ec42e7221 */ /* 0x000fe20000010000 */
[----:B------:R-:W-:Y:S01]  /*43f0*/  HMMA.16816.F32.BF16 R100, R132, R108, RZ ;  /* 0x0000006c8464723c */ /* 0x000fe200000418ff */
[----:B------:R-:W-:Y:S01]  /*4400*/  FADD.FTZ R47, R188, R47 ;  /* 0x0000002fbc2f7221 */ /* 0x000fe20000010000 */
[----:B------:R-:W2:Y:S03]  /*4410*/  MUFU.EX2 R201, R201 ;  /* 0x000000c900c97308 */ /* 0x000ea60000000800 */
[----:B------:R-:W-:-:S03]  /*4420*/  FADD.FTZ R47, R187, R47 ;  /* 0x0000002fbb2f7221 */ /* 0x000fc60000010000 */
[----:B------:R-:W-:Y:S01]  /*4430*/  HMMA.16816.F32.BF16 R112, R132, R120, RZ ;  /* 0x000000788470723c */ /* 0x000fe200000418ff */
[----:B------:R-:W-:Y:S01]  /*4440*/  FADD.FTZ R47, R186, R47 ;  /* 0x0000002fba2f7221 */ /* 0x000fe20000010000 */
[----:B------:R-:W-:Y:S01]  /*4450*/  MUFU.EX2 R200, R200 ;  /* 0x000000c800c87308 */ /* 0x000fe20000000800 */
[----:B-1----:R-:W-:-:S05]  /*4460*/  FADD.FTZ R50, R199, R50 ;  /* 0x00000032c7327221 */ /* 0x002fca0000010000 */
[----:B------:R-:W-:Y:S02]  /*4470*/  HMMA.16816.F32.BF16 R148, R132, R150, RZ ;  /* 0x000000968494723c */ /* 0x000fe400000418ff */
[----:B------:R-:W-:Y:S01]  /*4480*/  MUFU.EX2 R202, R202 ;  /* 0x000000ca00ca7308 */ /* 0x000fe20000000800 */
[----:B--2---:R-:W-:-:S04]  /*4490*/  FADD.FTZ R50, R201, R50 ;  /* 0x00000032c9327221 */ /* 0x004fc80000010000 */
[----:B------:R-:W-:Y:S01]  /*44a0*/  FADD.FTZ R50, R203, R50 ;  /* 0x00000032cb327221 */ /* 0x000fe20000010000 */
[----:B------:R-:W-:Y:S02]  /*44b0*/  HMMA.16816.F32.BF16 R80, R132, R82, RZ ;  /* 0x000000528450723c */ /* 0x000fe400000418ff */
[----:B------:R-:W1:Y:S01]  /*44c0*/  MUFU.EX2 R183, R183 ;  /* 0x000000b700b77308 */ /* 0x000e620000000800 */
[----:B------:R-:W-:-:S05]  /*44d0*/  FADD.FTZ R50, R205, R50 ;  /* 0x00000032cd327221 */ /* 0x000fca0000010000 */
[C---:B------:R-:W-:Y:S02]  /*44e0*/  HMMA.16816.F32.BF16 R96, R132.reuse, R98, RZ ;  /* 0x000000628460723c */ /* 0x040fe400000418ff */
[----:B------:R-:W2:Y:S06]  /*44f0*/  MUFU.EX2 R184, R184 ;  /* 0x000000b800b87308 */ /* 0x000eac0000000800 */
[----:B------:R-:W-:Y:S02]  /*4500*/  HMMA.16816.F32.BF16 R108, R132, R110, RZ ;  /* 0x0000006e846c723c */ /* 0x000fe400000418ff */
[----:B------:R-:W3:Y:S01]  /*4510*/  MUFU.EX2 R181, R181 ;  /* 0x000000b500b57308 */ /* 0x000ee20000000800 */
[----:B-1----:R-:W-:-:S05]  /*4520*/  FADD.FTZ R46, R183, R46 ;  /* 0x0000002eb72e7221 */ /* 0x002fca0000010000 */
[----:B------:R-:W-:Y:S02]  /*4530*/  HMMA.16816.F32.BF16 R120, R132, R122, RZ ;  /* 0x0000007a8478723c */ /* 0x000fe400000418ff */
[----:B------:R-:W1:Y:S01]  /*4540*/  MUFU.EX2 R180, R180 ;  /* 0x000000b400b47308 */ /* 0x000e620000000800 */
[----:B--2---:R-:W-:-:S05]  /*4550*/  FADD.FTZ R46, R184, R46 ;  /* 0x0000002eb82e7221 */ /* 0x004fca0000010000 */
[----:B------:R-:W-:Y:S02]  /*4560*/  HMMA.16816.F32.BF16 R132, R132, R6, RZ ;  /* 0x000000068484723c */ /* 0x000fe400000418ff */
[----:B------:R-:W2:Y:S01]  /*4570*/  MUFU.EX2 R179, R179 ;  /* 0x000000b300b37308 */ /* 0x000ea20000000800 */
[----:B---3--:R-:W-:-:S04]  /*4580*/  FADD.FTZ R46, R181, R46 ;  /* 0x0000002eb52e7221 */ /* 0x008fc80000010000 */
[----:B------:R-:W-:Y:S01]  /*4590*/  LOP3.LUT R7, R5, UR16, R64, 0x96, !PT ;  /* 0x0000001005077c12 */ /* 0x000fe2000f8e9640 */
[----:B------:R-:W-:Y:S01]  /*45a0*/  FFMA.FTZ R64, R229, c[0x0][0x23c], -R176 ;  /* 0x00008f00e5407a23 */ /* 0x000fe200000108b0 */
[--C-:B------:R-:W-:Y:S01]  /*45b0*/  SHF.R.U32.HI R5, RZ, 0x10, R4.reuse ;  /* 0x00000010ff057819 */ /* 0x100fe20000011604 */
[----:B------:R-:W-:Y:S01]  /*45c0*/  FFMA.FTZ R229, R182, c[0x0][0x23c], -R189 ;  /* 0x00008f00b6e57a23 */ /* 0x000fe200000108bd */
[----:B------:R-:W-:Y:S01]  /*45d0*/  LOP3.LUT R6, R4, 0xff, RZ, 0xc0, !PT ;  /* 0x000000ff04067812 */ /* 0x000fe200078ec0ff */
[----:B------:R-:W3:Y:S01]  /*45e0*/  MUFU.EX2 R175, R175 ;  /* 0x000000af00af7308 */ /* 0x000ee20000000800 */
[----:B------:R-:W-:Y:S01]  /*45f0*/  SHF.R.U32.HI R4, RZ, 0x18, R4 ;  /* 0x00000018ff047819 */ /* 0x000fe20000011604 */
[----:B-1----:R-:W-:Y:S01]  /*4600*/  FADD.FTZ R50, R180, R50 ;  /* 0x00000032b4327221 */ /* 0x002fe20000010000 */
[----:B------:R-:W-:Y:S02]  /*4610*/  LOP3.LUT R5, R5, 0xff, RZ, 0xc0, !PT ;  /* 0x000000ff05057812 */ /* 0x000fe400078ec0ff */
[----:B------:R-:W-:Y:S01]  /*4620*/  SHF.R.U32.HI R33, RZ, 0x10, R7 ;  /* 0x00000010ff217819 */ /* 0x000fe20000011607 */
[----:B--2---:R-:W-:Y:S01]  /*4630*/  FADD.FTZ R50, R179, R50 ;  /* 0x00000032b3327221 */ /* 0x004fe20000010000 */
[----:B------:R-:W-:Y:S01]  /*4640*/  PRMT R4, R5, 0x5410, R4 ;  /* 0x0000541005047816 */ /* 0x000fe20000000004 */
[----:B------:R-:W1:Y:S01]  /*4650*/  MUFU.EX2 R64, R64 ;  /* 0x0000004000407308 */ /* 0x000e620000000800 */
[----:B------:R-:W-:-:S02]  /*4660*/  LOP3.LUT R5, R7, 0xffff, RZ, 0xc0, !PT ;  /* 0x0000ffff07057812 */ /* 0x000fc400078ec0ff */
[----:B------:R-:W-:Y:S01]  /*4670*/  PRMT R6, R6, 0x5410, R32 ;  /* 0x0000541006067816 */ /* 0x000fe20000000020 */
[--C-:B------:R-:W-:Y:S01]  /*4680*/  HSET2.LE.AND R4, R4, R58.reuse, PT ;  /* 0x0000003a04047233 */ /* 0x100fe20003803000 */
[----:B------:R-:W-:Y:S02]  /*4690*/  LOP3.LUT R32, R7, 0xff, RZ, 0xc0, !PT ;  /* 0x000000ff07207812 */ /* 0x000fe400078ec0ff */
[----:B------:R-:W-:Y:S01]  /*46a0*/  SHF.R.U32.HI R34, RZ, 0x8, R5 ;  /* 0x00000008ff227819 */ /* 0x000fe20000011605 */
[----:B------:R-:W-:Y:S01]  /*46b0*/  HSET2.LE.AND R6, R6, R58, PT ;  /* 0x0000003a06067233 */ /* 0x000fe20003803000 */
[----:B------:R-:W-:Y:S01]  /*46c0*/  SHF.R.U32.HI R7, RZ, 0x18, R7 ;  /* 0x00000018ff077819 */ /* 0x000fe20000011607 */
[----:B------:R-:W-:Y:S01]  /*46d0*/  MUFU.EX2 R229, R229 ;  /* 0x000000e500e57308 */ /* 0x000fe20000000800 */
[----:B------:R-:W-:Y:S01]  /*46e0*/  LOP3.LUT R5, R33, 0xff, RZ, 0xc0, !PT ;  /* 0x000000ff21057812 */ /* 0x000fe200078ec0ff */
[----:B---3--:R-:W-:Y:S01]  /*46f0*/  FADD.FTZ R50, R175, R50 ;  /* 0x00000032af327221 */ /* 0x008fe20000010000 */
[----:B------:R-:W-:-:S02]  /*4700*/  PRMT R32, R32, 0x5410, R34 ;  /* 0x0000541020207816 */ /* 0x000fc40000000022 */
[----:B------:R-:W-:Y:S01]  /*4710*/  PRMT R5, R5, 0x5410, R7 ;  /* 0x0000541005057816 */ /* 0x000fe20000000007 */
[----:B-1----:R-:W-:Y:S01]  /*4720*/  FADD.FTZ R54, R64, R54 ;  /* 0x0000003640367221 */ /* 0x002fe20000010000 */
[----:B------:R-:W-:Y:S01]  /*4730*/  F2FP.BF16.PACK_AB R7, R65, R66 ;  /* 0x000000424107723e */ /* 0x000fe200000010ff */
[----:B------:R-:W-:Y:S02]  /*4740*/  MUFU.EX2 R232, R232 ;  /* 0x000000e800e87308 */ /* 0x000fe40000000800 */
[----:B------:R-:W-:Y:S01]  /*4750*/  HSET2.LE.AND R5, R5, R58, PT ;  /* 0x0000003a05057233 */ /* 0x000fe20003803000 */
[----:B------:R-:W-:Y:S01]  /*4760*/  LOP3.LUT R6, R6, R7, RZ, 0xc0, !PT ;  /* 0x0000000706067212 */ /* 0x000fe200078ec0ff */
[C---:B------:R-:W-:Y:S01]  /*4770*/  FADD.FTZ R54, R63.reuse, R54 ;  /* 0x000000363f367221 */ /* 0x040fe20000010000 */
[----:B------:R-:W-:-:S03]  /*4780*/  F2FP.BF16.PACK_AB R7, R63, R64 ;  /* 0x000000403f07723e */ /* 0x000fc600000010ff */
[----:B------:R-:W1:Y:S01]  /*4790*/  MUFU.EX2 R62, R62 ;  /* 0x0000003e003e7308 */ /* 0x000e620000000800 */
[----:B------:R-:W-:Y:S01]  /*47a0*/  LOP3.LUT R7, R4, R7, RZ, 0xc0, !PT ;  /* 0x0000000704077212 */ /* 0x000fe200078ec0ff */
[----:B------:R-:W-:Y:S01]  /*47b0*/  HSET2.LE.AND R4, R32, R58, PT ;  /* 0x0000003a20047233 */ /* 0x000fe20003803000 */
[----:B------:R-:W-:Y:S01]  /*47c0*/  F2FP.BF16.PACK_AB R32, R174, R177 ;  /* 0x000000b1ae20723e */ /* 0x000fe200000010ff */
[----:B------:R-:W-:-:S03]  /*47d0*/  FADD.FTZ R54, R200, R54 ;  /* 0x00000036c8367221 */ /* 0x000fc60000010000 */
[----:B------:R-:W-:Y:S01]  /*47e0*/  LOP3.LUT R4, R4, R32, RZ, 0xc0, !PT ;  /* 0x0000002004047212 */ /* 0x000fe200078ec0ff */
[----:B------:R-:W-:Y:S01]  /*47f0*/  MUFU.EX2 R61, R61 ;  /* 0x0000003d003d7308 */ /* 0x000fe20000000800 */
[----:B------:R-:W-:Y:S01]  /*4800*/  F2FP.BF16.PACK_AB R32, R172, R173 ;  /* 0x000000adac20723e */ /* 0x000fe200000010ff */
[----:B------:R-:W-:-:S03]  /*4810*/  FADD.FTZ R54, R202, R54 ;  /* 0x00000036ca367221 */ /* 0x000fc60000010000 */
[----:B------:R-:W-:Y:S01]  /*4820*/  LOP3.LUT R5, R5, R32, RZ, 0xc0, !PT ;  /* 0x0000002005057212 */ /* 0x000fe200078ec0ff */
[----:B------:R-:W-:Y:S02]  /*4830*/  FADD.FTZ R54, R204, R54 ;  /* 0x00000036cc367221 */ /* 0x000fe40000010000 */
[----:B------:R-:W2:Y:S02]  /*4840*/  MUFU.EX2 R59, R59 ;  /* 0x0000003b003b7308 */ /* 0x000ea40000000800 */
[----:B------:R-:W-:Y:S02]  /*4850*/  FADD.FTZ R54, R206, R54 ;  /* 0x00000036ce367221 */ /* 0x000fe40000010000 */
[----:B------:R-:W-:Y:S02]  /*4860*/  HMMA.16816.F32.BF16 R100, R4, R16, R100 ;  /* 0x000000100464723c */ /* 0x000fe40000041864 */
[----:B-1----:R-:W-:-:S05]  /*4870*/  FADD.FTZ R54, R62, R54 ;  /* 0x000000363e367221 */ /* 0x002fca0000010000 */
[--C-:B------:R-:W-:Y:S01]  /*4880*/  LOP3.LUT R16, R239, UR13, R248.reuse, 0x96, !PT ;  /* 0x0000000def107c12 */ /* 0x100fe2000f8e96f8 */
[----:B------:R-:W-:Y:S01]  /*4890*/  IMAD.WIDE.U32 R238, R238, -0x2daee0ad, RZ ;  /* 0xd2511f53eeee7825 */ /* 0x000fe200078e00ff */
[----:B------:R-:W-:Y:S01]  /*48a0*/  HMMA.16816.F32.BF16 R136, R4, R8, R136 ;  /* 0x000000080488723c */ /* 0x000fe20000041888 */
[----:B------:R-:W-:Y:S02]  /*48b0*/  LOP3.LUT R248, R209, UR13, R248, 0x96, !PT ;  /* 0x0000000dd1f87c12 */ /* 0x000fe4000f8e96f8 */
[----:B------:R-:W-:-:S04]  /*48c0*/  IMAD.WIDE.U32 R16, R16, -0x2daee0ad, RZ ;  /* 0xd2511f5310107825 */ /* 0x000fc800078e00ff */
[----:B------:R-:W-:Y:S01]  /*48d0*/  IMAD.WIDE.U32 R248, R248, -0x2daee0ad, RZ ;  /* 0xd2511f53f8f87825 */ /* 0x000fe200078e00ff */
[----:B------:R-:W-:Y:S01]  /*48e0*/  LOP3.LUT R32, R17, UR10, R244, 0x96, !PT ;  /* 0x0000000a11207c12 */ /* 0x000fe2000f8e96f4 */
[----:B------:R-:W-:Y:S01]  /*48f0*/  HMMA.16816.F32.BF16 R112, R4, R12, R112 ;  /* 0x0000000c0470723c */ /* 0x000fe20000041870 */
[----:B------:R-:W-:Y:S01]  /*4900*/  LOP3.LUT R236, R239, UR8, R16, 0x96, !PT ;  /* 0x00000008efec7c12 */ /* 0x000fe2000f8e9610 */
[----:B--2---:R-:W-:Y:S02]  /*4910*/  FADD.FTZ R54, R59, R54 ;  /* 0x000000363b367221 */ /* 0x004fe40000010000 */
[----:B------:R-:W-:-:S04]  /*4920*/  IMAD.WIDE.U32 R32, R32, -0x326172a9, RZ ;  /* 0xcd9e8d5720207825 */ /* 0x000fc800078e00ff */
[----:B------:R-:W-:Y:S01]  /*4930*/  IMAD.WIDE.U32 R236, R236, -0x326172a9, RZ ;  /* 0xcd9e8d57ecec7825 */ /* 0x000fe200078e00ff */
[----:B------:R-:W-:Y:S01]  /*4940*/  LOP3.LUT R34, R33, UR9, R242, 0x96, !PT ;  /* 0x0000000921227c12 */ /* 0x000fe2000f8e96f2 */
[----:B------:R-:W-:Y:S02]  /*4950*/  HMMA.16816.F32.BF16 R120, R4, R14, R120 ;  /* 0x0000000e0478723c */ /* 0x000fe40000041878 */
[----:B------:R-:W-:Y:S02]  /*4960*/  FADD.FTZ R54, R61, R54 ;  /* 0x000000363d367221 */ /* 0x000fe40000010000 */
[----:B------:R-:W-:-:S04]  /*4970*/  IMAD.WIDE.U32 R34, R34, -0x2daee0ad, RZ ;  /* 0xd2511f5322227825 */ /* 0x000fc800078e00ff */
[----:B------:R-:W-:Y:S01]  /*4980*/  HMMA.16816.F32.BF16 R160, R4, R28, R160 ;  /* 0x0000001c04a0723c */ /* 0x000fe200000418a0 */
[----:B------:R-:W-:-:S05]  /*4990*/  LOP3.LUT R8, R35, UR6, R238, 0x96, !PT ;  /* 0x0000000623087c12 */ /* 0x000fca000f8e96ee */
[----:B------:R-:W-:Y:S02]  /*49a0*/  IMAD.WIDE.U32 R16, R8, -0x326172a9, RZ ;  /* 0xcd9e8d5708107825 */ /* 0x000fe400078e00ff */
[C---:B------:R-:W-:Y:S03]  /*49b0*/  HMMA.16816.F32.BF16 R68, R4.reuse, R24, R68 ;  /* 0x000000180444723c */ /* 0x040fe60000041844 */
[----:B------:R-:W-:Y:S02]  /*49c0*/  LOP3.LUT R12, R17, UR17, R236, 0x96, !PT ;  /* 0x00000011110c7c12 */ /* 0x000fe4000f8e96ec */
[----:B------:R-:W-:Y:S02]  /*49d0*/  LOP3.LUT R8, R16, 0xffff, RZ, 0xc0, !PT ;  /* 0x0000ffff10087812 */ /* 0x000fe400078ec0ff */
[----:B------:R-:W-:Y:S01]  /*49e0*/  SHF.R.U32.HI R9, RZ, 0x10, R16 ;  /* 0x00000010ff097819 */ /* 0x000fe20000011610 */
[----:B------:R-:W-:Y:S01]  /*49f0*/  HMMA.16816.F32.BF16 R84, R4, R20, R84 ;  /* 0x000000140454723c */ /* 0x000fe20000041854 */
[----:B------:R-:W-:-:S02]  /*4a00*/  LOP3.LUT R13, R12, 0xffff, RZ, 0xc0, !PT ;  /* 0x0000ffff0c0d7812 */ /* 0x000fc400078ec0ff */
[----:B------:R-:W-:Y:S02]  /*4a10*/  SHF.R.U32.HI R14, RZ, 0x10, R12 ;  /* 0x00000010ff0e7819 */ /* 0x000fe4000001160c */
[----:B------:R-:W-:Y:S02]  /*4a20*/  SHF.R.U32.HI R8, RZ, 0x8, R8 ;  /* 0x00000008ff087819 */ /* 0x000fe40000011608 */
[----:B------:R-:W-:Y:S01]  /*4a30*/  LOP3.LUT R9, R9, 0xff, RZ, 0xc0, !PT ;  /* 0x000000ff09097812 */ /* 0x000fe200078ec0ff */
[----:B------:R-:W-:Y:S01]  /*4a40*/  HMMA.16816.F32.BF16 R148, R4, R30, R148 ;  /* 0x0000001e0494723c */ /* 0x000fe20000041894 */
[----:B------:R-:W-:Y:S01]  /*4a50*/  SHF.R.U32.HI R13, RZ, 0x8, R13 ;  /* 0x00000008ff0d7819 */ /* 0x000fe2000001160d */
[----:B------:R-:W1:Y:S01]  /*4a60*/  LDSM.16.MT88.4 R28, [R213+0x9800] ;  /* 0x00980000d51c783b */ /* 0x000e620000004200 */
[----:B------:R-:W-:Y:S02]  /*4a70*/  LOP3.LUT R14, R14, 0xff, RZ, 0xc0, !PT ;  /* 0x000000ff0e0e7812 */ /* 0x000fe400078ec0ff */
[----:B------:R-:W-:-:S02]  /*4a80*/  LOP3.LUT R35, R16, 0xff, RZ, 0xc0, !PT ;  /* 0x000000ff10237812 */ /* 0x000fc400078ec0ff */
[----:B------:R-:W-:Y:S01]  /*4a90*/  SHF.R.U32.HI R33, RZ, 0x18, R16 ;  /* 0x00000018ff217819 */ /* 0x000fe20000011610 */
[C---:B------:R-:W-:Y:S01]  /*4aa0*/  HMMA.16816.F32.BF16 R80, R4.reuse, R26, R80 ;  /* 0x0000001a0450723c */ /* 0x040fe20000041850 */
[----:B------:R-:W-:Y:S01]  /*4ab0*/  LOP3.LUT R211, R12, 0xff, RZ, 0xc0, !PT ;  /* 0x000000ff0cd37812 */ /* 0x000fe200078ec0ff */
[----:B------:R-:W2:Y:S01]  /*4ac0*/  LDSM.16.MT88.4 R24, [R212+0x9800] ;  /* 0x00980000d418783b */ /* 0x000ea20000004200 */
[----:B------:R-:W-:Y:S02]  /*4ad0*/  SHF.R.U32.HI R207, RZ, 0x18, R12 ;  /* 0x00000018ffcf7819 */ /* 0x000fe4000001160c */
[----:B------:R-:W-:Y:S02]  /*4ae0*/  PRMT R35, R35, 0x5410, R8 ;  /* 0x0000541023237816 */ /* 0x000fe40000000008 */
[----:B------:R-:W-:Y:S01]  /*4af0*/  PRMT R33, R9, 0x5410, R33 ;  /* 0x0000541009217816 */ /* 0x000fe20000000021 */
[----:B------:R-:W-:Y:S01]  /*4b00*/  HMMA.16816.F32.BF16 R96, R4, R22, R96 ;  /* 0x000000160460723c */ /* 0x000fe20000041860 */
[----:B------:R-:W-:Y:S01]  /*4b10*/  PRMT R211, R211, 0x5410, R13 ;  /* 0x00005410d3d37816 */ /* 0x000fe2000000000d */
[----:B------:R-:W3:Y:S01]  /*4b20*/  LDSM.16.MT88.4 R20, [R213+0xa800] ;  /* 0x00a80000d514783b */ /* 0x000ee20000004200 */
[----:B------:R-:W-:-:S03]  /*4b30*/  PRMT R207, R14, 0x5410, R207 ;  /* 0x000054100ecf7816 */ /* 0x000fc600000000cf */
[----:B------:R-:W-:Y:S02]  /*4b40*/  LDSM.16.MT88.4 R12, [R213+0xb800] ;  /* 0x00b80000d50c783b */ /* 0x000fe40000004200 */
[C---:B------:R-:W-:Y:S02]  /*4b50*/  HMMA.16816.F32.BF16 R108, R4.reuse, R18, R108 ;  /* 0x00000012046c723c */ /* 0x040fe4000004186c */
[----:B------:R-:W4:Y:S06]  /*4b60*/  LDSM.16.MT88.4 R16, [R212+0xa800] ;  /* 0x00a80000d410783b */ /* 0x000f2c0000004200 */
[----:B------:R-:W-:Y:S01]  /*4b70*/  HMMA.16816.F32.BF16 R132, R4, R10, R132 ;  /* 0x0000000a0484723c */ /* 0x000fe20000041884 */
[----:B------:R-:W5:Y:S06]  /*4b80*/  LDSM.16.MT88.4 R8, [R212+0xb800] ;  /* 0x00b80000d408783b */ /* 0x000f6c0000004200 */
[----:B------:R-:W-:Y:S01]  /*4b90*/  HSET2.LE.AND R4, R211, R58, PT ;  /* 0x0000003ad3047233 */ /* 0x000fe20003803000 */
[----:B------:R-:W-:-:S02]  /*4ba0*/  F2FP.BF16.PACK_AB R5, R192, R190 ;  /* 0x000000bec005723e */ /* 0x000fc400000010ff */
[----:B------:R-:W-:Y:S02]  /*4bb0*/  F2FP.BF16.PACK_AB R6, R198, R194 ;  /* 0x000000c2c606723e */ /* 0x000fe400000010ff */
[----:B------:R-:W-:Y:S01]  /*4bc0*/  LOP3.LUT R4, R4, R5, RZ, 0xc0, !PT ;  /* 0x0000000504047212 */ /* 0x000fe200078ec0ff */
[--C-:B------:R-:W-:Y:S01]  /*4bd0*/  HSET2.LE.AND R5, R207, R58.reuse, PT ;  /* 0x0000003acf057233 */ /* 0x100fe20003803000 */
[----:B------:R-:W-:Y:S01]  /*4be0*/  LOP3.LUT R211, R249, UR10, R230, 0x96, !PT ;  /* 0x0000000af9d37c12 */ /* 0x000fe2000f8e96e6 */
[----:B------:R-:W-:Y:S01]  /*4bf0*/  IMAD.WIDE.U32 R230, R210, -0x326172a9, RZ ;  /* 0xcd9e8d57d2e67825 */ /* 0x000fe200078e00ff */
[----:B------:R-:W-:Y:S02]  /*4c00*/  F2FP.BF16.PACK_AB R7, R195, R193 ;  /* 0x000000c1c307723e */ /* 0x000fe400000010ff */
[----:B------:R-:W-:Y:S01]  /*4c10*/  LOP3.LUT R5, R5, R6, RZ, 0xc0, !PT ;  /* 0x0000000605057212 */ /* 0x000fe200078ec0ff */
[----:B------:R-:W-:Y:S01]  /*4c20*/  HSET2.LE.AND R6, R35, R58, PT ;  /* 0x0000003a23067233 */ /* 0x000fe20003803000 */
[----:B------:R-:W-:Y:S01]  /*4c30*/  IMAD.WIDE.U32 R210, R211, -0x326172a9, RZ ;  /* 0xcd9e8d57d3d27825 */ /* 0x000fe200078e00ff */
[----:B------:R-:W-:-:S03]  /*4c40*/  LOP3.LUT R208, R231, UR11, R208, 0x96, !PT ;  /* 0x0000000be7d07c12 */ /* 0x000fc6000f8e96d0 */
[----:B------:R-:W-:Y:S01]  /*4c50*/  LOP3.LUT R6, R6, R7, RZ, 0xc0, !PT ;  /* 0x0000000706067212 */ /* 0x000fe200078ec0ff */
[----:B------:R-:W-:Y:S01]  /*4c60*/  HSET2.LE.AND R7, R33, R58, PT ;  /* 0x0000003a21077233 */ /* 0x000fe20003803000 */
[----:B------:R-:W-:Y:S02]  /*4c70*/  F2FP.BF16.PACK_AB R33, R196, R197 ;  /* 0x000000c5c421723e */ /* 0x000fe400000010ff */
[----:B------:R-:W-:Y:S01]  /*4c80*/  LOP3.LUT R209, R211, UR9, R230, 0x96, !PT ;  /* 0x00000009d3d17c12 */ /* 0x000fe2000f8e96e6 */
[----:B------:R-:W-:Y:S01]  /*4c90*/  IMAD.WIDE.U32 R230, R208, -0x2daee0ad, RZ ;  /* 0xd2511f53d0e67825 */ /* 0x000fe200078e00ff */
[----:B------:R-:W-:-:S03]  /*4ca0*/  LOP3.LUT R7, R7, R33, RZ, 0xc0, !PT ;  /* 0x0000002107077212 */ /* 0x000fc600078ec0ff */
[----:B------:R-:W-:-:S04]  /*4cb0*/  IMAD.WIDE.U32 R208, R209, -0x2daee0ad, RZ ;  /* 0xd2511f53d1d07825 */ /* 0x000fc800078e00ff */
        /* <DEDUP_REMOVED lines=12> */
[----:B------:R-:W-:-:S02]  /*4d80*/  LOP3.LUT R4, R209, UR6, R230, 0x96, !PT ;  /* 0x00000006d1047c12 */ /* 0x000fc4000f8e96e6 */
[----:B------:R-:W-:-:S03]  /*4d90*/  LOP3.LUT R230, R231, UR8, R248, 0x96, !PT ;  /* 0x00000008e7e67c12 */ /* 0x000fc6000f8e96f8 */
[----:B------:R-:W-:-:S04]  /*4da0*/  IMAD.WIDE.U32 R238, R4, -0x326172a9, RZ ;  /* 0xcd9e8d5704ee7825 */ /* 0x000fc800078e00ff */
[----:B------:R-:W-:Y:S01]  /*4db0*/  IMAD.WIDE.U32 R230, R230, -0x326172a9, RZ ;  /* 0xcd9e8d57e6e67825 */ /* 0x000fe200078e00ff */
[C---:B------:R-:W-:Y:S02]  /*4dc0*/  LOP3.LUT R4, R238.reuse, 0xffff, RZ, 0xc0, !PT ;  /* 0x0000ffffee047812 */ /* 0x040fe400078ec0ff */
[----:B------:R-:W-:Y:S02]  /*4dd0*/  LOP3.LUT R6, R238, 0xff, RZ, 0xc0, !PT ;  /* 0x000000ffee067812 */ /* 0x000fe400078ec0ff */
[----:B------:R-:W-:Y:S02]  /*4de0*/  SHF.R.U32.HI R4, RZ, 0x8, R4 ;  /* 0x00000008ff047819 */ /* 0x000fe40000011604 */
[----:B------:R-:W-:Y:S02]  /*4df0*/  SHF.R.U32.HI R5, RZ, 0x18, R238 ;  /* 0x00000018ff057819 */ /* 0x000fe400000116ee */
[----:B------:R-:W-:Y:S02]  /*4e00*/  PRMT R6, R6, 0x5410, R4 ;  /* 0x0000541006067816 */ /* 0x000fe40000000004 */
[----:B------:R-:W-:-:S02]  /*4e10*/  SHF.R.U32.HI R4, RZ, 0x10, R238 ;  /* 0x00000010ff047819 */ /* 0x000fc400000116ee */
[----:B------:R-:W-:Y:S01]  /*4e20*/  LOP3.LUT R7, R239, UR17, R230, 0x96, !PT ;  /* 0x00000011ef077c12 */ /* 0x000fe2000f8e96e6 */
[--C-:B------:R-:W-:Y:S01]  /*4e30*/  HSET2.LE.AND R6, R6, R58.reuse, PT ;  /* 0x0000003a06067233 */ /* 0x100fe20003803000 */
[----:B------:R-:W-:Y:S01]  /*4e40*/  LOP3.LUT R4, R4, 0xff, RZ, 0xc0, !PT ;  /* 0x000000ff04047812 */ /* 0x000fe200078ec0ff */
[----:B------:R-:W-:Y:S01]  /*4e50*/  FFMA.FTZ R230, R185, c[0x0][0x23c], -R191 ;  /* 0x00008f00b9e67a23 */ /* 0x000fe200000108bf */
[C---:B------:R-:W-:Y:S02]  /*4e60*/  LOP3.LUT R35, R7.reuse, 0xffff, RZ, 0xc0, !PT ;  /* 0x0000ffff07237812 */ /* 0x040fe400078ec0ff */
[----:B------:R-:W-:Y:S02]  /*4e70*/  PRMT R4, R4, 0x5410, R5 ;  /* 0x0000541004047816 */ /* 0x000fe40000000005 */
[--C-:B------:R-:W-:Y:S01]  /*4e80*/  SHF.R.U32.HI R5, RZ, 0x10, R7.reuse ;  /* 0x00000010ff057819 */ /* 0x100fe20000011607 */
[----:B------:R-:W1:Y:S01]  /*4e90*/  MUFU.EX2 R230, R230 ;  /* 0x000000e600e67308 */ /* 0x000e620000000800 */
[----:B------:R-:W-:Y:S01]  /*4ea0*/  LOP3.LUT R33, R7, 0xff, RZ, 0xc0, !PT ;  /* 0x000000ff07217812 */ /* 0x000fe200078ec0ff */
[----:B------:R-:W-:Y:S01]  /*4eb0*/  HSET2.LE.AND R4, R4, R58, PT ;  /* 0x0000003a04047233 */ /* 0x000fe20003803000 */
[----:B------:R-:W-:-:S02]  /*4ec0*/  SHF.R.U32.HI R7, RZ, 0x18, R7 ;  /* 0x00000018ff077819 */ /* 0x000fc40000011607 */
[----:B------:R-:W-:Y:S02]  /*4ed0*/  LOP3.LUT R5, R5, 0xff, RZ, 0xc0, !PT ;  /* 0x000000ff05057812 */ /* 0x000fe400078ec0ff */
[----:B------:R-:W-:Y:S02]  /*4ee0*/  SHF.R.U32.HI R35, RZ, 0x8, R35 ;  /* 0x00000008ff237819 */ /* 0x000fe40000011623 */
[----:B------:R-:W-:Y:S02]  /*4ef0*/  PRMT R5, R5, 0x5410, R7 ;  /* 0x0000541005057816 */ /* 0x000fe40000000007 */
[----:B------:R-:W-:Y:S02]  /*4f00*/  F2FP.BF16.PACK_AB R7, R205, R203 ;  /* 0x000000cbcd07723e */ /* 0x000fe400000010ff */
[----:B------:R-:W-:Y:S01]  /*4f10*/  PRMT R33, R33, 0x5410, R35 ;  /* 0x0000541021217816 */ /* 0x000fe20000000023 */
[----:B------:R-:W-:Y:S01]  /*4f20*/  HSET2.LE.AND R5, R5, R58, PT ;  /* 0x0000003a05057233 */ /* 0x000fe20003803000 */
[----:B------:R-:W-:-:S02]  /*4f30*/  LOP3.LUT R6, R6, R7, RZ, 0xc0, !PT ;  /* 0x0000000706067212 */ /* 0x000fc400078ec0ff */
[----:B------:R-:W-:Y:S02]  /*4f40*/  F2FP.BF16.PACK_AB R7, R206, R204 ;  /* 0x000000ccce07723e */ /* 0x000fe400000010ff */
[C---:B------:R-:W-:Y:S01]  /*4f50*/  F2FP.BF16.PACK_AB R35, R229.reuse, R181 ;  /* 0x000000b5e523723e */ /* 0x040fe200000010ff */
[----:B------:R-:W-:Y:S01]  /*4f60*/  FADD.FTZ R229, R229, R46 ;  /* 0x0000002ee5e57221 */ /* 0x000fe20000010000 */
[----:B------:R-:W-:Y:S01]  /*4f70*/  LOP3.LUT R7, R4, R7, RZ, 0xc0, !PT ;  /* 0x0000000704077212 */ /* 0x000fe200078ec0ff */
[----:B------:R-:W-:Y:S01]  /*4f80*/  HSET2.LE.AND R4, R33, R58, PT ;  /* 0x0000003a21047233 */ /* 0x000fe20003803000 */
[----:B------:R-:W-:Y:S02]  /*4f90*/  F2FP.BF16.PACK_AB R33, R201, R199 ;  /* 0x000000c7c921723e */ /* 0x000fe400000010ff */
[----:B------:R-:W-:Y:S01]  /*4fa0*/  LOP3.LUT R210, R231, UR7, R210, 0x96, !PT ;  /* 0x00000007e7d27c12 */ /* 0x000fe2000f8e96d2 */
[----:B------:R-:W-:Y:S01]  /*4fb0*/  FFMA.FTZ R231, R60, c[0x0][0x23c], -R176 ;  /* 0x00008f003ce77a23 */ /* 0x000fe200000108b0 */
[----:B------:R-:W-:-:S02]  /*4fc0*/  LOP3.LUT R4, R4, R33, RZ, 0xc0, !PT ;  /* 0x0000002104047212 */ /* 0x000fc400078ec0ff */
[----:B------:R-:W-:Y:S01]  /*4fd0*/  F2FP.BF16.PACK_AB R33, R202, R200 ;  /* 0x000000c8ca21723e */ /* 0x000fe200000010ff */
[----:B------:R-:W-:Y:S02]  /*4fe0*/  IMAD.WIDE.U32 R210, R210, -0x2daee0ad, RZ ;  /* 0xd2511f53d2d27825 */ /* 0x000fe400078e00ff */
[----:B------:R-:W2:Y:S01]  /*4ff0*/  MUFU.EX2 R231, R231 ;  /* 0x000000e700e77308 */ /* 0x000ea20000000800 */
[----:B------:R-:W-:Y:S02]  /*5000*/  LOP3.LUT R5, R5, R33, RZ, 0xc0, !PT ;  /* 0x0000002105057212 */ /* 0x000fe400078ec0ff */
[----:B------:R-:W-:Y:S02]  /*5010*/  F2FP.BF16.PACK_AB R33, R184, R183 ;  /* 0x000000b7b821723e */ /* 0x000fe400000010ff */
[----:B------:R-:W-:-:S03]  /*5020*/  LOP3.LUT R208, R211, UR16, R208, 0x96, !PT ;  /* 0x00000010d3d07c12 */ /* 0x000fc6000f8e96d0 */
[C---:B------:R-:W-:Y:S01]  /*5030*/  HMMA.16816.F32.BF16 R100, R4.reuse, R16, R100 ;  /* 0x000000100464723c */ /* 0x040fe20000041864 */
[C---:B------:R-:W-:Y:S02]  /*5040*/  LOP3.LUT R67, R208.reuse, 0xffff, RZ, 0xc0, !PT ;  /* 0x0000ffffd0437812 */ /* 0x040fe400078ec0ff */
[----:B------:R-:W-:Y:S02]  /*5050*/  SHF.R.U32.HI R176, RZ, 0x10, R208 ;  /* 0x00000010ffb07819 */ /* 0x000fe400000116d0 */
[----:B------:R-:W-:Y:S02]  /*5060*/  LOP3.LUT R60, R208, 0xff, RZ, 0xc0, !PT ;  /* 0x000000ffd03c7812 */ /* 0x000fe400078ec0ff */
[----:B------:R-:W-:Y:S01]  /*5070*/  LOP3.LUT R16, R237, UR7, R32, 0x96, !PT ;  /* 0x00000007ed107c12 */ /* 0x000fe2000f8e9620 */
[----:B------:R-:W-:Y:S01]  /*5080*/  HMMA.16816.F32.BF16 R108, R4, R18, R108 ;  /* 0x00000012046c723c */ /* 0x000fe2000004186c */
[----:B------:R-:W-:Y:S02]  /*5090*/  SHF.R.U32.HI R208, RZ, 0x18, R208 ;  /* 0x00000018ffd07819 */ /* 0x000fe400000116d0 */
[----:B------:R-:W-:Y:S01]  /*50a0*/  SHF.R.U32.HI R67, RZ, 0x8, R67 ;  /* 0x00000008ff437819 */ /* 0x000fe20000011643 */
[----:B------:R-:W-:Y:S01]  /*50b0*/  IMAD.WIDE.U32 R16, R16, -0x2daee0ad, RZ ;  /* 0xd2511f5310107825 */ /* 0x000fe200078e00ff */
[----:B------:R-:W-:-:S02]  /*50c0*/  LOP3.LUT R176, R176, 0xff, RZ, 0xc0, !PT ;  /* 0x000000ffb0b07812 */ /* 0x000fc400078ec0ff */
[----:B------:R-:W-:Y:S01]  /*50d0*/  PRMT R60, R60, 0x5410, R67 ;  /* 0x000054103c3c7816 */ /* 0x000fe20000000043 */
[C---:B------:R-:W-:Y:S01]  /*50e0*/  HMMA.16816.F32.BF16 R112, R4.reuse, R12, R112 ;  /* 0x0000000c0470723c */ /* 0x040fe20000041870 */
[----:B------:R-:W-:Y:S02]  /*50f0*/  LOP3.LUT R34, R17, UR16, R34, 0x96, !PT ;  /* 0x0000001011227c12 */ /* 0x000fe4000f8e9622 */
[----:B------:R-:W-:Y:S02]  /*5100*/  LOP3.LUT R18, R16, 0xff, RZ, 0xc0, !PT ;  /* 0x000000ff10127812 */ /* 0x000fe400078ec0ff */
[C---:B------:R-:W-:Y:S02]  /*5110*/  LOP3.LUT R19, R34.reuse, 0xffff, RZ, 0xc0, !PT ;  /* 0x0000ffff22137812 */ /* 0x040fe400078ec0ff */
[----:B------:R-:W-:Y:S01]  /*5120*/  LOP3.LUT R12, R34, 0xff, RZ, 0xc0, !PT ;  /* 0x000000ff220c7812 */ /* 0x000fe200078ec0ff */
[----:B------:R-:W-:Y:S01]  /*5130*/  HMMA.16816.F32.BF16 R120, R4, R14, R120 ;  /* 0x0000000e0478723c */ /* 0x000fe20000041878 */
[----:B------:R-:W-:-:S02]  /*5140*/  SHF.R.U32.HI R19, RZ, 0x8, R19 ;  /* 0x00000008ff137819 */ /* 0x000fc40000011613 */
[----:B------:R-:W-:Y:S02]  /*5150*/  LOP3.LUT R13, R16, 0xffff, RZ, 0xc0, !PT ;  /* 0x0000ffff100d7812 */ /* 0x000fe400078ec0ff */
        /* <DEDUP_REMOVED lines=28> */
[----:B------:R-:W-:Y:S01]  /*5320*/  LDSM.16.MT88.4 R12, [R213+0xbc00] ;  /* 0x00bc0000d50c783b */ /* 0x000fe20000004200 */
[----:B------:R-:W-:Y:S01]  /*5330*/  F2FP.BF16.PACK_AB R67, R179, R180 ;  /* 0x000000b4b343723e */ /* 0x000fe200000010ff */
        /* <DEDUP_REMOVED lines=54> */
[----:B------:R-:W-:Y:S01]  /*56a0*/  UIADD3 UR27, UR26, -0x2, URZ ;  /* 0xfffffffe1a1b7890 */ /* 0x000fe2000fffe03f */
[----:B------:R-:W-:-:S04]  /*56b0*/  DEPBAR.LE SB0, 0x0 ;  /* 0x000080000000791a */ /* 0x000fc80000000000 */
[----:B------:R-:W-:Y:S02]  /*56c0*/  USHF.R.S32.HI UR28, URZ, 0x1f, UR27 ;  /* 0x0000001f3f1c7899 */ /* 0x000fe4000801141b */
[----:B------:R-:W-:Y:S02]  /*56d0*/  ULDC.64 UR4, c[0x0][0x1a0] ;  /* 0x0000680000047ab9 */ /* 0x000fe40000000a00 */
[----:B------:R-:W-:Y:S02]  /*56e0*/  UIMAD UR28, UR28, UR4, URZ ;  /* 0x000000041c1c72a4 */ /* 0x000fe4000f8e023f */
[----:B------:R-:W-:Y:S02]  /*56f0*/  UIMAD.WIDE.U32 UR30, UR27, UR4, URZ ;  /* 0x000000041b1e72a5 */ /* 0x000fe4000f8e003f */
[----:B------:R-:W-:Y:S02]  /*5700*/  UIMAD UR5, UR27, UR5, UR28 ;  /* 0x000000051b0572a4 */ /* 0x000fe4000f8e021c */
[----:B------:R-:W-:-:S02]  /*5710*/  UIADD3 UR4, UR26, -0x2, URZ ;  /* 0xfffffffe1a047890 */ /* 0x000fc4000fffe03f */
[----:B------:R-:W-:Y:S01]  /*5720*/  UIADD3 UR5, UR31, UR5, URZ ;  /* 0x000000051f057290 */ /* 0x000fe2000fffe03f */
[----:B------:R-:W-:Y:S01]  /*5730*/  IMAD.U32 R6, RZ, RZ, UR30 ;  /* 0x0000001eff067e24 */ /* 0x000fe2000f8e00ff */
[----:B------:R-:W-:Y:S01]  /*5740*/  UISETP.NE.AND UP0, UPT, UR26, 0x2, UPT ;  /* 0x000000021a00788c */ /* 0x000fe2000bf05270 */
[----:B------:R-:W-:-:S03]  /*5750*/  IMAD.U32 R7, RZ, RZ, UR31 ;  /* 0x0000001fff077e24 */ /* 0x000fc6000f8e00ff */
[----:B------:R-:W-:Y:S01]  /*5760*/  IMAD.U32 R0, RZ, RZ, UR5 ;  /* 0x00000005ff007e24 */ /* 0x000fe2000f8e00ff */
[----:B------:R-:W-:Y:S01]  /*5770*/  BAR.SYNC.DEFER_BLOCKING 0x0 ;  /* 0x0000000000007b1d */ /* 0x000fe20000010000 */
[----:B------:R-:W-:-:S04]  /*5780*/  LEA R2, P0, R6, R246, 0x6 ;  /* 0x000000f606027211 */ /* 0x000fc800078030ff */
[----:B------:R-:W-:Y:S02]  /*5790*/  LEA R4, P1, R2, c[0x0][0x170], 0x1 ;  /* 0x00005c0002047a11 */ /* 0x000fe400078208ff */
[----:B------:R-:W-:Y:S02]  /*57a0*/  LEA.HI.X R0, R6, R223, R0, 0x6, P0 ;  /* 0x000000df06007211 */ /* 0x000fe400000f3400 */
[----:B------:R-:W-:Y:S02]  /*57b0*/  IADD3 R6, P0, R4, UR21, RZ ;  /* 0x0000001504067c10 */ /* 0x000fe4000ff1e0ff */
[----:B------:R-:W-:Y:S02]  /*57c0*/  LEA.HI.X R5, R2, c[0x0][0x174], R0, 0x1, P1 ;  /* 0x00005d0002057a11 */ /* 0x000fe400008f0c00 */
[----:B------:R-:W1:Y:S02]  /*57d0*/  S2R R0, SR_TID.X ;  /* 0x0000000000007919 */ /* 0x000e640000002100 */
[----:B------:R-:W-:-:S02]  /*57e0*/  IADD3.X R7, R5, UR20, RZ, P0, !PT ;  /* 0x0000001405077c10 */ /* 0x000fc400087fe4ff */
[----:B------:R-:W-:Y:S01]  /*57f0*/  @!PT LDS RZ, [RZ] ;  /* 0x00000000fffff984 */ /* 0x000fe20000000800 */
[----:B------:R-:W-:Y:S01]  /*5800*/  @!PT LDS RZ, [RZ] ;  /* 0x00000000fffff984 */ /* 0x000fe20000000800 */
[----:B------:R-:W-:Y:S01]  /*5810*/  @!PT LDS RZ, [RZ] ;  /* 0x00000000fffff984 */ /* 0x000fe20000000800 */
[----:B------:R2:W-:Y:S04]  /*5820*/  LDGSTS.E.BYPASS.LTC128B.128 [R218+0x9000], [R4.64] ;  /* 0x0900000004da7fae */ /* 0x0005e8000b901d56 */
[----:B------:R2:W-:Y:S04]  /*5830*/  LDGSTS.E.BYPASS.LTC128B.128 [R218+0xa000], [R4.64+0x40] ;  /* 0x0a00004004da7fae */ /* 0x0005e8000b901d56 */
[----:B------:R2:W-:Y:S04]  /*5840*/  LDGSTS.E.BYPASS.LTC128B.128 [R218+0xb000], [R4.64+0x80] ;  /* 0x0b00008004da7fae */ /* 0x0005e8000b901d56 */
[----:B------:R2:W-:Y:S01]  /*5850*/  LDGSTS.E.BYPASS.LTC128B.128 [R218+0x9800], [R6.64] ;  /* 0x0980000006da7fae */ /* 0x0005e2000b901d56 */
[----:B-1----:R-:W-:-:S02]  /*5860*/  IMAD.SHL.U32 R2, R0, 0x2, RZ ;  /* 0x0000000200027824 */ /* 0x002fc400078e00ff */
[----:B------:R-:W-:Y:S01]  /*5870*/  IMAD.U32 R0, RZ, RZ, UR4 ;  /* 0x00000004ff007e24 */ /* 0x000fe2000f8e00ff */
[----:B------:R2:W-:Y:S02]  /*5880*/  LDGSTS.E.BYPASS.LTC128B.128 [R218+0xa800], [R6.64+0x40] ;  /* 0x0a80004006da7fae */ /* 0x0005e4000b901d56 */
[----:B------:R-:W-:Y:S02]  /*5890*/  LOP3.LUT R2, R2, 0x6, RZ, 0xc0, !PT ;  /* 0x0000000602027812 */ /* 0x000fe400078ec0ff */
[----:B------:R2:W-:Y:S03]  /*58a0*/  LDGSTS.E.BYPASS.LTC128B.128 [R218+0xb800], [R6.64+0x80] ;  /* 0x0b80008006da7fae */ /* 0x0005e6000b901d56 */
[----:B------:R-:W-:Y:S01]  /*58b0*/  IMAD R0, R0, 0x40, R2 ;  /* 0x0000004000007824 */ /* 0x000fe200078e0202 */
[----:B------:R-:W-:Y:S04]  /*58c0*/  LDSM.16.M88.4 R188, [R216] ;  /* 0x00000000d8bc783b */ /* 0x000fe80000000200 */
[----:B------:R-:W-:Y:S01]  /*58d0*/  LDSM.16.M88.4 R180, [R216+0x400] ;  /* 0x00040000d8b4783b */ /* 0x000fe20000000200 */
[----:B------:R-:W-:-:S02]  /*58e0*/  IADD3 R2, R0, 0x1, RZ ;  /* 0x0000000100027810 */ /* 0x000fc40007ffe0ff */
[C---:B------:R-:W-:Y:S01]  /*58f0*/  ISETP.GE.AND P4, PT, R0.reuse, R240, PT ;  /* 0x000000f00000720c */ /* 0x040fe20003f86270 */
[----:B------:R-:W-:Y:S01]  /*5900*/  LDSM.16.M88.4 R172, [R216+0x800] ;  /* 0x00080000d8ac783b */ /* 0x000fe20000000200 */
[----:B------:R-:W-:Y:S02]  /*5910*/  ISETP.GE.AND P3, PT, R0, R228, PT ;  /* 0x000000e40000720c */ /* 0x000fe40003f66270 */
[C---:B------:R-:W-:Y:S01]  /*5920*/  ISETP.GE.AND P1, PT, R2.reuse, R3, PT ;  /* 0x000000030200720c */ /* 0x040fe20003f26270 */
[----:B------:R-:W-:Y:S01]  /*5930*/  LDSM.16.M88.4 R236, [R216+0xc00] ;  /* 0x000c0000d8ec783b */ /* 0x000fe20000000200 */
[-C--:B------:R-:W-:Y:S02]  /*5940*/  ISETP.GE.AND P2, PT, R2, R164.reuse, PT ;  /* 0x000000a40200720c */ /* 0x080fe40003f46270 */
[----:B------:R-:W-:Y:S01]  /*5950*/  ISETP.GE.AND P0, PT, R0, R164, PT ;  /* 0x000000a40000720c */ /* 0x000fe20003f06270 */
[----:B------:R-:W1:Y:S01]  /*5960*/  LDSM.16.M88.4 R60, [R217] ;  /* 0x00000000d93c783b */ /* 0x000e620000000200 */
[----:B------:R-:W-:-:S02]  /*5970*/  ISETP.GE.AND P6, PT, R2, R240, PT ;  /* 0x000000f00200720c */ /* 0x000fc40003fc6270 */
[----:B------:R-:W-:Y:S01]  /*5980*/  ISETP.GE.AND P5, PT, R2, R228, PT ;  /* 0x000000e40200720c */ /* 0x000fe20003fa6270 */
[----:B------:R-:W-:Y:S04]  /*5990*/  LDSM.16.M88.4 R208, [R214] ;  /* 0x00000000d6d0783b */ /* 0x000fe80000000200 */
[----:B--2---:R-:W2:Y:S04]  /*59a0*/  LDSM.16.M88.4 R4, [R217+0x1000] ;  /* 0x00100000d904783b */ /* 0x004ea80000000200 */
[----:B------:R-:W3:Y:S04]  /*59b0*/  LDSM.16.M88.4 R44, [R215+0x1000] ;  /* 0x00100000d72c783b */ /* 0x000ee80000000200 */
[----:B------:R-:W4:Y:S04]  /*59c0*/  LDSM.16.M88.4 R40, [R214+0x400] ;  /* 0x00040000d628783b */ /* 0x000f280000000200 */
[----:B------:R-:W5:Y:S04]  /*59d0*/  LDSM.16.M88.4 R36, [R214+0x800] ;  /* 0x00080000d624783b */ /* 0x000f680000000200 */
[----:B------:R-:W3:Y:S04]  /*59e0*/  LDSM.16.M88.4 R204, [R214+0xc00] ;  /* 0x000c0000d6cc783b */ /* 0x000ee80000000200 */
[----:B------:R-:W3:Y:S04]  /*59f0*/  LDSM.16.M88.4 R200, [R215] ;  /* 0x00000000d7c8783b */ /* 0x000ee80000000200 */
[----:B------:R-:W-:Y:S04]  /*5a00*/  LDSM.16.M88.4 R196, [R217+0x3000] ;  /* 0x00300000d9c4783b */ /* 0x000fe80000000200 */
[----:B------:R-:W3:Y:S01]  /*5a10*/  LDSM.16.M88.4 R56, [R216+0x1000] ;  /* 0x00100000d838783b */ /* 0x000ee20000000200 */
[----:B-1----:R-:W-:Y:S03]  /*5a20*/  HMMA.16816.F32.BF16 R184, R60, R180, RZ ;  /* 0x000000b43cb8723c */ /* 0x002fe600000418ff */
[----:B------:R-:W1:Y:S04]  /*5a30*/  LDSM.16.M88.4 R52, [R216+0x1400] ;  /* 0x00140000d834783b */ /* 0x000e680000000200 */
[----:B------:R-:W1:Y:S01]  /*5a40*/  LDSM.16.M88.4 R48, [R216+0x1800] ;  /* 0x00180000d830783b */ /* 0x000e620000000200 */
[C---:B--2---:R-:W-:Y:S03]  /*5a50*/  HMMA.16816.F32.BF16 R32, R4.reuse, R188, RZ ;  /* 0x000000bc0420723c */ /* 0x044fe600000418ff */
[----:B------:R-:W0:Y:S05]  /*5a60*/  LDGDEPBAR ;  /* 0x00000000000079af */ /* 0x000e2a0000000000 */
[C---:B------:R-:W-:Y:S08]  /*5a70*/  HMMA.16816.F32.BF16 R24, R4.reuse, R180, RZ ;  /* 0x000000b40418723c */ /* 0x040ff000000418ff */
[C---:B------:R-:W-:Y:S08]  /*5a80*/  HMMA.16816.F32.BF16 R16, R4.reuse, R172, RZ ;  /* 0x000000ac0410723c */ /* 0x040ff000000418ff */
[C---:B------:R-:W-:Y:S08]  /*5a90*/  HMMA.16816.F32.BF16 R8, R4.reuse, R236, RZ ;  /* 0x000000ec0408723c */ /* 0x040ff000000418ff */
[C---:B------:R-:W-:Y:S08]  /*5aa0*/  HMMA.16816.F32.BF16 R28, R4.reuse, R190, RZ ;  /* 0x000000be041c723c */ /* 0x040ff000000418ff */
[C---:B------:R-:W-:Y:S08]  /*5ab0*/  HMMA.16816.F32.BF16 R20, R4.reuse, R182, RZ ;  /* 0x000000b60414723c */ /* 0x040ff000000418ff */
[C---:B------:R-:W-:Y:S08]  /*5ac0*/  HMMA.16816.F32.BF16 R12, R4.reuse, R174, RZ ;  /* 0x000000ae040c723c */ /* 0x040ff000000418ff */
[----:B------:R-:W-:Y:S08]  /*5ad0*/  HMMA.16816.F32.BF16 R4, R4, R238, RZ ;  /* 0x000000ee0404723c */ /* 0x000ff000000418ff */
[----:B------:R-:W-:Y:S08]  /*5ae0*/  HMMA.16816.F32.BF16 R180, R60, R182, RZ ;  /* 0x000000b63cb4723c */ /* 0x000ff000000418ff */
[C---:B---3--:R-:W-:Y:S08]  /*5af0*/  HMMA.16816.F32.BF16 R32, R44.reuse, R208, R32 ;  /* 0x000000d02c20723c */ /* 0x048ff00000041820 */
[C---:B----4-:R-:W-:Y:S08]  /*5b00*/  HMMA.16816.F32.BF16 R24, R44.reuse, R40, R24 ;  /* 0x000000282c18723c */ /* 0x050ff00000041818 */
[C---:B-----5:R-:W-:Y:S08]  /*5b10*/  HMMA.16816.F32.BF16 R16, R44.reuse, R36, R16 ;  /* 0x000000242c10723c */ /* 0x060ff00000041810 */
[C---:B------:R-:W-:Y:S08]  /*5b20*/  HMMA.16816.F32.BF16 R8, R44.reuse, R204, R8 ;  /* 0x000000cc2c08723c */ /* 0x040ff00000041808 */
[C---:B------:R-:W-:Y:S08]  /*5b30*/  HMMA.16816.F32.BF16 R28, R44.reuse, R210, R28 ;  /* 0x000000d22c1c723c */ /* 0x040ff0000004181c */
[C---:B------:R-:W-:Y:S08]  /*5b40*/  HMMA.16816.F32.BF16 R20, R44.reuse, R42, R20 ;  /* 0x0000002a2c14723c */ /* 0x040ff00000041814 */
[C---:B------:R-:W-:Y:S08]  /*5b50*/  HMMA.16816.F32.BF16 R12, R44.reuse, R38, R12 ;  /* 0x000000262c0c723c */ /* 0x040ff0000004180c */
[----:B------:R-:W-:Y:S01]  /*5b60*/  HMMA.16816.F32.BF16 R4, R44, R206, R4 ;  /* 0x000000ce2c04723c */ /* 0x000fe20000041804 */
[----:B------:R-:W2:Y:S07]  /*5b70*/  LDSM.16.M88.4 R44, [R216+0x1c00] ;  /* 0x001c0000d82c783b */ /* 0x000eae0000000200 */
        /* <DEDUP_REMOVED lines=8> */
[C---:B------:R-:W-:Y:S01]  /*5c00*/  HMMA.16816.F32.BF16 R180, R200.reuse, R42, R180 ;  /* 0x0000002ac8b4723c */ /* 0x040fe200000418b4 */
[----:B------:R-:W3:Y:S07]  /*5c10*/  LDSM.16.M88.4 R40, [R217+0x2000] ;  /* 0x00200000d928783b */ /* 0x000eee0000000200 */
        /* <DEDUP_REMOVED lines=8> */
[----:B------:R-:W4:Y:S04]  /*5ca0*/  LDSM.16.M88.4 R204, [R214+0x1400] ;  /* 0x00140000d6cc783b */ /* 0x000f280000000200 */
[----:B------:R-:W5:Y:S03]  /*5cb0*/  LDSM.16.M88.4 R200, [R214+0x1800] ;  /* 0x00180000d6c8783b */ /* 0x000f660000000200 */
[C---:B------:R-:W-:Y:S08]  /*5cc0*/  HMMA.16816.F32.BF16 R32, R196.reuse, R56, R32 ;  /* 0x00000038c420723c */ /* 0x040ff00000041820 */
[C---:B-1----:R-:W-:Y:S08]  /*5cd0*/  HMMA.16816.F32.BF16 R24, R196.reuse, R52, R24 ;  /* 0x00000034c418723c */ /* 0x042ff00000041818 */
[C---:B------:R-:W-:Y:S08]  /*5ce0*/  HMMA.16816.F32.BF16 R16, R196.reuse, R48, R16 ;  /* 0x00000030c410723c */ /* 0x040ff00000041810 */
[C---:B--2---:R-:W-:Y:S08]  /*5cf0*/  HMMA.16816.F32.BF16 R8, R196.reuse, R44, R8 ;  /* 0x0000002cc408723c */ /* 0x044ff00000041808 */
        /* <DEDUP_REMOVED lines=14> */
[C---:B------:R-:W-:Y:S08]  /*5de0*/  HMMA.16816.F32.BF16 R176, R40.reuse, R48, R176 ;  /* 0x0000003028b0723c */ /* 0x040ff000000418b0 */
[----:B------:R-:W-:Y:S01]  /*5df0*/  HMMA.16816.F32.BF16 R172, R40, R50, R172 ;  /* 0x0000003228ac723c */ /* 0x000fe200000418ac */
[----:B------:R-:W3:Y:S04]  /*5e00*/  LDSM.16.M88.4 R48, [R216+0x2000] ;  /* 0x00200000d830783b */ /* 0x000ee80000000200 */
[----:B------:R-:W-:Y:S03]  /*5e10*/  LDSM.16.M88.4 R40, [R216+0x2800] ;  /* 0x00280000d828783b */ /* 0x000fe60000000200 */
[C---:B----4-:R-:W-:Y:S08]  /*5e20*/  HMMA.16816.F32.BF16 R24, R36.reuse, R204, R24 ;  /* 0x000000cc2418723c */ /* 0x050ff00000041818 */
[----:B------:R-:W-:Y:S08]  /*5e30*/  HMMA.16816.F32.BF16 R20, R36, R206, R20 ;  /* 0x000000ce2414723c */ /* 0x000ff00000041814 */
[C---:B------:R-:W-:Y:S08]  /*5e40*/  HMMA.16816.F32.BF16 R184, R236.reuse, R204, R184 ;  /* 0x000000ccecb8723c */ /* 0x040ff000000418b8 */
[C---:B------:R-:W-:Y:S01]  /*5e50*/  HMMA.16816.F32.BF16 R180, R236.reuse, R206, R180 ;  /* 0x000000ceecb4723c */ /* 0x040fe200000418b4 */
[----:B------:R-:W-:Y:S07]  /*5e60*/  LDSM.16.M88.4 R204, [R215+0x5000] ;  /* 0x00500000d7cc783b */ /* 0x000fee0000000200 */
[-C--:B------:R-:W-:Y:S08]  /*5e70*/  HMMA.16816.F32.BF16 R192, R236, R208.reuse, R192 ;  /* 0x000000d0ecc0723c */ /* 0x080ff000000418c0 */
[----:B------:R-:W-:Y:S08]  /*5e80*/  HMMA.16816.F32.BF16 R32, R36, R208, R32 ;  /* 0x000000d02420723c */ /* 0x000ff00000041820 */
[-C--:B------:R-:W-:Y:S08]  /*5e90*/  HMMA.16816.F32.BF16 R188, R236, R210.reuse, R188 ;  /* 0x000000d2ecbc723c */ /* 0x080ff000000418bc */
        /* <DEDUP_REMOVED lines=8> */
[----:B------:R-:W-:Y:S07]  /*5f20*/  LDSM.16.M88.4 R200, [R215+0x4000] ;  /* 0x00400000d7c8783b */ /* 0x000fee0000000200 */
[C---:B------:R-:W-:Y:S08]  /*5f30*/  HMMA.16816.F32.BF16 R64, R236.reuse, R196, R64 ;  /* 0x000000c4ec40723c */ /* 0x040ff00000041840 */
[----:B------:R-:W-:Y:S01]  /*5f40*/  HMMA.16816.F32.BF16 R60, R236, R198, R60 ;  /* 0x000000c6ec3c723c */ /* 0x000fe2000004183c */
[----:B------:R-:W1:Y:S07]  /*5f50*/  LDSM.16.M88.4 R196, [R214+0x2000] ;  /* 0x00200000d6c4783b */ /* 0x000e6e0000000200 */
[C---:B--2---:R-:W-:Y:S08]  /*5f60*/  HMMA.16816.F32.BF16 R24, R52.reuse, R44, R24 ;  /* 0x0000002c3418723c */ /* 0x044ff00000041818 */
[----:B------:R-:W-:Y:S08]  /*5f70*/  HMMA.16816.F32.BF16 R20, R52, R46, R20 ;  /* 0x0000002e3414723c */ /* 0x000ff00000041814 */
[C---:B------:R-:W-:Y:S08]  /*5f80*/  HMMA.16816.F32.BF16 R184, R56.reuse, R44, R184 ;  /* 0x0000002c38b8723c */ /* 0x040ff000000418b8 */
[C---:B------:R-:W-:Y:S01]  /*5f90*/  HMMA.16816.F32.BF16 R180, R56.reuse, R46, R180 ;  /* 0x0000002e38b4723c */ /* 0x040fe200000418b4 */
[----:B------:R-:W2:Y:S07]  /*5fa0*/  LDSM.16.M88.4 R44, [R214+0x2400] ;  /* 0x00240000d62c783b */ /* 0x000eae0000000200 */
[-C--:B---3--:R-:W-:Y:S08]  /*5fb0*/  HMMA.16816.F32.BF16 R192, R56, R48.reuse, R192 ;  /* 0x0000003038c0723c */ /* 0x088ff000000418c0 */
[----:B------:R-:W-:Y:S08]  /*5fc0*/  HMMA.16816.F32.BF16 R32, R52, R48, R32 ;  /* 0x000000303420723c */ /* 0x000ff00000041820 */
[-C--:B------:R-:W-:Y:S08]  /*5fd0*/  HMMA.16816.F32.BF16 R188, R56, R50.reuse, R188 ;  /* 0x0000003238bc723c */ /* 0x080ff000000418bc */
[----:B------:R-:W-:Y:S08]  /*5fe0*/  HMMA.16816.F32.BF16 R28, R52, R50, R28 ;  /* 0x00000032341c723c */ /* 0x000ff0000004181c */
[-C--:B-1----:R-:W-:Y:S08]  /*5ff0*/  HMMA.16816.F32.BF16 R192, R200, R196.reuse, R192 ;  /* 0x000000c4c8c0723c */ /* 0x082ff000000418c0 */
[----:B------:R-:W-:Y:S08]  /*6000*/  HMMA.16816.F32.BF16 R32, R204, R196, R32 ;  /* 0x000000c4cc20723c */ /* 0x000ff00000041820 */
[-C--:B------:R-:W-:Y:S08]  /*6010*/  HMMA.16816.F32.BF16 R188, R200, R198.reuse, R188 ;  /* 0x000000c6c8bc723c */ /* 0x080ff000000418bc */
[----:B------:R-:W-:Y:S01]  /*6020*/  HMMA.16816.F32.BF16 R28, R204, R198, R28 ;  /* 0x000000c6cc1c723c */ /* 0x000fe2000004181c */
[----:B------:R-:W-:-:S07]  /*6030*/  FSEL R48, R194, -INF , !P3 ;  /* 0xff800000c2307808 */ /* 0x000fce0005800000 */
[-C--:B--2---:R-:W-:Y:S01]  /*6040*/  HMMA.16816.F32.BF16 R184, R200, R44.reuse, R184 ;  /* 0x0000002cc8b8723c */ /* 0x084fe200000418b8 */
[----:B------:R-:W-:Y:S02]  /*6050*/  FSEL R35, R35, -INF , !P1 ;  /* 0xff80000023237808 */ /* 0x000fe40004800000 */
[----:B------:R-:W-:Y:S02]  /*6060*/  FSEL R2, R32, -INF , !P0 ;  /* 0xff80000020027808 */ /* 0x000fe40004000000 */
[----:B------:R-:W-:Y:S02]  /*6070*/  FSEL R49, R33, -INF , !P2 ;  /* 0xff80000021317808 */ /* 0x000fe40005000000 */
[----:B------:R-:W-:Y:S01]  /*6080*/  FSEL R33, R193, -INF , !P6 ;  /* 0xff800000c1217808 */ /* 0x000fe20007000000 */
[----:B------:R-:W-:Y:S01]  /*6090*/  HMMA.16816.F32.BF16 R24, R204, R44, R24 ;  /* 0x0000002ccc18723c */ /* 0x000fe20000041818 */
[----:B------:R-:W-:-:S06]  /*60a0*/  FSEL R32, R195, -INF , !P5 ;  /* 0xff800000c3207808 */ /* 0x000fcc0006800000 */
[----:B------:R-:W-:Y:S01]  /*60b0*/  IADD3 R44, R0, 0x9, RZ ;  /* 0x00000009002c7810 */ /* 0x000fe20007ffe0ff */
[-C--:B------:R-:W-:Y:S03]  /*60c0*/  HMMA.16816.F32.BF16 R8, R52, R36.reuse, R8 ;  /* 0x000000243408723c */ /* 0x080fe60000041808 */
[C---:B------:R-:W-:Y:S02]  /*60d0*/  ISETP.GE.AND P1, PT, R44.reuse, R164, PT ;  /* 0x000000a42c00720c */ /* 0x040fe40003f26270 */
[C---:B------:R-:W-:Y:S02]  /*60e0*/  ISETP.GE.AND P6, PT, R44.reuse, R240, PT ;  /* 0x000000f02c00720c */ /* 0x040fe40003fc6270 */
[----:B------:R-:W-:Y:S01]  /*60f0*/  ISETP.GE.AND P5, PT, R44, R228, PT ;  /* 0x000000e42c00720c */ /* 0x000fe20003fa6270 */
[----:B------:R-:W-:Y:S07]  /*6100*/  HMMA.16816.F32.BF16 R64, R56, R36, R64 ;  /* 0x000000243840723c */ /* 0x000fee0000041840 */
[----:B------:R-:W-:Y:S01]  /*6110*/  IADD3 R37, R0, 0x8, RZ ;  /* 0x0000000800257810 */ /* 0x000fe20007ffe0ff */
[----:B------:R-:W-:Y:S01]  /*6120*/  HMMA.16816.F32.BF16 R16, R52, R40, R16 ;  /* 0x000000283410723c */ /* 0x000fe20000041810 */
[----:B------:R-:W-:-:S02]  /*6130*/  FSEL R36, R192, -INF , !P4 ;  /* 0xff800000c0247808 */ /* 0x000fc40006000000 */
[-C--:B------:R-:W-:Y:S02]  /*6140*/  ISETP.GE.AND P4, PT, R0, R3.reuse, PT ;  /* 0x000000030000720c */ /* 0x080fe40003f86270 */
[C---:B------:R-:W-:Y:S02]  /*6150*/  ISETP.GE.AND P3, PT, R37.reuse, R240, PT ;  /* 0x000000f02500720c */ /* 0x040fe40003f66270 */
[----:B------:R-:W-:Y:S01]  /*6160*/  FSEL R34, R34, -INF , !P4 ;  /* 0xff80000022227808 */ /* 0x000fe20006000000 */
[----:B------:R-:W-:Y:S01]  /*6170*/  HMMA.16816.F32.BF16 R12, R52, R42, R12 ;  /* 0x0000002a340c723c */ /* 0x000fe2000004180c */
[C---:B------:R-:W-:Y:S02]  /*6180*/  ISETP.GE.AND P0, PT, R37.reuse, R228, PT ;  /* 0x000000e42500720c */ /* 0x040fe40003f06270 */
[C---:B------:R-:W-:Y:S02]  /*6190*/  ISETP.GE.AND P4, PT, R37.reuse, R164, PT ;  /* 0x000000a42500720c */ /* 0x040fe40003f86270 */
[----:B------:R-:W-:-:S02]  /*61a0*/  ISETP.GE.AND P2, PT, R37, R3, PT ;  /* 0x000000032500720c */ /* 0x000fc40003f46270 */
[----:B------:R-:W-:Y:S01]  /*61b0*/  FSEL R45, R188, -INF , !P3 ;  /* 0xff800000bc2d7808 */ /* 0x000fe20005800000 */
[----:B------:R-:W-:Y:S01]  /*61c0*/  HMMA.16816.F32.BF16 R4, R52, R38, R4 ;  /* 0x000000263404723c */ /* 0x000fe20000041804 */
[----:B------:R-:W-:Y:S02]  /*61d0*/  IADD3 R37, R0, 0x10, RZ ;  /* 0x0000001000257810 */ /* 0x000fe40007ffe0ff */
[----:B------:R-:W-:Y:S02]  /*61e0*/  ISETP.GE.AND P3, PT, R44, R3, PT ;  /* 0x000000032c00720c */ /* 0x000fe40003f66270 */
[----:B------:R-:W-:Y:S02]  /*61f0*/  FSEL R249, R28, -INF , !P4 ;  /* 0xff8000001cf97808 */ /* 0x000fe40006000000 */
[----:B------:R-:W-:Y:S01]  /*6200*/  FSEL R55, R29, -INF , !P1 ;  /* 0xff8000001d377808 */ /* 0x000fe20004800000 */
[----:B------:R-:W-:Y:S01]  /*6210*/  HMMA.16816.F32.BF16 R176, R56, R40, R176 ;  /* 0x0000002838b0723c */ /* 0x000fe200000418b0 */
[----:B------:R-:W-:-:S02]  /*6220*/  IADD3 R29, R0, 0x11, RZ ;  /* 0x00000011001d7810 */ /* 0x000fc40007ffe0ff */
[----:B------:R-:W-:Y:S02]  /*6230*/  FSEL R44, R190, -INF , !P0 ;  /* 0xff800000be2c7808 */ /* 0x000fe40004000000 */
[----:B------:R-:W-:Y:S02]  /*6240*/  ISETP.GE.AND P4, PT, R37, R228, PT ;  /* 0x000000e42500720c */ /* 0x000fe40003f86270 */
[----:B------:R-:W-:Y:S01]  /*6250*/  FSEL R52, R30, -INF , !P2 ;  /* 0xff8000001e347808 */ /* 0x000fe20005000000 */
[----:B------:R-:W-:Y:S01]  /*6260*/  HMMA.16816.F32.BF16 R172, R56, R42, R172 ;  /* 0x0000002a38ac723c */ /* 0x000fe200000418ac */
[----:B------:R-:W1:Y:S01]  /*6270*/  LDSM.16.M88.4 R40, [R214+0x2800] ;  /* 0x00280000d628783b */ /* 0x000e620000000200 */
[----:B------:R-:W-:Y:S02]  /*6280*/  FSEL R54, R31, -INF , !P3 ;  /* 0xff8000001f367808 */ /* 0x000fe40005800000 */
[C---:B------:R-:W-:Y:S02]  /*6290*/  ISETP.GE.AND P0, PT, R37.reuse, R240, PT ;  /* 0x000000f02500720c */ /* 0x040fe40003f06270 */
[----:B------:R-:W-:-:S02]  /*62a0*/  ISETP.GE.AND P2, PT, R37, R164, PT ;  /* 0x000000a42500720c */ /* 0x000fc40003f46270 */
[----:B------:R-:W-:Y:S01]  /*62b0*/  ISETP.GE.AND P1, PT, R37, R3, PT ;  /* 0x000000032500720c */ /* 0x000fe20003f26270 */
[-C--:B------:R-:W-:Y:S01]  /*62c0*/  HMMA.16816.F32.BF16 R20, R204, R46.reuse, R20 ;  /* 0x0000002ecc14723c */ /* 0x080fe20000041814 */
[----:B------:R-:W-:Y:S02]  /*62d0*/  IADD3 R28, R0, 0x18, RZ ;  /* 0x00000018001c7810 */ /* 0x000fe40007ffe0ff */
[----:B------:R-:W-:Y:S02]  /*62e0*/  ISETP.GE.AND P3, PT, R29, R240, PT ;  /* 0x000000f01d00720c */ /* 0x000fe40003f66270 */
[----:B------:R-:W-:Y:S02]  /*62f0*/  FSEL R197, R186, -INF , !P4 ;  /* 0xff800000bac57808 */ /* 0x000fe40006000000 */
[----:B------:R-:W-:Y:S01]  /*6300*/  FSEL R186, R24, -INF , !P2 ;  /* 0xff80000018ba7808 */ /* 0x000fe20005000000 */
        /* <DEDUP_REMOVED lines=9> */
[C---:B------:R-:W-:Y:S02]  /*63a0*/  ISETP.GE.AND P5, PT, R29.reuse, R164, PT ;  /* 0x000000a41d00720c */ /* 0x040fe40003fa6270 */
[-C--:B------:R-:W-:Y:S02]  /*63b0*/  ISETP.GE.AND P0, PT, R29, R3.reuse, PT ;  /* 0x000000031d00720c */ /* 0x080fe40003f06270 */
[C---:B------:R-:W-:Y:S02]  /*63c0*/  ISETP.GE.AND P2, PT, R28.reuse, R228, PT ;  /* 0x000000e41c00720c */ /* 0x040fe40003f46270 */
[C---:B------:R-:W-:Y:S02]  /*63d0*/  ISETP.GE.AND P1, PT, R28.reuse, R164, PT ;  /* 0x000000a41c00720c */ /* 0x040fe40003f26270 */
[----:B------:R-:W-:Y:S01]  /*63e0*/  ISETP.GE.AND P3, PT, R28, R3, PT ;  /* 0x000000031c00720c */ /* 0x000fe20003f66270 */
[----:B-1----:R-:W-:Y:S01]  /*63f0*/  HMMA.16816.F32.BF16 R16, R204, R40, R16 ;  /* 0x00000028cc10723c */ /* 0x002fe20000041810 */
[----:B------:R-:W1:Y:S01]  /*6400*/  LDSM.16.M88.4 R28, [R214+0x2c00] ;  /* 0x002c0000d61c783b */ /* 0x000e620000000200 */
[----:B------:R-:W-:Y:S01]  /*6410*/  IADD3 R26, R0, 0x19, RZ ;  /* 0x00000019001a7810 */ /* 0x000fe20007ffe0ff */
[----:B------:R-:W-:-:S04]  /*6420*/  DEPBAR.LE SB0, 0x0 ;  /* 0x000080000000791a */ /* 0x000fc80000000000 */
[----:B------:R-:W-:Y:S01]  /*6430*/  FSEL R243, R27, -INF , !P0 ;  /* 0xff8000001bf37808 */ /* 0x000fe20004000000 */
        /* <DEDUP_REMOVED lines=8> */
[----:B------:R-:W-:Y:S02]  /*64c0*/  ISETP.GE.AND P2, PT, R24, R240, PT ;  /* 0x000000f01800720c */ /* 0x000fe40003f46270 */
[C---:B------:R-:W-:Y:S01]  /*64d0*/  IADD3 R20, R0.reuse, 0x28, RZ ;  /* 0x0000002800147810 */ /* 0x040fe20007ffe0ff */
[----:B------:R-:W-:Y:S01]  /*64e0*/  HMMA.16816.F32.BF16 R172, R200, R42, R172 ;  /* 0x0000002ac8ac723c */ /* 0x000fe200000418ac */
[----:B------:R-:W-:Y:S02]  /*64f0*/  IADD3 R21, R0, 0x21, RZ ;  /* 0x0000002100157810 */ /* 0x000fe40007ffe0ff */
[----:B------:R-:W-:Y:S02]  /*6500*/  FSEL R196, R18, -INF , !P0 ;  /* 0xff80000012c47808 */ /* 0x000fe40004000000 */
[----:B------:R-:W-:-:S02]  /*6510*/  FSEL R210, R180, -INF , !P4 ;  /* 0xff800000b4d27808 */ /* 0x000fc40006000000 */
[----:B------:R-:W-:Y:S02]  /*6520*/  ISETP.GE.AND P0, PT, R20, R164, PT ;  /* 0x000000a41400720c */ /* 0x000fe40003f06270 */
[----:B------:R-:W-:Y:S02]  /*6530*/  FSEL R176, R176, -INF , !P2 ;  /* 0xff800000b0b07808 */ /* 0x000fe40005000000 */
[-C--:B------:R-:W-:Y:S02]  /*6540*/  ISETP.GE.AND P4, PT, R26, R3.reuse, PT ;  /* 0x000000031a00720c */ /* 0x080fe40003f86270 */
[----:B------:R-:W-:Y:S02]  /*6550*/  ISETP.GE.AND P2, PT, R21, R3, PT ;  /* 0x000000031500720c */ /* 0x000fe40003f46270 */
[----:B------:R-:W-:Y:S01]  /*6560*/  IADD3 R18, R0, 0x31, RZ ;  /* 0x0000003100127810 */ /* 0x000fe20007ffe0ff */
[----:B-1----:R-:W-:Y:S01]  /*6570*/  HMMA.16816.F32.BF16 R64, R200, R28, R64 ;  /* 0x0000001cc840723c */ /* 0x002fe20000041840 */
[----:B------:R-:W-:-:S02]  /*6580*/  FSEL R238, R12, -INF , !P0 ;  /* 0xff8000000cee7808 */ /* 0x000fc40004000000 */
[----:B------:R-:W-:Y:S02]  /*6590*/  FSEL R248, R23, -INF , !P4 ;  /* 0xff80000017f87808 */ /* 0x000fe40006000000 */
[----:B------:R-:W-:Y:S02]  /*65a0*/  FSEL R199, R19, -INF , !P2 ;  /* 0xff80000013c77808 */ /* 0x000fe40005000000 */
[----:B------:R-:W-:Y:S01]  /*65b0*/  ISETP.GE.AND P0, PT, R18, R240, PT ;  /* 0x000000f01200720c */ /* 0x000fe20003f06270 */
[----:B------:R-:W-:Y:S01]  /*65c0*/  HMMA.16816.F32.BF16 R8, R204, R28, R8 ;  /* 0x0000001ccc08723c */ /* 0x000fe20000041808 */
[----:B------:R-:W-:Y:S02]  /*65d0*/  FSEL R245, R22, -INF , !P3 ;  /* 0xff80000016f57808 */ /* 0x000fe40005800000 */
[----:B------:R-:W-:Y:S02]  /*65e0*/  ISETP.GE.AND P4, PT, R21, R164, PT ;  /* 0x000000a41500720c */ /* 0x000fe40003f86270 */
[----:B------:R-:W-:-:S02]  /*65f0*/  IADD3 R19, R0, 0x30, RZ ;  /* 0x0000003000137810 */ /* 0x000fc40007ffe0ff */
[----:B------:R-:W-:Y:S01]  /*6600*/  ISETP.GE.AND P3, PT, R24, R164, PT ;  /* 0x000000a41800720c */ /* 0x000fe20003f66270 */
[-C--:B------:R-:W-:Y:S01]  /*6610*/  HMMA.16816.F32.BF16 R4, R204, R30.reuse, R4 ;  /* 0x0000001ecc04723c */ /* 0x080fe20000041804 */
[----:B------:R-:W-:Y:S01]  /*6620*/  FSEL R185, R25, -INF , !P5 ;  /* 0xff80000019b97808 */ /* 0x000fe20006800000 */
[----:B------:R-:W-:Y:S01]  /*6630*/  BAR.SYNC.DEFER_BLOCKING 0x0 ;  /* 0x0000000000007b1d */ /* 0x000fe20000010000 */
[-C--:B------:R-:W-:Y:S02]  /*6640*/  ISETP.GE.AND P5, PT, R26, R228.reuse, PT ;  /* 0x000000e41a00720c */ /* 0x080fe40003fa6270 */
[----:B------:R-:W-:Y:S02]  /*6650*/  FSEL R236, R17, -INF , !P4 ;  /* 0xff80000011ec7808 */ /* 0x000fe40006000000 */
[----:B------:R-:W-:Y:S01]  /*6660*/  ISETP.GE.AND P1, PT, R24, R228, PT ;  /* 0x000000e41800720c */ /* 0x000fe20003f26270 */
[----:B------:R-:W-:Y:S01]  /*6670*/  HMMA.16816.F32.BF16 R200, R200, R30, R60 ;  /* 0x0000001ec8c8723c */ /* 0x000fe2000004183c */
[----:B------:R-:W-:-:S02]  /*6680*/  FSEL R65, R65, -INF , !P0 ;  /* 0xff80000041417808 */ /* 0x000fc40004000000 */
[----:B------:R-:W-:Y:S02]  /*6690*/  ISETP.GE.AND P0, PT, R19, R164, PT ;  /* 0x000000a41300720c */ /* 0x000fe40003f06270 */
[----:B------:R-:W-:Y:S02]  /*66a0*/  FSEL R209, R16, -INF , !P3 ;  /* 0xff80000010d17808 */ /* 0x000fe40005800000 */
[C---:B------:R-:W-:Y:S02]  /*66b0*/  IADD3 R17, R0.reuse, 0x38, RZ ;  /* 0x0000003800117810 */ /* 0x040fe40007ffe0ff */
[----:B------:R-:W-:Y:S02]  /*66c0*/  IADD3 R16, R0, 0x29, RZ ;  /* 0x0000002900107810 */ /* 0x000fe40007ffe0ff */
[----:B------:R-:W-:Y:S02]  /*66d0*/  FSEL R208, R187, -INF , !P6 ;  /* 0xff800000bbd07808 */ /* 0x000fe40007000000 */
[----:B------:R-:W-:-:S02]  /*66e0*/  FSEL R242, R183, -INF , !P5 ;  /* 0xff800000b7f27808 */ /* 0x000fc40006800000 */
[----:B------:R-:W-:Y:S02]  /*66f0*/  ISETP.GE.AND P6, PT, R26, R240, PT ;  /* 0x000000f01a00720c */ /* 0x000fe40003fc6270 */
[----:B------:R-:W-:Y:S02]  /*6700*/  FSEL R183, R8, -INF , !P0 ;  /* 0xff80000008b77808 */ /* 0x000fe40004000000 */
[----:B------:R-:W-:Y:S02]  /*6710*/  FSEL R178, R178, -INF , !P1 ;  /* 0xff800000b2b27808 */ /* 0x000fe40004800000 */
[----:B------:R-:W-:Y:S02]  /*6720*/  ISETP.GE.AND P0, PT, R17, R164, PT ;  /* 0x000000a41100720c */ /* 0x000fe40003f06270 */
[----:B------:R-:W-:Y:S02]  /*6730*/  ISETP.GE.AND P1, PT, R20, R240, PT ;  /* 0x000000f01400720c */ /* 0x000fe40003f26270 */
[----:B------:R-:W-:-:S02]  /*6740*/  ISETP.GE.AND P2, PT, R16, R228, PT ;  /* 0x000000e41000720c */ /* 0x000fc40003f46270 */
[----:B------:R-:W-:Y:S02]  /*6750*/  FSEL R241, R181, -INF , !P6 ;  /* 0xff800000b5f17808 */ /* 0x000fe40007000000 */
[----:B------:R-:W-:Y:S02]  /*6760*/  FSEL R181, R4, -INF , !P0 ;  /* 0xff80000004b57808 */ /* 0x000fe40004000000 */
[----:B------:R-:W-:Y:S02]  /*6770*/  FSEL R172, R172, -INF , !P1 ;  /* 0xff800000acac7808 */ /* 0x000fe40004800000 */
[----:B------:R-:W-:Y:S02]  /*6780*/  FSEL R188, R175, -INF , !P2 ;  /* 0xff800000afbc7808 */ /* 0x000fe40005000000 */
[----:B------:R-:W-:Y:S02]  /*6790*/  ISETP.GE.AND P0, PT, R18, R3, PT ;  /* 0x000000031200720c */ /* 0x000fe40003f06270 */
[----:B------:R-:W-:-:S02]  /*67a0*/  ISETP.GE.AND P5, PT, R21, R228, PT ;  /* 0x000000e41500720c */ /* 0x000fc40003fa6270 */
[----:B------:R-:W-:Y:S02]  /*67b0*/  ISETP.GE.AND P1, PT, R16, R3, PT ;  /* 0x000000031000720c */ /* 0x000fe40003f26270 */
[----:B------:R-:W-:Y:S02]  /*67c0*/  ISETP.GE.AND P2, PT, R18, R228, PT ;  /* 0x000000e41200720c */ /* 0x000fe40003f46270 */
[----:B------:R-:W-:Y:S02]  /*67d0*/  FSEL R175, R11, -INF , !P0 ;  /* 0xff8000000baf7808 */ /* 0x000fe40004000000 */
[----:B------:R-:W-:Y:S02]  /*67e0*/  FSEL R179, R179, -INF , !P5 ;  /* 0xff800000b3b37808 */ /* 0x000fe40006800000 */
[----:B------:R-:W-:Y:S02]  /*67f0*/  FSEL R204, R15, -INF , !P1 ;  /* 0xff8000000fcc7808 */ /* 0x000fe40004800000 */
[----:B------:R-:W-:-:S02]  /*6800*/  FSEL R59, R67, -INF , !P2 ;  /* 0xff800000433b7808 */ /* 0x000fc40005000000 */
[----:B------:R-:W-:Y:S02]  /*6810*/  PLOP3.LUT P0, PT, PT, PT, UP0, 0x80, 0x0 ;  /* 0x000000000000781c */ /* 0x000fe40003f0f008 */
[----:B------:R-:W-:Y:S02]  /*6820*/  ISETP.GE.AND P6, PT, R21, R240, PT ;  /* 0x000000f01500720c */ /* 0x000fe40003fc6270 */
[----:B------:R-:W-:Y:S02]  /*6830*/  ISETP.GE.AND P3, PT, R20, R228, PT ;  /* 0x000000e41400720c */ /* 0x000fe40003f66270 */
[C---:B------:R-:W-:Y:S02]  /*6840*/  ISETP.GE.AND P4, PT, R16.reuse, R240, PT ;  /* 0x000000f01000720c */ /* 0x040fe40003f86270 */
[----:B------:R-:W-:Y:S02]  /*6850*/  ISETP.GE.AND P5, PT, R16, R164, PT ;  /* 0x000000a41000720c */ /* 0x000fe40003fa6270 */
[----:B------:R-:W-:-:S02]  /*6860*/  ISETP.GE.AND P1, PT, R19, R228, PT ;  /* 0x000000e41300720c */ /* 0x000fc40003f26270 */
[----:B------:R-:W-:Y:S02]  /*6870*/  ISETP.GE.AND P2, PT, R18, R164, PT ;  /* 0x000000a41200720c */ /* 0x000fe40003f46270 */
[----:B------:R-:W-:Y:S02]  /*6880*/  IADD3 R16, R0, 0x39, RZ ;  /* 0x0000003900107810 */ /* 0x000fe40007ffe0ff */
[----:B------:R-:W-:Y:S02]  /*6890*/  FSEL R177, R177, -INF , !P6 ;  /* 0xff800000b1b17808 */ /* 0x000fe40007000000 */
[----:B------:R-:W-:Y:S02]  /*68a0*/  FSEL R174, R174, -INF , !P3 ;  /* 0xff800000aeae7808 */ /* 0x000fe40005800000 */
[----:B------:R-:W-:Y:S02]  /*68b0*/  FSEL R56, R66, -INF , !P1 ;  /* 0xff80000042387808 */ /* 0x000fe40004800000 */
[----:B------:R-:W-:-:S02]  /*68c0*/  FSEL R182, R9, -INF , !P2 ;  /* 0xff80000009b67808 */ /* 0x000fc40005000000 */
[-C--:B------:R-:W-:Y:S02]  /*68d0*/  ISETP.GE.AND P6, PT, R20, R3.reuse, PT ;  /* 0x000000031400720c */ /* 0x080fe40003fc6270 */
[C---:B------:R-:W-:Y:S02]  /*68e0*/  ISETP.GE.AND P3, PT, R19.reuse, R240, PT ;  /* 0x000000f01300720c */ /* 0x040fe40003f66270 */
[----:B------:R-:W-:Y:S02]  /*68f0*/  ISETP.GE.AND P1, PT, R19, R3, PT ;  /* 0x000000031300720c */ /* 0x000fe40003f26270 */
[----:B------:R-:W-:Y:S02]  /*6900*/  ISETP.GE.AND P2, PT, R16, R164, PT ;  /* 0x000000a41000720c */ /* 0x000fe40003f46270 */
        /* <DEDUP_REMOVED lines=8> */
[CC--:B------:R-:W-:Y:S02]  /*6990*/  ISETP.GE.AND P4, PT, R17.reuse, R228.reuse, PT ;  /* 0x000000e41100720c */ /* 0x0c0fe40003f86270 */
[C---:B------:R-:W-:Y:S02]  /*69a0*/  ISETP.GE.AND P3, PT, R16.reuse, R228, PT ;  /* 0x000000e41000720c */ /* 0x040fe40003f66270 */
[-C--:B------:R-:W-:Y:S02]  /*69b0*/  ISETP.GE.AND P2, PT, R17, R3.reuse, PT ;  /* 0x000000031100720c */ /* 0x080fe40003f46270 */
[----:B------:R-:W-:Y:S02]  /*69c0*/  ISETP.GE.AND P1, PT, R16, R3, PT ;  /* 0x000000031000720c */ /* 0x000fe40003f26270 */
[----:B------:R-:W-:Y:S02]  /*69d0*/  FSEL R66, R6, -INF , !P2 ;  /* 0xff80000006427808 */ /* 0x000fe40005000000 */
[----:B------:R-:W-:-:S02]  /*69e0*/  FSEL R67, R7, -INF , !P1 ;  /* 0xff80000007437808 */ /* 0x000fc40004800000 */
[----:B------:R-:W-:Y:S02]  /*69f0*/  FSEL R63, R200, -INF , !P6 ;  /* 0xff800000c83f7808 */ /* 0x000fe40007000000 */
[----:B------:R-:W-:Y:S02]  /*6a00*/  FSEL R62, R201, -INF , !P5 ;  /* 0xff800000c93e7808 */ /* 0x000fe40006800000 */
[----:B------:R-:W-:Y:S02]  /*6a10*/  FSEL R58, R202, -INF , !P4 ;  /* 0xff800000ca3a7808 */ /* 0x000fe40006000000 */
[----:B------:R-:W-:Y:S01]  /*6a20*/  FSEL R57, R203, -INF , !P3 ;  /* 0xff800000cb397808 */ /* 0x000fe20005800000 */
[----:B------:R-:W-:Y:S05]  /*6a30*/  @!P0 BRA `(.L_x_312) ;  /* 0x000001a000008947 */ /* 0x000fea0003800000 */
[----:B------:R-:W-:Y:S02]  /*6a40*/  UIADD3 UR29, UR26, -0x3, URZ ;  /* 0xfffffffd1a1d7890 */ /* 0x000fe4000fffe03f */
[----:B------:R-:W-:Y:S02]  /*6a50*/  ULDC.64 UR4, c[0x0][0x198] ;  /* 0x0000660000047ab9 */ /* 0x000fe40000000a00 */
[----:B------:R-:W-:-:S02]  /*6a60*/  USHF.R.S32.HI UR28, URZ, 0x1f, UR29 ;  /* 0x0000001f3f1c7899 */ /* 0x000fc4000801141d */
[----:B------:R-:W-:Y:S02]  /*6a70*/  UIMAD.WIDE.U32 UR30, UR29, UR4, URZ ;  /* 0x000000041d1e72a5 */ /* 0x000fe4000f8e003f */
[----:B------:R-:W-:-:S04]  /*6a80*/  UIMAD UR28, UR28, UR4, URZ ;  /* 0x000000041c1c72a4 */ /* 0x000fc8000f8e023f */
[----:B------:R-:W-:Y:S01]  /*6a90*/  UIMAD UR5, UR29, UR5, UR28 ;  /* 0x000000051d0572a4 */ /* 0x000fe2000f8e021c */
[----:B------:R-:W-:Y:S02]  /*6aa0*/  IMAD.U32 R5, RZ, RZ, UR30 ;  /* 0x0000001eff057e24 */ /* 0x000fe4000f8e00ff */
[----:B------:R-:W-:Y:S01]  /*6ab0*/  IMAD.U32 R4, RZ, RZ, UR30 ;  /* 0x0000001eff047e24 */ /* 0x000fe2000f8e00ff */
[----:B------:R-:W-:Y:S02]  /*6ac0*/  UIADD3 UR5, UR31, UR5, URZ ;  /* 0x000000051f057290 */ /* 0x000fe4000fffe03f */
[----:B------:R-:W-:-:S04]  /*6ad0*/  LEA R5, P0, R5, R220, 0x6 ;  /* 0x000000dc05057211 */ /* 0x000fc800078030ff */
[----:B------:R-:W-:Y:S01]  /*6ae0*/  IMAD.U32 R3, RZ, RZ, UR5 ;  /* 0x00000005ff037e24 */ /* 0x000fe2000f8e00ff */
        /* <DEDUP_REMOVED lines=15> */
.L_x_312:
[----:B------:R-:W-:Y:S01]  /*6be0*/  FMNMX.FTZ R3, R168, R36, !PT ;  /* 0x00000024a8037209 */ /* 0x000fe20007810000 */
[----:B------:R-:W-:Y:S01]  /*6bf0*/  IMAD.MOV.U32 R18, RZ, RZ, R249 ;  /* 0x000000ffff127224 */ /* 0x000fe200078e00f9 */
[----:B------:R-:W-:Y:S01]  /*6c00*/  FMNMX.FTZ R11, R167, R48, !PT ;  /* 0x00000030a70b7209 */ /* 0x000fe20007810000 */
[----:B------:R-:W-:Y:S01]  /*6c10*/  IMAD.MOV.U32 R205, RZ, RZ, R244 ;  /* 0x000000ffffcd7224 */ /* 0x000fe200078e00f4 */
[----:B------:R-:W-:Y:S01]  /*6c20*/  FMNMX.FTZ R3, R33, R3, !PT ;  /* 0x0000000321037209 */ /* 0x000fe20007810000 */
[----:B------:R-:W-:Y:S01]  /*6c30*/  IMAD.MOV.U32 R240, RZ, RZ, R245 ;  /* 0x000000fffff07224 */ /* 0x000fe200078e00f5 */
[----:B------:R-:W-:Y:S01]  /*6c40*/  FMNMX.FTZ R11, R32, R11, !PT ;  /* 0x0000000b200b7209 */ /* 0x000fe20007810000 */
[----:B------:R-:W-:Y:S01]  /*6c50*/  IMAD.MOV.U32 R228, RZ, RZ, R248 ;  /* 0x000000ffffe47224 */ /* 0x000fe200078e00f8 */
[----:B------:R-:W-:Y:S01]  /*6c60*/  FMNMX.FTZ R3, R45, R3, !PT ;  /* 0x000000032d037209 */ /* 0x000fe20007810000 */
[----:B------:R-:W-:Y:S01]  /*6c70*/  IMAD.WIDE.U32 R194, R233, -0x326172a9, RZ ;  /* 0xcd9e8d57e9c27825 */ /* 0x000fe200078e00ff */
[----:B-1----:R-:W-:Y:S01]  /*6c80*/  FMNMX.FTZ R5, R166, R2, !PT ;  /* 0x00000002a6057209 */ /* 0x002fe20007810000 */
[----:B------:R-:W-:Y:S01]  /*6c90*/  USHF.L.U32 UR4, UR27, 0x1, URZ ;  /* 0x000000011b047899 */ /* 0x000fe2000800063f */
[----:B------:R-:W-:Y:S01]  /*6ca0*/  FMNMX.FTZ R3, R47, R3, !PT ;  /* 0x000000032f037209 */ /* 0x000fe20007810000 */
[----:B------:R-:W-:Y:S01]  /*6cb0*/  IMAD.U32 R12, RZ, RZ, UR25 ;  /* 0x00000019ff0c7e24 */ /* 0x000fe2000f8e00ff */
[----:B------:R-:W-:Y:S01]  /*6cc0*/  FMNMX.FTZ R11, R44, R11, !PT ;  /* 0x0000000b2c0b7209 */ /* 0x000fe20007810000 */
[----:B------:R-:W-:Y:S01]  /*6cd0*/  IMAD.WIDE.U32 R14, R169, -0x2daee0ad, RZ ;  /* 0xd2511f53a90e7825 */ /* 0x000fe200078e00ff */
[----:B------:R-:W-:Y:S01]  /*6ce0*/  FMNMX.FTZ R3, R189, R3, !PT ;  /* 0x00000003bd037209 */ /* 0x000fe20007810000 */
[----:B------:R-:W-:Y:S01]  /*6cf0*/  STL.64 [R1+0x8], R216 ;  /* 0x000008d801007387 */ /* 0x000fe20000100a00 */
[----:B------:R-:W-:Y:S01]  /*6d00*/  FMNMX.FTZ R5, R49, R5, !PT ;  /* 0x0000000531057209 */ /* 0x000fe20007810000 */
[----:B------:R-:W-:Y:S01]  /*6d10*/  IMAD.WIDE.U32 R250, R171, -0x326172a9, RZ ;  /* 0xcd9e8d57abfa7825 */ /* 0x000fe200078e00ff */
[----:B------:R-:W-:Y:S01]  /*6d20*/  FMNMX.FTZ R3, R198, R3, !PT ;  /* 0x00000003c6037209 */ /* 0x000fe20007810000 */
[----:B------:R-:W-:Y:S01]  /*6d30*/  STL.64 [R1], R214 ;  /* 0x000000d601007387 */ /* 0x000fe20000100a00 */
[----:B------:R-:W-:Y:S01]  /*6d40*/  FMNMX.FTZ R11, R46, R11, !PT ;  /* 0x0000000b2e0b7209 */ /* 0x000fe20007810000 */
[----:B------:R-:W1:Y:S01]  /*6d50*/  LDC.U8 R60, c[0x0][0x2d8] ;  /* 0x0000b600ff3c7b82 */ /* 0x000e620000000000 */
        /* <DEDUP_REMOVED lines=42> */
[----:B------:R-:W-:Y:S01]  /*7000*/  LOP3.LUT R192, R195, R170, RZ, 0x3c, !PT ;  /* 0x000000aac3c07212 */ /* 0x000fe200078e3cff */
[----:B------:R-:W-:Y:S01]  /*7010*/  IMAD.MOV.U32 R195, RZ, RZ, R41 ;  /* 0x000000ffffc37224 */ /* 0x000fe200078e0029 */
[----:B------:R-:W-:Y:S02]  /*7020*/  FMNMX.FTZ R11, R58, R11, !PT ;  /* 0x0000000b3a0b7209 */ /* 0x000fe40007810000 */
[----:B------:R-:W-:Y:S01]  /*7030*/  FMNMX.FTZ R5, R182, R5, !PT ;  /* 0x00000005b6057209 */ /* 0x000fe20007810000 */
[----:B------:R-:W-:Y:S01]  /*7040*/  IMAD.WIDE.U32 R192, R192, -0x2daee0ad, RZ ;  /* 0xd2511f53c0c07825 */ /* 0x000fe200078e00ff */
[----:B------:R-:W-:Y:S02]  /*7050*/  FMNMX.FTZ R8, R196, R8, !PT ;  /* 0x00000008c4087209 */ /* 0x000fe40007810000 */
[----:B------:R-:W-:Y:S02]  /*7060*/  FMNMX.FTZ R11, R57, R11, !PT ;  /* 0x0000000b390b7209 */ /* 0x000fe40007810000 */
[----:B------:R-:W-:-:S02]  /*7070*/  FMNMX.FTZ R5, R181, R5, !PT ;  /* 0x00000005b5057209 */ /* 0x000fc40007810000 */
[----:B------:R-:W-:Y:S01]  /*7080*/  FMNMX.FTZ R8, R199, R8, !PT ;  /* 0x00000008c7087209 */ /* 0x000fe20007810000 */
[----:B------:R-:W3:Y:S01]  /*7090*/  SHFL.BFLY PT, R9, R11, 0x2, 0x1f ;  /* 0x0c401f000b097f89 */ /* 0x000ee200000e0000 */
[----:B--2---:R-:W-:Y:S02]  /*70a0*/  FMNMX.FTZ R6, R3, R6, !PT ;  /* 0x0000000603067209 */ /* 0x004fe40007810000 */
[----:B------:R-:W-:Y:S02]  /*70b0*/  LOP3.LUT R12, R15, UR4, R12, 0x96, !PT ;  /* 0x000000040f0c7c12 */ /* 0x000fe4000f8e960c */
[----:B------:R-:W-:Y:S01]  /*70c0*/  LOP3.LUT R190, R193, UR14, R14, 0x96, !PT ;  /* 0x0000000ec1be7c12 */ /* 0x000fe2000f8e960e */
[----:B------:R-:W2:Y:S01]  /*70d0*/  SHFL.BFLY PT, R37, R6, 0x1, 0x1f ;  /* 0x0c201f0006257f89 */ /* 0x000ea200000e0000 */
[----:B------:R-:W-:Y:S01]  /*70e0*/  FMNMX.FTZ R5, R180, R5, !PT ;  /* 0x00000005b4057209 */ /* 0x000fe20007810000 */
[----:B------:R-:W-:Y:S01]  /*70f0*/  IMAD.WIDE.U32 R12, R12, -0x326172a9, RZ ;  /* 0xcd9e8d570c0c7825 */ /* 0x000fe200078e00ff */
[----:B------:R-:W-:-:S02]  /*7100*/  FMNMX.FTZ R8, R211, R8, !PT ;  /* 0x00000008d3087209 */ /* 0x000fc40007810000 */
[----:B------:R-:W-:Y:S01]  /*7110*/  LOP3.LUT R248, R251, R170, RZ, 0x3c, !PT ;  /* 0x000000aafbf87212 */ /* 0x000fe200078e3cff */
[----:B------:R-:W-:Y:S01]  /*7120*/  IMAD.WIDE.U32 R190, R190, -0x326172a9, RZ ;  /* 0xcd9e8d57bebe7825 */ /* 0x000fe200078e00ff */
[----:B------:R-:W4:Y:S01]  /*7130*/  SHFL.BFLY PT, R3, R5, 0x2, 0x1f ;  /* 0x0c401f0005037f89 */ /* 0x000f2200000e0000 */
[----:B------:R-:W-:Y:S02]  /*7140*/  FMNMX.FTZ R8, R204, R8, !PT ;  /* 0x00000008cc087209 */ /* 0x000fe40007810000 */
[----:B------:R-:W-:Y:S01]  /*7150*/  IMAD.WIDE.U32 R248, R248, -0x2daee0ad, RZ ;  /* 0xd2511f53f8f87825 */ /* 0x000fe200078e00ff */
[----:B------:R-:W-:Y:S02]  /*7160*/  LOP3.LUT R4, R13, UR15, R194, 0x96, !PT ;  /* 0x0000000f0d047c12 */ /* 0x000fe4000f8e96c2 */
[----:B------:R-:W-:Y:S02]  /*7170*/  FMNMX.FTZ R8, R173, R8, !PT ;  /* 0x00000008ad087209 */ /* 0x000fe40007810000 */
[----:B------:R-:W-:-:S02]  /*7180*/  LOP3.LUT R206, R191, UR13, R12, 0x96, !PT ;  /* 0x0000000dbfce7c12 */ /* 0x000fc4000f8e960c */
[----:B------:R-:W-:Y:S02]  /*7190*/  FMNMX.FTZ R8, R175, R8, !PT ;  /* 0x00000008af087209 */ /* 0x000fe40007810000 */
[----:B------:R-:W-:Y:S01]  /*71a0*/  LOP3.LUT R244, R249, UR14, R14, 0x96, !PT ;  /* 0x0000000ef9f47c12 */ /* 0x000fe2000f8e960e */
[----:B------:R-:W-:Y:S01]  /*71b0*/  IMAD.WIDE.U32 R14, R4, -0x2daee0ad, RZ ;  /* 0xd2511f53040e7825 */ /* 0x000fe200078e00ff */
[----:B------:R-:W-:Y:S02]  /*71c0*/  FMNMX.FTZ R8, R66, R8, !PT ;  /* 0x0000000842087209 */ /* 0x000fe40007810000 */
[----:B------:R-:W-:Y:S01]  /*71d0*/  LOP3.LUT R7, R13, UR15, R250, 0x96, !PT ;  /* 0x0000000f0d077c12 */ /* 0x000fe2000f8e96fa */
[----:B------:R-:W-:Y:S01]  /*71e0*/  IMAD.WIDE.U32 R206, R206, -0x2daee0ad, RZ ;  /* 0xd2511f53cece7825 */ /* 0x000fe200078e00ff */
[----:B------:R-:W-:Y:S02]  /*71f0*/  FMNMX.FTZ R8, R67, R8, !PT ;  /* 0x0000000843087209 */ /* 0x000fe40007810000 */
[----:B---3--:R-:W-:Y:S01]  /*7200*/  FMNMX.FTZ R9, R11, R9, !PT ;  /* 0x000000090b097209 */ /* 0x008fe20007810000 */
[----:B------:R-:W-:Y:S01]  /*7210*/  IMAD.WIDE.U32 R200, R7, -0x2daee0ad, RZ ;  /* 0xd2511f5307c87825 */ /* 0x000fe200078e00ff */
[----:B------:R-:W-:-:S02]  /*7220*/  LOP3.LUT R4, R207, UR10, R14, 0x96, !PT ;  /* 0x0000000acf047c12 */ /* 0x000fc4000f8e960e */
[----:B--2---:R-:W-:Y:S01]  /*7230*/  FMNMX.FTZ R37, R6, R37, !PT ;  /* 0x0000002506257209 */ /* 0x004fe20007810000 */
[----:B------:R-:W-:Y:S01]  /*7240*/  IMAD.WIDE.U32 R244, R244, -0x326172a9, RZ ;  /* 0xcd9e8d57f4f47825 */ /* 0x000fe200078e00ff */
[----:B------:R-:W-:Y:S01]  /*7250*/  LOP3.LUT R202, R201, UR12, R248, 0x96, !PT ;  /* 0x0000000cc9ca7c12 */ /* 0x000fe2000f8e96f8 */
[----:B------:R-:W-:Y:S01]  /*7260*/  SHFL.BFLY PT, R6, R9, 0x1, 0x1f ;  /* 0x0c201f0009067f89 */ /* 0x000fe200000e0000 */
[----:B----4-:R-:W-:Y:S01]  /*7270*/  FMNMX.FTZ R3, R5, R3, !PT ;  /* 0x0000000305037209 */ /* 0x010fe20007810000 */
[----:B------:R-:W-:Y:S01]  /*7280*/  IMAD.WIDE.U32 R216, R4, -0x326172a9, RZ ;  /* 0xcd9e8d5704d87825 */ /* 0x000fe200078e00ff */
[----:B------:R-:W-:Y:S01]  /*7290*/  LOP3.LUT R16, R15, UR12, R192, 0x96, !PT ;  /* 0x0000000c0f107c12 */ /* 0x000fe2000f8e96c0 */
[----:B------:R-:W2:Y:S01]  /*72a0*/  SHFL.BFLY PT, R4, R8, 0x2, 0x1f ;  /* 0x0c401f0008047f89 */ /* 0x000ea200000e0000 */
[----:B------:R-:W-:Y:S01]  /*72b0*/  LOP3.LUT R10, R245, UR13, R12, 0x96, !PT ;  /* 0x0000000df50a7c12 */ /* 0x000fe2000f8e960c */
[----:B------:R-:W-:Y:S01]  /*72c0*/  IMAD.WIDE.U32 R202, R202, -0x326172a9, RZ ;  /* 0xcd9e8d57caca7825 */ /* 0x000fe200078e00ff */
[----:B------:R-:W-:Y:S01]  /*72d0*/  FSETP.NEU.FTZ.AND P3, PT, R37, -INF , PT ;  /* 0xff8000002500780b */ /* 0x000fe20003f7d000 */
[----:B------:R-:W3:Y:S01]  /*72e0*/  SHFL.BFLY PT, R7, R3, 0x1, 0x1f ;  /* 0x0c201f0003077f89 */ /* 0x000ee200000e0000 */
[----:B-1----:R-:W-:Y:S01]  /*72f0*/  PRMT R60, R60, 0x7054, R60 ;  /* 0x000070543c3c7816 */ /* 0x002fe2000000003c */
[----:B------:R-:W-:Y:S01]  /*7300*/  IMAD.WIDE.U32 R16, R16, -0x326172a9, RZ ;  /* 0xcd9e8d5710107825 */ /* 0x000fe200078e00ff */
[----:B------:R-:W-:-:S03]  /*7310*/  LOP3.LUT R5, R203, UR11, R244, 0x96, !PT ;  /* 0x0000000bcb057c12 */ /* 0x000fc6000f8e96f4 */
[----:B------:R-:W-:Y:S01]  /*7320*/  IMAD.WIDE.U32 R10, R10, -0x2daee0ad, RZ ;  /* 0xd2511f530a0a7825 */ /* 0x000fe200078e00ff */
[----:B------:R-:W-:-:S03]  /*7330*/  LOP3.LUT R12, R17, UR11, R190, 0x96, !PT ;  /* 0x0000000b110c7c12 */ /* 0x000fc6000f8e96be */
[----:B------:R-:W-:Y:S01]  /*7340*/  FMUL.FTZ R64, R37, c[0x0][0x23c] ;  /* 0x00008f0025407a20 */ /* 0x000fe20000410000 */
[----:B------:R-:W-:Y:S01]  /*7350*/  LOP3.LUT R200, R11, UR10, R200, 0x96, !PT ;  /* 0x0000000a0bc87c12 */ /* 0x000fe2000f8e96c8 */
[----:B------:R-:W-:Y:S01]  /*7360*/  IMAD.WIDE.U32 R14, R5, -0x2daee0ad, RZ ;  /* 0xd2511f53050e7825 */ /* 0x000fe200078e00ff */
[----:B------:R-:W-:Y:S02]  /*7370*/  LOP3.LUT R5, R217, UR9, R16, 0x96, !PT ;  /* 0x00000009d9057c12 */ /* 0x000fe4000f8e9610 */
[----:B------:R-:W-:Y:S01]  /*7380*/  FSEL R64, R64, RZ, P3 ;  /* 0x000000ff40407208 */ /* 0x000fe20001800000 */
[----:B------:R-:W-:Y:S01]  /*7390*/  IMAD.WIDE.U32 R12, R12, -0x2daee0ad, RZ ;  /* 0xd2511f530c0c7825 */ /* 0x000fe200078e00ff */
[----:B------:R-:W-:-:S03]  /*73a0*/  LOP3.LUT R10, R15, UR8, R10, 0x96, !PT ;  /* 0x000000080f0a7c12 */ /* 0x000fc6000f8e960a */
[----:B------:R-:W-:Y:S01]  /*73b0*/  IMAD.WIDE.U32 R214, R5, -0x2daee0ad, RZ ;  /* 0xd2511f5305d67825 */ /* 0x000fe200078e00ff */
[----:B--2---:R-:W-:Y:S02]  /*73c0*/  FMNMX.FTZ R4, R8, R4, !PT ;  /* 0x0000000408047209 */ /* 0x004fe40007810000 */
[----:B------:R-:W-:Y:S01]  /*73d0*/  LOP3.LUT R206, R13, UR8, R206, 0x96, !PT ;  /* 0x000000080dce7c12 */ /* 0x000fe2000f8e96ce */
[----:B------:R-:W-:Y:S01]  /*73e0*/  IMAD.WIDE.U32 R200, R200, -0x326172a9, RZ ;  /* 0xcd9e8d57c8c87825 */ /* 0x000fe200078e00ff */
[----:B---3--:R-:W-:-:S03]  /*73f0*/  FMNMX.FTZ R3, R3, R7, !PT ;  /* 0x0000000703037209 */ /* 0x008fc60007810000 */
[----:B------:R-:W-:Y:S01]  /*7400*/  FFMA.FTZ R53, R36, c[0x0][0x23c], -R64 ;  /* 0x00008f0024357a23 */ /* 0x000fe20000010840 */
[----:B------:R-:W-:Y:S01]  /*7410*/  FMNMX.FTZ R36, R9, R6, !PT ;  /* 0x0000000609247209 */ /* 0x000fe20007810000 */
[----:B------:R-:W-:Y:S01]  /*7420*/  FMUL.FTZ R184, R3, c[0x0][0x23c] ;  /* 0x00008f0003b87a20 */ /* 0x000fe20000410000 */
[----:B------:R-:W-:Y:S01]  /*7430*/  LOP3.LUT R6, R215, UR6, R12, 0x96, !PT ;  /* 0x00000006d7067c12 */ /* 0x000fe2000f8e960c */
[----:B------:R-:W-:Y:S01]  /*7440*/  IMAD.WIDE.U32 R206, R206, -0x326172a9, RZ ;  /* 0xcd9e8d57cece7825 */ /* 0x000fe200078e00ff */
[----:B------:R-:W1:Y:S01]  /*7450*/  SHFL.BFLY PT, R12, R4, 0x1, 0x1f ;  /* 0x0c201f00040c7f89 */ /* 0x000e6200000e0000 */
[----:B------:R-:W-:Y:S01]  /*7460*/  LOP3.LUT R202, R201, UR9, R202, 0x96, !PT ;  /* 0x00000009c9ca7c12 */ /* 0x000fe2000f8e96ca */
[----:B------:R-:W-:Y:S01]  /*7470*/  MUFU.EX2 R53, R53 ;  /* 0x0000003500357308 */ /* 0x000fe20000000800 */
[----:B------:R-:W-:Y:S01]  /*7480*/  FSETP.NEU.FTZ.AND P1, PT, R3, -INF , PT ;  /* 0xff8000000300780b */ /* 0x000fe20003f3d000 */
[----:B------:R-:W-:Y:S01]  /*7490*/  IMAD.WIDE.U32 R6, R6, -0x326172a9, RZ ;  /* 0xcd9e8d5706067825 */ /* 0x000fe200078e00ff */
[----:B------:R-:W-:-:S02]  /*74a0*/  FSETP.NEU.FTZ.AND P2, PT, R36, -INF , PT ;  /* 0xff8000002400780b */ /* 0x000fc40003f5d000 */
[----:B------:R-:W-:Y:S01]  /*74b0*/  FSEL R184, R184, RZ, P1 ;  /* 0x000000ffb8b87208 */ /* 0x000fe20000800000 */
[----:B------:R-:W-:Y:S01]  /*74c0*/  IMAD.WIDE.U32 R202, R202, -0x2daee0ad, RZ ;  /* 0xd2511f53caca7825 */ /* 0x000fe200078e00ff */
[----:B------:R-:W-:-:S03]  /*74d0*/  LOP3.LUT R15, R6, 0xffff, RZ, 0xc0, !PT ;  /* 0x0000ffff060f7812 */ /* 0x000fc600078ec0ff */
[----:B------:R-:W-:Y:S01]  /*74e0*/  FFMA.FTZ R51, R45, c[0x0][0x23c], -R64 ;  /* 0x00008f002d337a23 */ /* 0x000fe20000010840 */
[----:B------:R-:W-:Y:S01]  /*74f0*/  LOP3.LUT R5, R203, UR6, R14, 0x96, !PT ;  /* 0x00000006cb057c12 */ /* 0x000fe2000f8e960e */
[----:B------:R-:W-:Y:S01]  /*7500*/  FFMA.FTZ R45, R2, c[0x0][0x23c], -R184 ;  /* 0x00008f00022d7a23 */ /* 0x000fe200000108b8 */
[----:B------:R-:W-:Y:S01]  /*7510*/  SHF.R.U32.HI R14, RZ, 0x10, R6 ;  /* 0x00000010ff0e7819 */ /* 0x000fe20000011606 */
[----:B------:R-:W-:Y:S01]  /*7520*/  FMUL.FTZ R61, R36, c[0x0][0x23c] ;  /* 0x00008f00243d7a20 */ /* 0x000fe20000410000 */
[----:B------:R-:W-:Y:S01]  /*7530*/  SHF.R.U32.HI R15, RZ, 0x8, R15 ;  /* 0x00000008ff0f7819 */ /* 0x000fe2000001160f */
[----:B------:R-:W-:Y:S01]  /*7540*/  IMAD.WIDE.U32 R16, R5, -0x326172a9, RZ ;  /* 0xcd9e8d5705107825 */ /* 0x000fe200078e00ff */
[----:B------:R-:W-:Y:S01]  /*7550*/  LOP3.LUT R5, R7, UR17, R206, 0x96, !PT ;  /* 0x0000001107057c12 */ /* 0x000fe2000f8e96ce */
[----:B------:R-:W-:Y:S01]  /*7560*/  MUFU.EX2 R45, R45 ;  /* 0x0000002d002d7308 */ /* 0x000fe20000000800 */
[----:B------:R-:W-:Y:S01]  /*7570*/  LOP3.LUT R7, R6, 0xff, RZ, 0xc0, !PT ;  /* 0x000000ff06077812 */ /* 0x000fe200078ec0ff */
[----:B------:R-:W-:Y:S01]  /*7580*/  IMAD.WIDE.U32 R10, R10, -0x326172a9, RZ ;  /* 0xcd9e8d570a0a7825 */ /* 0x000fe200078e00ff */
[----:B------:R-:W-:-:S02]  /*7590*/  SHF.R.U32.HI R6, RZ, 0x18, R6 ;  /* 0x00000018ff067819 */ /* 0x000fc40000011606 */
[----:B------:R-:W-:Y:S01]  /*75a0*/  LOP3.LUT R2, R14, 0xff, RZ, 0xc0, !PT ;  /* 0x000000ff0e027812 */ /* 0x000fe200078ec0ff */
[----:B------:R-:W-:Y:S01]  /*75b0*/  FFMA.FTZ R50, R47, c[0x0][0x23c], -R64 ;  /* 0x00008f002f327a23 */ /* 0x000fe20000010840 */
[----:B------:R-:W-:Y:S01]  /*75c0*/  FSEL R61, R61, RZ, P2 ;  /* 0x000000ff3d3d7208 */ /* 0x000fe20001000000 */
[----:B------:R-:W-:Y:S01]  /*75d0*/  FFMA.FTZ R43, R18, c[0x0][0x23c], -R184 ;  /* 0x00008f00122b7a23 */ /* 0x000fe200000108b8 */
[----:B------:R-:W-:Y:S01]  /*75e0*/  PRMT R6, R2, 0x5410, R6 ;  /* 0x0000541002067816 */ /* 0x000fe20000000006 */
[--C-:B------:R-:W-:Y:S01]  /*75f0*/  FFMA.FTZ R42, R55, c[0x0][0x23c], -R184.reuse ;  /* 0x00008f00372a7a23 */ /* 0x100fe200000108b8 */
[----:B-1----:R-:W-:Y:S01]  /*7600*/  FMNMX.FTZ R2, R4, R12, !PT ;  /* 0x0000000c04027209 */ /* 0x002fe20007810000 */
[--C-:B------:R-:W-:Y:S01]  /*7610*/  FFMA.FTZ R47, R44, c[0x0][0x23c], -R61.reuse ;  /* 0x00008f002c2f7a23 */ /* 0x100fe2000001083d */
[----:B------:R-:W-:Y:S01]  /*7620*/  LOP3.LUT R13, R16, 0xffff, RZ, 0xc0, !PT ;  /* 0x0000ffff100d7812 */ /* 0x000fe200078ec0ff */
[----:B------:R-:W-:Y:S01]  /*7630*/  FFMA.FTZ R44, R49, c[0x0][0x23c], -R184 ;  /* 0x00008f00312c7a23 */ /* 0x000fe200000108b8 */
[C---:B------:R-:W-:Y:S01]  /*7640*/  FSETP.NEU.FTZ.AND P0, PT, R2.reuse, -INF , PT ;  /* 0xff8000000200780b */ /* 0x040fe20003f1d000 */
[----:B------:R-:W-:Y:S01]  /*7650*/  FMUL.FTZ R164, R2, c[0x0][0x23c] ;  /* 0x00008f0002a47a20 */ /* 0x000fe20000410000 */
[----:B------:R-:W-:Y:S01]  /*7660*/  SHF.R.U32.HI R9, RZ, 0x10, R16 ;  /* 0x00000010ff097819 */ /* 0x000fe20000011610 */
[--C-:B------:R-:W-:Y:S01]  /*7670*/  FFMA.FTZ R49, R48, c[0x0][0x23c], -R61.reuse ;  /* 0x00008f0030317a23 */ /* 0x100fe2000001083d */
[----:B------:R-:W-:Y:S01]  /*7680*/  LOP3.LUT R8, R17, UR17, R10, 0x96, !PT ;  /* 0x0000001111087c12 */ /* 0x000fe2000f8e960a */
[--C-:B------:R-:W-:Y:S01]  /*7690*/  FFMA.FTZ R48, R32, c[0x0][0x23c], -R61.reuse ;  /* 0x00008f0020307a23 */ /* 0x100fe2000001083d */
[----:B------:R-:W-:Y:S01]  /*76a0*/  FSEL R164, R164, RZ, P0 ;  /* 0x000000ffa4a47208 */ /* 0x000fe20000000000 */
[----:B------:R-:W-:Y:S01]  /*76b0*/  FFMA.FTZ R46, R46, c[0x0][0x23c], -R61 ;  /* 0x00008f002e2e7a23 */ /* 0x000fe2000001083d */
[----:B------:R-:W-:Y:S01]  /*76c0*/  LOP3.LUT R200, R11, UR7, R200, 0x96, !PT ;  /* 0x000000070bc87c12 */ /* 0x000fe2000f8e96c8 */
[----:B------:R-:W-:Y:S01]  /*76d0*/  MUFU.EX2 R49, R49 ;  /* 0x0000003100317308 */ /* 0x000fe20000000800 */
[----:B------:R-:W-:Y:S01]  /*76e0*/  LOP3.LUT R11, R16, 0xff, RZ, 0xc0, !PT ;  /* 0x000000ff100b7812 */ /* 0x000fe200078ec0ff */
[----:B------:R-:W-:Y:S01]  /*76f0*/  FFMA.FTZ R41, R34, c[0x0][0x23c], -R164 ;  /* 0x00008f0022297a23 */ /* 0x000fe200000108a4 */
[----:B------:R-:W-:Y:S01]  /*7700*/  SHF.R.U32.HI R10, RZ, 0x18, R16 ;  /* 0x00000018ff0a7819 */ /* 0x000fe20000011610 */
[--C-:B------:R-:W-:Y:S01]  /*7710*/  FFMA.FTZ R40, R35, c[0x0][0x23c], -R164.reuse ;  /* 0x00008f0023287a23 */ /* 0x100fe200000108a4 */
[----:B------:R-:W-:Y:S01]  /*7720*/  SHF.R.U32.HI R13, RZ, 0x8, R13 ;  /* 0x00000008ff0d7819 */ /* 0x000fe2000001160d */
[----:B------:R-:W-:Y:S01]  /*7730*/  FFMA.FTZ R39, R52, c[0x0][0x23c], -R164 ;  /* 0x00008f0034277a23 */ /* 0x000fe200000108a4 */
[----:B------:R-:W-:Y:S01]  /*7740*/  LOP3.LUT R9, R9, 0xff, RZ, 0xc0, !PT ;  /* 0x000000ff09097812 */ /* 0x000fe200078ec0ff */
[----:B------:R-:W-:Y:S01]  /*7750*/  FFMA.FTZ R52, R33, c[0x0][0x23c], -R64 ;  /* 0x00008f0021347a23 */ /* 0x000fe20000010840 */
[----:B------:R-:W-:Y:S01]  /*7760*/  MUFU.EX2 R41, R41 ;  /* 0x0000002900297308 */ /* 0x000fe20000000800 */
[----:B------:R-:W-:Y:S01]  /*7770*/  SHF.R.U32.HI R12, RZ, 0x10, R8 ;  /* 0x00000010ff0c7819 */ /* 0x000fe20000011608 */
[----:B------:R-:W-:Y:S01]  /*7780*/  FFMA.FTZ R38, R54, c[0x0][0x23c], -R164 ;  /* 0x00008f0036267a23 */ /* 0x000fe200000108a4 */
[----:B------:R-:W-:Y:S01]  /*7790*/  PRMT R11, R11, 0x5410, R13 ;  /* 0x000054100b0b7816 */ /* 0x000fe2000000000d */
[----:B------:R-:W-:Y:S01]  /*77a0*/  IMAD.MOV.U32 R201, RZ, RZ, R195 ;  /* 0x000000ffffc97224 */ /* 0x000fe200078e00c3 */
[----:B------:R-:W-:Y:S01]  /*77b0*/  PRMT R9, R9, 0x5410, R10 ;  /* 0x0000541009097816 */ /* 0x000fe2000000000a */
[----:B------:R-:W-:Y:S01]  /*77c0*/  IMAD.MOV.U32 R193, RZ, RZ, R186 ;  /* 0x000000ffffc17224 */ /* 0x000fe200078e00ba */
[C---:B------:R-:W-:Y:S01]  /*77d0*/  LOP3.LUT R13, R8.reuse, 0xffff, RZ, 0xc0, !PT ;  /* 0x0000ffff080d7812 */ /* 0x040fe200078ec0ff */
[----:B------:R-:W1:Y:S01]  /*77e0*/  MUFU.EX2 R40, R40 ;  /* 0x0000002800287308 */ /* 0x000e620000000800 */
[----:B------:R-:W-:Y:S01]  /*77f0*/  LOP3.LUT R10, R8, 0xff, RZ, 0xc0, !PT ;  /* 0x000000ff080a7812 */ /* 0x000fe200078ec0ff */
[--C-:B------:R-:W-:Y:S01]  /*7800*/  HSET2.LE.AND R11, R11, R60.reuse, PT ;  /* 0x0000003c0b0b7233 */ /* 0x100fe20003803000 */
[----:B------:R-:W-:Y:S01]  /*7810*/  PRMT R7, R7, 0x5410, R15 ;  /* 0x0000541007077816 */ /* 0x000fe2000000000f */
[----:B------:R-:W-:Y:S01]  /*7820*/  HSET2.LE.AND R9, R9, R60, PT ;  /* 0x0000003c09097233 */ /* 0x000fe20003803000 */
[----:B------:R-:W-:Y:S01]  /*7830*/  SHF.R.U32.HI R8, RZ, 0x18, R8 ;  /* 0x00000018ff087819 */ /* 0x000fe20000011608 */
[----:B------:R-:W-:Y:S01]  /*7840*/  LDSM.16.MT88.4 R16, [R213+0xa000] ;  /* 0x00a00000d510783b */ /* 0x000fe20000004200 */
[----:B------:R-:W-:Y:S01]  /*7850*/  LOP3.LUT R12, R12, 0xff, RZ, 0xc0, !PT ;  /* 0x000000ff0c0c7812 */ /* 0x000fe200078ec0ff */
[----:B------:R-:W2:Y:S01]  /*7860*/  MUFU.EX2 R52, R52 ;  /* 0x0000003400347308 */ /* 0x000ea20000000800 */
[----:B------:R-:W-:Y:S01]  /*7870*/  LOP3.LUT R15, R5, 0xffff, RZ, 0xc0, !PT ;  /* 0x0000ffff050f7812 */ /* 0x000fe200078ec0ff */
[----:B------:R-:W-:Y:S01]  /*7880*/  LDSM.16.MT88.4 R32, [R212+0xb000] ;  /* 0x00b00000d420783b */ /* 0x000fe20000004200 */
[----:B------:R-:W-:-:S02]  /*7890*/  PRMT R8, R12, 0x5410, R8 ;  /* 0x000054100c087816 */ /* 0x000fc40000000008 */
[----:B------:R-:W-:Y:S02]  /*78a0*/  LOP3.LUT R4, R5, 0xff, RZ, 0xc0, !PT ;  /* 0x000000ff05047812 */ /* 0x000fe400078ec0ff */
[----:B------:R-:W-:Y:S01]  /*78b0*/  SHF.R.U32.HI R15, RZ, 0x8, R15 ;  /* 0x00000008ff0f7819 */ /* 0x000fe2000001160f */
[----:B------:R-:W3:Y:S01]  /*78c0*/  MUFU.EX2 R48, R48 ;  /* 0x0000003000307308 */ /* 0x000ee20000000800 */
[----:B------:R-:W-:Y:S01]  /*78d0*/  SHF.R.U32.HI R14, RZ, 0x10, R5 ;  /* 0x00000010ff0e7819 */ /* 0x000fe20000011605 */
[--C-:B------:R-:W-:Y:S01]  /*78e0*/  HSET2.LE.AND R8, R8, R60.reuse, PT ;  /* 0x0000003c08087233 */ /* 0x100fe20003803000 */
[----:B------:R-:W-:Y:S02]  /*78f0*/  PRMT R4, R4, 0x5410, R15 ;  /* 0x0000541004047816 */ /* 0x000fe4000000000f */
[----:B-1----:R-:W-:Y:S02]  /*7900*/  F2FP.BF16.PACK_AB R29, R40, R41 ;  /* 0x00000029281d723e */ /* 0x002fe400000010ff */
[----:B------:R-:W-:Y:S01]  /*7910*/  SHF.R.U32.HI R5, RZ, 0x18, R5 ;  /* 0x00000018ff057819 */ /* 0x000fe20000011605 */
[----:B------:R-:W1:Y:S01]  /*7920*/  MUFU.EX2 R44, R44 ;  /* 0x0000002c002c7308 */ /* 0x000e620000000800 */
[----:B------:R-:W-:Y:S01]  /*7930*/  LOP3.LUT R14, R14, 0xff, RZ, 0xc0, !PT ;  /* 0x000000ff0e0e7812 */ /* 0x000fe200078ec0ff */
[----:B------:R-:W-:Y:S01]  /*7940*/  HSET2.LE.AND R4, R4, R60, PT ;  /* 0x0000003c04047233 */ /* 0x000fe20003803000 */
[----:B------:R-:W-:-:S02]  /*7950*/  SHF.R.U32.HI R13, RZ, 0x8, R13 ;  /* 0x00000008ff0d7819 */ /* 0x000fc4000001160d */
[----:B------:R-:W-:Y:S02]  /*7960*/  LOP3.LUT R29, R8, R29, RZ, 0xc0, !PT ;  /* 0x0000001d081d7212 */ /* 0x000fe400078ec0ff */
[----:B------:R-:W-:Y:S01]  /*7970*/  PRMT R5, R14, 0x5410, R5 ;  /* 0x000054100e057816 */ /* 0x000fe20000000005 */
[----:B------:R-:W-:Y:S01]  /*7980*/  MUFU.EX2 R43, R43 ;  /* 0x0000002b002b7308 */ /* 0x000fe20000000800 */
[----:B------:R-:W-:Y:S02]  /*7990*/  PRMT R10, R10, 0x5410, R13 ;  /* 0x000054100a0a7816 */ /* 0x000fe4000000000d */
[----:B------:R-:W-:Y:S01]  /*79a0*/  FSEL R12, R3, RZ, P1 ;  /* 0x000000ff030c7208 */ /* 0x000fe20000800000 */
[--C-:B------:R-:W-:Y:S01]  /*79b0*/  HSET2.LE.AND R5, R5, R60.reuse, PT ;  /* 0x0000003c05057233 */ /* 0x100fe20003803000 */
[----:B--2---:R-:W-:Y:S01]  /*79c0*/  F2FP.BF16.PACK_AB R8, R52, R53 ;  /* 0x000000353408723e */ /* 0x004fe200000010ff */
[--C-:B------:R-:W-:Y:S01]  /*79d0*/  HSET2.LE.AND R10, R10, R60.reuse, PT ;  /* 0x0000003c0a0a7233 */ /* 0x100fe20003803000 */
[----:B------:R-:W-:Y:S01]  /*79e0*/  FSEL R13, R36, RZ, P2 ;  /* 0x000000ff240d7208 */ /* 0x000fe20001000000 */
[----:B------:R-:W2:Y:S01]  /*79f0*/  MUFU.EX2 R42, R42 ;  /* 0x0000002a002a7308 */ /* 0x000ea20000000800 */
[----:B------:R-:W-:Y:S01]  /*7a00*/  FSEL R14, R37, RZ, P3 ;  /* 0x000000ff250e7208 */ /* 0x000fe20001800000 */
[----:B------:R-:W-:Y:S01]  /*7a10*/  FADD.FTZ R12, R166, -R12 ;  /* 0x8000000ca60c7221 */ /* 0x000fe20000010000 */
[----:B------:R-:W-:Y:S01]  /*7a20*/  LOP3.LUT R4, R4, R8, RZ, 0xc0, !PT ;  /* 0x0000000804047212 */ /* 0x000fe200078ec0ff */
[----:B------:R-:W-:Y:S01]  /*7a30*/  FADD.FTZ R167, R167, -R13 ;  /* 0x8000000da7a77221 */ /* 0x000fe20000010000 */
[----:B---3--:R-:W-:Y:S01]  /*7a40*/  F2FP.BF16.PACK_AB R8, R48, R49 ;  /* 0x000000313008723e */ /* 0x008fe200000010ff */
[----:B------:R-:W-:Y:S01]  /*7a50*/  FADD.FTZ R168, R168, -R14 ;  /* 0x8000000ea8a87221 */ /* 0x000fe20000010000 */
[----:B-1----:R-:W-:Y:S01]  /*7a60*/  F2FP.BF16.PACK_AB R28, R44, R45 ;  /* 0x0000002d2c1c723e */ /* 0x002fe200000010ff */
[----:B------:R-:W-:Y:S01]  /*7a70*/  MUFU.EX2 R39, R39 ;  /* 0x0000002700277308 */ /* 0x000fe20000000800 */
[--C-:B------:R-:W-:Y:S01]  /*7a80*/  HSET2.LE.AND R13, R7, R60.reuse, PT ;  /* 0x0000003c070d7233 */ /* 0x100fe20003803000 */
[----:B------:R-:W-:Y:S01]  /*7a90*/  FMUL.FTZ R12, R12, c[0x0][0x23c] ;  /* 0x00008f000c0c7a20 */ /* 0x000fe20000410000 */
[----:B------:R-:W-:Y:S01]  /*7aa0*/  HSET2.LE.AND R7, R6, R60, PT ;  /* 0x0000003c06077233 */ /* 0x000fe20003803000 */
[----:B------:R-:W-:-:S02]  /*7ab0*/  LOP3.LUT R28, R10, R28, RZ, 0xc0, !PT ;  /* 0x0000001c0a1c7212 */ /* 0x000fc400078ec0ff */
[----:B------:R-:W-:Y:S02]  /*7ac0*/  LOP3.LUT R5, R5, R8, RZ, 0xc0, !PT ;  /* 0x0000000805057212 */ /* 0x000fe400078ec0ff */
[----:B------:R-:W1:Y:S01]  /*7ad0*/  MUFU.EX2 R38, R38 ;  /* 0x0000002600267308 */ /* 0x000e620000000800 */
[----:B--2---:R-:W-:Y:S02]  /*7ae0*/  F2FP.BF16.PACK_AB R30, R42, R43 ;  /* 0x0000002b2a1e723e */ /* 0x004fe400000010ff */
[----:B------:R-:W-:Y:S02]  /*7af0*/  FSEL R54, R2, RZ, P0 ;  /* 0x000000ff02367208 */ /* 0x000fe40000000000 */
[----:B------:R-:W-:-:S03]  /*7b00*/  LOP3.LUT R30, R11, R30, RZ, 0xc0, !PT ;  /* 0x0000001e0b1e7212 */ /* 0x000fc600078ec0ff */
[----:B------:R-:W-:Y:S01]  /*7b10*/  MUFU.EX2 R47, R47 ;  /* 0x0000002f002f7308 */ /* 0x000fe20000000800 */
[----:B------:R-:W-:-:S07]  /*7b20*/  FADD.FTZ R54, R165, -R54 ;  /* 0x80000036a5367221 */ /* 0x000fce0000010000 */
[----:B------:R-:W2:Y:S01]  /*7b30*/  MUFU.EX2 R46, R46 ;  /* 0x0000002e002e7308 */ /* 0x000ea20000000800 */
[----:B-1----:R-:W-:Y:S01]  /*7b40*/  F2FP.BF16.PACK_AB R31, R38, R39 ;  /* 0x00000027261f723e */ /* 0x002fe200000010ff */
[----:B------:R-:W-:-:S03]  /*7b50*/  FMUL.FTZ R54, R54, c[0x0][0x23c] ;  /* 0x00008f0036367a20 */ /* 0x000fc60000410000 */
[----:B------:R-:W-:Y:S02]  /*7b60*/  LOP3.LUT R31, R9, R31, RZ, 0xc0, !PT ;  /* 0x0000001f091f7212 */ /* 0x000fe400078ec0ff */
[----:B------:R-:W1:Y:S01]  /*7b70*/  LDSM.16.MT88.4 R8, [R213+0xb000] ;  /* 0x00b00000d508783b */ /* 0x000e620000004200 */
[----:B------:R-:W-:Y:S08]  /*7b80*/  MUFU.EX2 R51, R51 ;  /* 0x0000003300337308 */ /* 0x000ff00000000800 */
[----:B------:R-:W3:Y:S01]  /*7b90*/  MUFU.EX2 R50, R50 ;  /* 0x0000003200327308 */ /* 0x000ee20000000800 */
[----:B--2---:R-:W-:-:S04]  /*7ba0*/  F2FP.BF16.PACK_AB R14, R46, R47 ;  /* 0x0000002f2e0e723e */ /* 0x004fc800000010ff */
[----:B------:R-:W-:-:S03]  /*7bb0*/  LOP3.LUT R7, R7, R14, RZ, 0xc0, !PT ;  /* 0x0000000e07077212 */ /* 0x000fc600078ec0ff */
[----:B------:R2:W4:Y:S01]  /*7bc0*/  MUFU.EX2 R55, R12 ;  /* 0x0000000c00377308 */ /* 0x0005220000000800 */
[----:B---3--:R-:W-:Y:S01]  /*7bd0*/  F2FP.BF16.PACK_AB R6, R50, R51 ;  /* 0x000000333206723e */ /* 0x008fe200000010ff */
[----:B------:R-:W-:-:S06]  /*7be0*/  FMUL.FTZ R168, R168, c[0x0][0x23c] ;  /* 0x00008f00a8a87a20 */ /* 0x000fcc0000410000 */
[----:B------:R-:W3:Y:S01]  /*7bf0*/  MUFU.EX2 R54, R54 ;  /* 0x0000003600367308 */ /* 0x000ee20000000800 */
[----:B------:R-:W-:Y:S02]  /*7c00*/  LOP3.LUT R6, R13, R6, RZ, 0xc0, !PT ;  /* 0x000000060d067212 */ /* 0x000fe400078ec0ff */
[----:B--2---:R-:W2:Y:S01]  /*7c10*/  LDSM.16.MT88.4 R12, [R212+0xa000] ;  /* 0x00a00000d40c783b */ /* 0x004ea20000004200 */
[----:B------:R-:W-:-:S04]  /*7c20*/  FMUL.FTZ R167, R167, c[0x0][0x23c] ;  /* 0x00008f00a7a77a20 */ /* 0x000fc80000410000 */
[----:B------:R-:W1:Y:S01]  /*7c30*/  MUFU.EX2 R186, R168 ;  /* 0x000000a800ba7308 */ /* 0x000e620000000800 */
[----:B------:R-:W-:Y:S02]  /*7c40*/  IMAD.MOV.U32 R195, RZ, RZ, R185 ;  /* 0x000000ffffc37224 */ /* 0x000fe400078e00b9 */
[-C--:B----4-:R-:W-:Y:S02]  /*7c50*/  FMUL.FTZ R140, R140, R55.reuse ;  /* 0x000000378c8c7220 */ /* 0x090fe40000410000 */
[-C--:B------:R-:W-:Y:S02]  /*7c60*/  FMUL.FTZ R141, R141, R55.reuse ;  /* 0x000000378d8d7220 */ /* 0x080fe40000410000 */
[----:B------:R-:W-:Y:S01]  /*7c70*/  FMUL.FTZ R104, R104, R55 ;  /* 0x0000003768687220 */ /* 0x000fe20000410000 */
[----:B------:R-:W4:Y:S01]  /*7c80*/  MUFU.EX2 R185, R167 ;  /* 0x000000a700b97308 */ /* 0x000f220000000800 */
[-C--:B---3--:R-:W-:Y:S02]  /*7c90*/  FMUL.FTZ R142, R142, R54.reuse ;  /* 0x000000368e8e7220 */ /* 0x088fe40000410000 */
[----:B------:R-:W-:-:S02]  /*7ca0*/  FMUL.FTZ R143, R143, R54 ;  /* 0x000000368f8f7220 */ /* 0x000fc40000410000 */
[-C--:B------:R-:W-:Y:S02]  /*7cb0*/  FMUL.FTZ R105, R105, R55.reuse ;  /* 0x0000003769697220 */ /* 0x080fe40000410000 */
[----:B------:R-:W-:Y:S02]  /*7cc0*/  FMUL.FTZ R106, R106, R54 ;  /* 0x000000366a6a7220 */ /* 0x000fe40000410000 */
[-C--:B-1----:R-:W-:Y:S01]  /*7cd0*/  FMUL.FTZ R112, R112, R186.reuse ;  /* 0x000000ba70707220 */ /* 0x082fe20000410000 */
[----:B------:R-:W-:Y:S01]  /*7ce0*/  HMMA.16816.F32.BF16 R140, R28, R8, R140 ;  /* 0x000000081c8c723c */ /* 0x000fe2000004188c */
[----:B------:R-:W-:Y:S02]  /*7cf0*/  FMUL.FTZ R113, R113, R186 ;  /* 0x000000ba71717220 */ /* 0x000fe40000410000 */
[----:B------:R-:W-:Y:S02]  /*7d00*/  FMUL.FTZ R107, R107, R54 ;  /* 0x000000366b6b7220 */ /* 0x000fe40000410000 */
[----:B------:R-:W-:-:S02]  /*7d10*/  FMUL.FTZ R116, R116, R55 ;  /* 0x0000003774747220 */ /* 0x000fc40000410000 */
[-C--:B----4-:R-:W-:Y:S02]  /*7d20*/  FMUL.FTZ R114, R114, R185.reuse ;  /* 0x000000b972727220 */ /* 0x090fe40000410000 */
[-C--:B------:R-:W-:Y:S02]  /*7d30*/  FMUL.FTZ R115, R115, R185.reuse ;  /* 0x000000b973737220 */ /* 0x080fe40000410000 */
[-C--:B------:R-:W-:Y:S02]  /*7d40*/  FMUL.FTZ R100, R100, R186.reuse ;  /* 0x000000ba64647220 */ /* 0x080fe40000410000 */
[----:B------:R-:W-:Y:S02]  /*7d50*/  FMUL.FTZ R101, R101, R186 ;  /* 0x000000ba65657220 */ /* 0x000fe40000410000 */
[-C--:B------:R-:W-:Y:S02]  /*7d60*/  FMUL.FTZ R102, R102, R185.reuse ;  /* 0x000000b966667220 */ /* 0x080fe40000410000 */
[----:B------:R-:W-:Y:S01]  /*7d70*/  FMUL.FTZ R103, R103, R185 ;  /* 0x000000b967677220 */ /* 0x000fe20000410000 */
[----:B------:R-:W-:Y:S01]  /*7d80*/  HMMA.16816.F32.BF16 R112, R4, R8, R112 ;  /* 0x000000080470723c */ /* 0x000fe20000041870 */
[----:B------:R-:W-:-:S02]  /*7d90*/  FMUL.FTZ R117, R117, R55 ;  /* 0x0000003775757220 */ /* 0x000fc40000410000 */
[-C--:B------:R-:W-:Y:S02]  /*7da0*/  FMUL.FTZ R118, R118, R54.reuse ;  /* 0x0000003676767220 */ /* 0x080fe40000410000 */
[----:B------:R-:W-:Y:S02]  /*7db0*/  FMUL.FTZ R119, R119, R54 ;  /* 0x0000003677777220 */ /* 0x000fe40000410000 */
[----:B------:R-:W-:Y:S01]  /*7dc0*/  FFMA.FTZ R8, R201, c[0x0][0x23c], -R184 ;  /* 0x00008f00c9087a23 */ /* 0x000fe200000108b8 */
[----:B--2---:R-:W-:Y:S01]  /*7dd0*/  HMMA.16816.F32.BF16 R104, R28, R12, R104 ;  /* 0x0000000c1c68723c */ /* 0x004fe20000041868 */
[-C--:B------:R-:W-:Y:S02]  /*7de0*/  FMUL.FTZ R120, R120, R186.reuse ;  /* 0x000000ba78787220 */ /* 0x080fe40000410000 */
[----:B------:R-:W-:Y:S02]  /*7df0*/  FMUL.FTZ R121, R121, R186 ;  /* 0x000000ba79797220 */ /* 0x000fe40000410000 */
[----:B------:R-:W-:-:S02]  /*7e00*/  FMUL.FTZ R122, R122, R185 ;  /* 0x000000b97a7a7220 */ /* 0x000fc40000410000 */
[----:B------:R-:W-:Y:S01]  /*7e10*/  FMUL.FTZ R123, R123, R185 ;  /* 0x000000b97b7b7220 */ /* 0x000fe20000410000 */
[----:B------:R-:W-:Y:S01]  /*7e20*/  HMMA.16816.F32.BF16 R100, R4, R12, R100 ;  /* 0x0000000c0464723c */ /* 0x000fe20000041864 */
[----:B------:R-:W-:Y:S02]  /*7e30*/  FFMA.FTZ R201, R205, c[0x0][0x23c], -R184 ;  /* 0x00008f00cdc97a23 */ /* 0x000fe400000108b8 */
[-C--:B------:R-:W-:Y:S02]  /*7e40*/  FMUL.FTZ R156, R156, R55.reuse ;  /* 0x000000379c9c7220 */ /* 0x080fe40000410000 */
[----:B------:R-:W-:Y:S02]  /*7e50*/  FMUL.FTZ R157, R157, R55 ;  /* 0x000000379d9d7220 */ /* 0x000fe40000410000 */
[----:B------:R-:W-:Y:S01]  /*7e60*/  IMAD.WIDE.U32 R12, R200, -0x2daee0ad, RZ ;  /* 0xd2511f53c80c7825 */ /* 0x000fe200078e00ff */
[----:B------:R-:W-:Y:S01]  /*7e70*/  MUFU.EX2 R201, R201 ;  /* 0x000000c900c97308 */ /* 0x000fe20000000800 */
[----:B------:R-:W-:Y:S02]  /*7e80*/  HMMA.16816.F32.BF16 R116, R28, R10, R116 ;  /* 0x0000000a1c74723c */ /* 0x000fe40000041874 */
[----:B------:R-:W-:-:S02]  /*7e90*/  FMUL.FTZ R158, R158, R54 ;  /* 0x000000369e9e7220 */ /* 0x000fc40000410000 */
[-C--:B------:R-:W-:Y:S02]  /*7ea0*/  FMUL.FTZ R159, R159, R54.reuse ;  /* 0x000000369f9f7220 */ /* 0x080fe40000410000 */
[-C--:B------:R-:W-:Y:S01]  /*7eb0*/  FMUL.FTZ R152, R152, R55.reuse ;  /* 0x0000003798987220 */ /* 0x080fe20000410000 */
[----:B------:R1:W2:Y:S01]  /*7ec0*/  MUFU.EX2 R200, R8 ;  /* 0x0000000800c87308 */ /* 0x0002a20000000800 */
[----:B------:R-:W-:Y:S01]  /*7ed0*/  HMMA.16816.F32.BF16 R120, R4, R10, R120 ;  /* 0x0000000a0478723c */ /* 0x000fe20000041878 */
[-C--:B------:R-:W-:Y:S02]  /*7ee0*/  FMUL.FTZ R153, R153, R55.reuse ;  /* 0x0000003799997220 */ /* 0x080fe40000410000 */
[-C--:B------:R-:W-:Y:S02]  /*7ef0*/  FMUL.FTZ R154, R154, R54.reuse ;  /* 0x000000369a9a7220 */ /* 0x080fe40000410000 */
[----:B------:R-:W-:Y:S02]  /*7f00*/  FMUL.FTZ R155, R155, R54 ;  /* 0x000000369b9b7220 */ /* 0x000fe40000410000 */
[----:B------:R-:W-:Y:S01]  /*7f10*/  LOP3.LUT R10, R12, 0xffff, RZ, 0xc0, !PT ;  /* 0x0000ffff0c0a7812 */ /* 0x000fe200078ec0ff */
[----:B------:R-:W-:-:S02]  /*7f20*/  FMUL.FTZ R72, R72, R55 ;  /* 0x0000003748487220 */ /* 0x000fc40000410000 */
[-C--:B------:R-:W-:Y:S02]  /*7f30*/  FMUL.FTZ R73, R73, R55.reuse ;  /* 0x0000003749497220 */ /* 0x080fe40000410000 */
[-C--:B------:R-:W-:Y:S02]  /*7f40*/  FMUL.FTZ R74, R74, R54.reuse ;  /* 0x000000364a4a7220 */ /* 0x080fe40000410000 */
[----:B------:R-:W-:Y:S01]  /*7f50*/  FMUL.FTZ R75, R75, R54 ;  /* 0x000000364b4b7220 */ /* 0x000fe20000410000 */
[----:B-1----:R-:W-:Y:S01]  /*7f60*/  SHF.R.U32.HI R8, RZ, 0x10, R12 ;  /* 0x00000010ff087819 */ /* 0x002fe2000001160c */
[-C--:B------:R-:W-:Y:S02]  /*7f70*/  FMUL.FTZ R76, R76, R55.reuse ;  /* 0x000000374c4c7220 */ /* 0x080fe40000410000 */
[-C--:B------:R-:W-:Y:S02]  /*7f80*/  FMUL.FTZ R77, R77, R55.reuse ;  /* 0x000000374d4d7220 */ /* 0x080fe40000410000 */
        /* <DEDUP_REMOVED lines=84> */
[--C-:B------:R-:W-:Y:S01]  /*84d0*/  HSET2.LE.AND R9, R9, R60.reuse, PT ;  /* 0x0000003c09097233 */ /* 0x100fe20003803000 */
[----:B------:R-:W-:Y:S01]  /*84e0*/  IMAD.MOV.U32 R25, RZ, RZ, R29 ;  /* 0x000000ffff197224 */ /* 0x000fe200078e001d */
[----:B------:R-:W-:Y:S01]  /*84f0*/  LOP3.LUT R28, R202, 0xff, RZ, 0xc0, !PT ;  /* 0x000000ffca1c7812 */ /* 0x000fe200078ec0ff */
[----:B------:R-:W-:Y:S01]  /*8500*/  IMAD.MOV.U32 R166, RZ, RZ, R30 ;  /* 0x000000ffffa67224 */ /* 0x000fe200078e001e */
[----:B------:R-:W-:Y:S01]  /*8510*/  SHF.R.U32.HI R29, RZ, 0x18, R202 ;  /* 0x00000018ff1d7819 */ /* 0x000fe200000116ca */
[--C-:B------:R-:W-:Y:S01]  /*8520*/  FFMA.FTZ R203, R228, c[0x0][0x23c], -R164.reuse ;  /* 0x00008f00e4cb7a23 */ /* 0x100fe200000108a4 */
[----:B--2---:R-:W-:Y:S01]  /*8530*/  F2FP.BF16.PACK_AB R30, R201, R200 ;  /* 0x000000c8c91e723e */ /* 0x004fe200000010ff */
[----:B------:R-:W-:Y:S01]  /*8540*/  FFMA.FTZ R202, R240, c[0x0][0x23c], -R164 ;  /* 0x00008f00f0ca7a23 */ /* 0x000fe200000108a4 */
[C---:B------:R-:W-:Y:S01]  /*8550*/  HMMA.16816.F32.BF16 R132, R4.reuse, R34, R132 ;  /* 0x000000220484723c */ /* 0x040fe20000041884 */
[----:B------:R-:W-:Y:S01]  /*8560*/  IMAD.MOV.U32 R167, RZ, RZ, R31 ;  /* 0x000000ffffa77224 */ /* 0x000fe200078e001f */
[----:B------:R-:W-:Y:S01]  /*8570*/  PRMT R28, R28, 0x5410, R11 ;  /* 0x000054101c1c7816 */ /* 0x000fe2000000000b */
[----:B------:R-:W-:Y:S01]  /*8580*/  HSET2.LE.AND R31, R8, R60, PT ;  /* 0x0000003c081f7233 */ /* 0x000fe20003803000 */
[----:B------:R-:W-:Y:S01]  /*8590*/  PRMT R29, R10, 0x5410, R29 ;  /* 0x000054100a1d7816 */ /* 0x000fe2000000001d */
[----:B------:R-:W-:Y:S01]  /*85a0*/  FFMA.FTZ R193, R193, c[0x0][0x23c], -R184 ;  /* 0x00008f00c1c17a23 */ /* 0x000fe200000108b8 */
[----:B------:R-:W-:Y:S01]  /*85b0*/  LOP3.LUT R30, R9, R30, RZ, 0xc0, !PT ;  /* 0x0000001e091e7212 */ /* 0x000fe200078ec0ff */
[----:B------:R-:W-:Y:S01]  /*85c0*/  IMAD.MOV.U32 R34, RZ, RZ, R24 ;  /* 0x000000ffff227224 */ /* 0x000fe200078e0018 */
[----:B------:R-:W-:Y:S01]  /*85d0*/  HMMA.16816.F32.BF16 R148, R4, R26, R148 ;  /* 0x0000001a0494723c */ /* 0x000fe20000041894 */
[----:B------:R-:W-:Y:S01]  /*85e0*/  IMAD.MOV.U32 R35, RZ, RZ, R25 ;  /* 0x000000ffff237224 */ /* 0x000fe200078e0019 */
[----:B------:R-:W-:Y:S01]  /*85f0*/  LDSM.16.MT88.4 R8, [R213+0xb400] ;  /* 0x00b40000d508783b */ /* 0x000fe20000004200 */
[----:B------:R-:W-:-:S03]  /*8600*/  FFMA.FTZ R195, R195, c[0x0][0x23c], -R184 ;  /* 0x00008f00c3c37a23 */ /* 0x000fc600000108b8 */
[----:B------:R-:W1:Y:S02]  /*8610*/  LDSM.16.MT88.4 R24, [R213+0x9400] ;  /* 0x00940000d518783b */ /* 0x000e640000004200 */
[C---:B------:R-:W-:Y:S01]  /*8620*/  HMMA.16816.F32.BF16 R68, R4.reuse, R20, R68 ;  /* 0x000000140444723c */ /* 0x040fe20000041844 */
[----:B------:R-:W-:Y:S01]  /*8630*/  MUFU.EX2 R202, R202 ;  /* 0x000000ca00ca7308 */ /* 0x000fe20000000800 */
[--C-:B------:R-:W-:Y:S01]  /*8640*/  FFMA.FTZ R205, R252, c[0x0][0x23c], -R164.reuse ;  /* 0x00008f00fccd7a23 */ /* 0x100fe200000108a4 */
[----:B------:R2:W5:Y:S05]  /*8650*/  LDL.LU.64 R216, [R1+0x8] ;  /* 0x0000080001d87983 */ /* 0x00056a0000300a00 */
        /* <DEDUP_REMOVED lines=12> */
[--C-:B------:R-:W-:Y:S01]  /*8720*/  HSET2.LE.AND R28, R28, R60.reuse, PT ;  /* 0x0000003c1c1c7233 */ /* 0x100fe20003803000 */
[--C-:B------:R-:W-:Y:S01]  /*8730*/  FFMA.FTZ R240, R189, c[0x0][0x23c], -R64.reuse ;  /* 0x00008f00bdf07a23 */ /* 0x100fe20000010840 */
[----:B------:R-:W-:Y:S01]  /*8740*/  HSET2.LE.AND R29, R29, R60, PT ;  /* 0x0000003c1d1d7233 */ /* 0x000fe20003803000 */
[--C-:B------:R-:W-:Y:S01]  /*8750*/  FFMA.FTZ R210, R210, c[0x0][0x23c], -R64.reuse ;  /* 0x00008f00d2d27a23 */ /* 0x100fe20000010840 */
[----:B------:R2:W5:Y:S01]  /*8760*/  LDL.LU.64 R214, [R1] ;  /* 0x0000000001d67983 */ /* 0x0005620000300a00 */
[----:B----4-:R-:W-:Y:S01]  /*8770*/  F2FP.BF16.PACK_AB R32, R203, R202 ;  /* 0x000000cacb20723e */ /* 0x010fe200000010ff */
[----:B------:R-:W-:Y:S01]  /*8780*/  FFMA.FTZ R189, R241, c[0x0][0x23c], -R64 ;  /* 0x00008f00f1bd7a23 */ /* 0x000fe20000010840 */
[----:B------:R-:W4:Y:S01]  /*8790*/  MUFU.EX2 R195, R195 ;  /* 0x000000c300c37308 */ /* 0x000f220000000800 */
[--C-:B------:R-:W-:Y:S01]  /*87a0*/  FFMA.FTZ R228, R239, c[0x0][0x23c], -R61.reuse ;  /* 0x00008f00efe47a23 */ /* 0x100fe2000001083d */
[----:B------:R-:W-:Y:S01]  /*87b0*/  LOP3.LUT R31, R31, R32, RZ, 0xc0, !PT ;  /* 0x000000201f1f7212 */ /* 0x000fe200078ec0ff */
[--C-:B------:R-:W-:Y:S01]  /*87c0*/  FFMA.FTZ R239, R197, c[0x0][0x23c], -R61.reuse ;  /* 0x00008f00c5ef7a23 */ /* 0x100fe2000001083d */
[----:B------:R-:W-:Y:S01]  /*87d0*/  UIADD3 UR4, UR4, 0x1, URZ ;  /* 0x0000000104047890 */ /* 0x000fe2000fffe03f */
[----:B------:R-:W-:Y:S01]  /*87e0*/  FFMA.FTZ R197, R208, c[0x0][0x23c], -R61 ;  /* 0x00008f00d0c57a23 */ /* 0x000fe2000001083d */
[----:B------:R-:W-:Y:S01]  /*87f0*/  UISETP.GE.AND UP0, UPT, UR26, 0x3, UPT ;  /* 0x000000031a00788c */ /* 0x000fe2000bf06270 */
[--C-:B------:R-:W-:Y:S01]  /*8800*/  FFMA.FTZ R208, R209, c[0x0][0x23c], -R184.reuse ;  /* 0x00008f00d1d07a23 */ /* 0x100fe200000108b8 */
[----:B------:R-:W-:Y:S01]  /*8810*/  MUFU.EX2 R205, R205 ;  /* 0x000000cd00cd7308 */ /* 0x000fe20000000800 */
[----:B------:R-:W-:-:S02]  /*8820*/  FFMA.FTZ R209, R236, c[0x0][0x23c], -R184 ;  /* 0x00008f00ecd17a23 */ /* 0x000fc400000108b8 */
[----:B------:R-:W-:Y:S01]  /*8830*/  FFMA.FTZ R236, R238, c[0x0][0x23c], -R184 ;  /* 0x00008f00eeec7a23 */ /* 0x000fe200000108b8 */
[----:B------:R-:W-:Y:S01]  /*8840*/  PLOP3.LUT P0, PT, PT, PT, UP0, 0x80, 0x0 ;  /* 0x000000000000781c */ /* 0x000fe20003f0f008 */
[--C-:B------:R-:W-:Y:S02]  /*8850*/  FFMA.FTZ R196, R196, c[0x0][0x23c], -R164.reuse ;  /* 0x00008f00c4c47a23 */ /* 0x100fe400000108a4 */
[----:B------:R-:W-:Y:S01]  /*8860*/  FFMA.FTZ R238, R199, c[0x0][0x23c], -R164 ;  /* 0x00008f00c7ee7a23 */ /* 0x000fe200000108a4 */
[----:B------:R-:W1:Y:S01]  /*8870*/  MUFU.EX2 R206, R206 ;  /* 0x000000ce00ce7308 */ /* 0x000e620000000800 */
[----:B----4-:R-:W-:Y:S01]  /*8880*/  F2FP.BF16.PACK_AB R32, R195, R193 ;  /* 0x000000c1c320723e */ /* 0x010fe200000010ff */
[----:B------:R-:W-:Y:S01]  /*8890*/  FFMA.FTZ R237, R237, c[0x0][0x23c], -R184 ;  /* 0x00008f00eded7a23 */ /* 0x000fe200000108b8 */
[----:B------:R-:W-:Y:S01]  /*88a0*/  @UP0 UIADD3 UR26, UR26, -0x3, URZ ;  /* 0xfffffffd1a1a0890 */ /* 0x000fe2000fffe03f */
[--C-:B------:R-:W-:Y:S01]  /*88b0*/  FFMA.FTZ R199, R211, c[0x0][0x23c], -R164.reuse ;  /* 0x00008f00d3c77a23 */ /* 0x100fe200000108a4 */
[----:B------:R-:W-:Y:S01]  /*88c0*/  LOP3.LUT R28, R28, R32, RZ, 0xc0, !PT ;  /* 0x000000201c1c7212 */ /* 0x000fe200078ec0ff */
[----:B------:R-:W-:-:S02]  /*88d0*/  FFMA.FTZ R204, R204, c[0x0][0x23c], -R164 ;  /* 0x00008f00cccc7a23 */ /* 0x000fc400000108a4 */
[----:B------:R-:W-:Y:S01]  /*88e0*/  MUFU.EX2 R210, R210 ;  /* 0x000000d200d27308 */ /* 0x000fe20000000800 */
[----:B------:R-:W-:Y:S02]  /*88f0*/  FFMA.FTZ R174, R174, c[0x0][0x23c], -R61 ;  /* 0x00008f00aeae7a23 */ /* 0x000fe4000001083d */
[----:B------:R-:W-:Y:S02]  /*8900*/  FFMA.FTZ R177, R177, c[0x0][0x23c], -R64 ;  /* 0x00008f00b1b17a23 */ /* 0x000fe40000010840 */
[--C-:B------:R-:W-:Y:S02]  /*8910*/  FFMA.FTZ R182, R182, c[0x0][0x23c], -R184.reuse ;  /* 0x00008f00b6b67a23 */ /* 0x100fe400000108b8 */
[--C-:B------:R-:W-:Y:S01]  /*8920*/  FFMA.FTZ R181, R181, c[0x0][0x23c], -R184.reuse ;  /* 0x00008f00b5b57a23 */ /* 0x100fe200000108b8 */
[----:B-1----:R-:W-:Y:S01]  /*8930*/  F2FP.BF16.PACK_AB R32, R206, R205 ;  /* 0x000000cdce20723e */ /* 0x002fe200000010ff */
[----:B------:R-:W-:Y:S01]  /*8940*/  MUFU.EX2 R189, R189 ;  /* 0x000000bd00bd7308 */ /* 0x000fe20000000800 */
[----:B------:R-:W-:-:S02]  /*8950*/  FFMA.FTZ R180, R180, c[0x0][0x23c], -R184 ;  /* 0x00008f00b4b47a23 */ /* 0x000fc400000108b8 */
[----:B------:R-:W-:Y:S01]  /*8960*/  LOP3.LUT R29, R29, R32, RZ, 0xc0, !PT ;  /* 0x000000201d1d7212 */ /* 0x000fe200078ec0ff */
[--C-:B------:R-:W-:Y:S02]  /*8970*/  FFMA.FTZ R173, R173, c[0x0][0x23c], -R164.reuse ;  /* 0x00008f00adad7a23 */ /* 0x100fe400000108a4 */
[--C-:B------:R-:W-:Y:S02]  /*8980*/  FFMA.FTZ R175, R175, c[0x0][0x23c], -R164.reuse ;  /* 0x00008f00afaf7a23 */ /* 0x100fe400000108a4 */
[----:B------:R-:W-:Y:S01]  /*8990*/  MUFU.EX2 R228, R228 ;  /* 0x000000e400e47308 */ /* 0x000fe20000000800 */
[--C-:B------:R-:W-:Y:S01]  /*89a0*/  FFMA.FTZ R66, R66, c[0x0][0x23c], -R164.reuse ;  /* 0x00008f0042427a23 */ /* 0x100fe200000108a4 */
[----:B------:R-:W-:Y:S01]  /*89b0*/  HMMA.16816.F32.BF16 R156, R28, R24, R156 ;  /* 0x000000181c9c723c */ /* 0x000fe2000004189c */
[----:B------:R-:W-:Y:S02]  /*89c0*/  FFMA.FTZ R67, R67, c[0x0][0x23c], -R164 ;  /* 0x00008f0043437a23 */ /* 0x000fe400000108a4 */
[----:B------:R-:W-:-:S02]  /*89d0*/  FFMA.FTZ R53, R232, R186, R53 ;  /* 0x000000bae8357223 */ /* 0x000fc40000010035 */
[----:B------:R-:W-:Y:S01]  /*89e0*/  FFMA.FTZ R49, R231, R185, R49 ;  /* 0x000000b9e7317223 */ /* 0x000fe20000010031 */
[----:B------:R-:W1:Y:S01]  /*89f0*/  MUFU.EX2 R240, R240 ;  /* 0x000000f000f07308 */ /* 0x000e620000000800 */
[----:B------:R-:W-:Y:S01]  /*8a00*/  FFMA.FTZ R45, R230, R55, R45 ;  /* 0x00000037e62d7223 */ /* 0x000fe2000001002d */
[C---:B------:R-:W-:Y:S01]  /*8a10*/  HMMA.16816.F32.BF16 R152, R28.reuse, R26, R152 ;  /* 0x0000001a1c98723c */ /* 0x040fe20000041898 */
[----:B------:R-:W-:Y:S02]  /*8a20*/  FFMA.FTZ R41, R229, R54, R41 ;  /* 0x00000036e5297223 */ /* 0x000fe40000010029 */
[----:B------:R-:W-:Y:S02]  /*8a30*/  FADD.FTZ R53, R52, R53 ;  /* 0x0000003534357221 */ /* 0x000fe40000010000 */
[----:B------:R-:W-:Y:S01]  /*8a40*/  FADD.FTZ R49, R48, R49 ;  /* 0x0000003130317221 */ /* 0x000fe20000010000 */
[----:B------:R-:W4:Y:S01]  /*8a50*/  MUFU.EX2 R239, R239 ;  /* 0x000000ef00ef7308 */ /* 0x000f220000000800 */
[----:B------:R-:W-:Y:S01]  /*8a60*/  FADD.FTZ R45, R44, R45 ;  /* 0x0000002d2c2d7221 */ /* 0x000fe20000010000 */
[----:B---3--:R-:W-:Y:S01]  /*8a70*/  HMMA.16816.F32.BF16 R72, R28, R20, R72 ;  /* 0x000000141c48723c */ /* 0x008fe20000041848 */
[----:B------:R-:W-:-:S02]  /*8a80*/  FADD.FTZ R41, R40, R41 ;  /* 0x0000002928297221 */ /* 0x000fc40000010000 */
[----:B------:R-:W-:Y:S02]  /*8a90*/  FADD.FTZ R53, R51, R53 ;  /* 0x0000003533357221 */ /* 0x000fe40000010000 */
[----:B------:R-:W-:Y:S01]  /*8aa0*/  FADD.FTZ R49, R47, R49 ;  /* 0x000000312f317221 */ /* 0x000fe20000010000 */
[----:B------:R-:W3:Y:S01]  /*8ab0*/  MUFU.EX2 R197, R197 ;  /* 0x000000c500c57308 */ /* 0x000ee20000000800 */
[----:B------:R-:W-:Y:S01]  /*8ac0*/  FADD.FTZ R45, R43, R45 ;  /* 0x0000002d2b2d7221 */ /* 0x000fe20000010000 */
[C---:B------:R-:W-:Y:S01]  /*8ad0*/  HMMA.16816.F32.BF16 R76, R28.reuse, R22, R76 ;  /* 0x000000161c4c723c */ /* 0x040fe2000004184c */
[----:B------:R-:W-:Y:S02]  /*8ae0*/  FADD.FTZ R41, R39, R41 ;  /* 0x0000002927297221 */ /* 0x000fe40000010000 */
[----:B------:R-:W-:Y:S02]  /*8af0*/  FADD.FTZ R53, R50, R53 ;  /* 0x0000003532357221 */ /* 0x000fe40000010000 */
[----:B------:R-:W-:Y:S01]  /*8b00*/  FADD.FTZ R49, R46, R49 ;  /* 0x000000312e317221 */ /* 0x000fe20000010000 */
[----:B------:R-:W2:Y:S01]  /*8b10*/  MUFU.EX2 R208, R208 ;  /* 0x000000d000d07308 */ /* 0x000ea20000000800 */
[----:B------:R-:W-:Y:S01]  /*8b20*/  FADD.FTZ R45, R42, R45 ;  /* 0x0000002d2a2d7221 */ /* 0x000fe20000010000 */
[----:B------:R-:W-:Y:S01]  /*8b30*/  HMMA.16816.F32.BF16 R88, R28, R16, R88 ;  /* 0x000000101c58723c */ /* 0x000fe20000041858 */
[----:B------:R-:W-:-:S02]  /*8b40*/  FADD.FTZ R41, R38, R41 ;  /* 0x0000002926297221 */ /* 0x000fc40000010000 */
[----:B-1----:R-:W-:Y:S02]  /*8b50*/  FADD.FTZ R53, R240, R53 ;  /* 0x00000035f0357221 */ /* 0x002fe40000010000 */
[----:B----4-:R-:W-:Y:S01]  /*8b60*/  FADD.FTZ R49, R239, R49 ;  /* 0x00000031ef317221 */ /* 0x010fe20000010000 */
[----:B------:R-:W-:Y:S01]  /*8b70*/  MUFU.EX2 R209, R209 ;  /* 0x000000d100d17308 */ /* 0x000fe20000000800 */
[----:B------:R-:W-:Y:S01]  /*8b80*/  FADD.FTZ R45, R193, R45 ;  /* 0x0000002dc12d7221 */ /* 0x000fe20000010000 */
[C---:B------:R-:W-:Y:S01]  /*8b90*/  HMMA.16816.F32.BF16 R92, R28.reuse, R18, R92 ;  /* 0x000000121c5c723c */ /* 0x040fe2000004185c */
[----:B------:R-:W-:Y:S02]  /*8ba0*/  FADD.FTZ R41, R205, R41 ;  /* 0x00000029cd297221 */ /* 0x000fe40000010000 */
[----:B---3--:R-:W-:Y:S02]  /*8bb0*/  FADD.FTZ R49, R197, R49 ;  /* 0x00000031c5317221 */ /* 0x008fe40000010000 */
[----:B------:R-:W-:Y:S01]  /*8bc0*/  FADD.FTZ R45, R195, R45 ;  /* 0x0000002dc32d7221 */ /* 0x000fe20000010000 */
[----:B------:R-:W1:Y:S01]  /*8bd0*/  MUFU.EX2 R196, R196 ;  /* 0x000000c400c47308 */ /* 0x000e620000000800 */
[----:B------:R-:W-:Y:S01]  /*8be0*/  FADD.FTZ R41, R206, R41 ;  /* 0x00000029ce297221 */ /* 0x000fe20000010000 */
[----:B------:R-:W-:Y:S01]  /*8bf0*/  HMMA.16816.F32.BF16 R104, R28, R12, R104 ;  /* 0x0000000c1c68723c */ /* 0x000fe20000041868 */
[----:B------:R-:W-:-:S02]  /*8c00*/  FFMA.FTZ R0, R0, c[0x0][0x23c], -R64 ;  /* 0x00008f0000007a23 */ /* 0x000fc40000010840 */
[--C-:B------:R-:W-:Y:S02]  /*8c10*/  FFMA.FTZ R65, R65, c[0x0][0x23c], -R64.reuse ;  /* 0x00008f0041417a23 */ /* 0x100fe40000010840 */
[--C-:B------:R-:W-:Y:S01]  /*8c20*/  FFMA.FTZ R63, R63, c[0x0][0x23c], -R64.reuse ;  /* 0x00008f003f3f7a23 */ /* 0x100fe20000010840 */
[----:B------:R-:W3:Y:S01]  /*8c30*/  MUFU.EX2 R238, R238 ;  /* 0x000000ee00ee7308 */ /* 0x000ee20000000800 */
[----:B------:R-:W-:Y:S01]  /*8c40*/  FFMA.FTZ R62, R62, c[0x0][0x23c], -R64 ;  /* 0x00008f003e3e7a23 */ /* 0x000fe20000010840 */
[C---:B------:R-:W-:Y:S01]  /*8c50*/  HMMA.16816.F32.BF16 R144, R28.reuse, R14, R144 ;  /* 0x0000000e1c90723c */ /* 0x040fe20000041890 */
[--C-:B------:R-:W-:Y:S02]  /*8c60*/  FFMA.FTZ R56, R56, c[0x0][0x23c], -R61.reuse ;  /* 0x00008f0038387a23 */ /* 0x100fe4000001083d */
[--C-:B------:R-:W-:Y:S02]  /*8c70*/  FFMA.FTZ R58, R58, c[0x0][0x23c], -R61.reuse ;  /* 0x00008f003a3a7a23 */ /* 0x100fe4000001083d */
[--C-:B------:R-:W-:Y:S01]  /*8c80*/  FFMA.FTZ R57, R57, c[0x0][0x23c], -R61.reuse ;  /* 0x00008f0039397a23 */ /* 0x100fe2000001083d */
[----:B------:R-:W4:Y:S01]  /*8c90*/  MUFU.EX2 R236, R236 ;  /* 0x000000ec00ec7308 */ /* 0x000f220000000800 */
[----:B------:R-:W-:Y:S01]  /*8ca0*/  FFMA.FTZ R59, R59, c[0x0][0x23c], -R61 ;  /* 0x00008f003b3b7a23 */ /* 0x000fe2000001083d */
[----:B------:R-:W-:Y:S01]  /*8cb0*/  HMMA.16816.F32.BF16 R140, R28, R8, R140 ;  /* 0x000000081c8c723c */ /* 0x000fe2000004188c */
[----:B------:R-:W-:-:S02]  /*8cc0*/  FADD.FTZ R49, R228, R49 ;  /* 0x00000031e4317221 */ /* 0x000fc40000010000 */
[----:B------:R-:W-:Y:S02]  /*8cd0*/  FADD.FTZ R45, R200, R45 ;  /* 0x0000002dc82d7221 */ /* 0x000fe40000010000 */
[----:B------:R-:W-:Y:S01]  /*8ce0*/  FADD.FTZ R41, R202, R41 ;  /* 0x00000029ca297221 */ /* 0x000fe20000010000 */
[----:B------:R-:W4:Y:S01]  /*8cf0*/  MUFU.EX2 R237, R237 ;  /* 0x000000ed00ed7308 */ /* 0x000f220000000800 */
[----:B------:R-:W-:Y:S01]  /*8d00*/  FADD.FTZ R45, R201, R45 ;  /* 0x0000002dc92d7221 */ /* 0x000fe20000010000 */
[C---:B------:R-:W-:Y:S01]  /*8d10*/  HMMA.16816.F32.BF16 R116, R28.reuse, R10, R116 ;  /* 0x0000000a1c74723c */ /* 0x040fe20000041874 */
[----:B------:R-:W-:Y:S02]  /*8d20*/  FADD.FTZ R41, R203, R41 ;  /* 0x00000029cb297221 */ /* 0x000fe40000010000 */
[----:B--2---:R-:W-:Y:S02]  /*8d30*/  FADD.FTZ R45, R208, R45 ;  /* 0x0000002dd02d7221 */ /* 0x004fe40000010000 */
[----:B-1----:R-:W-:Y:S01]  /*8d40*/  FADD.FTZ R41, R196, R41 ;  /* 0x00000029c4297221 */ /* 0x002fe20000010000 */
[----:B------:R-:W1:Y:S01]  /*8d50*/  MUFU.EX2 R199, R199 ;  /* 0x000000c700c77308 */ /* 0x000e620000000800 */
[----:B------:R-:W-:Y:S01]  /*8d60*/  FADD.FTZ R45, R209, R45 ;  /* 0x0000002dd12d7221 */ /* 0x000fe20000010000 */
[----:B------:R-:W-:Y:S01]  /*8d70*/  HMMA.16816.F32.BF16 R124, R28, R4, R124 ;  /* 0x000000041c7c723c */ /* 0x000fe2000004187c */
[----:B---3--:R-:W-:-:S02]  /*8d80*/  FADD.FTZ R41, R238, R41 ;  /* 0x00000029ee297221 */ /* 0x008fc40000010000 */
[----:B----4-:R-:W-:Y:S02]  /*8d90*/  FADD.FTZ R45, R236, R45 ;  /* 0x0000002dec2d7221 */ /* 0x010fe40000010000 */
[----:B------:R-:W-:Y:S01]  /*8da0*/  IMAD.MOV.U32 R168, RZ, RZ, R37 ;  /* 0x000000ffffa87224 */ /* 0x000fe200078e0025 */
[----:B------:R-:W2:Y:S01]  /*8db0*/  MUFU.EX2 R204, R204 ;  /* 0x000000cc00cc7308 */ /* 0x000ea20000000800 */
[----:B------:R-:W-:Y:S01]  /*8dc0*/  FADD.FTZ R45, R237, R45 ;  /* 0x0000002ded2d7221 */ /* 0x000fe20000010000 */
[----:B------:R-:W-:Y:S01]  /*8dd0*/  HMMA.16816.F32.BF16 R128, R28, R6, R128 ;  /* 0x000000061c80723c */ /* 0x000fe20000041880 */
[----:B------:R-:W-:-:S05]  /*8de0*/  @P0 IMAD.MOV.U32 R168, RZ, RZ, R37 ;  /* 0x000000ffffa80224 */ /* 0x000fca00078e0025 */
[----:B------:R-:W-:Y:S01]  /*8df0*/  MUFU.EX2 R174, R174 ;  /* 0x000000ae00ae7308 */ /* 0x000fe20000000800 */
[----:B------:R-:W-:Y:S01]  /*8e00*/  LOP3.LUT R28, R207, UR7, R34, 0x96, !PT ;  /* 0x00000007cf1c7c12 */ /* 0x000fe2000f8e9622 */
[----:B------:R-:W-:Y:S02]  /*8e10*/  FFMA.FTZ R207, R198, c[0x0][0x23c], -R64 ;  /* 0x00008f00c6cf7a23 */ /* 0x000fe40000010840 */
[----:B------:R-:W-:Y:S02]  /*8e20*/  FFMA.FTZ R198, R242, c[0x0][0x23c], -R61 ;  /* 0x00008f00f2c67a23 */ /* 0x000fe4000001083d */
[----:B------:R-:W-:Y:S02]  /*8e30*/  IMAD.WIDE.U32 R28, R28, -0x2daee0ad, RZ ;  /* 0xd2511f531c1c7825 */ /* 0x000fe400078e00ff */
[----:B------:R-:W3:Y:S02]  /*8e40*/  MUFU.EX2 R207, R207 ;  /* 0x000000cf00cf7308 */ /* 0x000ee40000000800 */
[----:B-1----:R-:W-:Y:S01]  /*8e50*/  FADD.FTZ R41, R199, R41 ;  /* 0x00000029c7297221 */ /* 0x002fe20000010000 */
[----:B------:R-:W-:Y:S01]  /*8e60*/  LOP3.LUT R31, R29, UR16, R166, 0x96, !PT ;  /* 0x000000101d1f7c12 */ /* 0x000fe2000f8e96a6 */
[----:B------:R-:W-:Y:S01]  /*8e70*/  IMAD.WIDE.U32 R166, R169, -0x2daee0ad, RZ ;  /* 0xd2511f53a9a67825 */ /* 0x000fe200078e00ff */
[----:B------:R-:W-:-:S02]  /*8e80*/  LOP3.LUT R32, R28, 0xffff, RZ, 0xc0, !PT ;  /* 0x0000ffff1c207812 */ /* 0x000fc400078ec0ff */
[--C-:B------:R-:W-:Y:S01]  /*8e90*/  SHF.R.U32.HI R29, RZ, 0x10, R28.reuse ;  /* 0x00000010ff1d7819 */ /* 0x100fe2000001161c */
[----:B------:R-:W1:Y:S01]  /*8ea0*/  MUFU.EX2 R198, R198 ;  /* 0x000000c600c67308 */ /* 0x000e620000000800 */
[----:B------:R-:W-:Y:S01]  /*8eb0*/  LOP3.LUT R30, R28, 0xff, RZ, 0xc0, !PT ;  /* 0x000000ff1c1e7812 */ /* 0x000fe200078ec0ff */
[----:B--2---:R-:W-:Y:S01]  /*8ec0*/  FADD.FTZ R41, R204, R41 ;  /* 0x00000029cc297221 */ /* 0x004fe20000010000 */
[----:B------:R-:W-:Y:S02]  /*8ed0*/  SHF.R.U32.HI R28, RZ, 0x18, R28 ;  /* 0x00000018ff1c7819 */ /* 0x000fe4000001161c */
[----:B------:R-:W-:Y:S02]  /*8ee0*/  LOP3.LUT R29, R29, 0xff, RZ, 0xc0, !PT ;  /* 0x000000ff1d1d7812 */ /* 0x000fe400078ec0ff */
[----:B------:R-:W-:Y:S01]  /*8ef0*/  SHF.R.U32.HI R32, RZ, 0x8, R32 ;  /* 0x00000008ff207819 */ /* 0x000fe20000011620 */
[----:B------:R-:W-:Y:S01]  /*8f00*/  MUFU.EX2 R177, R177 ;  /* 0x000000b100b17308 */ /* 0x000fe20000000800 */
[----:B------:R-:W-:Y:S01]  /*8f10*/  PRMT R28, R29, 0x5410, R28 ;  /* 0x000054101d1c7816 */ /* 0x000fe2000000001c */
[----:B---3--:R-:W-:Y:S01]  /*8f20*/  FADD.FTZ R53, R207, R53 ;  /* 0x00000035cf357221 */ /* 0x008fe20000010000 */
[----:B------:R-:W-:-:S02]  /*8f30*/  SHF.R.U32.HI R29, RZ, 0x10, R31 ;  /* 0x00000010ff1d7819 */ /* 0x000fc4000001161f */
[----:B------:R-:W-:Y:S01]  /*8f40*/  PRMT R30, R30, 0x5410, R32 ;  /* 0x000054101e1e7816 */ /* 0x000fe20000000020 */
[--C-:B------:R-:W-:Y:S01]  /*8f50*/  HSET2.LE.AND R28, R28, R60.reuse, PT ;  /* 0x0000003c1c1c7233 */ /* 0x100fe20003803000 */
[C---:B------:R-:W-:Y:S01]  /*8f60*/  LOP3.LUT R33, R31.reuse, 0xffff, RZ, 0xc0, !PT ;  /* 0x0000ffff1f217812 */ /* 0x040fe200078ec0ff */
[----:B------:R-:W-:Y:S01]  /*8f70*/  MUFU.EX2 R182, R182 ;  /* 0x000000b600b67308 */ /* 0x000fe20000000800 */
[----:B------:R-:W-:Y:S01]  /*8f80*/  LOP3.LUT R32, R31, 0xff, RZ, 0xc0, !PT ;  /* 0x000000ff1f207812 */ /* 0x000fe200078ec0ff */
[----:B------:R-:W-:Y:S01]  /*8f90*/  HSET2.LE.AND R30, R30, R60, PT ;  /* 0x0000003c1e1e7233 */ /* 0x000fe20003803000 */
[----:B------:R-:W-:Y:S01]  /*8fa0*/  SHF.R.U32.HI R31, RZ, 0x18, R31 ;  /* 0x00000018ff1f7819 */ /* 0x000fe2000001161f */
[----:B------:R-:W-:Y:S01]  /*8fb0*/  FADD.FTZ R53, R210, R53 ;  /* 0x00000035d2357221 */ /* 0x000fe20000010000 */
[----:B------:R-:W-:Y:S01]  /*8fc0*/  LOP3.LUT R29, R29, 0xff, RZ, 0xc0, !PT ;  /* 0x000000ff1d1d7812 */ /* 0x000fe200078ec0ff */
[----:B-1----:R-:W-:Y:S01]  /*8fd0*/  FADD.FTZ R49, R198, R49 ;  /* 0x00000031c6317221 */ /* 0x002fe20000010000 */
[----:B------:R-:W-:Y:S01]  /*8fe0*/  SHF.R.U32.HI R33, RZ, 0x8, R33 ;  /* 0x00000008ff217819 */ /* 0x000fe20000011621 */
[----:B------:R-:W-:Y:S01]  /*8ff0*/  MUFU.EX2 R181, R181 ;  /* 0x000000b500b57308 */ /* 0x000fe20000000800 */
[----:B------:R-:W-:Y:S01]  /*9000*/  PRMT R29, R29, 0x5410, R31 ;  /* 0x000054101d1d7816 */ /* 0x000fe2000000001f */
[C---:B------:R-:W-:Y:S01]  /*9010*/  FADD.FTZ R53, R189.reuse, R53 ;  /* 0x00000035bd357221 */ /* 0x040fe20000010000 */
[----:B------:R-:W-:-:S02]  /*9020*/  F2FP.BF16.PACK_AB R31, R189, R210 ;  /* 0x000000d2bd1f723e */ /* 0x000fc400000010ff */
[----:B------:R-:W-:Y:S01]  /*9030*/  PRMT R32, R32, 0x5410, R33 ;  /* 0x0000541020207816 */ /* 0x000fe20000000021 */
[----:B------:R-:W-:Y:S01]  /*9040*/  HSET2.LE.AND R29, R29, R60, PT ;  /* 0x0000003c1d1d7233 */ /* 0x000fe20003803000 */
[----:B------:R-:W-:Y:S01]  /*9050*/  LOP3.LUT R30, R30, R31, RZ, 0xc0, !PT ;  /* 0x0000001f1e1e7212 */ /* 0x000fe200078ec0ff */
[----:B------:R-:W-:Y:S01]  /*9060*/  MUFU.EX2 R180, R180 ;  /* 0x000000b400b47308 */ /* 0x000fe20000000800 */
[----:B------:R-:W-:-:S04]  /*9070*/  F2FP.BF16.PACK_AB R31, R198, R228 ;  /* 0x000000e4c61f723e */ /* 0x000fc800000010ff */
[----:B------:R-:W-:Y:S01]  /*9080*/  LOP3.LUT R31, R28, R31, RZ, 0xc0, !PT ;  /* 0x0000001f1c1f7212 */ /* 0x000fe200078ec0ff */
[----:B------:R-:W-:Y:S01]  /*9090*/  HSET2.LE.AND R28, R32, R60, PT ;  /* 0x0000003c201c7233 */ /* 0x000fe20003803000 */
[----:B------:R-:W-:Y:S01]  /*90a0*/  F2FP.BF16.PACK_AB R32, R207, R240 ;  /* 0x000000f0cf20723e */ /* 0x000fe200000010ff */
[----:B------:R-:W1:Y:S03]  /*90b0*/  MUFU.EX2 R173, R173 ;  /* 0x000000ad00ad7308 */ /* 0x000e660000000800 */
[----:B------:R-:W-:Y:S02]  /*90c0*/  LOP3.LUT R28, R28, R32, RZ, 0xc0, !PT ;  /* 0x000000201c1c7212 */ /* 0x000fe400078ec0ff */
[----:B------:R-:W-:-:S03]  /*90d0*/  F2FP.BF16.PACK_AB R32, R197, R239 ;  /* 0x000000efc520723e */ /* 0x000fc600000010ff */
[----:B------:R-:W2:Y:S01]  /*90e0*/  MUFU.EX2 R175, R175 ;  /* 0x000000af00af7308 */ /* 0x000ea20000000800 */
[----:B------:R-:W-:Y:S02]  /*90f0*/  LOP3.LUT R29, R29, R32, RZ, 0xc0, !PT ;  /* 0x000000201d1d7212 */ /* 0x000fe400078ec0ff */
[----:B------:R-:W-:-:S05]  /*9100*/  F2FP.BF16.PACK_AB R32, R209, R208 ;  /* 0x000000d0d120723e */ /* 0x000fca00000010ff */
[----:B------:R-:W-:Y:S01]  /*9110*/  HMMA.16816.F32.BF16 R68, R28, R20, R68 ;  /* 0x000000141c44723c */ /* 0x000fe20000041844 */
[----:B------:R-:W3:Y:S01]  /*9120*/  MUFU.EX2 R66, R66 ;  /* 0x0000004200427308 */ /* 0x000ee20000000800 */
[----:B-1----:R-:W-:-:S05]  /*9130*/  FADD.FTZ R41, R173, R41 ;  /* 0x00000029ad297221 */ /* 0x002fca0000010000 */
[----:B------:R-:W-:Y:S01]  /*9140*/  IMAD.U32 R20, RZ, RZ, UR25 ;  /* 0x00000019ff147e24 */ /* 0x000fe2000f8e00ff */
[----:B------:R-:W-:Y:S01]  /*9150*/  HMMA.16816.F32.BF16 R160, R28, R24, R160 ;  /* 0x000000181ca0723c */ /* 0x000fe200000418a0 */
[----:B------:R-:W1:Y:S01]  /*9160*/  MUFU.EX2 R67, R67 ;  /* 0x0000004300437308 */ /* 0x000e620000000800 */
[----:B--2---:R-:W-:Y:S02]  /*9170*/  FADD.FTZ R41, R175, R41 ;  /* 0x00000029af297221 */ /* 0x004fe40000010000 */
[----:B------:R-:W-:-:S04]  /*9180*/  LOP3.LUT R20, R167, UR4, R20, 0x96, !PT ;  /* 0x00000004a7147c12 */ /* 0x000fc8000f8e9614 */
[C---:B------:R-:W-:Y:S01]  /*9190*/  HMMA.16816.F32.BF16 R84, R28.reuse, R16, R84 ;  /* 0x000000101c54723c */ /* 0x040fe20000041854 */
[----:B------:R-:W-:Y:S01]  /*91a0*/  IMAD.WIDE.U32 R24, R20, -0x326172a9, RZ ;  /* 0xcd9e8d5714187825 */ /* 0x000fe200078e00ff */
[----:B------:R-:W-:Y:S03]  /*91b0*/  MUFU.EX2 R0, R0 ;  /* 0x0000000000007308 */ /* 0x000fe60000000800 */
[----:B---3--:R-:W-:Y:S01]  /*91c0*/  FADD.FTZ R41, R66, R41 ;  /* 0x0000002942297221 */ /* 0x008fe20000010000 */
[----:B------:R-:W-:Y:S02]  /*91d0*/  LOP3.LUT R250, R25, UR15, R250, 0x96, !PT ;  /* 0x0000000f19fa7c12 */ /* 0x000fe4000f8e96fa */
[----:B------:R-:W-:Y:S01]  /*91e0*/  LOP3.LUT R16, R245, UR13, R24, 0x96, !PT ;  /* 0x0000000df5107c12 */ /* 0x000fe2000f8e9618 */
[----:B------:R-:W-:Y:S01]  /*91f0*/  HMMA.16816.F32.BF16 R100, R28, R12, R100 ;  /* 0x0000000c1c64723c */ /* 0x000fe20000041864 */
[----:B------:R-:W-:Y:S01]  /*9200*/  MUFU.EX2 R65, R65 ;  /* 0x0000004100417308 */ /* 0x000fe20000000800 */
[----:B------:R-:W-:-:S04]  /*9210*/  IMAD.WIDE.U32 R250, R250, -0x2daee0ad, RZ ;  /* 0xd2511f53fafa7825 */ /* 0x000fc800078e00ff */
[----:B------:R-:W-:Y:S01]  /*9220*/  IMAD.WIDE.U32 R16, R16, -0x2daee0ad, RZ ;  /* 0xd2511f5310107825 */ /* 0x000fe200078e00ff */
[----:B------:R-:W-:Y:S01]  /*9230*/  LOP3.LUT R248, R251, UR12, R248, 0x96, !PT ;  /* 0x0000000cfbf87c12 */ /* 0x000fe2000f8e96f8 */
[----:B------:R-:W-:Y:S01]  /*9240*/  HMMA.16816.F32.BF16 R108, R28, R14, R108 ;  /* 0x0000000e1c6c723c */ /* 0x000fe2000004186c */
[----:B------:R-:W-:Y:S01]  /*9250*/  MUFU.EX2 R63, R63 ;  /* 0x0000003f003f7308 */ /* 0x000fe20000000800 */
[----:B------:R-:W-:Y:S01]  /*9260*/  IMAD.MOV.U32 R251, RZ, RZ, R25 ;  /* 0x000000fffffb7224 */ /* 0x000fe200078e0019 */
[----:B------:R-:W-:Y:S01]  /*9270*/  LOP3.LUT R166, R17, UR10, R250, 0x96, !PT ;  /* 0x0000000a11a67c12 */ /* 0x000fe2000f8e96fa */
[----:B------:R-:W-:-:S03]  /*9280*/  IMAD.WIDE.U32 R248, R248, -0x326172a9, RZ ;  /* 0xcd9e8d57f8f87825 */ /* 0x000fc600078e00ff */
[----:B------:R-:W-:Y:S01]  /*9290*/  LOP3.LUT R194, R251, UR15, R194, 0x96, !PT ;  /* 0x0000000ffbc27c12 */ /* 0x000fe2000f8e96c2 */
[----:B------:R-:W-:Y:S01]  /*92a0*/  IMAD.WIDE.U32 R166, R166, -0x326172a9, RZ ;  /* 0xcd9e8d57a6a67825 */ /* 0x000fe200078e00ff */
[----:B------:R-:W-:Y:S01]  /*92b0*/  LOP3.LUT R244, R249, UR11, R244, 0x96, !PT ;  /* 0x0000000bf9f47c12 */ /* 0x000fe2000f8e96f4 */
[----:B------:R-:W-:Y:S01]  /*92c0*/  HMMA.16816.F32.BF16 R112, R28, R8, R112 ;  /* 0x000000081c70723c */ /* 0x000fe20000041870 */
[----:B------:R-:W-:Y:S01]  /*92d0*/  MUFU.EX2 R62, R62 ;  /* 0x0000003e003e7308 */ /* 0x000fe20000000800 */
[----:B------:R-:W-:Y:S01]  /*92e0*/  IMAD.MOV.U32 R250, RZ, RZ, R24 ;  /* 0x000000fffffa7224 */ /* 0x000fe200078e0018 */
[----:B------:R-:W-:Y:S01]  /*92f0*/  LOP3.LUT R242, R167, UR9, R248, 0x96, !PT ;  /* 0x00000009a7f27c12 */ /* 0x000fe2000f8e96f8 */
[----:B------:R-:W-:-:S04]  /*9300*/  IMAD.WIDE.U32 R12, R244, -0x2daee0ad, RZ ;  /* 0xd2511f53f40c7825 */ /* 0x000fc800078e00ff */
[----:B------:R-:W-:Y:S01]  /*9310*/  IMAD.WIDE.U32 R242, R242, -0x2daee0ad, RZ ;  /* 0xd2511f53f2f27825 */ /* 0x000fe200078e00ff */
[----:B------:R-:W-:Y:S01]  /*9320*/  LOP3.LUT R244, R13, UR8, R16, 0x96, !PT ;  /* 0x000000080df47c12 */ /* 0x000fe2000f8e9610 */
[----:B------:R-:W-:Y:S01]  /*9330*/  HMMA.16816.F32.BF16 R136, R28, R4, R136 ;  /* 0x000000041c88723c */ /* 0x000fe20000041888 */
[----:B------:R-:W-:Y:S01]  /*9340*/  MUFU.EX2 R56, R56 ;  /* 0x0000003800387308 */ /* 0x000fe20000000800 */
[----:B-1----:R-:W-:Y:S01]  /*9350*/  FADD.FTZ R229, R67, R41 ;  /* 0x0000002943e57221 */ /* 0x002fe20000010000 */
[----:B------:R-:W-:Y:S01]  /*9360*/  LOP3.LUT R12, R243, UR6, R12, 0x96, !PT ;  /* 0x00000006f30c7c12 */ /* 0x000fe2000f8e960c */
[----:B------:R-:W-:-:S04]  /*9370*/  IMAD.WIDE.U32 R244, R244, -0x326172a9, RZ ;  /* 0xcd9e8d57f4f47825 */ /* 0x000fc800078e00ff */
[----:B------:R-:W-:Y:S01]  /*9380*/  IMAD.WIDE.U32 R14, R12, -0x326172a9, RZ ;  /* 0xcd9e8d570c0e7825 */ /* 0x000fe200078e00ff */
[C---:B------:R-:W-:Y:S01]  /*9390*/  HMMA.16816.F32.BF16 R120, R28.reuse, R10, R120 ;  /* 0x0000000a1c78723c */ /* 0x040fe20000041878 */
[----:B------:R-:W-:Y:S03]  /*93a0*/  MUFU.EX2 R58, R58 ;  /* 0x0000003a003a7308 */ /* 0x000fe60000000800 */
[----:B------:R-:W-:Y:S02]  /*93b0*/  LOP3.LUT R9, R15, UR17, R244, 0x96, !PT ;  /* 0x000000110f097c12 */ /* 0x000fe4000f8e96f4 */
[----:B------:R-:W-:Y:S02]  /*93c0*/  LOP3.LUT R34, R14, 0xff, RZ, 0xc0, !PT ;  /* 0x000000ff0e227812 */ /* 0x000fe400078ec0ff */
[C---:B------:R-:W-:Y:S01]  /*93d0*/  LOP3.LUT R12, R9.reuse, 0xffff, RZ, 0xc0, !PT ;  /* 0x0000ffff090c7812 */ /* 0x040fe200078ec0ff */
[----:B------:R-:W-:Y:S01]  /*93e0*/  HMMA.16816.F32.BF16 R148, R28, R26, R148 ;  /* 0x0000001a1c94723c */ /* 0x000fe20000041894 */
[----:B------:R-:W-:Y:S01]  /*93f0*/  LOP3.LUT R8, R9, 0xff, RZ, 0xc0, !PT ;  /* 0x000000ff09087812 */ /* 0x000fe200078ec0ff */
[----:B------:R-:W1:Y:S01]  /*9400*/  LDSM.16.MT88.4 R24, [R213+0x9800] ;  /* 0x00980000d518783b */ /* 0x000e620000004200 */
[----:B------:R-:W-:Y:S01]  /*9410*/  SHF.R.U32.HI R12, RZ, 0x8, R12 ;  /* 0x00000008ff0c7819 */ /* 0x000fe2000001160c */
[----:B------:R-:W-:Y:S01]  /*9420*/  MUFU.EX2 R57, R57 ;  /* 0x0000003900397308 */ /* 0x000fe20000000800 */
[----:B------:R-:W-:-:S02]  /*9430*/  SHF.R.U32.HI R5, RZ, 0x10, R9 ;  /* 0x00000010ff057819 */ /* 0x000fc40000011609 */
[----:B------:R-:W-:Y:S01]  /*9440*/  PRMT R8, R8, 0x5410, R12 ;  /* 0x0000541008087816 */ /* 0x000fe2000000000c */
[C---:B------:R-:W-:Y:S01]  /*9450*/  HMMA.16816.F32.BF16 R80, R28.reuse, R22, R80 ;  /* 0x000000161c50723c */ /* 0x040fe20000041850 */
[----:B------:R-:W-:Y:S01]  /*9460*/  LOP3.LUT R11, R14, 0xffff, RZ, 0xc0, !PT ;  /* 0x0000ffff0e0b7812 */ /* 0x000fe200078ec0ff */
[----:B------:R-:W2:Y:S01]  /*9470*/  LDSM.16.MT88.4 R20, [R212+0x9800] ;  /* 0x00980000d414783b */ /* 0x000ea20000004200 */
[----:B------:R-:W-:Y:S01]  /*9480*/  SHF.R.U32.HI R10, RZ, 0x10, R14 ;  /* 0x00000010ff0a7819 */ /* 0x000fe2000001160e */
[----:B------:R-:W-:Y:S01]  /*9490*/  HSET2.LE.AND R8, R8, R60, PT ;  /* 0x0000003c08087233 */ /* 0x000fe20003803000 */
[----:B------:R-:W-:Y:S01]  /*94a0*/  SHF.R.U32.HI R4, RZ, 0x18, R9 ;  /* 0x00000018ff047819 */ /* 0x000fe20000011609 */
[----:B------:R-:W-:Y:S01]  /*94b0*/  MUFU.EX2 R59, R59 ;  /* 0x0000003b003b7308 */ /* 0x000fe20000000800 */
[----:B------:R-:W-:Y:S01]  /*94c0*/  LOP3.LUT R5, R5, 0xff, RZ, 0xc0, !PT ;  /* 0x000000ff05057812 */ /* 0x000fe200078ec0ff */
[----:B------:R-:W-:Y:S01]  /*94d0*/  HMMA.16816.F32.BF16 R96, R28, R18, R96 ;  /* 0x000000121c60723c */ /* 0x000fe20000041860 */
[----:B------:R-:W-:Y:S01]  /*94e0*/  SHF.R.U32.HI R11, RZ, 0x8, R11 ;  /* 0x00000008ff0b7819 */ /* 0x000fe2000001160b */
[----:B------:R-:W3:Y:S01]  /*94f0*/  LDSM.16.MT88.4 R16, [R213+0xa800] ;  /* 0x00a80000d510783b */ /* 0x000ee20000004200 */
[----:B------:R-:W-:-:S02]  /*9500*/  LOP3.LUT R10, R10, 0xff, RZ, 0xc0, !PT ;  /* 0x000000ff0a0a7812 */ /* 0x000fc400078ec0ff */
[----:B------:R-:W-:Y:S02]  /*9510*/  PRMT R4, R5, 0x5410, R4 ;  /* 0x0000541005047816 */ /* 0x000fe40000000004 */
[----:B------:R-:W-:Y:S01]  /*9520*/  SHF.R.U32.HI R35, RZ, 0x18, R14 ;  /* 0x00000018ff237819 */ /* 0x000fe2000001160e */
[----:B------:R-:W-:Y:S01]  /*9530*/  HMMA.16816.F32.BF16 R132, R28, R6, R132 ;  /* 0x000000061c84723c */ /* 0x000fe20000041884 */
[----:B------:R-:W-:Y:S01]  /*9540*/  PRMT R34, R34, 0x5410, R11 ;  /* 0x0000541022227816 */ /* 0x000fe2000000000b */
[--C-:B------:R-:W-:Y:S01]  /*9550*/  HSET2.LE.AND R33, R4, R60.reuse, PT ;  /* 0x0000003c04217233 */ /* 0x100fe20003803000 */
[----:B------:R-:W-:Y:S01]  /*9560*/  PRMT R35, R10, 0x5410, R35 ;  /* 0x000054100a237816 */ /* 0x000fe20000000023 */
[----:B------:R-:W4:Y:S01]  /*9570*/  LDSM.16.MT88.4 R12, [R212+0xa800] ;  /* 0x00a80000d40c783b */ /* 0x000f220000004200 */
[----:B------:R-:W-:Y:S01]  /*9580*/  LOP3.LUT R32, R8, R32, RZ, 0xc0, !PT ;  /* 0x0000002008207212 */ /* 0x000fe200078ec0ff */
[--C-:B------:R-:W-:Y:S01]  /*9590*/  HSET2.LE.AND R34, R34, R60.reuse, PT ;  /* 0x0000003c22227233 */ /* 0x100fe20003803000 */
[----:B------:R-:W-:Y:S01]  /*95a0*/  F2FP.BF16.PACK_AB R28, R238, R196 ;  /* 0x000000c4ee1c723e */ /* 0x000fe200000010ff */
[----:B------:R-:W2:Y:S01]  /*95b0*/  LDSM.16.MT88.4 R8, [R213+0xb800] ;  /* 0x00b80000d508783b */ /* 0x000ea20000004200 */
[----:B------:R-:W-:-:S02]  /*95c0*/  HSET2.LE.AND R35, R35, R60, PT ;  /* 0x0000003c23237233 */ /* 0x000fc40003803000 */
[----:B------:R-:W-:Y:S01]  /*95d0*/  LOP3.LUT R33, R33, R28, RZ, 0xc0, !PT ;  /* 0x0000001c21217212 */ /* 0x000fe200078ec0ff */
[----:B------:R-:W3:Y:S01]  /*95e0*/  LDSM.16.MT88.4 R4, [R212+0xb800] ;  /* 0x00b80000d404783b */ /* 0x000ee20000004200 */
[----:B------:R-:W-:-:S04]  /*95f0*/  F2FP.BF16.PACK_AB R28, R237, R236 ;  /* 0x000000eced1c723e */ /* 0x000fc800000010ff */
[----:B------:R-:W-:Y:S02]  /*9600*/  LOP3.LUT R34, R34, R28, RZ, 0xc0, !PT ;  /* 0x0000001c22227212 */ /* 0x000fe400078ec0ff */
[----:B------:R-:W-:-:S04]  /*9610*/  F2FP.BF16.PACK_AB R28, R204, R199 ;  /* 0x000000c7cc1c723e */ /* 0x000fc800000010ff */
[----:B------:R-:W-:Y:S02]  /*9620*/  LOP3.LUT R35, R35, R28, RZ, 0xc0, !PT ;  /* 0x0000001c23237212 */ /* 0x000fe400078ec0ff */
[----:B------:R-:W-:Y:S01]  /*9630*/  LOP3.LUT R28, R191, UR13, R250, 0x96, !PT ;  /* 0x0000000dbf1c7c12 */ /* 0x000fe2000f8e96fa */
[----:B------:R-:W-:-:S04]  /*9640*/  IMAD.WIDE.U32 R250, R194, -0x2daee0ad, RZ ;  /* 0xd2511f53c2fa7825 */ /* 0x000fc800078e00ff */
[----:B------:R-:W-:Y:S01]  /*9650*/  IMAD.WIDE.U32 R28, R28, -0x2daee0ad, RZ ;  /* 0xd2511f531c1c7825 */ /* 0x000fe200078e00ff */
[----:B------:R-:W-:Y:S01]  /*9660*/  LOP3.LUT R192, R251, UR12, R192, 0x96, !PT ;  /* 0x0000000cfbc07c12 */ /* 0x000fe2000f8e96c0 */
[----:B-1----:R-:W-:Y:S02]  /*9670*/  HMMA.16816.F32.BF16 R156, R32, R24, R156 ;  /* 0x00000018209c723c */ /* 0x002fe4000004189c */
[----:B------:R-:W-:Y:S01]  /*9680*/  FFMA.FTZ R191, R176, c[0x0][0x23c], -R64 ;  /* 0x00008f00b0bf7a23 */ /* 0x000fe20000010840 */
[----:B------:R-:W-:Y:S01]  /*9690*/  LOP3.LUT R250, R29, UR10, R250, 0x96, !PT ;  /* 0x0000000a1dfa7c12 */ /* 0x000fe2000f8e96fa */
[----:B------:R-:W-:-:S04]  /*96a0*/  IMAD.WIDE.U32 R248, R192, -0x326172a9, RZ ;  /* 0xcd9e8d57c0f87825 */ /* 0x000fc800078e00ff */
[----:B------:R-:W-:Y:S01]  /*96b0*/  IMAD.WIDE.U32 R250, R250, -0x326172a9, RZ ;  /* 0xcd9e8d57fafa7825 */ /* 0x000fe200078e00ff */
[----:B------:R-:W-:Y:S01]  /*96c0*/  LOP3.LUT R190, R249, UR11, R190, 0x96, !PT ;  /* 0x0000000bf9be7c12 */ /* 0x000fe2000f8e96be */
[----:B------:R-:W-:Y:S01]  /*96d0*/  HMMA.16816.F32.BF16 R152, R32, R26, R152 ;  /* 0x0000001a2098723c */ /* 0x000fe20000041898 */
[----:B------:R-:W1:Y:S01]  /*96e0*/  MUFU.EX2 R191, R191 ;  /* 0x000000bf00bf7308 */ /* 0x000e620000000800 */
[----:B------:R-:W-:Y:S01]  /*96f0*/  FFMA.FTZ R176, R188, c[0x0][0x23c], -R61 ;  /* 0x00008f00bcb07a23 */ /* 0x000fe2000001083d */
[----:B------:R-:W-:-:S05]  /*9700*/  LOP3.LUT R248, R251, UR9, R248, 0x96, !PT ;  /* 0x00000009fbf87c12 */ /* 0x000fca000f8e96f8 */
[C---:B--2---:R-:W-:Y:S01]  /*9710*/  HMMA.16816.F32.BF16 R72, R32.reuse, R20, R72 ;  /* 0x000000142048723c */ /* 0x044fe20000041848 */
[----:B------:R-:W-:Y:S01]  /*9720*/  IMAD.WIDE.U32 R248, R248, -0x2daee0ad, RZ ;  /* 0xd2511f53f8f87825 */ /* 0x000fe200078e00ff */
[----:B------:R-:W-:Y:S06]  /*9730*/  MUFU.EX2 R176, R176 ;  /* 0x000000b000b07308 */ /* 0x000fec0000000800 */
[----:B------:R-:W-:Y:S01]  /*9740*/  HMMA.16816.F32.BF16 R76, R32, R22, R76 ;  /* 0x00000016204c723c */ /* 0x000fe2000004184c */
[----:B-1----:R-:W-:-:S04]  /*9750*/  FADD.FTZ R53, R191, R53 ;  /* 0x00000035bf357221 */ /* 0x002fc80000010000 */
[----:B------:R-:W-:-:S03]  /*9760*/  FADD.FTZ R53, R177, R53 ;  /* 0x00000035b1357221 */ /* 0x000fc60000010000 */
[C---:B---3--:R-:W-:Y:S08]  /*9770*/  HMMA.16816.F32.BF16 R88, R32.reuse, R16, R88 ;  /* 0x000000102058723c */ /* 0x048ff00000041858 */
[C---:B------:R-:W-:Y:S08]  /*9780*/  HMMA.16816.F32.BF16 R92, R32.reuse, R18, R92 ;  /* 0x00000012205c723c */ /* 0x040ff0000004185c */
[C---:B----4-:R-:W-:Y:S08]  /*9790*/  HMMA.16816.F32.BF16 R104, R32.reuse, R12, R104 ;  /* 0x0000000c2068723c */ /* 0x050ff00000041868 */
[C---:B------:R-:W-:Y:S08]  /*97a0*/  HMMA.16816.F32.BF16 R144, R32.reuse, R14, R144 ;  /* 0x0000000e2090723c */ /* 0x040ff00000041890 */
[C---:B------:R-:W-:Y:S08]  /*97b0*/  HMMA.16816.F32.BF16 R140, R32.reuse, R8, R140 ;  /* 0x00000008208c723c */ /* 0x040ff0000004188c */
[C---:B------:R-:W-:Y:S08]  /*97c0*/  HMMA.16816.F32.BF16 R116, R32.reuse, R10, R116 ;  /* 0x0000000a2074723c */ /* 0x040ff00000041874 */
[C---:B------:R-:W-:Y:S08]  /*97d0*/  HMMA.16816.F32.BF16 R124, R32.reuse, R4, R124 ;  /* 0x00000004207c723c */ /* 0x040ff0000004187c */
[----:B------:R-:W-:Y:S07]  /*97e0*/  HMMA.16816.F32.BF16 R128, R32, R6, R128 ;  /* 0x000000062080723c */ /* 0x000fee0000041880 */
[----:B------:R-:W-:-:S04]  /*97f0*/  IMAD.WIDE.U32 R32, R190, -0x2daee0ad, RZ ;  /* 0xd2511f53be207825 */ /* 0x000fc800078e00ff */
[----:B------:R-:W-:Y:S01]  /*9800*/  FFMA.FTZ R190, R172, c[0x0][0x23c], -R64 ;  /* 0x00008f00acbe7a23 */ /* 0x000fe20000010840 */
[----:B------:R-:W-:Y:S01]  /*9810*/  LOP3.LUT R32, R249, UR6, R32, 0x96, !PT ;  /* 0x00000006f9207c12 */ /* 0x000fe2000f8e9620 */
[----:B------:R-:W-:Y:S01]  /*9820*/  FFMA.FTZ R172, R187, c[0x0][0x23c], -R64 ;  /* 0x00008f00bbac7a23 */ /* 0x000fe20000010840 */
[----:B------:R-:W-:Y:S01]  /*9830*/  LOP3.LUT R28, R33, UR8, R28, 0x96, !PT ;  /* 0x00000008211c7c12 */ /* 0x000fe2000f8e961c */
[----:B------:R-:W-:Y:S02]  /*9840*/  FFMA.FTZ R187, R178, c[0x0][0x23c], -R61 ;  /* 0x00008f00b2bb7a23 */ /* 0x000fe4000001083d */
[----:B------:R-:W-:Y:S01]  /*9850*/  IMAD.WIDE.U32 R32, R32, -0x326172a9, RZ ;  /* 0xcd9e8d5720207825 */ /* 0x000fe200078e00ff */
[----:B------:R-:W1:Y:S03]  /*9860*/  MUFU.EX2 R190, R190 ;  /* 0x000000be00be7308 */ /* 0x000e660000000800 */
[----:B------:R-:W-:Y:S01]  /*9870*/  IMAD.WIDE.U32 R34, R28, -0x326172a9, RZ ;  /* 0xcd9e8d571c227825 */ /* 0x000fe200078e00ff */
[----:B------:R-:W-:-:S02]  /*9880*/  LOP3.LUT R29, R32, 0xffff, RZ, 0xc0, !PT ;  /* 0x0000ffff201d7812 */ /* 0x000fc400078ec0ff */
[----:B------:R-:W-:Y:S01]  /*9890*/  LOP3.LUT R30, R32, 0xff, RZ, 0xc0, !PT ;  /* 0x000000ff201e7812 */ /* 0x000fe200078ec0ff */
[----:B------:R-:W-:Y:S01]  /*98a0*/  FFMA.FTZ R178, R179, c[0x0][0x23c], -R61 ;  /* 0x00008f00b3b27a23 */ /* 0x000fe2000001083d */
[----:B------:R-:W-:Y:S01]  /*98b0*/  SHF.R.U32.HI R29, RZ, 0x8, R29 ;  /* 0x00000008ff1d7819 */ /* 0x000fe2000001161d */
[----:B------:R-:W2:Y:S01]  /*98c0*/  MUFU.EX2 R172, R172 ;  /* 0x000000ac00ac7308 */ /* 0x000ea20000000800 */
[----:B------:R-:W-:Y:S01]  /*98d0*/  SHF.R.U32.HI R28, RZ, 0x10, R32 ;  /* 0x00000010ff1c7819 */ /* 0x000fe20000011620 */
[----:B------:R-:W-:Y:S01]  /*98e0*/  FFMA.FTZ R179, R183, c[0x0][0x23c], -R184 ;  /* 0x00008f00b7b37a23 */ /* 0x000fe200000108b8 */
[----:B------:R-:W-:Y:S01]  /*98f0*/  PRMT R30, R30, 0x5410, R29 ;  /* 0x000054101e1e7816 */ /* 0x000fe2000000001d */
[----:B------:R-:W-:Y:S01]  /*9900*/  IMAD.MOV.U32 R167, RZ, RZ, R35 ;  /* 0x000000ffffa77224 */ /* 0x000fe200078e0023 */
[----:B------:R-:W-:Y:S02]  /*9910*/  SHF.R.U32.HI R29, RZ, 0x18, R32 ;  /* 0x00000018ff1d7819 */ /* 0x000fe40000011620 */
[----:B------:R-:W-:Y:S01]  /*9920*/  LOP3.LUT R28, R28, 0xff, RZ, 0xc0, !PT ;  /* 0x000000ff1c1c7812 */ /* 0x000fe200078ec0ff */
[----:B------:R-:W-:Y:S01]  /*9930*/  HSET2.LE.AND R30, R30, R60, PT ;  /* 0x0000003c1e1e7233 */ /* 0x000fe20003803000 */
[----:B------:R-:W-:Y:S01]  /*9940*/  LOP3.LUT R31, R33, UR17, R34, 0x96, !PT ;  /* 0x00000011211f7c12 */ /* 0x000fe2000f8e9622 */
[----:B------:R-:W3:Y:S01]  /*9950*/  MUFU.EX2 R187, R187 ;  /* 0x000000bb00bb7308 */ /* 0x000ee20000000800 */
[----:B------:R-:W-:Y:S01]  /*9960*/  PRMT R28, R28, 0x5410, R29 ;  /* 0x000054101c1c7816 */ /* 0x000fe2000000001d */
[----:B-1----:R-:W-:Y:S01]  /*9970*/  FADD.FTZ R53, R190, R53 ;  /* 0x00000035be357221 */ /* 0x002fe20000010000 */
[----:B------:R-:W-:-:S02]  /*9980*/  SHF.R.U32.HI R29, RZ, 0x10, R31 ;  /* 0x00000010ff1d7819 */ /* 0x000fc4000001161f */
[C---:B------:R-:W-:Y:S01]  /*9990*/  LOP3.LUT R33, R31.reuse, 0xffff, RZ, 0xc0, !PT ;  /* 0x0000ffff1f217812 */ /* 0x040fe200078ec0ff */
[--C-:B------:R-:W-:Y:S01]  /*99a0*/  HSET2.LE.AND R28, R28, R60.reuse, PT ;  /* 0x0000003c1c1c7233 */ /* 0x100fe20003803000 */
[----:B------:R-:W-:Y:S01]  /*99b0*/  LOP3.LUT R32, R31, 0xff, RZ, 0xc0, !PT ;  /* 0x000000ff1f207812 */ /* 0x000fe200078ec0ff */
[----:B------:R-:W1:Y:S01]  /*99c0*/  MUFU.EX2 R178, R178 ;  /* 0x000000b200b27308 */ /* 0x000e620000000800 */
[----:B------:R-:W-:Y:S01]  /*99d0*/  SHF.R.U32.HI R31, RZ, 0x18, R31 ;  /* 0x00000018ff1f7819 */ /* 0x000fe2000001161f */
[----:B--2---:R-:W-:Y:S01]  /*99e0*/  FADD.FTZ R53, R172, R53 ;  /* 0x00000035ac357221 */ /* 0x004fe20000010000 */
[----:B------:R-:W-:Y:S02]  /*99f0*/  LOP3.LUT R29, R29, 0xff, RZ, 0xc0, !PT ;  /* 0x000000ff1d1d7812 */ /* 0x000fe400078ec0ff */
[----:B------:R-:W-:Y:S01]  /*9a00*/  SHF.R.U32.HI R33, RZ, 0x8, R33 ;  /* 0x00000008ff217819 */ /* 0x000fe20000011621 */
[----:B------:R-:W-:Y:S01]  /*9a10*/  FADD.FTZ R53, R0, R53 ;  /* 0x0000003500357221 */ /* 0x000fe20000010000 */
[----:B------:R-:W-:Y:S01]  /*9a20*/  PRMT R29, R29, 0x5410, R31 ;  /* 0x000054101d1d7816 */ /* 0x000fe2000000001f */
[----:B------:R-:W2:Y:S01]  /*9a30*/  MUFU.EX2 R179, R179 ;  /* 0x000000b300b37308 */ /* 0x000ea20000000800 */
[----:B------:R-:W-:Y:S01]  /*9a40*/  F2FP.BF16.PACK_AB R31, R172, R190 ;  /* 0x000000beac1f723e */ /* 0x000fe200000010ff */
[----:B---3--:R-:W-:Y:S01]  /*9a50*/  FADD.FTZ R49, R187, R49 ;  /* 0x00000031bb317221 */ /* 0x008fe20000010000 */
[----:B------:R-:W-:Y:S01]  /*9a60*/  PRMT R32, R32, 0x5410, R33 ;  /* 0x0000541020207816 */ /* 0x000fe20000000021 */
[--C-:B------:R-:W-:Y:S01]  /*9a70*/  HSET2.LE.AND R29, R29, R60.reuse, PT ;  /* 0x0000003c1d1d7233 */ /* 0x100fe20003803000 */
[----:B------:R-:W-:Y:S01]  /*9a80*/  LOP3.LUT R30, R30, R31, RZ, 0xc0, !PT ;  /* 0x0000001f1e1e7212 */ /* 0x000fe200078ec0ff */
[----:B------:R-:W-:Y:S01]  /*9a90*/  FADD.FTZ R53, R65, R53 ;  /* 0x0000003541357221 */ /* 0x000fe20000010000 */
[----:B------:R-:W-:Y:S01]  /*9aa0*/  F2FP.BF16.PACK_AB R31, R176, R174 ;  /* 0x000000aeb01f723e */ /* 0x000fe200000010ff */
[----:B-1----:R-:W-:Y:S01]  /*9ab0*/  FADD.FTZ R49, R178, R49 ;  /* 0x00000031b2317221 */ /* 0x002fe20000010000 */
[----:B------:R-:W-:Y:S01]  /*9ac0*/  F2FP.BF16.PACK_AB R33, R175, R173 ;  /* 0x000000adaf21723e */ /* 0x000fe200000010ff */
[----:B------:R-:W-:Y:S01]  /*9ad0*/  FADD.FTZ R53, R63, R53 ;  /* 0x000000353f357221 */ /* 0x000fe20000010000 */
[----:B------:R-:W-:Y:S01]  /*9ae0*/  LOP3.LUT R31, R28, R31, RZ, 0xc0, !PT ;  /* 0x0000001f1c1f7212 */ /* 0x000fe200078ec0ff */
[----:B------:R-:W-:Y:S01]  /*9af0*/  HSET2.LE.AND R28, R32, R60, PT ;  /* 0x0000003c201c7233 */ /* 0x000fe20003803000 */
[----:B------:R-:W-:Y:S01]  /*9b00*/  F2FP.BF16.PACK_AB R32, R177, R191 ;  /* 0x000000bfb120723e */ /* 0x000fe200000010ff */
[----:B------:R-:W-:Y:S01]  /*9b10*/  FADD.FTZ R49, R174, R49 ;  /* 0x00000031ae317221 */ /* 0x000fe20000010000 */
[----:B------:R-:W-:Y:S01]  /*9b20*/  F2FP.BF16.PACK_AB R35, R67, R66 ;  /* 0x000000424323723e */ /* 0x000fe200000010ff */
[----:B--2---:R-:W-:Y:S01]  /*9b30*/  FADD.FTZ R45, R179, R45 ;  /* 0x0000002db32d7221 */ /* 0x004fe20000010000 */
[----:B------:R-:W-:Y:S01]  /*9b40*/  LOP3.LUT R28, R28, R32, RZ, 0xc0, !PT ;  /* 0x000000201c1c7212 */ /* 0x000fe200078ec0ff */
[----:B------:R-:W-:Y:S01]  /*9b50*/  FADD.FTZ R49, R176, R49 ;  /* 0x00000031b0317221 */ /* 0x000fe20000010000 */
[----:B------:R-:W-:Y:S01]  /*9b60*/  F2FP.BF16.PACK_AB R32, R178, R187 ;  /* 0x000000bbb220723e */ /* 0x000fe200000010ff */
[----:B------:R-:W-:Y:S01]  /*9b70*/  FADD.FTZ R45, R182, R45 ;  /* 0x0000002db62d7221 */ /* 0x000fe20000010000 */
[----:B------:R-:W-:Y:S01]  /*9b80*/  LOP3.LUT R164, R167, UR7, R250, 0x96, !PT ;  /* 0x00000007a7a47c12 */ /* 0x000fe2000f8e96fa */
[----:B------:R-:W-:Y:S01]  /*9b90*/  FADD.FTZ R49, R56, R49 ;  /* 0x0000003138317221 */ /* 0x000fe20000010000 */
[----:B------:R-:W-:Y:S01]  /*9ba0*/  LOP3.LUT R29, R29, R32, RZ, 0xc0, !PT ;  /* 0x000000201d1d7212 */ /* 0x000fe200078ec0ff */
[----:B------:R-:W-:-:S02]  /*9bb0*/  FADD.FTZ R45, R181, R45 ;  /* 0x0000002db52d7221 */ /* 0x000fc40000010000 */
[----:B------:R-:W-:-:S04]  /*9bc0*/  IMAD.WIDE.U32 R164, R164, -0x2daee0ad, RZ ;  /* 0xd2511f53a4a47825 */ /* 0x000fc800078e00ff */
[C---:B------:R-:W-:Y:S01]  /*9bd0*/  HMMA.16816.F32.BF16 R84, R28.reuse, R16, R84 ;  /* 0x000000101c54723c */ /* 0x040fe20000041854 */
[----:B------:R-:W-:Y:S01]  /*9be0*/  LOP3.LUT R248, R165, UR16, R248, 0x96, !PT ;  /* 0x00000010a5f87c12 */ /* 0x000fe2000f8e96f8 */
[----:B------:R-:W-:Y:S02]  /*9bf0*/  FADD.FTZ R49, R59, R49 ;  /* 0x000000313b317221 */ /* 0x000fe40000010000 */
[----:B------:R-:W-:Y:S01]  /*9c00*/  IMAD.MOV.U32 R167, RZ, RZ, R36 ;  /* 0x000000ffffa77224 */ /* 0x000fe200078e0024 */
[----:B------:R-:W-:Y:S01]  /*9c10*/  LOP3.LUT R64, R248, 0xffff, RZ, 0xc0, !PT ;  /* 0x0000fffff8407812 */ /* 0x000fe200078ec0ff */
[----:B------:R-:W-:Y:S01]  /*9c20*/  FADD.FTZ R49, R58, R49 ;  /* 0x000000313a317221 */ /* 0x000fe20000010000 */
[----:B------:R-:W-:Y:S01]  /*9c30*/  LOP3.LUT R16, R245, UR7, R166, 0x96, !PT ;  /* 0x00000007f5107c12 */ /* 0x000fe2000f8e96a6 */
[----:B------:R-:W-:Y:S01]  /*9c40*/  HMMA.16816.F32.BF16 R108, R28, R14, R108 ;  /* 0x0000000e1c6c723c */ /* 0x000fe2000004186c */
[----:B------:R-:W-:Y:S01]  /*9c50*/  IMAD.MOV.U32 R166, RZ, RZ, R34 ;  /* 0x000000ffffa67224 */ /* 0x000fe200078e0022 */
[----:B------:R-:W-:Y:S01]  /*9c60*/  F2FP.BF16.PACK_AB R34, R180, R181 ;  /* 0x000000b5b422723e */ /* 0x000fe200000010ff */
[----:B------:R-:W-:Y:S01]  /*9c70*/  IMAD.MOV.U32 R166, RZ, RZ, R3 ;  /* 0x000000ffffa67224 */ /* 0x000fe200078e0003 */
[----:B------:R-:W-:Y:S01]  /*9c80*/  LOP3.LUT R61, R248, 0xff, RZ, 0xc0, !PT ;  /* 0x000000fff83d7812 */ /* 0x000fe200078ec0ff */
[----:B------:R-:W-:Y:S01]  /*9c90*/  IMAD.WIDE.U32 R16, R16, -0x2daee0ad, RZ ;  /* 0xd2511f5310107825 */ /* 0x000fe200078e00ff */
[----:B------:R-:W-:-:S02]  /*9ca0*/  SHF.R.U32.HI R64, RZ, 0x8, R64 ;  /* 0x00000008ff407819 */ /* 0x000fc40000011640 */
[C---:B------:R-:W-:Y:S01]  /*9cb0*/  HMMA.16816.F32.BF16 R112, R28.reuse, R8, R112 ;  /* 0x000000081c70723c */ /* 0x040fe20000041870 */
[----:B------:R-:W-:Y:S01]  /*9cc0*/  @P0 IMAD.MOV.U32 R167, RZ, RZ, R36 ;  /* 0x000000ffffa70224 */ /* 0x000fe200078e0024 */
[----:B------:R-:W-:Y:S01]  /*9cd0*/  LOP3.LUT R242, R17, UR16, R242, 0x96, !PT ;  /* 0x0000001011f27c12 */ /* 0x000fe2000f8e96f2 */
[----:B------:R-:W-:Y:S01]  /*9ce0*/  @P0 IMAD.MOV.U32 R166, RZ, RZ, R3 ;  /* 0x000000ffffa60224 */ /* 0x000fe200078e0003 */
[----:B------:R-:W-:Y:S01]  /*9cf0*/  LOP3.LUT R14, R16, 0xffff, RZ, 0xc0, !PT ;  /* 0x0000ffff100e7812 */ /* 0x000fe200078ec0ff */
[----:B------:R-:W-:Y:S01]  /*9d00*/  FADD.FTZ R232, R62, R53 ;  /* 0x000000353ee87221 */ /* 0x000fe20000010000 */
[C---:B------:R-:W-:Y:S01]  /*9d10*/  LOP3.LUT R15, R242.reuse, 0xffff, RZ, 0xc0, !PT ;  /* 0x0000fffff20f7812 */ /* 0x040fe200078ec0ff */
[----:B------:R-:W-:Y:S01]  /*9d20*/  FADD.FTZ R231, R57, R49 ;  /* 0x0000003139e77221 */ /* 0x000fe20000010000 */
[----:B------:R-:W-:Y:S01]  /*9d30*/  LOP3.LUT R8, R242, 0xff, RZ, 0xc0, !PT ;  /* 0x000000fff2087812 */ /* 0x000fe200078ec0ff */
[----:B------:R-:W-:Y:S01]  /*9d40*/  HMMA.16816.F32.BF16 R100, R28, R12, R100 ;  /* 0x0000000c1c64723c */ /* 0x000fe20000041864 */
[----:B------:R-:W-:Y:S01]  /*9d50*/  SHF.R.U32.HI R15, RZ, 0x8, R15 ;  /* 0x00000008ff0f7819 */ /* 0x000fe2000001160f */
[----:B------:R-:W-:Y:S01]  /*9d60*/  FADD.FTZ R230, R180, R45 ;  /* 0x0000002db4e67221 */ /* 0x000fe20000010000 */
[----:B------:R-:W-:-:S02]  /*9d70*/  SHF.R.U32.HI R9, RZ, 0x18, R16 ;  /* 0x00000018ff097819 */ /* 0x000fc40000011610 */
[----:B------:R-:W-:Y:S02]  /*9d80*/  PRMT R8, R8, 0x5410, R15 ;  /* 0x0000541008087816 */ /* 0x000fe4000000000f */
[----:B------:R-:W-:Y:S01]  /*9d90*/  SHF.R.U32.HI R12, RZ, 0x10, R16 ;  /* 0x00000010ff0c7819 */ /* 0x000fe20000011610 */
[C---:B------:R-:W-:Y:S01]  /*9da0*/  HMMA.16816.F32.BF16 R120, R28.reuse, R10, R120 ;  /* 0x0000000a1c78723c */ /* 0x040fe20000041878 */
[----:B------:R-:W-:Y:S01]  /*9db0*/  LOP3.LUT R13, R16, 0xff, RZ, 0xc0, !PT ;  /* 0x000000ff100d7812 */ /* 0x000fe200078ec0ff */
[----:B------:R-:W-:Y:S01]  /*9dc0*/  HSET2.LE.AND R32, R8, R60, PT ;  /* 0x0000003c08207233 */ /* 0x000fe20003803000 */
[----:B------:R-:W-:Y:S02]  /*9dd0*/  SHF.R.U32.HI R14, RZ, 0x8, R14 ;  /* 0x00000008ff0e7819 */ /* 0x000fe4000001160e */
[----:B------:R-:W-:Y:S02]  /*9de0*/  LOP3.LUT R12, R12, 0xff, RZ, 0xc0, !PT ;  /* 0x000000ff0c0c7812 */ /* 0x000fe400078ec0ff */
[--C-:B------:R-:W-:Y:S01]  /*9df0*/  SHF.R.U32.HI R10, RZ, 0x10, R242.reuse ;  /* 0x00000010ff0a7819 */ /* 0x100fe200000116f2 */
[----:B------:R-:W-:Y:S01]  /*9e00*/  HMMA.16816.F32.BF16 R160, R28, R24, R160 ;  /* 0x000000181ca0723c */ /* 0x000fe200000418a0 */
[----:B------:R-:W-:-:S02]  /*9e10*/  SHF.R.U32.HI R242, RZ, 0x18, R242 ;  /* 0x00000018fff27819 */ /* 0x000fc400000116f2 */
[----:B------:R-:W-:Y:S02]  /*9e20*/  LOP3.LUT R10, R10, 0xff, RZ, 0xc0, !PT ;  /* 0x000000ff0a0a7812 */ /* 0x000fe400078ec0ff */
[----:B------:R-:W-:Y:S02]  /*9e30*/  PRMT R13, R13, 0x5410, R14 ;  /* 0x000054100d0d7816 */ /* 0x000fe4000000000e */
[----:B------:R-:W-:Y:S01]  /*9e40*/  PRMT R9, R12, 0x5410, R9 ;  /* 0x000054100c097816 */ /* 0x000fe20000000009 */
[C---:B------:R-:W-:Y:S01]  /*9e50*/  HMMA.16816.F32.BF16 R148, R28.reuse, R26, R148 ;  /* 0x0000001a1c94723c */ /* 0x040fe20000041894 */
[----:B------:R-:W-:Y:S01]  /*9e60*/  PRMT R8, R10, 0x5410, R242 ;  /* 0x000054100a087816 */ /* 0x000fe200000000f2 */
[--C-:B------:R-:W-:Y:S01]  /*9e70*/  HSET2.LE.AND R13, R13, R60.reuse, PT ;  /* 0x0000003c0d0d7233 */ /* 0x100fe20003803000 */
[----:B------:R-:W-:Y:S01]  /*9e80*/  F2FP.BF16.PACK_AB R11, R182, R179 ;  /* 0x000000b3b60b723e */ /* 0x000fe200000010ff */
[--C-:B------:R-:W-:Y:S01]  /*9e90*/  HSET2.LE.AND R9, R9, R60.reuse, PT ;  /* 0x0000003c09097233 */ /* 0x100fe20003803000 */
[----:B------:R-:W1:Y:S01]  /*9ea0*/  LDSM.16.MT88.4 R24, [R213+0x9c00] ;  /* 0x009c0000d518783b */ /* 0x000e620000004200 */
[----:B------:R-:W-:Y:S01]  /*9eb0*/  HSET2.LE.AND R8, R8, R60, PT ;  /* 0x0000003c08087233 */ /* 0x000fe20003803000 */
[----:B------:R-:W-:Y:S01]  /*9ec0*/  LOP3.LUT R32, R32, R11, RZ, 0xc0, !PT ;  /* 0x0000000b20207212 */ /* 0x000fe200078ec0ff */
[----:B------:R-:W-:Y:S01]  /*9ed0*/  HMMA.16816.F32.BF16 R68, R28, R20, R68 ;  /* 0x000000141c44723c */ /* 0x000fe20000041844 */
[----:B------:R-:W-:-:S02]  /*9ee0*/  LOP3.LUT R34, R13, R34, RZ, 0xc0, !PT ;  /* 0x000000220d227212 */ /* 0x000fc400078ec0ff */
[----:B------:R-:W-:Y:S01]  /*9ef0*/  LOP3.LUT R33, R8, R33, RZ, 0xc0, !PT ;  /* 0x0000002108217212 */ /* 0x000fe200078ec0ff */
[----:B------:R-:W-:Y:S01]  /*9f00*/  LDSM.16.MT88.4 R12, [R212+0xac00] ;  /* 0x00ac0000d40c783b */ /* 0x000fe20000004200 */
[----:B------:R-:W-:Y:S02]  /*9f10*/  LOP3.LUT R35, R9, R35, RZ, 0xc0, !PT ;  /* 0x0000002309237212 */ /* 0x000fe400078ec0ff */
[----:B------:R-:W-:Y:S01]  /*9f20*/  PRMT R61, R61, 0x5410, R64 ;  /* 0x000054103d3d7816 */ /* 0x000fe20000000040 */
[----:B------:R-:W-:Y:S01]  /*9f30*/  HMMA.16816.F32.BF16 R80, R28, R22, R80 ;  /* 0x000000161c50723c */ /* 0x000fe20000041850 */
[----:B------:R-:W2:Y:S01]  /*9f40*/  LDSM.16.MT88.4 R20, [R212+0x9c00] ;  /* 0x009c0000d414783b */ /* 0x000ea20000004200 */
[----:B------:R-:W-:-:S03]  /*9f50*/  F2FP.BF16.PACK_AB R64, R65, R0 ;  /* 0x000000004140723e */ /* 0x000fc600000010ff */
[----:B------:R-:W-:Y:S03]  /*9f60*/  LDSM.16.MT88.4 R8, [R213+0xbc00] ;  /* 0x00bc0000d508783b */ /* 0x000fe60000004200 */
[C---:B------:R-:W-:Y:S01]  /*9f70*/  HMMA.16816.F32.BF16 R96, R28.reuse, R18, R96 ;  /* 0x000000121c60723c */ /* 0x040fe20000041860 */
[----:B------:R-:W3:Y:S07]  /*9f80*/  LDSM.16.MT88.4 R16, [R213+0xac00] ;  /* 0x00ac0000d510783b */ /* 0x000eee0000004200 */
[C---:B------:R-:W-:Y:S08]  /*9f90*/  HMMA.16816.F32.BF16 R136, R28.reuse, R4, R136 ;  /* 0x000000041c88723c */ /* 0x040ff00000041888 */
[----:B------:R-:W-:Y:S01]  /*9fa0*/  HMMA.16816.F32.BF16 R132, R28, R6, R132 ;  /* 0x000000061c84723c */ /* 0x000fe20000041884 */
[----:B------:R-:W4:Y:S06]  /*9fb0*/  LDSM.16.MT88.4 R4, [R212+0xbc00] ;  /* 0x00bc0000d404783b */ /* 0x000f2c0000004200 */
[C---:B------:R-:W-:Y:S01]  /*9fc0*/  LOP3.LUT R31, R164.reuse, 0xffff, RZ, 0xc0, !PT ;  /* 0x0000ffffa41f7812 */ /* 0x040fe200078ec0ff */
[----:B-1----:R-:W-:Y:S01]  /*9fd0*/  HMMA.16816.F32.BF16 R156, R32, R24, R156 ;  /* 0x00000018209c723c */ /* 0x002fe2000004189c */
[----:B------:R-:W-:Y:S01]  /*9fe0*/  LOP3.LUT R28, R164, 0xff, RZ, 0xc0, !PT ;  /* 0x000000ffa41c7812 */ /* 0x000fe200078ec0ff */
[----:B------:R-:W-:Y:S01]  /*9ff0*/  IMAD.MOV.U32 R165, RZ, RZ, R2 ;  /* 0x000000ffffa57224 */ /* 0x000fe200078e0002 */
[----:B------:R-:W-:Y:S01]  /*a000*/  SHF.R.U32.HI R30, RZ, 0x10, R164 ;  /* 0x00000010ff1e7819 */ /* 0x000fe200000116a4 */
[----:B------:R-:W-:Y:S01]  /*a010*/  @P0 IMAD.MOV.U32 R165, RZ, RZ, R2 ;  /* 0x000000ffffa50224 */ /* 0x000fe200078e0002 */
[----:B------:R-:W-:-:S02]  /*a020*/  SHF.R.U32.HI R29, RZ, 0x18, R164 ;  /* 0x00000018ff1d7819 */ /* 0x000fc400000116a4 */
[--C-:B------:R-:W-:Y:S01]  /*a030*/  SHF.R.U32.HI R164, RZ, 0x10, R248.reuse ;  /* 0x00000010ffa47819 */ /* 0x100fe200000116f8 */
[C---:B------:R-:W-:Y:S01]  /*a040*/  HMMA.16816.F32.BF16 R152, R32.reuse, R26, R152 ;  /* 0x0000001a2098723c */ /* 0x040fe20000041898 */
[----:B------:R-:W-:Y:S02]  /*a050*/  SHF.R.U32.HI R31, RZ, 0x8, R31 ;  /* 0x00000008ff1f7819 */ /* 0x000fe4000001161f */
[----:B------:R-:W-:Y:S02]  /*a060*/  LOP3.LUT R30, R30, 0xff, RZ, 0xc0, !PT ;  /* 0x000000ff1e1e7812 */ /* 0x000fe400078ec0ff */
[----:B------:R-:W-:Y:S02]  /*a070*/  SHF.R.U32.HI R248, RZ, 0x18, R248 ;  /* 0x00000018fff87819 */ /* 0x000fe400000116f8 */
[----:B------:R-:W-:Y:S01]  /*a080*/  LOP3.LUT R164, R164, 0xff, RZ, 0xc0, !PT ;  /* 0x000000ffa4a47812 */ /* 0x000fe200078ec0ff */
[----:B--2---:R-:W-:Y:S01]  /*a090*/  HMMA.16816.F32.BF16 R72, R32, R20, R72 ;  /* 0x000000142048723c */ /* 0x004fe20000041848 */
[----:B------:R-:W-:-:S02]  /*a0a0*/  PRMT R28, R28, 0x5410, R31 ;  /* 0x000054101c1c7816 */ /* 0x000fc4000000001f */
[----:B------:R-:W-:Y:S02]  /*a0b0*/  PRMT R31, R30, 0x5410, R29 ;  /* 0x000054101e1f7816 */ /* 0x000fe4000000001d */
[----:B------:R-:W-:Y:S01]  /*a0c0*/  PRMT R29, R164, 0x5410, R248 ;  /* 0x00005410a41d7816 */ /* 0x000fe200000000f8 */
[--C-:B------:R-:W-:Y:S01]  /*a0d0*/  HSET2.LE.AND R30, R28, R60.reuse, PT ;  /* 0x0000003c1c1e7233 */ /* 0x100fe20003803000 */
[----:B------:R-:W-:Y:S01]  /*a0e0*/  F2FP.BF16.PACK_AB R164, R57, R58 ;  /* 0x0000003a39a4723e */ /* 0x000fe200000010ff */
[--C-:B------:R-:W-:Y:S01]  /*a0f0*/  HSET2.LE.AND R31, R31, R60.reuse, PT ;  /* 0x0000003c1f1f7233 */ /* 0x100fe20003803000 */
[----:B------:R-:W-:Y:S01]  /*a100*/  HMMA.16816.F32.BF16 R76, R32, R22, R76 ;  /* 0x00000016204c723c */ /* 0x000fe2000004184c */
[--C-:B------:R-:W-:Y:S01]  /*a110*/  HSET2.LE.AND R28, R61, R60.reuse, PT ;  /* 0x0000003c3d1c7233 */ /* 0x100fe20003803000 */
[----:B------:R-:W-:Y:S01]  /*a120*/  F2FP.BF16.PACK_AB R61, R62, R63 ;  /* 0x0000003f3e3d723e */ /* 0x000fe200000010ff */
[----:B------:R-:W-:Y:S01]  /*a130*/  HSET2.LE.AND R29, R29, R60, PT ;  /* 0x0000003c1d1d7233 */ /* 0x000fe20003803000 */
[----:B------:R-:W-:-:S02]  /*a140*/  F2FP.BF16.PACK_AB R60, R59, R56 ;  /* 0x000000383b3c723e */ /* 0x000fc400000010ff */
[----:B------:R-:W-:Y:S02]  /*a150*/  LOP3.LUT R30, R30, R61, RZ, 0xc0, !PT ;  /* 0x0000003d1e1e7212 */ /* 0x000fe400078ec0ff */
[----:B------:R-:W-:Y:S01]  /*a160*/  LOP3.LUT R31, R31, R164, RZ, 0xc0, !PT ;  /* 0x000000a41f1f7212 */ /* 0x000fe200078ec0ff */
[----:B---3--:R-:W-:Y:S01]  /*a170*/  HMMA.16816.F32.BF16 R88, R32, R16, R88 ;  /* 0x000000102058723c */ /* 0x008fe20000041858 */
[----:B------:R-:W-:Y:S02]  /*a180*/  LOP3.LUT R28, R28, R64, RZ, 0xc0, !PT ;  /* 0x000000401c1c7212 */ /* 0x000fe400078ec0ff */
[----:B------:R-:W-:-:S05]  /*a190*/  LOP3.LUT R29, R29, R60, RZ, 0xc0, !PT ;  /* 0x0000003c1d1d7212 */ /* 0x000fca00078ec0ff */
        /* <DEDUP_REMOVED lines=20> */
.L_x_311:
[----:B------:R-:W-:-:S12]  /*a2e0*/  UIADD3 UR26, UR27, -0x1, URZ ;  /* 0xffffffff1b1a7890 */ /* 0x000fd8000fffe03f */
.L_x_313:
[----:B------:R-:W-:-:S13]  /*a2f0*/  ISETP.LE.AND P0, PT, RZ, UR26, PT ;  /* 0x0000001aff007c0c */ /* 0x000fda000bf03270 */
[----:B------:R-:W-:Y:S05]  /*a300*/  @!P0 BRA `(.L_x_314) ;  /* 0x0000419000008947 */ /* 0x000fea0003800000 */
[----:B------:R-:W1:Y:S01]  /*a310*/  LDC.U8 R228, c[0x0][0x2d8] ;  /* 0x0000b600ffe47b82 */ /* 0x000e620000000000 */
[----:B------:R-:W-:Y:S01]  /*a320*/  IMAD.WIDE.U32 R242, R233, -0x326172a9, RZ ;  /* 0xcd9e8d57e9f27825 */ /* 0x000fe200078e00ff */
[----:B------:R-:W-:Y:S01]  /*a330*/  UMOV UR27, 0x5 ;  /* 0x00000005001b7882 */ /* 0x000fe20000000000 */
[----:B------:R-:W-:Y:S01]  /*a340*/  MOV R3, R167 ;  /* 0x000000a700037202 */ /* 0x000fe20000000f00 */
[----:B------:R-:W-:Y:S01]  /*a350*/  ULDC.64 UR4, c[0x0][0x1a0] ;  /* 0x0000680000047ab9 */ /* 0x000fe20000000a00 */
[----:B------:R-:W-:Y:S01]  /*a360*/  IMAD.WIDE.U32 R238, R171, -0x326172a9, RZ ;  /* 0xcd9e8d57abee7825 */ /* 0x000fe200078e00ff */
[----:B------:R-:W-:Y:S01]  /*a370*/  LOP3.LUT R240, R243, R170, RZ, 0x3c, !PT ;  /* 0x000000aaf3f07212 */ /* 0x000fe200078e3cff */
[----:B------:R-:W-:Y:S01]  /*a380*/  USHF.L.U64.HI UR5, UR4, UR27, UR5 ;  /* 0x0000001b04057299 */ /* 0x000fe20008010205 */
[----:B------:R-:W-:Y:S01]  /*a390*/  MOV R164, R168 ;  /* 0x000000a800a47202 */ /* 0x000fe20000000f00 */
[----:B------:R-:W-:Y:S01]  /*a3a0*/  USHF.L.U32 UR4, UR4, 0x5, URZ ;  /* 0x0000000504047899 */ /* 0x000fe2000800063f */
[----:B------:R-:W-:Y:S01]  /*a3b0*/  LOP3.LUT R236, R239, R170, RZ, 0x3c, !PT ;  /* 0x000000aaefec7212 */ /* 0x000fe200078e3cff */
[----:B------:R-:W-:Y:S01]  /*a3c0*/  IMAD.WIDE.U32 R244, R169, -0x2daee0ad, RZ ;  /* 0xd2511f53a9f47825 */ /* 0x000fe200078e00ff */
[----:B------:R-:W-:Y:S01]  /*a3d0*/  MOV R0, R165 ;  /* 0x000000a500007202 */ /* 0x000fe20000000f00 */
[----:B------:R-:W-:Y:S01]  /*a3e0*/  USHF.L.U64.HI UR28, UR4, 0x1, UR5 ;  /* 0x00000001041c7899 */ /* 0x000fe20008010205 */
[----:B------:R-:W-:Y:S01]  /*a3f0*/  MOV R2, R166 ;  /* 0x000000a600027202 */ /* 0x000fe20000000f00 */
[----:B------:R-:W-:Y:S01]  /*a400*/  IMAD.WIDE.U32 R240, R240, -0x2daee0ad, RZ ;  /* 0xd2511f53f0f07825 */ /* 0x000fe200078e00ff */
[----:B------:R-:W-:Y:S01]  /*a410*/  MOV R222, R246 ;  /* 0x000000f600de7202 */ /* 0x000fe20000000f00 */
[----:B------:R-:W-:-:S02]  /*a420*/  USHF.L.U32 UR29, UR4, 0x1, URZ ;  /* 0x00000001041d7899 */ /* 0x000fc4000800063f */
[----:B------:R-:W-:Y:S01]  /*a430*/  IMAD.WIDE.U32 R236, R236, -0x2daee0ad, RZ ;  /* 0xd2511f53ecec7825 */ /* 0x000fe200078e00ff */
[----:B-1----:R-:W-:Y:S01]  /*a440*/  PRMT R228, R228, 0x7054, R228 ;  /* 0x00007054e4e47816 */ /* 0x002fe200000000e4 */
[----:B------:R-:W-:Y:S05]  /*a450*/  BRA `(.L_x_315) ;  /* 0x000001b000007947 */ /* 0x000fea0003800000 */
.L_x_317:
[----:B------:R-:W-:Y:S02]  /*a460*/  UIADD3 UR30, UR26, -0x1, URZ ;  /* 0xffffffff1a1e7890 */ /* 0x000fe4000fffe03f */
[----:B------:R-:W-:Y:S02]  /*a470*/  ULDC.64 UR4, c[0x0][0x198] ;  /* 0x0000660000047ab9 */ /* 0x000fe40000000a00 */
[----:B------:R-:W-:Y:S02]  /*a480*/  USHF.R.S32.HI UR27, URZ, 0x1f, UR30 ;  /* 0x0000001f3f1b7899 */ /* 0x000fe4000801141e */
[----:B------:R-:W-:Y:S02]  /*a490*/  UIMAD.WIDE.U32 UR32, UR30, UR4, URZ ;  /* 0x000000041e2072a5 */ /* 0x000fe4000f8e003f */
[----:B------:R-:W-:Y:S04]  /*a4a0*/  UIMAD UR27, UR27, UR4, URZ ;  /* 0x000000041b1b72a4 */ /* 0x000fe8000f8e023f */
[----:B------:R-:W-:Y:S01]  /*a4b0*/  UIMAD UR27, UR30, UR5, UR27 ;  /* 0x000000051e1b72a4 */ /* 0x000fe2000f8e021b */
[----:B------:R-:W-:Y:S02]  /*a4c0*/  IMAD.U32 R167, RZ, RZ, UR32 ;  /* 0x00000020ffa77e24 */ /* 0x000fe4000f8e00ff */
[----:B------:R-:W-:Y:S01]  /*a4d0*/  IMAD.U32 R166, RZ, RZ, UR32 ;  /* 0x00000020ffa67e24 */ /* 0x000fe2000f8e00ff */
[----:B------:R-:W-:Y:S02]  /*a4e0*/  UIADD3 UR27, UR33, UR27, URZ ;  /* 0x0000001b211b7290 */ /* 0x000fe4000fffe03f */
[----:B------:R-:W-:Y:S04]  /*a4f0*/  LEA R167, P1, R167, R220, 0x6 ;  /* 0x000000dca7a77211 */ /* 0x000fe800078230ff */
[----:B------:R-:W-:Y:S01]  /*a500*/  IMAD.U32 R165, RZ, RZ, UR27 ;  /* 0x0000001bffa57e24 */ /* 0x000fe2000f8e00ff */
        /* <DEDUP_REMOVED lines=16> */
.L_x_315:
[----:B------:R-:W-:Y:S04]  /*a610*/  DEPBAR.LE SB0, 0x0 ;  /* 0x000080000000791a */ /* 0x000fe80000000000 */
[----:B------:R-:W-:Y:S01]  /*a620*/  BAR.SYNC.DEFER_BLOCKING 0x0 ;  /* 0x0000000000007b1d */ /* 0x000fe20000010000 */
[----:B------:R-:W-:Y:S01]  /*a630*/  USHF.R.S32.HI UR5, URZ, 0x1f, UR26 ;  /* 0x0000001f3f057899 */ /* 0x000fe2000801141a */
[----:B------:R-:W-:Y:S01]  /*a640*/  IMAD.U32 R4, RZ, RZ, UR26 ;  /* 0x0000001aff047e24 */ /* 0x000fe2000f8e00ff */
[----:B------:R-:W-:Y:S03]  /*a650*/  UIMAD UR4, UR20, UR26, URZ ;  /* 0x0000001a140472a4 */ /* 0x000fe6000f8e023f */
[----:B------:R-:W-:Y:S01]  /*a660*/  IMAD.WIDE.U32 R6, R4, UR21, R222 ;  /* 0x0000001504067c25 */ /* 0x000fe2000f8e00de */
[----:B------:R-:W-:Y:S04]  /*a670*/  UIMAD UR4, UR5, UR21, UR4 ;  /* 0x00000015050472a4 */ /* 0x000fe8000f8e0204 */
[C---:B------:R-:W-:Y:S02]  /*a680*/  LEA R8, P0, R6.reuse, c[0x0][0x170], 0x1 ;  /* 0x00005c0006087a11 */ /* 0x040fe400078008ff */
[----:B------:R-:W-:Y:S04]  /*a690*/  IADD3 R4, R7, UR4, RZ ;  /* 0x0000000407047c10 */ /* 0x000fe8000fffe0ff */
[----:B------:R-:W-:Y:S02]  /*a6a0*/  LEA.HI.X R9, R6, c[0x0][0x174], R4, 0x1, P0 ;  /* 0x00005d0006097a11 */ /* 0x000fe400000f0c04 */
[----:B------:R-:W-:Y:S04]  /*a6b0*/  IADD3 R4, P0, R8, UR29, RZ ;  /* 0x0000001d08047c10 */ /* 0x000fe8000ff1e0ff */
[----:B------:R-:W-:Y:S01]  /*a6c0*/  IADD3.X R5, R9, UR28, RZ, P0, !PT ;  /* 0x0000001c09057c10 */ /* 0x000fe200087fe4ff */
[----:B------:R-:W-:Y:S01]  /*a6d0*/  @!PT LDS RZ, [RZ] ;  /* 0x00000000fffff984 */ /* 0x000fe20000000800 */
[----:B------:R-:W-:Y:S01]  /*a6e0*/  @!PT LDS RZ, [RZ] ;  /* 0x00000000fffff984 */ /* 0x000fe20000000800 */
[----:B------:R-:W-:Y:S01]  /*a6f0*/  @!PT LDS RZ, [RZ] ;  /* 0x00000000fffff984 */ /* 0x000fe20000000800 */
[----:B------:R1:W-:Y:S01]  /*a700*/  LDGSTS.E.BYPASS.LTC128B.128 [R218+0x9000], [R8.64] ;  /* 0x0900000008da7fae */ /* 0x0003e2000b901d56 */
[----:B------:R-:W-:Y:S06]  /*a710*/  ISETP.LT.AND P0, PT, RZ, UR26, PT ;  /* 0x0000001aff007c0c */ /* 0x000fec000bf01270 */
[----:B------:R1:W-:Y:S07]  /*a720*/  LDGSTS.E.BYPASS.LTC128B.128 [R218+0xa000], [R8.64+0x40] ;  /* 0x0a00004008da7fae */ /* 0x0003ee000b901d56 */
[----:B------:R1:W-:Y:S07]  /*a730*/  LDGSTS.E.BYPASS.LTC128B.128 [R218+0xb000], [R8.64+0x80] ;  /* 0x0b00008008da7fae */ /* 0x0003ee000b901d56 */
[----:B------:R2:W-:Y:S07]  /*a740*/  LDGSTS.E.BYPASS.LTC128B.128 [R218+0x9800], [R4.64] ;  /* 0x0980000004da7fae */ /* 0x0005ee000b901d56 */
[----:B------:R2:W-:Y:S07]  /*a750*/  LDGSTS.E.BYPASS.LTC128B.128 [R218+0xa800], [R4.64+0x40] ;  /* 0x0a80004004da7fae */ /* 0x0005ee000b901d56 */
[----:B------:R2:W-:Y:S07]  /*a760*/  LDGSTS.E.BYPASS.LTC128B.128 [R218+0xb800], [R4.64+0x80] ;  /* 0x0b80008004da7fae */ /* 0x0005ee000b901d56 */
[----:B-----5:R-:W-:Y:S07]  /*a770*/  LDSM.16.M88.4 R64, [R217] ;  /* 0x00000000d940783b */ /* 0x020fee0000000200 */
[----:B------:R-:W2:Y:S07]  /*a780*/  LDSM.16.M88.4 R16, [R216] ;  /* 0x00000000d810783b */ /* 0x000eae0000000200 */
[----:B------:R-:W1:Y:S07]  /*a790*/  LDSM.16.M88.4 R60, [R217+0x1000] ;  /* 0x00100000d93c783b */ /* 0x000e6e0000000200 */
[----:B------:R-:W3:Y:S07]  /*a7a0*/  LDSM.16.M88.4 R32, [R216+0x400] ;  /* 0x00040000d820783b */ /* 0x000eee0000000200 */
[----:B------:R-:W0:Y:S07]  /*a7b0*/  LDGDEPBAR ;  /* 0x00000000000079af */ /* 0x000e2e0000000000 */
[----:B------:R-:W4:Y:S07]  /*a7c0*/  LDSM.16.M88.4 R48, [R216+0x800] ;  /* 0x00080000d830783b */ /* 0x000f2e0000000200 */
[----:B------:R-:W4:Y:S01]  /*a7d0*/  LDSM.16.M88.4 R168, [R216+0xc00] ;  /* 0x000c0000d8a8783b */ /* 0x000f220000000200 */
[-C--:B--2---:R-:W-:Y:S06]  /*a7e0*/  HMMA.16816.F32.BF16 R4, R64, R16.reuse, RZ ;  /* 0x000000104004723c */ /* 0x084fec00000418ff */
[----:B------:R-:W-:Y:S02]  /*a7f0*/  LDSM.16.M88.4 R172, [R215] ;  /* 0x00000000d7ac783b */ /* 0x000fe40000000200 */
[C---:B-1----:R-:W-:Y:S05]  /*a800*/  HMMA.16816.F32.BF16 R8, R60.reuse, R16, RZ ;  /* 0x000000103c08723c */ /* 0x042fea00000418ff */
[----:B------:R-:W1:Y:S03]  /*a810*/  LDSM.16.M88.4 R176, [R214] ;  /* 0x00000000d6b0783b */ /* 0x000e660000000200 */
[-C--:B------:R-:W-:Y:S04]  /*a820*/  HMMA.16816.F32.BF16 R12, R60, R18.reuse, RZ ;  /* 0x000000123c0c723c */ /* 0x080fe800000418ff */
[----:B------:R-:W2:Y:S04]  /*a830*/  LDSM.16.M88.4 R180, [R215+0x1000] ;  /* 0x00100000d7b4783b */ /* 0x000ea80000000200 */
[C---:B------:R-:W-:Y:S03]  /*a840*/  HMMA.16816.F32.BF16 R16, R64.reuse, R18, RZ ;  /* 0x000000124010723c */ /* 0x040fe600000418ff */
[----:B------:R-:W1:Y:S05]  /*a850*/  LDSM.16.M88.4 R184, [R214+0x400] ;  /* 0x00040000d6b8783b */ /* 0x000e6a0000000200 */
[-C--:B---3--:R-:W-:Y:S02]  /*a860*/  HMMA.16816.F32.BF16 R20, R64, R32.reuse, RZ ;  /* 0x000000204014723c */ /* 0x088fe400000418ff */
[----:B------:R-:W3:Y:S06]  /*a870*/  LDSM.16.M88.4 R188, [R214+0x800] ;  /* 0x00080000d6bc783b */ /* 0x000eec0000000200 */
[C---:B------:R-:W-:Y:S01]  /*a880*/  HMMA.16816.F32.BF16 R24, R60.reuse, R32, RZ ;  /* 0x000000203c18723c */ /* 0x040fe200000418ff */
[----:B------:R-:W1:Y:S07]  /*a890*/  LDSM.16.M88.4 R192, [R214+0xc00] ;  /* 0x000c0000d6c0783b */ /* 0x000e6e0000000200 */
[-C--:B------:R-:W-:Y:S01]  /*a8a0*/  HMMA.16816.F32.BF16 R28, R60, R34.reuse, RZ ;  /* 0x000000223c1c723c */ /* 0x080fe200000418ff */
[----:B------:R-:W-:Y:S07]  /*a8b0*/  LDSM.16.M88.4 R196, [R216+0x1000] ;  /* 0x00100000d8c4783b */ /* 0x000fee0000000200 */
[C---:B------:R-:W-:Y:S01]  /*a8c0*/  HMMA.16816.F32.BF16 R32, R64.reuse, R34, RZ ;  /* 0x000000224020723c */ /* 0x040fe200000418ff */
[----:B------:R-:W-:Y:S07]  /*a8d0*/  LDSM.16.M88.4 R200, [R217+0x3000] ;  /* 0x00300000d9c8783b */ /* 0x000fee0000000200 */
[-C--:B----4-:R-:W-:Y:S01]  /*a8e0*/  HMMA.16816.F32.BF16 R36, R64, R48.reuse, RZ ;  /* 0x000000304024723c */ /* 0x090fe200000418ff */
[----:B------:R-:W-:Y:S07]  /*a8f0*/  LDSM.16.M88.4 R204, [R214+0x1800] ;  /* 0x00180000d6cc783b */ /* 0x000fee0000000200 */
[C---:B------:R-:W-:Y:S01]  /*a900*/  HMMA.16816.F32.BF16 R40, R60.reuse, R48, RZ ;  /* 0x000000303c28723c */ /* 0x040fe200000418ff */
[----:B------:R-:W-:Y:S07]  /*a910*/  LDSM.16.M88.4 R208, [R214+0x1c00] ;  /* 0x001c0000d6d0783b */ /* 0x000fee0000000200 */
[-C--:B------:R-:W-:Y:S08]  /*a920*/  HMMA.16816.F32.BF16 R44, R60, R50.reuse, RZ ;  /* 0x000000323c2c723c */ /* 0x080ff000000418ff */
[C---:B------:R-:W-:Y:S08]  /*a930*/  HMMA.16816.F32.BF16 R48, R64.reuse, R50, RZ ;  /* 0x000000324030723c */ /* 0x040ff000000418ff */
[-C--:B------:R-:W-:Y:S08]  /*a940*/  HMMA.16816.F32.BF16 R52, R64, R168.reuse, RZ ;  /* 0x000000a84034723c */ /* 0x080ff000000418ff */
[C---:B------:R-:W-:Y:S08]  /*a950*/  HMMA.16816.F32.BF16 R56, R60.reuse, R168, RZ ;  /* 0x000000a83c38723c */ /* 0x040ff000000418ff */
[-C--:B------:R-:W-:Y:S08]  /*a960*/  HMMA.16816.F32.BF16 R60, R60, R170.reuse, RZ ;  /* 0x000000aa3c3c723c */ /* 0x080ff000000418ff */
[----:B------:R-:W-:Y:S01]  /*a970*/  HMMA.16816.F32.BF16 R64, R64, R170, RZ ;  /* 0x000000aa4040723c */ /* 0x000fe200000418ff */
[----:B------:R-:W4:Y:S07]  /*a980*/  LDSM.16.M88.4 R168, [R217+0x2000] ;  /* 0x00200000d9a8783b */ /* 0x000f2e0000000200 */
[-C--:B-1----:R-:W-:Y:S08]  /*a990*/  HMMA.16816.F32.BF16 R4, R172, R176.reuse, R4 ;  /* 0x000000b0ac04723c */ /* 0x082ff00000041804 */
[C---:B--2---:R-:W-:Y:S08]  /*a9a0*/  HMMA.16816.F32.BF16 R8, R180.reuse, R176, R8 ;  /* 0x000000b0b408723c */ /* 0x044ff00000041808 */
        /* <DEDUP_REMOVED lines=8> */
[-C--:B---3--:R-:W-:Y:S08]  /*aa30*/  HMMA.16816.F32.BF16 R36, R172, R188.reuse, R36 ;  /* 0x000000bcac24723c */ /* 0x088ff00000041824 */
        /* <DEDUP_REMOVED lines=9> */
[----:B------:R-:W3:Y:S07]  /*aad0*/  LDSM.16.M88.4 R172, [R215+0x2000] ;  /* 0x00200000d7ac783b */ /* 0x000eee0000000200 */
[-C--:B----4-:R-:W-:Y:S01]  /*aae0*/  HMMA.16816.F32.BF16 R4, R168, R196.reuse, R4 ;  /* 0x000000c4a804723c */ /* 0x090fe20000041804 */
[----:B------:R-:W4:Y:S07]  /*aaf0*/  LDSM.16.M88.4 R192, [R215+0x3000] ;  /* 0x00300000d7c0783b */ /* 0x000f2e0000000200 */
[C---:B------:R-:W-:Y:S08]  /*ab00*/  HMMA.16816.F32.BF16 R8, R200.reuse, R196, R8 ;  /* 0x000000c4c808723c */ /* 0x040ff00000041808 */
[-C--:B------:R-:W-:Y:S08]  /*ab10*/  HMMA.16816.F32.BF16 R12, R200, R198.reuse, R12 ;  /* 0x000000c6c80c723c */ /* 0x080ff0000004180c */
[C---:B------:R-:W-:Y:S01]  /*ab20*/  HMMA.16816.F32.BF16 R16, R168.reuse, R198, R16 ;  /* 0x000000c6a810723c */ /* 0x040fe20000041810 */
[----:B------:R-:W3:Y:S07]  /*ab30*/  LDSM.16.M88.4 R196, [R214+0x1400] ;  /* 0x00140000d6c4783b */ /* 0x000eee0000000200 */
[-C--:B-1----:R-:W-:Y:S08]  /*ab40*/  HMMA.16816.F32.BF16 R20, R168, R176.reuse, R20 ;  /* 0x000000b0a814723c */ /* 0x082ff00000041814 */
        /* <DEDUP_REMOVED lines=14> */
[----:B------:R-:W1:Y:S07]  /*ac30*/  LDSM.16.M88.4 R168, [R217+0x4000] ;  /* 0x00400000d9a8783b */ /* 0x000e6e0000000200 */
[-C--:B---3--:R-:W-:Y:S01]  /*ac40*/  HMMA.16816.F32.BF16 R4, R172, R188.reuse, R4 ;  /* 0x000000bcac04723c */ /* 0x088fe20000041804 */
[----:B------:R-:W2:Y:S07]  /*ac50*/  LDSM.16.M88.4 R184, [R216+0x2400] ;  /* 0x00240000d8b8783b */ /* 0x000eae0000000200 */
        /* <DEDUP_REMOVED lines=17> */
[----:B------:R-:W4:Y:S07]  /*ad70*/  LDSM.16.M88.4 R192, [R216+0x2c00] ;  /* 0x002c0000d8c0783b */ /* 0x000f2e0000000200 */
[----:B------:R-:W-:Y:S01]  /*ad80*/  HMMA.16816.F32.BF16 R64, R172, R210, R64 ;  /* 0x000000d2ac40723c */ /* 0x000fe20000041840 */
[----:B------:R-:W3:Y:S07]  /*ad90*/  LDSM.16.M88.4 R172, [R215+0x4000] ;  /* 0x00400000d7ac783b */ /* 0x000eee0000000200 */
[-C--:B-1----:R-:W-:Y:S01]  /*ada0*/  HMMA.16816.F32.BF16 R4, R168, R176.reuse, R4 ;  /* 0x000000b0a804723c */ /* 0x082fe20000041804 */
[----:B------:R-:W1:Y:S07]  /*adb0*/  LDSM.16.M88.4 R208, [R214+0x2800] ;  /* 0x00280000d6d0783b */ /* 0x000e6e0000000200 */
[C---:B------:R-:W-:Y:S08]  /*adc0*/  HMMA.16816.F32.BF16 R8, R180.reuse, R176, R8 ;  /* 0x000000b0b408723c */ /* 0x040ff00000041808 */
[-C--:B------:R-:W-:Y:S08]  /*add0*/  HMMA.16816.F32.BF16 R12, R180, R178.reuse, R12 ;  /* 0x000000b2b40c723c */ /* 0x080ff0000004180c */
[C---:B------:R-:W-:Y:S01]  /*ade0*/  HMMA.16816.F32.BF16 R16, R168.reuse, R178, R16 ;  /* 0x000000b2a810723c */ /* 0x040fe20000041810 */
[----:B------:R-:W1:Y:S01]  /*adf0*/  LDSM.16.M88.4 R176, [R214+0x2c00] ;  /* 0x002c0000d6b0783b */ /* 0x000e620000000200 */
[----:B------:R-:W-:Y:S06]  /*ae00*/  DEPBAR.LE SB0, 0x0 ;  /* 0x000080000000791a */ /* 0x000fec0000000000 */
[-C--:B--2---:R-:W-:Y:S01]  /*ae10*/  HMMA.16816.F32.BF16 R20, R168, R184.reuse, R20 ;  /* 0x000000b8a814723c */ /* 0x084fe20000041814 */
[----:B------:R-:W-:Y:S07]  /*ae20*/  BAR.SYNC.DEFER_BLOCKING 0x0 ;  /* 0x0000000000007b1d */ /* 0x000fee0000010000 */
        /* <DEDUP_REMOVED lines=28> */
.L_x_316:
[----:B-1----:R-:W-:Y:S01]  /*aff0*/  FMNMX.FTZ R166, R8, R2, !PT ;  /* 0x0000000208a67209 */ /* 0x002fe20007810000 */
[----:B------:R-:W-:Y:S01]  /*b000*/  USHF.L.U32 UR4, UR26, 0x1, URZ ;  /* 0x000000011a047899 */ /* 0x000fe2000800063f */
[----:B------:R-:W-:Y:S01]  /*b010*/  FMNMX.FTZ R168, R4, R164, !PT ;  /* 0x000000a404a87209 */ /* 0x000fe20007810000 */
        /* <DEDUP_REMOVED lines=840> */
.L_x_314:
        /* <DEDUP_REMOVED lines=9> */
[----:B------:R-:W-:Y:S01]  /*e530*/  MOV R7, 0x3f800000 ;  /* 0x3f80000000077802 */ /* 0x000fe20000000f00 */
[----:B------:R-:W-:Y:S01]  /*e540*/  BSSY B0, `(.L_x_318) ;  /* 0x000015b000007945 */ /* 0x000fe20003800000 */
[----:B------:R-:W-:-:S02]  /*e550*/  MOV R9, 0x3f800000 ;  /* 0x3f80000000097802 */ /* 0x000fc40000000f00 */
[----:B------:R-:W-:Y:S01]  /*e560*/  MOV R62, 0x7f800000 ;  /* 0x7f800000003e7802 */ /* 0x000fe20000000f00 */
[----:B-1----:R-:W-:Y:S02]  /*e570*/  FADD.FTZ R231, R2, R231 ;  /* 0x000000e702e77221 */ /* 0x002fe40000010000 */
[----:B------:R-:W1:Y:S01]  /*e580*/  SHFL.BFLY PT, R2, R229, 0x2, 0x1f ;  /* 0x0c401f00e5027f89 */ /* 0x000e6200000e0000 */
[----:B--2---:R-:W-:-:S03]  /*e590*/  FADD.FTZ R3, R3, R230 ;  /* 0x000000e603037221 */ /* 0x004fc60000010000 */
[----:B------:R-:W2:Y:S01]  /*e5a0*/  SHFL.BFLY PT, R4, R231, 0x1, 0x1f ;  /* 0x0c201f00e7047f89 */ /* 0x000ea200000e0000 */
[----:B---3--:R-:W-:-:S03]  /*e5b0*/  FADD.FTZ R0, R0, R232 ;  /* 0x000000e800007221 */ /* 0x008fc60000010000 */
[----:B------:R-:W3:Y:S04]  /*e5c0*/  SHFL.BFLY PT, R6, R3, 0x1, 0x1f ;  /* 0x0c201f0003067f89 */ /* 0x000ee800000e0000 */
[----:B------:R-:W4:Y:S01]  /*e5d0*/  SHFL.BFLY PT, R5, R0, 0x1, 0x1f ;  /* 0x0c201f0000057f89 */ /* 0x000f2200000e0000 */
[----:B-1----:R-:W-:Y:S02]  /*e5e0*/  FADD.FTZ R229, R2, R229 ;  /* 0x000000e502e57221 */ /* 0x002fe40000010000 */
[----:B--2---:R-:W-:-:S03]  /*e5f0*/  FADD.FTZ R4, R231, R4 ;  /* 0x00000004e7047221 */ /* 0x004fc60000010000 */
[----:B------:R-:W1:Y:S01]  /*e600*/  SHFL.BFLY PT, R2, R229, 0x1, 0x1f ;  /* 0x0c201f00e5027f89 */ /* 0x000e6200000e0000 */
[----:B---3--:R-:W-:Y:S01]  /*e610*/  FADD.FTZ R3, R3, R6 ;  /* 0x0000000603037221 */ /* 0x008fe20000010000 */
[----:B------:R-:W-:Y:S02]  /*e620*/  FSETP.NE.FTZ.AND P5, PT, R4, RZ, PT ;  /* 0x000000ff0400720b */ /* 0x000fe40003fb5000 */
[----:B------:R-:W-:Y:S01]  /*e630*/  @!P0 MOV R6, c[0x0][0x214] ;  /* 0x0000850000068a02 */ /* 0x000fe20000000f00 */
[----:B----4-:R-:W-:Y:S01]  /*e640*/  FADD.FTZ R0, R0, R5 ;  /* 0x0000000500007221 */ /* 0x010fe20000010000 */
[----:B------:R-:W-:Y:S02]  /*e650*/  @P0 MOV R5, c[0x0][0x210] ;  /* 0x0000840000050a02 */ /* 0x000fe40000000f00 */
[----:B------:R-:W-:Y:S02]  /*e660*/  FSETP.NE.FTZ.AND P4, PT, R3, RZ, PT ;  /* 0x000000ff0300720b */ /* 0x000fe40003f95000 */
[----:B------:R-:W-:Y:S01]  /*e670*/  FSETP.NE.FTZ.AND P6, PT, R0, RZ, PT ;  /* 0x000000ff0000720b */ /* 0x000fe20003fd5000 */
[----:B------:R-:W-:Y:S01]  /*e680*/  @P0 IMAD R5, R5, c[0x0][0x214], RZ ;  /* 0x0000850005050a24 */ /* 0x000fe200078e02ff */
[----:B------:R-:W-:-:S02]  /*e690*/  @!P0 SEL R5, R6, c[0x0][0x234], !P1 ;  /* 0x00008d0006058a07 */ /* 0x000fc40004800000 */
[----:B------:R-:W-:Y:S01]  /*e6a0*/  ISETP.NE.OR P1, PT, RZ, UR4, !P1 ;  /* 0x00000004ff007c0c */ /* 0x000fe2000cf25670 */
[----:B------:R-:W2:Y:S01]  /*e6b0*/  @P5 MUFU.RCP R8, R4 ;  /* 0x0000000400085308 */ /* 0x000ea20000001000 */
[----:B-1----:R-:W-:-:S07]  /*e6c0*/  FADD.FTZ R2, R229, R2 ;  /* 0x00000002e5027221 */ /* 0x002fce0000010000 */
[----:B------:R-:W-:Y:S01]  /*e6d0*/  @P6 MUFU.RCP R7, R0 ;  /* 0x0000000000076308 */ /* 0x000fe20000001000 */
[----:B------:R-:W-:Y:S01]  /*e6e0*/  FSETP.NE.FTZ.AND P3, PT, R2, RZ, PT ;  /* 0x000000ff0200720b */ /* 0x000fe20003f75000 */
[----:B--2---:R-:W-:Y:S01]  /*e6f0*/  FMUL.FTZ R6, R8, c[0x0][0x2dc] ;  /* 0x0000b70008067a20 */ /* 0x004fe20000410000 */
[----:B------:R-:W-:-:S05]  /*e700*/  MOV R8, 0x3f800000 ;  /* 0x3f80000000087802 */ /* 0x000fca0000000f00 */
[----:B------:R-:W-:Y:S01]  /*e710*/  @P6 MUFU.LG2 R0, R0 ;  /* 0x0000000000006308 */ /* 0x000fe20000000c00 */
[C---:B------:R-:W-:Y:S02]  /*e720*/  FMUL.FTZ R162, R6.reuse, R162 ;  /* 0x000000a206a27220 */ /* 0x040fe40000410000 */
[C---:B------:R-:W-:Y:S02]  /*e730*/  FMUL.FTZ R163, R6.reuse, R163 ;  /* 0x000000a306a37220 */ /* 0x040fe40000410000 */
[C---:B------:R-:W-:Y:S02]  /*e740*/  FMUL.FTZ R150, R6.reuse, R150 ;  /* 0x0000009606967220 */ /* 0x040fe40000410000 */
[C---:B------:R-:W-:Y:S01]  /*e750*/  FMUL.FTZ R151, R6.reuse, R151 ;  /* 0x0000009706977220 */ /* 0x040fe20000410000 */
[----:B------:R-:W1:Y:S01]  /*e760*/  @P4 MUFU.RCP R8, R3 ;  /* 0x0000000300084308 */ /* 0x000e620000001000 */
[C---:B------:R-:W-:Y:S01]  /*e770*/  FMUL.FTZ R70, R6.reuse, R70 ;  /* 0x0000004606467220 */ /* 0x040fe20000410000 */
[----:B------:R-:W-:Y:S01]  /*e780*/  F2FP.BF16.PACK_AB R162, R163, R162 ;  /* 0x000000a2a3a2723e */ /* 0x000fe200000010ff */
[C---:B------:R-:W-:Y:S01]  /*e790*/  FMUL.FTZ R71, R6.reuse, R71 ;  /* 0x0000004706477220 */ /* 0x040fe20000410000 */
[----:B------:R-:W-:Y:S01]  /*e7a0*/  F2FP.BF16.PACK_AB R150, R151, R150 ;  /* 0x000000969796723e */ /* 0x000fe200000010ff */
[----:B------:R-:W-:-:S02]  /*e7b0*/  FMUL.FTZ R82, R6, R82 ;  /* 0x0000005206527220 */ /* 0x000fc40000410000 */
[C---:B------:R-:W-:Y:S01]  /*e7c0*/  FMUL.FTZ R83, R6.reuse, R83 ;  /* 0x0000005306537220 */ /* 0x040fe20000410000 */
[----:B------:R-:W2:Y:S01]  /*e7d0*/  @P3 MUFU.RCP R9, R2 ;  /* 0x0000000200093308 */ /* 0x000ea20000001000 */
[C---:B------:R-:W-:Y:S01]  /*e7e0*/  FMUL.FTZ R86, R6.reuse, R86 ;  /* 0x0000005606567220 */ /* 0x040fe20000410000 */
[----:B------:R-:W-:Y:S01]  /*e7f0*/  F2FP.BF16.PACK_AB R70, R71, R70 ;  /* 0x000000464746723e */ /* 0x000fe200000010ff */
[C---:B------:R-:W-:Y:S01]  /*e800*/  FMUL.FTZ R87, R6.reuse, R87 ;  /* 0x0000005706577220 */ /* 0x040fe20000410000 */
[----:B------:R-:W-:Y:S01]  /*e810*/  F2FP.BF16.PACK_AB R82, R83, R82 ;  /* 0x000000525352723e */ /* 0x000fe200000010ff */
        /* <DEDUP_REMOVED lines=10> */
[C---:B------:R-:W-:Y:S01]  /*e8c0*/  FMUL.FTZ R114, R6.reuse, R114 ;  /* 0x0000007206727220 */ /* 0x040fe20000410000 */
[----:B------:R-:W4:Y:S01]  /*e8d0*/  @P5 MUFU.LG2 R4, R4 ;  /* 0x0000000400045308 */ /* 0x000f220000000c00 */
[C---:B------:R-:W-:Y:S01]  /*e8e0*/  FMUL.FTZ R115, R6.reuse, R115 ;  /* 0x0000007306737220 */ /* 0x040fe20000410000 */
[----:B------:R-:W-:Y:S01]  /*e8f0*/  F2FP.BF16.PACK_AB R110, R111, R110 ;  /* 0x0000006e6f6e723e */ /* 0x000fe200000010ff */
        /* <DEDUP_REMOVED lines=8> */
[----:B------:R-:W-:Y:S01]  /*e980*/  FMUL.FTZ R135, R6, R135 ;  /* 0x0000008706877220 */ /* 0x000fe20000410000 */
[----:B------:R-:W-:Y:S01]  /*e990*/  F2FP.BF16.PACK_AB R138, R139, R138 ;  /* 0x0000008a8b8a723e */ /* 0x000fe200000010ff */
[----:B------:R-:W2:Y:S01]  /*e9a0*/  S2R R6, SR_TID.X ;  /* 0x0000000000067919 */ /* 0x000ea20000002100 */
[----:B-1----:R-:W-:Y:S02]  /*e9b0*/  FMUL.FTZ R8, R8, c[0x0][0x2dc] ;  /* 0x0000b70008087a20 */ /* 0x002fe40000410000 */
[----:B------:R-:W-:Y:S01]  /*e9c0*/  FMUL.FTZ R7, R7, c[0x0][0x2dc] ;  /* 0x0000b70007077a20 */ /* 0x000fe20000410000 */
[----:B------:R-:W-:Y:S01]  /*e9d0*/  F2FP.BF16.PACK_AB R134, R135, R134 ;  /* 0x000000868786723e */ /* 0x000fe200000010ff */
[C---:B------:R-:W-:Y:S02]  /*e9e0*/  FMUL.FTZ R156, R8.reuse, R156 ;  /* 0x0000009c089c7220 */ /* 0x040fe40000410000 */
[C---:B------:R-:W-:Y:S02]  /*e9f0*/  FMUL.FTZ R157, R8.reuse, R157 ;  /* 0x0000009d089d7220 */ /* 0x040fe40000410000 */
        /* <DEDUP_REMOVED lines=32> */
[----:B--2---:R-:W-:Y:S01]  /*ec00*/  SHF.R.S32.HI R8, RZ, 0x1f, R6 ;  /* 0x0000001fff087819 */ /* 0x004fe20000011406 */
[----:B------:R-:W-:Y:S01]  /*ec10*/  FMUL.FTZ R9, R9, c[0x0][0x2dc] ;  /* 0x0000b70009097a20 */ /* 0x000fe20000410000 */
[----:B------:R-:W-:Y:S01]  /*ec20*/  F2FP.BF16.PACK_AB R124, R125, R124 ;  /* 0x0000007c7d7c723e */ /* 0x000fe200000010ff */
[C---:B------:R-:W-:Y:S01]  /*ec30*/  FMUL.FTZ R160, R7.reuse, R160 ;  /* 0x000000a007a07220 */ /* 0x040fe20000410000 */
[CC--:B------:R-:W-:Y:S01]  /*ec40*/  LEA.HI R10, R8.reuse, R6.reuse, RZ, 0x2 ;  /* 0x00000006080a7211 */ /* 0x0c0fe200078f10ff */
        /* <DEDUP_REMOVED lines=17> */
[----:B------:R-:W-:Y:S01]  /*ed60*/  LEA R10, R13, R10, 0x8 ;  /* 0x0000000a0d0a7211 */ /* 0x000fe200078e40ff */
        /* <DEDUP_REMOVED lines=24> */
[----:B------:R-:W-:Y:S01]  /*eef0*/  FMUL.FTZ R94, R9, R94 ;  /* 0x0000005e095e7220 */ /* 0x000fe20000410000 */
[----:B------:R-:W-:Y:S01]  /*ef00*/  ISETP.NE.U32.AND P2, PT, R11, 0x1, PT ;  /* 0x000000010b00780c */ /* 0x000fe20003f45070 */
[----:B------:R-:W-:Y:S01]  /*ef10*/  FMUL.FTZ R95, R9, R95 ;  /* 0x0000005f095f7220 */ /* 0x000fe20000410000 */
[----:B------:R-:W-:Y:S01]  /*ef20*/  LEA R10, R10, R15, 0x1 ;  /* 0x0000000f0a0a7211 */ /* 0x000fe200078e08ff */
[C---:B------:R-:W-:Y:S01]  /*ef30*/  FMUL.FTZ R100, R7.reuse, R100 ;  /* 0x0000006407647220 */ /* 0x040fe20000410000 */
[----:B------:R-:W-:Y:S01]  /*ef40*/  MOV R12, 0x20 ;  /* 0x00000020000c7802 */ /* 0x000fe20000000f00 */
[C---:B------:R-:W-:Y:S01]  /*ef50*/  FMUL.FTZ R101, R7.reuse, R101 ;  /* 0x0000006507657220 */ /* 0x040fe20000410000 */
[----:B------:R-:W-:Y:S01]  /*ef60*/  SHF.L.U32 R10, R10, 0x1, RZ ;  /* 0x000000010a0a7819 */ /* 0x000fe200000006ff */
[----:B------:R-:W-:Y:S01]  /*ef70*/  FMUL.FTZ R108, R7, R108 ;  /* 0x0000006c076c7220 */ /* 0x000fe20000410000 */
[----:B------:R-:W-:Y:S01]  /*ef80*/  F2FP.BF16.PACK_AB R158, R159, R158 ;  /* 0x0000009e9f9e723e */ /* 0x000fe200000010ff */
[----:B------:R-:W-:Y:S01]  /*ef90*/  FMUL.FTZ R109, R7, R109 ;  /* 0x0000006d076d7220 */ /* 0x000fe20000410000 */
[C---:B------:R-:W-:Y:S01]  /*efa0*/  IADD3 R11, R10.reuse, -0x10, RZ ;  /* 0xfffffff00a0b7810 */ /* 0x040fe20007ffe0ff */
[----:B------:R-:W-:Y:S01]  /*efb0*/  STS [R10], R160 ;  /* 0x000000a00a007388 */ /* 0x000fe20000000800 */
[----:B------:R-:W-:Y:S01]  /*efc0*/  F2FP.BF16.PACK_AB R154, R155, R154 ;  /* 0x0000009a9b9a723e */ /* 0x000fe200000010ff */
[C---:B------:R-:W-:Y:S01]  /*efd0*/  FMUL.FTZ R106, R9.reuse, R106 ;  /* 0x0000006a096a7220 */ /* 0x040fe20000410000 */
[----:B------:R-:W-:Y:S01]  /*efe0*/  @P2 IADD3 R11, R10, 0x10, RZ ;  /* 0x000000100a0b2810 */ /* 0x000fe20007ffe0ff */
[----:B------:R-:W-:Y:S01]  /*eff0*/  STS [R10+0x200], R162 ;  /* 0x000200a20a007388 */ /* 0x000fe20000000800 */
[----:B------:R-:W-:Y:S01]  /*f000*/  LOP3.LUT P2, RZ, R14, 0x2, RZ, 0xc0, !PT ;  /* 0x000000020eff7812 */ /* 0x000fe2000784c0ff */
[----:B------:R-:W-:Y:S01]  /*f010*/  FMUL.FTZ R107, R9, R107 ;  /* 0x0000006b096b7220 */ /* 0x000fe20000410000 */
[----:B------:R-:W-:Y:S01]  /*f020*/  F2FP.BF16.PACK_AB R68, R69, R68 ;  /* 0x000000444544723e */ /* 0x000fe200000010ff */
[----:B------:R-:W-:Y:S01]  /*f030*/  STS [R11], R148 ;  /* 0x000000940b007388 */ /* 0x000fe20000000800 */
[----:B------:R-:W-:Y:S01]  /*f040*/  SEL R12, R12, 0xffffffe0, !P2 ;  /* 0xffffffe00c0c7807 */ /* 0x000fe20005000000 */
[----:B------:R-:W-:Y:S01]  /*f050*/  FMUL.FTZ R146, R9, R146 ;  /* 0x0000009209927220 */ /* 0x000fe20000410000 */
[----:B------:R-:W-:Y:S01]  /*f060*/  F2FP.BF16.PACK_AB R80, R81, R80 ;  /* 0x000000505150723e */ /* 0x000fe200000010ff */
[----:B------:R-:W-:Y:S01]  /*f070*/  STS [R11+0x200], R150 ;  /* 0x000200960b007388 */ /* 0x000fe20000000800 */
[----:B------:R-:W-:Y:S01]  /*f080*/  IADD3 R14, R10, R12, RZ ;  /* 0x0000000c0a0e7210 */ /* 0x000fe20007ffe0ff */
[----:B------:R-:W-:Y:S01]  /*f090*/  FMUL.FTZ R147, R9, R147 ;  /* 0x0000009309937220 */ /* 0x000fe20000410000 */
[----:B------:R-:W-:Y:S01]  /*f0a0*/  IADD3 R12, R12, R11, RZ ;  /* 0x0000000b0c0c7210 */ /* 0x000fe20007ffe0ff */
[----:B------:R-:W-:Y:S01]  /*f0b0*/  STS [R10+0x1000], R156 ;  /* 0x0010009c0a007388 */ /* 0x000fe20000000800 */
[----:B------:R-:W-:Y:S01]  /*f0c0*/  F2FP.BF16.PACK_AB R74, R75, R74 ;  /* 0x0000004a4b4a723e */ /* 0x000fe200000010ff */
[----:B------:R-:W-:Y:S01]  /*f0d0*/  FMUL.FTZ R112, R7, R112 ;  /* 0x0000007007707220 */ /* 0x000fe20000410000 */
[----:B------:R-:W-:Y:S01]  /*f0e0*/  F2FP.BF16.PACK_AB R78, R79, R78 ;  /* 0x0000004e4f4e723e */ /* 0x000fe200000010ff */
        /* <DEDUP_REMOVED lines=35> */
[----:B------:R-:W-:Y:S01]  /*f320*/  @P6 FMUL.FTZ R0, R0, 0.69314718246459960938 ;  /* 0x3f31721800006820 */ /* 0x000fe20000410000 */
[----:B------:R-:W-:Y:S01]  /*f330*/  STS [R12+0x1000], R76 ;  /* 0x0010004c0c007388 */ /* 0x000fe20000000800 */
[----:B------:R-:W-:Y:S01]  /*f340*/  F2FP.BF16.PACK_AB R118, R119, R118 ;  /* 0x000000767776723e */ /* 0x000fe200000010ff */
[----:B---3--:R-:W-:Y:S01]  /*f350*/  @P3 FMUL.FTZ R63, R2, 0.69314718246459960938 ;  /* 0x3f317218023f3820 */ /* 0x008fe20000410000 */
[----:B------:R-:W-:Y:S01]  /*f360*/  F2FP.BF16.PACK_AB R136, R137, R136 ;  /* 0x000000888988723e */ /* 0x000fe200000010ff */
[----:B------:R-:W-:Y:S01]  /*f370*/  STS [R12+0x1200], R78 ;  /* 0x0012004e0c007388 */ /* 0x000fe20000000800 */
[----:B------:R-:W-:Y:S01]  /*f380*/  F2FP.BF16.PACK_AB R7, R7, R132 ;  /* 0x000000840707723e */ /* 0x000fe200000010ff */
[----:B------:R-:W-:Y:S01]  /*f390*/  @P6 FFMA.FTZ R62, R168, c[0x0][0x238], R0 ;  /* 0x00008e00a83e6a23 */ /* 0x000fe20000010000 */
[----:B------:R-:W-:Y:S01]  /*f3a0*/  F2FP.BF16.PACK_AB R126, R127, R126 ;  /* 0x0000007e7f7e723e */ /* 0x000fe200000010ff */
[----:B------:R-:W-:Y:S01]  /*f3b0*/  STS [R10+0x2000], R84 ;  /* 0x002000540a007388 */ /* 0x000fe20000000800 */
[----:B------:R-:W-:Y:S01]  /*f3c0*/  F2FP.BF16.PACK_AB R128, R129, R128 ;  /* 0x000000808180723e */ /* 0x000fe200000010ff */
[----:B----4-:R-:W-:Y:S01]  /*f3d0*/  @P5 FMUL.FTZ R4, R4, 0.69314718246459960938 ;  /* 0x3f31721804045820 */ /* 0x010fe20000410000 */
[----:B------:R-:W-:Y:S01]  /*f3e0*/  F2FP.BF16.PACK_AB R9, R9, R130 ;  /* 0x000000820909723e */ /* 0x000fe200000010ff */
[----:B------:R-:W-:Y:S01]  /*f3f0*/  STS [R10+0x2200], R86 ;  /* 0x002200560a007388 */ /* 0x000fe20000000800 */
[----:B------:R-:W-:Y:S01]  /*f400*/  LOP3.LUT R60, R8, 0xffffffe0, RZ, 0xc0, !PT ;  /* 0xffffffe0083c7812 */ /* 0x000fe200078ec0ff */
[----:B------:R-:W-:Y:S01]  /*f410*/  @P4 FMUL.FTZ R61, R61, 0.69314718246459960938 ;  /* 0x3f3172183d3d4820 */ /* 0x000fe20000410000 */
[----:B------:R-:W-:Y:S01]  /*f420*/  @P0 MOV R15, 0x1 ;  /* 0x00000001000f0802 */ /* 0x000fe20000000f00 */
[----:B------:R-:W-:Y:S01]  /*f430*/  STS [R11+0x2000], R96 ;  /* 0x002000600b007388 */ /* 0x000fe20000000800 */
[----:B------:R-:W-:Y:S01]  /*f440*/  @!P0 IMAD R15, R5, c[0x0][0x1c0], RZ ;  /* 0x00007000050f8a24 */ /* 0x000fe200078e02ff */
[----:B------:R-:W-:-:S02]  /*f450*/  IADD3 R60, -R60, R6, RZ ;  /* 0x000000063c3c7210 */ /* 0x000fc40007ffe1ff */
        /* <DEDUP_REMOVED lines=31> */
[----:B------:R2:W-:Y:S04]  /*f650*/  STS [R14+0x5200], R126 ;  /* 0x0052007e0e007388 */ /* 0x0005e80000000800 */
[----:B------:R-:W-:Y:S04]  /*f660*/  STS [R12+0x5000], R128 ;  /* 0x005000800c007388 */ /* 0x000fe80000000800 */
[----:B------:R3:W-:Y:S04]  /*f670*/  STS [R12+0x5200], R9 ;  /* 0x005200090c007388 */ /* 0x0007e80000000800 */
[----:B------:R-:W-:Y:S06]  /*f680*/  BAR.SYNC.DEFER_BLOCKING 0x0 ;  /* 0x0000000000007b1d */ /* 0x000fec0000010000 */
[----:B-1----:R-:W1:Y:S04]  /*f690*/  S2R R7, SR_CTAID.Y ;  /* 0x0000000000077919 */ /* 0x002e680000002600 */
[----:B--2---:R-:W2:Y:S04]  /*f6a0*/  S2R R14, SR_CTAID.Z ;  /* 0x00000000000e7919 */ /* 0x004ea80000002700 */
[----:B---3--:R-:W3:Y:S04]  /*f6b0*/  S2R R12, SR_CTAID.X ;  /* 0x00000000000c7919 */ /* 0x008ee80000002500 */
[----:B------:R4:W4:Y:S04]  /*f6c0*/  LDS.128 R52, [R218] ;  /* 0x00000000da347984 */ /* 0x0009280000000c00 */
[----:B------:R4:W4:Y:S01]  /*f6d0*/  LDS.128 R48, [R218+0x800] ;  /* 0x00080000da307984 */ /* 0x0009220000000c00 */
[----:B-1----:R-:W-:-:S02]  /*f6e0*/  IMAD R15, R7, R15, RZ ;  /* 0x0000000f070f7224 */ /* 0x002fc400078e02ff */
[----:B------:R-:W-:Y:S01]  /*f6f0*/  @!P1 IMAD R3, R7, c[0x0][0x214], RZ ;  /* 0x0000850007039a24 */ /* 0x000fe200078e02ff */
[----:B------:R1:W1:Y:S02]  /*f700*/  LDS.128 R44, [R218+0x1000] ;  /* 0x00100000da2c7984 */ /* 0x0002640000000c00 */
[----:B------:R-:W-:Y:S02]  /*f710*/  SEL R15, R15, RZ, P1 ;  /* 0x000000ff0f0f7207 */ /* 0x000fe40000800000 */
[----:B------:R1:W1:Y:S01]  /*f720*/  LDS.128 R40, [R218+0x1800] ;  /* 0x00180000da287984 */ /* 0x0002620000000c00 */
[----:B------:R-:W-:Y:S02]  /*f730*/  @!P1 MOV R64, R3 ;  /* 0x0000000300409202 */ /* 0x000fe40000000f00 */
[----:B--2---:R-:W-:Y:S01]  /*f740*/  IMAD R15, R14, R5, R15 ;  /* 0x000000050e0f7224 */ /* 0x004fe200078e020f */
[----:B------:R2:W1:Y:S01]  /*f750*/  LDS.128 R36, [R218+0x2000] ;  /* 0x00200000da247984 */ /* 0x0004620000000c00 */
[----:B------:R-:W-:-:S02]  /*f760*/  @!P1 SHF.R.S32.HI R65, RZ, 0x1f, R3 ;  /* 0x0000001fff419819 */ /* 0x000fc40000011403 */
[----:B------:R-:W-:Y:S01]  /*f770*/  MOV R3, 0x7f800000 ;  /* 0x7f80000000037802 */ /* 0x000fe20000000f00 */
[----:B------:R2:W1:Y:S01]  /*f780*/  LDS.128 R32, [R218+0x2800] ;  /* 0x00280000da207984 */ /* 0x0004620000000c00 */
[----:B---3--:R-:W-:Y:S01]  /*f790*/  IMAD R0, R12, R6, RZ ;  /* 0x000000060c007224 */ /* 0x008fe200078e02ff */
[----:B------:R-:W-:Y:S01]  /*f7a0*/  MOV R5, 0x7f800000 ;  /* 0x7f80000000057802 */ /* 0x000fe20000000f00 */
[----:B------:R-:W-:Y:S01]  /*f7b0*/  @P4 FFMA.FTZ R3, R166, c[0x0][0x238], R61 ;  /* 0x00008e00a6034a23 */ /* 0x000fe2000001003d */
[----:B------:R2:W3:Y:S01]  /*f7c0*/  LDS.128 R28, [R218+0x3000] ;  /* 0x00300000da1c7984 */ /* 0x0004e20000000c00 */
[----:B------:R-:W-:Y:S01]  /*f7d0*/  @P3 FFMA.FTZ R5, R165, c[0x0][0x238], R63 ;  /* 0x00008e00a5053a23 */ /* 0x000fe2000001003f */
[----:B------:R-:W-:Y:S02]  /*f7e0*/  SHF.L.U32 R0, R0, 0x7, RZ ;  /* 0x0000000700007819 */ /* 0x000fe400000006ff */
[----:B------:R2:W1:Y:S02]  /*f7f0*/  LDS.128 R24, [R218+0x3800] ;  /* 0x00380000da187984 */ /* 0x0004640000000c00 */
[----:B------:R-:W-:-:S02]  /*f800*/  IADD3 R2, P2, P1, R0, R64, R15 ;  /* 0x0000004000027210 */ /* 0x000fc4000795e00f */
[----:B------:R2:W1:Y:S01]  /*f810*/  LDS.128 R20, [R218+0x4000] ;  /* 0x00400000da147984 */ /* 0x0004620000000c00 */
[----:B------:R-:W-:Y:S02]  /*f820*/  SHF.R.S32.HI R0, RZ, 0x1f, R0 ;  /* 0x0000001fff007819 */ /* 0x000fe40000011400 */
[----:B------:R-:W-:Y:S01]  /*f830*/  SHF.R.S32.HI R15, RZ, 0x1f, R15 ;  /* 0x0000001fff0f7819 */ /* 0x000fe2000001140f */
[----:B------:R2:W1:Y:S03]  /*f840*/  LDS.128 R16, [R218+0x4800] ;  /* 0x00480000da107984 */ /* 0x0004660000000c00 */
[----:B------:R-:W-:Y:S01]  /*f850*/  IADD3.X R0, R0, R65, R15, P2, P1 ;  /* 0x0000004100007210 */ /* 0x000fe200017e240f */
[----:B------:R2:W1:Y:S04]  /*f860*/  LDS.128 R8, [R218+0x5000] ;  /* 0x00500000da087984 */ /* 0x0004680000000c00 */
[----:B------:R2:W1:Y:S01]  /*f870*/  LDS.128 R56, [R218+0x5800] ;  /* 0x00580000da387984 */ /* 0x0004620000000c00 */
[----:B------:R-:W-:Y:S05]  /*f880*/  @P0 BRA `(.L_x_319) ;  /* 0x0000026000000947 */ /* 0x000fea0003800000 */
[----:B----4-:R-:W-:Y:S01]  /*f890*/  SHF.R.S32.HI R15, RZ, 0x1f, R13 ;  /* 0x0000001fff0f7819 */ /* 0x010fe2000001140d */
        /* <DEDUP_REMOVED lines=37> */
.L_x_319:
[----:B----4-:R-:W-:Y:S05]  /*faf0*/  BSYNC B0 ;  /* 0x0000000000007941 */ /* 0x010fea0003800000 */
.L_x_318:
[----:B------:R-:W-:Y:S01]  /*fb00*/  SHF.R.S32.HI R2, RZ, 0x1f, R7 ;  /* 0x0000001fff027819 */ /* 0x000fe20000011407 */
[--C-:B------:R-:W-:Y:S01]  /*fb10*/  IMAD.MOV.U32 R4, RZ, RZ, R226.reuse ;  /* 0x000000ffff047224 */ /* 0x100fe200078e00e2 */
[----:B------:R-:W-:Y:S01]  /*fb20*/  SHF.R.S32.HI R5, RZ, 0x1f, R226 ;  /* 0x0000001fff057819 */ /* 0x000fe200000114e2 */
[----:B------:R-:W-:Y:S01]  /*fb30*/  ULDC.64 UR4, c[0x0][0x1e8] ;  /* 0x00007a0000047ab9 */ /* 0x000fe20000000a00 */
[----:B------:R-:W-:Y:S01]  /*fb40*/  SHF.R.S32.HI R0, RZ, 0x1f, R14 ;  /* 0x0000001fff007819 */ /* 0x000fe2000001140e */
[----:B------:R-:W-:Y:S01]  /*fb50*/  IMAD R2, R2, c[0x0][0x1e0], RZ ;  /* 0x0000780002027a24 */ /* 0x000fe200078e02ff */
[----:B------:R-:W-:Y:S01]  /*fb60*/  USHF.L.U32 UR7, UR4, 0x6, URZ ;  /* 0x0000000604077899 */ /* 0x000fe2000800063f */
[----:B------:R-:W-:Y:S01]  /*fb70*/  IMAD.WIDE.U32 R4, R7, c[0x0][0x1e0], R4 ;  /* 0x0000780007047a25 */ /* 0x000fe200078e0004 */
[----:B------:R-:W-:-:S02]  /*fb80*/  UMOV UR6, 0x6 ;  /* 0x0000000600067882 */ /* 0x000fc40000000000 */
[----:B------:R-:W-:Y:S01]  /*fb90*/  USHF.L.U64.HI UR5, UR4, UR6, UR5 ;  /* 0x0000000604057299 */ /* 0x000fe20008010205 */
[----:B------:R-:W-:Y:S02]  /*fba0*/  IMAD R2, R7, c[0x0][0x1e4], R2 ;  /* 0x0000790007027a24 */ /* 0x000fe400078e0202 */
[----:B------:R-:W-:-:S03]  /*fbb0*/  IMAD R0, R0, c[0x0][0x1f0], RZ ;  /* 0x00007c0000007a24 */ /* 0x000fc600078e02ff */
[----:B------:R-:W-:Y:S01]  /*fbc0*/  IADD3 R3, R5, R2, RZ ;  /* 0x0000000205037210 */ /* 0x000fe20007ffe0ff */
[----:B------:R-:W-:Y:S02]  /*fbd0*/  IMAD.MOV.U32 R2, RZ, RZ, R4 ;  /* 0x000000ffff027224 */ /* 0x000fe400078e0004 */
        /* <DEDUP_REMOVED lines=10> */
[----:B------:R-:W-:Y:S01]  /*fc80*/  STG.E.128 [R4.64], R52 ;  /* 0x0000003404007986 */ /* 0x000fe2000c101d16 */
[----:B------:R-:W-:Y:S02]  /*fc90*/  IADD3.X R7, R5, UR5, RZ, P0, !PT ;  /* 0x0000000505077c10 */ /* 0x000fe400087fe4ff */
[----:B------:R-:W-:Y:S01]  /*fca0*/  IADD3 R2, P0, R6, UR7, RZ ;  /* 0x0000000706027c10 */ /* 0x000fe2000ff1e0ff */
[----:B-1----:R-:W-:Y:S03]  /*fcb0*/  STG.E.128 [R4.64+0x40], R36 ;  /* 0x0000402404007986 */ /* 0x002fe6000c101d16 */
[----:B------:R-:W-:Y:S01]  /*fcc0*/  IADD3.X R3, R7, UR5, RZ, P0, !PT ;  /* 0x0000000507037c10 */ /* 0x000fe200087fe4ff */
[----:B------:R1:W-:Y:S04]  /*fcd0*/  STG.E.128 [R4.64+0x80], R20 ;  /* 0x0000801404007986 */ /* 0x0003e8000c101d16 */
[----:B------:R-:W-:Y:S04]  /*fce0*/  STG.E.128 [R6.64], R48 ;  /* 0x0000003006007986 */ /* 0x000fe8000c101d16 */
[----:B------:R-:W-:Y:S04]  /*fcf0*/  STG.E.128 [R6.64+0x40], R32 ;  /* 0x0000402006007986 */ /* 0x000fe8000c101d16 */
[----:B------:R-:W-:Y:S04]  /*fd00*/  STG.E.128 [R6.64+0x80], R16 ;  /* 0x0000801006007986 */ /* 0x000fe8000c101d16 */
[----:B------:R-:W-:Y:S04]  /*fd10*/  STG.E.128 [R2.64], R44 ;  /* 0x0000002c02007986 */ /* 0x000fe8000c101d16 */
[----:B---3--:R-:W-:Y:S04]  /*fd20*/  STG.E.128 [R2.64+0x40], R28 ;  /* 0x0000401c02007986 */ /* 0x008fe8000c101d16 */
[----:B------:R-:W-:Y:S01]  /*fd30*/  STG.E.128 [R2.64+0x80], R8 ;  /* 0x0000800802007986 */ /* 0x000fe2000c101d16 */
[----:B-1----:R-:W-:-:S04]  /*fd40*/  IADD3 R4, P0, R2, UR7, RZ ;  /* 0x0000000702047c10 */ /* 0x002fc8000ff1e0ff */
[----:B------:R-:W-:-:S05]  /*fd50*/  IADD3.X R5, R3, UR5, RZ, P0, !PT ;  /* 0x0000000503057c10 */ /* 0x000fca00087fe4ff */
[----:B------:R-:W-:Y:S04]  /*fd60*/  STG.E.128 [R4.64], R40 ;  /* 0x0000002804007986 */ /* 0x000fe8000c101d16 */
[----:B------:R-:W-:Y:S04]  /*fd70*/  STG.E.128 [R4.64+0x40], R24 ;  /* 0x0000401804007986 */ /* 0x000fe8000c101d16 */
[----:B------:R-:W-:Y:S01]  /*fd80*/  STG.E.128 [R4.64+0x80], R56 ;  /* 0x0000803804007986 */ /* 0x000fe2000c101d16 */
[----:B------:R-:W-:Y:S05]  /*fd90*/  EXIT ;  /* 0x000000000000794d */ /* 0x000fea0003800000 */
.L_x_309:
[----:B------:R-:W-:Y:S01]  /*fda0*/  ULDC.U8 UR15, c[0x0][0x329] ;  /* 0x0000ca40000f7ab9 */ /* 0x000fe20000000000 */
[----:B------:R-:W1:Y:S01]  /*fdb0*/  S2R R2, SR_CTAID.Y ;  /* 0x0000000000027919 */ /* 0x000e620000002600 */
[----:B------:R-:W-:Y:S01]  /*fdc0*/  UISETP.NE.AND UP1, UPT, UR15, URZ, UPT ;  /* 0x0000003f0f00728c */ /* 0x000fe2000bf25270 */
[----:B------:R-:W-:Y:S01]  /*fdd0*/  LEA.HI R0, R0, R122, RZ, 0x2 ;  /* 0x0000007a00007211 */ /* 0x000fe200078f10ff */
[----:B------:R-:W-:Y:S01]  /*fde0*/  USHF.R.S32.HI UR8, URZ, 0x1f, UR11 ;  /* 0x0000001f3f087899 */ /* 0x000fe2000801140b */
[----:B------:R-:W2:Y:S01]  /*fdf0*/  S2R R10, SR_CTAID.Z ;  /* 0x00000000000a7919 */ /* 0x000ea20000002700 */
[----:B------:R-:W-:Y:S01]  /*fe00*/  USHF.R.S32.HI UR12, URZ, 0x1f, UR10 ;  /* 0x0000001f3f0c7899 */ /* 0x000fe2000801140a */
[----:B------:R-:W-:Y:S01]  /*fe10*/  LOP3.LUT R4, R0, 0x1ffffffc, RZ, 0xc0, !PT ;  /* 0x1ffffffc00047812 */ /* 0x000fe200078ec0ff */
[----:B------:R-:W-:Y:S01]  /*fe20*/  ULDC.64 UR6, c[0x0][0x1e0] ;  /* 0x0000780000067ab9 */ /* 0x000fe20000000a00 */
[----:B------:R-:W3:Y:S01]  /*fe30*/  S2R R8, SR_CTAID.X ;  /* 0x0000000000087919 */ /* 0x000ee20000002500 */
[----:B------:R-:W-:Y:S01]  /*fe40*/  ULDC.64 UR4, c[0x0][0x1f0] ;  /* 0x00007c0000047ab9 */ /* 0x000fe20000000a00 */
[C---:B------:R-:W-:Y:S01]  /*fe50*/  LOP3.LUT P5, RZ, R122.reuse, 0x3, RZ, 0xc0, !PT ;  /* 0x000000037aff7812 */ /* 0x040fe200078ac0ff */
[----:B------:R-:W-:Y:S01]  /*fe60*/  UIMAD UR6, UR8, UR6, URZ ;  /* 0x00000006080672a4 */ /* 0x000fe2000f8e023f */
[----:B------:R-:W-:Y:S01]  /*fe70*/  IMAD.IADD R4, R122, 0x1, -R4 ;  /* 0x000000017a047824 */ /* 0x000fe200078e0a04 */
[----:B------:R-:W-:Y:S01]  /*fe80*/  UIMAD UR12, UR12, UR4, URZ ;  /* 0x000000040c0c72a4 */ /* 0x000fe2000f8e023f */
[----:B------:R-:W-:Y:S01]  /*fe90*/  SHF.R.S32.HI R6, RZ, 0x2, R0 ;  /* 0x00000002ff067819 */ /* 0x000fe20000011400 */
[----:B------:R-:W-:Y:S01]  /*fea0*/  UIMAD UR7, UR11, UR7, UR6 ;  /* 0x000000070b0772a4 */ /* 0x000fe2000f8e0206 */
[----:B------:R-:W-:Y:S01]  /*feb0*/  IMAD.SHL.U32 R4, R4, 0x8, RZ ;  /* 0x0000000804047824 */ /* 0x000fe200078e00ff */
[----:B------:R-:W-:Y:S01]  /*fec0*/  ULDC.U8 UR4, c[0x0][0x328] ;  /* 0x0000ca0000047ab9 */ /* 0x000fe20000000000 */
[----:B------:R-:W-:Y:S01]  /*fed0*/  SHF.R.S32.HI R7, RZ, 0x1f, R6 ;  /* 0x0000001fff077819 */ /* 0x000fe20000011406 */
[----:B------:R-:W-:-:S02]  /*fee0*/  @!UP1 UISETP.NE.AND UP0, UPT, UR4, URZ, UPT ;  /* 0x0000003f0400928c */ /* 0x000fc4000bf05270 */
[----:B------:R-:W-:Y:S01]  /*fef0*/  ULDC UR8, c[0x0][0x214] ;  /* 0x0000850000087ab9 */ /* 0x000fe20000000800 */
[--C-:B------:R-:W-:Y:S01]  /*ff00*/  SHF.R.S32.HI R5, RZ, 0x1f, R4.reuse ;  /* 0x0000001fff057819 */ /* 0x100fe20000011404 */
[----:B------:R-:W-:Y:S02]  /*ff10*/  @UP1 ULDC UR14, c[0x0][0x210] ;  /* 0x00008400000e1ab9 */ /* 0x000fe40000000800 */
[----:B------:R-:W-:Y:S02]  /*ff20*/  ULDC UR6, c[0x0][0x234] ;  /* 0x00008d0000067ab9 */ /* 0x000fe40000000800 */
[----:B------:R-:W-:Y:S01]  /*ff30*/  @UP1 UIMAD UR14, UR14, UR8, URZ ;  /* 0x000000080e0e12a4 */ /* 0x000fe2000f8e023f */
[----:B-1----:R-:W-:Y:S01]  /*ff40*/  IMAD.WIDE.U32 R2, R2, c[0x0][0x1e0], R4 ;  /* 0x0000780002027a25 */ /* 0x002fe200078e0004 */
[----:B------:R-:W-:Y:S01]  /*ff50*/  ULDC UR16, c[0x0][0x214] ;  /* 0x0000850000107ab9 */ /* 0x000fe20000000800 */
[----:B------:R-:W-:Y:S01]  /*ff60*/  IADD3 R5, R6, 0x20, RZ ;  /* 0x0000002006057810 */ /* 0x000fe20007ffe0ff */
[----:B------:R-:W-:Y:S01]  /*ff70*/  @!UP1 USEL UR14, UR8, UR6, !UP0 ;  /* 0x00000006080e9287 */ /* 0x000fe2000c000000 */
[----:B---3--:R-:W-:Y:S01]  /*ff80*/  IMAD.WIDE R8, R8, 0x80, R6 ;  /* 0x0000008008087825 */ /* 0x008fe200078e0206 */
[----:B------:R-:W-:Y:S01]  /*ff90*/  UIMAD UR12, UR10, UR5, UR12 ;  /* 0x000000050a0c72a4 */ /* 0x000fe2000f8e020c */
[----:B------:R-:W-:Y:S01]  /*ffa0*/  IADD3 R3, R3, UR7, RZ ;  /* 0x0000000703037c10 */ /* 0x000fe2000fffe0ff */
[----:B------:R-:W-:Y:S01]  /*ffb0*/  UIADD3 UR16, -UR9, UR16, URZ ;  /* 0x0000001009107290 */ /* 0x000fe2000fffe13f */
[----:B------:R-:W-:Y:S01]  /*ffc0*/  IMAD R4, R9, c[0x0][0x1e8], RZ ;  /* 0x00007a0009047a24 */ /* 0x000fe200078e02ff */
[----:B------:R-:W-:-:S02]  /*ffd0*/  ULDC UR5, c[0x0][0x1c0] ;  /* 0x0000700000057ab9 */ /* 0x000fc40000000800 */
[----:B------:R-:W-:Y:S01]  /*ffe0*/  @UP1 UMOV UR17, 0x1 ;  /* 0x0000000100111882 */ /* 0x000fe20000000000 */
[----:B--2---:R-:W-:Y:S01]  /*fff0*/  IMAD.WIDE.U32 R10, R10, c[0x0][0x1f0], R2 ;  /* 0x00007c000a0a7a25 */ /* 0x004fe200078e0002 */
[----:B------:R-:W-:Y:S01]  /*10000*/  UISETP.NE.AND UP2, UPT, UR4, URZ, UPT ;  /* 0x0000003f0400728c */ /* 0x000fe2000bf45270 */
[----:B------:R-:W-:Y:S01]  /*10010*/  ISETP.GE.OR P4, PT, R6, UR16, P5 ;  /* 0x0000001006007c0c */ /* 0x000fe2000af86670 */
[----:B------:R-:W-:Y:S01]  /*10020*/  @!UP1 UIMAD UR17, UR14, UR5, URZ ;  /* 0x000000050e1192a4 */ /* 0x000fe2000f8e023f */
[----:B------:R-:W-:Y:S01]  /*10030*/  IADD3 R3, R6, 0x40, RZ ;  /* 0x0000004006037810 */ /* 0x000fe20007ffe0ff */
[----:B------:R-:W-:Y:S01]  /*10040*/  UISETP.EQ.AND UP2, UPT, UR15, URZ, UP2 ;  /* 0x0000003f0f00728c */ /* 0x000fe20009742270 */
[----:B------:R-:W-:Y:S01]  /*10050*/  ISETP.GE.OR P3, PT, R5, UR16, P5 ;  /* 0x0000001005007c0c */ /* 0x000fe2000af66670 */
[----:B------:R-:W-:Y:S01]  /*10060*/  UIMAD UR17, UR11, UR17, URZ ;  /* 0x000000110b1172a4 */ /* 0x000fe2000f8e023f */
[----:B------:R-:W-:Y:S01]  /*10070*/  ISETP.GE.OR P2, PT, R3, UR16, P5 ;  /* 0x0000001003007c0c */ /* 0x000fe2000af46670 */
[----:B------:R-:W-:Y:S01]  /*10080*/  UIMAD UR13, UR11, UR8, URZ ;  /* 0x000000080b0d72a4 */ /* 0x000fe2000f8e023f */
[----:B------:R-:W-:Y:S01]  /*10090*/  IADD3 R11, R11, UR12, RZ ;  /* 0x0000000c0b0b7c10 */ /* 0x000fe2000fffe0ff */
[----:B------:R-:W-:Y:S01]  /*100a0*/  USEL UR17, UR17, URZ, !UP2 ;  /* 0x0000003f11117287 */ /* 0x000fe2000d000000 */
[----:B------:R-:W-:Y:S01]  /*100b0*/  IMAD R4, R8, c[0x0][0x1ec], R4 ;  /* 0x00007b0008047a24 */ /* 0x000fe200078e0204 */
[----:B------:R-:W-:-:S02]  /*100c0*/  @UP1 ULDC UR18, c[0x0][0x210] ;  /* 0x0000840000121ab9 */ /* 0x000fc40000000800 */
[----:B------:R-:W-:Y:S01]  /*100d0*/  @!UP1 UMOV UR18, 0x1 ;  /* 0x0000000100129882 */ /* 0x000fe20000000000 */
[----:B------:R-:W-:Y:S01]  /*100e0*/  IMAD.WIDE.U32 R8, R8, c[0x0][0x1e8], R10 ;  /* 0x00007a0008087a25 */ /* 0x000fe200078e000a */
[----:B------:R-:W-:Y:S02]  /*100f0*/  USHF.R.S32.HI UR4, URZ, 0x1f, UR13 ;  /* 0x0000001f3f047899 */ /* 0x000fe4000801140d */
[----:B------:R-:W-:Y:S01]  /*10100*/  USEL UR13, UR13, URZ, UP2 ;  /* 0x0000003f0d0d7287 */ /* 0x000fe20009000000 */
[----:B------:R-:W-:Y:S01]  /*10110*/  @!P4 IMAD R0, R6, UR18, RZ ;  /* 0x000000120600cc24 */ /* 0x000fe2000f8e02ff */
[----:B------:R-:W-:Y:S01]  /*10120*/  UIMAD UR9, UR9, UR18, URZ ;  /* 0x00000012090972a4 */ /* 0x000fe2000f8e023f */
[----:B------:R-:W-:Y:S01]  /*10130*/  IMAD.IADD R4, R4, 0x1, R9 ;  /* 0x0000000104047824 */ /* 0x000fe200078e0209 */
[----:B------:R-:W-:Y:S01]  /*10140*/  UIMAD UR17, UR10, UR14, UR17 ;  /* 0x0000000e0a1172a4 */ /* 0x000fe2000f8e0211 */
[----:B------:R-:W-:Y:S01]  /*10150*/  @!P2 IMAD R3, R3, UR18, RZ ;  /* 0x000000120303ac24 */ /* 0x000fe2000f8e02ff */
[----:B------:R-:W-:-:S02]  /*10160*/  USEL UR4, UR4, URZ, UP2 ;  /* 0x0000003f04047287 */ /* 0x000fc40009000000 */
[----:B------:R-:W-:Y:S02]  /*10170*/  USHF.R.S32.HI UR5, URZ, 0x1f, UR9 ;  /* 0x0000001f3f057899 */ /* 0x000fe40008011409 */
[----:B------:R-:W-:Y:S02]  /*10180*/  USHF.R.S32.HI UR6, URZ, 0x1f, UR17 ;  /* 0x0000001f3f067899 */ /* 0x000fe40008011411 */
[----:B------:R-:W-:Y:S02]  /*10190*/  UIADD3 UR13, UP1, UP0, UR9, UR13, UR17 ;  /* 0x0000000d090d7290 */ /* 0x000fe4000f83e011 */
[----:B------:R-:W-:Y:S02]  /*101a0*/  UMOV UR8, 0x6 ;  /* 0x0000000600087882 */ /* 0x000fe40000000000 */
[----:B------:R-:W-:Y:S02]  /*101b0*/  UIADD3.X UR6, UR5, UR4, UR6, UP1, UP0 ;  /* 0x0000000405067290 */ /* 0x000fe40008fe0406 */
[----:B------:R-:W-:Y:S01]  /*101c0*/  @!P4 IADD3 R2, P0, R0, UR13, RZ ;  /* 0x0000000d0002cc10 */ /* 0x000fe2000ff1e0ff */
[----:B------:R-:W-:-:S02]  /*101d0*/  ULDC.64 UR4, c[0x0][0x1e8] ;  /* 0x00007a0000047ab9 */ /* 0x000fc40000000a00 */
[----:B------:R-:W-:Y:S01]  /*101e0*/  USHF.L.U32 UR7, UR4, 0x6, URZ ;  /* 0x0000000604077899 */ /* 0x000fe2000800063f */
[----:B------:R-:W-:Y:S01]  /*101f0*/  @!P4 LEA.HI.X.SX32 R0, R0, UR6, 0x1, P0 ;  /* 0x000000060000cc11 */ /* 0x000fe200080f0eff */
[----:B------:R-:W-:Y:S01]  /*10200*/  USHF.L.U64.HI UR5, UR4, UR8, UR5 ;  /* 0x0000000804057299 */ /* 0x000fe20008010205 */
[----:B------:R-:W-:-:S04]  /*10210*/  @!P4 LEA R12, P0, R2, c[0x0][0x200], 0x2 ;  /* 0x00008000020cca11 */ /* 0x000fc800078010ff */
[----:B------:R-:W-:Y:S01]  /*10220*/  @!P4 LEA.HI.X R13, R2, c[0x0][0x204], R0, 0x2, P0 ;  /* 0x00008100020dca11 */ /* 0x000fe200000f1400 */
[----:B------:R-:W-:Y:S01]  /*10230*/  @!P3 IMAD R0, R5, UR18, RZ ;  /* 0x000000120500bc24 */ /* 0x000fe2000f8e02ff */
[----:B------:R-:W-:-:S04]  /*10240*/  LEA R14, P0, R8, c[0x0][0x1d0], 0x1 ;  /* 0x00007400080e7a11 */ /* 0x000fc800078008ff */
[----:B------:R-:W-:Y:S02]  /*10250*/  @!P3 IADD3 R2, P1, R0, UR13, RZ ;  /* 0x0000000d0002bc10 */ /* 0x000fe4000ff3e0ff */
[----:B------:R-:W-:Y:S02]  /*10260*/  LEA.HI.X R15, R8, c[0x0][0x1d4], R4, 0x1, P0 ;  /* 0x00007500080f7a11 */ /* 0x000fe400000f0c04 */
[C---:B------:R-:W-:Y:S02]  /*10270*/  @!P2 IADD3 R4, P0, R3.reuse, UR13, RZ ;  /* 0x0000000d0304ac10 */ /* 0x040fe4000ff1e0ff */
[----:B------:R-:W-:Y:S01]  /*10280*/  @!P3 LEA.HI.X.SX32 R0, R0, UR6, 0x1, P1 ;  /* 0x000000060000bc11 */ /* 0x000fe200088f0eff */
[----:B------:R-:W-:Y:S01]  /*10290*/  STG.E.128 [R14.64], RZ ;  /* 0x000000ff0e007986 */ /* 0x000fe2000c101d16 */
[----:B------:R-:W-:Y:S02]  /*102a0*/  @!P3 LEA R10, P1, R2, c[0x0][0x200], 0x2 ;  /* 0x00008000020aba11 */ /* 0x000fe400078210ff */
[----:B------:R-:W-:Y:S01]  /*102b0*/  @!P2 LEA.HI.X.SX32 R3, R3, UR6, 0x1, P0 ;  /* 0x000000060303ac11 */ /* 0x000fe200080f0eff */
[----:B------:R-:W-:Y:S01]  /*102c0*/  STG.E.128 [R14.64+0x40], RZ ;  /* 0x000040ff0e007986 */ /* 0x000fe2000c101d16 */
[----:B------:R-:W-:-:S02]  /*102d0*/  @!P2 LEA R8, P0, R4, c[0x0][0x200], 0x2 ;  /* 0x000080000408aa11 */ /* 0x000fc400078010ff */
[----:B------:R-:W-:Y:S01]  /*102e0*/  @!P3 LEA.HI.X R11, R2, c[0x0][0x204], R0, 0x2, P1 ;  /* 0x00008100020bba11 */ /* 0x000fe200008f1400 */
[----:B------:R-:W-:Y:S01]  /*102f0*/  STG.E.128 [R14.64+0x80], RZ ;  /* 0x000080ff0e007986 */ /* 0x000fe2000c101d16 */
[----:B------:R-:W-:Y:S01]  /*10300*/  IADD3 R2, P1, R14, UR7, RZ ;  /* 0x000000070e027c10 */ /* 0x000fe2000ff3e0ff */
[----:B------:R-:W-:Y:S01]  /*10310*/  @!P2 IMAD.MOV.U32 R0, RZ, RZ, 0x7f800000 ;  /* 0x7f800000ff00a424 */ /* 0x000fe200078e00ff */
[----:B------:R-:W-:Y:S02]  /*10320*/  @!P2 LEA.HI.X R9, R4, c[0x0][0x204], R3, 0x2, P0 ;  /* 0x000081000409aa11 */ /* 0x000fe400000f1403 */
[----:B------:R-:W-:Y:S02]  /*10330*/  IADD3.X R3, R15, UR5, RZ, P1, !PT ;  /* 0x000000050f037c10 */ /* 0x000fe40008ffe4ff */
[----:B------:R-:W-:-:S03]  /*10340*/  IADD3 R16, P0, R2, UR7, RZ ;  /* 0x0000000702107c10 */ /* 0x000fc6000ff1e0ff */
[----:B------:R-:W-:Y:S01]  /*10350*/  STG.E.128 [R2.64], RZ ;  /* 0x000000ff02007986 */ /* 0x000fe2000c101d16 */
[----:B------:R-:W-:Y:S02]  /*10360*/  IADD3.X R17, R3, UR5, RZ, P0, !PT ;  /* 0x0000000503117c10 */ /* 0x000fe400087fe4ff */
[----:B------:R-:W-:Y:S01]  /*10370*/  IADD3 R4, P0, R16, UR7, RZ ;  /* 0x0000000710047c10 */ /* 0x000fe2000ff1e0ff */
[----:B------:R-:W-:Y:S03]  /*10380*/  STG.E.128 [R2.64+0x40], RZ ;  /* 0x000040ff02007986 */ /* 0x000fe6000c101d16 */
[----:B------:R-:W-:Y:S01]  /*10390*/  IADD3.X R5, R17, UR5, RZ, P0, !PT ;  /* 0x0000000511057c10 */ /* 0x000fe200087fe4ff */
[----:B------:R1:W-:Y:S04]  /*103a0*/  STG.E.128 [R2.64+0x80], RZ ;  /* 0x000080ff02007986 */ /* 0x0003e8000c101d16 */
[----:B------:R-:W-:Y:S04]  /*103b0*/  STG.E.128 [R16.64], RZ ;  /* 0x000000ff10007986 */ /* 0x000fe8000c101d16 */
[----:B------:R-:W-:Y:S04]  /*103c0*/  STG.E.128 [R16.64+0x40], RZ ;  /* 0x000040ff10007986 */ /* 0x000fe8000c101d16 */
[----:B------:R-:W-:Y:S04]  /*103d0*/  STG.E.128 [R16.64+0x80], RZ ;  /* 0x000080ff10007986 */ /* 0x000fe8000c101d16 */
[----:B------:R-:W-:Y:S04]  /*103e0*/  STG.E.128 [R4.64], RZ ;  /* 0x000000ff04007986 */ /* 0x000fe8000c101d16 */
[----:B------:R-:W-:Y:S04]  /*103f0*/  STG.E.128 [R4.64+0x40], RZ ;  /* 0x000040ff04007986 */ /* 0x000fe8000c101d16 */
[----:B------:R-:W-:Y:S01]  /*10400*/  STG.E.128 [R4.64+0x80], RZ ;  /* 0x000080ff04007986 */ /* 0x000fe2000c101d16 */
[----:B-1----:R-:W-:-:S02]  /*10410*/  @!P4 IMAD.MOV.U32 R3, RZ, RZ, 0x7f800000 ;  /* 0x7f800000ff03c424 */ /* 0x002fc400078e00ff */
[----:B------:R-:W-:-:S03]  /*10420*/  @!P3 IMAD.MOV.U32 R2, RZ, RZ, 0x7f800000 ;  /* 0x7f800000ff02b424 */ /* 0x000fc600078e00ff */
[----:B------:R-:W-:Y:S04]  /*10430*/  @!P4 STG.E [R12.64], R3 ;  /* 0x000000030c00c986 */ /* 0x000fe8000c101916 */
[----:B------:R-:W-:Y:S04]  /*10440*/  @!P3 STG.E [R10.64], R2 ;  /* 0x000000020a00b986 */ /* 0x000fe8000c101916 */
[----:B------:R1:W-:Y:S02]  /*10450*/  @!P2 STG.E [R8.64], R0 ;  /* 0x000000000800a986 */ /* 0x0003e4000c101916 */
[----:B-1----:R-:W-:-:S04]  /*10460*/  IADD3 R0, R6, 0x60, RZ ;  /* 0x0000006006007810 */ /* 0x002fc80007ffe0ff */
[----:B------:R-:W-:-:S13]  /*10470*/  ISETP.GE.OR P5, PT, R0, UR16, P5 ;  /* 0x0000001000007c0c */ /* 0x000fda000afa6670 */
[----:B------:R-:W-:Y:S05]  /*10480*/  @P5 EXIT ;  /* 0x000000000000594d */ /* 0x000fea0003800000 */
[----:B------:R-:W-:-:S05]  /*10490*/  IMAD R0, R0, UR18, RZ ;  /* 0x0000001200007c24 */ /* 0x000fca000f8e02ff */
[----:B------:R-:W-:-:S04]  /*104a0*/  IADD3 R2, P0, R0, UR13, RZ ;  /* 0x0000000d00027c10 */ /* 0x000fc8000ff1e0ff */
[----:B------:R-:W-:Y:S02]  /*104b0*/  LEA.HI.X.SX32 R0, R0, UR6, 0x1, P0 ;  /* 0x0000000600007c11 */ /* 0x000fe400080f0eff */
[----:B------:R-:W-:-:S04]  /*104c0*/  LEA R4, P0, R2, c[0x0][0x200], 0x2 ;  /* 0x0000800002047a11 */ /* 0x000fc800078010ff */
[----:B------:R-:W-:Y:S01]  /*104d0*/  LEA.HI.X R5, R2, c[0x0][0x204], R0, 0x2, P0 ;  /* 0x0000810002057a11 */ /* 0x000fe200000f1400 */
[----:B------:R-:W-:-:S05]  /*104e0*/  IMAD.MOV.U32 R0, RZ, RZ, 0x7f800000 ;  /* 0x7f800000ff007424 */ /* 0x000fca00078e00ff */
[----:B------:R-:W-:Y:S01]  /*104f0*/  STG.E [R4.64], R0 ;  /* 0x0000000004007986 */ /* 0x000fe2000c101916 */
[----:B------:R-:W-:Y:S05]  /*10500*/  EXIT ;  /* 0x000000000000794d */ /* 0x000fea0003800000 */
.L_x_320:
        /* <DEDUP_REMOVED lines=15> */
.L_x_987:


//--------------------- .text._ZN5flash16flash_fwd_kernelI23Flash_fwd_kernel_traitsILi96ELi128ELi64ELi4ELb0ELb0EN7cutlass10bfloat16_tE19Flash_kernel_traitsILi96ELi128ELi64ELi4ES3_EELb0ELb1ELb0ELb0ELb1ELb1ELb1ELb0EEEvNS_16Flash_fwd_paramsE --------------------------
	.section	.text._ZN5flash16flash_fwd_kernelI23Flash_fwd_kernel_traitsILi96ELi128ELi64ELi4ELb0ELb0EN7cutlass10bfloat16_tE19Flash_kernel_traitsILi96ELi128ELi64ELi4ES3_EELb0ELb1ELb0ELb0ELb1ELb1ELb1ELb0EEEvNS_16Flash_fwd_paramsE,"ax",@progbits
	.sectioninfo	@"SHI_REGISTERS=255"
	.align	128
        .global         _ZN5flash16flash_fwd_kernelI23Flash_fwd_kernel_traitsILi96ELi128ELi64ELi4ELb0ELb0EN7cutlass10bfloat16_tE19Flash_kernel_traitsILi96ELi128ELi64ELi4ES3_EELb0ELb1ELb0ELb0ELb1ELb1ELb1ELb0EEEvNS_16Flash_fwd_paramsE
        .type           _ZN5flash16flash_fwd_kernelI23Flash_fwd_kernel_traitsILi96ELi128ELi64ELi4ELb0ELb0EN7cutlass10bfloat16_tE19Flash_kernel_traitsILi96ELi128ELi64ELi4ES3_EELb0ELb1ELb0ELb0ELb1ELb1ELb1ELb0EEEvNS_16Flash_fwd_paramsE,@function
        .size           _ZN5flash16flash_fwd_kernelI23Flash_fwd_kernel_traitsILi96ELi128ELi64ELi4ELb0ELb0EN7cutlass10bfloat16_tE19Flash_kernel_traitsILi96ELi128ELi64ELi4ES3_EELb0ELb1ELb0ELb0ELb1ELb1ELb1ELb0EEEvNS_16Flash_fwd_paramsE,(.L_x_988 - _ZN5flash16flash_fwd_kernelI23Flash_fwd_kernel_traitsILi96ELi128ELi64ELi4ELb0ELb0EN7cutlass10bfloat16_tE19Flash_kernel_traitsILi96ELi128ELi64ELi4ES3_EELb0ELb1ELb0ELb0ELb1ELb1ELb1ELb0EEEvNS_16Flash_fwd_paramsE)
        .other          _ZN5flash16flash_fwd_kernelI23Flash_fwd_kernel_traitsILi96ELi128ELi64ELi4ELb0ELb0EN7cutlass10bfloat16_tE19Flash_kernel_traitsILi96ELi128ELi64ELi4ES3_EELb0ELb1ELb0ELb0ELb1ELb1ELb1ELb0EEEvNS_16Flash_fwd_paramsE,@"STO_CUDA_ENTRY STV_DEFAULT"
_ZN5flash16flash_fwd_kernelI23Flash_fwd_kernel_traitsILi96ELi128ELi64ELi4ELb0ELb0EN7cutlass10bfloat16_tE19Flash_kernel_traitsILi96ELi128ELi64ELi4ES3_EELb0ELb1ELb0ELb0ELb1ELb1ELb1ELb0EEEvNS_16Flash_fwd_paramsE:
.text._ZN5flash16flash_fwd_kernelI23Flash_fwd_kernel_traitsILi96ELi128ELi64ELi4ELb0ELb0EN7cutlass10bfloat16_tE19Flash_kernel_traitsILi96ELi128ELi64ELi4ES3_EELb0ELb1ELb0ELb0ELb1ELb1ELb1ELb0EEEvNS_16Flash_fwd_paramsE:
[----:B------:R-:W-:Y:S02]  /*0000*/  MOV R1, c[0x0][0x28] ;  /* 0x00000a0000017a02 */ /* 0x000fe40000000f00 */
[----:B------:R-:W1:Y:S01]  /*0010*/  S2R R24, SR_CTAID.Y ;  /* 0x0000000000187919 */ /* 0x000e620000002600 */
[----:B------:R-:W-:Y:S01]  /*0020*/  ISETP.NE.U32.AND P2, PT, RZ, c[0x0][0x258], PT ;  /* 0x00009600ff007a0c */ /* 0x000fe20003f45070 */
[----:B------:R-:W-:Y:S01]  /*0030*/  IMAD.MOV.U32 R7, RZ, RZ, RZ ;  /* 0x000000ffff077224 */ /* 0x000fe200078e00ff */
[----:B------:R-:W-:Y:S01]  /*0040*/  ISETP.NE.U32.AND P0, PT, RZ, c[0x0][0x250], PT ;  /* 0x00009400ff007a0c */ /* 0x000fe20003f05070 */
[----:B------:R-:W-:Y:S01]  /*0050*/  ULDC.64 UR6, c[0x0][0x118] ;  /* 0x0000460000067ab9 */ /* 0x000fe20000000a00 */
[----:B------:R-:W-:Y:S02]  /*0060*/  ISETP.NE.AND.EX P2, PT, RZ, c[0x0][0x25c], PT, P2 ;  /* 0x00009700ff007a0c */ /* 0x000fe40003f45320 */
[----:B------:R-:W-:Y:S02]  /*0070*/  ISETP.NE.AND.EX P0, PT, RZ, c[0x0][0x254], PT, P0 ;  /* 0x00009500ff007a0c */ /* 0x000fe40003f05300 */
[----:B------:R-:W-:-:S09]  /*0080*/  IADD3 R1, R1, -0x50, RZ ;  /* 0xffffffb001017810 */ /* 0x000fd20007ffe0ff */
[----:B------:R-:W-:Y:S02]  /*0090*/  @P2 IMAD.MOV.U32 R2, RZ, RZ, 0x4 ;  /* 0x00000004ff022424 */ /* 0x000fe400078e00ff */
[----:B------:R-:W-:Y:S02]  /*00a0*/  @P0 IMAD.MOV.U32 R0, RZ, RZ, 0x4 ;  /* 0x00000004ff000424 */ /* 0x000fe400078e00ff */
[----:B-1----:R-:W-:-:S04]  /*00b0*/  @P2 IMAD.WIDE R2, R24, R2, c[0x0][0x258] ;  /* 0x0000960018022625 */ /* 0x002fc800078e0202 */
[----:B------:R-:W-:Y:S02]  /*00c0*/  @P0 IMAD.WIDE R4, R24, R0, c[0x0][0x250] ;  /* 0x0000940018040625 */ /* 0x000fe400078e0200 */
[----:B------:R-:W2:Y:S04]  /*00d0*/  @P2 LDG.E R2, [R2.64] ;  /* 0x0000000602022981 */ /* 0x000ea8000c1e1900 */
[----:B------:R-:W2:Y:S04]  /*00e0*/  @P0 LDG.E R7, [R4.64] ;  /* 0x0000000604070981 */ /* 0x000ea8000c1e1900 */
[----:B------:R-:W1:Y:S01]  /*00f0*/  S2R R15, SR_CTAID.X ;  /* 0x00000000000f7919 */ /* 0x000e620000002500 */
[----:B------:R-:W-:-:S04]  /*0100*/  @!P2 ISETP.NE.U32.AND P1, PT, RZ, c[0x0][0x268], PT ;  /* 0x00009a00ff00aa0c */ /* 0x000fc80003f25070 */
[----:B------:R-:W-:Y:S01]  /*0110*/  @!P2 ISETP.NE.AND.EX P1, PT, RZ, c[0x0][0x26c], PT, P1 ;  /* 0x00009b00ff00aa0c */ /* 0x000fe20003f25310 */
[----:B-1----:R-:W-:-:S05]  /*0120*/  IMAD.SHL.U32 R169, R15, 0x80, RZ ;  /* 0x000000800fa97824 */ /* 0x002fca00078e00ff */
[----:B------:R-:W-:Y:S02]  /*0130*/  ISETP.GE.AND P0, PT, R169, c[0x0][0x214], PT ;  /* 0x00008500a9007a0c */ /* 0x000fe40003f06270 */
[----:B------:R-:W-:Y:S01]  /*0140*/  @!P2 SEL R0, RZ, c[0x0][0x21c], !P1 ;  /* 0x00008700ff00aa07 */ /* 0x000fe20004800000 */
[----:B--2---:R-:W-:-:S03]  /*0150*/  @P2 IMAD.IADD R108, R2, 0x1, -R7 ;  /* 0x00000001026c2824 */ /* 0x004fc600078e0a07 */
[----:B------:R-:W-:-:S07]  /*0160*/  @!P2 IADD3 R108, R0, c[0x0][0x218], -R7 ;  /* 0x00008600006caa10 */ /* 0x000fce0007ffe807 */
[----:B------:R-:W-:Y:S05]  /*0170*/  @P0 EXIT ;  /* 0x000000000000094d */ /* 0x000fea0003800000 */
[----:B------:R-:W-:Y:S01]  /*0180*/  IADD3 R0, R169, 0xbf, RZ ;  /* 0x000000bfa9007810 */ /* 0x000fe20007ffe0ff */
[----:B------:R-:W1:Y:S01]  /*0190*/  S2R R27, SR_CTAID.Z ;  /* 0x00000000001b7919 */ /* 0x000e620000002700 */
[C---:B------:R-:W-:Y:S02]  /*01a0*/  IADD3 R2, R108.reuse, 0x3f, RZ ;  /* 0x0000003f6c027810 */ /* 0x040fe40007ffe0ff */
[----:B------:R-:W-:Y:S01]  /*01b0*/  IADD3 R0, R108, -c[0x0][0x214], R0 ;  /* 0x800085006c007a10 */ /* 0x000fe20007ffe000 */
[----:B------:R-:W2:Y:S03]  /*01c0*/  S2R R166, SR_TID.X ;  /* 0x0000000000a67919 */ /* 0x000ea60000002100 */
[----:B------:R-:W-:Y:S02]  /*01d0*/  IADD3 R3, R0, c[0x0][0x2e8], RZ ;  /* 0x0000ba0000037a10 */ /* 0x000fe40007ffe0ff */
[----:B------:R-:W-:-:S02]  /*01e0*/  SHF.R.S32.HI R0, RZ, 0x1f, R2 ;  /* 0x0000001fff007819 */ /* 0x000fc40000011402 */
[----:B------:R-:W-:Y:S02]  /*01f0*/  SHF.R.S32.HI R4, RZ, 0x1f, R3 ;  /* 0x0000001fff047819 */ /* 0x000fe40000011403 */
[----:B------:R-:W-:Y:S02]  /*0200*/  LEA.HI R0, R0, R2, RZ, 0x6 ;  /* 0x0000000200007211 */ /* 0x000fe400078f30ff */
[----:B------:R-:W-:Y:S02]  /*0210*/  LEA.HI R2, R4, R3, RZ, 0x6 ;  /* 0x0000000304027211 */ /* 0x000fe400078f30ff */
[----:B------:R-:W-:Y:S02]  /*0220*/  SHF.R.S32.HI R0, RZ, 0x6, R0 ;  /* 0x00000006ff007819 */ /* 0x000fe40000011400 */
[----:B------:R-:W-:-:S04]  /*0230*/  SHF.R.S32.HI R2, RZ, 0x6, R2 ;  /* 0x00000006ff027819 */ /* 0x000fc80000011402 */
[----:B------:R-:W-:-:S04]  /*0240*/  IMNMX R182, R0, R2, PT ;  /* 0x0000000200b67217 */ /* 0x000fc80003800200 */
[----:B------:R-:W-:-:S13]  /*0250*/  ISETP.GE.AND P0, PT, R182, 0x1, PT ;  /* 0x00000001b600780c */ /* 0x000fda0003f06270 */
[----:B------:R-:W-:Y:S05]  /*0260*/  @!P0 BRA `(.L_x_321) ;  /* 0x0000e0a000008947 */ /* 0x000fea0003800000 */
[----:B-12---:R-:W-:Y:S01]  /*0270*/  IABS R0, c[0x0][0x1c8] ;  /* 0x0000720000007a13 */ /* 0x006fe20000000000 */
[----:B------:R-:W-:Y:S01]  /*0280*/  IMAD.MOV.U32 R25, RZ, RZ, 0x6 ;  /* 0x00000006ff197424 */ /* 0x000fe200078e00ff */
[----:B------:R-:W-:Y:S01]  /*0290*/  MOV R168, c[0x0][0x198] ;  /* 0x0000660000a87a02 */ /* 0x000fe20000000f00 */
[----:B------:R-:W-:Y:S01]  /*02a0*/  IMAD.MOV.U32 R2, RZ, RZ, c[0x0][0x1a0] ;  /* 0x00006800ff027624 */ /* 0x000fe200078e00ff */
[----:B------:R-:W-:Y:S02]  /*02b0*/  MOV R22, R0 ;  /* 0x0000000000167202 */ /* 0x000fe40000000f00 */
[----:B------:R-:W-:Y:S01]  /*02c0*/  IADD3 R164, R182, -0x1, RZ ;  /* 0xffffffffb6a47810 */ /* 0x000fe20007ffe0ff */
[----:B------:R-:W-:Y:S01]  /*02d0*/  IMAD.SHL.U32 R29, R2, 0x40, RZ ;  /* 0x00000040021d7824 */ /* 0x000fe200078e00ff */
[----:B------:R-:W1:Y:S01]  /*02e0*/  I2F.RP R4, R22 ;  /* 0x0000001600047306 */ /* 0x000e620000209400 */
[-C--:B------:R-:W-:Y:S02]  /*02f0*/  SHF.L.U64.HI R171, R168, R25.reuse, c[0x0][0x19c] ;  /* 0x00006700a8ab7619 */ /* 0x080fe40000010219 */
[----:B------:R-:W-:-:S02]  /*0300*/  SHF.L.U64.HI R28, R2, R25, c[0x0][0x1a4] ;  /* 0x00006900021c7619 */ /* 0x000fc40000010219 */
[----:B------:R-:W-:Y:S01]  /*0310*/  SHF.L.U32 R170, R168, 0x6, RZ ;  /* 0x00000006a8aa7819 */ /* 0x000fe200000006ff */
[-C--:B------:R-:W-:Y:S01]  /*0320*/  IMAD R3, R171, R164.reuse, RZ ;  /* 0x000000a4ab037224 */ /* 0x080fe200078e02ff */
[----:B------:R-:W-:Y:S01]  /*0330*/  SHF.R.S32.HI R0, RZ, 0x1f, R164 ;  /* 0x0000001fff007819 */ /* 0x000fe200000114a4 */
[----:B------:R-:W-:Y:S01]  /*0340*/  IMAD R2, R28, R164, RZ ;  /* 0x000000a41c027224 */ /* 0x000fe200078e02ff */
[----:B------:R-:W-:Y:S01]  /*0350*/  SHF.R.S32.HI R14, RZ, 0x1f, R166 ;  /* 0x0000001fff0e7819 */ /* 0x000fe200000114a6 */
[----:B------:R-:W-:Y:S01]  /*0360*/  STL [R1+0x4c], R171 ;  /* 0x00004cab01007387 */ /* 0x000fe20000100800 */
[----:B------:R-:W-:Y:S01]  /*0370*/  LOP3.LUT R5, R27, c[0x0][0x1c8], RZ, 0x3c, !PT ;  /* 0x000072001b057a12 */ /* 0x000fe200078e3cff */
[----:B------:R-:W-:Y:S01]  /*0380*/  IMAD R19, R0, R170, R3 ;  /* 0x000000aa00137224 */ /* 0x000fe200078e0203 */
[-C--:B------:R-:W-:Y:S01]  /*0390*/  LEA.HI R21, R14, R166.reuse, RZ, 0x3 ;  /* 0x000000a60e157211 */ /* 0x080fe200078f18ff */
[----:B------:R-:W-:Y:S01]  /*03a0*/  IMAD R20, R0, R29, R2 ;  /* 0x0000001d00147224 */ /* 0x000fe200078e0202 */
[----:B------:R-:W-:Y:S01]  /*03b0*/  LEA.HI R0, R14, R166, RZ, 0x2 ;  /* 0x000000a60e007211 */ /* 0x000fe200078f10ff */
[----:B-1----:R-:W1:Y:S01]  /*03c0*/  MUFU.RCP R4, R4 ;  /* 0x0000000400047308 */ /* 0x002e620000001000 */
[----:B------:R-:W-:-:S02]  /*03d0*/  ISETP.GE.AND P0, PT, R5, RZ, PT ;  /* 0x000000ff0500720c */ /* 0x000fc40003f06270 */
[----:B------:R-:W-:Y:S02]  /*03e0*/  SHF.R.S32.HI R6, RZ, 0x3, R21 ;  /* 0x00000003ff067819 */ /* 0x000fe40000011415 */
[----:B------:R-:W-:Y:S02]  /*03f0*/  LEA.HI R12, R14, R166, RZ, 0x4 ;  /* 0x000000a60e0c7211 */ /* 0x000fe400078f20ff */
[----:B------:R-:W-:Y:S01]  /*0400*/  SHF.R.S32.HI R2, RZ, 0x2, R0 ;  /* 0x00000002ff027819 */ /* 0x000fe20000011400 */
[----:B------:R-:W-:Y:S01]  /*0410*/  IMAD.SHL.U32 R6, R6, 0x40, RZ ;  /* 0x0000004006067824 */ /* 0x000fe200078e00ff */
[----:B------:R-:W-:Y:S02]  /*0420*/  SHF.R.S32.HI R13, RZ, 0x4, R12 ;  /* 0x00000004ff0d7819 */ /* 0x000fe4000001140c */
[----:B------:R-:W-:Y:S02]  /*0430*/  SHF.R.S32.HI R3, RZ, 0x1f, R2 ;  /* 0x0000001fff037819 */ /* 0x000fe40000011402 */
[----:B------:R-:W-:-:S02]  /*0440*/  IADD3 R8, P1, R2, R7, RZ ;  /* 0x0000000702087210 */ /* 0x000fc40007f3e0ff */
[----:B------:R-:W-:Y:S01]  /*0450*/  LEA.HI R10, R12, R13, RZ, 0x1 ;  /* 0x0000000d0c0a7211 */ /* 0x000fe200078f08ff */
[----:B------:R-:W-:Y:S01]  /*0460*/  IMAD.WIDE R30, R15, 0x80, R2 ;  /* 0x000000800f1e7825 */ /* 0x000fe200078e0202 */
[----:B-1----:R-:W-:Y:S02]  /*0470*/  IADD3 R4, R4, 0xffffffe, RZ ;  /* 0x0ffffffe04047810 */ /* 0x002fe40007ffe0ff */
[----:B------:R-:W-:Y:S02]  /*0480*/  LEA.HI.X.SX32 R9, R7, R3, 0x1, P1 ;  /* 0x0000000307097211 */ /* 0x000fe400008f0eff */
[----:B------:R1:W2:Y:S01]  /*0490*/  F2I.FTZ.U32.TRUNC.NTZ R5, R4 ;  /* 0x0000000400057305 */ /* 0x0002a2000021f000 */
[----:B------:R-:W-:Y:S01]  /*04a0*/  LOP3.LUT R7, R10, 0xfffffffe, RZ, 0xc0, !PT ;  /* 0xfffffffe0a077812 */ /* 0x000fe200078ec0ff */
[----:B------:R-:W-:Y:S01]  /*04b0*/  STL.64 [R1+0x40], R30 ;  /* 0x0000401e01007387 */ /* 0x000fe20000100a00 */
[----:B------:R-:W-:Y:S02]  /*04c0*/  LEA.HI R167, R14, R166, RZ, 0x5 ;  /* 0x000000a60ea77211 */ /* 0x000fe400078f28ff */
[----:B------:R-:W-:Y:S01]  /*04d0*/  LOP3.LUT R3, R21, 0xfffffff8, RZ, 0xc0, !PT ;  /* 0xfffffff815037812 */ /* 0x000fe200078ec0ff */
[----:B------:R-:W-:Y:S01]  /*04e0*/  IMAD.IADD R16, R13, 0x1, -R7 ;  /* 0x000000010d107824 */ /* 0x000fe200078e0a07 */
[----:B------:R-:W-:-:S02]  /*04f0*/  SHF.R.S32.HI R165, RZ, 0x5, R167 ;  /* 0x00000005ffa57819 */ /* 0x000fc400000114a7 */
[----:B------:R-:W-:Y:S02]  /*0500*/  IADD3 R3, -R3, R166, RZ ;  /* 0x000000a603037210 */ /* 0x000fe40007ffe1ff */
[----:B------:R-:W-:Y:S02]  /*0510*/  SHF.R.S32.HI R23, RZ, 0x1f, R24 ;  /* 0x0000001fff177819 */ /* 0x000fe40000011418 */
[----:B------:R-:W-:Y:S02]  /*0520*/  LEA.HI R15, R3, R3, RZ, 0x1 ;  /* 0x00000003030f7211 */ /* 0x000fe400078f08ff */
[----:B------:R-:W-:Y:S02]  /*0530*/  SHF.R.S32.HI R26, RZ, 0x1f, R27 ;  /* 0x0000001fff1a7819 */ /* 0x000fe4000001141b */
[C---:B-1----:R-:W-:Y:S02]  /*0540*/  LOP3.LUT R4, R0.reuse, 0xfffffffc, RZ, 0xc0, !PT ;  /* 0xfffffffc00047812 */ /* 0x042fe400078ec0ff */
[----:B------:R-:W-:Y:S01]  /*0550*/  LEA.HI R0, R0, R2, RZ, 0x1 ;  /* 0x0000000200007211 */ /* 0x000fe200078f08ff */
[----:B------:R-:W-:Y:S01]  /*0560*/  IMAD R26, R26, c[0x0][0x1a8], RZ ;  /* 0x00006a001a1a7a24 */ /* 0x000fe200078e02ff */
[----:B------:R-:W-:-:S02]  /*0570*/  IADD3 R4, -R4, R166, RZ ;  /* 0x000000a604047210 */ /* 0x000fc40007ffe1ff */
[----:B------:R-:W-:Y:S02]  /*0580*/  ISETP.NE.AND P2, PT, RZ, c[0x0][0x1c8], PT ;  /* 0x00007200ff007a0c */ /* 0x000fe40003f45270 */
[----:B------:R-:W-:Y:S02]  /*0590*/  SHF.L.U32 R32, R4, 0x3, RZ ;  /* 0x0000000304207819 */ /* 0x000fe400000006ff */
[----:B------:R-:W-:Y:S02]  /*05a0*/  LOP3.LUT R4, R0, 0x7fffffe, RZ, 0xc0, !PT ;  /* 0x07fffffe00047812 */ /* 0x000fe400078ec0ff */
[----:B------:R-:W-:Y:S01]  /*05b0*/  LOP3.LUT R0, R6, 0xc0, RZ, 0xc0, !PT ;  /* 0x000000c006007812 */ /* 0x000fe200078ec0ff */
[----:B--2---:R-:W-:Y:S01]  /*05c0*/  IMAD.MOV R6, RZ, RZ, -R5 ;  /* 0x000000ffff067224 */ /* 0x004fe200078e0a05 */
[----:B------:R-:W-:Y:S02]  /*05d0*/  IADD3 R11, R2, -R4, RZ ;  /* 0x80000004020b7210 */ /* 0x000fe40007ffe0ff */
[----:B------:R-:W-:-:S02]  /*05e0*/  LOP3.LUT R4, R0, 0x18, R32, 0xf8, !PT ;  /* 0x0000001800047812 */ /* 0x000fc400078ef820 */
[----:B------:R-:W-:Y:S02]  /*05f0*/  SHF.R.U32.HI R0, RZ, 0x3, R0 ;  /* 0x00000003ff007819 */ /* 0x000fe40000011600 */
[----:B------:R-:W-:Y:S02]  /*0600*/  LOP3.LUT R2, R12, 0xfffffff0, RZ, 0xc0, !PT ;  /* 0xfffffff00c027812 */ /* 0x000fe400078ec0ff */
[----:B------:R-:W-:Y:S01]  /*0610*/  LOP3.LUT R7, R4, R0, RZ, 0x3c, !PT ;  /* 0x0000000004077212 */ /* 0x000fe200078e3cff */
[----:B------:R-:W-:Y:S01]  /*0620*/  IMAD R0, R6, R22, RZ ;  /* 0x0000001606007224 */ /* 0x000fe200078e02ff */
[----:B------:R-:W-:Y:S02]  /*0630*/  MOV R4, RZ ;  /* 0x000000ff00047202 */ /* 0x000fe40000000f00 */
[----:B------:R-:W-:Y:S02]  /*0640*/  IABS R12, R27 ;  /* 0x0000001b000c7213 */ /* 0x000fe40000000000 */
[----:B------:R-:W-:Y:S01]  /*0650*/  SHF.R.S32.HI R33, RZ, 0x1f, R32 ;  /* 0x0000001fff217819 */ /* 0x000fe20000011420 */
[----:B------:R-:W-:-:S04]  /*0660*/  IMAD.HI.U32 R4, R5, R0, R4 ;  /* 0x0000000005047227 */ /* 0x000fc800078e0004 */
[----:B------:R-:W-:Y:S01]  /*0670*/  IMAD.IADD R0, R166, 0x1, -R2 ;  /* 0x00000001a6007824 */ /* 0x000fe200078e0a02 */
[----:B------:R-:W-:Y:S01]  /*0680*/  STL.64 [R1+0x38], R32 ;  /* 0x0000382001007387 */ /* 0x000fe20000100a00 */
[----:B------:R-:W-:Y:S01]  /*0690*/  IMAD.HI.U32 R10, R4, R12, RZ ;  /* 0x0000000c040a7227 */ /* 0x000fe200078e00ff */
[----:B------:R-:W-:Y:S02]  /*06a0*/  LEA R4, R165, R11, 0x3 ;  /* 0x0000000ba5047211 */ /* 0x000fe400078e18ff */
[-C--:B------:R-:W-:Y:S02]  /*06b0*/  LEA.HI R5, R0, R0.reuse, RZ, 0x1 ;  /* 0x0000000000057211 */ /* 0x080fe400078f08ff */
[----:B------:R-:W-:Y:S01]  /*06c0*/  SHF.R.S32.HI R6, RZ, 0x1f, R0 ;  /* 0x0000001fff067819 */ /* 0x000fe20000011400 */
[----:B------:R-:W-:Y:S01]  /*06d0*/  IMAD.U32 R226, R4, 0x20, R7 ;  /* 0x0000002004e27824 */ /* 0x000fe200078e0007 */
[----:B------:R-:W-:Y:S01]  /*06e0*/  LOP3.LUT R2, R5, 0x7fffffe, RZ, 0xc0, !PT ;  /* 0x07fffffe05027812 */ /* 0x000fe200078ec0ff */
[----:B------:R-:W-:Y:S01]  /*06f0*/  IMAD R4, R23, c[0x0][0x178], RZ ;  /* 0x00005e0017047a24 */ /* 0x000fe200078e02ff */
[----:B------:R-:W-:Y:S01]  /*0700*/  LEA.HI R18, R6, R0, RZ, 0x3 ;  /* 0x0000000006127211 */ /* 0x000fe200078f18ff */
[----:B------:R-:W-:Y:S01]  /*0710*/  IMAD R7, R9, c[0x0][0x1a0], RZ ;  /* 0x0000680009077a24 */ /* 0x000fe200078e02ff */
[----:B------:R-:W-:Y:S01]  /*0720*/  SHF.R.S32.HI R11, RZ, 0x1f, R5 ;  /* 0x0000001fff0b7819 */ /* 0x000fe20000011405 */
[----:B------:R-:W-:Y:S01]  /*0730*/  IMAD.IADD R160, R0, 0x1, -R2 ;  /* 0x0000000100a07824 */ /* 0x000fe200078e0a02 */
[----:B------:R-:W-:Y:S01]  /*0740*/  LOP3.LUT R2, R15, 0x3fffffe, RZ, 0xc0, !PT ;  /* 0x03fffffe0f027812 */ /* 0x000fe200078ec0ff */
[----:B------:R-:W-:-:S02]  /*0750*/  IMAD.MOV R0, RZ, RZ, -R10 ;  /* 0x000000ffff007224 */ /* 0x000fc400078e0a0a */
[----:B------:R-:W-:Y:S01]  /*0760*/  IMAD R4, R24, c[0x0][0x17c], R4 ;  /* 0x00005f0018047a24 */ /* 0x000fe200078e0204 */
[----:B------:R-:W-:Y:S01]  /*0770*/  IADD3 R17, R3, -R2, RZ ;  /* 0x8000000203117210 */ /* 0x000fe20007ffe0ff */
[----:B------:R-:W-:Y:S01]  /*0780*/  IMAD R6, R22, R0, R12 ;  /* 0x0000000016067224 */ /* 0x000fe200078e020c */
[----:B------:R-:W-:Y:S01]  /*0790*/  SHF.R.S32.HI R12, RZ, 0x1, R5 ;  /* 0x00000001ff0c7819 */ /* 0x000fe20000011405 */
[----:B------:R-:W-:Y:S02]  /*07a0*/  IMAD R0, R9, c[0x0][0x198], RZ ;  /* 0x0000660009007a24 */ /* 0x000fe400078e02ff */
[----:B------:R-:W-:Y:S01]  /*07b0*/  IMAD.WIDE.U32 R2, R24, c[0x0][0x178], R32 ;  /* 0x00005e0018027a25 */ /* 0x000fe200078e0020 */
[----:B------:R-:W-:-:S03]  /*07c0*/  ISETP.GT.U32.AND P1, PT, R22, R6, PT ;  /* 0x000000061600720c */ /* 0x000fc60003f24070 */
[C---:B------:R-:W-:Y:S01]  /*07d0*/  IMAD R14, R8.reuse, c[0x0][0x19c], R0 ;  /* 0x00006700080e7a24 */ /* 0x040fe200078e0200 */
[----:B------:R-:W-:Y:S01]  /*07e0*/  LEA.HI R0, R11, R12, RZ, 0x2 ;  /* 0x0000000c0b007211 */ /* 0x000fe200078f10ff */
[C---:B------:R-:W-:Y:S01]  /*07f0*/  IMAD R13, R8.reuse, c[0x0][0x1a4], R7 ;  /* 0x00006900080d7a24 */ /* 0x040fe200078e0207 */
[----:B------:R-:W-:Y:S01]  /*0800*/  IADD3 R3, R3, R4, RZ ;  /* 0x0000000403037210 */ /* 0x000fe20007ffe0ff */
[----:B------:R-:W-:Y:S01]  /*0810*/  IMAD.WIDE.U32 R4, R8, c[0x0][0x198], R32 ;  /* 0x0000660008047a25 */ /* 0x000fe200078e0020 */
[----:B------:R-:W-:-:S03]  /*0820*/  LOP3.LUT R0, R0, 0xfffffffc, RZ, 0xc0, !PT ;  /* 0xfffffffc00007812 */ /* 0x000fc600078ec0ff */
[C---:B------:R-:W-:Y:S01]  /*0830*/  IMAD R7, R27.reuse, c[0x0][0x1ac], R26 ;  /* 0x00006b001b077a24 */ /* 0x040fe200078e021a */
[----:B------:R-:W-:Y:S01]  /*0840*/  IADD3 R36, R12, -R0, RZ ;  /* 0x800000000c247210 */ /* 0x000fe20007ffe0ff */
[----:B------:R-:W-:Y:S01]  /*0850*/  @!P1 IMAD.IADD R6, R6, 0x1, -R22 ;  /* 0x0000000106069824 */ /* 0x000fe200078e0a16 */
[----:B------:R-:W-:Y:S01]  /*0860*/  @!P1 IADD3 R10, R10, 0x1, RZ ;  /* 0x000000010a0a9810 */ /* 0x000fe20007ffe0ff */
[----:B------:R-:W-:Y:S01]  /*0870*/  IMAD.WIDE.U32 R2, R27, c[0x0][0x1a8], R2 ;  /* 0x00006a001b027a25 */ /* 0x000fe200078e0002 */
[----:B------:R-:W-:Y:S02]  /*0880*/  LOP3.LUT P1, RZ, R36, 0x2, RZ, 0xc0, !PT ;  /* 0x0000000224ff7812 */ /* 0x000fe4000782c0ff */
[----:B------:R-:W-:Y:S01]  /*0890*/  ISETP.GE.U32.AND P3, PT, R6, R22, PT ;  /* 0x000000160600720c */ /* 0x000fe20003f66070 */
[----:B------:R-:W-:Y:S01]  /*08a0*/  IMAD.IADD R5, R5, 0x1, R14 ;  /* 0x0000000105057824 */ /* 0x000fe200078e020e */
[----:B------:R-:W-:Y:S01]  /*08b0*/  MOV R14, c[0x0][0x190] ;  /* 0x00006400000e7a02 */ /* 0x000fe20000000f00 */
[----:B------:R-:W-:-:S02]  /*08c0*/  IMAD R0, R23, c[0x0][0x180], RZ ;  /* 0x0000600017007a24 */ /* 0x000fc400078e02ff */
[----:B------:R-:W-:-:S04]  /*08d0*/  IMAD.WIDE.U32 R8, R8, c[0x0][0x1a0], R32 ;  /* 0x0000680008087a25 */ /* 0x000fc800078e0020 */
[----:B------:R-:W-:Y:S01]  /*08e0*/  IMAD.IADD R3, R3, 0x1, R7 ;  /* 0x0000000103037824 */ /* 0x000fe200078e0207 */
[----:B------:R-:W-:Y:S01]  /*08f0*/  IADD3 R9, R9, R13, RZ ;  /* 0x0000000d09097210 */ /* 0x000fe20007ffe0ff */
[----:B------:R-:W-:Y:S01]  /*0900*/  IMAD R0, R24, c[0x0][0x184], R0 ;  /* 0x0000610018007a24 */ /* 0x000fe200078e0200 */
[----:B------:R-:W-:Y:S01]  /*0910*/  SHF.L.U64.HI R13, R14, R25, c[0x0][0x194] ;  /* 0x000065000e0d7619 */ /* 0x000fe20000010219 */
[----:B------:R-:W-:Y:S01]  /*0920*/  IMAD.WIDE.U32 R6, R24, c[0x0][0x180], R4 ;  /* 0x0000600018067a25 */ /* 0x000fe200078e0004 */
[----:B------:R-:W-:-:S03]  /*0930*/  @P3 IADD3 R10, R10, 0x1, RZ ;  /* 0x000000010a0a3810 */ /* 0x000fc60007ffe0ff */
[----:B------:R-:W-:Y:S02]  /*0940*/  IMAD R4, R31, c[0x0][0x190], RZ ;  /* 0x000064001f047a24 */ /* 0x000fe400078e02ff */
[----:B------:R-:W-:Y:S02]  /*0950*/  IMAD R12, R23, c[0x0][0x188], RZ ;  /* 0x00006200170c7a24 */ /* 0x000fe400078e02ff */
[----:B------:R-:W-:Y:S01]  /*0960*/  IMAD.IADD R7, R7, 0x1, R0 ;  /* 0x0000000107077824 */ /* 0x000fe200078e0200 */
[----:B------:R-:W-:Y:S01]  /*0970*/  MOV R0, R10 ;  /* 0x0000000a00007202 */ /* 0x000fe20000000f00 */
[C---:B------:R-:W-:Y:S02]  /*0980*/  IMAD R11, R30.reuse, c[0x0][0x194], R4 ;  /* 0x000065001e0b7a24 */ /* 0x040fe400078e0204 */
[----:B------:R-:W-:Y:S01]  /*0990*/  IMAD.WIDE.U32 R4, R30, c[0x0][0x190], R2 ;  /* 0x000064001e047a25 */ /* 0x000fe200078e0002 */
[----:B------:R-:W-:Y:S02]  /*09a0*/  @!P0 IADD3 R0, -R0, RZ, RZ ;  /* 0x000000ff00008210 */ /* 0x000fe40007ffe1ff */
[----:B------:R-:W-:Y:S01]  /*09b0*/  @!P2 LOP3.LUT R0, RZ, c[0x0][0x1c8], RZ, 0x33, !PT ;  /* 0x00007200ff00aa12 */ /* 0x000fe200078e33ff */
[----:B------:R-:W-:Y:S01]  /*09c0*/  IMAD R12, R24, c[0x0][0x18c], R12 ;  /* 0x00006300180c7a24 */ /* 0x000fe200078e020c */
[----:B------:R-:W-:Y:S01]  /*09d0*/  LEA R2, P0, R4, c[0x0][0x160], 0x1 ;  /* 0x0000580004027a11 */ /* 0x000fe200078008ff */
[----:B------:R-:W-:-:S04]  /*09e0*/  IMAD.WIDE.U32 R8, R24, c[0x0][0x188], R8 ;  /* 0x0000620018087a25 */ /* 0x000fc800078e0008 */
[----:B------:R-:W-:Y:S01]  /*09f0*/  IMAD.IADD R3, R5, 0x1, R11 ;  /* 0x0000000105037824 */ /* 0x000fe200078e020b */
[----:B------:R-:W-:Y:S01]  /*0a00*/  IADD3 R11, R9, R12, RZ ;  /* 0x0000000c090b7210 */ /* 0x000fe20007ffe0ff */
[----:B------:R-:W-:Y:S01]  /*0a10*/  IMAD.SHL.U32 R14, R14, 0x40, RZ ;  /* 0x000000400e0e7824 */ /* 0x000fe200078e00ff */
[----:B------:R-:W-:Y:S01]  /*0a20*/  SHF.R.S32.HI R9, RZ, 0x1f, R0 ;  /* 0x0000001fff097819 */ /* 0x000fe20000011400 */
[----:B------:R-:W-:Y:S01]  /*0a30*/  IMAD.SHL.U32 R226, R226, 0x2, RZ ;  /* 0x00000002e2e27824 */ /* 0x000fe200078e00ff */
[----:B------:R-:W-:Y:S01]  /*0a40*/  LEA.HI.X R3, R4, c[0x0][0x164], R3, 0x1, P0 ;  /* 0x0000590004037a11 */ /* 0x000fe200000f0c03 */
[----:B------:R-:W-:Y:S01]  /*0a50*/  IMAD.WIDE.U32 R26, R0, c[0x0][0x1b0], R6 ;  /* 0x00006c00001a7a25 */ /* 0x000fe200078e0006 */
[----:B------:R-:W-:Y:S02]  /*0a60*/  IADD3 R4, P0, R14, R2, RZ ;  /* 0x000000020e047210 */ /* 0x000fe40007f1e0ff */
[----:B------:R-:W-:Y:S01]  /*0a70*/  MOV R10, R8 ;  /* 0x00000008000a7202 */ /* 0x000fe20000000f00 */
[----:B------:R-:W-:Y:S01]  /*0a80*/  IMAD R8, R9, c[0x0][0x1b0], RZ ;  /* 0x00006c0009087a24 */ /* 0x000fe200078e02ff */
[----:B------:R1:W-:Y:S01]  /*0a90*/  LDGSTS.E.BYPASS.LTC128B.128 [R226], [R2.64] ;  /* 0x0000000002e27fae */ /* 0x0003e2000b901d46 */
[----:B------:R-:W-:Y:S01]  /*0aa0*/  IMAD.X R5, R13, 0x1, R3, P0 ;  /* 0x000000010d057824 */ /* 0x000fe200000e0603 */
[----:B------:R-:W-:Y:S01]  /*0ab0*/  MOV R172, R26 ;  /* 0x0000001a00ac7202 */ /* 0x000fe20000000f00 */
[----:B------:R-:W-:Y:S01]  /*0ac0*/  IMAD.WIDE.U32 R24, R0, c[0x0][0x1b8], R10 ;  /* 0x00006e0000187a25 */ /* 0x000fe200078e000a */
[----:B------:R1:W-:Y:S01]  /*0ad0*/  LDGSTS.E.BYPASS.LTC128B.128 [R226+0x2000], [R2.64+0x40] ;  /* 0x0200004002e27fae */ /* 0x0003e2000b901d46 */
[----:B------:R-:W-:-:S03]  /*0ae0*/  SHF.R.S32.HI R11, RZ, 0x1, R15 ;  /* 0x00000001ff0b7819 */ /* 0x000fc6000001140f */
[----:B------:R1:W-:Y:S01]  /*0af0*/  LDGSTS.E.BYPASS.LTC128B.128 [R226+0x4000], [R2.64+0x80] ;  /* 0x0400008002e27fae */ /* 0x0003e2000b901d46 */
[----:B------:R-:W-:-:S03]  /*0b00*/  MOV R22, R24 ;  /* 0x0000001800167202 */ /* 0x000fc60000000f00 */
[----:B------:R2:W-:Y:S04]  /*0b10*/  LDGSTS.E.BYPASS.LTC128B.128 [R226+0x800], [R4.64] ;  /* 0x0080000004e27fae */ /* 0x0005e8000b901d46 */
[----:B------:R2:W-:Y:S04]  /*0b20*/  LDGSTS.E.BYPASS.LTC128B.128 [R226+0x2800], [R4.64+0x40] ;  /* 0x0280004004e27fae */ /* 0x0005e8000b901d46 */
[----:B------:R2:W-:Y:S04]  /*0b30*/  LDGSTS.E.BYPASS.LTC128B.128 [R226+0x4800], [R4.64+0x80] ;  /* 0x0480008004e27fae */ /* 0x0005e8000b901d46 */
[----:B------:R-:W-:Y:S01]  /*0b40*/  STL.64 [R1+0x30], R26 ;  /* 0x0000301a01007387 */ /* 0x000fe20000100a00 */
[----:B-1----:R-:W-:Y:S01]  /*0b50*/  IMAD R3, R0, c[0x0][0x1b4], R8 ;  /* 0x00006d0000037a24 */ /* 0x002fe200078e0208 */
[----:B------:R-:W-:-:S04]  /*0b60*/  IADD3 R2, P0, R14, R4, RZ ;  /* 0x000000040e027210 */ /* 0x000fc80007f1e0ff */
[----:B------:R-:W-:Y:S01]  /*0b70*/  IADD3 R173, R27, R3, RZ ;  /* 0x000000031bad7210 */ /* 0x000fe20007ffe0ff */
[----:B------:R-:W-:Y:S01]  /*0b80*/  IMAD.X R3, R13, 0x1, R5, P0 ;  /* 0x000000010d037824 */ /* 0x000fe200000e0605 */
[----:B------:R-:W-:-:S03]  /*0b90*/  IADD3 R6, P0, R14, R2, RZ ;  /* 0x000000020e067210 */ /* 0x000fc60007f1e0ff */
[----:B------:R-:W-:Y:S01]  /*0ba0*/  STL.64 [R1+0x28], R172 ;  /* 0x000028ac01007387 */ /* 0x000fe20000100a00 */
[----:B--2---:R-:W-:Y:S02]  /*0bb0*/  IMAD R4, R9, c[0x0][0x1b8], RZ ;  /* 0x00006e0009047a24 */ /* 0x004fe400078e02ff */
[----:B------:R-:W-:Y:S01]  /*0bc0*/  IMAD.WIDE.U32 R8, R164, R170, R172 ;  /* 0x000000aaa4087225 */ /* 0x000fe200078e00ac */
[----:B------:R1:W-:Y:S03]  /*0bd0*/  LDGSTS.E.BYPASS.LTC128B.128 [R226+0x1000], [R2.64] ;  /* 0x0100000002e27fae */ /* 0x0003e6000b901d46 */
[----:B------:R-:W-:Y:S01]  /*0be0*/  IMAD R10, R0, c[0x0][0x1bc], R4 ;  /* 0x00006f00000a7a24 */ /* 0x000fe200078e0204 */
[----:B------:R-:W-:Y:S01]  /*0bf0*/  IADD3 R0, R9, R19, RZ ;  /* 0x0000001309007210 */ /* 0x000fe20007ffe0ff */
[----:B------:R-:W-:Y:S01]  /*0c00*/  IMAD.X R7, R13, 0x1, R3, P0 ;  /* 0x000000010d077824 */ /* 0x000fe200000e0603 */
[----:B------:R-:W-:Y:S01]  /*0c10*/  LEA R4, P0, R8, c[0x0][0x168], 0x1 ;  /* 0x00005a0008047a11 */ /* 0x000fe200078008ff */
[----:B------:R1:W-:Y:S01]  /*0c20*/  LDGSTS.E.BYPASS.LTC128B.128 [R226+0x3000], [R2.64+0x40] ;  /* 0x0300004002e27fae */ /* 0x0003e2000b901d46 */
[----:B------:R-:W-:Y:S01]  /*0c30*/  IMAD.IADD R23, R25, 0x1, R10 ;  /* 0x0000000119177824 */ /* 0x000fe200078e020a */
[----:B------:R-:W-:-:S02]  /*0c40*/  LEA R9, R16, R17, 0x3 ;  /* 0x0000001110097211 */ /* 0x000fc400078e18ff */
[----:B------:R1:W-:Y:S01]  /*0c50*/  LDGSTS.E.BYPASS.LTC128B.128 [R226+0x5000], [R2.64+0x80] ;  /* 0x0500008002e27fae */ /* 0x0003e2000b901d46 */
[----:B------:R-:W-:Y:S01]  /*0c60*/  LEA.HI.X R5, R8, c[0x0][0x16c], R0, 0x1, P0 ;  /* 0x00005b0008057a11 */ /* 0x000fe200000f0c00 */
[----:B------:R-:W-:Y:S02]  /*0c70*/  IMAD.SHL.U32 R0, R11, 0x40, RZ ;  /* 0x000000400b007824 */ /* 0x000fe400078e00ff */
[----:B------:R2:W-:Y:S03]  /*0c80*/  LDGSTS.E.BYPASS.LTC128B.128 [R226+0x1800], [R6.64] ;  /* 0x0180000006e27fae */ /* 0x0005e6000b901d46 */
[----:B------:R-:W-:Y:S01]  /*0c90*/  LOP3.LUT R0, R0, 0xc0, RZ, 0xc0, !PT ;  /* 0x000000c000007812 */ /* 0x000fe200078ec0ff */
[----:B------:R2:W-:Y:S03]  /*0ca0*/  LDGSTS.E.BYPASS.LTC128B.128 [R226+0x3800], [R6.64+0x40] ;  /* 0x0380004006e27fae */ /* 0x0005e6000b901d46 */
[----:B------:R-:W-:Y:S01]  /*0cb0*/  LOP3.LUT R8, R0, 0x8, R21, 0xf8, !PT ;  /* 0x0000000800087812 */ /* 0x000fe200078ef815 */
[----:B------:R2:W-:Y:S04]  /*0cc0*/  LDGSTS.E.BYPASS.LTC128B.128 [R226+0x5800], [R6.64+0x80] ;  /* 0x0580008006e27fae */ /* 0x0005e8000b901d46 */
[----:B------:R3:W-:Y:S04]  /*0cd0*/  LDGSTS.E.BYPASS.LTC128B.128 [R226+0x6000], [R4.64] ;  /* 0x0600000004e27fae */ /* 0x0007e8000b901d46 */
[----:B------:R3:W-:Y:S04]  /*0ce0*/  LDGSTS.E.BYPASS.LTC128B.128 [R226+0x7000], [R4.64+0x40] ;  /* 0x0700004004e27fae */ /* 0x0007e8000b901d46 */
[----:B------:R3:W-:Y:S01]  /*0cf0*/  LDGSTS.E.BYPASS.LTC128B.128 [R226+0x8000], [R4.64+0x80] ;  /* 0x0800008004e27fae */ /* 0x0007e2000b901d46 */
[----:B-1----:R-:W-:-:S03]  /*0d00*/  IADD3 R2, P0, R170, R4, RZ ;  /* 0x00000004aa027210 */ /* 0x002fc60007f1e0ff */
[----:B------:R-:W-:Y:S02]  /*0d10*/  STL.64 [R1+0x20], R24 ;  /* 0x0000201801007387 */ /* 0x000fe40000100a00 */
[----:B------:R-:W-:Y:S02]  /*0d20*/  IMAD.X R3, R171, 0x1, R5, P0 ;  /* 0x00000001ab037824 */ /* 0x000fe400000e0605 */
[----:B------:R-:W-:Y:S04]  /*0d30*/  STL.64 [R1+0x8], R22 ;  /* 0x0000081601007387 */ /* 0x000fe80000100a00 */
[----:B------:R1:W-:Y:S01]  /*0d40*/  LDGSTS.E.BYPASS.LTC128B.128 [R226+0x6800], [R2.64] ;  /* 0x0680000002e27fae */ /* 0x0003e2000b901d46 */
[----:B--2---:R-:W-:-:S03]  /*0d50*/  SHF.R.U32.HI R7, RZ, 0x3, R0 ;  /* 0x00000003ff077819 */ /* 0x004fc60000011600 */
[----:B------:R1:W-:Y:S01]  /*0d60*/  LDGSTS.E.BYPASS.LTC128B.128 [R226+0x7800], [R2.64+0x40] ;  /* 0x0780004002e27fae */ /* 0x0003e2000b901d46 */
[----:B------:R-:W-:-:S03]  /*0d70*/  LOP3.LUT R7, R8, R7, RZ, 0x3c, !PT ;  /* 0x0000000708077212 */ /* 0x000fc600078e3cff */
[----:B------:R1:W-:Y:S04]  /*0d80*/  LDGSTS.E.BYPASS.LTC128B.128 [R226+0x8800], [R2.64+0x80] ;  /* 0x0880008002e27fae */ /* 0x0003e8000b901d46 */
[----:B------:R-:W0:Y:S01]  /*0d90*/  LDGDEPBAR ;  /* 0x00000000000079af */ /* 0x000e220000000000 */
[----:B---3--:R-:W-:Y:S01]  /*0da0*/  SHF.L.U32 R4, R36, 0x6, RZ ;  /* 0x0000000624047819 */ /* 0x008fe200000006ff */
[----:B------:R-:W-:-:S03]  /*0db0*/  IMAD.SHL.U32 R5, R16, 0x8, RZ ;  /* 0x0000000810057824 */ /* 0x000fc600078e00ff */
[----:B------:R-:W-:-:S04]  /*0dc0*/  LOP3.LUT R4, R4, 0xc0, RZ, 0xc0, !PT ;  /* 0x000000c004047812 */ /* 0x000fc800078ec0ff */
[----:B------:R-:W-:Y:S02]  /*0dd0*/  LOP3.LUT R6, R4, 0x8, R5, 0xf8, !PT ;  /* 0x0000000804067812 */ /* 0x000fe400078ef805 */
[----:B------:R-:W-:-:S04]  /*0de0*/  SHF.R.U32.HI R5, RZ, 0x3, R4 ;  /* 0x00000003ff057819 */ /* 0x000fc80000011604 */
[----:B------:R-:W-:Y:S02]  /*0df0*/  LOP3.LUT R148, R6, R5, RZ, 0x3c, !PT ;  /* 0x0000000506947212 */ /* 0x000fe400078e3cff */
[----:B-1----:R-:W-:Y:S01]  /*0e00*/  SHF.L.U32 R2, R18, 0x5, RZ ;  /* 0x0000000512027819 */ /* 0x002fe200000006ff */
[----:B------:R-:W-:-:S04]  /*0e10*/  DEPBAR.LE SB0, 0x0 ;  /* 0x000080000000791a */ /* 0x000fc80000000000 */
[----:B------:R-:W-:Y:S01]  /*0e20*/  LOP3.LUT R149, R2, 0xffffff00, RZ, 0xc0, !PT ;  /* 0xffffff0002957812 */ /* 0x000fe200078ec0ff */
[----:B------:R-:W-:-:S04]  /*0e30*/  IMAD.WIDE.U32 R2, R164, R29, R22 ;  /* 0x0000001da4027225 */ /* 0x000fc800078e0016 */
[----:B------:R-:W-:Y:S01]  /*0e40*/  IMAD.IADD R0, R3, 0x1, R20 ;  /* 0x0000000103007824 */ /* 0x000fe200078e0214 */
[----:B------:R-:W-:Y:S01]  /*0e50*/  BAR.SYNC.DEFER_BLOCKING 0x0 ;  /* 0x0000000000007b1d */ /* 0x000fe20000010000 */
[C---:B------:R-:W-:Y:S02]  /*0e60*/  LEA R4, P0, R2.reuse, c[0x0][0x170], 0x1 ;  /* 0x00005c0002047a11 */ /* 0x040fe400078008ff */
[----:B------:R-:W-:Y:S02]  /*0e70*/  LEA R3, R165, R149, 0x9 ;  /* 0x00000095a5037211 */ /* 0x000fe400078e48ff */
[----:B------:R-:W-:Y:S01]  /*0e80*/  LEA.HI.X R5, R2, c[0x0][0x174], R0, 0x1, P0 ;  /* 0x00005d0002057a11 */ /* 0x000fe200000f0c00 */
[----:B------:R-:W-:Y:S01]  /*0e90*/  IMAD.U32 R0, R9, 0x20, R7 ;  /* 0x0000002009007824 */ /* 0x000fe200078e0007 */
[----:B------:R-:W-:Y:S02]  /*0ea0*/  LEA R2, R160, R3, 0x5 ;  /* 0x00000003a0027211 */ /* 0x000fe400078e28ff */
[----:B------:R-:W-:Y:S01]  /*0eb0*/  IADD3 R6, P0, R29, R4, RZ ;  /* 0x000000041d067210 */ /* 0x000fe20007f1e0ff */
[----:B------:R-:W-:Y:S01]  /*0ec0*/  IMAD.SHL.U32 R3, R0, 0x2, RZ ;  /* 0x0000000200037824 */ /* 0x000fe200078e00ff */
[----:B------:R-:W-:-:S02]  /*0ed0*/  IADD3 R2, R148, R2, RZ ;  /* 0x0000000294027210 */ /* 0x000fc40007ffe0ff */
[----:B------:R-:W-:Y:S02]  /*0ee0*/  IADD3.X R7, R28, R5, RZ, P0, !PT ;  /* 0x000000051c077210 */ /* 0x000fe400007fe4ff */
[----:B------:R-:W-:Y:S02]  /*0ef0*/  SHF.L.U32 R224, R2, 0x1, RZ ;  /* 0x0000000102e07819 */ /* 0x000fe400000006ff */
[----:B------:R-:W-:Y:S02]  /*0f00*/  LOP3.LUT P0, RZ, R11, 0x2, RZ, 0xc0, !PT ;  /* 0x000000020bff7812 */ /* 0x000fe4000780c0ff */
[----:B------:R-:W-:Y:S01]  /*0f10*/  LEA R223, R0, 0x6000, 0x1 ;  /* 0x0000600000df7811 */ /* 0x000fe200078e08ff */
        /* <DEDUP_REMOVED lines=10> */
[----:B------:R-:W3:Y:S04]  /*0fc0*/  LDSM.16.M88.4 R20, [R3+0x6000] ;  /* 0x006000000314783b */ /* 0x000ee80000000200 */
[----:B------:R-:W4:Y:S01]  /*0fd0*/  LDSM.16.M88.4 R12, [R224+0x1000] ;  /* 0x00100000e00c783b */ /* 0x000f220000000200 */
[----:B-1----:R-:W-:-:S03]  /*0fe0*/  MOV R4, 0x20 ;  /* 0x0000002000047802 */ /* 0x002fc60000000f00 */
[----:B------:R-:W1:Y:S01]  /*0ff0*/  LDSM.16.M88.4 R32, [R3+0x6400] ;  /* 0x006400000320783b */ /* 0x000e620000000200 */
[----:B------:R-:W-:Y:S02]  /*1000*/  MOV R5, 0x5 ;  /* 0x0000000500057802 */ /* 0x000fe40000000f00 */
[C---:B------:R-:W-:Y:S01]  /*1010*/  SEL R2, R4.reuse, 0xffffffe0, !P0 ;  /* 0xffffffe004027807 */ /* 0x040fe20004000000 */
[----:B------:R-:W5:Y:S01]  /*1020*/  LDSM.16.M88.4 R28, [R3+0x6800] ;  /* 0x00680000031c783b */ /* 0x000f620000000200 */
[----:B------:R-:W-:Y:S02]  /*1030*/  SEL R4, R4, 0xffffffe0, !P1 ;  /* 0xffffffe004047807 */ /* 0x000fe40004800000 */
[----:B------:R-:W-:Y:S01]  /*1040*/  IADD3 R222, R223, R2, RZ ;  /* 0x00000002dfde7210 */ /* 0x000fe20007ffe0ff */
[----:B------:R-:W1:Y:S01]  /*1050*/  LDSM.16.M88.4 R24, [R3+0x6c00] ;  /* 0x006c00000318783b */ /* 0x000e620000000200 */
[----:B------:R-:W-:Y:S01]  /*1060*/  ISETP.NE.AND P0, PT, R182, 0x1, PT ;  /* 0x00000001b600780c */ /* 0x000fe20003f05270 */
[----:B------:R-:W-:-:S02]  /*1070*/  IMAD.IADD R225, R224, 0x1, R4 ;  /* 0x00000001e0e17824 */ /* 0x000fc400078e0204 */
[----:B------:R-:W-:Y:S04]  /*1080*/  LDSM.16.M88.4 R44, [R222] ;  /* 0x00000000de2c783b */ /* 0x000fe80000000200 */
[----:B------:R-:W1:Y:S04]  /*1090*/  LDSM.16.M88.4 R40, [R225] ;  /* 0x00000000e128783b */ /* 0x000e680000000200 */
[----:B------:R-:W2:Y:S04]  /*10a0*/  LDSM.16.M88.4 R8, [R225+0x1000] ;  /* 0x00100000e108783b */ /* 0x000ea80000000200 */
[----:B------:R-:W-:Y:S04]  /*10b0*/  LDSM.16.M88.4 R76, [R3+0x7000] ;  /* 0x00700000034c783b */ /* 0x000fe80000000200 */
[----:B------:R-:W2:Y:S01]  /*10c0*/  LDSM.16.M88.4 R36, [R224+0x2000] ;  /* 0x00200000e024783b */ /* 0x000ea20000000200 */
[-C--:B---3--:R-:W-:Y:S03]  /*10d0*/  HMMA.16816.F32.BF16 R48, R16, R20.reuse, RZ ;  /* 0x000000141030723c */ /* 0x088fe600000418ff */
[----:B------:R-:W3:Y:S04]  /*10e0*/  LDSM.16.M88.4 R60, [R222+0x400] ;  /* 0x00040000de3c783b */ /* 0x000ee80000000200 */
[----:B------:R-:W2:Y:S01]  /*10f0*/  LDSM.16.M88.4 R100, [R222+0xc00] ;  /* 0x000c0000de64783b */ /* 0x000ea20000000200 */
[C---:B----4-:R-:W-:Y:S03]  /*1100*/  HMMA.16816.F32.BF16 R52, R12.reuse, R20, RZ ;  /* 0x000000140c34723c */ /* 0x050fe600000418ff */
[----:B------:R-:W4:Y:S04]  /*1110*/  LDSM.16.M88.4 R92, [R222+0x800] ;  /* 0x00080000de5c783b */ /* 0x000f280000000200 */
[----:B------:R-:W-:Y:S01]  /*1120*/  LDSM.16.M88.4 R56, [R222+0x1000] ;  /* 0x00100000de38783b */ /* 0x000fe20000000200 */
[C---:B------:R-:W-:Y:S03]  /*1130*/  HMMA.16816.F32.BF16 R96, R12.reuse, R22, RZ ;  /* 0x000000160c60723c */ /* 0x040fe600000418ff */
[----:B------:R-:W0:Y:S05]  /*1140*/  LDGDEPBAR ;  /* 0x00000000000079af */ /* 0x000e2a0000000000 */
[C---:B-1----:R-:W-:Y:S08]  /*1150*/  HMMA.16816.F32.BF16 R88, R12.reuse, R32, RZ ;  /* 0x000000200c58723c */ /* 0x042ff000000418ff */
[C---:B-----5:R-:W-:Y:S08]  /*1160*/  HMMA.16816.F32.BF16 R80, R12.reuse, R28, RZ ;  /* 0x0000001c0c50723c */ /* 0x060ff000000418ff */
[C---:B------:R-:W-:Y:S08]  /*1170*/  HMMA.16816.F32.BF16 R68, R12.reuse, R24, RZ ;  /* 0x000000180c44723c */ /* 0x040ff000000418ff */
[C---:B------:R-:W-:Y:S08]  /*1180*/  HMMA.16816.F32.BF16 R84, R12.reuse, R34, RZ ;  /* 0x000000220c54723c */ /* 0x040ff000000418ff */
[C---:B------:R-:W-:Y:S08]  /*1190*/  HMMA.16816.F32.BF16 R72, R12.reuse, R30, RZ ;  /* 0x0000001e0c48723c */ /* 0x040ff000000418ff */
[----:B------:R-:W-:Y:S08]  /*11a0*/  HMMA.16816.F32.BF16 R64, R12, R26, RZ ;  /* 0x0000001a0c40723c */ /* 0x000ff000000418ff */
[----:B------:R-:W-:Y:S01]  /*11b0*/  HMMA.16816.F32.BF16 R12, R40, R44, R48 ;  /* 0x0000002c280c723c */ /* 0x000fe20000041830 */
[----:B------:R-:W-:Y:S07]  /*11c0*/  LDSM.16.M88.4 R48, [R222+0x2000] ;  /* 0x00200000de30783b */ /* 0x000fee0000000200 */
[C---:B------:R-:W-:Y:S08]  /*11d0*/  HMMA.16816.F32.BF16 R104, R16.reuse, R22, RZ ;  /* 0x000000161068723c */ /* 0x040ff000000418ff */
[C---:B------:R-:W-:Y:S08]  /*11e0*/  HMMA.16816.F32.BF16 R20, R16.reuse, R32, RZ ;  /* 0x000000201014723c */ /* 0x040ff000000418ff */
[C---:B------:R-:W-:Y:S01]  /*11f0*/  HMMA.16816.F32.BF16 R120, R16.reuse, R34, RZ ;  /* 0x000000221078723c */ /* 0x040fe200000418ff */
[----:B------:R-:W1:Y:S07]  /*1200*/  LDSM.16.M88.4 R32, [R224+0x3000] ;  /* 0x00300000e020783b */ /* 0x000e6e0000000200 */
[C---:B------:R-:W-:Y:S08]  /*1210*/  HMMA.16816.F32.BF16 R112, R16.reuse, R28, RZ ;  /* 0x0000001c1070723c */ /* 0x040ff000000418ff */
[C---:B------:R-:W-:Y:S01]  /*1220*/  HMMA.16816.F32.BF16 R132, R16.reuse, R30, RZ ;  /* 0x0000001e1084723c */ /* 0x040fe200000418ff */
[----:B------:R-:W5:Y:S07]  /*1230*/  LDSM.16.M88.4 R28, [R225+0x2000] ;  /* 0x00200000e11c783b */ /* 0x000f6e0000000200 */
[C---:B------:R-:W-:Y:S08]  /*1240*/  HMMA.16816.F32.BF16 R116, R16.reuse, R24, RZ ;  /* 0x000000181074723c */ /* 0x040ff000000418ff */
[----:B------:R-:W-:Y:S01]  /*1250*/  HMMA.16816.F32.BF16 R124, R16, R26, RZ ;  /* 0x0000001a107c723c */ /* 0x000fe200000418ff */
[----:B------:R-:W1:Y:S07]  /*1260*/  LDSM.16.M88.4 R24, [R225+0x3000] ;  /* 0x00300000e118783b */ /* 0x000e6e0000000200 */
[----:B--2---:R-:W-:Y:S08]  /*1270*/  HMMA.16816.F32.BF16 R16, R8, R44, R52 ;  /* 0x0000002c0810723c */ /* 0x004ff00000041834 */
[----:B------:R-:W-:Y:S08]  /*1280*/  HMMA.16816.F32.BF16 R12, R36, R76, R12 ;  /* 0x0000004c240c723c */ /* 0x000ff0000004180c */
[C---:B---3--:R-:W-:Y:S08]  /*1290*/  HMMA.16816.F32.BF16 R128, R8.reuse, R60, R88 ;  /* 0x0000003c0880723c */ /* 0x048ff00000041858 */
[C---:B------:R-:W-:Y:S08]  /*12a0*/  HMMA.16816.F32.BF16 R152, R8.reuse, R100, R68 ;  /* 0x000000640898723c */ /* 0x040ff00000041844 */
[----:B------:R-:W-:Y:S08]  /*12b0*/  HMMA.16816.F32.BF16 R96, R8, R46, R96 ;  /* 0x0000002e0860723c */ /* 0x000ff00000041860 */
[C---:B------:R-:W-:Y:S01]  /*12c0*/  HMMA.16816.F32.BF16 R88, R40.reuse, R60, R20 ;  /* 0x0000003c2858723c */ /* 0x040fe20000041814 */
[----:B------:R-:W-:Y:S07]  /*12d0*/  LDSM.16.M88.4 R20, [R224+0x4000] ;  /* 0x00400000e014783b */ /* 0x000fee0000000200 */
[----:B------:R-:W-:Y:S01]  /*12e0*/  HMMA.16816.F32.BF16 R68, R40, R46, R104 ;  /* 0x0000002e2844723c */ /* 0x000fe20000041868 */
[----:B------:R-:W2:Y:S07]  /*12f0*/  LDSM.16.M88.4 R44, [R3+0x8000] ;  /* 0x00800000032c783b */ /* 0x000eae0000000200 */
[C---:B----4-:R-:W-:Y:S08]  /*1300*/  HMMA.16816.F32.BF16 R140, R8.reuse, R92, R80 ;  /* 0x0000005c088c723c */ /* 0x050ff00000041850 */
[C---:B------:R-:W-:Y:S08]  /*1310*/  HMMA.16816.F32.BF16 R136, R8.reuse, R62, R84 ;  /* 0x0000003e0888723c */ /* 0x040ff00000041854 */
[C---:B------:R-:W-:Y:S08]  /*1320*/  HMMA.16816.F32.BF16 R144, R8.reuse, R94, R72 ;  /* 0x0000005e0890723c */ /* 0x040ff00000041848 */
[----:B------:R-:W-:Y:S08]  /*1330*/  HMMA.16816.F32.BF16 R156, R8, R102, R64 ;  /* 0x00000066089c723c */ /* 0x000ff00000041840 */
[----:B-1----:R-:W-:Y:S01]  /*1340*/  HMMA.16816.F32.BF16 R8, R32, R76, R16 ;  /* 0x0000004c2008723c */ /* 0x002fe20000041810 */
[----:B------:R-:W1:Y:S07]  /*1350*/  LDSM.16.M88.4 R16, [R224+0x5000] ;  /* 0x00500000e010783b */ /* 0x000e6e0000000200 */
[----:B-----5:R-:W-:Y:S01]  /*1360*/  HMMA.16816.F32.BF16 R52, R28, R56, R12 ;  /* 0x000000381c34723c */ /* 0x020fe2000004180c */
[----:B------:R-:W3:Y:S07]  /*1370*/  LDSM.16.M88.4 R12, [R225+0x4000] ;  /* 0x00400000e10c783b */ /* 0x000eee0000000200 */
[----:B------:R-:W-:Y:S08]  /*1380*/  HMMA.16816.F32.BF16 R68, R36, R78, R68 ;  /* 0x0000004e2444723c */ /* 0x000ff00000041844 */
[----:B------:R-:W-:Y:S01]  /*1390*/  HMMA.16816.F32.BF16 R64, R24, R56, R8 ;  /* 0x000000381840723c */ /* 0x000fe20000041808 */
[----:B------:R-:W-:Y:S07]  /*13a0*/  LDSM.16.M88.4 R8, [R225+0x5000] ;  /* 0x00500000e108783b */ /* 0x000fee0000000200 */
[----:B--2---:R-:W-:Y:S01]  /*13b0*/  HMMA.16816.F32.BF16 R72, R20, R44, R52 ;  /* 0x0000002c1448723c */ /* 0x004fe20000041834 */
[----:B------:R-:W2:Y:S07]  /*13c0*/  LDSM.16.M88.4 R52, [R3+0x7400] ;  /* 0x007400000334783b */ /* 0x000eae0000000200 */
[----:B------:R-:W-:Y:S08]  /*13d0*/  HMMA.16816.F32.BF16 R76, R32, R78, R96 ;  /* 0x0000004e204c723c */ /* 0x000ff00000041860 */
[----:B------:R-:W-:Y:S01]  /*13e0*/  HMMA.16816.F32.BF16 R104, R40, R62, R120 ;  /* 0x0000003e2868723c */ /* 0x000fe20000041878 */
[----:B------:R-:W4:Y:S07]  /*13f0*/  LDSM.16.M88.4 R60, [R222+0x1400] ;  /* 0x00140000de3c783b */ /* 0x000f2e0000000200 */
[----:B-1----:R-:W-:Y:S08]  /*1400*/  HMMA.16816.F32.BF16 R64, R16, R44, R64 ;  /* 0x0000002c1040723c */ /* 0x002ff00000041840 */
[----:B------:R-:W-:Y:S08]  /*1410*/  HMMA.16816.F32.BF16 R68, R28, R58, R68 ;  /* 0x0000003a1c44723c */ /* 0x000ff00000041844 */
[----:B---3--:R-:W-:Y:S08]  /*1420*/  HMMA.16816.F32.BF16 R80, R12, R48, R72 ;  /* 0x000000300c50723c */ /* 0x008ff00000041848 */
[----:B------:R-:W-:Y:S08]  /*1430*/  HMMA.16816.F32.BF16 R76, R24, R58, R76 ;  /* 0x0000003a184c723c */ /* 0x000ff0000004184c */
[----:B--2---:R-:W-:Y:S08]  /*1440*/  HMMA.16816.F32.BF16 R72, R36, R52, R88 ;  /* 0x000000342448723c */ /* 0x004ff00000041858 */
[----:B------:R-:W-:Y:S01]  /*1450*/  HMMA.16816.F32.BF16 R112, R40, R92, R112 ;  /* 0x0000005c2870723c */ /* 0x000fe20000041870 */
[----:B------:R-:W-:-:S04]  /*1460*/  FMUL.FTZ R0, R80, c[0x0][0x2ec] ;  /* 0x0000bb0050007a20 */ /* 0x000fc80000410000 */
[----:B------:R1:W2:Y:S03]  /*1470*/  MUFU.TANH R162, R0 ;  /* 0x0000000000a27308 */ /* 0x0002a60000002400 */
[C---:B------:R-:W-:Y:S08]  /*1480*/  HMMA.16816.F32.BF16 R116, R40.reuse, R100, R116 ;  /* 0x000000642874723c */ /* 0x040ff00000041874 */
[----:B------:R-:W-:Y:S01]  /*1490*/  HMMA.16816.F32.BF16 R132, R40, R94, R132 ;  /* 0x0000005e2884723c */ /* 0x000fe20000041884 */
[----:B-1----:R-:W-:-:S07]  /*14a0*/  FMUL.FTZ R0, R81, c[0x0][0x2ec] ;  /* 0x0000bb0051007a20 */ /* 0x002fce0000410000 */
[----:B------:R-:W-:Y:S01]  /*14b0*/  HMMA.16816.F32.BF16 R124, R40, R102, R124 ;  /* 0x00000066287c723c */ /* 0x000fe2000004187c */
[----:B------:R-:W1:Y:S01]  /*14c0*/  LDSM.16.M88.4 R40, [R3+0x8400] ;  /* 0x008400000328783b */ /* 0x000e620000000200 */
[----:B------:R3:W1:Y:S06]  /*14d0*/  MUFU.TANH R150, R0 ;  /* 0x0000000000967308 */ /* 0x00066c0000002400 */
[----:B------:R-:W-:Y:S08]  /*14e0*/  HMMA.16816.F32.BF16 R84, R8, R48, R64 ;  /* 0x000000300854723c */ /* 0x000ff00000041840 */
[----:B------:R-:W-:Y:S01]  /*14f0*/  HMMA.16816.F32.BF16 R64, R20, R46, R68 ;  /* 0x0000002e1440723c */ /* 0x000fe20000041844 */
[----:B---3--:R-:W-:-:S04]  /*1500*/  FMUL.FTZ R0, R82, c[0x0][0x2ec] ;  /* 0x0000bb0052007a20 */ /* 0x008fc80000410000 */
[----:B------:R3:W1:Y:S03]  /*1510*/  MUFU.TANH R163, R0 ;  /* 0x0000000000a37308 */ /* 0x0006660000002400 */
[----:B------:R-:W-:Y:S08]  /*1520*/  HMMA.16816.F32.BF16 R56, R32, R52, R128 ;  /* 0x000000342038723c */ /* 0x000ff00000041880 */
[----:B------:R-:W-:Y:S01]  /*1530*/  HMMA.16816.F32.BF16 R68, R16, R46, R76 ;  /* 0x0000002e1044723c */ /* 0x000fe2000004184c */
[----:B------:R-:W5:Y:S01]  /*1540*/  LDSM.16.M88.4 R44, [R222+0x2400] ;  /* 0x00240000de2c783b */ /* 0x000f620000000200 */
[----:B---3--:R-:W-:-:S06]  /*1550*/  FMUL.FTZ R0, R83, c[0x0][0x2ec] ;  /* 0x0000bb0053007a20 */ /* 0x008fcc0000410000 */
[----:B----4-:R-:W-:Y:S01]  /*1560*/  HMMA.16816.F32.BF16 R72, R28, R60, R72 ;  /* 0x0000003c1c48723c */ /* 0x010fe20000041848 */
[----:B------:R3:W4:Y:S07]  /*1570*/  MUFU.TANH R131, R0 ;  /* 0x0000000000837308 */ /* 0x00072e0000002400 */
[----:B------:R-:W-:Y:S08]  /*1580*/  HMMA.16816.F32.BF16 R76, R12, R50, R64 ;  /* 0x000000320c4c723c */ /* 0x000ff00000041840 */
[----:B------:R-:W-:Y:S01]  /*1590*/  HMMA.16816.F32.BF16 R64, R24, R60, R56 ;  /* 0x0000003c1840723c */ /* 0x000fe20000041838 */
[----:B------:R-:W2:Y:S01]  /*15a0*/  LDSM.16.M88.4 R56, [R3+0x7800] ;  /* 0x007800000338783b */ /* 0x000ea20000000200 */
[----:B---3--:R-:W-:-:S04]  /*15b0*/  FMUL.FTZ R0, R84, c[0x0][0x2ec] ;  /* 0x0000bb0054007a20 */ /* 0x008fc80000410000 */
[----:B------:R3:W1:Y:S02]  /*15c0*/  MUFU.TANH R151, R0 ;  /* 0x0000000000977308 */ /* 0x0006640000002400 */
[----:B------:R-:W-:Y:S08]  /*15d0*/  HMMA.16816.F32.BF16 R88, R8, R50, R68 ;  /* 0x000000320858723c */ /* 0x000ff00000041844 */
[----:B------:R-:W-:Y:S01]  /*15e0*/  HMMA.16816.F32.BF16 R48, R36, R54, R104 ;  /* 0x000000362430723c */ /* 0x000fe20000041868 */
[----:B---3--:R-:W-:-:S07]  /*15f0*/  FMUL.FTZ R0, R85, c[0x0][0x2ec] ;  /* 0x0000bb0055007a20 */ /* 0x008fce0000410000 */
[----:B-1----:R-:W-:Y:S01]  /*1600*/  HMMA.16816.F32.BF16 R68, R20, R40, R72 ;  /* 0x000000281444723c */ /* 0x002fe20000041848 */
[----:B------:R1:W3:Y:S07]  /*1610*/  MUFU.TANH R130, R0 ;  /* 0x0000000000827308 */ /* 0x0002ee0000002400 */
[----:B------:R-:W-:Y:S08]  /*1620*/  HMMA.16816.F32.BF16 R72, R32, R54, R136 ;  /* 0x000000362048723c */ /* 0x000ff00000041888 */
[----:B------:R-:W-:Y:S01]  /*1630*/  HMMA.16816.F32.BF16 R52, R16, R40, R64 ;  /* 0x000000281034723c */ /* 0x000fe20000041840 */
[----:B-1----:R-:W-:-:S04]  /*1640*/  FMUL.FTZ R0, R86, c[0x0][0x2ec] ;  /* 0x0000bb0056007a20 */ /* 0x002fc80000410000 */
[----:B------:R1:W1:Y:S03]  /*1650*/  MUFU.TANH R161, R0 ;  /* 0x0000000000a17308 */ /* 0x0002660000002400 */
[----:B------:R-:W-:Y:S01]  /*1660*/  HMMA.16816.F32.BF16 R64, R28, R62, R48 ;  /* 0x0000003e1c40723c */ /* 0x000fe20000041830 */
[----:B------:R-:W2:Y:S01]  /*1670*/  LDSM.16.M88.4 R48, [R222+0x1800] ;  /* 0x00180000de30783b */ /* 0x000ea20000000200 */
[----:B-1----:R-:W-:Y:S11]  /*1680*/  FMUL.FTZ R0, R87, c[0x0][0x2ec] ;  /* 0x0000bb0057007a20 */ /* 0x002ff60000410000 */
[----:B------:R-:W-:Y:S03]  /*1690*/  @!UPT UIADD3 URZ, URZ, URZ, URZ ;  /* 0x0000003f3f3ff290 */ /* 0x000fe6000fffe03f */
[----:B-----5:R-:W-:Y:S01]  /*16a0*/  HMMA.16816.F32.BF16 R80, R8, R44, R52 ;  /* 0x0000002c0850723c */ /* 0x020fe20000041834 */
[----:B------:R-:W1:Y:S01]  /*16b0*/  LDSM.16.M88.4 R52, [R3+0x8800] ;  /* 0x008800000334783b */ /* 0x000e620000000200 */
[----:B------:R5:W1:Y:S06]  /*16c0*/  MUFU.TANH R129, R0 ;  /* 0x0000000000817308 */ /* 0x000a6c0000002400 */
[----:B------:R-:W-:Y:S01]  /*16d0*/  HMMA.16816.F32.BF16 R64, R20, R42, R64 ;  /* 0x0000002a1440723c */ /* 0x000fe20000041840 */
[----:B-----5:R-:W-:-:S04]  /*16e0*/  FMUL.FTZ R0, R76, c[0x0][0x2ec] ;  /* 0x0000bb004c007a20 */ /* 0x020fc80000410000 */
[----:B------:R5:W1:Y:S02]  /*16f0*/  MUFU.TANH R128, R0 ;  /* 0x0000000000807308 */ /* 0x000a640000002400 */
[----:B-----5:R-:W-:-:S06]  /*1700*/  FMUL.FTZ R0, R77, c[0x0][0x2ec] ;  /* 0x0000bb004d007a20 */ /* 0x020fcc0000410000 */
[----:B------:R5:W1:Y:S02]  /*1710*/  MUFU.TANH R123, R0 ;  /* 0x00000000007b7308 */ /* 0x000a640000002400 */
[----:B-----5:R-:W-:-:S06]  /*1720*/  FMUL.FTZ R0, R78, c[0x0][0x2ec] ;  /* 0x0000bb004e007a20 */ /* 0x020fcc0000410000 */
[----:B------:R5:W1:Y:S02]  /*1730*/  MUFU.TANH R122, R0 ;  /* 0x00000000007a7308 */ /* 0x000a640000002400 */
[----:B-----5:R-:W-:Y:S02]  /*1740*/  FMUL.FTZ R0, R79, c[0x0][0x2ec] ;  /* 0x0000bb004f007a20 */ /* 0x020fe40000410000 */
[----:B------:R-:W-:Y:S04]  /*1750*/  HMMA.16816.F32.BF16 R76, R12, R44, R68 ;  /* 0x0000002c0c4c723c */ /* 0x000fe80000041844 */
[----:B------:R5:W1:Y:S04]  /*1760*/  MUFU.TANH R121, R0 ;  /* 0x0000000000797308 */ /* 0x000a680000002400 */
[----:B------:R-:W-:Y:S08]  /*1770*/  HMMA.16816.F32.BF16 R68, R24, R62, R72 ;  /* 0x0000003e1844723c */ /* 0x000ff00000041848 */
[----:B--2---:R-:W-:Y:S01]  /*1780*/  HMMA.16816.F32.BF16 R72, R36, R56, R112 ;  /* 0x000000382448723c */ /* 0x004fe20000041870 */
[----:B-----5:R-:W-:-:S04]  /*1790*/  FMUL.FTZ R0, R88, c[0x0][0x2ec] ;  /* 0x0000bb0058007a20 */ /* 0x020fc80000410000 */
[----:B------:R2:W1:Y:S03]  /*17a0*/  MUFU.TANH R120, R0 ;  /* 0x0000000000787308 */ /* 0x0004660000002400 */
[----:B------:R-:W-:Y:S08]  /*17b0*/  HMMA.16816.F32.BF16 R60, R32, R56, R140 ;  /* 0x00000038203c723c */ /* 0x000ff0000004188c */
[----:B------:R-:W-:Y:S01]  /*17c0*/  HMMA.16816.F32.BF16 R68, R16, R42, R68 ;  /* 0x0000002a1044723c */ /* 0x000fe20000041844 */
[----:B------:R-:W5:Y:S01]  /*17d0*/  LDSM.16.M88.4 R40, [R222+0x2800] ;  /* 0x00280000de28783b */ /* 0x000f620000000200 */
[----:B--2---:R-:W-:-:S06]  /*17e0*/  FMUL.FTZ R0, R89, c[0x0][0x2ec] ;  /* 0x0000bb0059007a20 */ /* 0x004fcc0000410000 */
[-C--:B------:R-:W-:Y:S01]  /*17f0*/  HMMA.16816.F32.BF16 R72, R28, R48.reuse, R72 ;  /* 0x000000301c48723c */ /* 0x080fe20000041848 */
[----:B------:R2:W1:Y:S07]  /*1800*/  MUFU.TANH R111, R0 ;  /* 0x00000000006f7308 */ /* 0x00046e0000002400 */
[----:B------:R-:W-:Y:S01]  /*1810*/  HMMA.16816.F32.BF16 R60, R24, R48, R60 ;  /* 0x00000030183c723c */ /* 0x000fe2000004183c */
[----:B--2---:R-:W-:-:S04]  /*1820*/  FMUL.FTZ R0, R90, c[0x0][0x2ec] ;  /* 0x0000bb005a007a20 */ /* 0x004fc80000410000 */
[----:B------:R2:W2:Y:S11]  /*1830*/  MUFU.TANH R110, R0 ;  /* 0x00000000006e7308 */ /* 0x0004b60000002400 */
[----:B------:R-:W-:Y:S08]  /*1840*/  @!UPT UIADD3 URZ, URZ, URZ, URZ ;  /* 0x0000003f3f3ff290 */ /* 0x000ff0000fffe03f */
[----:B-1----:R-:W-:Y:S01]  /*1850*/  HMMA.16816.F32.BF16 R60, R16, R52, R60 ;  /* 0x00000034103c723c */ /* 0x002fe2000004183c */
[----:B--2---:R-:W-:-:S07]  /*1860*/  FMUL.FTZ R0, R91, c[0x0][0x2ec] ;  /* 0x0000bb005b007a20 */ /* 0x004fce0000410000 */
[----:B------:R-:W-:Y:S01]  /*1870*/  HMMA.16816.F32.BF16 R88, R8, R46, R68 ;  /* 0x0000002e0858723c */ /* 0x000fe20000041844 */
[----:B------:R1:W2:Y:S07]  /*1880*/  MUFU.TANH R109, R0 ;  /* 0x00000000006d7308 */ /* 0x0002ae0000002400 */
[----:B------:R-:W-:Y:S08]  /*1890*/  HMMA.16816.F32.BF16 R68, R20, R52, R72 ;  /* 0x000000341444723c */ /* 0x000ff00000041848 */
[----:B------:R-:W-:Y:S01]  /*18a0*/  HMMA.16816.F32.BF16 R72, R32, R58, R144 ;  /* 0x0000003a2048723c */ /* 0x000fe20000041890 */
[----:B-1----:R-:W-:-:S04]  /*18b0*/  FMUL.FTZ R0, R76, c[0x0][0x2ec] ;  /* 0x0000bb004c007a20 */ /* 0x002fc80000410000 */
[----:B------:R1:W1:Y:S03]  /*18c0*/  MUFU.TANH R106, R0 ;  /* 0x00000000006a7308 */ /* 0x0002660000002400 */
[----:B-----5:R-:W-:Y:S01]  /*18d0*/  HMMA.16816.F32.BF16 R84, R8, R40, R60 ;  /* 0x000000280854723c */ /* 0x020fe2000004183c */
[----:B-1----:R-:W-:Y:S11]  /*18e0*/  FMUL.FTZ R0, R77, c[0x0][0x2ec] ;  /* 0x0000bb004d007a20 */ /* 0x002ff60000410000 */
[----:B------:R-:W-:Y:S04]  /*18f0*/  @!UPT UIADD3 URZ, URZ, URZ, URZ ;  /* 0x0000003f3f3ff290 */ /* 0x000fe8000fffe03f */
[----:B------:R-:W-:Y:S01]  /*1900*/  HMMA.16816.F32.BF16 R72, R24, R50, R72 ;  /* 0x000000321848723c */ /* 0x000fe20000041848 */
[----:B------:R1:W1:Y:S02]  /*1910*/  MUFU.TANH R107, R0 ;  /* 0x00000000006b7308 */ /* 0x0002640000002400 */
[----:B-1----:R-:W-:-:S06]  /*1920*/  FMUL.FTZ R0, R78, c[0x0][0x2ec] ;  /* 0x0000bb004e007a20 */ /* 0x002fcc0000410000 */
[----:B------:R1:W1:Y:S11]  /*1930*/  MUFU.TANH R105, R0 ;  /* 0x0000000000697308 */ /* 0x0002760000002400 */
[----:B------:R-:W-:Y:S04]  /*1940*/  @!UPT UIADD3 URZ, URZ, URZ, URZ ;  /* 0x0000003f3f3ff290 */ /* 0x000fe8000fffe03f */
[----:B------:R-:W-:Y:S01]  /*1950*/  HMMA.16816.F32.BF16 R72, R16, R54, R72 ;  /* 0x000000361048723c */ /* 0x000fe20000041848 */
[----:B-1----:R-:W-:-:S07]  /*1960*/  FMUL.FTZ R0, R79, c[0x0][0x2ec] ;  /* 0x0000bb004f007a20 */ /* 0x002fce0000410000 */
[----:B------:R-:W-:Y:S01]  /*1970*/  HMMA.16816.F32.BF16 R76, R12, R46, R64 ;  /* 0x0000002e0c4c723c */ /* 0x000fe20000041840 */
[----:B------:R-:W1:Y:S01]  /*1980*/  LDSM.16.M88.4 R44, [R3+0x7c00] ;  /* 0x007c0000032c783b */ /* 0x000e620000000200 */
[----:B------:R5:W1:Y:S06]  /*1990*/  MUFU.TANH R102, R0 ;  /* 0x0000000000667308 */ /* 0x000a6c0000002400 */
[----:B------:R-:W-:Y:S01]  /*19a0*/  HMMA.16816.F32.BF16 R64, R36, R58, R132 ;  /* 0x0000003a2440723c */ /* 0x000fe20000041884 */
[----:B------:R-:W1:Y:S07]  /*19b0*/  LDSM.16.M88.4 R56, [R222+0x1c00] ;  /* 0x001c0000de38783b */ /* 0x000e6e0000000200 */
[----:B------:R-:W-:Y:S01]  /*19c0*/  HMMA.16816.F32.BF16 R72, R8, R42, R72 ;  /* 0x0000002a0848723c */ /* 0x000fe20000041848 */
[----:B-----5:R-:W-:-:S04]  /*19d0*/  FMUL.FTZ R0, R80, c[0x0][0x2ec] ;  /* 0x0000bb0050007a20 */ /* 0x020fc80000410000 */
[----:B------:R5:W1:Y:S11]  /*19e0*/  MUFU.TANH R101, R0 ;  /* 0x0000000000657308 */ /* 0x000a760000002400 */
[----:B------:R-:W-:Y:S01]  /*19f0*/  HMMA.16816.F32.BF16 R64, R28, R50, R64 ;  /* 0x000000321c40723c */ /* 0x000fe20000041840 */
[----:B------:R-:W2:Y:S01]  /*1a00*/  LDSM.16.M88.4 R48, [R3+0x8c00] ;  /* 0x008c00000330783b */ /* 0x000ea20000000200 */
[----:B-----5:R-:W-:-:S06]  /*1a10*/  FMUL.FTZ R0, R81, c[0x0][0x2ec] ;  /* 0x0000bb0051007a20 */ /* 0x020fcc0000410000 */
[----:B------:R-:W-:Y:S01]  /*1a20*/  FMUL.FTZ R72, R72, c[0x0][0x2ec] ;  /* 0x0000bb0048487a20 */ /* 0x000fe20000410000 */
[----:B------:R5:W1:Y:S01]  /*1a30*/  MUFU.TANH R100, R0 ;  /* 0x0000000000647308 */ /* 0x000a620000002400 */
[----:B------:R-:W-:-:S07]  /*1a40*/  FMUL.FTZ R73, R73, c[0x0][0x2ec] ;  /* 0x0000bb0049497a20 */ /* 0x000fce0000410000 */
[----:B------:R-:W2:Y:S07]  /*1a50*/  MUFU.TANH R72, R72 ;  /* 0x0000004800487308 */ /* 0x000eae0000002400 */
[----:B------:R-:W-:Y:S01]  /*1a60*/  HMMA.16816.F32.BF16 R60, R20, R54, R64 ;  /* 0x00000036143c723c */ /* 0x000fe20000041840 */
[----:B-----5:R-:W-:Y:S01]  /*1a70*/  FMUL.FTZ R0, R82, c[0x0][0x2ec] ;  /* 0x0000bb0052007a20 */ /* 0x020fe20000410000 */
[----:B------:R-:W2:Y:S06]  /*1a80*/  MUFU.TANH R73, R73 ;  /* 0x0000004900497308 */ /* 0x000eac0000002400 */
[----:B-1----:R-:W-:Y:S02]  /*1a90*/  HMMA.16816.F32.BF16 R52, R36, R46, R124 ;  /* 0x0000002e2434723c */ /* 0x002fe4000004187c */
[----:B------:R1:W1:Y:S11]  /*1aa0*/  MUFU.TANH R99, R0 ;  /* 0x0000000000637308 */ /* 0x0002760000002400 */
[----:B------:R-:W-:Y:S03]  /*1ab0*/  @!UPT UIADD3 URZ, URZ, URZ, URZ ;  /* 0x0000003f3f3ff290 */ /* 0x000fe6000fffe03f */
[----:B------:R-:W-:Y:S01]  /*1ac0*/  HMMA.16816.F32.BF16 R64, R12, R42, R60 ;  /* 0x0000002a0c40723c */ /* 0x000fe2000004183c */
[----:B-1----:R-:W-:-:S04]  /*1ad0*/  FMUL.FTZ R0, R83, c[0x0][0x2ec] ;  /* 0x0000bb0053007a20 */ /* 0x002fc80000410000 */
[----:B------:R1:W1:Y:S03]  /*1ae0*/  MUFU.TANH R98, R0 ;  /* 0x0000000000627308 */ /* 0x0002660000002400 */
[----:B------:R-:W-:Y:S01]  /*1af0*/  HMMA.16816.F32.BF16 R80, R32, R44, R152 ;  /* 0x0000002c2050723c */ /* 0x000fe20000041898 */
[----:B-1----:R-:W-:Y:S11]  /*1b00*/  FMUL.FTZ R0, R76, c[0x0][0x2ec] ;  /* 0x0000bb004c007a20 */ /* 0x002ff60000410000 */
[----:B------:R-:W-:Y:S04]  /*1b10*/  @!UPT UIADD3 URZ, URZ, URZ, URZ ;  /* 0x0000003f3f3ff290 */ /* 0x000fe8000fffe03f */
[----:B------:R-:W-:Y:S01]  /*1b20*/  FMUL.FTZ R65, R65, c[0x0][0x2ec] ;  /* 0x0000bb0041417a20 */ /* 0x000fe20000410000 */
[----:B------:R1:W1:Y:S01]  /*1b30*/  MUFU.TANH R96, R0 ;  /* 0x0000000000607308 */ /* 0x0002620000002400 */
[----:B------:R-:W-:Y:S02]  /*1b40*/  FMUL.FTZ R66, R66, c[0x0][0x2ec] ;  /* 0x0000bb0042427a20 */ /* 0x000fe40000410000 */
[----:B------:R-:W-:-:S04]  /*1b50*/  FMUL.FTZ R67, R67, c[0x0][0x2ec] ;  /* 0x0000bb0043437a20 */ /* 0x000fc80000410000 */
[----:B------:R-:W-:Y:S01]  /*1b60*/  HMMA.16816.F32.BF16 R60, R24, R56, R80 ;  /* 0x00000038183c723c */ /* 0x000fe20000041850 */
[----:B------:R-:W2:Y:S01]  /*1b70*/  MUFU.TANH R65, R65 ;  /* 0x0000004100417308 */ /* 0x000ea20000002400 */
[----:B-1----:R-:W-:-:S07]  /*1b80*/  FMUL.FTZ R0, R77, c[0x0][0x2ec] ;  /* 0x0000bb004d007a20 */ /* 0x002fce0000410000 */
[----:B------:R-:W1:Y:S08]  /*1b90*/  MUFU.TANH R66, R66 ;  /* 0x0000004200427308 */ /* 0x000e700000002400 */
[----:B------:R5:W1:Y:S08]  /*1ba0*/  MUFU.TANH R97, R0 ;  /* 0x0000000000617308 */ /* 0x000a700000002400 */
[----:B------:R-:W1:Y:S01]  /*1bb0*/  MUFU.TANH R67, R67 ;  /* 0x0000004300437308 */ /* 0x000e620000002400 */
[----:B-----5:R-:W-:-:S07]  /*1bc0*/  FMUL.FTZ R0, R78, c[0x0][0x2ec] ;  /* 0x0000bb004e007a20 */ /* 0x020fce0000410000 */
[----:B------:R5:W1:Y:S02]  /*1bd0*/  MUFU.TANH R95, R0 ;  /* 0x00000000005f7308 */ /* 0x000a640000002400 */
[----:B-----5:R-:W-:Y:S02]  /*1be0*/  FMUL.FTZ R0, R79, c[0x0][0x2ec] ;  /* 0x0000bb004f007a20 */ /* 0x020fe40000410000 */
[----:B------:R-:W-:Y:S04]  /*1bf0*/  HMMA.16816.F32.BF16 R76, R12, R40, R68 ;  /* 0x000000280c4c723c */ /* 0x000fe80000041844 */
[----:B------:R5:W1:Y:S04]  /*1c00*/  MUFU.TANH R94, R0 ;  /* 0x00000000005e7308 */ /* 0x000a680000002400 */
[----:B------:R-:W-:Y:S01]  /*1c10*/  HMMA.16816.F32.BF16 R68, R36, R44, R116 ;  /* 0x0000002c2444723c */ /* 0x000fe20000041874 */
[----:B------:R-:W1:Y:S01]  /*1c20*/  LDSM.16.M88.4 R36, [R222+0x2c00] ;  /* 0x002c0000de24783b */ /* 0x000e620000000200 */
[----:B------:R-:W-:-:S06]  /*1c30*/  DEPBAR.LE SB0, 0x0 ;  /* 0x000080000000791a */ /* 0x000fcc0000000000 */
[----:B------:R-:W-:Y:S01]  /*1c40*/  HMMA.16816.F32.BF16 R44, R32, R46, R156 ;  /* 0x0000002e202c723c */ /* 0x000fe2000004189c */
[----:B-----5:R-:W-:-:S04]  /*1c50*/  FMUL.FTZ R0, R88, c[0x0][0x2ec] ;  /* 0x0000bb0058007a20 */ /* 0x020fc80000410000 */
[----:B------:R5:W1:Y:S03]  /*1c60*/  MUFU.TANH R93, R0 ;  /* 0x00000000005d7308 */ /* 0x000a660000002400 */
[----:B--2---:R-:W-:Y:S08]  /*1c70*/  HMMA.16816.F32.BF16 R32, R16, R48, R60 ;  /* 0x000000301020723c */ /* 0x004ff0000004183c */
[----:B------:R-:W-:Y:S01]  /*1c80*/  HMMA.16816.F32.BF16 R68, R28, R56, R68 ;  /* 0x000000381c44723c */ /* 0x000fe20000041844 */
[----:B-----5:R-:W-:-:S07]  /*1c90*/  FMUL.FTZ R0, R89, c[0x0][0x2ec] ;  /* 0x0000bb0059007a20 */ /* 0x020fce0000410000 */
[-C--:B------:R-:W-:Y:S01]  /*1ca0*/  HMMA.16816.F32.BF16 R28, R28, R58.reuse, R52 ;  /* 0x0000003a1c1c723c */ /* 0x080fe20000041834 */
[----:B------:R2:W1:Y:S07]  /*1cb0*/  MUFU.TANH R92, R0 ;  /* 0x00000000005c7308 */ /* 0x00046e0000002400 */
[----:B------:R-:W-:Y:S08]  /*1cc0*/  HMMA.16816.F32.BF16 R24, R24, R58, R44 ;  /* 0x0000003a1818723c */ /* 0x000ff0000004182c */
[----:B------:R-:W-:Y:S01]  /*1cd0*/  HMMA.16816.F32.BF16 R40, R20, R48, R68 ;  /* 0x000000301428723c */ /* 0x000fe20000041844 */
[----:B--2---:R-:W-:-:S04]  /*1ce0*/  FMUL.FTZ R0, R90, c[0x0][0x2ec] ;  /* 0x0000bb005a007a20 */ /* 0x004fc80000410000 */
[----:B------:R2:W2:Y:S03]  /*1cf0*/  MUFU.TANH R90, R0 ;  /* 0x00000000005a7308 */ /* 0x0004a60000002400 */
[----:B------:R-:W-:Y:S08]  /*1d00*/  HMMA.16816.F32.BF16 R20, R20, R50, R28 ;  /* 0x000000321414723c */ /* 0x000ff0000004181c */
[----:B-1----:R-:W-:Y:S01]  /*1d10*/  HMMA.16816.F32.BF16 R32, R8, R36, R32 ;  /* 0x000000240820723c */ /* 0x002fe20000041820 */
[----:B--2---:R-:W-:-:S07]  /*1d20*/  FMUL.FTZ R0, R91, c[0x0][0x2ec] ;  /* 0x0000bb005b007a20 */ /* 0x004fce0000410000 */
[C---:B------:R-:W-:Y:S01]  /*1d30*/  HMMA.16816.F32.BF16 R40, R12.reuse, R36, R40 ;  /* 0x000000240c28723c */ /* 0x040fe20000041828 */
[----:B------:R1:W2:Y:S07]  /*1d40*/  MUFU.TANH R91, R0 ;  /* 0x00000000005b7308 */ /* 0x0002ae0000002400 */
[----:B------:R-:W-:Y:S08]  /*1d50*/  HMMA.16816.F32.BF16 R20, R12, R38, R20 ;  /* 0x000000260c14723c */ /* 0x000ff00000041814 */
[----:B------:R-:W-:Y:S01]  /*1d60*/  HMMA.16816.F32.BF16 R16, R16, R50, R24 ;  /* 0x000000321010723c */ /* 0x000fe20000041818 */
[----:B------:R-:W-:-:S02]  /*1d70*/  FMUL.FTZ R32, R32, c[0x0][0x2ec] ;  /* 0x0000bb0020207a20 */ /* 0x000fc40000410000 */
[----:B-1----:R-:W-:Y:S02]  /*1d80*/  FMUL.FTZ R0, R76, c[0x0][0x2ec] ;  /* 0x0000bb004c007a20 */ /* 0x002fe40000410000 */
[----:B------:R-:W1:Y:S03]  /*1d90*/  MUFU.TANH R29, R32 ;  /* 0x00000020001d7308 */ /* 0x000e660000002400 */
[----:B------:R-:W-:Y:S02]  /*1da0*/  FMUL.FTZ R40, R40, c[0x0][0x2ec] ;  /* 0x0000bb0028287a20 */ /* 0x000fe40000410000 */
[----:B------:R-:W-:Y:S02]  /*1db0*/  FMUL.FTZ R41, R41, c[0x0][0x2ec] ;  /* 0x0000bb0029297a20 */ /* 0x000fe40000410000 */
[----:B------:R-:W-:Y:S01]  /*1dc0*/  FMUL.FTZ R42, R42, c[0x0][0x2ec] ;  /* 0x0000bb002a2a7a20 */ /* 0x000fe20000410000 */
[----:B------:R5:W1:Y:S03]  /*1dd0*/  MUFU.TANH R89, R0 ;  /* 0x0000000000597308 */ /* 0x000a660000002400 */
[----:B------:R-:W-:-:S05]  /*1de0*/  FMUL.FTZ R2, R23, c[0x0][0x2ec] ;  /* 0x0000bb0017027a20 */ /* 0x000fca0000410000 */
[----:B------:R-:W1:Y:S03]  /*1df0*/  MUFU.TANH R45, R40 ;  /* 0x00000028002d7308 */ /* 0x000e660000002400 */
[----:B------:R-:W-:Y:S01]  /*1e00*/  HMMA.16816.F32.BF16 R16, R8, R38, R16 ;  /* 0x000000260810723c */ /* 0x000fe20000041810 */
[----:B-----5:R-:W-:-:S04]  /*1e10*/  FMUL.FTZ R0, R77, c[0x0][0x2ec] ;  /* 0x0000bb004d007a20 */ /* 0x020fc80000410000 */
[----:B------:R-:W1:Y:S02]  /*1e20*/  MUFU.TANH R44, R41 ;  /* 0x00000029002c7308 */ /* 0x000e640000002400 */
[----:B------:R-:W-:-:S06]  /*1e30*/  MOV R10, R164 ;  /* 0x000000a4000a7202 */ /* 0x000fcc0000000f00 */
[----:B------:R5:W1:Y:S08]  /*1e40*/  MUFU.TANH R88, R0 ;  /* 0x0000000000587308 */ /* 0x000a700000002400 */
[----:B------:R-:W1:Y:S03]  /*1e50*/  MUFU.TANH R47, R42 ;  /* 0x0000002a002f7308 */ /* 0x000e660000002400 */
[----:B------:R-:W-:-:S02]  /*1e60*/  FMUL.FTZ R18, R18, c[0x0][0x2ec] ;  /* 0x0000bb0012127a20 */ /* 0x000fc40000410000 */
[----:B------:R-:W-:Y:S02]  /*1e70*/  FMUL.FTZ R19, R19, c[0x0][0x2ec] ;  /* 0x0000bb0013137a20 */ /* 0x000fe40000410000 */
[----:B------:R-:W-:Y:S02]  /*1e80*/  FMUL.FTZ R16, R16, c[0x0][0x2ec] ;  /* 0x0000bb0010107a20 */ /* 0x000fe40000410000 */
[----:B-----5:R-:W-:Y:S01]  /*1e90*/  FMUL.FTZ R0, R78, c[0x0][0x2ec] ;  /* 0x0000bb004e007a20 */ /* 0x020fe20000410000 */
[----:B------:R-:W1:Y:S01]  /*1ea0*/  MUFU.TANH R26, R18 ;  /* 0x00000012001a7308 */ /* 0x000e620000002400 */
[----:B------:R-:W-:-:S07]  /*1eb0*/  FMUL.FTZ R17, R17, c[0x0][0x2ec] ;  /* 0x0000bb0011117a20 */ /* 0x000fce0000410000 */
[----:B------:R5:W1:Y:S08]  /*1ec0*/  MUFU.TANH R104, R0 ;  /* 0x0000000000687308 */ /* 0x000a700000002400 */
[----:B------:R-:W1:Y:S01]  /*1ed0*/  MUFU.TANH R27, R19 ;  /* 0x00000013001b7308 */ /* 0x000e620000002400 */
[----:B-----5:R-:W-:-:S07]  /*1ee0*/  FMUL.FTZ R0, R79, c[0x0][0x2ec] ;  /* 0x0000bb004f007a20 */ /* 0x020fce0000410000 */
[----:B------:R-:W1:Y:S08]  /*1ef0*/  MUFU.TANH R23, R16 ;  /* 0x0000001000177308 */ /* 0x000e700000002400 */
[----:B------:R5:W1:Y:S08]  /*1f00*/  MUFU.TANH R103, R0 ;  /* 0x0000000000677308 */ /* 0x000a700000002400 */
[----:B------:R-:W1:Y:S01]  /*1f10*/  MUFU.TANH R12, R17 ;  /* 0x00000011000c7308 */ /* 0x000e620000002400 */
[----:B-----5:R-:W-:-:S07]  /*1f20*/  FMUL.FTZ R0, R84, c[0x0][0x2ec] ;  /* 0x0000bb0054007a20 */ /* 0x020fce0000410000 */
[----:B------:R5:W1:Y:S02]  /*1f30*/  MUFU.TANH R78, R0 ;  /* 0x00000000004e7308 */ /* 0x000a640000002400 */
[----:B-----5:R-:W-:-:S06]  /*1f40*/  FMUL.FTZ R0, R85, c[0x0][0x2ec] ;  /* 0x0000bb0055007a20 */ /* 0x020fcc0000410000 */
        /* <DEDUP_REMOVED lines=16> */
[----:B------:R-:W1:Y:S08]  /*2050*/  MUFU.TANH R34, R2 ;  /* 0x0000000200227308 */ /* 0x000e700000002400 */
        /* <DEDUP_REMOVED lines=9> */
[----:B-----5:R-:W-:-:S04]  /*20f0*/  LOP3.LUT R0, R167, 0xffffffe0, RZ, 0xc0, !PT ;  /* 0xffffffe0a7007812 */ /* 0x020fc800078ec0ff */
[----:B------:R-:W-:Y:S02]  /*2100*/  IADD3 R0, -R0, R166, RZ ;  /* 0x000000a600007210 */ /* 0x000fe40007ffe1ff */
[----:B------:R-:W-:Y:S02]  /*2110*/  SHF.L.U32 R166, R166, 0x1, RZ ;  /* 0x00000001a6a67819 */ /* 0x000fe400000006ff */
[----:B------:R-:W-:Y:S02]  /*2120*/  SHF.R.S32.HI R2, RZ, 0x1f, R0 ;  /* 0x0000001fff027819 */ /* 0x000fe40000011400 */
[----:B------:R-:W-:Y:S02]  /*2130*/  LOP3.LUT R11, R166, 0x6, RZ, 0xc0, !PT ;  /* 0x00000006a60b7812 */ /* 0x000fe400078ec0ff */
[----:B------:R-:W-:Y:S01]  /*2140*/  LEA.HI R2, R2, R0, RZ, 0x2 ;  /* 0x0000000002027211 */ /* 0x000fe200078f10ff */
[----:B------:R-:W-:-:S03]  /*2150*/  IMAD R0, R165, 0x10, R169 ;  /* 0x00000010a5007824 */ /* 0x000fc600078e02a9 */
[----:B------:R-:W-:-:S04]  /*2160*/  SHF.R.S32.HI R174, RZ, 0x2, R2 ;  /* 0x00000002ffae7819 */ /* 0x000fc80000011402 */
[----:B------:R-:W-:Y:S01]  /*2170*/  IADD3 R0, R0, 0x1, R174 ;  /* 0x0000000100007810 */ /* 0x000fe20007ffe0ae */
[----:B------:R1:W-:Y:S03]  /*2180*/  STL [R1+0x48], R174 ;  /* 0x000048ae01007387 */ /* 0x0003e60000100800 */
[----:B------:R-:W-:Y:S01]  /*2190*/  IADD3 R0, R108, -c[0x0][0x214], R0 ;  /* 0x800085006c007a10 */ /* 0x000fe20007ffe000 */
[----:B------:R1:W-:Y:S03]  /*21a0*/  STL [R1], R10 ;  /* 0x0000000a01007387 */ /* 0x0003e60000100800 */
[----:B------:R-:W-:Y:S02]  /*21b0*/  IADD3 R2, R0, c[0x0][0x2e8], RZ ;  /* 0x0000ba0000027a10 */ /* 0x000fe40007ffe0ff */
[----:B------:R-:W-:-:S02]  /*21c0*/  LEA R0, R160, R149, 0x5 ;  /* 0x00000095a0007211 */ /* 0x000fc400078e28ff */
[C---:B------:R-:W-:Y:S02]  /*21d0*/  IADD3 R17, R2.reuse, 0x8, RZ ;  /* 0x0000000802117810 */ /* 0x040fe40007ffe0ff */
[----:B------:R-:W-:Y:S01]  /*21e0*/  IADD3 R15, R2, 0x40, RZ ;  /* 0x00000040020f7810 */ /* 0x000fe20007ffe0ff */
[----:B------:R-:W-:Y:S01]  /*21f0*/  IMAD.IADD R0, R148, 0x1, R0 ;  /* 0x0000000194007824 */ /* 0x000fe200078e0200 */
[C---:B------:R-:W-:Y:S02]  /*2200*/  IADD3 R16, R2.reuse, 0x48, RZ ;  /* 0x0000004802107810 */ /* 0x040fe40007ffe0ff */
[-C--:B------:R-:W-:Y:S02]  /*2210*/  IMNMX R14, R2, R108.reuse, PT ;  /* 0x0000006c020e7217 */ /* 0x080fe40003800200 */
[-C--:B------:R-:W-:Y:S02]  /*2220*/  IMNMX R17, R17, R108.reuse, PT ;  /* 0x0000006c11117217 */ /* 0x080fe40003800200 */
[----:B------:R-:W-:-:S02]  /*2230*/  IMNMX R15, R15, R108, PT ;  /* 0x0000006c0f0f7217 */ /* 0x000fc40003800200 */
[----:B------:R-:W-:Y:S01]  /*2240*/  IMNMX R16, R16, R108, PT ;  /* 0x0000006c10107217 */ /* 0x000fe20003800200 */
[----:B------:R-:W-:Y:S06]  /*2250*/  BAR.SYNC.DEFER_BLOCKING 0x0 ;  /* 0x0000000000007b1d */ /* 0x000fec0000010000 */
[----:B------:R-:W-:Y:S05]  /*2260*/  @!P0 BRA `(.L_x_322) ;  /* 0x0000016000008947 */ /* 0x000fea0003800000 */
[----:B-1234-:R-:W-:Y:S01]  /*2270*/  IADD3 R8, R182, -0x2, RZ ;  /* 0xfffffffeb6087810 */ /* 0x01efe20007ffe0ff */
[C---:B------:R-:W-:Y:S01]  /*2280*/  IMAD.SHL.U32 R7, R168.reuse, 0x20, RZ ;  /* 0x00000020a8077824 */ /* 0x040fe200078e00ff */
[----:B------:R-:W-:Y:S02]  /*2290*/  SHF.L.U64.HI R5, R168, R5, c[0x0][0x19c] ;  /* 0x00006700a8057619 */ /* 0x000fe40000010205 */
[----:B------:R-:W-:Y:S01]  /*22a0*/  SHF.R.S32.HI R2, RZ, 0x1f, R8 ;  /* 0x0000001fff027819 */ /* 0x000fe20000011408 */
[----:B------:R-:W-:-:S02]  /*22b0*/  IMAD R3, R171, R8, RZ ;  /* 0x00000008ab037224 */ /* 0x000fc400078e02ff */
        /* <DEDUP_REMOVED lines=17> */
.L_x_322:
[----:B-1234-:R-:W-:Y:S02]  /*23d0*/  IMAD R2, R10, 0x40, R11 ;  /* 0x000000400a027824 */ /* 0x01efe400078e020b */
[----:B------:R-:W-:-:S03]  /*23e0*/  IMAD.SHL.U32 R220, R0, 0x2, RZ ;  /* 0x0000000200dc7824 */ /* 0x000fc600078e00ff */
[----:B------:R-:W-:Y:S01]  /*23f0*/  IADD3 R3, R2, 0x1, RZ ;  /* 0x0000000102037810 */ /* 0x000fe20007ffe0ff */
[----:B------:R-:W-:Y:S01]  /*2400*/  IMAD.IADD R221, R4, 0x1, R220 ;  /* 0x0000000104dd7824 */ /* 0x000fe200078e02dc */
[----:B------:R-:W-:Y:S02]  /*2410*/  IADD3 R5, R2, 0x8, RZ ;  /* 0x0000000802057810 */ /* 0x000fe40007ffe0ff */
[C---:B------:R-:W-:Y:S02]  /*2420*/  ISETP.GE.AND P0, PT, R3.reuse, R14, PT ;  /* 0x0000000e0300720c */ /* 0x040fe40003f06270 */
[C---:B------:R-:W-:Y:S02]  /*2430*/  ISETP.GE.AND P2, PT, R3.reuse, R17, PT ;  /* 0x000000110300720c */ /* 0x040fe40003f46270 */
[C---:B------:R-:W-:Y:S02]  /*2440*/  ISETP.GE.AND P4, PT, R3.reuse, R15, PT ;  /* 0x0000000f0300720c */ /* 0x040fe40003f86270 */
[----:B------:R-:W-:-:S02]  /*2450*/  ISETP.GE.AND P1, PT, R3, R16, PT ;  /* 0x000000100300720c */ /* 0x000fc40003f26270 */
[----:B------:R-:W-:Y:S02]  /*2460*/  IADD3 R3, R2, 0x9, RZ ;  /* 0x0000000902037810 */ /* 0x000fe40007ffe0ff */
[----:B------:R-:W-:Y:S02]  /*2470*/  FSEL R41, R150, -INF , !P0 ;  /* 0xff80000096297808 */ /* 0x000fe40004000000 */
[----:B------:R-:W-:Y:S02]  /*2480*/  FSEL R50, R131, -INF , !P2 ;  /* 0xff80000083327808 */ /* 0x000fe40005000000 */
[C---:B------:R-:W-:Y:S02]  /*2490*/  ISETP.GE.AND P6, PT, R5.reuse, R14, PT ;  /* 0x0000000e0500720c */ /* 0x040fe40003fc6270 */
[C---:B------:R-:W-:Y:S02]  /*24a0*/  ISETP.GE.AND P3, PT, R5.reuse, R17, PT ;  /* 0x000000110500720c */ /* 0x040fe40003f66270 */
[----:B------:R-:W-:-:S02]  /*24b0*/  ISETP.GE.AND P5, PT, R5, R15, PT ;  /* 0x0000000f0500720c */ /* 0x000fc40003fa6270 */
[----:B------:R-:W-:Y:S02]  /*24c0*/  ISETP.GE.AND P0, PT, R5, R16, PT ;  /* 0x000000100500720c */ /* 0x000fe40003f06270 */
[----:B------:R-:W-:Y:S02]  /*24d0*/  ISETP.GE.AND P2, PT, R3, R14, PT ;  /* 0x0000000e0300720c */ /* 0x000fe40003f46270 */
[----:B------:R-:W-:Y:S02]  /*24e0*/  IADD3 R5, R2, 0x10, RZ ;  /* 0x0000001002057810 */ /* 0x000fe40007ffe0ff */
[----:B------:R-:W-:Y:S02]  /*24f0*/  FSEL R49, R122, -INF , !P3 ;  /* 0xff8000007a317808 */ /* 0x000fe40005800000 */
[----:B------:R-:W-:Y:S02]  /*2500*/  FSEL R21, R120, -INF , !P5 ;  /* 0xff80000078157808 */ /* 0x000fe40006800000 */
[----:B------:R-:W-:-:S02]  /*2510*/  FSEL R25, R110, -INF , !P0 ;  /* 0xff8000006e197808 */ /* 0x000fc40004000000 */
[----:B------:R-:W-:Y:S02]  /*2520*/  FSEL R43, R123, -INF , !P2 ;  /* 0xff8000007b2b7808 */ /* 0x000fe40005000000 */
[C---:B------:R-:W-:Y:S02]  /*2530*/  ISETP.GE.AND P3, PT, R5.reuse, R14, PT ;  /* 0x0000000e0500720c */ /* 0x040fe40003f66270 */
[C---:B------:R-:W-:Y:S02]  /*2540*/  ISETP.GE.AND P5, PT, R5.reuse, R17, PT ;  /* 0x000000110500720c */ /* 0x040fe40003fa6270 */
[C---:B------:R-:W-:Y:S02]  /*2550*/  ISETP.GE.AND P0, PT, R5.reuse, R15, PT ;  /* 0x0000000f0500720c */ /* 0x040fe40003f06270 */
[----:B------:R-:W-:Y:S02]  /*2560*/  ISETP.GE.AND P2, PT, R5, R16, PT ;  /* 0x000000100500720c */ /* 0x000fe40003f46270 */
[----:B------:R-:W-:-:S02]  /*2570*/  FSEL R20, R130, -INF , !P4 ;  /* 0xff80000082147808 */ /* 0x000fc40006000000 */
[----:B------:R-:W-:Y:S02]  /*2580*/  FSEL R24, R129, -INF , !P1 ;  /* 0xff80000081187808 */ /* 0x000fe40004800000 */
[----:B------:R-:W-:Y:S02]  /*2590*/  FSEL R42, R128, -INF , !P6 ;  /* 0xff800000802a7808 */ /* 0x000fe40007000000 */
[----:B------:R-:W-:Y:S02]  /*25a0*/  IADD3 R5, R2, 0x18, RZ ;  /* 0x0000001802057810 */ /* 0x000fe40007ffe0ff */
[C---:B------:R-:W-:Y:S02]  /*25b0*/  ISETP.GE.AND P4, PT, R3.reuse, R17, PT ;  /* 0x000000110300720c */ /* 0x040fe40003f86270 */
[C---:B------:R-:W-:Y:S02]  /*25c0*/  ISETP.GE.AND P1, PT, R3.reuse, R15, PT ;  /* 0x0000000f0300720c */ /* 0x040fe40003f26270 */
        /* <DEDUP_REMOVED lines=12> */
[----:B------:R-:W-:-:S02]  /*2690*/  IADD3 R3, R2, 0x19, RZ ;  /* 0x0000001902037810 */ /* 0x000fc40007ffe0ff */
[----:B------:R-:W-:Y:S02]  /*26a0*/  FSEL R130, R95, -INF , !P0 ;  /* 0xff8000005f827808 */ /* 0x000fe40004000000 */
[----:B------:R-:W-:Y:S02]  /*26b0*/  ISETP.GE.AND P0, PT, R2, R15, PT ;  /* 0x0000000f0200720c */ /* 0x000fe40003f06270 */
[----:B------:R-:W-:Y:S02]  /*26c0*/  FSEL R132, R105, -INF , !P5 ;  /* 0xff80000069847808 */ /* 0x000fe40006800000 */
[----:B------:R-:W-:Y:S02]  /*26d0*/  FSEL R55, R99, -INF , !P2 ;  /* 0xff80000063377808 */ /* 0x000fe40005000000 */
[----:B------:R-:W-:Y:S02]  /*26e0*/  FSEL R107, R107, -INF , !P4 ;  /* 0xff8000006b6b7808 */ /* 0x000fe40006000000 */
[----:B------:R-:W-:-:S02]  /*26f0*/  FSEL R131, R102, -INF , !P1 ;  /* 0xff80000066837808 */ /* 0x000fc40004800000 */
[C---:B------:R-:W-:Y:S02]  /*2700*/  ISETP.GE.AND P5, PT, R5.reuse, R14, PT ;  /* 0x0000000e0500720c */ /* 0x040fe40003fa6270 */
[C---:B------:R-:W-:Y:S02]  /*2710*/  ISETP.GE.AND P2, PT, R5.reuse, R15, PT ;  /* 0x0000000f0500720c */ /* 0x040fe40003f46270 */
[----:B------:R-:W-:Y:S02]  /*2720*/  ISETP.GE.AND P4, PT, R5, R16, PT ;  /* 0x000000100500720c */ /* 0x000fe40003f86270 */
[----:B------:R-:W-:Y:S02]  /*2730*/  ISETP.GE.AND P1, PT, R3, R14, PT ;  /* 0x0000000e0300720c */ /* 0x000fe40003f26270 */
[----:B------:R-:W-:Y:S02]  /*2740*/  IADD3 R5, R2, 0x20, RZ ;  /* 0x0000002002057810 */ /* 0x000fe40007ffe0ff */
[----:B------:R-:W-:-:S02]  /*2750*/  FSEL R13, R151, -INF , !P0 ;  /* 0xff800000970d7808 */ /* 0x000fc40004000000 */
[----:B------:R-:W-:Y:S02]  /*2760*/  FSEL R52, R93, -INF , !P2 ;  /* 0xff8000005d347808 */ /* 0x000fe40005000000 */
[----:B------:R-:W-:Y:S02]  /*2770*/  FSEL R101, R90, -INF , !P4 ;  /* 0xff8000005a657808 */ /* 0x000fe40006000000 */
[----:B------:R-:W-:Y:S02]  /*2780*/  FSEL R128, R97, -INF , !P1 ;  /* 0xff80000061807808 */ /* 0x000fe40004800000 */
[C---:B------:R-:W-:Y:S02]  /*2790*/  ISETP.GE.AND P2, PT, R5.reuse, R14, PT ;  /* 0x0000000e0500720c */ /* 0x040fe40003f46270 */
[C---:B------:R-:W-:Y:S02]  /*27a0*/  ISETP.GE.AND P4, PT, R5.reuse, R17, PT ;  /* 0x000000110500720c */ /* 0x040fe40003f86270 */
[----:B------:R-:W-:-:S02]  /*27b0*/  ISETP.GE.AND P1, PT, R5, R15, PT ;  /* 0x0000000f0500720c */ /* 0x000fc40003f26270 */
[----:B------:R-:W-:Y:S02]  /*27c0*/  ISETP.GE.AND P0, PT, R5, R16, PT ;  /* 0x000000100500720c */ /* 0x000fe40003f06270 */
[----:B------:R-:W-:Y:S02]  /*27d0*/  FSEL R53, R100, -INF , !P6 ;  /* 0xff80000064357808 */ /* 0x000fe40007000000 */
[----:B------:R-:W-:Y:S02]  /*27e0*/  FMNMX.FTZ R5, R13, R20, !PT ;  /* 0x000000140d057209 */ /* 0x000fe40007810000 */
[----:B------:R-:W-:Y:S02]  /*27f0*/  FSEL R100, R98, -INF , !P3 ;  /* 0xff80000062647808 */ /* 0x000fe40005800000 */
[----:B------:R-:W-:Y:S02]  /*2800*/  FSEL R129, R96, -INF , !P5 ;  /* 0xff80000060817808 */ /* 0x000fe40006800000 */
[----:B------:R-:W-:-:S02]  /*2810*/  ISETP.GE.AND P6, PT, R3, R17, PT ;  /* 0x000000110300720c */ /* 0x000fc40003fc6270 */
[C---:B------:R-:W-:Y:S02]  /*2820*/  ISETP.GE.AND P3, PT, R3.reuse, R15, PT ;  /* 0x0000000f0300720c */ /* 0x040fe40003f66270 */
[----:B------:R-:W-:Y:S02]  /*2830*/  ISETP.GE.AND P5, PT, R3, R16, PT ;  /* 0x000000100300720c */ /* 0x000fe40003fa6270 */
[----:B------:R-:W-:Y:S02]  /*2840*/  IADD3 R3, R2, 0x21, RZ ;  /* 0x0000002102037810 */ /* 0x000fe40007ffe0ff */
[----:B------:R-:W-:Y:S02]  /*2850*/  FMNMX.FTZ R5, R21, R5, !PT ;  /* 0x0000000515057209 */ /* 0x000fe40007810000 */
[----:B------:R-:W-:Y:S02]  /*2860*/  FSEL R133, R94, -INF , !P6 ;  /* 0xff8000005e857808 */ /* 0x000fe40007000000 */
[----:B------:R-:W-:-:S02]  /*2870*/  FSEL R54, R92, -INF , !P3 ;  /* 0xff8000005c367808 */ /* 0x000fc40005800000 */
[----:B------:R-:W-:Y:S02]  /*2880*/  FSEL R105, R91, -INF , !P5 ;  /* 0xff8000005b697808 */ /* 0x000fe40006800000 */
[----:B------:R-:W-:Y:S02]  /*2890*/  FSEL R180, R89, -INF , !P2 ;  /* 0xff80000059b47808 */ /* 0x000fe40005000000 */
[C---:B------:R-:W-:Y:S02]  /*28a0*/  ISETP.GE.AND P6, PT, R3.reuse, R14, PT ;  /* 0x0000000e0300720c */ /* 0x040fe40003fc6270 */
[C---:B------:R-:W-:Y:S02]  /*28b0*/  ISETP.GE.AND P3, PT, R3.reuse, R17, PT ;  /* 0x000000110300720c */ /* 0x040fe40003f66270 */
[C---:B------:R-:W-:Y:S02]  /*28c0*/  ISETP.GE.AND P5, PT, R3.reuse, R15, PT ;  /* 0x0000000f0300720c */ /* 0x040fe40003fa6270 */
[----:B------:R-:W-:-:S02]  /*28d0*/  ISETP.GE.AND P2, PT, R3, R16, PT ;  /* 0x000000100300720c */ /* 0x000fc40003f46270 */
[----:B------:R-:W-:Y:S02]  /*28e0*/  FMNMX.FTZ R3, R22, R5, !PT ;  /* 0x0000000516037209 */ /* 0x000fe40007810000 */
[----:B------:R-:W-:Y:S02]  /*28f0*/  FSEL R165, R78, -INF , !P1 ;  /* 0xff8000004ea57808 */ /* 0x000fe40004800000 */
[----:B------:R-:W-:Y:S02]  /*2900*/  FMNMX.FTZ R3, R51, R3, !PT ;  /* 0x0000000333037209 */ /* 0x000fe40007810000 */
[----:B------:R-:W-:Y:S02]  /*2910*/  FSEL R174, R76, -INF , !P0 ;  /* 0xff8000004cae7808 */ /* 0x000fe40004000000 */
[----:B------:R-:W-:Y:S02]  /*2920*/  FMNMX.FTZ R3, R53, R3, !PT ;  /* 0x0000000335037209 */ /* 0x000fe40007810000 */
[----:B------:R-:W-:-:S02]  /*2930*/  FSEL R181, R88, -INF , !P6 ;  /* 0xff80000058b57808 */ /* 0x000fc40007000000 */
[----:B------:R-:W-:Y:S02]  /*2940*/  FMNMX.FTZ R3, R52, R3, !PT ;  /* 0x0000000334037209 */ /* 0x000fe40007810000 */
[C---:B------:R-:W-:Y:S02]  /*2950*/  ISETP.GE.AND P1, PT, R2.reuse, R14, PT ;  /* 0x0000000e0200720c */ /* 0x040fe40003f26270 */
[C---:B------:R-:W-:Y:S02]  /*2960*/  ISETP.GE.AND P0, PT, R2.reuse, R17, PT ;  /* 0x000000110200720c */ /* 0x040fe40003f06270 */
[C---:B------:R-:W-:Y:S02]  /*2970*/  ISETP.GE.AND P6, PT, R2.reuse, R16, PT ;  /* 0x000000100200720c */ /* 0x040fe40003fc6270 */
[C---:B------:R-:W-:Y:S02]  /*2980*/  IADD3 R5, R2.reuse, 0x28, RZ ;  /* 0x0000002802057810 */ /* 0x040fe40007ffe0ff */
[----:B------:R-:W-:-:S02]  /*2990*/  IADD3 R6, R2, 0x29, RZ ;  /* 0x0000002902067810 */ /* 0x000fc40007ffe0ff */
[C---:B------:R-:W-:Y:S02]  /*29a0*/  IADD3 R9, R2.reuse, 0x30, RZ ;  /* 0x0000003002097810 */ /* 0x040fe40007ffe0ff */
[C---:B------:R-:W-:Y:S02]  /*29b0*/  IADD3 R11, R2.reuse, 0x31, RZ ;  /* 0x00000031020b7810 */ /* 0x040fe40007ffe0ff */
[C---:B------:R-:W-:Y:S02]  /*29c0*/  IADD3 R10, R2.reuse, 0x38, RZ ;  /* 0x00000038020a7810 */ /* 0x040fe40007ffe0ff */
[----:B------:R-:W-:Y:S02]  /*29d0*/  IADD3 R19, R2, 0x39, RZ ;  /* 0x0000003902137810 */ /* 0x000fe40007ffe0ff */
[----:B------:R-:W-:Y:S02]  /*29e0*/  FMNMX.FTZ R2, R54, R3, !PT ;  /* 0x0000000336027209 */ /* 0x000fe40007810000 */
[----:B------:R-:W-:-:S02]  /*29f0*/  FSEL R135, R79, -INF , !P5 ;  /* 0xff8000004f877808 */ /* 0x000fc40006800000 */
[-C--:B------:R-:W-:Y:S02]  /*2a00*/  ISETP.GE.AND P5, PT, R5, R15.reuse, PT ;  /* 0x0000000f0500720c */ /* 0x080fe40003fa6270 */
[----:B------:R-:W-:Y:S02]  /*2a10*/  FMNMX.FTZ R2, R165, R2, !PT ;  /* 0x00000002a5027209 */ /* 0x000fe40007810000 */
[----:B------:R-:W-:Y:S02]  /*2a20*/  FSEL R18, R161, -INF , !P6 ;  /* 0xff800000a1127808 */ /* 0x000fe40007000000 */
[----:B------:R-:W-:Y:S02]  /*2a30*/  FSEL R172, R77, -INF , !P2 ;  /* 0xff8000004dac7808 */ /* 0x000fe40005000000 */
[----:B------:R-:W-:Y:S02]  /*2a40*/  ISETP.GE.AND P2, PT, R6, R15, PT ;  /* 0x0000000f0600720c */ /* 0x000fe40003f46270 */
[----:B------:R-:W-:-:S02]  /*2a50*/  FSEL R134, R72, -INF , !P5 ;  /* 0xff80000048867808 */ /* 0x000fc40006800000 */
[----:B------:R-:W-:Y:S02]  /*2a60*/  FMNMX.FTZ R3, R135, R2, !PT ;  /* 0x0000000287037209 */ /* 0x000fe40007810000 */
[----:B------:R-:W-:Y:S02]  /*2a70*/  FMNMX.FTZ R2, R18, R24, !PT ;  /* 0x0000001812027209 */ /* 0x000fe40007810000 */
[----:B------:R-:W-:Y:S02]  /*2a80*/  ISETP.GE.AND P5, PT, R9, R15, PT ;  /* 0x0000000f0900720c */ /* 0x000fe40003fa6270 */
[----:B------:R-:W-:Y:S02]  /*2a90*/  FSEL R156, R73, -INF , !P2 ;  /* 0xff800000499c7808 */ /* 0x000fe40005000000 */
[----:B------:R-:W-:Y:S02]  /*2aa0*/  FMNMX.FTZ R3, R134, R3, !PT ;  /* 0x0000000386037209 */ /* 0x000fe40007810000 */
[----:B------:R-:W-:-:S02]  /*2ab0*/  FMNMX.FTZ R2, R25, R2, !PT ;  /* 0x0000000219027209 */ /* 0x000fc40007810000 */
[----:B------:R-:W-:Y:S02]  /*2ac0*/  ISETP.GE.AND P2, PT, R11, R15, PT ;  /* 0x0000000f0b00720c */ /* 0x000fe40003f46270 */
[----:B------:R-:W-:Y:S02]  /*2ad0*/  FSEL R208, R29, -INF , !P5 ;  /* 0xff8000001dd07808 */ /* 0x000fe40006800000 */
[----:B------:R-:W-:Y:S02]  /*2ae0*/  FMNMX.FTZ R3, R156, R3, !PT ;  /* 0x000000039c037209 */ /* 0x000fe40007810000 */
[----:B------:R-:W-:Y:S02]  /*2af0*/  FMNMX.FTZ R2, R32, R2, !PT ;  /* 0x0000000220027209 */ /* 0x000fe40007810000 */
        /* <DEDUP_REMOVED lines=8> */
[----:B------:R-:W-:Y:S02]  /*2b80*/  FSEL R216, R12, -INF , !P2 ;  /* 0xff8000000cd87808 */ /* 0x000fe40005000000 */
[----:B------:R-:W-:Y:S02]  /*2b90*/  FMNMX.FTZ R3, R214, R3, !PT ;  /* 0x00000003d6037209 */ /* 0x000fe40007810000 */
[----:B------:R-:W-:Y:S02]  /*2ba0*/  FMNMX.FTZ R2, R101, R2, !PT ;  /* 0x0000000265027209 */ /* 0x000fe40007810000 */
[C---:B------:R-:W-:Y:S02]  /*2bb0*/  ISETP.GE.AND P6, PT, R5.reuse, R14, PT ;  /* 0x0000000e0500720c */ /* 0x040fe40003fc6270 */
[C---:B------:R-:W-:Y:S02]  /*2bc0*/  ISETP.GE.AND P5, PT, R5.reuse, R16, PT ;  /* 0x000000100500720c */ /* 0x040fe40003fa6270 */
[----:B------:R-:W-:-:S02]  /*2bd0*/  ISETP.GE.AND P2, PT, R5, R17, PT ;  /* 0x000000110500720c */ /* 0x000fc40003f46270 */
[----:B------:R-:W-:Y:S02]  /*2be0*/  FMNMX.FTZ R5, R216, R3, !PT ;  /* 0x00000003d8057209 */ /* 0x000fe40007810000 */
[----:B------:R-:W-:Y:S02]  /*2bf0*/  FMNMX.FTZ R2, R105, R2, !PT ;  /* 0x0000000269027209 */ /* 0x000fe40007810000 */
[----:B------:R-:W-:Y:S01]  /*2c00*/  FSEL R36, R162, -INF , !P1 ;  /* 0xff800000a2247808 */ /* 0x000fe20004800000 */
[----:B------:R-:W1:Y:S01]  /*2c10*/  SHFL.BFLY PT, R102, R5, 0x2, 0x1f ;  /* 0x0c401f0005667f89 */ /* 0x000e6200000e0000 */
[----:B------:R-:W-:Y:S02]  /*2c20*/  FMNMX.FTZ R2, R174, R2, !PT ;  /* 0x00000002ae027209 */ /* 0x000fe40007810000 */
[----:B------:R-:W-:Y:S02]  /*2c30*/  FMNMX.FTZ R3, R36, R41, !PT ;  /* 0x0000002924037209 */ /* 0x000fe40007810000 */
[----:B------:R-:W-:-:S02]  /*2c40*/  FSEL R159, R57, -INF , !P5 ;  /* 0xff800000399f7808 */ /* 0x000fc40006800000 */
[----:B------:R-:W-:Y:S02]  /*2c50*/  ISETP.GE.AND P5, PT, R6, R16, PT ;  /* 0x000000100600720c */ /* 0x000fe40003fa6270 */
[----:B------:R-:W-:Y:S02]  /*2c60*/  FMNMX.FTZ R2, R172, R2, !PT ;  /* 0x00000002ac027209 */ /* 0x000fe40007810000 */
[----:B------:R-:W-:Y:S02]  /*2c70*/  FMNMX.FTZ R3, R42, R3, !PT ;  /* 0x000000032a037209 */ /* 0x000fe40007810000 */
[----:B------:R-:W-:Y:S02]  /*2c80*/  ISETP.GE.AND P1, PT, R9, R16, PT ;  /* 0x000000100900720c */ /* 0x000fe40003f26270 */
[----:B------:R-:W-:Y:S02]  /*2c90*/  FSEL R166, R56, -INF , !P5 ;  /* 0xff80000038a67808 */ /* 0x000fe40006800000 */
[----:B------:R-:W-:-:S02]  /*2ca0*/  FMNMX.FTZ R2, R159, R2, !PT ;  /* 0x000000029f027209 */ /* 0x000fc40007810000 */
[----:B------:R-:W-:Y:S02]  /*2cb0*/  FMNMX.FTZ R3, R43, R3, !PT ;  /* 0x000000032b037209 */ /* 0x000fe40007810000 */
[----:B------:R-:W-:Y:S02]  /*2cc0*/  ISETP.GE.AND P5, PT, R11, R16, PT ;  /* 0x000000100b00720c */ /* 0x000fe40003fa6270 */
[----:B------:R-:W-:Y:S02]  /*2cd0*/  FSEL R212, R31, -INF , !P1 ;  /* 0xff8000001fd47808 */ /* 0x000fe40004800000 */
[----:B------:R-:W-:Y:S02]  /*2ce0*/  FMNMX.FTZ R2, R166, R2, !PT ;  /* 0x00000002a6027209 */ /* 0x000fe40007810000 */
[----:B------:R-:W-:Y:S02]  /*2cf0*/  FMNMX.FTZ R3, R106, R3, !PT ;  /* 0x000000036a037209 */ /* 0x000fe40007810000 */
[----:B------:R-:W-:-:S02]  /*2d00*/  ISETP.GE.AND P1, PT, R10, R16, PT ;  /* 0x000000100a00720c */ /* 0x000fc40003f26270 */
[----:B------:R-:W-:Y:S02]  /*2d10*/  FSEL R218, R30, -INF , !P5 ;  /* 0xff8000001eda7808 */ /* 0x000fe40006800000 */
[----:B------:R-:W-:Y:S01]  /*2d20*/  FMNMX.FTZ R2, R212, R2, !PT ;  /* 0x00000002d4027209 */ /* 0x000fe20007810000 */
[----:B------:R-:W-:Y:S01]  /*2d30*/  LDSM.16.MT88.4 R28, [R220+0x9000] ;  /* 0x00900000dc1c783b */ /* 0x000fe20000004200 */
[----:B------:R-:W-:Y:S02]  /*2d40*/  FMNMX.FTZ R3, R107, R3, !PT ;  /* 0x000000036b037209 */ /* 0x000fe40007810000 */
[----:B------:R-:W-:Y:S02]  /*2d50*/  FSEL R40, R163, -INF , !P0 ;  /* 0xff800000a3287808 */ /* 0x000fe40004000000 */
[----:B------:R-:W-:Y:S02]  /*2d60*/  FSEL R215, R26, -INF , !P1 ;  /* 0xff8000001ad77808 */ /* 0x000fe40004800000 */
[----:B------:R-:W-:-:S02]  /*2d70*/  ISETP.GE.AND P0, PT, R19, R16, PT ;  /* 0x000000101300720c */ /* 0x000fc40003f06270 */
[----:B------:R-:W-:Y:S02]  /*2d80*/  FMNMX.FTZ R2, R218, R2, !PT ;  /* 0x00000002da027209 */ /* 0x000fe40007810000 */
[----:B------:R-:W-:Y:S02]  /*2d90*/  FMNMX.FTZ R3, R129, R3, !PT ;  /* 0x0000000381037209 */ /* 0x000fe40007810000 */
[----:B-1----:R-:W-:Y:S02]  /*2da0*/  FMNMX.FTZ R102, R5, R102, !PT ;  /* 0x0000006605667209 */ /* 0x002fe40007810000 */
[----:B------:R-:W-:Y:S02]  /*2db0*/  FSEL R227, R27, -INF , !P0 ;  /* 0xff8000001be37808 */ /* 0x000fe40004000000 */
[----:B------:R-:W-:Y:S01]  /*2dc0*/  FMNMX.FTZ R2, R215, R2, !PT ;  /* 0x00000002d7027209 */ /* 0x000fe20007810000 */
[----:B------:R-:W-:Y:S01]  /*2dd0*/  SHFL.BFLY PT, R8, R102, 0x1, 0x1f ;  /* 0x0c201f0066087f89 */ /* 0x000fe200000e0000 */
[----:B------:R-:W-:-:S02]  /*2de0*/  FMNMX.FTZ R5, R128, R3, !PT ;  /* 0x0000000380057209 */ /* 0x000fc40007810000 */
[----:B------:R-:W-:Y:S02]  /*2df0*/  FMNMX.FTZ R3, R40, R50, !PT ;  /* 0x0000003228037209 */ /* 0x000fe40007810000 */
[----:B------:R-:W-:Y:S02]  /*2e00*/  FMNMX.FTZ R7, R227, R2, !PT ;  /* 0x00000002e3077209 */ /* 0x000fe40007810000 */
[----:B------:R-:W-:Y:S02]  /*2e10*/  FMNMX.FTZ R5, R180, R5, !PT ;  /* 0x00000005b4057209 */ /* 0x000fe40007810000 */
[----:B------:R-:W-:Y:S02]  /*2e20*/  FMNMX.FTZ R2, R49, R3, !PT ;  /* 0x0000000331027209 */ /* 0x000fe40007810000 */
[C---:B------:R-:W-:Y:S02]  /*2e30*/  ISETP.GE.AND P5, PT, R6.reuse, R14, PT ;  /* 0x0000000e0600720c */ /* 0x040fe40003fa6270 */
[----:B------:R-:W-:-:S02]  /*2e40*/  ISETP.GE.AND P1, PT, R6, R17, PT ;  /* 0x000000110600720c */ /* 0x000fc40003f26270 */
[----:B------:R-:W-:Y:S01]  /*2e50*/  FSEL R173, R64, -INF , !P6 ;  /* 0xff80000040ad7808 */ /* 0x000fe20007000000 */
[----:B------:R-:W1:Y:S01]  /*2e60*/  SHFL.BFLY PT, R6, R7, 0x2, 0x1f ;  /* 0x0c401f0007067f89 */ /* 0x000e6200000e0000 */
        /* <DEDUP_REMOVED lines=12> */
[----:B------:R-:W-:Y:S02]  /*2f30*/  FMNMX.FTZ R3, R219, R3, !PT ;  /* 0x00000003db037209 */ /* 0x000fe40007810000 */
[----:B------:R-:W-:Y:S02]  /*2f40*/  FMNMX.FTZ R2, R130, R2, !PT ;  /* 0x0000000282027209 */ /* 0x000fe40007810000 */
[----:B------:R-:W-:Y:S02]  /*2f50*/  ISETP.GE.AND P5, PT, R19, R14, PT ;  /* 0x0000000e1300720c */ /* 0x000fe40003fa6270 */
[----:B------:R-:W-:Y:S02]  /*2f60*/  FSEL R235, R35, -INF , !P0 ;  /* 0xff80000023eb7808 */ /* 0x000fe40004000000 */
[----:B------:R-:W-:-:S02]  /*2f70*/  FMNMX.FTZ R3, R217, R3, !PT ;  /* 0x00000003d9037209 */ /* 0x000fc40007810000 */
[----:B------:R-:W-:Y:S02]  /*2f80*/  FSEL R167, R104, -INF , !P4 ;  /* 0xff80000068a77808 */ /* 0x000fe40006000000 */
[----:B------:R-:W-:Y:S02]  /*2f90*/  FMNMX.FTZ R2, R133, R2, !PT ;  /* 0x0000000285027209 */ /* 0x000fe40007810000 */
[----:B------:R-:W-:Y:S02]  /*2fa0*/  FSEL R237, R33, -INF , !P5 ;  /* 0xff80000021ed7808 */ /* 0x000fe40006800000 */
[----:B------:R-:W-:Y:S02]  /*2fb0*/  FMNMX.FTZ R3, R235, R3, !PT ;  /* 0x00000003eb037209 */ /* 0x000fe40007810000 */
[----:B------:R-:W-:Y:S02]  /*2fc0*/  FSEL R164, R103, -INF , !P3 ;  /* 0xff80000067a47808 */ /* 0x000fe40005800000 */
[----:B------:R-:W-:-:S02]  /*2fd0*/  FMNMX.FTZ R5, R167, R2, !PT ;  /* 0x00000002a7057209 */ /* 0x000fc40007810000 */
[----:B------:R-:W-:Y:S02]  /*2fe0*/  FMNMX.FTZ R2, R237, R3, !PT ;  /* 0x00000003ed027209 */ /* 0x000fe40007810000 */
[----:B-1----:R-:W-:Y:S02]  /*2ff0*/  FMNMX.FTZ R7, R7, R6, !PT ;  /* 0x0000000607077209 */ /* 0x002fe40007810000 */
[----:B------:R-:W-:Y:S01]  /*3000*/  FSEL R157, R66, -INF , !P2 ;  /* 0xff800000429d7808 */ /* 0x000fe20005000000 */
[----:B------:R-:W1:Y:S01]  /*3010*/  SHFL.BFLY PT, R6, R2, 0x2, 0x1f ;  /* 0x0c401f0002067f89 */ /* 0x000e6200000e0000 */
[----:B------:R-:W-:Y:S02]  /*3020*/  FMNMX.FTZ R3, R164, R5, !PT ;  /* 0x00000005a4037209 */ /* 0x000fe40007810000 */
[----:B------:R-:W-:Y:S02]  /*3030*/  FMNMX.FTZ R102, R102, R8, !PT ;  /* 0x0000000866667209 */ /* 0x000fe40007810000 */
[----:B------:R-:W-:Y:S01]  /*3040*/  ISETP.GE.AND P0, PT, R9, R17, PT ;  /* 0x000000110900720c */ /* 0x000fe20003f06270 */
[----:B------:R-:W2:Y:S01]  /*3050*/  SHFL.BFLY PT, R8, R7, 0x1, 0x1f ;  /* 0x0c201f0007087f89 */ /* 0x000ea200000e0000 */
[----:B------:R-:W-:Y:S01]  /*3060*/  FSEL R158, R67, -INF , !P1 ;  /* 0xff800000439e7808 */ /* 0x000fe20004800000 */
[----:B------:R-:W-:Y:S01]  /*3070*/  FMUL.FTZ R12, R102, c[0x0][0x23c] ;  /* 0x00008f00660c7a20 */ /* 0x000fe20000410000 */
[----:B------:R-:W-:-:S02]  /*3080*/  FMNMX.FTZ R3, R157, R3, !PT ;  /* 0x000000039d037209 */ /* 0x000fc40007810000 */
[----:B------:R-:W-:Y:S02]  /*3090*/  ISETP.GE.AND P2, PT, R11, R17, PT ;  /* 0x000000110b00720c */ /* 0x000fe40003f46270 */
[----:B------:R-:W-:Y:S02]  /*30a0*/  FSEL R228, R47, -INF , !P0 ;  /* 0xff8000002fe47808 */ /* 0x000fe40004000000 */
[----:B------:R-:W-:Y:S02]  /*30b0*/  FMNMX.FTZ R3, R158, R3, !PT ;  /* 0x000000039e037209 */ /* 0x000fe40007810000 */
[----:B------:R-:W-:Y:S02]  /*30c0*/  ISETP.GE.AND P1, PT, R10, R17, PT ;  /* 0x000000110a00720c */ /* 0x000fe40003f26270 */
[----:B------:R-:W-:Y:S02]  /*30d0*/  FSEL R230, R46, -INF , !P2 ;  /* 0xff8000002ee67808 */ /* 0x000fe40005000000 */
[----:B------:R-:W-:Y:S01]  /*30e0*/  FMNMX.FTZ R3, R228, R3, !PT ;  /* 0x00000003e4037209 */ /* 0x000fe20007810000 */
[----:B------:R-:W-:Y:S01]  /*30f0*/  LDSM.16.MT88.4 R44, [R221+0xb000] ;  /* 0x00b00000dd2c783b */ /* 0x000fe20000004200 */
[----:B------:R-:W-:-:S02]  /*3100*/  FSETP.NEU.FTZ.AND P0, PT, R102, -INF , PT ;  /* 0xff8000006600780b */ /* 0x000fc40003f1d000 */
[----:B------:R-:W-:Y:S02]  /*3110*/  ISETP.GE.AND P2, PT, R19, R17, PT ;  /* 0x000000111300720c */ /* 0x000fe40003f46270 */
[----:B------:R-:W-:Y:S02]  /*3120*/  FSEL R232, R37, -INF , !P1 ;  /* 0xff80000025e87808 */ /* 0x000fe40004800000 */
[----:B------:R-:W-:Y:S02]  /*3130*/  FMNMX.FTZ R5, R230, R3, !PT ;  /* 0x00000003e6057209 */ /* 0x000fe40007810000 */
[----:B------:R-:W-:Y:S02]  /*3140*/  FSEL R12, R12, RZ, P0 ;  /* 0x000000ff0c0c7208 */ /* 0x000fe40000000000 */
[----:B------:R-:W-:Y:S02]  /*3150*/  FSEL R236, R34, -INF , !P2 ;  /* 0xff80000022ec7808 */ /* 0x000fe40005000000 */
[----:B------:R-:W-:Y:S01]  /*3160*/  FMNMX.FTZ R5, R232, R5, !PT ;  /* 0x00000005e8057209 */ /* 0x000fe20007810000 */
[--C-:B------:R-:W-:Y:S01]  /*3170*/  FFMA.FTZ R3, R13, c[0x0][0x23c], -R12.reuse ;  /* 0x00008f000d037a23 */ /* 0x100fe2000001080c */
[----:B-1----:R-:W-:Y:S01]  /*3180*/  FMNMX.FTZ R6, R2, R6, !PT ;  /* 0x0000000602067209 */ /* 0x002fe20007810000 */
[--C-:B------:R-:W-:Y:S01]  /*3190*/  FFMA.FTZ R2, R20, c[0x0][0x23c], -R12.reuse ;  /* 0x00008f0014027a23 */ /* 0x100fe2000001080c */
[----:B------:R-:W-:Y:S01]  /*31a0*/  FMNMX.FTZ R5, R236, R5, !PT ;  /* 0x00000005ec057209 */ /* 0x000fe20007810000 */
[----:B------:R2:W-:Y:S02]  /*31b0*/  MUFU.EX2 R195, R3 ;  /* 0x0000000300c37308 */ /* 0x0005e40000000800 */
[----:B------:R-:W1:Y:S06]  /*31c0*/  SHFL.BFLY PT, R9, R6, 0x1, 0x1f ;  /* 0x0c201f0006097f89 */ /* 0x000e6c00000e0000 */
[----:B------:R3:W-:Y:S01]  /*31d0*/  MUFU.EX2 R19, R2 ;  /* 0x0000000200137308 */ /* 0x0007e20000000800 */
[----:B--2---:R-:W-:Y:S01]  /*31e0*/  FMNMX.FTZ R3, R7, R8, !PT ;  /* 0x0000000807037209 */ /* 0x004fe20007810000 */
[----:B------:R-:W-:Y:S01]  /*31f0*/  FFMA.FTZ R7, R21, c[0x0][0x23c], -R12 ;  /* 0x00008f0015077a23 */ /* 0x000fe2000001080c */
[----:B------:R-:W2:Y:S02]  /*3200*/  SHFL.BFLY PT, R8, R5, 0x2, 0x1f ;  /* 0x0c401f0005087f89 */ /* 0x000ea400000e0000 */
[----:B------:R-:W-:-:S03]  /*3210*/  FSETP.NEU.FTZ.AND P0, PT, R3, -INF , PT ;  /* 0xff8000000300780b */ /* 0x000fc60003f1d000 */
[----:B------:R4:W-:Y:S01]  /*3220*/  MUFU.EX2 R197, R7 ;  /* 0x0000000700c57308 */ /* 0x0009e20000000800 */
[----:B---3--:R-:W-:Y:S01]  /*3230*/  FMUL.FTZ R2, R3, c[0x0][0x23c] ;  /* 0x00008f0003027a20 */ /* 0x008fe20000410000 */
[----:B-1----:R-:W-:-:S04]  /*3240*/  FMNMX.FTZ R104, R6, R9, !PT ;  /* 0x0000000906687209 */ /* 0x002fc80007810000 */
[----:B------:R-:W-:Y:S02]  /*3250*/  FSEL R2, R2, RZ, P0 ;  /* 0x000000ff02027208 */ /* 0x000fe40000000000 */
[----:B------:R-:W-:-:S03]  /*3260*/  FSETP.NEU.FTZ.AND P0, PT, R104, -INF , PT ;  /* 0xff8000006800780b */ /* 0x000fc60003f1d000 */
[--C-:B------:R-:W-:Y:S02]  /*3270*/  FFMA.FTZ R0, R24, c[0x0][0x23c], -R2.reuse ;  /* 0x00008f0018007a23 */ /* 0x100fe40000010802 */
[----:B------:R-:W-:Y:S02]  /*3280*/  FFMA.FTZ R4, R32, c[0x0][0x23c], -R2 ;  /* 0x00008f0020047a23 */ /* 0x000fe40000010802 */
[----:B------:R1:W-:Y:S01]  /*3290*/  MUFU.EX2 R194, R0 ;  /* 0x0000000000c27308 */ /* 0x0003e20000000800 */
[----:B----4-:R-:W-:Y:S01]  /*32a0*/  FFMA.FTZ R7, R22, c[0x0][0x23c], -R12 ;  /* 0x00008f0016077a23 */ /* 0x010fe2000001080c */
[----:B------:R-:W-:Y:S01]  /*32b0*/  LDSM.16.MT88.4 R32, [R221+0xa000] ;  /* 0x00a00000dd20783b */ /* 0x000fe20000004200 */
[----:B--2---:R-:W-:-:S03]  /*32c0*/  FMNMX.FTZ R5, R5, R8, !PT ;  /* 0x0000000805057209 */ /* 0x004fc60007810000 */
[----:B------:R-:W-:Y:S02]  /*32d0*/  LDSM.16.MT88.4 R20, [R221+0x9000] ;  /* 0x00900000dd14783b */ /* 0x000fe40000004200 */
[----:B------:R-:W-:Y:S02]  /*32e0*/  MUFU.EX2 R183, R4 ;  /* 0x0000000400b77308 */ /* 0x000fe40000000800 */
[----:B------:R-:W2:Y:S01]  /*32f0*/  SHFL.BFLY PT, R6, R5, 0x1, 0x1f ;  /* 0x0c201f0005067f89 */ /* 0x000ea200000e0000 */
[----:B-1----:R-:W-:-:S05]  /*3300*/  FFMA.FTZ R0, R25, c[0x0][0x23c], -R2 ;  /* 0x00008f0019007a23 */ /* 0x002fca0000010802 */
[----:B------:R1:W3:Y:S01]  /*3310*/  MUFU.EX2 R192, R7 ;  /* 0x0000000700c07308 */ /* 0x0002e20000000800 */
[----:B------:R-:W4:Y:S07]  /*3320*/  LDSM.16.MT88.4 R24, [R220+0xa000] ;  /* 0x00a00000dc18783b */ /* 0x000f2e0000004200 */
[----:B------:R5:W-:Y:S01]  /*3330*/  MUFU.EX2 R196, R0 ;  /* 0x0000000000c47308 */ /* 0x000be20000000800 */
[--C-:B-1----:R-:W-:Y:S01]  /*3340*/  FFMA.FTZ R7, R18, c[0x0][0x23c], -R2.reuse ;  /* 0x00008f0012077a23 */ /* 0x102fe20000010802 */
[----:B--2---:R-:W-:Y:S01]  /*3350*/  FMNMX.FTZ R103, R5, R6, !PT ;  /* 0x0000000605677209 */ /* 0x004fe20007810000 */
[----:B------:R-:W-:Y:S01]  /*3360*/  FFMA.FTZ R18, R159, c[0x0][0x23c], -R2 ;  /* 0x00008f009f127a23 */ /* 0x000fe20000010802 */
[----:B---3--:R-:W-:-:S04]  /*3370*/  F2FP.BF16.PACK_AB R6, R192, R197 ;  /* 0x000000c5c006723e */ /* 0x008fc800000010ff */
[----:B------:R-:W1:Y:S01]  /*3380*/  MUFU.EX2 R198, R7 ;  /* 0x0000000700c67308 */ /* 0x000e620000000800 */
[----:B------:R-:W-:Y:S02]  /*3390*/  FMUL.FTZ R8, R103, c[0x0][0x23c] ;  /* 0x00008f0067087a20 */ /* 0x000fe40000410000 */
[----:B-----5:R-:W-:-:S05]  /*33a0*/  FMUL.FTZ R0, R104, c[0x0][0x23c] ;  /* 0x00008f0068007a20 */ /* 0x020fca0000410000 */
[----:B------:R-:W-:Y:S02]  /*33b0*/  FSEL R0, R0, RZ, P0 ;  /* 0x000000ff00007208 */ /* 0x000fe40000000000 */
[----:B------:R-:W-:-:S03]  /*33c0*/  FSETP.NEU.FTZ.AND P0, PT, R103, -INF , PT ;  /* 0xff8000006700780b */ /* 0x000fc60003f1d000 */
[--C-:B------:R-:W-:Y:S01]  /*33d0*/  FFMA.FTZ R4, R36, c[0x0][0x23c], -R0.reuse ;  /* 0x00008f0024047a23 */ /* 0x100fe20000010800 */
[----:B------:R-:W-:Y:S01]  /*33e0*/  FSEL R13, R8, RZ, P0 ;  /* 0x000000ff080d7208 */ /* 0x000fe20000000000 */
[----:B------:R-:W2:Y:S01]  /*33f0*/  LDSM.16.MT88.4 R36, [R220+0xb000] ;  /* 0x00b00000dc24783b */ /* 0x000ea20000004200 */
[--C-:B------:R-:W-:Y:S01]  /*3400*/  FFMA.FTZ R8, R43, c[0x0][0x23c], -R0.reuse ;  /* 0x00008f002b087a23 */ /* 0x100fe20000010800 */
[----:B------:R3:W-:Y:S01]  /*3410*/  MUFU.EX2 R251, R4 ;  /* 0x0000000400fb7308 */ /* 0x0007e20000000800 */
[----:B-1----:R-:W-:Y:S01]  /*3420*/  F2FP.BF16.PACK_AB R5, R194, R198 ;  /* 0x000000c6c205723e */ /* 0x002fe200000010ff */
[----:B------:R-:W-:Y:S01]  /*3430*/  FFMA.FTZ R9, R42, c[0x0][0x23c], -R0 ;  /* 0x00008f002a097a23 */ /* 0x000fe20000010800 */
[----:B------:R-:W-:-:S05]  /*3440*/  F2FP.BF16.PACK_AB R7, R183, R196 ;  /* 0x000000c4b707723e */ /* 0x000fca00000010ff */
[----:B------:R1:W-:Y:S01]  /*3450*/  MUFU.EX2 R193, R8 ;  /* 0x0000000800c17308 */ /* 0x0003e20000000800 */
[----:B---3--:R-:W-:-:S07]  /*3460*/  FFMA.FTZ R4, R41, c[0x0][0x23c], -R0 ;  /* 0x00008f0029047a23 */ /* 0x008fce0000010800 */
[----:B------:R-:W3:Y:S01]  /*3470*/  MUFU.EX2 R252, R9 ;  /* 0x0000000900fc7308 */ /* 0x000ee20000000800 */
[----:B-1----:R-:W-:-:S07]  /*3480*/  FFMA.FTZ R8, R40, c[0x0][0x23c], -R13 ;  /* 0x00008f0028087a23 */ /* 0x002fce000001080d */
[----:B------:R1:W-:Y:S01]  /*3490*/  MUFU.EX2 R246, R4 ;  /* 0x0000000400f67308 */ /* 0x0003e20000000800 */
[----:B------:R-:W-:Y:S07]  /*34a0*/  LDSM.16.MT88.4 R40, [R221+0xb400] ;  /* 0x00b40000dd28783b */ /* 0x000fee0000004200 */
[----:B------:R5:W-:Y:S01]  /*34b0*/  MUFU.EX2 R243, R8 ;  /* 0x0000000800f37308 */ /* 0x000be20000000800 */
[----:B---3--:R-:W-:Y:S02]  /*34c0*/  F2FP.BF16.PACK_AB R10, R193, R252 ;  /* 0x000000fcc10a723e */ /* 0x008fe400000010ff */
[----:B-1----:R-:W-:-:S07]  /*34d0*/  F2FP.BF16.PACK_AB R4, R19, R195 ;  /* 0x000000c31304723e */ /* 0x002fce00000010ff */
[----:B------:R-:W-:Y:S01]  /*34e0*/  HMMA.16816.F32.BF16 R124, R4, R28, RZ ;  /* 0x0000001c047c723c */ /* 0x000fe200000418ff */
[----:B-----5:R-:W-:-:S04]  /*34f0*/  FFMA.FTZ R8, R50, c[0x0][0x23c], -R13 ;  /* 0x00008f0032087a23 */ /* 0x020fc8000001080d */
[----:B------:R1:W3:Y:S03]  /*3500*/  MUFU.EX2 R242, R8 ;  /* 0x0000000800f27308 */ /* 0x0002e60000000800 */
[C---:B------:R-:W-:Y:S08]  /*3510*/  HMMA.16816.F32.BF16 R120, R4.reuse, R20, RZ ;  /* 0x000000140478723c */ /* 0x040ff000000418ff */
[----:B----4-:R-:W-:Y:S01]  /*3520*/  HMMA.16816.F32.BF16 R116, R4, R24, RZ ;  /* 0x000000180474723c */ /* 0x010fe200000418ff */
[----:B-1----:R-:W-:Y:S01]  /*3530*/  FFMA.FTZ R8, R49, c[0x0][0x23c], -R13 ;  /* 0x00008f0031087a23 */ /* 0x002fe2000001080d */
[----:B---3--:R-:W-:-:S06]  /*3540*/  F2FP.BF16.PACK_AB R9, R242, R243 ;  /* 0x000000f3f209723e */ /* 0x008fcc00000010ff */
[C---:B------:R-:W-:Y:S01]  /*3550*/  HMMA.16816.F32.BF16 R112, R4.reuse, R32, RZ ;  /* 0x000000200470723c */ /* 0x040fe200000418ff */
[----:B------:R1:W-:Y:S07]  /*3560*/  MUFU.EX2 R245, R8 ;  /* 0x0000000800f57308 */ /* 0x0003ee0000000800 */
[C---:B--2---:R-:W-:Y:S08]  /*3570*/  HMMA.16816.F32.BF16 R108, R4.reuse, R36, RZ ;  /* 0x00000024046c723c */ /* 0x044ff000000418ff */
[----:B------:R-:W-:Y:S01]  /*3580*/  HMMA.16816.F32.BF16 R96, R4, R44, RZ ;  /* 0x0000002c0460723c */ /* 0x000fe200000418ff */
[----:B-1----:R-:W-:-:S04]  /*3590*/  FFMA.FTZ R8, R48, c[0x0][0x23c], -R13 ;  /* 0x00008f0030087a23 */ /* 0x002fc8000001080d */
[----:B------:R1:W2:Y:S03]  /*35a0*/  MUFU.EX2 R250, R8 ;  /* 0x0000000800fa7308 */ /* 0x0002a60000000800 */
[C---:B------:R-:W-:Y:S08]  /*35b0*/  HMMA.16816.F32.BF16 R92, R4.reuse, R30, RZ ;  /* 0x0000001e045c723c */ /* 0x040ff000000418ff */
[----:B------:R-:W-:Y:S01]  /*35c0*/  HMMA.16816.F32.BF16 R88, R4, R22, RZ ;  /* 0x000000160458723c */ /* 0x000fe200000418ff */
[----:B-1----:R-:W-:-:S02]  /*35d0*/  F2FP.BF16.PACK_AB R8, R246, R251 ;  /* 0x000000fbf608723e */ /* 0x002fc400000010ff */
[----:B--2---:R-:W-:-:S05]  /*35e0*/  F2FP.BF16.PACK_AB R11, R250, R245 ;  /* 0x000000f5fa0b723e */ /* 0x004fca00000010ff */
[C---:B------:R-:W-:Y:S08]  /*35f0*/  HMMA.16816.F32.BF16 R84, R4.reuse, R26, RZ ;  /* 0x0000001a0454723c */ /* 0x040ff000000418ff */
[C---:B------:R-:W-:Y:S08]  /*3600*/  HMMA.16816.F32.BF16 R80, R4.reuse, R34, RZ ;  /* 0x000000220450723c */ /* 0x040ff000000418ff */
[C---:B------:R-:W-:Y:S08]  /*3610*/  HMMA.16816.F32.BF16 R76, R4.reuse, R38, RZ ;  /* 0x00000026044c723c */ /* 0x040ff000000418ff */
[----:B------:R-:W-:Y:S07]  /*3620*/  HMMA.16816.F32.BF16 R68, R4, R46, RZ ;  /* 0x0000002e0444723c */ /* 0x000fee00000418ff */
[--C-:B------:R-:W-:Y:S01]  /*3630*/  FFMA.FTZ R4, R51, c[0x0][0x23c], -R12.reuse ;  /* 0x00008f0033047a23 */ /* 0x100fe2000001080c */
[C---:B------:R-:W-:Y:S03]  /*3640*/  HMMA.16816.F32.BF16 R72, R8.reuse, R28, RZ ;  /* 0x0000001c0848723c */ /* 0x040fe600000418ff */
[----:B------:R1:W-:Y:S05]  /*3650*/  MUFU.EX2 R244, R4 ;  /* 0x0000000400f47308 */ /* 0x0003ea0000000800 */
[C---:B------:R-:W-:Y:S01]  /*3660*/  HMMA.16816.F32.BF16 R148, R8.reuse, R30, RZ ;  /* 0x0000001e0894723c */ /* 0x040fe200000418ff */
[----:B------:R-:W-:Y:S07]  /*3670*/  LDSM.16.MT88.4 R28, [R220+0x9400] ;  /* 0x00940000dc1c783b */ /* 0x000fee0000004200 */
[----:B------:R-:W-:Y:S01]  /*3680*/  HMMA.16816.F32.BF16 R64, R8, R20, RZ ;  /* 0x000000140840723c */ /* 0x000fe200000418ff */
[----:B-1----:R-:W-:-:S04]  /*3690*/  FFMA.FTZ R4, R53, c[0x0][0x23c], -R12 ;  /* 0x00008f0035047a23 */ /* 0x002fc8000001080c */
[----:B------:R1:W-:Y:S03]  /*36a0*/  MUFU.EX2 R249, R4 ;  /* 0x0000000400f97308 */ /* 0x0003e60000000800 */
[C---:B------:R-:W-:Y:S01]  /*36b0*/  HMMA.16816.F32.BF16 R144, R8.reuse, R22, RZ ;  /* 0x000000160890723c */ /* 0x040fe200000418ff */
[----:B------:R-:W-:Y:S07]  /*36c0*/  LDSM.16.MT88.4 R20, [R220+0xa400] ;  /* 0x00a40000dc14783b */ /* 0x000fee0000004200 */
[----:B------:R-:W-:Y:S01]  /*36d0*/  HMMA.16816.F32.BF16 R60, R8, R24, RZ ;  /* 0x00000018083c723c */ /* 0x000fe200000418ff */
[----:B-1----:R-:W-:-:S07]  /*36e0*/  FFMA.FTZ R4, R52, c[0x0][0x23c], -R12 ;  /* 0x00008f0034047a23 */ /* 0x002fce000001080c */
[C---:B------:R-:W-:Y:S01]  /*36f0*/  HMMA.16816.F32.BF16 R140, R8.reuse, R26, RZ ;  /* 0x0000001a088c723c */ /* 0x040fe200000418ff */
[----:B------:R-:W1:Y:S01]  /*3700*/  LDSM.16.MT88.4 R24, [R221+0x9400] ;  /* 0x00940000dd18783b */ /* 0x000e620000004200 */
[----:B------:R2:W-:Y:S06]  /*3710*/  MUFU.EX2 R248, R4 ;  /* 0x0000000400f87308 */ /* 0x0005ec0000000800 */
[C---:B------:R-:W-:Y:S08]  /*3720*/  HMMA.16816.F32.BF16 R56, R8.reuse, R32, RZ ;  /* 0x000000200838723c */ /* 0x040ff000000418ff */
[----:B------:R-:W-:Y:S01]  /*3730*/  HMMA.16816.F32.BF16 R152, R8, R34, RZ ;  /* 0x000000220898723c */ /* 0x000fe200000418ff */
[----:B------:R-:W3:Y:S01]  /*3740*/  LDSM.16.MT88.4 R32, [R221+0xa400] ;  /* 0x00a40000dd20783b */ /* 0x000ee20000004200 */
[----:B--2---:R-:W-:-:S04]  /*3750*/  FFMA.FTZ R4, R54, c[0x0][0x23c], -R12 ;  /* 0x00008f0036047a23 */ /* 0x004fc8000001080c */
[----:B------:R2:W4:Y:S02]  /*3760*/  MUFU.EX2 R247, R4 ;  /* 0x0000000400f77308 */ /* 0x0005240000000800 */
[C---:B------:R-:W-:Y:S08]  /*3770*/  HMMA.16816.F32.BF16 R160, R8.reuse, R38, RZ ;  /* 0x0000002608a0723c */ /* 0x040ff000000418ff */
[----:B------:R-:W-:Y:S01]  /*3780*/  HMMA.16816.F32.BF16 R48, R8, R44, RZ ;  /* 0x0000002c0830723c */ /* 0x000fe200000418ff */
[----:B--2---:R-:W-:-:S07]  /*3790*/  FFMA.FTZ R4, R55, c[0x0][0x23c], -R2 ;  /* 0x00008f0037047a23 */ /* 0x004fce0000010802 */
[C---:B------:R-:W-:Y:S01]  /*37a0*/  HMMA.16816.F32.BF16 R168, R8.reuse, R46, RZ ;  /* 0x0000002e08a8723c */ /* 0x040fe200000418ff */
[----:B----4-:R-:W-:Y:S01]  /*37b0*/  F2FP.BF16.PACK_AB R6, R247, R248 ;  /* 0x000000f8f706723e */ /* 0x010fe200000010ff */
[----:B------:R2:W-:Y:S06]  /*37c0*/  MUFU.EX2 R238, R4 ;  /* 0x0000000400ee7308 */ /* 0x0005ec0000000800 */
[----:B------:R-:W-:Y:S01]  /*37d0*/  HMMA.16816.F32.BF16 R52, R8, R36, RZ ;  /* 0x000000240834723c */ /* 0x000fe200000418ff */
[----:B------:R-:W4:Y:S06]  /*37e0*/  LDSM.16.MT88.4 R36, [R220+0xb400] ;  /* 0x00b40000dc24783b */ /* 0x000f2c0000004200 */
[----:B------:R-:W-:-:S02]  /*37f0*/  FFMA.FTZ R8, R129, c[0x0][0x23c], -R0 ;  /* 0x00008f0081087a23 */ /* 0x000fc40000010800 */
[----:B--2---:R-:W-:Y:S02]  /*3800*/  FFMA.FTZ R4, R100, c[0x0][0x23c], -R2 ;  /* 0x00008f0064047a23 */ /* 0x004fe40000010802 */
[----:B------:R2:W-:Y:S08]  /*3810*/  MUFU.EX2 R231, R8 ;  /* 0x0000000800e77308 */ /* 0x0005f00000000800 */
[----:B------:R5:W1:Y:S01]  /*3820*/  MUFU.EX2 R241, R4 ;  /* 0x0000000400f17308 */ /* 0x000a620000000800 */
[----:B--2---:R-:W-:-:S07]  /*3830*/  FFMA.FTZ R8, R128, c[0x0][0x23c], -R0 ;  /* 0x00008f0080087a23 */ /* 0x004fce0000010800 */
[----:B------:R2:W-:Y:S01]  /*3840*/  MUFU.EX2 R229, R8 ;  /* 0x0000000800e57308 */ /* 0x0005e20000000800 */
[----:B-----5:R-:W-:Y:S01]  /*3850*/  FFMA.FTZ R4, R101, c[0x0][0x23c], -R2 ;  /* 0x00008f0065047a23 */ /* 0x020fe20000010802 */
[----:B-1----:R-:W-:-:S06]  /*3860*/  F2FP.BF16.PACK_AB R5, R241, R238 ;  /* 0x000000eef105723e */ /* 0x002fcc00000010ff */
[----:B------:R1:W-:Y:S01]  /*3870*/  MUFU.EX2 R240, R4 ;  /* 0x0000000400f07308 */ /* 0x0003e20000000800 */
[----:B--2---:R-:W-:-:S07]  /*3880*/  FFMA.FTZ R8, R132, c[0x0][0x23c], -R13 ;  /* 0x00008f0084087a23 */ /* 0x004fce000001080d */
[----:B------:R2:W-:Y:S01]  /*3890*/  MUFU.EX2 R210, R8 ;  /* 0x0000000800d27308 */ /* 0x0005e20000000800 */
[----:B-1----:R-:W-:-:S07]  /*38a0*/  FFMA.FTZ R4, R105, c[0x0][0x23c], -R2 ;  /* 0x00008f0069047a23 */ /* 0x002fce0000010802 */
[----:B------:R1:W5:Y:S01]  /*38b0*/  MUFU.EX2 R239, R4 ;  /* 0x0000000400ef7308 */ /* 0x0003620000000800 */
[----:B--2---:R-:W-:-:S07]  /*38c0*/  FFMA.FTZ R8, R131, c[0x0][0x23c], -R13 ;  /* 0x00008f0083087a23 */ /* 0x004fce000001080d */
[----:B------:R2:W-:Y:S01]  /*38d0*/  MUFU.EX2 R211, R8 ;  /* 0x0000000800d37308 */ /* 0x0005e20000000800 */
[----:B-1----:R-:W-:Y:S01]  /*38e0*/  FFMA.FTZ R4, R106, c[0x0][0x23c], -R0 ;  /* 0x00008f006a047a23 */ /* 0x002fe20000010800 */
[----:B-----5:R-:W-:-:S06]  /*38f0*/  F2FP.BF16.PACK_AB R7, R239, R240 ;  /* 0x000000f0ef07723e */ /* 0x020fcc00000010ff */
[----:B------:R1:W-:Y:S01]  /*3900*/  MUFU.EX2 R234, R4 ;  /* 0x0000000400ea7308 */ /* 0x0003e20000000800 */
[----:B--2---:R-:W-:-:S07]  /*3910*/  FFMA.FTZ R8, R130, c[0x0][0x23c], -R13 ;  /* 0x00008f0082087a23 */ /* 0x004fce000001080d */
[----:B------:R2:W-:Y:S01]  /*3920*/  MUFU.EX2 R209, R8 ;  /* 0x0000000800d17308 */ /* 0x0005e20000000800 */
[----:B-1----:R-:W-:-:S07]  /*3930*/  FFMA.FTZ R4, R107, c[0x0][0x23c], -R0 ;  /* 0x00008f006b047a23 */ /* 0x002fce0000010800 */
[----:B------:R1:W5:Y:S01]  /*3940*/  MUFU.EX2 R233, R4 ;  /* 0x0000000400e97308 */ /* 0x0003620000000800 */
[----:B--2---:R-:W-:-:S07]  /*3950*/  FFMA.FTZ R8, R133, c[0x0][0x23c], -R13 ;  /* 0x00008f0085087a23 */ /* 0x004fce000001080d */
[----:B------:R2:W2:Y:S01]  /*3960*/  MUFU.EX2 R207, R8 ;  /* 0x0000000800cf7308 */ /* 0x0004a20000000800 */
[----:B-1----:R-:W-:-:S07]  /*3970*/  F2FP.BF16.PACK_AB R4, R249, R244 ;  /* 0x000000f4f904723e */ /* 0x002fce00000010ff */
[----:B------:R-:W-:Y:S01]  /*3980*/  HMMA.16816.F32.BF16 R176, R4, R24, R120 ;  /* 0x0000001804b0723c */ /* 0x000fe20000041878 */
[----:B--2---:R-:W-:-:S07]  /*3990*/  FFMA.FTZ R8, R165, c[0x0][0x23c], -R12 ;  /* 0x00008f00a5087a23 */ /* 0x004fce000001080c */
[C---:B------:R-:W-:Y:S01]  /*39a0*/  HMMA.16816.F32.BF16 R184, R4.reuse, R28, R124 ;  /* 0x0000001c04b8723c */ /* 0x040fe2000004187c */
[----:B------:R1:W-:Y:S07]  /*39b0*/  MUFU.EX2 R206, R8 ;  /* 0x0000000800ce7308 */ /* 0x0003ee0000000800 */
[C---:B------:R-:W-:Y:S08]  /*39c0*/  HMMA.16816.F32.BF16 R120, R4.reuse, R30, R92 ;  /* 0x0000001e0478723c */ /* 0x040ff0000004185c */
[----:B------:R-:W-:Y:S01]  /*39d0*/  HMMA.16816.F32.BF16 R136, R4, R26, R88 ;  /* 0x0000001a0488723c */ /* 0x000fe20000041858 */
[----:B-1----:R-:W-:-:S04]  /*39e0*/  FFMA.FTZ R8, R135, c[0x0][0x23c], -R12 ;  /* 0x00008f0087087a23 */ /* 0x002fc8000001080c */
[----:B------:R1:W2:Y:S03]  /*39f0*/  MUFU.EX2 R205, R8 ;  /* 0x0000000800cd7308 */ /* 0x0002a60000000800 */
[C---:B------:R-:W-:Y:S08]  /*3a00*/  HMMA.16816.F32.BF16 R124, R4.reuse, R20, R116 ;  /* 0x00000014047c723c */ /* 0x040ff00000041874 */
[----:B------:R-:W-:Y:S01]  /*3a10*/  HMMA.16816.F32.BF16 R92, R4, R22, R84 ;  /* 0x00000016045c723c */ /* 0x000fe20000041854 */
[----:B-1----:R-:W-:-:S07]  /*3a20*/  FFMA.FTZ R8, R134, c[0x0][0x23c], -R12 ;  /* 0x00008f0086087a23 */ /* 0x002fce000001080c */
[C---:B---3--:R-:W-:Y:S01]  /*3a30*/  HMMA.16816.F32.BF16 R88, R4.reuse, R34, R80 ;  /* 0x000000220458723c */ /* 0x048fe20000041850 */
[----:B------:R1:W-:Y:S07]  /*3a40*/  MUFU.EX2 R204, R8 ;  /* 0x0000000800cc7308 */ /* 0x0003ee0000000800 */
[C---:B------:R-:W-:Y:S08]  /*3a50*/  HMMA.16816.F32.BF16 R116, R4.reuse, R32, R112 ;  /* 0x000000200474723c */ /* 0x040ff00000041870 */
[----:B----4-:R-:W-:Y:S01]  /*3a60*/  HMMA.16816.F32.BF16 R108, R4, R36, R108 ;  /* 0x00000024046c723c */ /* 0x010fe2000004186c */
[----:B-1----:R-:W-:-:S02]  /*3a70*/  FFMA.FTZ R8, R156, c[0x0][0x23c], -R12 ;  /* 0x00008f009c087a23 */ /* 0x002fc4000001080c */
[----:B------:R-:W-:Y:S02]  /*3a80*/  IMAD.MOV.U32 R156, RZ, RZ, R195 ;  /* 0x000000ffff9c7224 */ /* 0x000fe400078e00c3 */
[----:B------:R1:W3:Y:S03]  /*3a90*/  MUFU.EX2 R195, R8 ;  /* 0x0000000800c37308 */ /* 0x0002e60000000800 */
[C---:B------:R-:W-:Y:S08]  /*3aa0*/  HMMA.16816.F32.BF16 R96, R4.reuse, R40, R96 ;  /* 0x000000280460723c */ /* 0x040ff00000041860 */
[----:B------:R-:W-:Y:S01]  /*3ab0*/  HMMA.16816.F32.BF16 R84, R4, R38, R76 ;  /* 0x000000260454723c */ /* 0x000fe2000004184c */
[----:B-1----:R-:W-:-:S02]  /*3ac0*/  FFMA.FTZ R8, R174, c[0x0][0x23c], -R2 ;  /* 0x00008f00ae087a23 */ /* 0x002fc40000010802 */
[----:B------:R-:W-:-:S05]  /*3ad0*/  IMAD.MOV.U32 R174, RZ, RZ, R194 ;  /* 0x000000ffffae7224 */ /* 0x000fca00078e00c2 */
[----:B------:R-:W-:Y:S01]  /*3ae0*/  HMMA.16816.F32.BF16 R80, R4, R42, R68 ;  /* 0x0000002a0450723c */ /* 0x000fe20000041844 */
[----:B------:R1:W-:Y:S06]  /*3af0*/  MUFU.EX2 R194, R8 ;  /* 0x0000000800c27308 */ /* 0x0003ec0000000800 */
[----:B-----5:R-:W-:Y:S02]  /*3b00*/  F2FP.BF16.PACK_AB R4, R233, R234 ;  /* 0x000000eae904723e */ /* 0x020fe400000010ff */
[----:B------:R-:W-:Y:S02]  /*3b10*/  F2FP.BF16.PACK_AB R5, R211, R210 ;  /* 0x000000d2d305723e */ /* 0x000fe400000010ff */
[----:B------:R-:W-:-:S02]  /*3b20*/  F2FP.BF16.PACK_AB R6, R229, R231 ;  /* 0x000000e7e506723e */ /* 0x000fc400000010ff */
[----:B------:R-:W-:Y:S01]  /*3b30*/  F2FP.BF16.PACK_AB R7, R207, R209 ;  /* 0x000000d1cf07723e */ /* 0x000fe200000010ff */
[----:B-1----:R-:W-:-:S06]  /*3b40*/  FFMA.FTZ R8, R172, c[0x0][0x23c], -R2 ;  /* 0x00008f00ac087a23 */ /* 0x002fcc0000010802 */
[C---:B------:R-:W-:Y:S08]  /*3b50*/  HMMA.16816.F32.BF16 R188, R4.reuse, R36, R52 ;  /* 0x0000002404bc723c */ /* 0x040ff00000041834 */
[C---:B------:R-:W-:Y:S07]  /*3b60*/  HMMA.16816.F32.BF16 R52, R4.reuse, R26, R144 ;  /* 0x0000001a0434723c */ /* 0x040fee0000041890 */
[----:B------:R-:W-:Y:S01]  /*3b70*/  IMAD.MOV.U32 R145, RZ, RZ, R183 ;  /* 0x000000ffff917224 */ /* 0x000fe200078e00b7 */
[----:B------:R-:W-:Y:S01]  /*3b80*/  HMMA.16816.F32.BF16 R76, R4, R28, R72 ;  /* 0x0000001c044c723c */ /* 0x000fe20000041848 */
[----:B------:R1:W-:Y:S01]  /*3b90*/  MUFU.EX2 R183, R18 ;  /* 0x0000001200b77308 */ /* 0x0003e20000000800 */
[----:B------:R-:W-:-:S02]  /*3ba0*/  IMAD.MOV.U32 R146, RZ, RZ, R192 ;  /* 0x000000ffff927224 */ /* 0x000fc400078e00c0 */
[----:B------:R-:W-:Y:S02]  /*3bb0*/  IMAD.MOV.U32 R144, RZ, RZ, R182 ;  /* 0x000000ffff907224 */ /* 0x000fe400078e00b6 */
[----:B------:R-:W-:Y:S02]  /*3bc0*/  IMAD.MOV.U32 R147, RZ, RZ, R193 ;  /* 0x000000ffff937224 */ /* 0x000fe400078e00c1 */
[C---:B------:R-:W-:Y:S01]  /*3bd0*/  HMMA.16816.F32.BF16 R72, R4.reuse, R24, R64 ;  /* 0x000000180448723c */ /* 0x040fe20000041840 */
[----:B------:R4:W5:Y:S01]  /*3be0*/  MUFU.EX2 R193, R8 ;  /* 0x0000000800c17308 */ /* 0x0009620000000800 */
[----:B------:R-:W-:Y:S06]  /*3bf0*/  LDSM.16.MT88.4 R24, [R220+0xa800] ;  /* 0x00a80000dc18783b */ /* 0x000fec0000004200 */
[----:B------:R-:W-:Y:S01]  /*3c00*/  HMMA.16816.F32.BF16 R68, R4, R20, R60 ;  /* 0x000000140444723c */ /* 0x000fe2000004183c */
[----:B-1----:R-:W-:-:S04]  /*3c10*/  FFMA.FTZ R18, R166, c[0x0][0x23c], -R2 ;  /* 0x00008f00a6127a23 */ /* 0x002fc80000010802 */
[----:B------:R1:W1:Y:S03]  /*3c20*/  MUFU.EX2 R192, R18 ;  /* 0x0000001200c07308 */ /* 0x0002660000000800 */
[C---:B------:R-:W-:Y:S01]  /*3c30*/  HMMA.16816.F32.BF16 R64, R4.reuse, R32, R56 ;  /* 0x000000200440723c */ /* 0x040fe20000041838 */
[----:B----4-:R-:W-:Y:S07]  /*3c40*/  LDSM.16.MT88.4 R8, [R221+0x9800] ;  /* 0x00980000dd08783b */ /* 0x010fee0000004200 */
[----:B------:R-:W-:Y:S01]  /*3c50*/  HMMA.16816.F32.BF16 R200, R4, R40, R48 ;  /* 0x0000002804c8723c */ /* 0x000fe20000041830 */
[----:B-1----:R-:W-:-:S07]  /*3c60*/  FFMA.FTZ R18, R180, c[0x0][0x23c], -R0 ;  /* 0x00008f00b4127a23 */ /* 0x002fce0000010800 */
[C---:B------:R-:W-:Y:S01]  /*3c70*/  HMMA.16816.F32.BF16 R60, R4.reuse, R30, R148 ;  /* 0x0000001e043c723c */ /* 0x040fe20000041894 */
[----:B------:R1:W-:Y:S01]  /*3c80*/  MUFU.EX2 R182, R18 ;  /* 0x0000001200b67308 */ /* 0x0003e20000000800 */
[----:B------:R-:W-:Y:S06]  /*3c90*/  LDSM.16.MT88.4 R28, [R221+0xa800] ;  /* 0x00a80000dd1c783b */ /* 0x000fec0000004200 */
[C---:B------:R-:W-:Y:S01]  /*3ca0*/  HMMA.16816.F32.BF16 R48, R4.reuse, R22, R140 ;  /* 0x000000160430723c */ /* 0x040fe2000004188c */
[----:B------:R-:W4:Y:S06]  /*3cb0*/  LDSM.16.MT88.4 R20, [R220+0x9800] ;  /* 0x00980000dc14783b */ /* 0x000f2c0000004200 */
[----:B------:R-:W-:Y:S01]  /*3cc0*/  IMAD.MOV.U32 R143, RZ, RZ, R198 ;  /* 0x000000ffff8f7224 */ /* 0x000fe200078e00c6 */
[----:B------:R-:W-:Y:S01]  /*3cd0*/  HMMA.16816.F32.BF16 R56, R4, R38, R160 ;  /* 0x000000260438723c */ /* 0x000fe200000418a0 */
[----:B-1----:R-:W-:Y:S01]  /*3ce0*/  FFMA.FTZ R18, R181, c[0x0][0x23c], -R0 ;  /* 0x00008f00b5127a23 */ /* 0x002fe20000010800 */
[----:B------:R-:W1:Y:S01]  /*3cf0*/  LDSM.16.MT88.4 R36, [R221+0xb800] ;  /* 0x00b80000dd24783b */ /* 0x000e620000004200 */
[----:B------:R-:W-:-:S02]  /*3d00*/  IMAD.MOV.U32 R142, RZ, RZ, R197 ;  /* 0x000000ffff8e7224 */ /* 0x000fc400078e00c5 */
[----:B------:R2:W1:Y:S01]  /*3d10*/  MUFU.EX2 R107, R18 ;  /* 0x00000012006b7308 */ /* 0x0004620000000800 */
[----:B------:R-:W-:Y:S02]  /*3d20*/  IMAD.MOV.U32 R141, RZ, RZ, R196 ;  /* 0x000000ffff8d7224 */ /* 0x000fe400078e00c4 */
[C---:B------:R-:W-:Y:S01]  /*3d30*/  HMMA.16816.F32.BF16 R44, R4.reuse, R34, R152 ;  /* 0x00000022042c723c */ /* 0x040fe20000041898 */
[----:B------:R-:W1:Y:S07]  /*3d40*/  LDSM.16.MT88.4 R32, [R220+0xb800] ;  /* 0x00b80000dc20783b */ /* 0x000e6e0000004200 */
[----:B------:R-:W-:Y:S01]  /*3d50*/  HMMA.16816.F32.BF16 R40, R4, R42, R168 ;  /* 0x0000002a0428723c */ /* 0x000fe200000418a8 */
[----:B--2---:R-:W-:-:S06]  /*3d60*/  FFMA.FTZ R18, R173, c[0x0][0x23c], -R0 ;  /* 0x00008f00ad127a23 */ /* 0x004fcc0000010800 */
[----:B------:R-:W-:Y:S01]  /*3d70*/  F2FP.BF16.PACK_AB R4, R205, R206 ;  /* 0x000000cecd04723e */ /* 0x000fe200000010ff */
[----:B------:R2:W-:Y:S01]  /*3d80*/  MUFU.EX2 R180, R18 ;  /* 0x0000001200b47308 */ /* 0x0005e20000000800 */
[----:B---3--:R-:W-:Y:S02]  /*3d90*/  F2FP.BF16.PACK_AB R6, R195, R204 ;  /* 0x000000ccc306723e */ /* 0x008fe400000010ff */
[----:B-----5:R-:W-:Y:S02]  /*3da0*/  F2FP.BF16.PACK_AB R5, R193, R194 ;  /* 0x000000c2c105723e */ /* 0x020fe400000010ff */
[----:B------:R-:W-:-:S07]  /*3db0*/  F2FP.BF16.PACK_AB R7, R192, R183 ;  /* 0x000000b7c007723e */ /* 0x000fce00000010ff */
[----:B----4-:R-:W-:Y:S01]  /*3dc0*/  HMMA.16816.F32.BF16 R112, R4, R20, R184 ;  /* 0x000000140470723c */ /* 0x010fe200000418b8 */
[----:B--2---:R-:W-:-:S04]  /*3dd0*/  FFMA.FTZ R18, R175, c[0x0][0x23c], -R0 ;  /* 0x00008f00af127a23 */ /* 0x004fc80000010800 */
[----:B------:R2:W-:Y:S03]  /*3de0*/  MUFU.EX2 R181, R18 ;  /* 0x0000001200b57308 */ /* 0x0005e60000000800 */
[C---:B-1----:R-:W-:Y:S08]  /*3df0*/  HMMA.16816.F32.BF16 R196, R4.reuse, R36, R96 ;  /* 0x0000002404c4723c */ /* 0x042ff00000041860 */
[----:B------:R-:W-:Y:S01]  /*3e00*/  HMMA.16816.F32.BF16 R132, R4, R8, R176 ;  /* 0x000000080484723c */ /* 0x000fe200000418b0 */
[----:B--2---:R-:W-:-:S07]  /*3e10*/  FFMA.FTZ R18, R167, c[0x0][0x23c], -R13 ;  /* 0x00008f00a7127a23 */ /* 0x004fce000001080d */
[C---:B------:R-:W-:Y:S01]  /*3e20*/  HMMA.16816.F32.BF16 R148, R4.reuse, R24, R124 ;  /* 0x000000180494723c */ /* 0x040fe2000004187c */
[----:B------:R-:W-:Y:S01]  /*3e30*/  LDSM.16.MT88.4 R124, [R220+0x9c00] ;  /* 0x009c0000dc7c783b */ /* 0x000fe20000004200 */
[----:B------:R1:W-:Y:S06]  /*3e40*/  MUFU.EX2 R106, R18 ;  /* 0x00000012006a7308 */ /* 0x0003ec0000000800 */
[C---:B------:R-:W-:Y:S08]  /*3e50*/  HMMA.16816.F32.BF16 R184, R4.reuse, R32, R108 ;  /* 0x0000002004b8723c */ /* 0x040ff0000004186c */
[----:B------:R-:W-:Y:S01]  /*3e60*/  HMMA.16816.F32.BF16 R120, R4, R22, R120 ;  /* 0x000000160478723c */ /* 0x000fe20000041878 */
[----:B-1----:R-:W-:-:S04]  /*3e70*/  FFMA.FTZ R18, R164, c[0x0][0x23c], -R13 ;  /* 0x00008f00a4127a23 */ /* 0x002fc8000001080d */
[----:B------:R1:W2:Y:S03]  /*3e80*/  MUFU.EX2 R105, R18 ;  /* 0x0000001200697308 */ /* 0x0002a60000000800 */
[C---:B------:R-:W-:Y:S08]  /*3e90*/  HMMA.16816.F32.BF16 R164, R4.reuse, R28, R116 ;  /* 0x0000001c04a4723c */ /* 0x040ff00000041874 */
[----:B------:R-:W-:Y:S01]  /*3ea0*/  HMMA.16816.F32.BF16 R136, R4, R10, R136 ;  /* 0x0000000a0488723c */ /* 0x000fe20000041888 */
[----:B-1----:R-:W-:-:S07]  /*3eb0*/  FFMA.FTZ R18, R157, c[0x0][0x23c], -R13 ;  /* 0x00008f009d127a23 */ /* 0x002fce000001080d */
[C---:B------:R-:W-:Y:S01]  /*3ec0*/  HMMA.16816.F32.BF16 R152, R4.reuse, R26, R92 ;  /* 0x0000001a0498723c */ /* 0x040fe2000004185c */
[----:B------:R1:W-:Y:S07]  /*3ed0*/  MUFU.EX2 R101, R18 ;  /* 0x0000001200657308 */ /* 0x0003ee0000000800 */
[C---:B------:R-:W-:Y:S08]  /*3ee0*/  HMMA.16816.F32.BF16 R88, R4.reuse, R30, R88 ;  /* 0x0000001e0458723c */ /* 0x040ff00000041858 */
[----:B------:R-:W-:Y:S01]  /*3ef0*/  HMMA.16816.F32.BF16 R116, R4, R34, R84 ;  /* 0x000000220474723c */ /* 0x000fe20000041854 */
[----:B-1----:R-:W-:-:S04]  /*3f00*/  FFMA.FTZ R18, R158, c[0x0][0x23c], -R13 ;  /* 0x00008f009e127a23 */ /* 0x002fc8000001080d */
[----:B------:R-:W1:Y:S03]  /*3f10*/  MUFU.EX2 R100, R18 ;  /* 0x0000001200647308 */ /* 0x000e660000000800 */
[----:B------:R-:W-:Y:S01]  /*3f20*/  HMMA.16816.F32.BF16 R96, R4, R38, R80 ;  /* 0x000000260460723c */ /* 0x000fe20000041850 */
[----:B------:R-:W-:Y:S06]  /*3f30*/  LDSM.16.MT88.4 R80, [R220+0xbc00] ;  /* 0x00bc0000dc50783b */ /* 0x000fec0000004200 */
[----:B------:R-:W-:-:S02]  /*3f40*/  F2FP.BF16.PACK_AB R4, R107, R182 ;  /* 0x000000b66b04723e */ /* 0x000fc400000010ff */
[----:B--2---:R-:W-:Y:S02]  /*3f50*/  F2FP.BF16.PACK_AB R5, R105, R106 ;  /* 0x0000006a6905723e */ /* 0x004fe400000010ff */
[----:B------:R-:W-:Y:S02]  /*3f60*/  F2FP.BF16.PACK_AB R6, R181, R180 ;  /* 0x000000b4b506723e */ /* 0x000fe400000010ff */
[----:B-1----:R-:W-:-:S07]  /*3f70*/  F2FP.BF16.PACK_AB R7, R100, R101 ;  /* 0x000000656407723e */ /* 0x002fce00000010ff */
[C---:B------:R-:W-:Y:S07]  /*3f80*/  HMMA.16816.F32.BF16 R128, R4.reuse, R8, R72 ;  /* 0x000000080480723c */ /* 0x040fee0000041848 */
[----:B------:R-:W-:Y:S01]  /*3f90*/  FFMA.FTZ R8, R208, c[0x0][0x23c], -R12 ;  /* 0x00008f00d0087a23 */ /* 0x000fe2000001080c */
[----:B------:R-:W-:Y:S01]  /*3fa0*/  HMMA.16816.F32.BF16 R108, R4, R10, R52 ;  /* 0x0000000a046c723c */ /* 0x000fe20000041834 */
[----:B------:R-:W-:Y:S02]  /*3fb0*/  IMAD.MOV.U32 R208, RZ, RZ, R147 ;  /* 0x000000ffffd07224 */ /* 0x000fe400078e0093 */
[----:B------:R1:W-:Y:S01]  /*3fc0*/  MUFU.EX2 R53, R8 ;  /* 0x0000000800357308 */ /* 0x0003e20000000800 */
[----:B------:R-:W-:-:S03]  /*3fd0*/  FADD.FTZ R9, R243, R242 ;  /* 0x000000f2f3097221 */ /* 0x000fc60000010000 */
[----:B------:R-:W-:Y:S01]  /*3fe0*/  IMAD.MOV.U32 R55, RZ, RZ, R144 ;  /* 0x000000ffff377224 */ /* 0x000fe200078e0090 */
[----:B------:R-:W-:Y:S01]  /*3ff0*/  HMMA.16816.F32.BF16 R160, R4, R22, R60 ;  /* 0x0000001604a0723c */ /* 0x000fe2000004183c */
[----:B------:R-:W-:Y:S02]  /*4000*/  IMAD.MOV.U32 R54, RZ, RZ, R145 ;  /* 0x000000ffff367224 */ /* 0x000fe400078e0091 */
[----:B------:R-:W-:Y:S02]  /*4010*/  IMAD.MOV.U32 R10, RZ, RZ, R146 ;  /* 0x000000ffff0a7224 */ /* 0x000fe400078e0092 */
[----:B------:R-:W-:-:S03]  /*4020*/  FADD.FTZ R9, R245, R9 ;  /* 0x00000009f5097221 */ /* 0x000fc60000010000 */
[C---:B------:R-:W-:Y:S01]  /*4030*/  HMMA.16816.F32.BF16 R60, R4.reuse, R26, R48 ;  /* 0x0000001a043c723c */ /* 0x040fe20000041830 */
[----:B-1----:R-:W-:Y:S02]  /*4040*/  FFMA.FTZ R8, R213, c[0x0][0x23c], -R12 ;  /* 0x00008f00d5087a23 */ /* 0x002fe4000001080c */
[----:B------:R-:W-:Y:S02]  /*4050*/  IMAD.MOV.U32 R213, RZ, RZ, R141 ;  /* 0x000000ffffd57224 */ /* 0x000fe400078e008d */
[----:B------:R1:W2:Y:S03]  /*4060*/  MUFU.EX2 R52, R8 ;  /* 0x0000000800347308 */ /* 0x0002a60000000800 */
[----:B------:R-:W-:Y:S01]  /*4070*/  HMMA.16816.F32.BF16 R144, R4, R24, R68 ;  /* 0x000000180490723c */ /* 0x000fe20000041844 */
[----:B------:R-:W-:Y:S02]  /*4080*/  IMAD.MOV.U32 R49, RZ, RZ, R174 ;  /* 0x000000ffff317224 */ /* 0x000fe400078e00ae */
[----:B------:R-:W-:Y:S01]  /*4090*/  IMAD.MOV.U32 R51, RZ, RZ, R142 ;  /* 0x000000ffff337224 */ /* 0x000fe200078e008e */
[----:B------:R-:W3:Y:S01]  /*40a0*/  LDSM.16.MT88.4 R172, [R221+0xac00] ;  /* 0x00ac0000ddac783b */ /* 0x000ee20000004200 */
[----:B------:R-:W-:-:S03]  /*40b0*/  IMAD.MOV.U32 R50, RZ, RZ, R143 ;  /* 0x000000ffff327224 */ /* 0x000fc600078e008f */
[----:B------:R-:W-:Y:S01]  /*40c0*/  HMMA.16816.F32.BF16 R176, R4, R20, R76 ;  /* 0x0000001404b0723c */ /* 0x000fe2000004184c */
[----:B------:R-:W4:Y:S01]  /*40d0*/  LDSM.16.MT88.4 R140, [R221+0x9c00] ;  /* 0x009c0000dd8c783b */ /* 0x000f220000004200 */
[----:B-1----:R-:W-:-:S06]  /*40e0*/  FFMA.FTZ R8, R214, c[0x0][0x23c], -R12 ;  /* 0x00008f00d6087a23 */ /* 0x002fcc000001080c */
[C---:B------:R-:W-:Y:S01]  /*40f0*/  HMMA.16816.F32.BF16 R64, R4.reuse, R28, R64 ;  /* 0x0000001c0440723c */ /* 0x040fe20000041840 */
[----:B------:R-:W-:Y:S01]  /*4100*/  IMAD.MOV.U32 R214, RZ, RZ, R156 ;  /* 0x000000ffffd67224 */ /* 0x000fe200078e009c */
[----:B--2---:R-:W-:Y:S01]  /*4110*/  F2FP.BF16.PACK_AB R92, R52, R53 ;  /* 0x00000035345c723e */ /* 0x004fe200000010ff */
[----:B------:R1:W-:Y:S01]  /*4120*/  MUFU.EX2 R48, R8 ;  /* 0x0000000800307308 */ /* 0x0003e20000000800 */
[----:B------:R-:W2:Y:S03]  /*4130*/  LDSM.16.MT88.4 R156, [R220+0xac00] ;  /* 0x00ac0000dc9c783b */ /* 0x000ea60000004200 */
[----:B------:R-:W-:Y:S01]  /*4140*/  IMAD.MOV.U32 R29, RZ, RZ, R19 ;  /* 0x000000ffff1d7224 */ /* 0x000fe200078e0013 */
[C---:B------:R-:W-:Y:S08]  /*4150*/  HMMA.16816.F32.BF16 R44, R4.reuse, R30, R44 ;  /* 0x0000001e042c723c */ /* 0x040ff0000004182c */
[----:B------:R-:W-:Y:S01]  /*4160*/  HMMA.16816.F32.BF16 R68, R4, R32, R188 ;  /* 0x000000200444723c */ /* 0x000fe200000418bc */
[----:B-1----:R-:W-:-:S04]  /*4170*/  FFMA.FTZ R8, R216, c[0x0][0x23c], -R12 ;  /* 0x00008f00d8087a23 */ /* 0x002fc8000001080c */
[----:B------:R1:W5:Y:S03]  /*4180*/  MUFU.EX2 R27, R8 ;  /* 0x00000008001b7308 */ /* 0x0003660000000800 */
[C---:B------:R-:W-:Y:S08]  /*4190*/  HMMA.16816.F32.BF16 R56, R4.reuse, R34, R56 ;  /* 0x000000220438723c */ /* 0x040ff00000041838 */
[----:B------:R-:W-:Y:S01]  /*41a0*/  HMMA.16816.F32.BF16 R84, R4, R36, R200 ;  /* 0x000000240454723c */ /* 0x000fe200000418c8 */
[----:B-1----:R-:W-:-:S07]  /*41b0*/  FFMA.FTZ R8, R212, c[0x0][0x23c], -R2 ;  /* 0x00008f00d4087a23 */ /* 0x002fce0000010802 */
[----:B------:R-:W-:Y:S01]  /*41c0*/  HMMA.16816.F32.BF16 R40, R4, R38, R40 ;  /* 0x000000260428723c */ /* 0x000fe20000041828 */
[----:B------:R-:W1:Y:S01]  /*41d0*/  LDSM.16.MT88.4 R4, [R221+0xbc00] ;  /* 0x00bc0000dd04783b */ /* 0x000e620000004200 */
[----:B-----5:R-:W-:Y:S01]  /*41e0*/  F2FP.BF16.PACK_AB R94, R27, R48 ;  /* 0x000000301b5e723e */ /* 0x020fe200000010ff */
[----:B------:R5:W-:Y:S02]  /*41f0*/  MUFU.EX2 R25, R8 ;  /* 0x0000000800197308 */ /* 0x000be40000000800 */
[----:B-----5:R-:W-:-:S06]  /*4200*/  FFMA.FTZ R8, R218, c[0x0][0x23c], -R2 ;  /* 0x00008f00da087a23 */ /* 0x020fcc0000010802 */
[----:B------:R5:W2:Y:S02]  /*4210*/  MUFU.EX2 R26, R8 ;  /* 0x00000008001a7308 */ /* 0x000aa40000000800 */
[--C-:B-----5:R-:W-:Y:S01]  /*4220*/  FFMA.FTZ R8, R215, c[0x0][0x23c], -R2.reuse ;  /* 0x00008f00d7087a23 */ /* 0x120fe20000010802 */
[----:B--2---:R-:W-:Y:S01]  /*4230*/  F2FP.BF16.PACK_AB R93, R26, R25 ;  /* 0x000000191a5d723e */ /* 0x004fe200000010ff */
[----:B------:R-:W-:-:S04]  /*4240*/  FFMA.FTZ R2, R227, c[0x0][0x23c], -R2 ;  /* 0x00008f00e3027a23 */ /* 0x000fc80000010802 */
[----:B------:R2:W-:Y:S01]  /*4250*/  MUFU.EX2 R23, R8 ;  /* 0x0000000800177308 */ /* 0x0005e20000000800 */
[----:B------:R-:W-:Y:S02]  /*4260*/  IMAD.MOV.U32 R227, RZ, RZ, R55 ;  /* 0x000000ffffe37224 */ /* 0x000fe400078e0037 */
[----:B------:R-:W-:-:S03]  /*4270*/  IMAD.MOV.U32 R55, RZ, RZ, c[0x0][0x1a0] ;  /* 0x00006800ff377624 */ /* 0x000fc600078e00ff */
[----:B------:R-:W-:Y:S02]  /*4280*/  ISETP.GE.AND P0, PT, R227, 0x2, PT ;  /* 0x00000002e300780c */ /* 0x000fe40003f06270 */
[----:B------:R5:W1:Y:S01]  /*4290*/  MUFU.EX2 R24, R2 ;  /* 0x0000000200187308 */ /* 0x000a620000000800 */
[----:B--2---:R-:W-:-:S04]  /*42a0*/  FADD.FTZ R8, R251, R246 ;  /* 0x000000f6fb087221 */ /* 0x004fc80000010000 */
[----:B------:R-:W-:Y:S02]  /*42b0*/  FADD.FTZ R8, R252, R8 ;  /* 0x00000008fc087221 */ /* 0x000fe40000010000 */
[----:B-----5:R-:W-:Y:S01]  /*42c0*/  FFMA.FTZ R2, R219, c[0x0][0x23c], -R0 ;  /* 0x00008f00db027a23 */ /* 0x020fe20000010800 */
[----:B-1----:R-:W-:Y:S01]  /*42d0*/  F2FP.BF16.PACK_AB R95, R24, R23 ;  /* 0x00000017185f723e */ /* 0x002fe200000010ff */
[----:B------:R-:W-:Y:S02]  /*42e0*/  FADD.FTZ R8, R208, R8 ;  /* 0x00000008d0087221 */ /* 0x000fe40000010000 */
[----:B------:R1:W-:Y:S04]  /*42f0*/  MUFU.EX2 R22, R2 ;  /* 0x0000000200167308 */ /* 0x0003e80000000800 */
[C---:B---3--:R-:W-:Y:S08]  /*4300*/  HMMA.16816.F32.BF16 R168, R92.reuse, R174, R88 ;  /* 0x000000ae5ca8723c */ /* 0x048ff00000041858 */
[----:B------:R-:W-:Y:S01]  /*4310*/  HMMA.16816.F32.BF16 R112, R92, R124, R112 ;  /* 0x0000007c5c70723c */ /* 0x000fe20000041870 */
[----:B-1----:R-:W-:-:S04]  /*4320*/  FFMA.FTZ R2, R217, c[0x0][0x23c], -R0 ;  /* 0x00008f00d9027a23 */ /* 0x002fc80000010800 */
[----:B------:R1:W2:Y:S03]  /*4330*/  MUFU.EX2 R21, R2 ;  /* 0x0000000200157308 */ /* 0x0002a60000000800 */
[C---:B------:R-:W-:Y:S08]  /*4340*/  HMMA.16816.F32.BF16 R120, R92.reuse, R126, R120 ;  /* 0x0000007e5c78723c */ /* 0x040ff00000041878 */
[----:B----4-:R-:W-:Y:S01]  /*4350*/  HMMA.16816.F32.BF16 R132, R92, R140, R132 ;  /* 0x0000008c5c84723c */ /* 0x010fe20000041884 */
[----:B-1----:R-:W-:-:S07]  /*4360*/  FFMA.FTZ R2, R235, c[0x0][0x23c], -R0 ;  /* 0x00008f00eb027a23 */ /* 0x002fce0000010800 */
[C---:B------:R-:W-:Y:S01]  /*4370*/  HMMA.16816.F32.BF16 R136, R92.reuse, R142, R136 ;  /* 0x0000008e5c88723c */ /* 0x040fe20000041888 */
[----:B------:R-:W-:Y:S01]  /*4380*/  FFMA.FTZ R0, R237, c[0x0][0x23c], -R0 ;  /* 0x00008f00ed007a23 */ /* 0x000fe20000010800 */
[----:B------:R1:W-:Y:S06]  /*4390*/  MUFU.EX2 R20, R2 ;  /* 0x0000000200147308 */ /* 0x0003ec0000000800 */
[C---:B------:R-:W-:Y:S02]  /*43a0*/  HMMA.16816.F32.BF16 R148, R92.reuse, R156, R148 ;  /* 0x0000009c5c94723c */ /* 0x040fe40000041894 */
[----:B------:R3:W4:Y:S06]  /*43b0*/  MUFU.EX2 R19, R0 ;  /* 0x0000000000137308 */ /* 0x00072c0000000800 */
[----:B------:R-:W-:Y:S01]  /*43c0*/  HMMA.16816.F32.BF16 R152, R92, R158, R152 ;  /* 0x0000009e5c98723c */ /* 0x000fe20000041898 */
[----:B-1----:R-:W-:-:S04]  /*43d0*/  FADD.FTZ R2, R214, R29 ;  /* 0x0000001dd6027221 */ /* 0x002fc80000010000 */
[----:B------:R-:W-:-:S03]  /*43e0*/  FADD.FTZ R2, R51, R2 ;  /* 0x0000000233027221 */ /* 0x000fc60000010000 */
[C---:B------:R-:W-:Y:S01]  /*43f0*/  HMMA.16816.F32.BF16 R164, R92.reuse, R172, R164 ;  /* 0x000000ac5ca4723c */ /* 0x040fe200000418a4 */
[----:B---3--:R-:W-:Y:S02]  /*4400*/  FFMA.FTZ R0, R228, c[0x0][0x23c], -R13 ;  /* 0x00008f00e4007a23 */ /* 0x008fe4000001080d */
[----:B------:R-:W-:Y:S02]  /*4410*/  FADD.FTZ R2, R10, R2 ;  /* 0x000000020a027221 */ /* 0x000fe40000010000 */
[----:B------:R1:W-:Y:S03]  /*4420*/  MUFU.EX2 R11, R0 ;  /* 0x00000000000b7308 */ /* 0x0003e60000000800 */
[----:B------:R-:W-:Y:S01]  /*4430*/  HMMA.16816.F32.BF16 R72, R92, R80, R184 ;  /* 0x000000505c48723c */ /* 0x000fe200000418b8 */
[----:B------:R-:W-:Y:S02]  /*4440*/  FADD.FTZ R10, R234, R8 ;  /* 0x00000008ea0a7221 */ /* 0x000fe40000010000 */
[----:B------:R-:W-:-:S05]  /*4450*/  FADD.FTZ R8, R244, R2 ;  /* 0x00000002f4087221 */ /* 0x000fca0000010000 */
[----:B------:R-:W-:Y:S01]  /*4460*/  HMMA.16816.F32.BF16 R76, R92, R82, R116 ;  /* 0x000000525c4c723c */ /* 0x000fe20000041874 */
[----:B-1----:R-:W-:-:S07]  /*4470*/  FFMA.FTZ R0, R230, c[0x0][0x23c], -R13 ;  /* 0x00008f00e6007a23 */ /* 0x002fce000001080d */
[C---:B------:R-:W-:Y:S01]  /*4480*/  HMMA.16816.F32.BF16 R88, R92.reuse, R4, R196 ;  /* 0x000000045c58723c */ /* 0x040fe200000418c4 */
[----:B------:R1:W3:Y:S07]  /*4490*/  MUFU.EX2 R12, R0 ;  /* 0x00000000000c7308 */ /* 0x0002ee0000000800 */
[----:B------:R-:W-:Y:S07]  /*44a0*/  HMMA.16816.F32.BF16 R92, R92, R6, R96 ;  /* 0x000000065c5c723c */ /* 0x000fee0000041860 */
[----:B--2---:R-:W-:-:S02]  /*44b0*/  F2FP.BF16.PACK_AB R96, R21, R22 ;  /* 0x000000161560723e */ /* 0x004fc400000010ff */
[----:B----4-:R-:W-:Y:S01]  /*44c0*/  F2FP.BF16.PACK_AB R98, R19, R20 ;  /* 0x000000141362723e */ /* 0x010fe200000010ff */
[----:B-1----:R-:W-:Y:S01]  /*44d0*/  FFMA.FTZ R0, R232, c[0x0][0x23c], -R13 ;  /* 0x00008f00e8007a23 */ /* 0x002fe2000001080d */
[----:B---3--:R-:W-:-:S03]  /*44e0*/  F2FP.BF16.PACK_AB R97, R12, R11 ;  /* 0x0000000b0c61723e */ /* 0x008fc600000010ff */
[----:B------:R1:W-:Y:S02]  /*44f0*/  MUFU.EX2 R18, R0 ;  /* 0x0000000000127308 */ /* 0x0003e40000000800 */
[----:B-1----:R-:W-:-:S06]  /*4500*/  FFMA.FTZ R0, R236, c[0x0][0x23c], -R13 ;  /* 0x00008f00ec007a23 */ /* 0x002fcc000001080d */
[----:B------:R-:W1:Y:S02]  /*4510*/  MUFU.EX2 R13, R0 ;  /* 0x00000000000d7308 */ /* 0x000e640000000800 */
[----:B-1----:R-:W-:Y:S01]  /*4520*/  F2FP.BF16.PACK_AB R99, R13, R18 ;  /* 0x000000120d63723e */ /* 0x002fe200000010ff */
[----:B------:R-:W-:-:S04]  /*4530*/  FADD.FTZ R0, R50, R49 ;  /* 0x0000003132007221 */ /* 0x000fc80000010000 */
[----:B------:R-:W-:Y:S02]  /*4540*/  FADD.FTZ R0, R213, R0 ;  /* 0x00000000d5007221 */ /* 0x000fe40000010000 */
[----:B------:R-:W-:Y:S02]  /*4550*/  HMMA.16816.F32.BF16 R84, R96, R4, R84 ;  /* 0x000000046054723c */ /* 0x000fe40000041854 */
[----:B------:R-:W-:Y:S02]  /*4560*/  FADD.FTZ R0, R54, R0 ;  /* 0x0000000036007221 */ /* 0x000fe40000010000 */
[----:B------:R-:W-:-:S03]  /*4570*/  IMAD.MOV.U32 R54, RZ, RZ, 0x5 ;  /* 0x00000005ff367424 */ /* 0x000fc600078e00ff */
[----:B------:R-:W-:Y:S01]  /*4580*/  FADD.FTZ R4, R250, R9 ;  /* 0x00000009fa047221 */ /* 0x000fe20000010000 */
[C---:B------:R-:W-:Y:S01]  /*4590*/  HMMA.16816.F32.BF16 R116, R96.reuse, R124, R176 ;  /* 0x0000007c6074723c */ /* 0x040fe200000418b0 */
[----:B------:R-:W-:Y:S02]  /*45a0*/  FADD.FTZ R5, R238, R0 ;  /* 0x00000000ee057221 */ /* 0x000fe40000010000 */
[----:B------:R-:W-:Y:S02]  /*45b0*/  FADD.FTZ R9, R210, R4 ;  /* 0x00000004d2097221 */ /* 0x000fe40000010000 */
[----:B------:R-:W-:Y:S02]  /*45c0*/  FADD.FTZ R4, R233, R10 ;  /* 0x0000000ae9047221 */ /* 0x000fe40000010000 */
[----:B------:R-:W-:Y:S01]  /*45d0*/  FADD.FTZ R2, R211, R9 ;  /* 0x00000009d3027221 */ /* 0x000fe20000010000 */
[----:B------:R-:W-:Y:S01]  /*45e0*/  HMMA.16816.F32.BF16 R124, R96, R126, R160 ;  /* 0x0000007e607c723c */ /* 0x000fe200000418a0 */
[----:B------:R-:W-:-:S02]  /*45f0*/  FADD.FTZ R0, R249, R8 ;  /* 0x00000008f9007221 */ /* 0x000fc40000010000 */
[----:B------:R-:W-:Y:S02]  /*4600*/  FADD.FTZ R5, R241, R5 ;  /* 0x00000005f1057221 */ /* 0x000fe40000010000 */
[----:B------:R-:W-:-:S03]  /*4610*/  IMAD.SHL.U32 R10, R55, 0x20, RZ ;  /* 0x00000020370a7824 */ /* 0x000fc600078e00ff */
        /* <DEDUP_REMOVED lines=9> */
[----:B------:R-:W-:-:S02]  /*46b0*/  FADD.FTZ R6, R231, R4 ;  /* 0x00000004e7067221 */ /* 0x000fc40000010000 */
[----:B------:R-:W-:Y:S02]  /*46c0*/  FADD.FTZ R4, R209, R2 ;  /* 0x00000002d1047221 */ /* 0x000fe40000010000 */
[----:B------:R-:W-:Y:S02]  /*46d0*/  FADD.FTZ R2, R248, R0 ;  /* 0x00000000f8027221 */ /* 0x000fe40000010000 */
[----:B------:R-:W-:Y:S02]  /*46e0*/  FADD.FTZ R0, R240, R5 ;  /* 0x00000005f0007221 */ /* 0x000fe40000010000 */
[----:B------:R-:W-:Y:S02]  /*46f0*/  FADD.FTZ R5, R229, R6 ;  /* 0x00000006e5057221 */ /* 0x000fe40000010000 */
[----:B------:R-:W-:Y:S02]  /*4700*/  FADD.FTZ R4, R207, R4 ;  /* 0x00000004cf047221 */ /* 0x000fe40000010000 */
        /* <DEDUP_REMOVED lines=19> */
[----:B------:R-:W-:Y:S01]  /*4840*/  FADD.FTZ R4, R11, R4 ;  /* 0x000000040b047221 */ /* 0x000fe20000010000 */
[----:B------:R-:W-:Y:S01]  /*4850*/  SHF.L.U64.HI R11, R55, R54, c[0x0][0x1a4] ;  /* 0x00006900370b7619 */ /* 0x000fe20000010236 */
        /* <DEDUP_REMOVED lines=12> */
[----:B------:R-:W-:Y:S01]  /*4920*/  FADD.FTZ R2, R27, R2 ;  /* 0x000000021b027221 */ /* 0x000fe20000010000 */
[----:B------:R1:W-:Y:S01]  /*4930*/  STL [R1+0x10], R6 ;  /* 0x0000100601007387 */ /* 0x0003e20000100800 */
[----:B------:R-:W-:-:S03]  /*4940*/  FADD.FTZ R0, R24, R0 ;  /* 0x0000000018007221 */ /* 0x000fc60000010000 */
[----:B------:R1:W-:Y:S04]  /*4950*/  STL [R1+0x14], R4 ;  /* 0x0000140401007387 */ /* 0x0003e80000100800 */
[----:B------:R1:W-:Y:S04]  /*4960*/  STL [R1+0x18], R2 ;  /* 0x0000180201007387 */ /* 0x0003e80000100800 */
[----:B------:R1:W-:Y:S01]  /*4970*/  STL [R1+0x1c], R0 ;  /* 0x00001c0001007387 */ /* 0x0003e20000100800 */
[----:B------:R-:W-:Y:S05]  /*4980*/  @!P0 BRA `(.L_x_323) ;  /* 0x000045b000008947 */ /* 0x000fea0003800000 */
[----:B------:R-:W2:Y:S01]  /*4990*/  LDL.64 R50, [R1+0x8] ;  /* 0x0000080001327983 */ /* 0x000ea20000100a00 */
[----:B------:R-:W-:Y:S01]  /*49a0*/  IMAD.MOV.U32 R54, RZ, RZ, 0x6 ;  /* 0x00000006ff367424 */ /* 0x000fe200078e00ff */
[----:B------:R-:W-:-:S04]  /*49b0*/  DEPBAR.LE SB0, 0x0 ;  /* 0x000080000000791a */ /* 0x000fc80000000000 */
[C---:B------:R-:W-:Y:S01]  /*49c0*/  SHF.L.U64.HI R54, R55.reuse, R54, c[0x0][0x1a4] ;  /* 0x0000690037367619 */ /* 0x040fe20000010236 */
[----:B------:R-:W-:Y:S01]  /*49d0*/  IMAD.SHL.U32 R55, R55, 0x40, RZ ;  /* 0x0000004037377824 */ /* 0x000fe200078e00ff */
[----:B------:R-:W-:-:S04]  /*49e0*/  IADD3 R252, R227, -0x2, RZ ;  /* 0xfffffffee3fc7810 */ /* 0x000fc80007ffe0ff */
[----:B-1----:R-:W-:Y:S01]  /*49f0*/  SHF.R.S32.HI R2, RZ, 0x1f, R252 ;  /* 0x0000001fff027819 */ /* 0x002fe200000114fc */
[----:B------:R-:W-:Y:S01]  /*4a00*/  IMAD R0, R54, R252, RZ ;  /* 0x000000fc36007224 */ /* 0x000fe200078e02ff */
[----:B------:R-:W-:Y:S03]  /*4a10*/  STL [R1], R252 ;  /* 0x000000fc01007387 */ /* 0x000fe60000100800 */
[-C--:B------:R-:W-:Y:S01]  /*4a20*/  IMAD R0, R2, R55.reuse, R0 ;  /* 0x0000003702007224 */ /* 0x080fe200078e0200 */
[----:B------:R-:W-:Y:S01]  /*4a30*/  BAR.SYNC.DEFER_BLOCKING 0x0 ;  /* 0x0000000000007b1d */ /* 0x000fe20000010000 */
[----:B--2---:R-:W-:-:S04]  /*4a40*/  IMAD.WIDE.U32 R8, R252, R55, R50 ;  /* 0x00000037fc087225 */ /* 0x004fc800078e0032 */
[----:B------:R-:W-:Y:S01]  /*4a50*/  IMAD.IADD R0, R9, 0x1, R0 ;  /* 0x0000000109007824 */ /* 0x000fe200078e0200 */
[----:B------:R-:W-:-:S04]  /*4a60*/  LEA R4, P1, R8, c[0x0][0x170], 0x1 ;  /* 0x00005c0008047a11 */ /* 0x000fc800078208ff */
        /* <DEDUP_REMOVED lines=14> */
[----:B------:R-:W1:Y:S04]  /*4b50*/  LDSM.16.M88.4 R36, [R224+0x1000] ;  /* 0x00100000e024783b */ /* 0x000e680000000200 */
[----:B------:R-:W3:Y:S04]  /*4b60*/  LDSM.16.M88.4 R52, [R223+0x400] ;  /* 0x00040000df34783b */ /* 0x000ee80000000200 */
[----:B------:R-:W-:Y:S04]  /*4b70*/  LDSM.16.M88.4 R32, [R225] ;  /* 0x00000000e120783b */ /* 0x000fe80000000200 */
[----:B------:R-:W4:Y:S04]  /*4b80*/  LDSM.16.M88.4 R48, [R222] ;  /* 0x00000000de30783b */ /* 0x000f280000000200 */
[----:B------:R-:W5:Y:S04]  /*4b90*/  LDSM.16.M88.4 R28, [R225+0x1000] ;  /* 0x00100000e11c783b */ /* 0x000f680000000200 */
[----:B------:R-:W4:Y:S04]  /*4ba0*/  LDSM.16.M88.4 R44, [R222+0x400] ;  /* 0x00040000de2c783b */ /* 0x000f280000000200 */
[----:B------:R-:W-:Y:S04]  /*4bb0*/  LDSM.16.M88.4 R20, [R224+0x3000] ;  /* 0x00300000e014783b */ /* 0x000fe80000000200 */
[----:B------:R-:W4:Y:S04]  /*4bc0*/  LDSM.16.M88.4 R56, [R223+0x1000] ;  /* 0x00100000df38783b */ /* 0x000f280000000200 */
[----:B------:R-:W4:Y:S01]  /*4bd0*/  LDSM.16.M88.4 R24, [R224+0x2000] ;  /* 0x00200000e018783b */ /* 0x000f220000000200 */
[-C--:B--2---:R-:W-:Y:S03]  /*4be0*/  HMMA.16816.F32.BF16 R60, R40, R8.reuse, RZ ;  /* 0x00000008283c723c */ /* 0x084fe600000418ff */
[----:B------:R-:W0:Y:S05]  /*4bf0*/  LDGDEPBAR ;  /* 0x00000000000079af */ /* 0x000e2a0000000000 */
[C---:B-1----:R-:W-:Y:S08]  /*4c00*/  HMMA.16816.F32.BF16 R4, R36.reuse, R8, RZ ;  /* 0x000000082404723c */ /* 0x042ff000000418ff */
[C---:B---3--:R-:W-:Y:S08]  /*4c10*/  HMMA.16816.F32.BF16 R184, R36.reuse, R52, RZ ;  /* 0x0000003424b8723c */ /* 0x048ff000000418ff */
[-C--:B------:R-:W-:Y:S08]  /*4c20*/  HMMA.16816.F32.BF16 R64, R36, R10.reuse, RZ ;  /* 0x0000000a2440723c */ /* 0x080ff000000418ff */
[----:B------:R-:W-:Y:S08]  /*4c30*/  HMMA.16816.F32.BF16 R8, R40, R10, RZ ;  /* 0x0000000a2808723c */ /* 0x000ff000000418ff */
[----:B----4-:R-:W-:Y:S01]  /*4c40*/  HMMA.16816.F32.BF16 R196, R32, R48, R60 ;  /* 0x0000003020c4723c */ /* 0x010fe2000004183c */
[----:B------:R-:W1:Y:S07]  /*4c50*/  LDSM.16.M88.4 R60, [R223+0x1400] ;  /* 0x00140000df3c783b */ /* 0x000e6e0000000200 */
[----:B------:R-:W-:Y:S08]  /*4c60*/  HMMA.16816.F32.BF16 R188, R40, R52, RZ ;  /* 0x0000003428bc723c */ /* 0x000ff000000418ff */
[----:B------:R-:W-:Y:S08]  /*4c70*/  HMMA.16816.F32.BF16 R180, R36, R54, RZ ;  /* 0x0000003624b4723c */ /* 0x000ff000000418ff */
[C---:B-----5:R-:W-:Y:S01]  /*4c80*/  HMMA.16816.F32.BF16 R176, R28.reuse, R48, R4 ;  /* 0x000000301cb0723c */ /* 0x060fe20000041804 */
[----:B------:R-:W-:Y:S07]  /*4c90*/  LDSM.16.M88.4 R4, [R225+0x3000] ;  /* 0x00300000e104783b */ /* 0x000fee0000000200 */
[----:B------:R-:W-:Y:S08]  /*4ca0*/  HMMA.16816.F32.BF16 R184, R28, R44, R184 ;  /* 0x0000002c1cb8723c */ /* 0x000ff000000418b8 */
[----:B------:R-:W-:Y:S08]  /*4cb0*/  HMMA.16816.F32.BF16 R52, R40, R54, RZ ;  /* 0x000000362834723c */ /* 0x000ff000000418ff */
[-C--:B------:R-:W-:Y:S01]  /*4cc0*/  HMMA.16816.F32.BF16 R192, R28, R50.reuse, R64 ;  /* 0x000000321cc0723c */ /* 0x080fe20000041840 */
[----:B------:R-:W-:Y:S07]  /*4cd0*/  LDSM.16.M88.4 R64, [R222+0x1400] ;  /* 0x00140000de40783b */ /* 0x000fee0000000200 */
[C---:B------:R-:W-:Y:S01]  /*4ce0*/  HMMA.16816.F32.BF16 R108, R32.reuse, R50, R8 ;  /* 0x00000032206c723c */ /* 0x040fe20000041808 */
[----:B------:R-:W2:Y:S04]  /*4cf0*/  LDSM.16.M88.4 R48, [R222+0x1000] ;  /* 0x00100000de30783b */ /* 0x000ea80000000200 */
[----:B------:R-:W3:Y:S03]  /*4d00*/  LDSM.16.M88.4 R8, [R225+0x2000] ;  /* 0x00200000e108783b */ /* 0x000ee60000000200 */
[----:B------:R-:W-:Y:S01]  /*4d10*/  HMMA.16816.F32.BF16 R200, R32, R44, R188 ;  /* 0x0000002c20c8723c */ /* 0x000fe200000418bc */
[----:B------:R-:W-:Y:S07]  /*4d20*/  LDSM.16.M88.4 R188, [R223+0x2000] ;  /* 0x00200000dfbc783b */ /* 0x000fee0000000200 */
[----:B------:R-:W-:Y:S08]  /*4d30*/  HMMA.16816.F32.BF16 R208, R28, R46, R180 ;  /* 0x0000002e1cd0723c */ /* 0x000ff000000418b4 */
[-C--:B------:R-:W-:Y:S08]  /*4d40*/  HMMA.16816.F32.BF16 R180, R20, R56.reuse, R176 ;  /* 0x0000003814b4723c */ /* 0x080ff000000418b0 */
[----:B------:R-:W-:Y:S08]  /*4d50*/  HMMA.16816.F32.BF16 R196, R24, R56, R196 ;  /* 0x0000003818c4723c */ /* 0x000ff000000418c4 */
[----:B-1----:R-:W-:Y:S01]  /*4d60*/  HMMA.16816.F32.BF16 R176, R20, R60, R184 ;  /* 0x0000003c14b0723c */ /* 0x002fe200000418b8 */
[----:B------:R-:W1:Y:S07]  /*4d70*/  LDSM.16.M88.4 R184, [R223+0xc00] ;  /* 0x000c0000dfb8783b */ /* 0x000e6e0000000200 */
[----:B------:R-:W-:Y:S01]  /*4d80*/  HMMA.16816.F32.BF16 R204, R32, R46, R52 ;  /* 0x0000002e20cc723c */ /* 0x000fe20000041834 */
[----:B------:R-:W-:Y:S07]  /*4d90*/  LDSM.16.M88.4 R52, [R224+0x5000] ;  /* 0x00500000e034783b */ /* 0x000fee0000000200 */
[----:B------:R-:W-:Y:S08]  /*4da0*/  HMMA.16816.F32.BF16 R192, R20, R58, R192 ;  /* 0x0000003a14c0723c */ /* 0x000ff000000418c0 */
[C---:B------:R-:W-:Y:S08]  /*4db0*/  HMMA.16816.F32.BF16 R44, R24.reuse, R60, R200 ;  /* 0x0000003c182c723c */ /* 0x040ff000000418c8 */
[----:B------:R-:W-:Y:S01]  /*4dc0*/  HMMA.16816.F32.BF16 R108, R24, R58, R108 ;  /* 0x0000003a186c723c */ /* 0x000fe2000004186c */
[----:B------:R-:W-:Y:S07]  /*4dd0*/  LDSM.16.M88.4 R56, [R224+0x4000] ;  /* 0x00400000e038783b */ /* 0x000fee0000000200 */
[-C--:B--2---:R-:W-:Y:S01]  /*4de0*/  HMMA.16816.F32.BF16 R200, R4, R48.reuse, R180 ;  /* 0x0000003004c8723c */ /* 0x084fe200000418b4 */
[----:B------:R-:W2:Y:S07]  /*4df0*/  LDSM.16.M88.4 R180, [R223+0x2400] ;  /* 0x00240000dfb4783b */ /* 0x000eae0000000200 */
[----:B---3--:R-:W-:Y:S08]  /*4e00*/  HMMA.16816.F32.BF16 R212, R8, R48, R196 ;  /* 0x0000003008d4723c */ /* 0x008ff000000418c4 */
[----:B------:R-:W-:Y:S01]  /*4e10*/  HMMA.16816.F32.BF16 R196, R4, R64, R176 ;  /* 0x0000004004c4723c */ /* 0x000fe200000418b0 */
[----:B------:R-:W3:Y:S07]  /*4e20*/  LDSM.16.M88.4 R176, [R222+0xc00] ;  /* 0x000c0000deb0783b */ /* 0x000eee0000000200 */
[-C--:B------:R-:W-:Y:S08]  /*4e30*/  HMMA.16816.F32.BF16 R236, R20, R62.reuse, R208 ;  /* 0x0000003e14ec723c */ /* 0x080ff000000418d0 */
[----:B------:R-:W-:Y:S01]  /*4e40*/  HMMA.16816.F32.BF16 R232, R24, R62, R204 ;  /* 0x0000003e18e8723c */ /* 0x000fe200000418cc */
[----:B------:R-:W4:Y:S07]  /*4e50*/  LDSM.16.M88.4 R60, [R223+0x800] ;  /* 0x00080000df3c783b */ /* 0x000f2e0000000200 */
[----:B------:R-:W-:Y:S08]  /*4e60*/  HMMA.16816.F32.BF16 R216, R4, R50, R192 ;  /* 0x0000003204d8723c */ /* 0x000ff000000418c0 */
[----:B------:R-:W-:Y:S01]  /*4e70*/  HMMA.16816.F32.BF16 R204, R8, R64, R44 ;  /* 0x0000004008cc723c */ /* 0x000fe2000004182c */
[----:B------:R-:W-:Y:S07]  /*4e80*/  LDSM.16.M88.4 R44, [R225+0x5000] ;  /* 0x00500000e12c783b */ /* 0x000fee0000000200 */
[----:B-1----:R-:W-:Y:S08]  /*4e90*/  HMMA.16816.F32.BF16 R192, R36, R184, RZ ;  /* 0x000000b824c0723c */ /* 0x002ff000000418ff */
[----:B------:R-:W-:Y:S08]  /*4ea0*/  HMMA.16816.F32.BF16 R236, R4, R66, R236 ;  /* 0x0000004204ec723c */ /* 0x000ff000000418ec */
[----:B--2---:R-:W-:Y:S08]  /*4eb0*/  HMMA.16816.F32.BF16 R244, R56, R180, R204 ;  /* 0x000000b438f4723c */ /* 0x004ff000000418cc */
[----:B------:R-:W-:Y:S08]  /*4ec0*/  HMMA.16816.F32.BF16 R240, R8, R66, R232 ;  /* 0x0000004208f0723c */ /* 0x000ff000000418e8 */
[----:B------:R-:W-:Y:S08]  /*4ed0*/  HMMA.16816.F32.BF16 R248, R52, R180, R196 ;  /* 0x000000b434f8723c */ /* 0x000ff000000418c4 */
[----:B---3--:R-:W-:Y:S08]  /*4ee0*/  HMMA.16816.F32.BF16 R204, R28, R176, R192 ;  /* 0x000000b01ccc723c */ /* 0x008ff000000418c0 */
[C---:B----4-:R-:W-:Y:S08]  /*4ef0*/  HMMA.16816.F32.BF16 R196, R36.reuse, R60, RZ ;  /* 0x0000003c24c4723c */ /* 0x050ff000000418ff */
[C---:B------:R-:W-:Y:S08]  /*4f00*/  HMMA.16816.F32.BF16 R192, R36.reuse, R62, RZ ;  /* 0x0000003e24c0723c */ /* 0x040ff000000418ff */
[----:B------:R-:W-:Y:S01]  /*4f10*/  HMMA.16816.F32.BF16 R64, R36, R186, RZ ;  /* 0x000000ba2440723c */ /* 0x000fe200000418ff */
[----:B------:R-:W1:Y:S07]  /*4f20*/  LDSM.16.M88.4 R36, [R222+0x800] ;  /* 0x00080000de24783b */ /* 0x000e6e0000000200 */
[----:B------:R-:W-:Y:S01]  /*4f30*/  HMMA.16816.F32.BF16 R208, R8, R50, R108 ;  /* 0x0000003208d0723c */ /* 0x000fe2000004186c */
[----:B------:R-:W-:Y:S04]  /*4f40*/  LDSM.16.M88.4 R108, [R222+0x2000] ;  /* 0x00200000de6c783b */ /* 0x000fe80000000200 */
[----:B------:R-:W2:Y:S03]  /*4f50*/  LDSM.16.M88.4 R48, [R225+0x4000] ;  /* 0x00400000e130783b */ /* 0x000ea60000000200 */
[----:B------:R-:W-:Y:S08]  /*4f60*/  HMMA.16816.F32.BF16 R228, R52, R188, R200 ;  /* 0x000000bc34e4723c */ /* 0x000ff000000418c8 */
[----:B------:R-:W-:Y:S08]  /*4f70*/  HMMA.16816.F32.BF16 R200, R40, R184, RZ ;  /* 0x000000b828c8723c */ /* 0x000ff000000418ff */
[----:B------:R-:W-:Y:S08]  /*4f80*/  HMMA.16816.F32.BF16 R212, R56, R188, R212 ;  /* 0x000000bc38d4723c */ /* 0x000ff000000418d4 */
[-C--:B------:R-:W-:Y:S08]  /*4f90*/  HMMA.16816.F32.BF16 R232, R52, R190.reuse, R216 ;  /* 0x000000be34e8723c */ /* 0x080ff000000418d8 */
[----:B------:R-:W-:Y:S08]  /*4fa0*/  HMMA.16816.F32.BF16 R216, R56, R190, R208 ;  /* 0x000000be38d8723c */ /* 0x000ff000000418d0 */
[----:B------:R-:W-:Y:S08]  /*4fb0*/  HMMA.16816.F32.BF16 R208, R32, R176, R200 ;  /* 0x000000b020d0723c */ /* 0x000ff000000418c8 */
[C---:B------:R-:W-:Y:S08]  /*4fc0*/  HMMA.16816.F32.BF16 R188, R40.reuse, R60, RZ ;  /* 0x0000003c28bc723c */ /* 0x040ff000000418ff */
[----:B------:R-:W-:Y:S08]  /*4fd0*/  HMMA.16816.F32.BF16 R200, R40, R62, RZ ;  /* 0x0000003e28c8723c */ /* 0x000ff000000418ff */
[C---:B-1----:R-:W-:Y:S08]  /*4fe0*/  HMMA.16816.F32.BF16 R196, R28.reuse, R36, R196 ;  /* 0x000000241cc4723c */ /* 0x042ff000000418c4 */
[C---:B------:R-:W-:Y:S08]  /*4ff0*/  HMMA.16816.F32.BF16 R192, R28.reuse, R38, R192 ;  /* 0x000000261cc0723c */ /* 0x040ff000000418c0 */
[----:B------:R-:W-:Y:S01]  /*5000*/  HMMA.16816.F32.BF16 R64, R28, R178, R64 ;  /* 0x000000b21c40723c */ /* 0x000fe20000041840 */
[----:B------:R-:W1:Y:S07]  /*5010*/  LDSM.16.M88.4 R28, [R223+0x1800] ;  /* 0x00180000df1c783b */ /* 0x000e6e0000000200 */
[----:B--2---:R-:W-:Y:S08]  /*5020*/  HMMA.16816.F32.BF16 R212, R48, R108, R212 ;  /* 0x0000006c30d4723c */ /* 0x004ff000000418d4 */
[----:B------:R-:W-:Y:S08]  /*5030*/  HMMA.16816.F32.BF16 R184, R40, R186, RZ ;  /* 0x000000ba28b8723c */ /* 0x000ff000000418ff */
[C---:B------:R-:W-:Y:S08]  /*5040*/  HMMA.16816.F32.BF16 R60, R32.reuse, R36, R188 ;  /* 0x00000024203c723c */ /* 0x040ff000000418bc */
[----:B------:R-:W-:Y:S01]  /*5050*/  HMMA.16816.F32.BF16 R40, R32, R38, R200 ;  /* 0x000000262028723c */ /* 0x000fe200000418c8 */
[----:B------:R-:W2:Y:S01]  /*5060*/  LDSM.16.M88.4 R36, [R223+0x1c00] ;  /* 0x001c0000df24783b */ /* 0x000ea20000000200 */
[----:B------:R-:W-:-:S04]  /*5070*/  FMUL.FTZ R0, R212, c[0x0][0x2ec] ;  /* 0x0000bb00d4007a20 */ /* 0x000fc80000410000 */
[----:B------:R3:W4:Y:S02]  /*5080*/  MUFU.TANH R12, R0 ;  /* 0x00000000000c7308 */ /* 0x0007240000002400 */
[----:B------:R-:W-:Y:S08]  /*5090*/  HMMA.16816.F32.BF16 R228, R44, R108, R228 ;  /* 0x0000006c2ce4723c */ /* 0x000ff000000418e4 */
[----:B------:R-:W-:Y:S01]  /*50a0*/  HMMA.16816.F32.BF16 R176, R32, R178, R184 ;  /* 0x000000b220b0723c */ /* 0x000fe200000418b8 */
[----:B---3--:R-:W-:-:S07]  /*50b0*/  FMUL.FTZ R0, R213, c[0x0][0x2ec] ;  /* 0x0000bb00d5007a20 */ /* 0x008fce0000410000 */
[----:B------:R-:W-:Y:S01]  /*50c0*/  HMMA.16816.F32.BF16 R32, R48, R110, R216 ;  /* 0x0000006e3020723c */ /* 0x000fe200000418d8 */
[----:B------:R3:W-:Y:S07]  /*50d0*/  MUFU.TANH R100, R0 ;  /* 0x0000000000647308 */ /* 0x0007ee0000002400 */
[----:B------:R-:W-:Y:S08]  /*50e0*/  HMMA.16816.F32.BF16 R184, R52, R182, R236 ;  /* 0x000000b634b8723c */ /* 0x000ff000000418ec */
[----:B-1----:R-:W-:Y:S01]  /*50f0*/  HMMA.16816.F32.BF16 R196, R20, R28, R196 ;  /* 0x0000001c14c4723c */ /* 0x002fe200000418c4 */
[----:B---3--:R-:W-:-:S04]  /*5100*/  FMUL.FTZ R0, R214, c[0x0][0x2ec] ;  /* 0x0000bb00d6007a20 */ /* 0x008fc80000410000 */
[----:B------:R1:W-:Y:S03]  /*5110*/  MUFU.TANH R239, R0 ;  /* 0x0000000000ef7308 */ /* 0x0003e60000002400 */
[----:B------:R-:W-:Y:S08]  /*5120*/  HMMA.16816.F32.BF16 R200, R20, R30, R192 ;  /* 0x0000001e14c8723c */ /* 0x000ff000000418c0 */
[----:B------:R-:W-:Y:S01]  /*5130*/  HMMA.16816.F32.BF16 R60, R24, R28, R60 ;  /* 0x0000001c183c723c */ /* 0x000fe2000004183c */
[----:B-1----:R-:W-:-:S07]  /*5140*/  FMUL.FTZ R0, R215, c[0x0][0x2ec] ;  /* 0x0000bb00d7007a20 */ /* 0x002fce0000410000 */
[----:B------:R-:W-:Y:S01]  /*5150*/  HMMA.16816.F32.BF16 R188, R24, R30, R40 ;  /* 0x0000001e18bc723c */ /* 0x000fe20000041828 */
[----:B------:R-:W1:Y:S01]  /*5160*/  LDSM.16.M88.4 R28, [R222+0x2400] ;  /* 0x00240000de1c783b */ /* 0x000e620000000200 */
[----:B------:R3:W-:Y:S06]  /*5170*/  MUFU.TANH R237, R0 ;  /* 0x0000000000ed7308 */ /* 0x0007ec0000002400 */
[----:B------:R-:W-:Y:S08]  /*5180*/  HMMA.16816.F32.BF16 R108, R44, R110, R232 ;  /* 0x0000006e2c6c723c */ /* 0x000ff000000418e8 */
[----:B--2---:R-:W-:Y:S01]  /*5190*/  HMMA.16816.F32.BF16 R204, R20, R36, R204 ;  /* 0x0000002414cc723c */ /* 0x004fe200000418cc */
[----:B---3--:R-:W-:-:S04]  /*51a0*/  FMUL.FTZ R0, R228, c[0x0][0x2ec] ;  /* 0x0000bb00e4007a20 */ /* 0x008fc80000410000 */
[----:B------:R2:W-:Y:S03]  /*51b0*/  MUFU.TANH R238, R0 ;  /* 0x0000000000ee7308 */ /* 0x0005e60000002400 */
[----:B------:R-:W-:Y:S07]  /*51c0*/  HMMA.16816.F32.BF16 R40, R56, R182, R240 ;  /* 0x000000b63828723c */ /* 0x000fee00000418f0 */
[----:B----4-:R-:W-:Y:S01]  /*51d0*/  IMAD.MOV.U32 R242, RZ, RZ, R12 ;  /* 0x000000fffff27224 */ /* 0x010fe200078e000c */
[----:B------:R-:W-:Y:S01]  /*51e0*/  HMMA.16816.F32.BF16 R208, R24, R36, R208 ;  /* 0x0000002418d0723c */ /* 0x000fe200000418d0 */
[----:B------:R-:W-:-:S02]  /*51f0*/  IMAD.MOV.U32 R243, RZ, RZ, R227 ;  /* 0x000000fffff37224 */ /* 0x000fc400078e00e3 */
[----:B--2---:R-:W-:-:S05]  /*5200*/  FMUL.FTZ R0, R229, c[0x0][0x2ec] ;  /* 0x0000bb00e5007a20 */ /* 0x004fca0000410000 */
[----:B------:R-:W-:Y:S01]  /*5210*/  HMMA.16816.F32.BF16 R192, R24, R38, R176 ;  /* 0x0000002618c0723c */ /* 0x000fe200000418b0 */
[----:B------:R-:W-:Y:S01]  /*5220*/  IMAD.MOV.U32 R106, RZ, RZ, R204 ;  /* 0x000000ffff6a7224 */ /* 0x000fe200078e00cc */
[----:B------:R2:W-:Y:S01]  /*5230*/  MUFU.TANH R235, R0 ;  /* 0x0000000000eb7308 */ /* 0x0005e20000002400 */
[----:B------:R-:W-:Y:S02]  /*5240*/  IMAD.MOV.U32 R105, RZ, RZ, R205 ;  /* 0x000000ffff697224 */ /* 0x000fe400078e00cd */
[----:B------:R-:W-:Y:S02]  /*5250*/  IMAD.MOV.U32 R101, RZ, RZ, R206 ;  /* 0x000000ffff657224 */ /* 0x000fe400078e00ce */
[----:B------:R-:W-:Y:S01]  /*5260*/  IMAD.MOV.U32 R2, RZ, RZ, R207 ;  /* 0x000000ffff027224 */ /* 0x000fe200078e00cf */
[----:B-1----:R-:W-:Y:S07]  /*5270*/  HMMA.16816.F32.BF16 R24, R48, R28, R244 ;  /* 0x0000001c3018723c */ /* 0x002fee00000418f4 */
[----:B------:R-:W-:Y:S01]  /*5280*/  IMAD.MOV.U32 R244, RZ, RZ, R106 ;  /* 0x000000fffff47224 */ /* 0x000fe200078e006a */
[----:B------:R-:W-:Y:S01]  /*5290*/  HMMA.16816.F32.BF16 R204, R20, R38, R64 ;  /* 0x0000002614cc723c */ /* 0x000fe20000041840 */
[----:B------:R-:W1:Y:S01]  /*52a0*/  LDSM.16.M88.4 R20, [R222+0x1800] ;  /* 0x00180000de14783b */ /* 0x000e620000000200 */
[----:B--2---:R-:W-:-:S02]  /*52b0*/  FMUL.FTZ R0, R230, c[0x0][0x2ec] ;  /* 0x0000bb00e6007a20 */ /* 0x004fc40000410000 */
[----:B------:R-:W-:Y:S02]  /*52c0*/  IMAD.MOV.U32 R246, RZ, RZ, R101 ;  /* 0x000000fffff67224 */ /* 0x000fe400078e0065 */
[----:B------:R2:W-:Y:S01]  /*52d0*/  MUFU.TANH R236, R0 ;  /* 0x0000000000ec7308 */ /* 0x0005e20000002400 */
[----:B------:R-:W3:Y:S01]  /*52e0*/  S2R R101, SR_TID.X ;  /* 0x0000000000657919 */ /* 0x000ee20000002100 */
[----:B------:R-:W-:Y:S01]  /*52f0*/  HMMA.16816.F32.BF16 R40, R48, R30, R40 ;  /* 0x0000001e3028723c */ /* 0x000fe20000041828 */
[----:B------:R-:W-:Y:S02]  /*5300*/  IMAD.MOV.U32 R245, RZ, RZ, R105 ;  /* 0x000000fffff57224 */ /* 0x000fe400078e0069 */
[----:B------:R-:W-:-:S05]  /*5310*/  IMAD.MOV.U32 R247, RZ, RZ, R2 ;  /* 0x000000fffff77224 */ /* 0x000fca00078e0002 */
[----:B------:R-:W-:Y:S01]  /*5320*/  HMMA.16816.F32.BF16 R64, R44, R28, R248 ;  /* 0x0000001c2c40723c */ /* 0x000fe200000418f8 */
[----:B--2---:R-:W-:-:S07]  /*5330*/  FMUL.FTZ R0, R32, c[0x0][0x2ec] ;  /* 0x0000bb0020007a20 */ /* 0x004fce0000410000 */
[----:B------:R-:W-:Y:S01]  /*5340*/  HMMA.16816.F32.BF16 R176, R44, R30, R184 ;  /* 0x0000001e2cb0723c */ /* 0x000fe200000418b8 */
[----:B------:R2:W-:Y:S01]  /*5350*/  MUFU.TANH R18, R0 ;  /* 0x0000000000127308 */ /* 0x0005e20000002400 */
[----:B---3--:R-:W-:-:S05]  /*5360*/  IMAD.SHL.U32 R101, R101, 0x2, RZ ;  /* 0x0000000265657824 */ /* 0x008fca00078e00ff */
[----:B------:R-:W-:Y:S01]  /*5370*/  LOP3.LUT R101, R101, 0x6, RZ, 0xc0, !PT ;  /* 0x0000000665657812 */ /* 0x000fe200078ec0ff */
[----:B-1----:R-:W-:Y:S01]  /*5380*/  HMMA.16816.F32.BF16 R60, R8, R20, R60 ;  /* 0x00000014083c723c */ /* 0x002fe2000004183c */
[----:B--2---:R-:W-:-:S04]  /*5390*/  FMUL.FTZ R0, R33, c[0x0][0x2ec] ;  /* 0x0000bb0021007a20 */ /* 0x004fc80000410000 */
[----:B------:R1:W2:Y:S03]  /*53a0*/  MUFU.TANH R13, R0 ;  /* 0x00000000000d7308 */ /* 0x0002a60000002400 */
[----:B------:R-:W-:Y:S08]  /*53b0*/  HMMA.16816.F32.BF16 R36, R8, R22, R188 ;  /* 0x000000160824723c */ /* 0x000ff000000418bc */
[----:B------:R-:W-:Y:S01]  /*53c0*/  HMMA.16816.F32.BF16 R180, R4, R20, R196 ;  /* 0x0000001404b4723c */ /* 0x000fe200000418c4 */
[----:B-1----:R-:W-:-:S04]  /*53d0*/  FMUL.FTZ R0, R34, c[0x0][0x2ec] ;  /* 0x0000bb0022007a20 */ /* 0x002fc80000410000 */
[----:B------:R1:W-:Y:S02]  /*53e0*/  MUFU.TANH R12, R0 ;  /* 0x00000000000c7308 */ /* 0x0003e40000002400 */
[----:B-1----:R-:W-:Y:S02]  /*53f0*/  FMUL.FTZ R0, R35, c[0x0][0x2ec] ;  /* 0x0000bb0023007a20 */ /* 0x002fe40000410000 */
[----:B------:R-:W1:Y:S04]  /*5400*/  LDSM.16.M88.4 R32, [R223+0x2800] ;  /* 0x00280000df20783b */ /* 0x000e680000000200 */
[----:B------:R3:W4:Y:S02]  /*5410*/  MUFU.TANH R19, R0 ;  /* 0x0000000000137308 */ /* 0x0007240000002400 */
[----:B---3--:R-:W-:-:S06]  /*5420*/  FMUL.FTZ R0, R108, c[0x0][0x2ec] ;  /* 0x0000bb006c007a20 */ /* 0x008fcc0000410000 */
[----:B------:R3:W5:Y:S02]  /*5430*/  MUFU.TANH R233, R0 ;  /* 0x0000000000e97308 */ /* 0x0007640000002400 */
[----:B---3--:R-:W-:Y:S01]  /*5440*/  FMUL.FTZ R0, R109, c[0x0][0x2ec] ;  /* 0x0000bb006d007a20 */ /* 0x008fe20000410000 */
[----:B-1----:R-:W-:Y:S05]  /*5450*/  HMMA.16816.F32.BF16 R28, R56, R32, R60 ;  /* 0x00000020381c723c */ /* 0x002fea000004183c */
[----:B------:R1:W3:Y:S02]  /*5460*/  MUFU.TANH R230, R0 ;  /* 0x0000000000e67308 */ /* 0x0002e40000002400 */
[----:B-1----:R-:W-:-:S06]  /*5470*/  FMUL.FTZ R0, R231, c[0x0][0x2ec] ;  /* 0x0000bb00e7007a20 */ /* 0x002fcc0000410000 */
[----:B------:R1:W1:Y:S02]  /*5480*/  MUFU.TANH R234, R0 ;  /* 0x0000000000ea7308 */ /* 0x0002640000002400 */
[----:B-1----:R-:W-:-:S06]  /*5490*/  FMUL.FTZ R0, R110, c[0x0][0x2ec] ;  /* 0x0000bb006e007a20 */ /* 0x002fcc0000410000 */
[----:B------:R1:W1:Y:S02]  /*54a0*/  MUFU.TANH R232, R0 ;  /* 0x0000000000e87308 */ /* 0x0002640000002400 */
[----:B-1----:R-:W-:-:S06]  /*54b0*/  FMUL.FTZ R0, R111, c[0x0][0x2ec] ;  /* 0x0000bb006f007a20 */ /* 0x002fcc0000410000 */
[----:B------:R1:W-:Y:S02]  /*54c0*/  MUFU.TANH R231, R0 ;  /* 0x0000000000e77308 */ /* 0x0003e40000002400 */
[----:B-1----:R-:W-:-:S06]  /*54d0*/  FMUL.FTZ R0, R24, c[0x0][0x2ec] ;  /* 0x0000bb0018007a20 */ /* 0x002fcc0000410000 */
[----:B------:R1:W1:Y:S02]  /*54e0*/  MUFU.TANH R229, R0 ;  /* 0x0000000000e57308 */ /* 0x0002640000002400 */
[----:B-1----:R-:W-:-:S06]  /*54f0*/  FMUL.FTZ R0, R25, c[0x0][0x2ec] ;  /* 0x0000bb0019007a20 */ /* 0x002fcc0000410000 */
[----:B------:R1:W1:Y:S02]  /*5500*/  MUFU.TANH R227, R0 ;  /* 0x0000000000e37308 */ /* 0x0002640000002400 */
[----:B-1----:R-:W-:-:S06]  /*5510*/  FMUL.FTZ R0, R40, c[0x0][0x2ec] ;  /* 0x0000bb0028007a20 */ /* 0x002fcc0000410000 */
[----:B------:R1:W-:Y:S02]  /*5520*/  MUFU.TANH R219, R0 ;  /* 0x0000000000db7308 */ /* 0x0003e40000002400 */
[----:B-1----:R-:W-:-:S06]  /*5530*/  FMUL.FTZ R0, R41, c[0x0][0x2ec] ;  /* 0x0000bb0029007a20 */ /* 0x002fcc0000410000 */
[----:B------:R1:W-:Y:S02]  /*5540*/  MUFU.TANH R228, R0 ;  /* 0x0000000000e47308 */ /* 0x0003e40000002400 */
[----:B-1----:R-:W-:-:S06]  /*5550*/  FMUL.FTZ R0, R26, c[0x0][0x2ec] ;  /* 0x0000bb001a007a20 */ /* 0x002fcc0000410000 */
[----:B------:R1:W-:Y:S02]  /*5560*/  MUFU.TANH R218, R0 ;  /* 0x0000000000da7308 */ /* 0x0003e40000002400 */
[----:B-1----:R-:W-:Y:S02]  /*5570*/  FMUL.FTZ R0, R27, c[0x0][0x2ec] ;  /* 0x0000bb001b007a20 */ /* 0x002fe40000410000 */
[----:B------:R-:W1:Y:S04]  /*5580*/  LDSM.16.M88.4 R24, [R222+0x2800] ;  /* 0x00280000de18783b */ /* 0x000e680000000200 */
[----:B------:R2:W1:Y:S02]  /*5590*/  MUFU.TANH R199, R0 ;  /* 0x0000000000c77308 */ /* 0x0004640000002400 */
[----:B--2---:R-:W-:-:S06]  /*55a0*/  FMUL.FTZ R0, R42, c[0x0][0x2ec] ;  /* 0x0000bb002a007a20 */ /* 0x004fcc0000410000 */
[----:B------:R2:W-:Y:S02]  /*55b0*/  MUFU.TANH R197, R0 ;  /* 0x0000000000c57308 */ /* 0x0005e40000002400 */
[----:B--2---:R-:W-:Y:S02]  /*55c0*/  FMUL.FTZ R0, R43, c[0x0][0x2ec] ;  /* 0x0000bb002b007a20 */ /* 0x004fe40000410000 */
[----:B------:R-:W-:Y:S04]  /*55d0*/  HMMA.16816.F32.BF16 R40, R56, R34, R36 ;  /* 0x000000223828723c */ /* 0x000fe80000041824 */
[----:B------:R2:W2:Y:S04]  /*55e0*/  MUFU.TANH R196, R0 ;  /* 0x0000000000c47308 */ /* 0x0004a80000002400 */
[----:B-1----:R-:W-:Y:S08]  /*55f0*/  HMMA.16816.F32.BF16 R108, R48, R24, R28 ;  /* 0x00000018306c723c */ /* 0x002ff0000004181c */
[----:B------:R-:W-:Y:S01]  /*5600*/  HMMA.16816.F32.BF16 R36, R4, R22, R200 ;  /* 0x000000160424723c */ /* 0x000fe200000418c8 */
[----:B------:R-:W1:Y:S01]  /*5610*/  LDSM.16.M88.4 R20, [R222+0x1c00] ;  /* 0x001c0000de14783b */ /* 0x000e620000000200 */
[----:B--2---:R-:W-:-:S04]  /*5620*/  FMUL.FTZ R0, R64, c[0x0][0x2ec] ;  /* 0x0000bb0040007a20 */ /* 0x004fc80000410000 */
[----:B------:R2:W1:Y:S02]  /*5630*/  MUFU.TANH R186, R0 ;  /* 0x0000000000ba7308 */ /* 0x0004640000002400 */
[----:B------:R-:W-:Y:S08]  /*5640*/  HMMA.16816.F32.BF16 R28, R52, R32, R180 ;  /* 0x00000020341c723c */ /* 0x000ff000000418b4 */
[----:B------:R-:W-:Y:S01]  /*5650*/  HMMA.16816.F32.BF16 R60, R48, R26, R40 ;  /* 0x0000001a303c723c */ /* 0x000fe20000041828 */
[----:B--2---:R-:W-:-:S07]  /*5660*/  FMUL.FTZ R0, R65, c[0x0][0x2ec] ;  /* 0x0000bb0041007a20 */ /* 0x004fce0000410000 */
[----:B------:R-:W-:Y:S01]  /*5670*/  HMMA.16816.F32.BF16 R32, R52, R34, R36 ;  /* 0x000000223420723c */ /* 0x000fe20000041824 */
[----:B------:R2:W2:Y:S07]  /*5680*/  MUFU.TANH R198, R0 ;  /* 0x0000000000c67308 */ /* 0x0004ae0000002400 */
[----:B-1----:R-:W-:Y:S01]  /*5690*/  HMMA.16816.F32.BF16 R40, R8, R20, R208 ;  /* 0x000000140828723c */ /* 0x002fe200000418d0 */
[----:B--2---:R-:W-:-:S04]  /*56a0*/  FMUL.FTZ R0, R176, c[0x0][0x2ec] ;  /* 0x0000bb00b0007a20 */ /* 0x004fc80000410000 */
[----:B------:R1:W2:Y:S03]  /*56b0*/  MUFU.TANH R187, R0 ;  /* 0x0000000000bb7308 */ /* 0x0002a60000002400 */
[----:B------:R-:W-:Y:S01]  /*56c0*/  HMMA.16816.F32.BF16 R36, R8, R22, R192 ;  /* 0x000000160824723c */ /* 0x000fe200000418c0 */
[----:B------:R-:W-:Y:S07]  /*56d0*/  LDSM.16.M88.4 R8, [R222+0x2c00] ;  /* 0x002c0000de08783b */ /* 0x000fee0000000200 */
[----:B------:R-:W-:Y:S01]  /*56e0*/  HMMA.16816.F32.BF16 R32, R44, R26, R32 ;  /* 0x0000001a2c20723c */ /* 0x000fe20000041820 */
[----:B-1----:R-:W-:-:S04]  /*56f0*/  FMUL.FTZ R0, R177, c[0x0][0x2ec] ;  /* 0x0000bb00b1007a20 */ /* 0x002fc80000410000 */
[----:B------:R1:W1:Y:S11]  /*5700*/  MUFU.TANH R185, R0 ;  /* 0x0000000000b97308 */ /* 0x0002760000002400 */
[----:B------:R-:W-:Y:S08]  /*5710*/  @!UPT UIADD3 URZ, URZ, URZ, URZ ;  /* 0x0000003f3f3ff290 */ /* 0x000ff0000fffe03f */
[----:B------:R-:W-:Y:S02]  /*5720*/  FMUL.FTZ R32, R32, c[0x0][0x2ec] ;  /* 0x0000bb0020207a20 */ /* 0x000fe40000410000 */
[----:B-1----:R-:W-:Y:S02]  /*5730*/  FMUL.FTZ R0, R66, c[0x0][0x2ec] ;  /* 0x0000bb0042007a20 */ /* 0x002fe40000410000 */
[----:B------:R-:W-:Y:S02]  /*5740*/  FMUL.FTZ R34, R34, c[0x0][0x2ec] ;  /* 0x0000bb0022227a20 */ /* 0x000fe40000410000 */
[----:B------:R1:W1:Y:S01]  /*5750*/  MUFU.TANH R184, R0 ;  /* 0x0000000000b87308 */ /* 0x0002620000002400 */
[----:B------:R-:W-:Y:S02]  /*5760*/  FMUL.FTZ R35, R35, c[0x0][0x2ec] ;  /* 0x0000bb0023237a20 */ /* 0x000fe40000410000 */
[----:B-1----:R-:W-:Y:S02]  /*5770*/  FMUL.FTZ R0, R67, c[0x0][0x2ec] ;  /* 0x0000bb0043007a20 */ /* 0x002fe40000410000 */
[----:B------:R-:W-:Y:S01]  /*5780*/  HMMA.16816.F32.BF16 R64, R44, R24, R28 ;  /* 0x000000182c40723c */ /* 0x000fe2000004181c */
[----:B------:R-:W1:Y:S02]  /*5790*/  LDSM.16.M88.4 R28, [R223+0x2c00] ;  /* 0x002c0000df1c783b */ /* 0x000e640000000200 */
[----:B------:R2:W1:Y:S01]  /*57a0*/  MUFU.TANH R177, R0 ;  /* 0x0000000000b17308 */ /* 0x0004620000002400 */
[----:B------:R-:W-:-:S04]  /*57b0*/  DEPBAR.LE SB0, 0x0 ;  /* 0x000080000000791a */ /* 0x000fc80000000000 */
[----:B--2---:R-:W-:-:S04]  /*57c0*/  FMUL.FTZ R0, R178, c[0x0][0x2ec] ;  /* 0x0000bb00b2007a20 */ /* 0x004fc80000410000 */
[----:B------:R2:W1:Y:S11]  /*57d0*/  MUFU.TANH R106, R0 ;  /* 0x00000000006a7308 */ /* 0x0004760000002400 */
[----:B------:R-:W-:Y:S01]  /*57e0*/  @!UPT UIADD3 URZ, URZ, URZ, URZ ;  /* 0x0000003f3f3ff290 */ /* 0x000fe2000fffe03f */
[----:B------:R-:W-:Y:S02]  /*57f0*/  FMUL.FTZ R65, R65, c[0x0][0x2ec] ;  /* 0x0000bb0041417a20 */ /* 0x000fe40000410000 */
[----:B------:R-:W-:Y:S02]  /*5800*/  FMUL.FTZ R66, R66, c[0x0][0x2ec] ;  /* 0x0000bb0042427a20 */ /* 0x000fe40000410000 */
[----:B------:R-:W-:Y:S02]  /*5810*/  FMUL.FTZ R64, R64, c[0x0][0x2ec] ;  /* 0x0000bb0040407a20 */ /* 0x000fe40000410000 */
[----:B------:R-:W-:-:S06]  /*5820*/  FMUL.FTZ R67, R67, c[0x0][0x2ec] ;  /* 0x0000bb0043437a20 */ /* 0x000fcc0000410000 */
[----:B------:R-:W-:Y:S01]  /*5830*/  MUFU.TANH R67, R67 ;  /* 0x0000004300437308 */ /* 0x000fe20000002400 */
[----:B--2---:R-:W-:-:S07]  /*5840*/  FMUL.FTZ R0, R179, c[0x0][0x2ec] ;  /* 0x0000bb00b3007a20 */ /* 0x004fce0000410000 */
[----:B------:R2:W-:Y:S02]  /*5850*/  MUFU.TANH R107, R0 ;  /* 0x00000000006b7308 */ /* 0x0005e40000002400 */
[----:B--2---:R-:W-:-:S06]  /*5860*/  FMUL.FTZ R0, R108, c[0x0][0x2ec] ;  /* 0x0000bb006c007a20 */ /* 0x004fcc0000410000 */
[----:B------:R2:W-:Y:S02]  /*5870*/  MUFU.TANH R213, R0 ;  /* 0x0000000000d57308 */ /* 0x0005e40000002400 */
[----:B--2---:R-:W-:-:S06]  /*5880*/  FMUL.FTZ R0, R109, c[0x0][0x2ec] ;  /* 0x0000bb006d007a20 */ /* 0x004fcc0000410000 */
[----:B------:R2:W1:Y:S02]  /*5890*/  MUFU.TANH R212, R0 ;  /* 0x0000000000d47308 */ /* 0x0004640000002400 */
[----:B--2---:R-:W-:-:S06]  /*58a0*/  FMUL.FTZ R0, R60, c[0x0][0x2ec] ;  /* 0x0000bb003c007a20 */ /* 0x004fcc0000410000 */
[----:B------:R2:W-:Y:S02]  /*58b0*/  MUFU.TANH R216, R0 ;  /* 0x0000000000d87308 */ /* 0x0005e40000002400 */
[----:B--2---:R-:W-:-:S06]  /*58c0*/  FMUL.FTZ R0, R61, c[0x0][0x2ec] ;  /* 0x0000bb003d007a20 */ /* 0x004fcc0000410000 */
[----:B------:R2:W1:Y:S02]  /*58d0*/  MUFU.TANH R214, R0 ;  /* 0x0000000000d67308 */ /* 0x0004640000002400 */
[----:B--2---:R-:W-:-:S06]  /*58e0*/  FMUL.FTZ R0, R110, c[0x0][0x2ec] ;  /* 0x0000bb006e007a20 */ /* 0x004fcc0000410000 */
[----:B------:R2:W-:Y:S02]  /*58f0*/  MUFU.TANH R215, R0 ;  /* 0x0000000000d77308 */ /* 0x0005e40000002400 */
[----:B--2---:R-:W-:Y:S02]  /*5900*/  FMUL.FTZ R0, R111, c[0x0][0x2ec] ;  /* 0x0000bb006f007a20 */ /* 0x004fe40000410000 */
[----:B------:R-:W-:Y:S04]  /*5910*/  HMMA.16816.F32.BF16 R108, R4, R20, R244 ;  /* 0x00000014046c723c */ /* 0x000fe800000418f4 */
[----:B------:R2:W1:Y:S02]  /*5920*/  MUFU.TANH R217, R0 ;  /* 0x0000000000d97308 */ /* 0x0004640000002400 */
[----:B--2---:R-:W-:-:S06]  /*5930*/  FMUL.FTZ R0, R62, c[0x0][0x2ec] ;  /* 0x0000bb003e007a20 */ /* 0x004fcc0000410000 */
[----:B------:R2:W1:Y:S02]  /*5940*/  MUFU.TANH R176, R0 ;  /* 0x0000000000b07308 */ /* 0x0004640000002400 */
[----:B--2---:R-:W-:Y:S02]  /*5950*/  FMUL.FTZ R0, R63, c[0x0][0x2ec] ;  /* 0x0000bb003f007a20 */ /* 0x004fe40000410000 */
[----:B------:R-:W-:Y:S04]  /*5960*/  HMMA.16816.F32.BF16 R60, R4, R22, R204 ;  /* 0x00000016043c723c */ /* 0x000fe800000418cc */
[----:B------:R-:W-:Y:S03]  /*5970*/  MUFU.TANH R205, R65 ;  /* 0x0000004100cd7308 */ /* 0x000fe60000002400 */
[----:B------:R-:W-:Y:S01]  /*5980*/  FMUL.FTZ R5, R33, c[0x0][0x2ec] ;  /* 0x0000bb0021057a20 */ /* 0x000fe20000410000 */
[C---:B-1----:R-:W-:Y:S04]  /*5990*/  HMMA.16816.F32.BF16 R20, R56.reuse, R28, R40 ;  /* 0x0000001c3814723c */ /* 0x042fe80000041828 */
[----:B------:R1:W2:Y:S04]  /*59a0*/  MUFU.TANH R105, R0 ;  /* 0x0000000000697308 */ /* 0x0002a80000002400 */
[----:B------:R-:W-:Y:S04]  /*59b0*/  HMMA.16816.F32.BF16 R56, R56, R30, R36 ;  /* 0x0000001e3838723c */ /* 0x000fe80000041824 */
[----:B------:R2:W-:Y:S01]  /*59c0*/  MUFU.TANH R7, R66 ;  /* 0x0000004200077308 */ /* 0x0005e20000002400 */
[----:B-1----:R-:W-:-:S07]  /*59d0*/  IMAD R0, R252, 0x40, R101 ;  /* 0x00000040fc007824 */ /* 0x002fce00078e0265 */
[----:B------:R1:W1:Y:S01]  /*59e0*/  MUFU.TANH R204, R64 ;  /* 0x0000004000cc7308 */ /* 0x0002620000002400 */
[----:B------:R-:W-:-:S03]  /*59f0*/  IADD3 R2, R0, 0x1, RZ ;  /* 0x0000000100027810 */ /* 0x000fc60007ffe0ff */
[----:B------:R-:W-:Y:S01]  /*5a00*/  HMMA.16816.F32.BF16 R24, R48, R8, R20 ;  /* 0x000000083018723c */ /* 0x000fe20000041814 */
[----:B------:R-:W-:-:S03]  /*5a10*/  ISETP.GE.AND P3, PT, R0, R14, PT ;  /* 0x0000000e0000720c */ /* 0x000fc60003f66270 */
[----:B------:R-:W1:Y:S01]  /*5a20*/  MUFU.TANH R101, R32 ;  /* 0x0000002000657308 */ /* 0x000e620000002400 */
[C---:B------:R-:W-:Y:S02]  /*5a30*/  ISETP.GE.AND P1, PT, R2.reuse, R14, PT ;  /* 0x0000000e0200720c */ /* 0x040fe40003f26270 */
[C---:B------:R-:W-:Y:S02]  /*5a40*/  ISETP.GE.AND P2, PT, R2.reuse, R17, PT ;  /* 0x000000110200720c */ /* 0x040fe40003f46270 */
[C---:B------:R-:W-:Y:S01]  /*5a50*/  ISETP.GE.AND P6, PT, R2.reuse, R15, PT ;  /* 0x0000000f0200720c */ /* 0x040fe20003fc6270 */
[----:B------:R-:W-:Y:S01]  /*5a60*/  HMMA.16816.F32.BF16 R20, R52, R28, R108 ;  /* 0x0000001c3414723c */ /* 0x000fe2000004186c */
[----:B------:R-:W-:Y:S01]  /*5a70*/  ISETP.GE.AND P4, PT, R2, R16, PT ;  /* 0x000000100200720c */ /* 0x000fe20003f86270 */
[----:B------:R-:W-:Y:S01]  /*5a80*/  MUFU.TANH R43, R35 ;  /* 0x00000023002b7308 */ /* 0x000fe20000002400 */
[C---:B------:R-:W-:Y:S02]  /*5a90*/  IADD3 R2, R0.reuse, 0x9, RZ ;  /* 0x0000000900027810 */ /* 0x040fe40007ffe0ff */
[----:B------:R-:W-:-:S02]  /*5aa0*/  IADD3 R4, R0, 0x8, RZ ;  /* 0x0000000800047810 */ /* 0x000fc40007ffe0ff */
[-C--:B------:R-:W-:Y:S01]  /*5ab0*/  ISETP.GE.AND P0, PT, R2, R14.reuse, PT ;  /* 0x0000000e0200720c */ /* 0x080fe20003f06270 */
[----:B------:R-:W-:Y:S01]  /*5ac0*/  HMMA.16816.F32.BF16 R56, R48, R10, R56 ;  /* 0x0000000a3038723c */ /* 0x000fe20000041838 */
[----:B------:R-:W-:Y:S01]  /*5ad0*/  FSEL R33, R242, -INF , !P3 ;  /* 0xff800000f2217808 */ /* 0x000fe20005800000 */
[----:B------:R-:W1:Y:S01]  /*5ae0*/  MUFU.TANH R48, R34 ;  /* 0x0000002200307308 */ /* 0x000e620000002400 */
[----:B------:R-:W-:Y:S02]  /*5af0*/  FSEL R39, R13, -INF , !P0 ;  /* 0xff8000000d277808 */ /* 0x000fe40004000000 */
[-C--:B------:R-:W-:Y:S02]  /*5b00*/  ISETP.GE.AND P0, PT, R0, R17.reuse, PT ;  /* 0x000000110000720c */ /* 0x080fe40003f06270 */
[-C--:B------:R-:W-:Y:S01]  /*5b10*/  ISETP.GE.AND P3, PT, R4, R17.reuse, PT ;  /* 0x000000110400720c */ /* 0x080fe20003f66270 */
[----:B------:R-:W-:Y:S01]  /*5b20*/  HMMA.16816.F32.BF16 R52, R52, R30, R60 ;  /* 0x0000001e3434723c */ /* 0x000fe2000004183c */
[----:B------:R-:W-:Y:S01]  /*5b30*/  FSEL R37, R239, -INF , !P0 ;  /* 0xff800000ef257808 */ /* 0x000fe20004000000 */
[----:B------:R-:W-:Y:S01]  /*5b40*/  FMUL.FTZ R6, R24, c[0x0][0x2ec] ;  /* 0x0000bb0018067a20 */ /* 0x000fe20000410000 */
[----:B------:R-:W-:Y:S01]  /*5b50*/  ISETP.GE.AND P0, PT, R2, R17, PT ;  /* 0x000000110200720c */ /* 0x000fe20003f06270 */
[----:B------:R-:W-:Y:S01]  /*5b60*/  FMUL.FTZ R26, R26, c[0x0][0x2ec] ;  /* 0x0000bb001a1a7a20 */ /* 0x000fe20000410000 */
[----:B------:R-:W-:Y:S01]  /*5b70*/  ISETP.GE.AND P5, PT, R4, R14, PT ;  /* 0x0000000e0400720c */ /* 0x000fe20003fa6270 */
[----:B------:R3:W-:Y:S01]  /*5b80*/  MUFU.TANH R42, R6 ;  /* 0x00000006002a7308 */ /* 0x0007e20000002400 */
[----:B----4-:R-:W-:Y:S01]  /*5b90*/  FSEL R65, R19, -INF , !P0 ;  /* 0xff80000013417808 */ /* 0x010fe20004000000 */
[----:B------:R-:W-:Y:S01]  /*5ba0*/  HMMA.16816.F32.BF16 R20, R44, R8, R20 ;  /* 0x000000082c14723c */ /* 0x000fe20000041814 */
[----:B------:R-:W-:Y:S01]  /*5bb0*/  ISETP.GE.AND P0, PT, R0, R15, PT ;  /* 0x0000000f0000720c */ /* 0x000fe20003f06270 */
[----:B------:R-:W-:Y:S01]  /*5bc0*/  FMUL.FTZ R27, R27, c[0x0][0x2ec] ;  /* 0x0000bb001b1b7a20 */ /* 0x000fe20000410000 */
[----:B--2---:R-:W-:-:S02]  /*5bd0*/  FSEL R66, R12, -INF , !P3 ;  /* 0xff8000000c427808 */ /* 0x004fc40005800000 */
[----:B------:R-:W-:Y:S01]  /*5be0*/  FSEL R36, R100, -INF , !P1 ;  /* 0xff80000064247808 */ /* 0x000fe20004800000 */
[----:B------:R-:W-:Y:S01]  /*5bf0*/  MUFU.TANH R26, R26 ;  /* 0x0000001a001a7308 */ /* 0x000fe20000002400 */
[----:B------:R-:W-:Y:S01]  /*5c00*/  FSEL R38, R18, -INF , !P5 ;  /* 0xff80000012267808 */ /* 0x000fe20006800000 */
[----:B------:R-:W-:Y:S01]  /*5c10*/  FMUL.FTZ R56, R56, c[0x0][0x2ec] ;  /* 0x0000bb0038387a20 */ /* 0x000fe20000410000 */
[----:B-1----:R-:W-:Y:S01]  /*5c20*/  FSEL R64, R237, -INF , !P2 ;  /* 0xff800000ed407808 */ /* 0x002fe20005000000 */
[----:B------:R-:W-:Y:S01]  /*5c30*/  FMUL.FTZ R57, R57, c[0x0][0x2ec] ;  /* 0x0000bb0039397a20 */ /* 0x000fe20000410000 */
[----:B------:R-:W-:Y:S01]  /*5c40*/  FSEL R12, R238, -INF , !P0 ;  /* 0xff800000ee0c7808 */ /* 0x000fe20004000000 */
[----:B------:R-:W-:Y:S01]  /*5c50*/  FMUL.FTZ R58, R58, c[0x0][0x2ec] ;  /* 0x0000bb003a3a7a20 */ /* 0x000fe20000410000 */
[CC--:B------:R-:W-:Y:S01]  /*5c60*/  ISETP.GE.AND P1, PT, R4.reuse, R15.reuse, PT ;  /* 0x0000000f0400720c */ /* 0x0c0fe20003f26270 */
[----:B------:R1:W-:Y:S01]  /*5c70*/  MUFU.TANH R100, R5 ;  /* 0x0000000500647308 */ /* 0x0003e20000002400 */
[-C--:B------:R-:W-:Y:S01]  /*5c80*/  ISETP.GE.AND P5, PT, R4, R16.reuse, PT ;  /* 0x000000100400720c */ /* 0x080fe20003fa6270 */
[----:B---3--:R-:W-:Y:S01]  /*5c90*/  FMUL.FTZ R6, R25, c[0x0][0x2ec] ;  /* 0x0000bb0019067a20 */ /* 0x008fe20000410000 */
[C---:B------:R-:W-:Y:S01]  /*5ca0*/  ISETP.GE.AND P2, PT, R2.reuse, R15, PT ;  /* 0x0000000f0200720c */ /* 0x040fe20003f46270 */
[----:B------:R-:W-:Y:S01]  /*5cb0*/  HMMA.16816.F32.BF16 R44, R44, R10, R52 ;  /* 0x0000000a2c2c723c */ /* 0x000fe20000041834 */
[-C--:B------:R-:W-:Y:S01]  /*5cc0*/  ISETP.GE.AND P3, PT, R2, R16.reuse, PT ;  /* 0x000000100200720c */ /* 0x080fe20003f66270 */
[----:B------:R-:W-:Y:S01]  /*5cd0*/  FMUL.FTZ R59, R59, c[0x0][0x2ec] ;  /* 0x0000bb003b3b7a20 */ /* 0x000fe20000410000 */
[C---:B------:R-:W-:Y:S01]  /*5ce0*/  ISETP.GE.AND P0, PT, R0.reuse, R16, PT ;  /* 0x000000100000720c */ /* 0x040fe20003f06270 */
[----:B------:R-:W-:Y:S01]  /*5cf0*/  MUFU.TANH R40, R56 ;  /* 0x0000003800287308 */ /* 0x000fe20000002400 */
[----:B------:R-:W-:Y:S01]  /*5d00*/  IADD3 R2, R0, 0x10, RZ ;  /* 0x0000001000027810 */ /* 0x000fe20007ffe0ff */
[----:B------:R-:W-:Y:S01]  /*5d10*/  FMUL.FTZ R21, R21, c[0x0][0x2ec] ;  /* 0x0000bb0015157a20 */ /* 0x000fe20000410000 */
[----:B------:R-:W-:Y:S01]  /*5d20*/  FSEL R13, R235, -INF , !P6 ;  /* 0xff800000eb0d7808 */ /* 0x000fe20007000000 */
[----:B------:R-:W-:Y:S01]  /*5d30*/  FMUL.FTZ R9, R20, c[0x0][0x2ec] ;  /* 0x0000bb0014097a20 */ /* 0x000fe20000410000 */
[----:B-----5:R-:W-:Y:S01]  /*5d40*/  FSEL R19, R233, -INF , !P1 ;  /* 0xff800000e9137808 */ /* 0x020fe20004800000 */
[----:B------:R-:W-:Y:S01]  /*5d50*/  FMUL.FTZ R22, R22, c[0x0][0x2ec] ;  /* 0x0000bb0016167a20 */ /* 0x000fe20000410000 */
[----:B------:R-:W-:Y:S01]  /*5d60*/  FSEL R32, R230, -INF , !P2 ;  /* 0xff800000e6207808 */ /* 0x000fe20005000000 */
[----:B------:R-:W2:Y:S01]  /*5d70*/  MUFU.TANH R57, R57 ;  /* 0x0000003900397308 */ /* 0x000ea20000002400 */
[----:B-1----:R-:W-:Y:S01]  /*5d80*/  IADD3 R5, R0, 0x11, RZ ;  /* 0x0000001100057810 */ /* 0x002fe20007ffe0ff */
[----:B------:R-:W-:Y:S01]  /*5d90*/  FMUL.FTZ R8, R23, c[0x0][0x2ec] ;  /* 0x0000bb0017087a20 */ /* 0x000fe20000410000 */
[----:B------:R-:W-:-:S02]  /*5da0*/  FSEL R18, R236, -INF , !P0 ;  /* 0xff800000ec127808 */ /* 0x000fc40004000000 */
[----:B------:R-:W-:Y:S02]  /*5db0*/  FSEL R24, R234, -INF , !P4 ;  /* 0xff800000ea187808 */ /* 0x000fe40006000000 */
[----:B------:R-:W-:Y:S01]  /*5dc0*/  FSEL R28, R232, -INF , !P5 ;  /* 0xff800000e81c7808 */ /* 0x000fe20006800000 */
[----:B------:R1:W3:Y:S01]  /*5dd0*/  MUFU.TANH R41, R6 ;  /* 0x0000000600297308 */ /* 0x0002e20000002400 */
[C---:B------:R-:W-:Y:S02]  /*5de0*/  ISETP.GE.AND P6, PT, R2.reuse, R14, PT ;  /* 0x0000000e0200720c */ /* 0x040fe40003fc6270 */
[----:B------:R-:W-:Y:S01]  /*5df0*/  ISETP.GE.AND P1, PT, R2, R17, PT ;  /* 0x000000110200720c */ /* 0x000fe20003f26270 */
[----:B------:R-:W-:Y:S01]  /*5e00*/  FMUL.FTZ R46, R46, c[0x0][0x2ec] ;  /* 0x0000bb002e2e7a20 */ /* 0x000fe20000410000 */
[C---:B------:R-:W-:Y:S02]  /*5e10*/  ISETP.GE.AND P2, PT, R2.reuse, R15, PT ;  /* 0x0000000f0200720c */ /* 0x040fe40003f46270 */
[----:B------:R-:W-:Y:S01]  /*5e20*/  ISETP.GE.AND P0, PT, R2, R16, PT ;  /* 0x000000100200720c */ /* 0x000fe20003f06270 */
[----:B------:R-:W4:Y:S01]  /*5e30*/  MUFU.TANH R21, R21 ;  /* 0x0000001500157308 */ /* 0x000f220000002400 */
[----:B------:R-:W-:-:S02]  /*5e40*/  ISETP.GE.AND P4, PT, R5, R14, PT ;  /* 0x0000000e0500720c */ /* 0x000fc40003f86270 */
[----:B------:R-:W-:Y:S02]  /*5e50*/  ISETP.GE.AND P5, PT, R5, R17, PT ;  /* 0x000000110500720c */ /* 0x000fe40003fa6270 */
[C---:B------:R-:W-:Y:S02]  /*5e60*/  IADD3 R4, R0.reuse, 0x18, RZ ;  /* 0x0000001800047810 */ /* 0x040fe40007ffe0ff */
[----:B------:R-:W-:Y:S01]  /*5e70*/  IADD3 R2, R0, 0x19, RZ ;  /* 0x0000001900027810 */ /* 0x000fe20007ffe0ff */
[----:B-1----:R-:W-:Y:S01]  /*5e80*/  FMUL.FTZ R6, R45, c[0x0][0x2ec] ;  /* 0x0000bb002d067a20 */ /* 0x002fe20000410000 */
[----:B------:R-:W-:Y:S01]  /*5e90*/  FSEL R188, R229, -INF , !P6 ;  /* 0xff800000e5bc7808 */ /* 0x000fe20007000000 */
[----:B------:R-:W1:Y:S01]  /*5ea0*/  MUFU.TANH R27, R27 ;  /* 0x0000001b001b7308 */ /* 0x000e620000002400 */
[----:B------:R-:W-:Y:S02]  /*5eb0*/  FSEL R189, R227, -INF , !P4 ;  /* 0xff800000e3bd7808 */ /* 0x000fe40006000000 */
[----:B------:R-:W-:-:S02]  /*5ec0*/  FSEL R201, R199, -INF , !P5 ;  /* 0xff800000c7c97808 */ /* 0x000fc40006800000 */
[-C--:B------:R-:W-:Y:S02]  /*5ed0*/  ISETP.GE.AND P6, PT, R4, R14.reuse, PT ;  /* 0x0000000e0400720c */ /* 0x080fe40003fc6270 */
[C---:B------:R-:W-:Y:S01]  /*5ee0*/  ISETP.GE.AND P4, PT, R2.reuse, R14, PT ;  /* 0x0000000e0200720c */ /* 0x040fe20003f86270 */
[----:B------:R-:W5:Y:S01]  /*5ef0*/  MUFU.TANH R58, R58 ;  /* 0x0000003a003a7308 */ /* 0x000f620000002400 */
[----:B------:R-:W-:Y:S02]  /*5f00*/  ISETP.GE.AND P5, PT, R2, R17, PT ;  /* 0x000000110200720c */ /* 0x000fe40003fa6270 */
[----:B------:R-:W-:Y:S02]  /*5f10*/  FSEL R25, R231, -INF , !P3 ;  /* 0xff800000e7197808 */ /* 0x000fe40005800000 */
[----:B------:R-:W-:Y:S02]  /*5f20*/  FSEL R200, R219, -INF , !P6 ;  /* 0xff800000dbc87808 */ /* 0x000fe40007000000 */
[----:B------:R-:W-:Y:S01]  /*5f30*/  FSEL R190, R228, -INF , !P4 ;  /* 0xff800000e4be7808 */ /* 0x000fe20006000000 */
[----:B------:R-:W1:Y:S01]  /*5f40*/  MUFU.TANH R59, R59 ;  /* 0x0000003b003b7308 */ /* 0x000e620000002400 */
[----:B------:R-:W-:-:S02]  /*5f50*/  FSEL R191, R218, -INF , !P1 ;  /* 0xff800000dabf7808 */ /* 0x000fc40004800000 */
[----:B------:R-:W-:Y:S02]  /*5f60*/  FSEL R203, R196, -INF , !P5 ;  /* 0xff800000c4cb7808 */ /* 0x000fe40006800000 */
[----:B------:R-:W-:Y:S02]  /*5f70*/  FSEL R30, R186, -INF , !P2 ;  /* 0xff800000ba1e7808 */ /* 0x000fe40005000000 */
[C---:B------:R-:W-:Y:S01]  /*5f80*/  ISETP.GE.AND P3, PT, R5.reuse, R15, PT ;  /* 0x0000000f0500720c */ /* 0x040fe20003f66270 */
[----:B------:R-:W1:Y:S01]  /*5f90*/  MUFU.TANH R9, R9 ;  /* 0x0000000900097308 */ /* 0x000e620000002400 */
[----:B------:R-:W-:Y:S02]  /*5fa0*/  ISETP.GE.AND P6, PT, R5, R16, PT ;  /* 0x000000100500720c */ /* 0x000fe40003fc6270 */
[C---:B------:R-:W-:Y:S02]  /*5fb0*/  ISETP.GE.AND P4, PT, R4.reuse, R17, PT ;  /* 0x000000110400720c */ /* 0x040fe40003f86270 */
[----:B------:R-:W-:-:S02]  /*5fc0*/  ISETP.GE.AND P1, PT, R4, R15, PT ;  /* 0x0000000f0400720c */ /* 0x000fc40003f26270 */
[C---:B------:R-:W-:Y:S01]  /*5fd0*/  ISETP.GE.AND P5, PT, R2.reuse, R15, PT ;  /* 0x0000000f0200720c */ /* 0x040fe20003fa6270 */
[----:B------:R-:W1:Y:S01]  /*5fe0*/  MUFU.TANH R22, R22 ;  /* 0x0000001600167308 */ /* 0x000e620000002400 */
[----:B------:R-:W-:Y:S02]  /*5ff0*/  ISETP.GE.AND P2, PT, R2, R16, PT ;  /* 0x000000100200720c */ /* 0x000fe40003f46270 */
[C---:B------:R-:W-:Y:S02]  /*6000*/  IADD3 R2, R0.reuse, 0x20, RZ ;  /* 0x0000002000027810 */ /* 0x040fe40007ffe0ff */
[----:B------:R-:W-:Y:S02]  /*6010*/  IADD3 R5, R0, 0x21, RZ ;  /* 0x0000002100057810 */ /* 0x000fe40007ffe0ff */
[----:B------:R-:W-:Y:S01]  /*6020*/  FSEL R202, R197, -INF , !P4 ;  /* 0xff800000c5ca7808 */ /* 0x000fe20006000000 */
[----:B------:R-:W1:Y:S01]  /*6030*/  MUFU.TANH R8, R8 ;  /* 0x0000000800087308 */ /* 0x000e620000002400 */
[----:B------:R-:W-:-:S02]  /*6040*/  FSEL R29, R198, -INF , !P3 ;  /* 0xff800000c61d7808 */ /* 0x000fc40005800000 */
[----:B------:R-:W-:Y:S02]  /*6050*/  FSEL R31, R187, -INF , !P1 ;  /* 0xff800000bb1f7808 */ /* 0x000fe40004800000 */
[----:B------:R-:W-:Y:S02]  /*6060*/  FSEL R34, R185, -INF , !P5 ;  /* 0xff800000b9227808 */ /* 0x000fe40006800000 */
[----:B------:R-:W-:Y:S01]  /*6070*/  FSEL R35, R184, -INF , !P0 ;  /* 0xff800000b8237808 */ /* 0x000fe20004000000 */
[----:B------:R-:W-:Y:S01]  /*6080*/  MUFU.TANH R6, R6 ;  /* 0x0000000600067308 */ /* 0x000fe20000002400 */
[----:B------:R-:W-:Y:S01]  /*6090*/  FSEL R56, R177, -INF , !P6 ;  /* 0xff800000b1387808 */ /* 0x000fe20007000000 */
[----:B------:R-:W-:Y:S01]  /*60a0*/  BAR.SYNC.DEFER_BLOCKING 0x0 ;  /* 0x0000000000007b1d */ /* 0x000fe20000010000 */
[----:B------:R-:W-:Y:S02]  /*60b0*/  ISETP.GE.AND P4, PT, R4, R16, PT ;  /* 0x000000100400720c */ /* 0x000fe40003f86270 */
[----:B------:R-:W-:-:S02]  /*60c0*/  ISETP.GE.AND P3, PT, R2, R14, PT ;  /* 0x0000000e0200720c */ /* 0x000fc40003f66270 */
[C---:B------:R-:W-:Y:S02]  /*60d0*/  ISETP.GE.AND P1, PT, R2.reuse, R17, PT ;  /* 0x000000110200720c */ /* 0x040fe40003f26270 */
[C---:B------:R-:W-:Y:S02]  /*60e0*/  ISETP.GE.AND P5, PT, R2.reuse, R15, PT ;  /* 0x0000000f0200720c */ /* 0x040fe40003fa6270 */
[----:B------:R-:W-:Y:S02]  /*60f0*/  ISETP.GE.AND P0, PT, R2, R16, PT ;  /* 0x000000100200720c */ /* 0x000fe40003f06270 */
[----:B------:R-:W-:Y:S02]  /*6100*/  ISETP.GE.AND P6, PT, R5, R14, PT ;  /* 0x0000000e0500720c */ /* 0x000fe40003fc6270 */
[----:B------:R-:W-:Y:S02]  /*6110*/  IADD3 R2, R0, 0x29, RZ ;  /* 0x0000002900027810 */ /* 0x000fe40007ffe0ff */
[----:B------:R-:W-:-:S02]  /*6120*/  FSEL R106, R106, -INF , !P4 ;  /* 0xff8000006a6a7808 */ /* 0x000fc40006000000 */
[----:B------:R-:W-:Y:S02]  /*6130*/  FSEL R212, R212, -INF , !P6 ;  /* 0xff800000d4d47808 */ /* 0x000fe40007000000 */
[----:B------:R-:W-:Y:S02]  /*6140*/  ISETP.GE.AND P4, PT, R5, R17, PT ;  /* 0x000000110500720c */ /* 0x000fe40003f86270 */
[----:B------:R-:W-:Y:S02]  /*6150*/  ISETP.GE.AND P6, PT, R2, R14, PT ;  /* 0x0000000e0200720c */ /* 0x000fe40003fc6270 */
[----:B------:R-:W-:Y:S02]  /*6160*/  IADD3 R4, R0, 0x28, RZ ;  /* 0x0000002800047810 */ /* 0x000fe40007ffe0ff */
[----:B------:R-:W-:Y:S02]  /*6170*/  FSEL R213, R213, -INF , !P3 ;  /* 0xff800000d5d57808 */ /* 0x000fe40005800000 */
[----:B------:R-:W-:-:S02]  /*6180*/  FSEL R214, R214, -INF , !P6 ;  /* 0xff800000d6d67808 */ /* 0x000fc40007000000 */
[----:B------:R-:W-:Y:S02]  /*6190*/  FSEL R217, R217, -INF , !P4 ;  /* 0xff800000d9d97808 */ /* 0x000fe40006000000 */
        /* <DEDUP_REMOVED lines=8> */
[----:B------:R-:W-:Y:S02]  /*6220*/  FSEL R204, R204, -INF , !P5 ;  /* 0xff800000cccc7808 */ /* 0x000fe40006800000 */
[C---:B------:R-:W-:Y:S02]  /*6230*/  ISETP.GE.AND P2, PT, R5.reuse, R15, PT ;  /* 0x0000000f0500720c */ /* 0x040fe40003f46270 */
[----:B------:R-:W-:-:S02]  /*6240*/  ISETP.GE.AND P3, PT, R5, R16, PT ;  /* 0x000000100500720c */ /* 0x000fc40003f66270 */
[CC--:B------:R-:W-:Y:S02]  /*6250*/  ISETP.GE.AND P1, PT, R4.reuse, R15.reuse, PT ;  /* 0x0000000f0400720c */ /* 0x0c0fe40003f26270 */
[-C--:B------:R-:W-:Y:S02]  /*6260*/  ISETP.GE.AND P6, PT, R4, R16.reuse, PT ;  /* 0x000000100400720c */ /* 0x080fe40003fc6270 */
[C---:B------:R-:W-:Y:S02]  /*6270*/  ISETP.GE.AND P4, PT, R2.reuse, R15, PT ;  /* 0x0000000f0200720c */ /* 0x040fe40003f86270 */
[----:B------:R-:W-:Y:S02]  /*6280*/  ISETP.GE.AND P5, PT, R2, R16, PT ;  /* 0x000000100200720c */ /* 0x000fe40003fa6270 */
[C---:B------:R-:W-:Y:S02]  /*6290*/  IADD3 R5, R0.reuse, 0x30, RZ ;  /* 0x0000003000057810 */ /* 0x040fe40007ffe0ff */
[----:B------:R-:W-:-:S02]  /*62a0*/  IADD3 R4, R0, 0x31, RZ ;  /* 0x0000003100047810 */ /* 0x000fc40007ffe0ff */
[C---:B------:R-:W-:Y:S02]  /*62b0*/  IADD3 R2, R0.reuse, 0x38, RZ ;  /* 0x0000003800027810 */ /* 0x040fe40007ffe0ff */
[----:B------:R-:W-:Y:S02]  /*62c0*/  IADD3 R0, R0, 0x39, RZ ;  /* 0x0000003900007810 */ /* 0x000fe40007ffe0ff */
[----:B------:R-:W-:Y:S01]  /*62d0*/  FSEL R208, R7, -INF , !P0 ;  /* 0xff80000007d07808 */ /* 0x000fe20004000000 */
[----:B------:R-:W-:Y:S01]  /*62e0*/  FMUL.FTZ R7, R44, c[0x0][0x2ec] ;  /* 0x0000bb002c077a20 */ /* 0x000fe20000410000 */
[----:B------:R-:W-:Y:S02]  /*62f0*/  FSEL R210, R67, -INF , !P3 ;  /* 0xff80000043d27808 */ /* 0x000fe40005800000 */
[----:B------:R-:W-:Y:S02]  /*6300*/  ISETP.GE.AND P0, PT, R0, R14, PT ;  /* 0x0000000e0000720c */ /* 0x000fe40003f06270 */
[----:B------:R-:W-:Y:S01]  /*6310*/  ISETP.GE.AND P3, PT, R5, R17, PT ;  /* 0x000000110500720c */ /* 0x000fe20003f66270 */
[----:B------:R-:W1:Y:S01]  /*6320*/  MUFU.TANH R7, R7 ;  /* 0x0000000700077308 */ /* 0x000e620000002400 */
[----:B------:R-:W-:-:S02]  /*6330*/  FSEL R206, R101, -INF , !P1 ;  /* 0xff80000065ce7808 */ /* 0x000fc40004800000 */
[----:B------:R-:W-:Y:S02]  /*6340*/  FSEL R209, R48, -INF , !P6 ;  /* 0xff80000030d17808 */ /* 0x000fe40007000000 */
[----:B--2---:R-:W-:Y:S02]  /*6350*/  FSEL R241, R57, -INF , !P0 ;  /* 0xff80000039f17808 */ /* 0x004fe40004000000 */
[----:B------:R-:W-:Y:S02]  /*6360*/  FSEL R240, R26, -INF , !P3 ;  /* 0xff8000001af07808 */ /* 0x000fe40005800000 */
[----:B------:R-:W-:Y:S02]  /*6370*/  ISETP.GE.AND P1, PT, R4, R14, PT ;  /* 0x0000000e0400720c */ /* 0x000fe40003f26270 */
[----:B------:R-:W-:Y:S02]  /*6380*/  FSEL R207, R100, -INF , !P4 ;  /* 0xff80000064cf7808 */ /* 0x000fe40006000000 */
[----:B------:R-:W-:-:S02]  /*6390*/  ISETP.GE.AND P6, PT, R4, R17, PT ;  /* 0x000000110400720c */ /* 0x000fc40003fc6270 */
[C---:B------:R-:W-:Y:S02]  /*63a0*/  ISETP.GE.AND P0, PT, R4.reuse, R15, PT ;  /* 0x0000000f0400720c */ /* 0x040fe40003f06270 */
[----:B------:R-:W-:Y:S01]  /*63b0*/  ISETP.GE.AND P3, PT, R4, R16, PT ;  /* 0x000000100400720c */ /* 0x000fe20003f66270 */
[----:B------:R-:W-:Y:S01]  /*63c0*/  FMUL.FTZ R4, R47, c[0x0][0x2ec] ;  /* 0x0000bb002f047a20 */ /* 0x000fe20000410000 */
[----:B------:R-:W-:Y:S02]  /*63d0*/  ISETP.GE.AND P4, PT, R2, R14, PT ;  /* 0x0000000e0200720c */ /* 0x000fe40003f86270 */
[----:B------:R-:W-:Y:S02]  /*63e0*/  FSEL R205, R205, -INF , !P2 ;  /* 0xff800000cdcd7808 */ /* 0x000fe40005000000 */
[----:B---3--:R-:W-:Y:S01]  /*63f0*/  FSEL R235, R41, -INF , !P1 ;  /* 0xff80000029eb7808 */ /* 0x008fe20004800000 */
[----:B------:R-:W-:Y:S01]  /*6400*/  MUFU.TANH R4, R4 ;  /* 0x0000000400047308 */ /* 0x000fe20000002400 */
[----:B------:R-:W-:-:S02]  /*6410*/  FSEL R242, R40, -INF , !P4 ;  /* 0xff80000028f27808 */ /* 0x000fc40006000000 */
[C---:B------:R-:W-:Y:S02]  /*6420*/  ISETP.GE.AND P2, PT, R5.reuse, R14, PT ;  /* 0x0000000e0500720c */ /* 0x040fe40003f46270 */
[C---:B------:R-:W-:Y:S02]  /*6430*/  ISETP.GE.AND P1, PT, R5.reuse, R15, PT ;  /* 0x0000000f0500720c */ /* 0x040fe40003f26270 */
[----:B------:R-:W-:Y:S02]  /*6440*/  ISETP.GE.AND P4, PT, R5, R16, PT ;  /* 0x000000100500720c */ /* 0x000fe40003f86270 */
[----:B------:R-:W2:Y:S01]  /*6450*/  MUFU.TANH R5, R46 ;  /* 0x0000002e00057308 */ /* 0x000ea20000002400 */
[----:B----4-:R-:W-:Y:S02]  /*6460*/  FSEL R228, R21, -INF , !P0 ;  /* 0xff80000015e47808 */ /* 0x010fe40004000000 */
[----:B------:R-:W-:Y:S02]  /*6470*/  ISETP.NE.AND P0, PT, R243, 0x2, PT ;  /* 0x00000002f300780c */ /* 0x000fe40003f05270 */
[----:B------:R-:W-:-:S02]  /*6480*/  FSEL R211, R43, -INF , !P5 ;  /* 0xff8000002bd37808 */ /* 0x000fc40006800000 */
[----:B------:R-:W-:Y:S02]  /*6490*/  FSEL R236, R42, -INF , !P2 ;  /* 0xff8000002aec7808 */ /* 0x000fe40005000000 */
[-C--:B------:R-:W-:Y:S02]  /*64a0*/  ISETP.GE.AND P5, PT, R2, R17.reuse, PT ;  /* 0x000000110200720c */ /* 0x080fe40003fa6270 */
[----:B------:R-:W-:Y:S02]  /*64b0*/  ISETP.GE.AND P2, PT, R0, R17, PT ;  /* 0x000000110000720c */ /* 0x000fe40003f46270 */
[----:B-1----:R-:W-:Y:S02]  /*64c0*/  FSEL R237, R27, -INF , !P6 ;  /* 0xff8000001bed7808 */ /* 0x002fe40007000000 */
[----:B-----5:R-:W-:Y:S02]  /*64d0*/  FSEL R239, R58, -INF , !P5 ;  /* 0xff8000003aef7808 */ /* 0x020fe40006800000 */
[----:B------:R-:W-:-:S02]  /*64e0*/  FSEL R238, R59, -INF , !P2 ;  /* 0xff8000003bee7808 */ /* 0x000fc40005000000 */
[----:B------:R-:W-:Y:S02]  /*64f0*/  FSEL R227, R9, -INF , !P1 ;  /* 0xff80000009e37808 */ /* 0x000fe40004800000 */
[-C--:B------:R-:W-:Y:S02]  /*6500*/  ISETP.GE.AND P6, PT, R2, R15.reuse, PT ;  /* 0x0000000f0200720c */ /* 0x080fe40003fc6270 */
[----:B------:R-:W-:Y:S02]  /*6510*/  ISETP.GE.AND P5, PT, R0, R15, PT ;  /* 0x0000000f0000720c */ /* 0x000fe40003fa6270 */
[-C--:B------:R-:W-:Y:S02]  /*6520*/  ISETP.GE.AND P2, PT, R2, R16.reuse, PT ;  /* 0x000000100200720c */ /* 0x080fe40003f46270 */
[----:B------:R-:W-:Y:S02]  /*6530*/  ISETP.GE.AND P1, PT, R0, R16, PT ;  /* 0x000000100000720c */ /* 0x000fe40003f26270 */
[----:B------:R-:W-:-:S02]  /*6540*/  FSEL R231, R22, -INF , !P4 ;  /* 0xff80000016e77808 */ /* 0x000fc40006000000 */
[----:B------:R-:W-:Y:S02]  /*6550*/  FSEL R233, R8, -INF , !P3 ;  /* 0xff80000008e97808 */ /* 0x000fe40005800000 */
[----:B------:R-:W-:Y:S02]  /*6560*/  FSEL R229, R7, -INF , !P6 ;  /* 0xff80000007e57808 */ /* 0x000fe40007000000 */
[----:B------:R-:W-:Y:S02]  /*6570*/  FSEL R230, R6, -INF , !P5 ;  /* 0xff80000006e67808 */ /* 0x000fe40006800000 */
[----:B--2---:R-:W-:Y:S02]  /*6580*/  FSEL R232, R5, -INF , !P2 ;  /* 0xff80000005e87808 */ /* 0x004fe40005000000 */
[----:B------:R-:W-:Y:S01]  /*6590*/  FSEL R234, R4, -INF , !P1 ;  /* 0xff80000004ea7808 */ /* 0x000fe20004800000 */
[----:B------:R-:W-:Y:S05]  /*65a0*/  @!P0 BRA `(.L_x_324) ;  /* 0x000001b000008947 */ /* 0x000fea0003800000 */
[----:B------:R-:W2:Y:S04]  /*65b0*/  LDL.64 R250, [R1+0x30] ;  /* 0x0000300001fa7983 */ /* 0x000ea80000100a00 */
[----:B------:R-:W3:Y:S04]  /*65c0*/  LDL.64 R244, [R1+0x28] ;  /* 0x0000280001f47983 */ /* 0x000ee80000100a00 */
[----:B------:R-:W4:Y:S01]  /*65d0*/  LDL R247, [R1+0x4c] ;  /* 0x00004c0001f77983 */ /* 0x000f220000100800 */
[----:B------:R-:W-:Y:S01]  /*65e0*/  IADD3 R0, R243, -0x3, RZ ;  /* 0xfffffffdf3007810 */ /* 0x000fe20007ffe0ff */
[----:B------:R-:W-:-:S03]  /*65f0*/  IMAD.MOV.U32 R246, RZ, RZ, c[0x0][0x198] ;  /* 0x00006600fff67624 */ /* 0x000fc600078e00ff */
[----:B------:R-:W-:Y:S01]  /*6600*/  SHF.R.S32.HI R2, RZ, 0x1f, R0 ;  /* 0x0000001fff027819 */ /* 0x000fe20000011400 */
[----:B------:R-:W-:-:S04]  /*6610*/  IMAD.WIDE.U32 R6, R0, c[0x0][0x198], RZ ;  /* 0x0000660000067a25 */ /* 0x000fc800078e00ff */
[----:B------:R-:W-:Y:S02]  /*6620*/  IMAD R2, R2, c[0x0][0x198], RZ ;  /* 0x0000660002027a24 */ /* 0x000fe400078e02ff */
[----:B------:R-:W-:Y:S02]  /*6630*/  IMAD.SHL.U32 R246, R246, 0x40, RZ ;  /* 0x00000040f6f67824 */ /* 0x000fe400078e00ff */
[----:B------:R-:W-:-:S04]  /*6640*/  IMAD R2, R0, c[0x0][0x19c], R2 ;  /* 0x0000670000027a24 */ /* 0x000fc800078e0202 */
[----:B------:R-:W-:Y:S01]  /*6650*/  IMAD.IADD R2, R7, 0x1, R2 ;  /* 0x0000000107027824 */ /* 0x000fe200078e0202 */
[----:B--2---:R-:W-:-:S04]  /*6660*/  LEA R0, P0, R6, R250, 0x6 ;  /* 0x000000fa06007211 */ /* 0x004fc800078030ff */
[----:B------:R-:W-:Y:S02]  /*6670*/  LEA R4, P1, R0, c[0x0][0x168], 0x1 ;  /* 0x00005a0000047a11 */ /* 0x000fe400078208ff */
[----:B---3--:R-:W-:Y:S02]  /*6680*/  LEA.HI.X R2, R6, R245, R2, 0x6, P0 ;  /* 0x000000f506027211 */ /* 0x008fe400000f3402 */
[----:B------:R-:W-:Y:S02]  /*6690*/  IADD3 R6, P0, R246, R4, RZ ;  /* 0x00000004f6067210 */ /* 0x000fe40007f1e0ff */
[----:B------:R-:W-:-:S05]  /*66a0*/  LEA.HI.X R5, R0, c[0x0][0x16c], R2, 0x1, P1 ;  /* 0x00005b0000057a11 */ /* 0x000fca00008f0c02 */
[----:B----4-:R-:W-:Y:S01]  /*66b0*/  IMAD.X R7, R247, 0x1, R5, P0 ;  /* 0x00000001f7077824 */ /* 0x010fe200000e0605 */
        /* <DEDUP_REMOVED lines=10> */
.L_x_324:
[----:B------:R-:W2:Y:S04]  /*6760*/  LDL.LU R8, [R1+0x10] ;  /* 0x0000100001087983 */ /* 0x000ea80000300800 */
[----:B------:R-:W3:Y:S04]  /*6770*/  LDL.LU R9, [R1+0x1c] ;  /* 0x00001c0001097983 */ /* 0x000ee80000300800 */
[----:B------:R-:W4:Y:S04]  /*6780*/  LDL.LU R14, [R1+0x18] ;  /* 0x00001800010e7983 */ /* 0x000f280000300800 */
[----:B------:R-:W5:Y:S01]  /*6790*/  LDL.LU R15, [R1+0x14] ;  /* 0x00001400010f7983 */ /* 0x000f620000300800 */
[----:B------:R-:W-:-:S02]  /*67a0*/  FMNMX.FTZ R0, R102, R12, !PT ;  /* 0x0000000c66007209 */ /* 0x000fc40007810000 */
[----:B-1----:R-:W-:Y:S01]  /*67b0*/  FMNMX.FTZ R5, R104, R33, !PT ;  /* 0x0000002168057209 */ /* 0x002fe20007810000 */
[----:B------:R-:W-:Y:S01]  /*67c0*/  LDSM.16.MT88.4 R20, [R220+0x9000] ;  /* 0x00900000dc14783b */ /* 0x000fe20000004200 */
[----:B------:R-:W-:Y:S02]  /*67d0*/  FMNMX.FTZ R0, R13, R0, !PT ;  /* 0x000000000d007209 */ /* 0x000fe40007810000 */
        /* <DEDUP_REMOVED lines=47> */
[----:B------:R-:W-:Y:S01]  /*6ad0*/  FMNMX.FTZ R4, R202, R4, !PT ;  /* 0x00000004ca047209 */ /* 0x000fe20007810000 */
[----:B------:R-:W1:Y:S01]  /*6ae0*/  SHFL.BFLY PT, R6, R2, 0x2, 0x1f ;  /* 0x0c401f0002067f89 */ /* 0x000e6200000e0000 */
        /* <DEDUP_REMOVED lines=9> */
[----:B------:R-:W-:-:S04]  /*6b80*/  FMNMX.FTZ R5, R214, R5, !PT ;  /* 0x00000005d6057209 */ /* 0x000fc80007810000 */
[----:B------:R-:W-:Y:S02]  /*6b90*/  FMNMX.FTZ R5, R236, R5, !PT ;  /* 0x00000005ec057209 */ /* 0x000fe40007810000 */
[----:B-1----:R-:W-:Y:S02]  /*6ba0*/  FMNMX.FTZ R2, R2, R6, !PT ;  /* 0x0000000602027209 */ /* 0x002fe40007810000 */
[----:B------:R-:W-:Y:S02]  /*6bb0*/  FMNMX.FTZ R5, R235, R5, !PT ;  /* 0x00000005eb057209 */ /* 0x000fe40007810000 */
[----:B------:R-:W-:Y:S02]  /*6bc0*/  FMNMX.FTZ R105, R0, R7, !PT ;  /* 0x0000000700697209 */ /* 0x000fe40007810000 */
[----:B------:R-:W-:Y:S01]  /*6bd0*/  FMNMX.FTZ R0, R219, R4, !PT ;  /* 0x00000004db007209 */ /* 0x000fe20007810000 */
[----:B------:R-:W1:Y:S01]  /*6be0*/  SHFL.BFLY PT, R7, R2, 0x1, 0x1f ;  /* 0x0c201f0002077f89 */ /* 0x000e6200000e0000 */
[----:B------:R-:W-:Y:S01]  /*6bf0*/  FMNMX.FTZ R6, R242, R5, !PT ;  /* 0x00000005f2067209 */ /* 0x000fe20007810000 */
[----:B------:R-:W-:Y:S01]  /*6c00*/  FMUL.FTZ R11, R105, c[0x0][0x23c] ;  /* 0x00008f00690b7a20 */ /* 0x000fe20000410000 */
[----:B------:R-:W-:-:S02]  /*6c10*/  FMNMX.FTZ R0, R240, R0, !PT ;  /* 0x00000000f0007209 */ /* 0x000fc40007810000 */
[----:B------:R-:W-:Y:S02]  /*6c20*/  FSETP.NEU.FTZ.AND P1, PT, R105, -INF , PT ;  /* 0xff8000006900780b */ /* 0x000fe40003f3d000 */
[----:B------:R-:W-:Y:S02]  /*6c30*/  FMNMX.FTZ R0, R237, R0, !PT ;  /* 0x00000000ed007209 */ /* 0x000fe40007810000 */
[----:B------:R-:W-:Y:S02]  /*6c40*/  FSEL R11, R11, RZ, P1 ;  /* 0x000000ff0b0b7208 */ /* 0x000fe40000800000 */
[----:B------:R-:W-:Y:S02]  /*6c50*/  FMNMX.FTZ R5, R239, R0, !PT ;  /* 0x00000000ef057209 */ /* 0x000fe40007810000 */
[----:B------:R-:W-:Y:S01]  /*6c60*/  FMNMX.FTZ R0, R241, R6, !PT ;  /* 0x00000006f1007209 */ /* 0x000fe20007810000 */
[----:B------:R-:W-:-:S04]  /*6c70*/  FFMA.FTZ R4, R12, c[0x0][0x23c], -R11 ;  /* 0x00008f000c047a23 */ /* 0x000fc8000001080b */
[----:B------:R-:W1:Y:S01]  /*6c80*/  SHFL.BFLY PT, R6, R0, 0x2, 0x1f ;  /* 0x0c401f0000067f89 */ /* 0x000e6200000e0000 */
[----:B------:R1:W-:Y:S02]  /*6c90*/  MUFU.EX2 R252, R4 ;  /* 0x0000000400fc7308 */ /* 0x0003e40000000800 */
[----:B-1----:R-:W-:Y:S01]  /*6ca0*/  FMNMX.FTZ R101, R2, R7, !PT ;  /* 0x0000000702657209 */ /* 0x002fe20007810000 */
[----:B------:R-:W-:-:S03]  /*6cb0*/  FFMA.FTZ R2, R19, c[0x0][0x23c], -R11 ;  /* 0x00008f0013027a23 */ /* 0x000fc6000001080b */
[C---:B------:R-:W-:Y:S01]  /*6cc0*/  FSETP.NEU.FTZ.AND P0, PT, R101.reuse, -INF , PT ;  /* 0xff8000006500780b */ /* 0x040fe20003f1d000 */
[----:B------:R-:W-:Y:S01]  /*6cd0*/  FMUL.FTZ R10, R101, c[0x0][0x23c] ;  /* 0x00008f00650a7a20 */ /* 0x000fe20000410000 */
[----:B------:R1:W-:Y:S04]  /*6ce0*/  MUFU.EX2 R251, R2 ;  /* 0x0000000200fb7308 */ /* 0x0003e80000000800 */
[----:B------:R-:W-:Y:S02]  /*6cf0*/  FSEL R10, R10, RZ, P0 ;  /* 0x000000ff0a0a7208 */ /* 0x000fe40000000000 */
[----:B------:R-:W-:Y:S01]  /*6d00*/  FMNMX.FTZ R4, R238, R5, !PT ;  /* 0x00000005ee047209 */ /* 0x000fe20007810000 */
[----:B------:R-:W-:-:S04]  /*6d10*/  FFMA.FTZ R5, R13, c[0x0][0x23c], -R11 ;  /* 0x00008f000d057a23 */ /* 0x000fc8000001080b */
[----:B------:R1:W1:Y:S01]  /*6d20*/  MUFU.EX2 R16, R5 ;  /* 0x0000000500107308 */ /* 0x0002620000000800 */
[----:B------:R-:W-:Y:S02]  /*6d30*/  FMNMX.FTZ R0, R0, R6, !PT ;  /* 0x0000000600007209 */ /* 0x000fe40007810000 */
[----:B------:R-:W-:Y:S01]  /*6d40*/  FSEL R6, R105, RZ, P1 ;  /* 0x000000ff69067208 */ /* 0x000fe20000800000 */
[----:B-1----:R-:W-:-:S04]  /*6d50*/  FFMA.FTZ R2, R32, c[0x0][0x23c], -R11 ;  /* 0x00008f0020027a23 */ /* 0x002fc8000001080b */
[----:B------:R-:W-:Y:S01]  /*6d60*/  FADD.FTZ R6, R102, -R6 ;  /* 0x8000000666067221 */ /* 0x000fe20000010000 */
[----:B------:R1:W-:Y:S01]  /*6d70*/  MUFU.EX2 R44, R2 ;  /* 0x00000002002c7308 */ /* 0x0003e20000000800 */
[----:B------:R-:W1:Y:S01]  /*6d80*/  SHFL.BFLY PT, R5, R4, 0x2, 0x1f ;  /* 0x0c401f0004057f89 */ /* 0x000e6200000e0000 */
[----:B------:R-:W-:Y:S01]  /*6d90*/  MOV R32, R16 ;  /* 0x0000001000207202 */ /* 0x000fe20000000f00 */
[----:B-1----:R-:W-:Y:S02]  /*6da0*/  FFMA.FTZ R2, R18, c[0x0][0x23c], -R10 ;  /* 0x00008f0012027a23 */ /* 0x002fe4000001080a */
[----:B------:R-:W-:Y:S03]  /*6db0*/  LDSM.16.MT88.4 R16, [R221+0x9000] ;  /* 0x00900000dd10783b */ /* 0x000fe60000004200 */
[----:B------:R1:W-:Y:S01]  /*6dc0*/  MUFU.EX2 R59, R2 ;  /* 0x00000002003b7308 */ /* 0x0003e20000000800 */
[----:B------:R-:W-:-:S02]  /*6dd0*/  FMNMX.FTZ R4, R4, R5, !PT ;  /* 0x0000000504047209 */ /* 0x000fc40007810000 */
[----:B------:R-:W-:-:S03]  /*6de0*/  FSEL R5, R101, RZ, P0 ;  /* 0x000000ff65057208 */ /* 0x000fc60000000000 */
[----:B------:R-:W2:Y:S01]  /*6df0*/  SHFL.BFLY PT, R7, R4, 0x1, 0x1f ;  /* 0x0c201f0004077f89 */ /* 0x000ea200000e0000 */
[--C-:B-1----:R-:W-:Y:S02]  /*6e00*/  FFMA.FTZ R2, R24, c[0x0][0x23c], -R10.reuse ;  /* 0x00008f0018027a23 */ /* 0x102fe4000001080a */
[----:B------:R-:W-:Y:S02]  /*6e10*/  FADD.FTZ R3, R3, -R5 ;  /* 0x8000000503037221 */ /* 0x000fe40000010000 */
[----:B------:R1:W1:Y:S02]  /*6e20*/  MUFU.EX2 R58, R2 ;  /* 0x00000002003a7308 */ /* 0x0002640000000800 */
[----:B------:R-:W-:Y:S02]  /*6e30*/  FMUL.FTZ R3, R3, c[0x0][0x23c] ;  /* 0x00008f0003037a20 */ /* 0x000fe40000410000 */
[----:B-1----:R-:W-:Y:S01]  /*6e40*/  FFMA.FTZ R2, R28, c[0x0][0x23c], -R10 ;  /* 0x00008f001c027a23 */ /* 0x002fe2000001080a */
[----:B------:R-:W-:-:S03]  /*6e50*/  F2FP.BF16.PACK_AB R5, R58, R59 ;  /* 0x0000003b3a05723e */ /* 0x000fc600000010ff */
[----:B------:R1:W-:Y:S02]  /*6e60*/  MUFU.EX2 R246, R2 ;  /* 0x0000000200f67308 */ /* 0x0003e40000000800 */
[----:B-1----:R-:W-:Y:S02]  /*6e70*/  FFMA.FTZ R2, R25, c[0x0][0x23c], -R10 ;  /* 0x00008f0019027a23 */ /* 0x002fe4000001080a */
[----:B------:R-:W-:Y:S04]  /*6e80*/  LDSM.16.MT88.4 R24, [R220+0xa000] ;  /* 0x00a00000dc18783b */ /* 0x000fe80000004200 */
[----:B------:R1:W-:Y:S02]  /*6e90*/  MUFU.EX2 R249, R2 ;  /* 0x0000000200f97308 */ /* 0x0003e40000000800 */
[----:B-1----:R-:W-:Y:S01]  /*6ea0*/  FMUL.FTZ R2, R6, c[0x0][0x23c] ;  /* 0x00008f0006027a20 */ /* 0x002fe20000410000 */
[----:B------:R-:W-:-:S05]  /*6eb0*/  F2FP.BF16.PACK_AB R6, R44, R251 ;  /* 0x000000fb2c06723e */ /* 0x000fca00000010ff */
[----:B------:R-:W1:Y:S01]  /*6ec0*/  MUFU.EX2 R2, R2 ;  /* 0x0000000200027308 */ /* 0x000e620000000800 */
[----:B--2---:R-:W-:Y:S02]  /*6ed0*/  MOV R60, R8 ;  /* 0x00000008003c7202 */ /* 0x004fe40000000f00 */
[----:B------:R-:W2:Y:S01]  /*6ee0*/  SHFL.BFLY PT, R8, R0, 0x1, 0x1f ;  /* 0x0c201f0000087f89 */ /* 0x000ea200000e0000 */
[----:B---3--:R-:W-:Y:S01]  /*6ef0*/  MOV R47, R9 ;  /* 0x00000009002f7202 */ /* 0x008fe20000000f00 */
[----:B-1----:R-:W-:Y:S01]  /*6f00*/  FMUL.FTZ R120, R120, R2 ;  /* 0x0000000278787220 */ /* 0x002fe20000410000 */
[----:B------:R-:W-:Y:S01]  /*6f10*/  MOV R244, R60 ;  /* 0x0000003c00f47202 */ /* 0x000fe20000000f00 */
[----:B------:R-:W-:Y:S01]  /*6f20*/  FMUL.FTZ R121, R121, R2 ;  /* 0x0000000279797220 */ /* 0x000fe20000410000 */
[----:B----4-:R-:W-:Y:S01]  /*6f30*/  MOV R46, R14 ;  /* 0x0000000e002e7202 */ /* 0x010fe20000000f00 */
[-C--:B------:R-:W-:Y:S01]  /*6f40*/  FMUL.FTZ R152, R152, R2.reuse ;  /* 0x0000000298987220 */ /* 0x080fe20000410000 */
[----:B------:R-:W-:Y:S01]  /*6f50*/  MOV R245, R47 ;  /* 0x0000002f00f57202 */ /* 0x000fe20000000f00 */
[-C--:B------:R-:W-:Y:S01]  /*6f60*/  FMUL.FTZ R153, R153, R2.reuse ;  /* 0x0000000299997220 */ /* 0x080fe20000410000 */
[----:B-----5:R-:W-:Y:S01]  /*6f70*/  MOV R45, R15 ;  /* 0x0000000f002d7202 */ /* 0x020fe20000000f00 */
[-C--:B------:R-:W-:Y:S01]  /*6f80*/  FMUL.FTZ R92, R92, R2.reuse ;  /* 0x000000025c5c7220 */ /* 0x080fe20000410000 */
[----:B------:R-:W-:Y:S01]  /*6f90*/  FMNMX.FTZ R15, R4, R7, !PT ;  /* 0x00000007040f7209 */ /* 0x000fe20007810000 */
[----:B------:R-:W-:Y:S01]  /*6fa0*/  FMUL.FTZ R93, R93, R2 ;  /* 0x000000025d5d7220 */ /* 0x000fe20000410000 */
[----:B------:R-:W-:Y:S01]  /*6fb0*/  F2FP.BF16.PACK_AB R4, R32, R252 ;  /* 0x000000fc2004723e */ /* 0x000fe200000010ff */
[-C--:B------:R-:W-:Y:S01]  /*6fc0*/  FMUL.FTZ R112, R112, R2.reuse ;  /* 0x0000000270707220 */ /* 0x080fe20000410000 */
[----:B------:R-:W-:Y:S01]  /*6fd0*/  FSETP.NEU.FTZ.AND P0, PT, R15, -INF , PT ;  /* 0xff8000000f00780b */ /* 0x000fe20003f1d000 */
[----:B------:R-:W-:Y:S01]  /*6fe0*/  FMUL.FTZ R113, R113, R2 ;  /* 0x0000000271717220 */ /* 0x000fe20000410000 */
[----:B------:R-:W-:Y:S01]  /*6ff0*/  F2FP.BF16.PACK_AB R7, R249, R246 ;  /* 0x000000f6f907723e */ /* 0x000fe200000010ff */
[----:B------:R-:W-:Y:S01]  /*7000*/  FMUL.FTZ R164, R164, R2 ;  /* 0x00000002a4a47220 */ /* 0x000fe20000410000 */
[----:B------:R-:W-:Y:S01]  /*7010*/  MOV R248, R46 ;  /* 0x0000002e00f87202 */ /* 0x000fe20000000f00 */
[----:B------:R-:W-:Y:S01]  /*7020*/  FMUL.FTZ R165, R165, R2 ;  /* 0x00000002a5a57220 */ /* 0x000fe20000410000 */
[----:B--2---:R-:W-:Y:S01]  /*7030*/  FMNMX.FTZ R100, R0, R8, !PT ;  /* 0x0000000800647209 */ /* 0x004fe20007810000 */
[-C--:B------:R-:W-:Y:S01]  /*7040*/  FMUL.FTZ R168, R168, R2.reuse ;  /* 0x00000002a8a87220 */ /* 0x080fe20000410000 */
[----:B------:R1:W2:Y:S01]  /*7050*/  MUFU.EX2 R0, R3 ;  /* 0x0000000300007308 */ /* 0x0002a20000000800 */
[-C--:B------:R-:W-:Y:S01]  /*7060*/  FMUL.FTZ R169, R169, R2.reuse ;  /* 0x00000002a9a97220 */ /* 0x080fe20000410000 */
[----:B------:R-:W-:Y:S01]  /*7070*/  FSETP.NEU.FTZ.AND P1, PT, R100, -INF , PT ;  /* 0xff8000006400780b */ /* 0x000fe20003f3d000 */
[----:B------:R-:W-:-:S02]  /*7080*/  FMUL.FTZ R132, R132, R2 ;  /* 0x0000000284847220 */ /* 0x000fc40000410000 */
[-C--:B------:R-:W-:Y:S02]  /*7090*/  FMUL.FTZ R133, R133, R2.reuse ;  /* 0x0000000285857220 */ /* 0x080fe40000410000 */
[-C--:B------:R-:W-:Y:S02]  /*70a0*/  FMUL.FTZ R136, R136, R2.reuse ;  /* 0x0000000288887220 */ /* 0x080fe40000410000 */
[-C--:B------:R-:W-:Y:S02]  /*70b0*/  FMUL.FTZ R137, R137, R2.reuse ;  /* 0x0000000289897220 */ /* 0x080fe40000410000 */
[-C--:B------:R-:W-:Y:S02]  /*70c0*/  FMUL.FTZ R148, R148, R2.reuse ;  /* 0x0000000294947220 */ /* 0x080fe40000410000 */
[-C--:B------:R-:W-:Y:S02]  /*70d0*/  FMUL.FTZ R149, R149, R2.reuse ;  /* 0x0000000295957220 */ /* 0x080fe40000410000 */
[----:B------:R-:W-:-:S02]  /*70e0*/  FMUL.FTZ R72, R72, R2 ;  /* 0x0000000248487220 */ /* 0x000fc40000410000 */
[----:B-1----:R-:W-:Y:S02]  /*70f0*/  FMUL.FTZ R3, R100, c[0x0][0x23c] ;  /* 0x00008f0064037a20 */ /* 0x002fe40000410000 */
[-C--:B--2---:R-:W-:Y:S02]  /*7100*/  FMUL.FTZ R122, R122, R0.reuse ;  /* 0x000000007a7a7220 */ /* 0x084fe40000410000 */
[-C--:B------:R-:W-:Y:S01]  /*7110*/  FMUL.FTZ R123, R123, R0.reuse ;  /* 0x000000007b7b7220 */ /* 0x080fe20000410000 */
[----:B------:R-:W-:Y:S01]  /*7120*/  FSEL R12, R3, RZ, P1 ;  /* 0x000000ff030c7208 */ /* 0x000fe20000800000 */
[-C--:B------:R-:W-:Y:S02]  /*7130*/  FMUL.FTZ R154, R154, R0.reuse ;  /* 0x000000009a9a7220 */ /* 0x080fe40000410000 */
[----:B------:R-:W-:Y:S02]  /*7140*/  FMUL.FTZ R155, R155, R0 ;  /* 0x000000009b9b7220 */ /* 0x000fe40000410000 */
[--C-:B------:R-:W-:Y:S01]  /*7150*/  FFMA.FTZ R3, R33, c[0x0][0x23c], -R12.reuse ;  /* 0x00008f0021037a23 */ /* 0x100fe2000001080c */
[----:B------:R-:W-:Y:S01]  /*7160*/  HMMA.16816.F32.BF16 R192, R4, R22, R120 ;  /* 0x0000001604c0723c */ /* 0x000fe20000041878 */
[--C-:B------:R-:W-:Y:S01]  /*7170*/  FFMA.FTZ R8, R36, c[0x0][0x23c], -R12.reuse ;  /* 0x00008f0024087a23 */ /* 0x100fe2000001080c */
[----:B------:R-:W-:Y:S01]  /*7180*/  MOV R36, R44 ;  /* 0x0000002c00247202 */ /* 0x000fe20000000f00 */
[----:B------:R1:W-:Y:S01]  /*7190*/  MUFU.EX2 R102, R3 ;  /* 0x0000000300667308 */ /* 0x0003e20000000800 */
[----:B------:R-:W-:Y:S01]  /*71a0*/  FFMA.FTZ R9, R38, c[0x0][0x23c], -R12 ;  /* 0x00008f0026097a23 */ /* 0x000fe2000001080c */
[----:B------:R-:W-:Y:S01]  /*71b0*/  MOV R33, R45 ;  /* 0x0000002d00217202 */ /* 0x000fe20000000f00 */
[----:B------:R-:W-:-:S02]  /*71c0*/  FMUL.FTZ R94, R94, R0 ;  /* 0x000000005e5e7220 */ /* 0x000fc40000410000 */
[-C--:B------:R-:W-:Y:S01]  /*71d0*/  FMUL.FTZ R95, R95, R0.reuse ;  /* 0x000000005f5f7220 */ /* 0x080fe20000410000 */
[C---:B------:R-:W-:Y:S01]  /*71e0*/  HMMA.16816.F32.BF16 R120, R4.reuse, R26, R152 ;  /* 0x0000001a0478723c */ /* 0x040fe20000041898 */
[-C--:B------:R-:W-:Y:S01]  /*71f0*/  FMUL.FTZ R114, R114, R0.reuse ;  /* 0x0000000072727220 */ /* 0x080fe20000410000 */
[----:B------:R-:W2:Y:S01]  /*7200*/  MUFU.EX2 R61, R8 ;  /* 0x00000008003d7308 */ /* 0x000ea20000000800 */
[-C--:B------:R-:W-:Y:S02]  /*7210*/  FMUL.FTZ R115, R115, R0.reuse ;  /* 0x0000000073737220 */ /* 0x080fe40000410000 */
[-C--:B------:R-:W-:Y:S02]  /*7220*/  FMUL.FTZ R166, R166, R0.reuse ;  /* 0x00000000a6a67220 */ /* 0x080fe40000410000 */
[-C--:B------:R-:W-:Y:S01]  /*7230*/  FMUL.FTZ R167, R167, R0.reuse ;  /* 0x00000000a7a77220 */ /* 0x080fe20000410000 */
[----:B------:R-:W-:Y:S01]  /*7240*/  HMMA.16816.F32.BF16 R152, R4, R42, R92 ;  /* 0x0000002a0498723c */ /* 0x000fe2000004185c */
[----:B------:R-:W-:Y:S01]  /*7250*/  FMUL.FTZ R170, R170, R0 ;  /* 0x00000000aaaa7220 */ /* 0x000fe20000410000 */
[----:B------:R3:W-:Y:S01]  /*7260*/  MUFU.EX2 R247, R9 ;  /* 0x0000000900f77308 */ /* 0x0007e20000000800 */
[----:B-1----:R-:W-:-:S02]  /*7270*/  FMUL.FTZ R3, R15, c[0x0][0x23c] ;  /* 0x00008f000f037a20 */ /* 0x002fc40000410000 */
[-C--:B------:R-:W-:Y:S02]  /*7280*/  FMUL.FTZ R171, R171, R0.reuse ;  /* 0x00000000abab7220 */ /* 0x080fe40000410000 */
[-C--:B------:R-:W-:Y:S01]  /*7290*/  FMUL.FTZ R134, R134, R0.reuse ;  /* 0x0000000086867220 */ /* 0x080fe20000410000 */
[----:B------:R-:W-:Y:S01]  /*72a0*/  FSEL R3, R3, RZ, P0 ;  /* 0x000000ff03037208 */ /* 0x000fe20000000000 */
[----:B------:R-:W-:Y:S01]  /*72b0*/  FMUL.FTZ R135, R135, R0 ;  /* 0x0000000087877220 */ /* 0x000fe20000410000 */
[----:B--2---:R-:W-:Y:S01]  /*72c0*/  MOV R94, R61 ;  /* 0x0000003d005e7202 */ /* 0x004fe20000000f00 */
[----:B------:R-:W-:Y:S01]  /*72d0*/  FFMA.FTZ R8, R39, c[0x0][0x23c], -R12 ;  /* 0x00008f0027087a23 */ /* 0x000fe2000001080c */
[----:B------:R-:W-:Y:S01]  /*72e0*/  HMMA.16816.F32.BF16 R196, R4, R20, R112 ;  /* 0x0000001404c4723c */ /* 0x000fe20000041870 */
[--C-:B------:R-:W-:Y:S01]  /*72f0*/  FFMA.FTZ R13, R64, c[0x0][0x23c], -R3.reuse ;  /* 0x00008f00400d7a23 */ /* 0x100fe20000010803 */
[----:B------:R-:W-:Y:S01]  /*7300*/  MOV R95, R36 ;  /* 0x00000024005f7202 */ /* 0x000fe20000000f00 */
[----:B------:R1:W-:Y:S01]  /*7310*/  MUFU.EX2 R57, R8 ;  /* 0x0000000800397308 */ /* 0x0003e20000000800 */
[----:B------:R-:W-:Y:S01]  /*7320*/  FMUL.FTZ R138, R138, R0 ;  /* 0x000000008a8a7220 */ /* 0x000fe20000410000 */
[----:B------:R-:W-:Y:S01]  /*7330*/  MOV R92, R33 ;  /* 0x00000021005c7202 */ /* 0x000fe20000000f00 */
[----:B---3--:R-:W-:-:S02]  /*7340*/  FFMA.FTZ R9, R37, c[0x0][0x23c], -R3 ;  /* 0x00008f0025097a23 */ /* 0x008fc40000010803 */
[-C--:B------:R-:W-:Y:S01]  /*7350*/  FMUL.FTZ R139, R139, R0.reuse ;  /* 0x000000008b8b7220 */ /* 0x080fe20000410000 */
[C---:B------:R-:W-:Y:S01]  /*7360*/  HMMA.16816.F32.BF16 R176, R4.reuse, R48, R164 ;  /* 0x0000003004b0723c */ /* 0x040fe200000418a4 */
[-C--:B------:R-:W-:Y:S01]  /*7370*/  FMUL.FTZ R150, R150, R0.reuse ;  /* 0x0000000096967220 */ /* 0x080fe20000410000 */
[----:B------:R2:W3:Y:S01]  /*7380*/  MUFU.EX2 R63, R9 ;  /* 0x00000009003f7308 */ /* 0x0004e20000000800 */
[----:B------:R-:W-:Y:S02]  /*7390*/  FMUL.FTZ R151, R151, R0 ;  /* 0x0000000097977220 */ /* 0x000fe40000410000 */
[----:B------:R-:W-:Y:S02]  /*73a0*/  FMUL.FTZ R73, R73, R2 ;  /* 0x0000000249497220 */ /* 0x000fe40000410000 */
[-C--:B------:R-:W-:Y:S01]  /*73b0*/  FMUL.FTZ R74, R74, R0.reuse ;  /* 0x000000004a4a7220 */ /* 0x080fe20000410000 */
[----:B------:R-:W-:Y:S01]  /*73c0*/  HMMA.16816.F32.BF16 R112, R4, R50, R168 ;  /* 0x000000320470723c */ /* 0x000fe200000418a8 */
[----:B------:R-:W-:Y:S01]  /*73d0*/  FMUL.FTZ R75, R75, R0 ;  /* 0x000000004b4b7220 */ /* 0x000fe20000410000 */
[----:B-1----:R-:W-:Y:S01]  /*73e0*/  FSEL R8, R100, RZ, P1 ;  /* 0x000000ff64087208 */ /* 0x002fe20000800000 */
[----:B------:R1:W-:Y:S01]  /*73f0*/  MUFU.EX2 R250, R13 ;  /* 0x0000000d00fa7308 */ /* 0x0003e20000000800 */
[----:B------:R-:W-:-:S02]  /*7400*/  FMUL.FTZ R76, R76, R2 ;  /* 0x000000024c4c7220 */ /* 0x000fc40000410000 */
[----:B------:R-:W-:Y:S02]  /*7410*/  FMUL.FTZ R77, R77, R2 ;  /* 0x000000024d4d7220 */ /* 0x000fe40000410000 */
[----:B------:R-:W-:Y:S01]  /*7420*/  FADD.FTZ R14, R104, -R8 ;  /* 0x80000008680e7221 */ /* 0x000fe20000010000 */
[----:B------:R-:W-:Y:S01]  /*7430*/  FSEL R8, R15, RZ, P0 ;  /* 0x000000ff0f087208 */ /* 0x000fe20000000000 */
[--C-:B--2---:R-:W-:Y:S01]  /*7440*/  FFMA.FTZ R9, R66, c[0x0][0x23c], -R3.reuse ;  /* 0x00008f0042097a23 */ /* 0x104fe20000010803 */
[C---:B------:R-:W-:Y:S01]  /*7450*/  HMMA.16816.F32.BF16 R132, R4.reuse, R16, R132 ;  /* 0x000000100484723c */ /* 0x040fe20000041884 */
[----:B------:R-:W-:Y:S01]  /*7460*/  FMUL.FTZ R78, R78, R0 ;  /* 0x000000004e4e7220 */ /* 0x000fe20000410000 */
[----:B------:R-:W-:Y:S01]  /*7470*/  MOV R104, R244 ;  /* 0x000000f400687202 */ /* 0x000fe20000000f00 */
[----:B------:R-:W-:Y:S01]  /*7480*/  FADD.FTZ R8, R103, -R8 ;  /* 0x8000000867087221 */ /* 0x000fe20000010000 */
[----:B------:R2:W4:Y:S01]  /*7490*/  MUFU.EX2 R62, R9 ;  /* 0x00000009003e7308 */ /* 0x0005220000000800 */
[----:B------:R-:W-:Y:S01]  /*74a0*/  FMUL.FTZ R79, R79, R0 ;  /* 0x000000004f4f7220 */ /* 0x000fe20000410000 */
[----:B---3--:R-:W-:Y:S01]  /*74b0*/  MOV R103, R63 ;  /* 0x0000003f00677202 */ /* 0x008fe20000000f00 */
[----:B------:R-:W-:Y:S01]  /*74c0*/  FMUL.FTZ R8, R8, c[0x0][0x23c] ;  /* 0x00008f0008087a20 */ /* 0x000fe20000410000 */
[----:B------:R-:W-:Y:S01]  /*74d0*/  HMMA.16816.F32.BF16 R184, R4, R18, R136 ;  /* 0x0000001204b8723c */ /* 0x000fe20000041888 */
[----:B-1----:R-:W-:-:S02]  /*74e0*/  FFMA.FTZ R13, R65, c[0x0][0x23c], -R3 ;  /* 0x00008f00410d7a23 */ /* 0x002fc40000010803 */
[-C--:B------:R-:W-:Y:S02]  /*74f0*/  FMUL.FTZ R88, R88, R2.reuse ;  /* 0x0000000258587220 */ /* 0x080fe40000410000 */
[----:B------:R1:W-:Y:S01]  /*7500*/  MUFU.EX2 R28, R13 ;  /* 0x0000000d001c7308 */ /* 0x0003e20000000800 */
[----:B------:R-:W-:Y:S02]  /*7510*/  FMUL.FTZ R89, R89, R2 ;  /* 0x0000000259597220 */ /* 0x000fe40000410000 */
[-C--:B------:R-:W-:Y:S01]  /*7520*/  FMUL.FTZ R90, R90, R0.reuse ;  /* 0x000000005a5a7220 */ /* 0x080fe20000410000 */
[----:B------:R-:W-:Y:S01]  /*7530*/  HMMA.16816.F32.BF16 R180, R4, R24, R148 ;  /* 0x0000001804b4723c */ /* 0x000fe20000041894 */
[----:B------:R-:W-:Y:S02]  /*7540*/  FMUL.FTZ R91, R91, R0 ;  /* 0x000000005b5b7220 */ /* 0x000fe40000410000 */
[----:B--2---:R-:W-:Y:S01]  /*7550*/  FMUL.FTZ R9, R14, c[0x0][0x23c] ;  /* 0x00008f000e097a20 */ /* 0x004fe20000410000 */
[----:B------:R-:W2:Y:S01]  /*7560*/  MUFU.EX2 R8, R8 ;  /* 0x0000000800087308 */ /* 0x000ea20000000800 */
[----:B----4-:R-:W-:Y:S01]  /*7570*/  MOV R93, R62 ;  /* 0x0000003e005d7202 */ /* 0x010fe20000000f00 */
[----:B------:R-:W-:-:S02]  /*7580*/  FFMA.FTZ R14, R31, c[0x0][0x23c], -R11 ;  /* 0x00008f001f0e7a23 */ /* 0x000fc4000001080b */
[----:B------:R-:W-:Y:S04]  /*7590*/  HMMA.16816.F32.BF16 R108, R4, R52, R72 ;  /* 0x00000034046c723c */ /* 0x000fe80000041848 */
[----:B------:R-:W3:Y:S01]  /*75a0*/  MUFU.EX2 R9, R9 ;  /* 0x0000000900097308 */ /* 0x000ee20000000800 */
[----:B-1----:R-:W-:-:S03]  /*75b0*/  FFMA.FTZ R13, R30, c[0x0][0x23c], -R11 ;  /* 0x00008f001e0d7a23 */ /* 0x002fc6000001080b */
[----:B------:R-:W-:Y:S01]  /*75c0*/  HMMA.16816.F32.BF16 R168, R4, R54, R76 ;  /* 0x0000003604a8723c */ /* 0x000fe2000004184c */
[----:B--2---:R-:W-:-:S03]  /*75d0*/  FMUL.FTZ R162, R162, R8 ;  /* 0x00000008a2a27220 */ /* 0x004fc60000410000 */
[----:B------:R1:W2:Y:S01]  /*75e0*/  MUFU.EX2 R37, R13 ;  /* 0x0000000d00257308 */ /* 0x0002a20000000800 */
[----:B------:R-:W-:-:S03]  /*75f0*/  FMUL.FTZ R163, R163, R8 ;  /* 0x00000008a3a37220 */ /* 0x000fc60000410000 */
[----:B------:R-:W-:Y:S01]  /*7600*/  HMMA.16816.F32.BF16 R164, R4, R40, R88 ;  /* 0x0000002804a4723c */ /* 0x000fe20000041858 */
[-C--:B------:R-:W-:Y:S02]  /*7610*/  FMUL.FTZ R174, R174, R8.reuse ;  /* 0x00000008aeae7220 */ /* 0x080fe40000410000 */
[----:B------:R-:W-:Y:S02]  /*7620*/  FMUL.FTZ R175, R175, R8 ;  /* 0x00000008afaf7220 */ /* 0x000fe40000410000 */
[-C--:B---3--:R-:W-:Y:S02]  /*7630*/  FMUL.FTZ R160, R160, R9.reuse ;  /* 0x00000009a0a07220 */ /* 0x088fe40000410000 */
        /* <DEDUP_REMOVED lines=8> */
[-C--:B------:R-:W-:Y:S02]  /*76c0*/  FMUL.FTZ R117, R117, R9.reuse ;  /* 0x0000000975757220 */ /* 0x080fe40000410000 */
[-C--:B------:R-:W-:Y:S02]  /*76d0*/  FMUL.FTZ R118, R118, R8.reuse ;  /* 0x0000000876767220 */ /* 0x080fe40000410000 */
[----:B------:R-:W-:Y:S01]  /*76e0*/  FMUL.FTZ R119, R119, R8 ;  /* 0x0000000877777220 */ /* 0x000fe20000410000 */
[----:B------:R-:W-:Y:S01]  /*76f0*/  HMMA.16816.F32.BF16 R60, R4, R48, R160 ;  /* 0x00000030043c723c */ /* 0x000fe200000418a0 */
[----:B-1----:R-:W-:Y:S02]  /*7700*/  FFMA.FTZ R13, R29, c[0x0][0x23c], -R11 ;  /* 0x00008f001d0d7a23 */ /* 0x002fe4000001080b */
[-C--:B------:R-:W-:Y:S02]  /*7710*/  FMUL.FTZ R68, R68, R9.reuse ;  /* 0x0000000944447220 */ /* 0x080fe40000410000 */
[----:B------:R-:W-:-:S02]  /*7720*/  FMUL.FTZ R69, R69, R9 ;  /* 0x0000000945457220 */ /* 0x000fc40000410000 */
[-C--:B------:R-:W-:Y:S01]  /*7730*/  FMUL.FTZ R70, R70, R8.reuse ;  /* 0x0000000846467220 */ /* 0x080fe20000410000 */
[C---:B------:R-:W-:Y:S01]  /*7740*/  HMMA.16816.F32.BF16 R48, R4.reuse, R50, R172 ;  /* 0x000000320430723c */ /* 0x040fe200000418ac */
[----:B------:R1:W3:Y:S01]  /*7750*/  MUFU.EX2 R174, R13 ;  /* 0x0000000d00ae7308 */ /* 0x0002e20000000800 */
[----:B------:R-:W-:Y:S01]  /*7760*/  FMUL.FTZ R71, R71, R8 ;  /* 0x0000000847477220 */ /* 0x000fe20000410000 */
[----:B------:R-:W-:Y:S01]  /*7770*/  MOV R161, R246 ;  /* 0x000000f600a17202 */ /* 0x000fe20000000f00 */
[----:B------:R-:W-:Y:S01]  /*7780*/  FMUL.FTZ R156, R156, R9 ;  /* 0x000000099c9c7220 */ /* 0x000fe20000410000 */
[----:B------:R-:W-:Y:S01]  /*7790*/  MOV R163, R245 ;  /* 0x000000f500a37202 */ /* 0x000fe20000000f00 */
[----:B------:R-:W-:Y:S01]  /*77a0*/  FMUL.FTZ R157, R157, R9 ;  /* 0x000000099d9d7220 */ /* 0x000fe20000410000 */
[----:B------:R-:W-:Y:S01]  /*77b0*/  MOV R160, R58 ;  /* 0x0000003a00a07202 */ /* 0x000fe20000000f00 */
[-C--:B------:R-:W-:Y:S01]  /*77c0*/  FMUL.FTZ R158, R158, R8.reuse ;  /* 0x000000089e9e7220 */ /* 0x080fe20000410000 */
[C---:B------:R-:W-:Y:S01]  /*77d0*/  HMMA.16816.F32.BF16 R88, R4.reuse, R20, R116 ;  /* 0x000000140458723c */ /* 0x040fe20000041874 */
[-C--:B------:R-:W-:Y:S01]  /*77e0*/  FMUL.FTZ R159, R159, R8.reuse ;  /* 0x000000089f9f7220 */ /* 0x080fe20000410000 */
[----:B------:R-:W-:Y:S01]  /*77f0*/  MOV R175, R57 ;  /* 0x0000003900af7202 */ /* 0x000fe20000000f00 */
[----:B------:R-:W-:Y:S01]  /*7800*/  FMUL.FTZ R124, R124, R9 ;  /* 0x000000097c7c7220 */ /* 0x000fe20000410000 */
[----:B------:R-:W-:Y:S01]  /*7810*/  MOV R162, R247 ;  /* 0x000000f700a27202 */ /* 0x000fe20000000f00 */
[----:B------:R-:W-:Y:S01]  /*7820*/  FMUL.FTZ R125, R125, R9 ;  /* 0x000000097d7d7220 */ /* 0x000fe20000410000 */
[----:B------:R-:W-:Y:S01]  /*7830*/  MOV R173, R93 ;  /* 0x0000005d00ad7202 */ /* 0x000fe20000000f00 */
[----:B------:R-:W-:Y:S01]  /*7840*/  FMUL.FTZ R126, R126, R8 ;  /* 0x000000087e7e7220 */ /* 0x000fe20000410000 */
[----:B------:R-:W-:Y:S01]  /*7850*/  MOV R118, R252 ;  /* 0x000000fc00767202 */ /* 0x000fe20000000f00 */
[----:B-1----:R-:W-:Y:S01]  /*7860*/  FFMA.FTZ R13, R34, c[0x0][0x23c], -R11 ;  /* 0x00008f00220d7a23 */ /* 0x002fe2000001080b */
[C---:B------:R-:W-:Y:S01]  /*7870*/  HMMA.16816.F32.BF16 R44, R4.reuse, R52, R68 ;  /* 0x00000034042c723c */ /* 0x040fe20000041844 */
[----:B------:R-:W-:Y:S01]  /*7880*/  FMUL.FTZ R127, R127, R8 ;  /* 0x000000087f7f7220 */ /* 0x000fe20000410000 */
[----:B------:R-:W-:Y:S01]  /*7890*/  MOV R116, R250 ;  /* 0x000000fa00747202 */ /* 0x000fe20000000f00 */
[----:B------:R1:W-:Y:S01]  /*78a0*/  MUFU.EX2 R252, R13 ;  /* 0x0000000d00fc7308 */ /* 0x0003e20000000800 */
[----:B------:R-:W-:Y:S01]  /*78b0*/  MOV R117, R251 ;  /* 0x000000fb00757202 */ /* 0x000fe20000000f00 */
[-C--:B------:R-:W-:Y:S01]  /*78c0*/  FMUL.FTZ R84, R84, R9.reuse ;  /* 0x0000000954547220 */ /* 0x080fe20000410000 */
[----:B------:R-:W-:Y:S01]  /*78d0*/  MOV R119, R32 ;  /* 0x0000002000777202 */ /* 0x000fe20000000f00 */
[----:B------:R-:W-:Y:S01]  /*78e0*/  FMUL.FTZ R85, R85, R9 ;  /* 0x0000000955557220 */ /* 0x000fe20000410000 */
[C---:B------:R-:W-:Y:S01]  /*78f0*/  HMMA.16816.F32.BF16 R64, R4.reuse, R26, R156 ;  /* 0x0000001a0440723c */ /* 0x040fe2000004189c */
[----:B--2---:R-:W-:Y:S01]  /*7900*/  MOV R70, R37 ;  /* 0x0000002500467202 */ /* 0x004fe20000000f00 */
[-C--:B------:R-:W-:Y:S01]  /*7910*/  FMUL.FTZ R86, R86, R8.reuse ;  /* 0x0000000856567220 */ /* 0x080fe20000410000 */
[----:B------:R-:W2:Y:S01]  /*7920*/  LDSM.16.MT88.4 R36, [R220+0x9400] ;  /* 0x00940000dc24783b */ /* 0x000ea20000004200 */
[----:B------:R-:W-:Y:S01]  /*7930*/  FMUL.FTZ R87, R87, R8 ;  /* 0x0000000857577220 */ /* 0x000fe20000410000 */
[----:B------:R-:W-:Y:S01]  /*7940*/  MOV R71, R161 ;  /* 0x000000a100477202 */ /* 0x000fe20000000f00 */
[----:B------:R-:W-:Y:S01]  /*7950*/  FMUL.FTZ R128, R128, R9 ;  /* 0x0000000980807220 */ /* 0x000fe20000410000 */
[----:B------:R-:W-:Y:S01]  /*7960*/  MOV R159, R249 ;  /* 0x000000f9009f7202 */ /* 0x000fe20000000f00 */
[C---:B------:R-:W-:Y:S01]  /*7970*/  HMMA.16816.F32.BF16 R148, R4.reuse, R22, R124 ;  /* 0x000000160494723c */ /* 0x040fe2000004187c */
[----:B------:R-:W-:Y:S01]  /*7980*/  MOV R157, R248 ;  /* 0x000000f8009d7202 */ /* 0x000fe20000000f00 */
[----:B------:R4:W-:Y:S01]  /*7990*/  MUFU.EX2 R127, R14 ;  /* 0x0000000e007f7308 */ /* 0x0009e20000000800 */
[--C-:B-1----:R-:W-:Y:S01]  /*79a0*/  FFMA.FTZ R13, R56, c[0x0][0x23c], -R10.reuse ;  /* 0x00008f00380d7a23 */ /* 0x102fe2000001080a */
[----:B------:R-:W-:Y:S01]  /*79b0*/  MOV R156, R59 ;  /* 0x0000003b009c7202 */ /* 0x000fe20000000f00 */
[----:B------:R-:W-:Y:S01]  /*79c0*/  FMUL.FTZ R129, R129, R9 ;  /* 0x0000000981817220 */ /* 0x000fe20000410000 */
[----:B------:R-:W-:Y:S01]  /*79d0*/  MOV R158, R28 ;  /* 0x0000001c009e7202 */ /* 0x000fe20000000f00 */
[-C--:B------:R-:W-:Y:S01]  /*79e0*/  FMUL.FTZ R130, R130, R8.reuse ;  /* 0x0000000882827220 */ /* 0x080fe20000410000 */
[----:B------:R-:W-:Y:S01]  /*79f0*/  MOV R126, R243 ;  /* 0x000000f3007e7202 */ /* 0x000fe20000000f00 */
[-C--:B------:R-:W-:Y:S01]  /*7a00*/  FMUL.FTZ R131, R131, R8.reuse ;  /* 0x0000000883837220 */ /* 0x080fe20000410000 */
[----:B------:R1:W-:Y:S01]  /*7a10*/  MUFU.EX2 R249, R13 ;  /* 0x0000000d00f97308 */ /* 0x0003e20000000800 */
[-C--:B------:R-:W-:Y:S01]  /*7a20*/  FMUL.FTZ R140, R140, R9.reuse ;  /* 0x000000098c8c7220 */ /* 0x080fe20000410000 */
[C---:B------:R-:W-:Y:S01]  /*7a30*/  HMMA.16816.F32.BF16 R56, R4.reuse, R40, R84 ;  /* 0x000000280438723c */ /* 0x040fe20000041854 */
[-C--:B------:R-:W-:Y:S01]  /*7a40*/  FMUL.FTZ R141, R141, R9.reuse ;  /* 0x000000098d8d7220 */ /* 0x080fe20000410000 */
[----:B------:R-:W-:Y:S01]  /*7a50*/  LDSM.16.MT88.4 R28, [R220+0xa400] ;  /* 0x00a40000dc1c783b */ /* 0x000fe20000004200 */
[----:B------:R-:W-:Y:S01]  /*7a60*/  FMUL.FTZ R142, R142, R8 ;  /* 0x000000088e8e7220 */ /* 0x000fe20000410000 */
[----:B------:R-:W-:Y:S01]  /*7a70*/  MOV R161, R116 ;  /* 0x0000007400a17202 */ /* 0x000fe20000000f00 */
[-C--:B------:R-:W-:Y:S01]  /*7a80*/  FMUL.FTZ R143, R143, R8.reuse ;  /* 0x000000088f8f7220 */ /* 0x080fe20000410000 */
[----:B------:R-:W-:Y:S01]  /*7a90*/  LDSM.16.MT88.4 R20, [R220+0xb400] ;  /* 0x00b40000dc14783b */ /* 0x000fe20000004200 */
[--C-:B----4-:R-:W-:Y:S01]  /*7aa0*/  FFMA.FTZ R14, R35, c[0x0][0x23c], -R10.reuse ;  /* 0x00008f00230e7a23 */ /* 0x110fe2000001080a */
[C---:B------:R-:W-:Y:S01]  /*7ab0*/  HMMA.16816.F32.BF16 R76, R4.reuse, R16, R128 ;  /* 0x00000010044c723c */ /* 0x040fe20000041880 */
[-C--:B------:R-:W-:Y:S01]  /*7ac0*/  FMUL.FTZ R144, R144, R9.reuse ;  /* 0x0000000990907220 */ /* 0x080fe20000410000 */
[----:B------:R-:W4:Y:S01]  /*7ad0*/  LDSM.16.MT88.4 R32, [R221+0x9400] ;  /* 0x00940000dd20783b */ /* 0x000f220000004200 */
[----:B------:R-:W5:Y:S01]  /*7ae0*/  MUFU.EX2 R251, R14 ;  /* 0x0000000e00fb7308 */ /* 0x000f620000000800 */
[----:B------:R-:W-:Y:S01]  /*7af0*/  FMUL.FTZ R145, R145, R9 ;  /* 0x0000000991917220 */ /* 0x000fe20000410000 */
[----:B------:R-:W-:Y:S01]  /*7b00*/  MOV R172, R117 ;  /* 0x0000007500ac7202 */ /* 0x000fe20000000f00 */
[----:B-1----:R-:W-:Y:S01]  /*7b10*/  FFMA.FTZ R13, R106, c[0x0][0x23c], -R10 ;  /* 0x00008f006a0d7a23 */ /* 0x002fe2000001080a */
[----:B------:R-:W-:Y:S01]  /*7b20*/  MOV R106, R71 ;  /* 0x00000047006a7202 */ /* 0x000fe20000000f00 */
[-C--:B------:R-:W-:Y:S01]  /*7b30*/  FMUL.FTZ R146, R146, R8.reuse ;  /* 0x0000000892927220 */ /* 0x080fe20000410000 */
[----:B------:R-:W-:Y:S01]  /*7b40*/  HMMA.16816.F32.BF16 R72, R4, R18, R140 ;  /* 0x000000120448723c */ /* 0x000fe2000004188c */
[----:B------:R-:W-:Y:S01]  /*7b50*/  FMUL.FTZ R147, R147, R8 ;  /* 0x0000000893937220 */ /* 0x000fe20000410000 */
[----:B------:R1:W-:Y:S01]  /*7b60*/  MUFU.EX2 R250, R13 ;  /* 0x0000000d00fa7308 */ /* 0x0003e20000000800 */
[-C--:B------:R-:W-:Y:S01]  /*7b70*/  FMUL.FTZ R80, R80, R9.reuse ;  /* 0x0000000950507220 */ /* 0x080fe20000410000 */
[----:B------:R-:W2:Y:S01]  /*7b80*/  LDSM.16.MT88.4 R16, [R221+0xa400] ;  /* 0x00a40000dd10783b */ /* 0x000ea20000004200 */
[----:B------:R-:W-:-:S02]  /*7b90*/  FMUL.FTZ R81, R81, R9 ;  /* 0x0000000951517220 */ /* 0x000fc40000410000 */
[-C--:B------:R-:W-:Y:S01]  /*7ba0*/  FMUL.FTZ R82, R82, R8.reuse ;  /* 0x0000000852527220 */ /* 0x080fe20000410000 */
[C---:B------:R-:W-:Y:S01]  /*7bb0*/  HMMA.16816.F32.BF16 R144, R4.reuse, R24, R144 ;  /* 0x000000180490723c */ /* 0x040fe20000041890 */
[-C--:B------:R-:W-:Y:S01]  /*7bc0*/  FMUL.FTZ R83, R83, R8.reuse ;  /* 0x0000000853537220 */ /* 0x080fe20000410000 */
[----:B------:R-:W4:Y:S01]  /*7bd0*/  LDSM.16.MT88.4 R24, [R221+0xb400] ;  /* 0x00b40000dd18783b */ /* 0x000f220000004200 */
[-C--:B------:R-:W-:Y:S02]  /*7be0*/  FMUL.FTZ R96, R96, R9.reuse ;  /* 0x0000000960607220 */ /* 0x080fe40000410000 */
[----:B------:R-:W-:Y:S02]  /*7bf0*/  FMUL.FTZ R97, R97, R9 ;  /* 0x0000000961617220 */ /* 0x000fe40000410000 */
[-C--:B------:R-:W-:Y:S01]  /*7c00*/  FMUL.FTZ R98, R98, R8.reuse ;  /* 0x0000000862627220 */ /* 0x080fe20000410000 */
[----:B------:R-:W-:Y:S01]  /*7c10*/  HMMA.16816.F32.BF16 R52, R4, R54, R80 ;  /* 0x000000360434723c */ /* 0x000fe20000041850 */
[----:B------:R-:W-:-:S02]  /*7c20*/  FMUL.FTZ R99, R99, R8 ;  /* 0x0000000863637220 */ /* 0x000fc40000410000 */
[----:B-1----:R-:W-:Y:S01]  /*7c30*/  FFMA.FTZ R13, R107, c[0x0][0x23c], -R10 ;  /* 0x00008f006b0d7a23 */ /* 0x002fe2000001080a */
[----:B------:R-:W-:Y:S01]  /*7c40*/  MOV R107, R175 ;  /* 0x000000af006b7202 */ /* 0x000fe20000000f00 */
[----:B------:R-:W-:Y:S01]  /*7c50*/  FFMA.FTZ R14, R188, c[0x0][0x23c], -R12 ;  /* 0x00008f00bc0e7a23 */ /* 0x000fe2000001080c */
[----:B------:R-:W-:Y:S01]  /*7c60*/  MOV R175, R160 ;  /* 0x000000a000af7202 */ /* 0x000fe20000000f00 */
[----:B------:R1:W1:Y:S01]  /*7c70*/  MUFU.EX2 R248, R13 ;  /* 0x0000000d00f87308 */ /* 0x0002620000000800 */
[----:B------:R-:W-:Y:S01]  /*7c80*/  HMMA.16816.F32.BF16 R40, R4, R42, R96 ;  /* 0x0000002a0428723c */ /* 0x000fe20000041860 */
[----:B------:R-:W-:Y:S02]  /*7c90*/  MOV R188, R158 ;  /* 0x0000009e00bc7202 */ /* 0x000fe40000000f00 */
[----:B------:R-:W-:Y:S02]  /*7ca0*/  MOV R158, R118 ;  /* 0x00000076009e7202 */ /* 0x000fe40000000f00 */
[----:B------:R-:W-:-:S02]  /*7cb0*/  MOV R160, R119 ;  /* 0x0000007700a07202 */ /* 0x000fc40000000f00 */
[----:B---3--:R-:W-:Y:S01]  /*7cc0*/  F2FP.BF16.PACK_AB R4, R174, R70 ;  /* 0x00000046ae04723e */ /* 0x008fe200000010ff */
[----:B------:R3:W-:Y:S01]  /*7cd0*/  MUFU.EX2 R247, R14 ;  /* 0x0000000e00f77308 */ /* 0x0007e20000000800 */
[----:B-----5:R-:W-:Y:S02]  /*7ce0*/  F2FP.BF16.PACK_AB R5, R249, R251 ;  /* 0x000000fbf905723e */ /* 0x020fe400000010ff */
[----:B------:R-:W-:Y:S01]  /*7cf0*/  F2FP.BF16.PACK_AB R6, R252, R127 ;  /* 0x0000007ffc06723e */ /* 0x000fe200000010ff */
[----:B-1----:R-:W-:Y:S01]  /*7d00*/  FFMA.FTZ R13, R189, c[0x0][0x23c], -R12 ;  /* 0x00008f00bd0d7a23 */ /* 0x002fe2000001080c */
[----:B------:R-:W-:Y:S02]  /*7d10*/  F2FP.BF16.PACK_AB R7, R248, R250 ;  /* 0x000000faf807723e */ /* 0x000fe400000010ff */
[----:B------:R-:W-:Y:S01]  /*7d20*/  MOV R189, R159 ;  /* 0x0000009f00bd7202 */ /* 0x000fe20000000f00 */
[----:B------:R1:W5:Y:S01]  /*7d30*/  MUFU.EX2 R246, R13 ;  /* 0x0000000d00f67308 */ /* 0x0003620000000800 */
[----:B------:R-:W-:-:S03]  /*7d40*/  MOV R159, R92 ;  /* 0x0000005c009f7202 */ /* 0x000fc60000000f00 */
[----:B--2---:R-:W-:Y:S01]  /*7d50*/  HMMA.16816.F32.BF16 R140, R4, R36, R196 ;  /* 0x00000024048c723c */ /* 0x004fe200000418c4 */
[----:B---3--:R-:W-:-:S07]  /*7d60*/  MOV R14, R95 ;  /* 0x0000005f000e7202 */ /* 0x008fce0000000f00 */
[----:B------:R-:W-:Y:S01]  /*7d70*/  HMMA.16816.F32.BF16 R136, R4, R38, R192 ;  /* 0x000000260488723c */ /* 0x000fe200000418c0 */
[----:B-1----:R-:W-:-:S04]  /*7d80*/  FFMA.FTZ R13, R200, c[0x0][0x23c], -R12 ;  /* 0x00008f00c80d7a23 */ /* 0x002fc8000001080c */
[----:B------:R1:W-:Y:S03]  /*7d90*/  MUFU.EX2 R245, R13 ;  /* 0x0000000d00f57308 */ /* 0x0003e60000000800 */
[C---:B----4-:R-:W-:Y:S08]  /*7da0*/  HMMA.16816.F32.BF16 R132, R4.reuse, R32, R132 ;  /* 0x000000200484723c */ /* 0x050ff00000041884 */
[----:B------:R-:W-:Y:S01]  /*7db0*/  HMMA.16816.F32.BF16 R128, R4, R34, R184 ;  /* 0x000000220480723c */ /* 0x000fe200000418b8 */
[----:B-1----:R-:W-:-:S07]  /*7dc0*/  FFMA.FTZ R13, R190, c[0x0][0x23c], -R12 ;  /* 0x00008f00be0d7a23 */ /* 0x002fce000001080c */
[C---:B------:R-:W-:Y:S01]  /*7dd0*/  HMMA.16816.F32.BF16 R120, R4.reuse, R30, R120 ;  /* 0x0000001e0478723c */ /* 0x040fe20000041878 */
[----:B------:R1:W-:Y:S07]  /*7de0*/  MUFU.EX2 R244, R13 ;  /* 0x0000000d00f47308 */ /* 0x0003ee0000000800 */
[C---:B------:R-:W-:Y:S08]  /*7df0*/  HMMA.16816.F32.BF16 R116, R4.reuse, R16, R176 ;  /* 0x000000100474723c */ /* 0x040ff000000418b0 */
[----:B------:R-:W-:Y:S01]  /*7e00*/  HMMA.16816.F32.BF16 R112, R4, R18, R112 ;  /* 0x000000120470723c */ /* 0x000fe20000041870 */
[----:B-1----:R-:W-:-:S04]  /*7e10*/  FFMA.FTZ R13, R191, c[0x0][0x23c], -R3 ;  /* 0x00008f00bf0d7a23 */ /* 0x002fc80000010803 */
[----:B------:R1:W-:Y:S03]  /*7e20*/  MUFU.EX2 R243, R13 ;  /* 0x0000000d00f37308 */ /* 0x0003e60000000800 */
[C---:B------:R-:W-:Y:S08]  /*7e30*/  HMMA.16816.F32.BF16 R108, R4.reuse, R20, R108 ;  /* 0x00000014046c723c */ /* 0x040ff0000004186c */
[----:B------:R-:W-:Y:S01]  /*7e40*/  HMMA.16816.F32.BF16 R96, R4, R22, R168 ;  /* 0x000000160460723c */ /* 0x000fe200000418a8 */
[----:B-1----:R-:W-:Y:S01]  /*7e50*/  FFMA.FTZ R13, R201, c[0x0][0x23c], -R3 ;  /* 0x00008f00c90d7a23 */ /* 0x002fe20000010803 */
[----:B------:R-:W-:-:S06]  /*7e60*/  MOV R201, R126 ;  /* 0x0000007e00c97202 */ /* 0x000fcc0000000f00 */
[----:B------:R-:W-:Y:S01]  /*7e70*/  HMMA.16816.F32.BF16 R80, R4, R26, R152 ;  /* 0x0000001a0450723c */ /* 0x000fe20000041898 */
[----:B------:R1:W2:Y:S01]  /*7e80*/  MUFU.EX2 R200, R13 ;  /* 0x0000000d00c87308 */ /* 0x0002a20000000800 */
[----:B------:R-:W-:Y:S01]  /*7e90*/  ISETP.GE.AND P0, PT, R201, 0x3, PT ;  /* 0x00000003c900780c */ /* 0x000fe20003f06270 */
[----:B-1----:R-:W-:Y:S01]  /*7ea0*/  FFMA.FTZ R13, R202, c[0x0][0x23c], -R3 ;  /* 0x00008f00ca0d7a23 */ /* 0x002fe20000010803 */
[----:B------:R-:W-:-:S04]  /*7eb0*/  MOV R202, R127 ;  /* 0x0000007f00ca7202 */ /* 0x000fc80000000f00 */
[----:B------:R-:W-:Y:S01]  /*7ec0*/  HMMA.16816.F32.BF16 R124, R4, R28, R180 ;  /* 0x0000001c047c723c */ /* 0x000fe200000418b4 */
[----:B------:R1:W-:Y:S02]  /*7ed0*/  MUFU.EX2 R199, R13 ;  /* 0x0000000d00c77308 */ /* 0x0003e40000000800 */
[----:B-1----:R-:W-:Y:S01]  /*7ee0*/  FFMA.FTZ R13, R203, c[0x0][0x23c], -R3 ;  /* 0x00008f00cb0d7a23 */ /* 0x002fe20000010803 */
[----:B------:R-:W-:Y:S02]  /*7ef0*/  MOV R203, R174 ;  /* 0x000000ae00cb7202 */ /* 0x000fe40000000f00 */
[----:B------:R-:W-:-:S03]  /*7f00*/  MOV R174, R162 ;  /* 0x000000a200ae7202 */ /* 0x000fc60000000f00 */
[----:B------:R1:W3:Y:S01]  /*7f10*/  MUFU.EX2 R198, R13 ;  /* 0x0000000d00c67308 */ /* 0x0002e20000000800 */
[----:B------:R-:W-:Y:S02]  /*7f20*/  MOV R162, R94 ;  /* 0x0000005e00a27202 */ /* 0x000fe40000000f00 */
[----:B------:R-:W-:Y:S07]  /*7f30*/  HMMA.16816.F32.BF16 R92, R4, R24, R164 ;  /* 0x00000018045c723c */ /* 0x000fee00000418a4 */
[----:B-----5:R-:W-:-:S02]  /*7f40*/  F2FP.BF16.PACK_AB R4, R246, R247 ;  /* 0x000000f7f604723e */ /* 0x020fc400000010ff */
[----:B--2---:R-:W-:Y:S02]  /*7f50*/  F2FP.BF16.PACK_AB R5, R200, R243 ;  /* 0x000000f3c805723e */ /* 0x004fe400000010ff */
[----:B------:R-:W-:Y:S01]  /*7f60*/  F2FP.BF16.PACK_AB R6, R244, R245 ;  /* 0x000000f5f406723e */ /* 0x000fe200000010ff */
[--C-:B-1----:R-:W-:Y:S01]  /*7f70*/  FFMA.FTZ R13, R204, c[0x0][0x23c], -R11.reuse ;  /* 0x00008f00cc0d7a23 */ /* 0x102fe2000001080b */
[----:B---3--:R-:W-:Y:S02]  /*7f80*/  F2FP.BF16.PACK_AB R7, R198, R199 ;  /* 0x000000c7c607723e */ /* 0x008fe400000010ff */
[----:B------:R-:W-:Y:S01]  /*7f90*/  MOV R204, R70 ;  /* 0x0000004600cc7202 */ /* 0x000fe20000000f00 */
[----:B------:R1:W-:Y:S04]  /*7fa0*/  MUFU.EX2 R197, R13 ;  /* 0x0000000d00c57308 */ /* 0x0003e80000000800 */
[C---:B------:R-:W-:Y:S08]  /*7fb0*/  HMMA.16816.F32.BF16 R88, R4.reuse, R36, R88 ;  /* 0x000000240458723c */ /* 0x040ff00000041858 */
[----:B------:R-:W-:Y:S01]  /*7fc0*/  HMMA.16816.F32.BF16 R84, R4, R38, R148 ;  /* 0x000000260454723c */ /* 0x000fe20000041894 */
[----:B------:R-:W2:Y:S01]  /*7fd0*/  LDSM.16.MT88.4 R36, [R220+0x9800] ;  /* 0x00980000dc24783b */ /* 0x000ea20000004200 */
[----:B-1----:R-:W-:Y:S01]  /*7fe0*/  FFMA.FTZ R13, R205, c[0x0][0x23c], -R11 ;  /* 0x00008f00cd0d7a23 */ /* 0x002fe2000001080b */
[----:B------:R-:W-:-:S03]  /*7ff0*/  MOV R205, R189 ;  /* 0x000000bd00cd7202 */ /* 0x000fc60000000f00 */
[----:B------:R1:W3:Y:S02]  /*8000*/  MUFU.EX2 R196, R13 ;  /* 0x0000000d00c47308 */ /* 0x0002e40000000800 */
[C---:B------:R-:W-:Y:S08]  /*8010*/  HMMA.16816.F32.BF16 R44, R4.reuse, R20, R44 ;  /* 0x00000014042c723c */ /* 0x040ff0000004182c */
[----:B------:R-:W-:Y:S01]  /*8020*/  HMMA.16816.F32.BF16 R52, R4, R22, R52 ;  /* 0x000000160434723c */ /* 0x000fe20000041834 */
[----:B------:R-:W4:Y:S01]  /*8030*/  LDSM.16.MT88.4 R20, [R220+0xb800] ;  /* 0x00b80000dc14783b */ /* 0x000f220000004200 */
[----:B-1----:R-:W-:-:S06]  /*8040*/  FFMA.FTZ R13, R206, c[0x0][0x23c], -R11 ;  /* 0x00008f00ce0d7a23 */ /* 0x002fcc000001080b */
[C---:B------:R-:W-:Y:S01]  /*8050*/  HMMA.16816.F32.BF16 R76, R4.reuse, R32, R76 ;  /* 0x00000020044c723c */ /* 0x040fe2000004184c */
[----:B------:R-:W-:Y:S01]  /*8060*/  MOV R206, R14 ;  /* 0x0000000e00ce7202 */ /* 0x000fe20000000f00 */
[----:B------:R1:W-:Y:S06]  /*8070*/  MUFU.EX2 R195, R13 ;  /* 0x0000000d00c37308 */ /* 0x0003ec0000000800 */
[C---:B------:R-:W-:Y:S01]  /*8080*/  HMMA.16816.F32.BF16 R72, R4.reuse, R34, R72 ;  /* 0x000000220448723c */ /* 0x040fe20000041848 */
[----:B------:R-:W5:Y:S07]  /*8090*/  LDSM.16.MT88.4 R32, [R221+0x9800] ;  /* 0x00980000dd20783b */ /* 0x000f6e0000004200 */
[----:B------:R-:W-:Y:S01]  /*80a0*/  HMMA.16816.F32.BF16 R68, R4, R28, R144 ;  /* 0x0000001c0444723c */ /* 0x000fe20000041890 */
[----:B-1----:R-:W-:Y:S01]  /*80b0*/  FFMA.FTZ R13, R207, c[0x0][0x23c], -R11 ;  /* 0x00008f00cf0d7a23 */ /* 0x002fe2000001080b */
[----:B------:R-:W-:-:S03]  /*80c0*/  MOV R207, R188 ;  /* 0x000000bc00cf7202 */ /* 0x000fc60000000f00 */
[----:B------:R1:W1:Y:S03]  /*80d0*/  MUFU.EX2 R194, R13 ;  /* 0x0000000d00c27308 */ /* 0x0002660000000800 */
[C---:B------:R-:W-:Y:S01]  /*80e0*/  HMMA.16816.F32.BF16 R64, R4.reuse, R30, R64 ;  /* 0x0000001e0440723c */ /* 0x040fe20000041840 */
[----:B------:R-:W2:Y:S07]  /*80f0*/  LDSM.16.MT88.4 R28, [R220+0xa800] ;  /* 0x00a80000dc1c783b */ /* 0x000eae0000004200 */
[----:B------:R-:W-:Y:S01]  /*8100*/  HMMA.16816.F32.BF16 R60, R4, R16, R60 ;  /* 0x00000010043c723c */ /* 0x000fe2000004183c */
[----:B-1----:R-:W-:-:S07]  /*8110*/  FFMA.FTZ R13, R208, c[0x0][0x23c], -R10 ;  /* 0x00008f00d00d7a23 */ /* 0x002fce000001080a */
[C---:B------:R-:W-:Y:S01]  /*8120*/  HMMA.16816.F32.BF16 R48, R4.reuse, R18, R48 ;  /* 0x000000120430723c */ /* 0x040fe20000041830 */
[----:B------:R-:W1:Y:S01]  /*8130*/  LDSM.16.MT88.4 R16, [R221+0xa800] ;  /* 0x00a80000dd10783b */ /* 0x000e620000004200 */
[----:B------:R-:W-:Y:S01]  /*8140*/  MOV R208, R107 ;  /* 0x0000006b00d07202 */ /* 0x000fe20000000f00 */
[----:B------:R3:W-:Y:S05]  /*8150*/  MUFU.EX2 R193, R13 ;  /* 0x0000000d00c17308 */ /* 0x0007ea0000000800 */
[C---:B------:R-:W-:Y:S08]  /*8160*/  HMMA.16816.F32.BF16 R56, R4.reuse, R24, R56 ;  /* 0x000000180438723c */ /* 0x040ff00000041838 */
[----:B------:R-:W-:Y:S01]  /*8170*/  HMMA.16816.F32.BF16 R40, R4, R26, R40 ;  /* 0x0000001a0428723c */ /* 0x000fe20000041828 */
[----:B------:R-:W1:Y:S01]  /*8180*/  LDSM.16.MT88.4 R24, [R221+0xb800] ;  /* 0x00b80000dd18783b */ /* 0x000e620000004200 */
[----:B---3--:R-:W-:Y:S01]  /*8190*/  FFMA.FTZ R13, R210, c[0x0][0x23c], -R10 ;  /* 0x00008f00d20d7a23 */ /* 0x008fe2000001080a */
[----:B------:R-:W-:-:S03]  /*81a0*/  MOV R210, R106 ;  /* 0x0000006a00d27202 */ /* 0x000fc60000000f00 */
[----:B------:R3:W2:Y:S01]  /*81b0*/  MUFU.EX2 R192, R13 ;  /* 0x0000000d00c07308 */ /* 0x0006a20000000800 */
[----:B------:R-:W-:Y:S02]  /*81c0*/  F2FP.BF16.PACK_AB R4, R196, R197 ;  /* 0x000000c5c404723e */ /* 0x000fe400000010ff */
[----:B------:R-:W-:Y:S01]  /*81d0*/  F2FP.BF16.PACK_AB R6, R194, R195 ;  /* 0x000000c3c206723e */ /* 0x000fe200000010ff */
[--C-:B---3--:R-:W-:Y:S01]  /*81e0*/  FFMA.FTZ R13, R209, c[0x0][0x23c], -R10.reuse ;  /* 0x00008f00d10d7a23 */ /* 0x108fe2000001080a */
[----:B--2---:R-:W-:Y:S02]  /*81f0*/  F2FP.BF16.PACK_AB R5, R192, R193 ;  /* 0x000000c1c005723e */ /* 0x004fe400000010ff */
[----:B------:R-:W-:Y:S01]  /*8200*/  MOV R209, R172 ;  /* 0x000000ac00d17202 */ /* 0x000fe20000000f00 */
[----:B------:R2:W-:Y:S02]  /*8210*/  MUFU.EX2 R190, R13 ;  /* 0x0000000d00be7308 */ /* 0x0005e40000000800 */
[----:B--2---:R-:W-:Y:S01]  /*8220*/  FFMA.FTZ R13, R211, c[0x0][0x23c], -R10 ;  /* 0x00008f00d30d7a23 */ /* 0x004fe2000001080a */
[----:B------:R-:W-:-:S05]  /*8230*/  MOV R211, R173 ;  /* 0x000000ad00d37202 */ /* 0x000fca0000000f00 */
[----:B------:R2:W3:Y:S02]  /*8240*/  MUFU.EX2 R191, R13 ;  /* 0x0000000d00bf7308 */ /* 0x0004e40000000800 */
[----:B--2---:R-:W-:Y:S01]  /*8250*/  FFMA.FTZ R13, R213, c[0x0][0x23c], -R12 ;  /* 0x00008f00d50d7a23 */ /* 0x004fe2000001080c */
[----:B---3--:R-:W-:Y:S02]  /*8260*/  F2FP.BF16.PACK_AB R7, R191, R190 ;  /* 0x000000bebf07723e */ /* 0x008fe400000010ff */
[----:B------:R-:W-:-:S03]  /*8270*/  MOV R213, R174 ;  /* 0x000000ae00d57202 */ /* 0x000fc60000000f00 */
[----:B------:R2:W-:Y:S02]  /*8280*/  MUFU.EX2 R189, R13 ;  /* 0x0000000d00bd7308 */ /* 0x0005e40000000800 */
[C---:B------:R-:W-:Y:S08]  /*8290*/  HMMA.16816.F32.BF16 R176, R4.reuse, R38, R136 ;  /* 0x0000002604b0723c */ /* 0x040ff00000041888 */
[----:B----4-:R-:W-:Y:S01]  /*82a0*/  HMMA.16816.F32.BF16 R144, R4, R22, R96 ;  /* 0x000000160490723c */ /* 0x010fe20000041860 */
[----:B--2---:R-:W-:Y:S01]  /*82b0*/  FFMA.FTZ R13, R212, c[0x0][0x23c], -R12 ;  /* 0x00008f00d40d7a23 */ /* 0x004fe2000001080c */
[----:B------:R-:W-:-:S02]  /*82c0*/  MOV R212, R175 ;  /* 0x000000af00d47202 */ /* 0x000fc40000000f00 */
[----:B------:R-:W-:Y:S01]  /*82d0*/  LDSM.16.MT88.4 R172, [R221+0xac00] ;  /* 0x00ac0000ddac783b */ /* 0x000fe20000004200 */
[----:B------:R2:W3:Y:S03]  /*82e0*/  MUFU.EX2 R188, R13 ;  /* 0x0000000d00bc7308 */ /* 0x0004e60000000800 */
[C---:B------:R-:W-:Y:S01]  /*82f0*/  HMMA.16816.F32.BF16 R180, R4.reuse, R36, R140 ;  /* 0x0000002404b4723c */ /* 0x040fe2000004188c */
[----:B------:R-:W-:Y:S07]  /*8300*/  LDSM.16.MT88.4 R140, [R221+0x9c00] ;  /* 0x009c0000dd8c783b */ /* 0x000fee0000004200 */
[----:B-----5:R-:W-:Y:S01]  /*8310*/  HMMA.16816.F32.BF16 R132, R4, R32, R132 ;  /* 0x000000200484723c */ /* 0x020fe20000041884 */
[----:B--2---:R-:W-:Y:S01]  /*8320*/  FFMA.FTZ R13, R216, c[0x0][0x23c], -R12 ;  /* 0x00008f00d80d7a23 */ /* 0x004fe2000001080c */
[----:B------:R-:W-:-:S06]  /*8330*/  MOV R216, R160 ;  /* 0x000000a000d87202 */ /* 0x000fcc0000000f00 */
[C---:B------:R-:W-:Y:S01]  /*8340*/  HMMA.16816.F32.BF16 R136, R4.reuse, R34, R128 ;  /* 0x000000220488723c */ /* 0x040fe20000041880 */
[----:B------:R2:W-:Y:S07]  /*8350*/  MUFU.EX2 R187, R13 ;  /* 0x0000000d00bb7308 */ /* 0x0005ee0000000800 */
[C---:B------:R-:W-:Y:S01]  /*8360*/  HMMA.16816.F32.BF16 R148, R4.reuse, R28, R124 ;  /* 0x0000001c0494723c */ /* 0x040fe2000004187c */
[----:B------:R-:W4:Y:S07]  /*8370*/  LDSM.16.MT88.4 R124, [R220+0x9c00] ;  /* 0x009c0000dc7c783b */ /* 0x000f2e0000004200 */
[----:B------:R-:W-:Y:S01]  /*8380*/  HMMA.16816.F32.BF16 R152, R4, R30, R120 ;  /* 0x0000001e0498723c */ /* 0x000fe20000041878 */
[----:B--2---:R-:W-:Y:S01]  /*8390*/  FFMA.FTZ R13, R214, c[0x0][0x23c], -R12 ;  /* 0x00008f00d60d7a23 */ /* 0x004fe2000001080c */
[----:B------:R-:W-:-:S03]  /*83a0*/  MOV R214, R161 ;  /* 0x000000a100d67202 */ /* 0x000fc60000000f00 */
[----:B------:R2:W-:Y:S03]  /*83b0*/  MUFU.EX2 R186, R13 ;  /* 0x0000000d00ba7308 */ /* 0x0005e60000000800 */
[C---:B-1----:R-:W-:Y:S08]  /*83c0*/  HMMA.16816.F32.BF16 R164, R4.reuse, R16, R116 ;  /* 0x0000001004a4723c */ /* 0x042ff00000041874 */
[----:B------:R-:W-:Y:S01]  /*83d0*/  HMMA.16816.F32.BF16 R168, R4, R18, R112 ;  /* 0x0000001204a8723c */ /* 0x000fe20000041870 */
[----:B--2---:R-:W-:Y:S01]  /*83e0*/  FFMA.FTZ R13, R215, c[0x0][0x23c], -R3 ;  /* 0x00008f00d70d7a23 */ /* 0x004fe20000010803 */
[----:B------:R-:W-:-:S06]  /*83f0*/  MOV R215, R162 ;  /* 0x000000a200d77202 */ /* 0x000fcc0000000f00 */
[----:B------:R-:W-:Y:S01]  /*8400*/  HMMA.16816.F32.BF16 R96, R4, R26, R80 ;  /* 0x0000001a0460723c */ /* 0x000fe20000041850 */
[----:B------:R-:W-:Y:S01]  /*8410*/  LDSM.16.MT88.4 R80, [R220+0xbc00] ;  /* 0x00bc0000dc50783b */ /* 0x000fe20000004200 */
[----:B------:R1:W-:Y:S02]  /*8420*/  MUFU.EX2 R185, R13 ;  /* 0x0000000d00b97308 */ /* 0x0003e40000000800 */
[----:B-1----:R-:W-:Y:S01]  /*8430*/  FFMA.FTZ R13, R217, c[0x0][0x23c], -R3 ;  /* 0x00008f00d90d7a23 */ /* 0x002fe20000010803 */
[----:B------:R-:W-:-:S03]  /*8440*/  MOV R217, R163 ;  /* 0x000000a300d97202 */ /* 0x000fc60000000f00 */
[C---:B------:R-:W-:Y:S02]  /*8450*/  HMMA.16816.F32.BF16 R160, R4.reuse, R20, R108 ;  /* 0x0000001404a0723c */ /* 0x040fe4000004186c */
[----:B------:R1:W2:Y:S06]  /*8460*/  MUFU.EX2 R184, R13 ;  /* 0x0000000d00b87308 */ /* 0x0002ac0000000800 */
[----:B------:R-:W-:Y:S07]  /*8470*/  HMMA.16816.F32.BF16 R108, R4, R24, R92 ;  /* 0x00000018046c723c */ /* 0x000fee000004185c */
[----:B---3--:R-:W-:Y:S01]  /*8480*/  F2FP.BF16.PACK_AB R4, R188, R189 ;  /* 0x000000bdbc04723e */ /* 0x008fe200000010ff */
[----:B-1----:R-:W-:Y:S01]  /*8490*/  FFMA.FTZ R13, R218, c[0x0][0x23c], -R3 ;  /* 0x00008f00da0d7a23 */ /* 0x002fe20000010803 */
[----:B--2---:R-:W-:-:S02]  /*84a0*/  F2FP.BF16.PACK_AB R5, R184, R185 ;  /* 0x000000b9b805723e */ /* 0x004fc400000010ff */
[----:B------:R-:W-:Y:S01]  /*84b0*/  F2FP.BF16.PACK_AB R6, R186, R187 ;  /* 0x000000bbba06723e */ /* 0x000fe200000010ff */
[----:B------:R1:W-:Y:S01]  /*84c0*/  MUFU.EX2 R107, R13 ;  /* 0x0000000d006b7308 */ /* 0x0003e20000000800 */
[----:B------:R-:W-:-:S05]  /*84d0*/  MOV R218, R156 ;  /* 0x0000009c00da7202 */ /* 0x000fca0000000f00 */
[----:B------:R-:W-:Y:S02]  /*84e0*/  FFMA.FTZ R0, R217, R0, R218 ;  /* 0x00000000d9007223 */ /* 0x000fe400000100da */
[----:B-1----:R-:W-:Y:S01]  /*84f0*/  FFMA.FTZ R13, R219, c[0x0][0x23c], -R3 ;  /* 0x00008f00db0d7a23 */ /* 0x002fe20000010803 */
[----:B------:R-:W-:-:S03]  /*8500*/  MOV R219, R157 ;  /* 0x0000009d00db7202 */ /* 0x000fc60000000f00 */
[----:B------:R-:W1:Y:S02]  /*8510*/  MUFU.EX2 R106, R13 ;  /* 0x0000000d006a7308 */ /* 0x000e640000000800 */
[----:B-1----:R-:W-:Y:S01]  /*8520*/  F2FP.BF16.PACK_AB R7, R106, R107 ;  /* 0x0000006b6a07723e */ /* 0x002fe200000010ff */
[----:B------:R-:W-:Y:S01]  /*8530*/  FFMA.FTZ R13, R227, c[0x0][0x23c], -R11 ;  /* 0x00008f00e30d7a23 */ /* 0x000fe2000001080b */
[----:B------:R-:W-:-:S05]  /*8540*/  MOV R227, R159 ;  /* 0x0000009f00e37202 */ /* 0x000fca0000000f00 */
[C---:B------:R-:W-:Y:S01]  /*8550*/  HMMA.16816.F32.BF16 R84, R4.reuse, R38, R84 ;  /* 0x000000260454723c */ /* 0x040fe20000041854 */
[----:B------:R1:W-:Y:S06]  /*8560*/  MUFU.EX2 R38, R13 ;  /* 0x0000000d00267308 */ /* 0x0003ec0000000800 */
[----:B------:R-:W-:Y:S01]  /*8570*/  MOV R39, R158 ;  /* 0x0000009e00277202 */ /* 0x000fe20000000f00 */
[----:B------:R-:W-:Y:S01]  /*8580*/  HMMA.16816.F32.BF16 R116, R4, R36, R88 ;  /* 0x000000240474723c */ /* 0x000fe20000041858 */
[----:B------:R-:W2:Y:S03]  /*8590*/  LDSM.16.MT88.4 R156, [R220+0xac00] ;  /* 0x00ac0000dc9c783b */ /* 0x000ea60000004200 */
[----:B------:R-:W-:-:S04]  /*85a0*/  FFMA.FTZ R2, R219, R2, R39 ;  /* 0x00000002db027223 */ /* 0x000fc80000010027 */
[C---:B------:R-:W-:Y:S01]  /*85b0*/  HMMA.16816.F32.BF16 R64, R4.reuse, R30, R64 ;  /* 0x0000001e0440723c */ /* 0x040fe20000041840 */
[--C-:B-1----:R-:W-:Y:S01]  /*85c0*/  FFMA.FTZ R13, R228, c[0x0][0x23c], -R11.reuse ;  /* 0x00008f00e40d7a23 */ /* 0x102fe2000001080b */
[----:B------:R-:W-:Y:S02]  /*85d0*/  MOV R228, R103 ;  /* 0x0000006700e47202 */ /* 0x000fe40000000f00 */
[-C--:B------:R-:W-:Y:S01]  /*85e0*/  MOV R103, R15.reuse ;  /* 0x0000000f00677202 */ /* 0x080fe20000000f00 */
[----:B------:R1:W3:Y:S01]  /*85f0*/  MUFU.EX2 R37, R13 ;  /* 0x0000000d00257308 */ /* 0x0002e20000000800 */
[----:B------:R-:W-:Y:S02]  /*8600*/  @P0 MOV R103, R15 ;  /* 0x0000000f00670202 */ /* 0x000fe40000000f00 */
[C---:B------:R-:W-:Y:S08]  /*8610*/  HMMA.16816.F32.BF16 R128, R4.reuse, R32, R76 ;  /* 0x000000200480723c */ /* 0x040ff0000004184c */
[----:B------:R-:W-:Y:S01]  /*8620*/  HMMA.16816.F32.BF16 R32, R4, R34, R72 ;  /* 0x000000220420723c */ /* 0x000fe20000041848 */
[--C-:B-1----:R-:W-:Y:S01]  /*8630*/  FFMA.FTZ R13, R229, c[0x0][0x23c], -R11.reuse ;  /* 0x00008f00e50d7a23 */ /* 0x102fe2000001080b */
[----:B------:R-:W-:Y:S01]  /*8640*/  MOV R229, R104 ;  /* 0x0000006800e57202 */ /* 0x000fe20000000f00 */
[----:B------:R-:W-:-:S05]  /*8650*/  FFMA.FTZ R11, R230, c[0x0][0x23c], -R11 ;  /* 0x00008f00e60b7a23 */ /* 0x000fca000001080b */
[C---:B------:R-:W-:Y:S01]  /*8660*/  HMMA.16816.F32.BF16 R68, R4.reuse, R28, R68 ;  /* 0x0000001c0444723c */ /* 0x040fe20000041844 */
[----:B------:R-:W-:Y:S01]  /*8670*/  MUFU.EX2 R36, R13 ;  /* 0x0000000d00247308 */ /* 0x000fe20000000800 */
[----:B------:R-:W-:Y:S02]  /*8680*/  MOV R230, R102 ;  /* 0x0000006600e67202 */ /* 0x000fe40000000f00 */
[----:B---3--:R-:W-:Y:S02]  /*8690*/  F2FP.BF16.PACK_AB R92, R37, R38 ;  /* 0x00000026255c723e */ /* 0x008fe400000010ff */
[----:B------:R-:W-:Y:S02]  /*86a0*/  MOV R104, R100 ;  /* 0x0000006400687202 */ /* 0x000fe40000000f00 */
[----:B------:R-:W-:Y:S01]  /*86b0*/  HMMA.16816.F32.BF16 R60, R4, R16, R60 ;  /* 0x00000010043c723c */ /* 0x000fe2000004183c */
[----:B------:R1:W3:Y:S01]  /*86c0*/  MUFU.EX2 R31, R11 ;  /* 0x0000000b001f7308 */ /* 0x0002e20000000800 */
[----:B------:R-:W-:-:S02]  /*86d0*/  MOV R102, R105 ;  /* 0x0000006900667202 */ /* 0x000fc40000000f00 */
[----:B------:R-:W-:Y:S02]  /*86e0*/  @P0 MOV R104, R100 ;  /* 0x0000006400680202 */ /* 0x000fe40000000f00 */
[----:B------:R-:W-:Y:S02]  /*86f0*/  @P0 MOV R102, R105 ;  /* 0x0000006900660202 */ /* 0x000fe40000000f00 */
[C---:B------:R-:W-:Y:S01]  /*8700*/  HMMA.16816.F32.BF16 R48, R4.reuse, R18, R48 ;  /* 0x000000120430723c */ /* 0x040fe20000041830 */
[----:B------:R-:W5:Y:S07]  /*8710*/  LDSM.16.MT88.4 R16, [R221+0xbc00] ;  /* 0x00bc0000dd10783b */ /* 0x000f6e0000004200 */
[----:B------:R-:W-:Y:S01]  /*8720*/  HMMA.16816.F32.BF16 R44, R4, R20, R44 ;  /* 0x00000014042c723c */ /* 0x000fe2000004182c */
[----:B-1----:R-:W-:Y:S01]  /*8730*/  FFMA.FTZ R11, R231, c[0x0][0x23c], -R10 ;  /* 0x00008f00e70b7a23 */ /* 0x002fe2000001080a */
[----:B---3--:R-:W-:-:S03]  /*8740*/  F2FP.BF16.PACK_AB R94, R31, R36 ;  /* 0x000000241f5e723e */ /* 0x008fc600000010ff */
[----:B------:R1:W-:Y:S03]  /*8750*/  MUFU.EX2 R30, R11 ;  /* 0x0000000b001e7308 */ /* 0x0003e60000000800 */
[C---:B------:R-:W-:Y:S08]  /*8760*/  HMMA.16816.F32.BF16 R52, R4.reuse, R22, R52 ;  /* 0x000000160434723c */ /* 0x040ff00000041834 */
[----:B------:R-:W-:Y:S01]  /*8770*/  HMMA.16816.F32.BF16 R56, R4, R24, R56 ;  /* 0x000000180438723c */ /* 0x000fe20000041838 */
[----:B-1----:R-:W-:-:S07]  /*8780*/  FFMA.FTZ R11, R233, c[0x0][0x23c], -R10 ;  /* 0x00008f00e90b7a23 */ /* 0x002fce000001080a */
[----:B------:R-:W-:Y:S01]  /*8790*/  HMMA.16816.F32.BF16 R40, R4, R26, R40 ;  /* 0x0000001a0428723c */ /* 0x000fe20000041828 */
[----:B------:R-:W1:Y:S06]  /*87a0*/  MUFU.EX2 R29, R11 ;  /* 0x0000000b001d7308 */ /* 0x000e6c0000000800 */
[----:B------:R-:W-:Y:S02]  /*87b0*/  FFMA.FTZ R4, R242, c[0x0][0x23c], -R12 ;  /* 0x00008f00f2047a23 */ /* 0x000fe4000001080c */
[----:B------:R-:W-:Y:S02]  /*87c0*/  FFMA.FTZ R5, R229, R9, R230 ;  /* 0x00000009e5057223 */ /* 0x000fe400000100e6 */
[----:B------:R3:W-:Y:S01]  /*87d0*/  MUFU.EX2 R20, R4 ;  /* 0x0000000400147308 */ /* 0x0007e20000000800 */
[----:B------:R-:W-:-:S02]  /*87e0*/  FADD.FTZ R6, R212, R0 ;  /* 0x00000000d4067221 */ /* 0x000fc40000010000 */
[----:B------:R-:W-:Y:S02]  /*87f0*/  FADD.FTZ R5, R215, R5 ;  /* 0x00000005d7057221 */ /* 0x000fe40000010000 */
[----:B------:R-:W-:Y:S01]  /*8800*/  FADD.FTZ R6, R210, R6 ;  /* 0x00000006d2067221 */ /* 0x000fe20000010000 */
[----:B-1----:R-:W-:Y:S01]  /*8810*/  F2FP.BF16.PACK_AB R93, R29, R30 ;  /* 0x0000001e1d5d723e */ /* 0x002fe200000010ff */
[--C-:B------:R-:W-:Y:S02]  /*8820*/  FFMA.FTZ R11, R232, c[0x0][0x23c], -R10.reuse ;  /* 0x00008f00e80b7a23 */ /* 0x100fe4000001080a */
[----:B------:R-:W-:Y:S02]  /*8830*/  FFMA.FTZ R10, R234, c[0x0][0x23c], -R10 ;  /* 0x00008f00ea0a7a23 */ /* 0x000fe4000001080a */
[----:B------:R-:W-:Y:S01]  /*8840*/  MUFU.EX2 R28, R11 ;  /* 0x0000000b001c7308 */ /* 0x000fe20000000800 */
[----:B------:R-:W-:Y:S02]  /*8850*/  FADD.FTZ R0, R213, R5 ;  /* 0x00000005d5007221 */ /* 0x000fe40000010000 */
[----:B------:R-:W-:-:S02]  /*8860*/  FADD.FTZ R6, R205, R6 ;  /* 0x00000006cd067221 */ /* 0x000fc40000010000 */
[----:B---3--:R-:W-:Y:S02]  /*8870*/  FFMA.FTZ R4, R241, c[0x0][0x23c], -R12 ;  /* 0x00008f00f1047a23 */ /* 0x008fe4000001080c */
[----:B------:R-:W-:Y:S01]  /*8880*/  FADD.FTZ R0, R208, R0 ;  /* 0x00000000d0007221 */ /* 0x000fe20000010000 */
[----:B------:R1:W3:Y:S08]  /*8890*/  MUFU.EX2 R23, R10 ;  /* 0x0000000a00177308 */ /* 0x0002f00000000800 */
[----:B------:R2:W-:Y:S01]  /*88a0*/  MUFU.EX2 R14, R4 ;  /* 0x00000004000e7308 */ /* 0x0005e20000000800 */
[----:B-1----:R-:W-:Y:S01]  /*88b0*/  FFMA.FTZ R10, R236, c[0x0][0x23c], -R12 ;  /* 0x00008f00ec0a7a23 */ /* 0x002fe2000001080c */
[----:B---3--:R-:W-:-:S06]  /*88c0*/  F2FP.BF16.PACK_AB R95, R23, R28 ;  /* 0x0000001c175f723e */ /* 0x008fcc00000010ff */
[----:B------:R1:W-:Y:S01]  /*88d0*/  MUFU.EX2 R22, R10 ;  /* 0x0000000a00167308 */ /* 0x0003e20000000800 */
[----:B--2---:R-:W-:Y:S01]  /*88e0*/  FFMA.FTZ R4, R240, c[0x0][0x23c], -R3 ;  /* 0x00008f00f0047a23 */ /* 0x004fe20000010803 */
[C---:B----4-:R-:W-:Y:S06]  /*88f0*/  HMMA.16816.F32.BF16 R112, R92.reuse, R124, R180 ;  /* 0x0000007c5c70723c */ /* 0x050fec00000418b4 */
[----:B------:R2:W-:Y:S02]  /*8900*/  MUFU.EX2 R13, R4 ;  /* 0x00000004000d7308 */ /* 0x0005e40000000800 */
[----:B------:R-:W-:Y:S01]  /*8910*/  HMMA.16816.F32.BF16 R120, R92, R126, R176 ;  /* 0x0000007e5c78723c */ /* 0x000fe200000418b0 */
[----:B-1----:R-:W-:-:S05]  /*8920*/  FFMA.FTZ R10, R235, c[0x0][0x23c], -R12 ;  /* 0x00008f00eb0a7a23 */ /* 0x002fca000001080c */
[----:B------:R-:W1:Y:S02]  /*8930*/  MUFU.EX2 R21, R10 ;  /* 0x0000000a00157308 */ /* 0x000e640000000800 */
[----:B------:R-:W-:Y:S01]  /*8940*/  HMMA.16816.F32.BF16 R132, R92, R140, R132 ;  /* 0x0000008c5c84723c */ /* 0x000fe20000041884 */
[----:B--2---:R-:W-:-:S05]  /*8950*/  FFMA.FTZ R4, R237, c[0x0][0x23c], -R3 ;  /* 0x00008f00ed047a23 */ /* 0x004fca0000010803 */
[----:B------:R2:W3:Y:S02]  /*8960*/  MUFU.EX2 R12, R4 ;  /* 0x00000004000c7308 */ /* 0x0004e40000000800 */
[C---:B------:R-:W-:Y:S08]  /*8970*/  HMMA.16816.F32.BF16 R136, R92.reuse, R142, R136 ;  /* 0x0000008e5c88723c */ /* 0x040ff00000041888 */
[----:B------:R-:W-:Y:S01]  /*8980*/  HMMA.16816.F32.BF16 R148, R92, R156, R148 ;  /* 0x0000009c5c94723c */ /* 0x000fe20000041894 */
[----:B--2---:R-:W-:-:S07]  /*8990*/  FFMA.FTZ R4, R239, c[0x0][0x23c], -R3 ;  /* 0x00008f00ef047a23 */ /* 0x004fce0000010803 */
[C---:B------:R-:W-:Y:S01]  /*89a0*/  HMMA.16816.F32.BF16 R152, R92.reuse, R158, R152 ;  /* 0x0000009e5c98723c */ /* 0x040fe20000041898 */
[----:B------:R-:W-:Y:S01]  /*89b0*/  FFMA.FTZ R3, R238, c[0x0][0x23c], -R3 ;  /* 0x00008f00ee037a23 */ /* 0x000fe20000010803 */
[----:B------:R2:W-:Y:S06]  /*89c0*/  MUFU.EX2 R11, R4 ;  /* 0x00000004000b7308 */ /* 0x0005ec0000000800 */
[C---:B------:R-:W-:Y:S02]  /*89d0*/  HMMA.16816.F32.BF16 R164, R92.reuse, R172, R164 ;  /* 0x000000ac5ca4723c */ /* 0x040fe400000418a4 */
[----:B------:R4:W1:Y:S06]  /*89e0*/  MUFU.EX2 R10, R3 ;  /* 0x00000003000a7308 */ /* 0x00086c0000000800 */
[----:B------:R-:W-:Y:S01]  /*89f0*/  HMMA.16816.F32.BF16 R168, R92, R174, R168 ;  /* 0x000000ae5ca8723c */ /* 0x000fe200000418a8 */
[----:B--2---:R-:W-:Y:S01]  /*8a00*/  FFMA.FTZ R4, R227, R8, R228 ;  /* 0x00000008e3047223 */ /* 0x004fe200000100e4 */
[----:B------:R-:W-:-:S03]  /*8a10*/  @P0 IADD3 R227, R201, -0x3, RZ ;  /* 0xfffffffdc9e30810 */ /* 0x000fc60007ffe0ff */
[----:B------:R-:W-:-:S03]  /*8a20*/  FADD.FTZ R7, R214, R4 ;  /* 0x00000004d6077221 */ /* 0x000fc60000010000 */
[C---:B------:R-:W-:Y:S01]  /*8a30*/  HMMA.16816.F32.BF16 R72, R92.reuse, R80, R160 ;  /* 0x000000505c48723c */ /* 0x040fe200000418a0 */
[----:B------:R-:W-:Y:S02]  /*8a40*/  FADD.FTZ R4, R216, R2 ;  /* 0x00000002d8047221 */ /* 0x000fe40000010000 */
[----:B------:R-:W-:Y:S01]  /*8a50*/  FADD.FTZ R2, R211, R7 ;  /* 0x00000007d3027221 */ /* 0x000fe20000010000 */
[-C--:B----4-:R-:W-:Y:S01]  /*8a60*/  MOV R3, R101.reuse ;  /* 0x0000006500037202 */ /* 0x090fe20000000f00 */
[----:B------:R-:W-:Y:S01]  /*8a70*/  FADD.FTZ R5, R209, R4 ;  /* 0x00000004d1057221 */ /* 0x000fe20000010000 */
[----:B------:R-:W-:Y:S01]  /*8a80*/  @P0 MOV R3, R101 ;  /* 0x0000006500030202 */ /* 0x000fe20000000f00 */
[----:B------:R-:W-:Y:S01]  /*8a90*/  FADD.FTZ R2, R207, R2 ;  /* 0x00000002cf027221 */ /* 0x000fe20000010000 */
[----:B------:R-:W-:Y:S01]  /*8aa0*/  HMMA.16816.F32.BF16 R76, R92, R82, R144 ;  /* 0x000000525c4c723c */ /* 0x000fe20000041890 */
[----:B------:R-:W-:Y:S02]  /*8ab0*/  FADD.FTZ R5, R206, R5 ;  /* 0x00000005ce057221 */ /* 0x000fe40000010000 */
[----:B------:R-:W-:-:S02]  /*8ac0*/  FADD.FTZ R4, R247, R0 ;  /* 0x00000000f7047221 */ /* 0x000fc40000010000 */
[----:B------:R-:W-:Y:S02]  /*8ad0*/  FADD.FTZ R2, R243, R2 ;  /* 0x00000002f3027221 */ /* 0x000fe40000010000 */
[----:B------:R-:W-:Y:S01]  /*8ae0*/  FADD.FTZ R0, R204, R5 ;  /* 0x00000005cc007221 */ /* 0x000fe20000010000 */
[C---:B-----5:R-:W-:Y:S01]  /*8af0*/  HMMA.16816.F32.BF16 R88, R92.reuse, R16, R108 ;  /* 0x000000105c58723c */ /* 0x060fe2000004186c */
        /* <DEDUP_REMOVED lines=9> */
[----:B-1----:R-:W-:Y:S01]  /*8b90*/  F2FP.BF16.PACK_AB R96, R21, R22 ;  /* 0x000000161560723e */ /* 0x002fe200000010ff */
        /* <DEDUP_REMOVED lines=9> */
[----:B------:R-:W-:Y:S01]  /*8c30*/  FADD.FTZ R4, R185, R4 ;  /* 0x00000004b9047221 */ /* 0x000fe20000010000 */
[----:B------:R-:W-:Y:S01]  /*8c40*/  HMMA.16816.F32.BF16 R116, R96, R124, R116 ;  /* 0x0000007c6074723c */ /* 0x000fe20000041874 */
[----:B------:R-:W-:Y:S02]  /*8c50*/  FADD.FTZ R2, R197, R2 ;  /* 0x00000002c5027221 */ /* 0x000fe40000010000 */
[----:B------:R-:W-:Y:S02]  /*8c60*/  FADD.FTZ R0, R193, R0 ;  /* 0x00000000c1007221 */ /* 0x000fe40000010000 */
[----:B------:R-:W-:-:S02]  /*8c70*/  FADD.FTZ R5, R188, R5 ;  /* 0x00000005bc057221 */ /* 0x000fc40000010000 */
        /* <DEDUP_REMOVED lines=31> */
[----:B------:R-:W-:Y:S01]  /*8e70*/  HMMA.16816.F32.BF16 R156, R96, R158, R64 ;  /* 0x0000009e609c723c */ /* 0x000fe20000041840 */
[----:B------:R-:W-:Y:S01]  /*8e80*/  FADD.FTZ R2, R31, R2 ;  /* 0x000000021f027221 */ /* 0x000fe20000010000 */
[----:B------:R1:W-:Y:S01]  /*8e90*/  STL [R1+0x10], R5 ;  /* 0x0000100501007387 */ /* 0x0003e20000100800 */
[----:B------:R-:W-:-:S03]  /*8ea0*/  FADD.FTZ R0, R23, R0 ;  /* 0x0000000017007221 */ /* 0x000fc60000010000 */
[----:B------:R1:W-:Y:S02]  /*8eb0*/  STL [R1+0x14], R4 ;  /* 0x0000140401007387 */ /* 0x0003e40000100800 */
[C---:B------:R-:W-:Y:S02]  /*8ec0*/  HMMA.16816.F32.BF16 R172, R96.reuse, R174, R48 ;  /* 0x000000ae60ac723c */ /* 0x040fe40000041830 */
[----:B------:R1:W-:Y:S04]  /*8ed0*/  STL [R1+0x18], R2 ;  /* 0x0000180201007387 */ /* 0x0003e80000100800 */
[----:B------:R1:W-:Y:S02]  /*8ee0*/  STL [R1+0x1c], R0 ;  /* 0x00001c0001007387 */ /* 0x0003e40000100800 */
[C---:B------:R-:W-:Y:S08]  /*8ef0*/  HMMA.16816.F32.BF16 R80, R96.reuse, R82, R52 ;  /* 0x000000526050723c */ /* 0x040ff00000041834 */
[C---:B------:R-:W-:Y:S08]  /*8f00*/  HMMA.16816.F32.BF16 R84, R96.reuse, R16, R56 ;  /* 0x000000106054723c */ /* 0x040ff00000041838 */
[----:B------:R-:W-:Y:S01]  /*8f10*/  HMMA.16816.F32.BF16 R96, R96, R18, R40 ;  /* 0x000000126060723c */ /* 0x000fe20000041828 */
[----:B------:R-:W-:Y:S03]  /*8f20*/  @!UPT UIADD3 URZ, URZ, URZ, URZ ;  /* 0x0000003f3f3ff290 */ /* 0x000fe6000fffe03f */
[----:B------:R-:W-:Y:S11]  /*8f30*/  @P0 BRA `(.L_x_325) ;  /* 0x0000002000000947 */ /* 0x000ff60003800000 */
.L_x_323:
[----:B-1----:R-:W2:Y:S02]  /*8f40*/  LDL.LU R0, [R1] ;  /* 0x0000000001007983 */ /* 0x002ea40000300800 */
[----:B--2---:R-:W-:-:S07]  /*8f50*/  IADD3 R227, R0, -0x1, RZ ;  /* 0xffffffff00e37810 */ /* 0x004fce0007ffe0ff */
.L_x_325:
[----:B------:R-:W-:-:S13]  /*8f60*/  ISETP.GE.AND P0, PT, R227, RZ, PT ;  /* 0x000000ffe300720c */ /* 0x000fda0003f06270 */
[----:B------:R-:W-:Y:S05]  /*8f70*/  @!P0 BRA `(.L_x_326) ;  /* 0x00003a9000008947 */ /* 0x000fea0003800000 */
[----:B------:R-:W2:Y:S01]  /*8f80*/  LDL.LU.64 R6, [R1+0x8] ;  /* 0x0000080001067983 */ /* 0x000ea20000300a00 */
[----:B-1----:R-:W-:Y:S01]  /*8f90*/  IMAD.MOV.U32 R2, RZ, RZ, 0x5 ;  /* 0x00000005ff027424 */ /* 0x002fe200078e00ff */
[----:B------:R-:W-:Y:S01]  /*8fa0*/  MOV R0, c[0x0][0x1a0] ;  /* 0x0000680000007a02 */ /* 0x000fe20000000f00 */
[----:B------:R-:W-:Y:S01]  /*8fb0*/  IMAD.MOV.U32 R100, RZ, RZ, R104 ;  /* 0x000000ffff647224 */ /* 0x000fe200078e0068 */
[----:B------:R-:W3:Y:S01]  /*8fc0*/  LDL.LU.64 R4, [R1+0x20] ;  /* 0x0000200001047983 */ /* 0x000ee20000300a00 */
[----:B------:R-:W-:Y:S01]  /*8fd0*/  MOV R107, R3 ;  /* 0x00000003006b7202 */ /* 0x000fe20000000f00 */
[----:B------:R-:W-:Y:S01]  /*8fe0*/  IMAD.MOV.U32 R106, RZ, RZ, R102 ;  /* 0x000000ffff6a7224 */ /* 0x000fe200078e0066 */
[C---:B------:R-:W-:Y:S01]  /*8ff0*/  SHF.L.U64.HI R2, R0.reuse, R2, c[0x0][0x1a4] ;  /* 0x0000690000027619 */ /* 0x040fe20000010202 */
[----:B------:R-:W-:Y:S01]  /*9000*/  IMAD.SHL.U32 R0, R0, 0x20, RZ ;  /* 0x0000002000007824 */ /* 0x000fe200078e00ff */
[----:B------:R-:W-:-:S04]  /*9010*/  MOV R105, R103 ;  /* 0x0000006700697202 */ /* 0x000fc80000000f00 */
[----:B------:R-:W-:Y:S01]  /*9020*/  SHF.L.U64.HI R0, R0, 0x1, R2 ;  /* 0x0000000100007819 */ /* 0x000fe20000010202 */
[----:B--2---:R-:W-:Y:S01]  /*9030*/  IMAD.MOV.U32 R3, RZ, RZ, R7 ;  /* 0x000000ffff037224 */ /* 0x004fe200078e0007 */
[----:B---3--:R-:W-:-:S05]  /*9040*/  MOV R2, R4 ;  /* 0x0000000400027202 */ /* 0x008fca0000000f00 */
[----:B------:R1:W-:Y:S01]  /*9050*/  STL.64 [R1+0x20], R2 ;  /* 0x0000200201007387 */ /* 0x0003e20000100a00 */
[----:B------:R-:W-:Y:S05]  /*9060*/  BRA `(.L_x_327) ;  /* 0x000001e000007947 */ /* 0x000fea0003800000 */
.L_x_329:
[----:B------:R-:W2:Y:S01]  /*9070*/  LDL.64 R102, [R1+0x30] ;  /* 0x0000300001667983 */ /* 0x000ea20000100a00 */
[----:B------:R-:W-:Y:S01]  /*9080*/  IADD3 R0, R227, -0x1, RZ ;  /* 0xffffffffe3007810 */ /* 0x000fe20007ffe0ff */
[----:B------:R-:W-:Y:S02]  /*9090*/  IMAD.MOV.U32 R101, RZ, RZ, c[0x0][0x198] ;  /* 0x00006600ff657624 */ /* 0x000fe400078e00ff */
[----:B------:R-:W3:Y:S01]  /*90a0*/  LDL.64 R242, [R1+0x28] ;  /* 0x0000280001f27983 */ /* 0x000ee20000100a00 */
[----:B------:R-:W-:Y:S01]  /*90b0*/  SHF.R.S32.HI R2, RZ, 0x1f, R0 ;  /* 0x0000001fff027819 */ /* 0x000fe20000011400 */
[----:B------:R-:W-:Y:S04]  /*90c0*/  IMAD.WIDE.U32 R4, R0, c[0x0][0x198], RZ ;  /* 0x0000660000047a25 */ /* 0x000fe800078e00ff */
[----:B------:R-:W-:Y:S04]  /*90d0*/  IMAD R2, R2, c[0x0][0x198], RZ ;  /* 0x0000660002027a24 */ /* 0x000fe800078e02ff */
[----:B------:R-:W-:Y:S04]  /*90e0*/  IMAD R2, R0, c[0x0][0x19c], R2 ;  /* 0x0000670000027a24 */ /* 0x000fe800078e0202 */
[----:B------:R-:W-:Y:S01]  /*90f0*/  IMAD.IADD R3, R5, 0x1, R2 ;  /* 0x0000000105037824 */ /* 0x000fe200078e0202 */
[----:B--2---:R-:W-:Y:S01]  /*9100*/  LEA R0, P1, R4, R102, 0x6 ;  /* 0x0000006604007211 */ /* 0x004fe200078230ff */
[----:B------:R-:W-:Y:S02]  /*9110*/  IMAD.MOV.U32 R103, RZ, RZ, c[0x0][0x198] ;  /* 0x00006600ff677624 */ /* 0x000fe400078e00ff */
[----:B------:R-:W-:Y:S01]  /*9120*/  IMAD.MOV.U32 R102, RZ, RZ, 0x6 ;  /* 0x00000006ff667424 */ /* 0x000fe200078e00ff */
[----:B------:R-:W-:Y:S02]  /*9130*/  LEA R2, P2, R0, c[0x0][0x168], 0x1 ;  /* 0x00005a0000027a11 */ /* 0x000fe400078408ff */
[----:B---3--:R-:W-:Y:S02]  /*9140*/  LEA.HI.X R3, R4, R243, R3, 0x6, P1 ;  /* 0x000000f304037211 */ /* 0x008fe400008f3403 */
[----:B------:R-:W-:Y:S02]  /*9150*/  SHF.L.U32 R103, R103, 0x6, RZ ;  /* 0x0000000667677819 */ /* 0x000fe400000006ff */
[----:B------:R-:W-:Y:S02]  /*9160*/  LEA.HI.X R3, R0, c[0x0][0x16c], R3, 0x1, P2 ;  /* 0x00005b0000037a11 */ /* 0x000fe400010f0c03 */
[----:B------:R-:W-:Y:S02]  /*9170*/  IADD3 R4, P1, R103, R2, RZ ;  /* 0x0000000267047210 */ /* 0x000fe40007f3e0ff */
[----:B------:R-:W-:Y:S01]  /*9180*/  SHF.L.U64.HI R101, R101, R102, c[0x0][0x19c] ;  /* 0x0000670065657619 */ /* 0x000fe20000010266 */
[----:B------:R-:W-:Y:S01]  /*9190*/  @!PT LDS RZ, [RZ] ;  /* 0x00000000fffff984 */ /* 0x000fe20000000800 */
[----:B------:R-:W-:Y:S01]  /*91a0*/  @!PT LDS RZ, [RZ] ;  /* 0x00000000fffff984 */ /* 0x000fe20000000800 */
[----:B------:R-:W-:Y:S01]  /*91b0*/  @!PT LDS RZ, [RZ] ;  /* 0x00000000fffff984 */ /* 0x000fe20000000800 */
[----:B------:R1:W-:Y:S03]  /*91c0*/  LDGSTS.E.BYPASS.LTC128B.128 [R226+0x6000], [R2.64] ;  /* 0x0600000002e27fae */ /* 0x0003e6000b901d46 */
[----:B------:R-:W-:Y:S01]  /*91d0*/  IADD3.X R5, R101, R3, RZ, P1, !PT ;  /* 0x0000000365057210 */ /* 0x000fe20000ffe4ff */
[----:B------:R1:W-:Y:S04]  /*91e0*/  LDGSTS.E.BYPASS.LTC128B.128 [R226+0x7000], [R2.64+0x40] ;  /* 0x0700004002e27fae */ /* 0x0003e8000b901d46 */
[----:B------:R1:W-:Y:S04]  /*91f0*/  LDGSTS.E.BYPASS.LTC128B.128 [R226+0x8000], [R2.64+0x80] ;  /* 0x0800008002e27fae */ /* 0x0003e8000b901d46 */
[----:B------:R1:W-:Y:S04]  /*9200*/  LDGSTS.E.BYPASS.LTC128B.128 [R226+0x6800], [R4.64] ;  /* 0x0680000004e27fae */ /* 0x0003e8000b901d46 */
[----:B------:R1:W-:Y:S04]  /*9210*/  LDGSTS.E.BYPASS.LTC128B.128 [R226+0x7800], [R4.64+0x40] ;  /* 0x0780004004e27fae */ /* 0x0003e8000b901d46 */
[----:B------:R1:W-:Y:S04]  /*9220*/  LDGSTS.E.BYPASS.LTC128B.128 [R226+0x8800], [R4.64+0x80] ;  /* 0x0880008004e27fae */ /* 0x0003e8000b901d46 */
[----:B------:R-:W0:Y:S01]  /*9230*/  LDGDEPBAR ;  /* 0x00000000000079af */ /* 0x000e220000000000 */
[----:B------:R-:W-:-:S05]  /*9240*/  BRA `(.L_x_328) ;  /* 0x0000128000007947 */ /* 0x000fca0003800000 */
.L_x_327:
[----:B------:R-:W2:Y:S01]  /*9250*/  LDL.64 R6, [R1+0x20] ;  /* 0x0000200001067983 */ /* 0x000ea20000100a00 */
[----:B-1----:R-:W-:Y:S01]  /*9260*/  MOV R2, c[0x0][0x1a0] ;  /* 0x0000680000027a02 */ /* 0x002fe20000000f00 */
[----:B------:R-:W-:Y:S04]  /*9270*/  DEPBAR.LE SB0, 0x0 ;  /* 0x000080000000791a */ /* 0x000fe80000000000 */
[----:B------:R-:W-:Y:S01]  /*9280*/  MOV R0, 0x6 ;  /* 0x0000000600007802 */ /* 0x000fe20000000f00 */
[----:B------:R-:W-:Y:S01]  /*9290*/  BAR.SYNC.DEFER_BLOCKING 0x0 ;  /* 0x0000000000007b1d */ /* 0x000fe20000010000 */
[C---:B------:R-:W-:Y:S02]  /*92a0*/  SHF.L.U32 R4, R2.reuse, 0x6, RZ ;  /* 0x0000000602047819 */ /* 0x040fe400000006ff */
[----:B------:R-:W-:Y:S02]  /*92b0*/  SHF.L.U64.HI R0, R2, R0, c[0x0][0x1a4] ;  /* 0x0000690002007619 */ /* 0x000fe40000010200 */
[----:B------:R-:W-:Y:S02]  /*92c0*/  SHF.R.S32.HI R2, RZ, 0x1f, R227 ;  /* 0x0000001fff027819 */ /* 0x000fe400000114e3 */
[----:B------:R-:W-:Y:S01]  /*92d0*/  MOV R8, c[0x0][0x1a0] ;  /* 0x0000680000087a02 */ /* 0x000fe20000000f00 */
[----:B------:R-:W-:Y:S01]  /*92e0*/  IMAD R0, R0, R227, RZ ;  /* 0x000000e300007224 */ /* 0x000fe200078e02ff */
[----:B------:R-:W-:Y:S02]  /*92f0*/  MOV R9, 0x5 ;  /* 0x0000000500097802 */ /* 0x000fe40000000f00 */
[----:B------:R-:W-:Y:S01]  /*9300*/  SHF.L.U32 R5, R8, 0x5, RZ ;  /* 0x0000000508057819 */ /* 0x000fe200000006ff */
[-C--:B------:R-:W-:Y:S01]  /*9310*/  IMAD R0, R2, R4.reuse, R0 ;  /* 0x0000000402007224 */ /* 0x080fe200078e0200 */
[----:B------:R-:W-:Y:S04]  /*9320*/  SHF.L.U64.HI R8, R8, R9, c[0x0][0x1a4] ;  /* 0x0000690008087619 */ /* 0x000fe80000010209 */
[----:B------:R-:W-:Y:S01]  /*9330*/  SHF.L.U64.HI R8, R5, 0x1, R8 ;  /* 0x0000000105087819 */ /* 0x000fe20000010208 */
[----:B--2---:R-:W-:Y:S01]  /*9340*/  IMAD.WIDE.U32 R6, R227, R4, R6 ;  /* 0x00000004e3067225 */ /* 0x004fe200078e0006 */
[----:B------:R-:W-:Y:S04]  /*9350*/  SHF.L.U32 R4, R5, 0x1, RZ ;  /* 0x0000000105047819 */ /* 0x000fe800000006ff */
[----:B------:R-:W-:Y:S02]  /*9360*/  LEA R2, P1, R6, c[0x0][0x170], 0x1 ;  /* 0x00005c0006027a11 */ /* 0x000fe400078208ff */
[----:B------:R-:W-:Y:S02]  /*9370*/  IADD3 R0, R7, R0, RZ ;  /* 0x0000000007007210 */ /* 0x000fe40007ffe0ff */
[----:B------:R-:W-:Y:S02]  /*9380*/  IADD3 R4, P0, R4, R2, RZ ;  /* 0x0000000204047210 */ /* 0x000fe40007f1e0ff */
[----:B------:R-:W-:Y:S04]  /*9390*/  LEA.HI.X R3, R6, c[0x0][0x174], R0, 0x1, P1 ;  /* 0x00005d0006037a11 */ /* 0x000fe800008f0c00 */
[----:B------:R-:W-:Y:S01]  /*93a0*/  IADD3.X R5, R8, R3, RZ, P0, !PT ;  /* 0x0000000308057210 */ /* 0x000fe200007fe4ff */
[----:B------:R-:W-:Y:S01]  /*93b0*/  @!PT LDS RZ, [RZ] ;  /* 0x00000000fffff984 */ /* 0x000fe20000000800 */
[----:B------:R-:W-:Y:S01]  /*93c0*/  @!PT LDS RZ, [RZ] ;  /* 0x00000000fffff984 */ /* 0x000fe20000000800 */
[----:B------:R-:W-:Y:S01]  /*93d0*/  @!PT LDS RZ, [RZ] ;  /* 0x00000000fffff984 */ /* 0x000fe20000000800 */
[----:B------:R1:W-:Y:S01]  /*93e0*/  LDGSTS.E.BYPASS.LTC128B.128 [R226+0x9000], [R2.64] ;  /* 0x0900000002e27fae */ /* 0x0003e2000b901d46 */
[----:B------:R-:W-:Y:S07]  /*93f0*/  ISETP.GT.AND P0, PT, R227, RZ, PT ;  /* 0x000000ffe300720c */ /* 0x000fee0003f04270 */
[----:B------:R1:W-:Y:S08]  /*9400*/  LDGSTS.E.BYPASS.LTC128B.128 [R226+0xa000], [R2.64+0x40] ;  /* 0x0a00004002e27fae */ /* 0x0003f0000b901d46 */
[----:B------:R1:W-:Y:S08]  /*9410*/  LDGSTS.E.BYPASS.LTC128B.128 [R226+0xb000], [R2.64+0x80] ;  /* 0x0b00008002e27fae */ /* 0x0003f0000b901d46 */
[----:B------:R2:W-:Y:S08]  /*9420*/  LDGSTS.E.BYPASS.LTC128B.128 [R226+0x9800], [R4.64] ;  /* 0x0980000004e27fae */ /* 0x0005f0000b901d46 */
[----:B------:R2:W-:Y:S08]  /*9430*/  LDGSTS.E.BYPASS.LTC128B.128 [R226+0xa800], [R4.64+0x40] ;  /* 0x0a80004004e27fae */ /* 0x0005f0000b901d46 */
[----:B------:R2:W-:Y:S08]  /*9440*/  LDGSTS.E.BYPASS.LTC128B.128 [R226+0xb800], [R4.64+0x80] ;  /* 0x0b80008004e27fae */ /* 0x0005f0000b901d46 */
[----:B------:R-:W-:Y:S08]  /*9450*/  LDSM.16.M88.4 R64, [R224] ;  /* 0x00000000e040783b */ /* 0x000ff00000000200 */
[----:B------:R-:W2:Y:S08]  /*9460*/  LDSM.16.M88.4 R16, [R223] ;  /* 0x00000000df10783b */ /* 0x000eb00000000200 */
[----:B------:R-:W3:Y:S08]  /*9470*/  LDSM.16.M88.4 R60, [R224+0x1000] ;  /* 0x00100000e03c783b */ /* 0x000ef00000000200 */
[----:B------:R-:W4:Y:S08]  /*9480*/  LDSM.16.M88.4 R32, [R223+0x400] ;  /* 0x00040000df20783b */ /* 0x000f300000000200 */
[----:B------:R-:W0:Y:S08]  /*9490*/  LDGDEPBAR ;  /* 0x00000000000079af */ /* 0x000e300000000000 */
[----:B------:R-:W5:Y:S01]  /*94a0*/  LDSM.16.M88.4 R48, [R223+0x800] ;  /* 0x00080000df30783b */ /* 0x000f620000000200 */
[-C--:B--2---:R-:W-:Y:S07]  /*94b0*/  HMMA.16816.F32.BF16 R4, R64, R16.reuse, RZ ;  /* 0x000000104004723c */ /* 0x084fee00000418ff */
[----:B------:R-:W2:Y:S01]  /*94c0*/  LDSM.16.M88.4 R108, [R223+0xc00] ;  /* 0x000c0000df6c783b */ /* 0x000ea20000000200 */
[C---:B---3--:R-:W-:Y:S07]  /*94d0*/  HMMA.16816.F32.BF16 R8, R60.reuse, R16, RZ ;  /* 0x000000103c08723c */ /* 0x048fee00000418ff */
[----:B------:R-:W-:Y:S01]  /*94e0*/  LDSM.16.M88.4 R176, [R225] ;  /* 0x00000000e1b0783b */ /* 0x000fe20000000200 */
[-C--:B------:R-:W-:Y:S07]  /*94f0*/  HMMA.16816.F32.BF16 R12, R60, R18.reuse, RZ ;  /* 0x000000123c0c723c */ /* 0x080fee00000418ff */
[----:B------:R-:W3:Y:S01]  /*9500*/  LDSM.16.M88.4 R180, [R222] ;  /* 0x00000000deb4783b */ /* 0x000ee20000000200 */
[C---:B------:R-:W-:Y:S07]  /*9510*/  HMMA.16816.F32.BF16 R16, R64.reuse, R18, RZ ;  /* 0x000000124010723c */ /* 0x040fee00000418ff */
[----:B------:R-:W1:Y:S01]  /*9520*/  LDSM.16.M88.4 R184, [R225+0x1000] ;  /* 0x00100000e1b8783b */ /* 0x000e620000000200 */
[-C--:B----4-:R-:W-:Y:S07]  /*9530*/  HMMA.16816.F32.BF16 R20, R64, R32.reuse, RZ ;  /* 0x000000204014723c */ /* 0x090fee00000418ff */
[----:B------:R-:W4:Y:S01]  /*9540*/  LDSM.16.M88.4 R188, [R222+0x400] ;  /* 0x00040000debc783b */ /* 0x000f220000000200 */
[C---:B------:R-:W-:Y:S07]  /*9550*/  HMMA.16816.F32.BF16 R24, R60.reuse, R32, RZ ;  /* 0x000000203c18723c */ /* 0x040fee00000418ff */
[----:B------:R-:W1:Y:S01]  /*9560*/  LDSM.16.M88.4 R192, [R222+0x800] ;  /* 0x00080000dec0783b */ /* 0x000e620000000200 */
[-C--:B------:R-:W-:Y:S07]  /*9570*/  HMMA.16816.F32.BF16 R28, R60, R34.reuse, RZ ;  /* 0x000000223c1c723c */ /* 0x080fee00000418ff */
[----:B------:R-:W1:Y:S01]  /*9580*/  LDSM.16.M88.4 R196, [R222+0xc00] ;  /* 0x000c0000dec4783b */ /* 0x000e620000000200 */
[C---:B------:R-:W-:Y:S07]  /*9590*/  HMMA.16816.F32.BF16 R32, R64.reuse, R34, RZ ;  /* 0x000000224020723c */ /* 0x040fee00000418ff */
[----:B------:R-:W-:Y:S01]  /*95a0*/  LDSM.16.M88.4 R200, [R223+0x1800] ;  /* 0x00180000dfc8783b */ /* 0x000fe20000000200 */
[-C--:B-----5:R-:W-:Y:S07]  /*95b0*/  HMMA.16816.F32.BF16 R36, R64, R48.reuse, RZ ;  /* 0x000000304024723c */ /* 0x0a0fee00000418ff */
[----:B------:R-:W-:Y:S01]  /*95c0*/  LDSM.16.M88.4 R204, [R223+0x1c00] ;  /* 0x001c0000dfcc783b */ /* 0x000fe20000000200 */
[C---:B------:R-:W-:Y:S07]  /*95d0*/  HMMA.16816.F32.BF16 R40, R60.reuse, R48, RZ ;  /* 0x000000303c28723c */ /* 0x040fee00000418ff */
[----:B------:R-:W-:Y:S01]  /*95e0*/  LDSM.16.M88.4 R208, [R225+0x2000] ;  /* 0x00200000e1d0783b */ /* 0x000fe20000000200 */
[-C--:B------:R-:W-:Y:S07]  /*95f0*/  HMMA.16816.F32.BF16 R44, R60, R50.reuse, RZ ;  /* 0x000000323c2c723c */ /* 0x080fee00000418ff */
[----:B------:R-:W-:Y:S01]  /*9600*/  LDSM.16.M88.4 R212, [R222+0x1000] ;  /* 0x00100000ded4783b */ /* 0x000fe20000000200 */
[C---:B------:R-:W-:Y:S07]  /*9610*/  HMMA.16816.F32.BF16 R48, R64.reuse, R50, RZ ;  /* 0x000000324030723c */ /* 0x040fee00000418ff */
[----:B------:R-:W-:Y:S01]  /*9620*/  LDSM.16.M88.4 R216, [R222+0x2000] ;  /* 0x00200000ded8783b */ /* 0x000fe20000000200 */
[-C--:B--2---:R-:W-:Y:S08]  /*9630*/  HMMA.16816.F32.BF16 R52, R64, R108.reuse, RZ ;  /* 0x0000006c4034723c */ /* 0x084ff000000418ff */
[C---:B------:R-:W-:Y:S08]  /*9640*/  HMMA.16816.F32.BF16 R56, R60.reuse, R108, RZ ;  /* 0x0000006c3c38723c */ /* 0x040ff000000418ff */
[-C--:B------:R-:W-:Y:S08]  /*9650*/  HMMA.16816.F32.BF16 R60, R60, R110.reuse, RZ ;  /* 0x0000006e3c3c723c */ /* 0x080ff000000418ff */
[----:B------:R-:W-:Y:S01]  /*9660*/  HMMA.16816.F32.BF16 R64, R64, R110, RZ ;  /* 0x0000006e4040723c */ /* 0x000fe200000418ff */
[----:B------:R-:W-:Y:S07]  /*9670*/  LDSM.16.M88.4 R108, [R224+0x2000] ;  /* 0x00200000e06c783b */ /* 0x000fee0000000200 */
[-C--:B---3--:R-:W-:Y:S08]  /*9680*/  HMMA.16816.F32.BF16 R4, R176, R180.reuse, R4 ;  /* 0x000000b4b004723c */ /* 0x088ff00000041804 */
[C---:B-1----:R-:W-:Y:S08]  /*9690*/  HMMA.16816.F32.BF16 R8, R184.reuse, R180, R8 ;  /* 0x000000b4b808723c */ /* 0x042ff00000041808 */
[-C--:B------:R-:W-:Y:S08]  /*96a0*/  HMMA.16816.F32.BF16 R12, R184, R182.reuse, R12 ;  /* 0x000000b6b80c723c */ /* 0x080ff0000004180c */
[C---:B------:R-:W-:Y:S01]  /*96b0*/  HMMA.16816.F32.BF16 R16, R176.reuse, R182, R16 ;  /* 0x000000b6b010723c */ /* 0x040fe20000041810 */
[----:B------:R-:W1:Y:S07]  /*96c0*/  LDSM.16.M88.4 R180, [R223+0x1000] ;  /* 0x00100000dfb4783b */ /* 0x000e6e0000000200 */
[-C--:B----4-:R-:W-:Y:S08]  /*96d0*/  HMMA.16816.F32.BF16 R20, R176, R188.reuse, R20 ;  /* 0x000000bcb014723c */ /* 0x090ff00000041814 */
        /* <DEDUP_REMOVED lines=8> */
[----:B------:R-:W3:Y:S07]  /*9760*/  LDSM.16.M88.4 R192, [R223+0x1400] ;  /* 0x00140000dfc0783b */ /* 0x000eee0000000200 */
[-C--:B------:R-:W-:Y:S08]  /*9770*/  HMMA.16816.F32.BF16 R52, R176, R196.reuse, R52 ;  /* 0x000000c4b034723c */ /* 0x080ff00000041834 */
[C---:B------:R-:W-:Y:S08]  /*9780*/  HMMA.16816.F32.BF16 R56, R184.reuse, R196, R56 ;  /* 0x000000c4b838723c */ /* 0x040ff00000041838 */
[-C--:B------:R-:W-:Y:S01]  /*9790*/  HMMA.16816.F32.BF16 R60, R184, R198.reuse, R60 ;  /* 0x000000c6b83c723c */ /* 0x080fe2000004183c */
[----:B------:R-:W4:Y:S07]  /*97a0*/  LDSM.16.M88.4 R184, [R225+0x3000] ;  /* 0x00300000e1b8783b */ /* 0x000f2e0000000200 */
[----:B------:R-:W-:Y:S01]  /*97b0*/  HMMA.16816.F32.BF16 R64, R176, R198, R64 ;  /* 0x000000c6b040723c */ /* 0x000fe20000041840 */
[----:B------:R-:W5:Y:S07]  /*97c0*/  LDSM.16.M88.4 R176, [R222+0x1400] ;  /* 0x00140000deb0783b */ /* 0x000f6e0000000200 */
[-C--:B-1----:R-:W-:Y:S01]  /*97d0*/  HMMA.16816.F32.BF16 R4, R108, R180.reuse, R4 ;  /* 0x000000b46c04723c */ /* 0x082fe20000041804 */
[----:B------:R-:W-:Y:S07]  /*97e0*/  LDSM.16.M88.4 R196, [R224+0x5000] ;  /* 0x00500000e0c4783b */ /* 0x000fee0000000200 */
[C---:B--2---:R-:W-:Y:S08]  /*97f0*/  HMMA.16816.F32.BF16 R8, R188.reuse, R180, R8 ;  /* 0x000000b4bc08723c */ /* 0x044ff00000041808 */
        /* <DEDUP_REMOVED lines=19> */
[-C--:B------:R-:W-:Y:S01]  /*9930*/  HMMA.16816.F32.BF16 R4, R208, R212.reuse, R4 ;  /* 0x000000d4d004723c */ /* 0x080fe20000041804 */
[----:B------:R-:W2:Y:S07]  /*9940*/  LDSM.16.M88.4 R204, [R223+0x2800] ;  /* 0x00280000dfcc783b */ /* 0x000eae0000000200 */
[C---:B----4-:R-:W-:Y:S08]  /*9950*/  HMMA.16816.F32.BF16 R8, R184.reuse, R212, R8 ;  /* 0x000000d4b808723c */ /* 0x050ff00000041808 */
[-C--:B------:R-:W-:Y:S08]  /*9960*/  HMMA.16816.F32.BF16 R12, R184, R214.reuse, R12 ;  /* 0x000000d6b80c723c */ /* 0x080ff0000004180c */
[C---:B------:R-:W-:Y:S01]  /*9970*/  HMMA.16816.F32.BF16 R16, R208.reuse, R214, R16 ;  /* 0x000000d6d010723c */ /* 0x040fe20000041810 */
[----:B------:R-:W3:Y:S07]  /*9980*/  LDSM.16.M88.4 R212, [R223+0x2c00] ;  /* 0x002c0000dfd4783b */ /* 0x000eee0000000200 */
[-C--:B-----5:R-:W-:Y:S08]  /*9990*/  HMMA.16816.F32.BF16 R20, R208, R176.reuse, R20 ;  /* 0x000000b0d014723c */ /* 0x0a0ff00000041814 */
        /* <DEDUP_REMOVED lines=25> */
[-C--:B---3--:R-:W-:Y:S08]  /*9b30*/  HMMA.16816.F32.BF16 R52, R188, R212.reuse, R52 ;  /* 0x000000d4bc34723c */ /* 0x088ff00000041834 */
[C---:B------:R-:W-:Y:S08]  /*9b40*/  HMMA.16816.F32.BF16 R56, R196.reuse, R212, R56 ;  /* 0x000000d4c438723c */ /* 0x040ff00000041838 */
[-C--:B------:R-:W-:Y:S08]  /*9b50*/  HMMA.16816.F32.BF16 R60, R196, R214.reuse, R60 ;  /* 0x000000d6c43c723c */ /* 0x080ff0000004183c */
[----:B------:R-:W-:Y:S08]  /*9b60*/  HMMA.16816.F32.BF16 R64, R188, R214, R64 ;  /* 0x000000d6bc40723c */ /* 0x000ff00000041840 */
[-C--:B----4-:R-:W-:Y:S08]  /*9b70*/  HMMA.16816.F32.BF16 R4, R176, R216.reuse, R4 ;  /* 0x000000d8b004723c */ /* 0x090ff00000041804 */
[C---:B-1----:R-:W-:Y:S08]  /*9b80*/  HMMA.16816.F32.BF16 R8, R108.reuse, R216, R8 ;  /* 0x000000d86c08723c */ /* 0x042ff00000041808 */
[-C--:B------:R-:W-:Y:S08]  /*9b90*/  HMMA.16816.F32.BF16 R12, R108, R218.reuse, R12 ;  /* 0x000000da6c0c723c */ /* 0x080ff0000004180c */
[----:B------:R-:W-:Y:S01]  /*9ba0*/  FMUL.FTZ R4, R4, c[0x0][0x2ec] ;  /* 0x0000bb0004047a20 */ /* 0x000fe20000410000 */
[C---:B------:R-:W-:Y:S03]  /*9bb0*/  HMMA.16816.F32.BF16 R16, R176.reuse, R218, R16 ;  /* 0x000000dab010723c */ /* 0x040fe60000041810 */
[----:B------:R-:W1:Y:S01]  /*9bc0*/  MUFU.TANH R180, R4 ;  /* 0x0000000400b47308 */ /* 0x000e620000002400 */
[----:B------:R-:W-:Y:S02]  /*9bd0*/  FMUL.FTZ R5, R5, c[0x0][0x2ec] ;  /* 0x0000bb0005057a20 */ /* 0x000fe40000410000 */
[----:B------:R-:W-:Y:S02]  /*9be0*/  FMUL.FTZ R6, R6, c[0x0][0x2ec] ;  /* 0x0000bb0006067a20 */ /* 0x000fe40000410000 */
[----:B------:R-:W-:Y:S04]  /*9bf0*/  FMUL.FTZ R7, R7, c[0x0][0x2ec] ;  /* 0x0000bb0007077a20 */ /* 0x000fe80000410000 */
[----:B------:R-:W-:Y:S01]  /*9c00*/  FMUL.FTZ R8, R8, c[0x0][0x2ec] ;  /* 0x0000bb0008087a20 */ /* 0x000fe20000410000 */
[----:B------:R-:W2:Y:S01]  /*9c10*/  MUFU.TANH R185, R5 ;  /* 0x0000000500b97308 */ /* 0x000ea20000002400 */
[----:B------:R-:W-:Y:S02]  /*9c20*/  FMUL.FTZ R9, R9, c[0x0][0x2ec] ;  /* 0x0000bb0009097a20 */ /* 0x000fe40000410000 */
[----:B------:R-:W-:Y:S02]  /*9c30*/  FMUL.FTZ R10, R10, c[0x0][0x2ec] ;  /* 0x0000bb000a0a7a20 */ /* 0x000fe40000410000 */
[----:B------:R-:W-:Y:S02]  /*9c40*/  FMUL.FTZ R11, R11, c[0x0][0x2ec] ;  /* 0x0000bb000b0b7a20 */ /* 0x000fe40000410000 */
[----:B------:R-:W-:Y:S02]  /*9c50*/  FMUL.FTZ R12, R12, c[0x0][0x2ec] ;  /* 0x0000bb000c0c7a20 */ /* 0x000fe40000410000 */
[----:B------:R-:W-:Y:S01]  /*9c60*/  FMUL.FTZ R13, R13, c[0x0][0x2ec] ;  /* 0x0000bb000d0d7a20 */ /* 0x000fe20000410000 */
[----:B------:R-:W3:Y:S01]  /*9c70*/  MUFU.TANH R181, R6 ;  /* 0x0000000600b57308 */ /* 0x000ee20000002400 */
[----:B------:R-:W-:Y:S02]  /*9c80*/  FMUL.FTZ R14, R14, c[0x0][0x2ec] ;  /* 0x0000bb000e0e7a20 */ /* 0x000fe40000410000 */
[----:B------:R-:W-:Y:S07]  /*9c90*/  FMUL.FTZ R15, R15, c[0x0][0x2ec] ;  /* 0x0000bb000f0f7a20 */ /* 0x000fee0000410000 */
[----:B------:R4:W1:Y:S10]  /*9ca0*/  MUFU.TANH R186, R7 ;  /* 0x0000000700ba7308 */ /* 0x0008740000002400 */
[----:B------:R-:W1:Y:S10]  /*9cb0*/  MUFU.TANH R183, R8 ;  /* 0x0000000800b77308 */ /* 0x000e740000002400 */
[----:B------:R-:W1:Y:S01]  /*9cc0*/  MUFU.TANH R190, R9 ;  /* 0x0000000900be7308 */ /* 0x000e620000002400 */
[----:B----4-:R-:W4:Y:S09]  /*9cd0*/  LDSM.16.M88.4 R4, [R222+0x2400] ;  /* 0x00240000de04783b */ /* 0x010f320000000200 */
[----:B------:R-:W1:Y:S10]  /*9ce0*/  MUFU.TANH R182, R10 ;  /* 0x0000000a00b67308 */ /* 0x000e740000002400 */
[----:B------:R5:W1:Y:S10]  /*9cf0*/  MUFU.TANH R191, R11 ;  /* 0x0000000b00bf7308 */ /* 0x000a740000002400 */
[----:B------:R1:W1:Y:S10]  /*9d00*/  MUFU.TANH R184, R12 ;  /* 0x0000000c00b87308 */ /* 0x0002740000002400 */
[----:B------:R2:W2:Y:S01]  /*9d10*/  MUFU.TANH R189, R13 ;  /* 0x0000000d00bd7308 */ /* 0x0004a20000002400 */
[----:B-----5:R-:W5:Y:S01]  /*9d20*/  LDSM.16.M88.4 R8, [R222+0x2800] ;  /* 0x00280000de08783b */ /* 0x020f620000000200 */
[-C--:B----4-:R-:W-:Y:S08]  /*9d30*/  HMMA.16816.F32.BF16 R20, R176, R4.reuse, R20 ;  /* 0x00000004b014723c */ /* 0x090ff00000041814 */
[----:B------:R4:W3:Y:S01]  /*9d40*/  MUFU.TANH R188, R14 ;  /* 0x0000000e00bc7308 */ /* 0x0008e20000002400 */
[C---:B------:R-:W-:Y:S04]  /*9d50*/  HMMA.16816.F32.BF16 R24, R108.reuse, R4, R24 ;  /* 0x000000046c18723c */ /* 0x040fe80000041818 */
[----:B-1----:R-:W-:Y:S05]  /*9d60*/  FMUL.FTZ R12, R18, c[0x0][0x2ec] ;  /* 0x0000bb00120c7a20 */ /* 0x002fea0000410000 */
[----:B------:R1:W1:Y:S01]  /*9d70*/  MUFU.TANH R187, R15 ;  /* 0x0000000f00bb7308 */ /* 0x0002620000002400 */
[-C--:B------:R-:W-:Y:S03]  /*9d80*/  HMMA.16816.F32.BF16 R28, R108, R6.reuse, R28 ;  /* 0x000000066c1c723c */ /* 0x080fe6000004181c */
[----:B--2---:R-:W-:Y:S05]  /*9d90*/  FMUL.FTZ R13, R17, c[0x0][0x2ec] ;  /* 0x0000bb00110d7a20 */ /* 0x004fea0000410000 */
[C---:B------:R-:W-:Y:S01]  /*9da0*/  HMMA.16816.F32.BF16 R32, R176.reuse, R6, R32 ;  /* 0x00000006b020723c */ /* 0x040fe20000041820 */
[----:B------:R-:W2:Y:S01]  /*9db0*/  MUFU.TANH R12, R12 ;  /* 0x0000000c000c7308 */ /* 0x000ea20000002400 */
[----:B------:R-:W2:Y:S01]  /*9dc0*/  LDSM.16.M88.4 R4, [R222+0x2c00] ;  /* 0x002c0000de04783b */ /* 0x000ea20000000200 */
[----:B------:R-:W-:Y:S04]  /*9dd0*/  DEPBAR.LE SB0, 0x0 ;  /* 0x000080000000791a */ /* 0x000fe80000000000 */
[----:B----4-:R-:W-:Y:S02]  /*9de0*/  FMUL.FTZ R14, R19, c[0x0][0x2ec] ;  /* 0x0000bb00130e7a20 */ /* 0x010fe40000410000 */
[----:B------:R-:W-:Y:S02]  /*9df0*/  FMUL.FTZ R20, R20, c[0x0][0x2ec] ;  /* 0x0000bb0014147a20 */ /* 0x000fe40000410000 */
[----:B------:R-:W4:Y:S01]  /*9e00*/  MUFU.TANH R13, R13 ;  /* 0x0000000d000d7308 */ /* 0x000f220000002400 */
[----:B------:R-:W-:Y:S01]  /*9e10*/  BAR.SYNC.DEFER_BLOCKING 0x0 ;  /* 0x0000000000007b1d */ /* 0x000fe20000010000 */
[----:B------:R-:W-:Y:S01]  /*9e20*/  FMUL.FTZ R21, R21, c[0x0][0x2ec] ;  /* 0x0000bb0015157a20 */ /* 0x000fe20000410000 */
[-C--:B-----5:R-:W-:Y:S05]  /*9e30*/  HMMA.16816.F32.BF16 R36, R176, R8.reuse, R36 ;  /* 0x00000008b024723c */ /* 0x0a0fea0000041824 */
[----:B-1----:R-:W-:Y:S02]  /*9e40*/  FMUL.FTZ R15, R16, c[0x0][0x2ec] ;  /* 0x0000bb00100f7a20 */ /* 0x002fe40000410000 */
[----:B------:R-:W1:Y:S01]  /*9e50*/  MUFU.TANH R14, R14 ;  /* 0x0000000e000e7308 */ /* 0x000e620000002400 */
[----:B------:R-:W-:Y:S01]  /*9e60*/  FMUL.FTZ R22, R22, c[0x0][0x2ec] ;  /* 0x0000bb0016167a20 */ /* 0x000fe20000410000 */
[C---:B------:R-:W-:Y:S04]  /*9e70*/  HMMA.16816.F32.BF16 R40, R108.reuse, R8, R40 ;  /* 0x000000086c28723c */ /* 0x040fe80000041828 */
[----:B------:R-:W-:Y:S02]  /*9e80*/  FMUL.FTZ R23, R23, c[0x0][0x2ec] ;  /* 0x0000bb0017177a20 */ /* 0x000fe40000410000 */
[----:B------:R-:W-:Y:S02]  /*9e90*/  FMUL.FTZ R24, R24, c[0x0][0x2ec] ;  /* 0x0000bb0018187a20 */ /* 0x000fe40000410000 */
[----:B------:R-:W1:Y:S01]  /*9ea0*/  MUFU.TANH R15, R15 ;  /* 0x0000000f000f7308 */ /* 0x000e620000002400 */
[-C--:B------:R-:W-:Y:S03]  /*9eb0*/  HMMA.16816.F32.BF16 R44, R108, R10.reuse, R44 ;  /* 0x0000000a6c2c723c */ /* 0x080fe6000004182c */
[----:B------:R-:W-:Y:S02]  /*9ec0*/  FMUL.FTZ R25, R25, c[0x0][0x2ec] ;  /* 0x0000bb0019197a20 */ /* 0x000fe40000410000 */
[----:B------:R-:W-:Y:S02]  /*9ed0*/  FMUL.FTZ R26, R26, c[0x0][0x2ec] ;  /* 0x0000bb001a1a7a20 */ /* 0x000fe40000410000 */
[----:B------:R-:W-:Y:S01]  /*9ee0*/  FMUL.FTZ R27, R27, c[0x0][0x2ec] ;  /* 0x0000bb001b1b7a20 */ /* 0x000fe20000410000 */
[C---:B------:R-:W-:Y:S01]  /*9ef0*/  HMMA.16816.F32.BF16 R48, R176.reuse, R10, R48 ;  /* 0x0000000ab030723c */ /* 0x040fe20000041830 */
[----:B------:R1:W1:Y:S03]  /*9f00*/  MUFU.TANH R192, R20 ;  /* 0x0000001400c07308 */ /* 0x0002660000002400 */
[----:B------:R-:W-:Y:S02]  /*9f10*/  FMUL.FTZ R28, R28, c[0x0][0x2ec] ;  /* 0x0000bb001c1c7a20 */ /* 0x000fe40000410000 */
[----:B------:R-:W-:Y:S02]  /*9f20*/  FMUL.FTZ R29, R29, c[0x0][0x2ec] ;  /* 0x0000bb001d1d7a20 */ /* 0x000fe40000410000 */
[-C--:B--2---:R-:W-:Y:S03]  /*9f30*/  HMMA.16816.F32.BF16 R52, R176, R4.reuse, R52 ;  /* 0x00000004b034723c */ /* 0x084fe60000041834 */
[----:B------:R2:W1:Y:S01]  /*9f40*/  MUFU.TANH R194, R21 ;  /* 0x0000001500c27308 */ /* 0x0004620000002400 */
[----:B------:R-:W-:Y:S02]  /*9f50*/  FMUL.FTZ R30, R30, c[0x0][0x2ec] ;  /* 0x0000bb001e1e7a20 */ /* 0x000fe40000410000 */
[----:B------:R-:W-:Y:S02]  /*9f60*/  FMUL.FTZ R31, R31, c[0x0][0x2ec] ;  /* 0x0000bb001f1f7a20 */ /* 0x000fe40000410000 */
[C---:B------:R-:W-:Y:S04]  /*9f70*/  HMMA.16816.F32.BF16 R56, R108.reuse, R4, R56 ;  /* 0x000000046c38723c */ /* 0x040fe80000041838 */
[----:B------:R-:W-:Y:S01]  /*9f80*/  FMUL.FTZ R32, R32, c[0x0][0x2ec] ;  /* 0x0000bb0020207a20 */ /* 0x000fe20000410000 */
[----:B------:R2:W1:Y:S01]  /*9f90*/  MUFU.TANH R196, R22 ;  /* 0x0000001600c47308 */ /* 0x0004620000002400 */
[----:B------:R-:W-:Y:S02]  /*9fa0*/  FMUL.FTZ R33, R33, c[0x0][0x2ec] ;  /* 0x0000bb0021217a20 */ /* 0x000fe40000410000 */
[-C--:B------:R-:W-:Y:S04]  /*9fb0*/  HMMA.16816.F32.BF16 R60, R108, R6.reuse, R60 ;  /* 0x000000066c3c723c */ /* 0x080fe8000004183c */
[----:B------:R-:W-:Y:S02]  /*9fc0*/  FMUL.FTZ R34, R34, c[0x0][0x2ec] ;  /* 0x0000bb0022227a20 */ /* 0x000fe40000410000 */
[----:B------:R-:W-:Y:S01]  /*9fd0*/  FMUL.FTZ R35, R35, c[0x0][0x2ec] ;  /* 0x0000bb0023237a20 */ /* 0x000fe20000410000 */
[----:B------:R2:W1:Y:S01]  /*9fe0*/  MUFU.TANH R198, R23 ;  /* 0x0000001700c67308 */ /* 0x0004620000002400 */
[----:B------:R-:W-:Y:S04]  /*9ff0*/  HMMA.16816.F32.BF16 R64, R176, R6, R64 ;  /* 0x00000006b040723c */ /* 0x000fe80000041840 */
[----:B------:R-:W-:Y:S02]  /*a000*/  FMUL.FTZ R36, R36, c[0x0][0x2ec] ;  /* 0x0000bb0024247a20 */ /* 0x000fe40000410000 */
[----:B------:R-:W-:Y:S02]  /*a010*/  FMUL.FTZ R37, R37, c[0x0][0x2ec] ;  /* 0x0000bb0025257a20 */ /* 0x000fe40000410000 */
[----:B------:R-:W-:Y:S01]  /*a020*/  FMUL.FTZ R38, R38, c[0x0][0x2ec] ;  /* 0x0000bb0026267a20 */ /* 0x000fe20000410000 */
[----:B------:R2:W1:Y:S03]  /*a030*/  MUFU.TANH R200, R24 ;  /* 0x0000001800c87308 */ /* 0x0004660000002400 */
[----:B------:R-:W-:Y:S02]  /*a040*/  FMUL.FTZ R39, R39, c[0x0][0x2ec] ;  /* 0x0000bb0027277a20 */ /* 0x000fe40000410000 */
[----:B------:R-:W-:Y:S02]  /*a050*/  FMUL.FTZ R40, R40, c[0x0][0x2ec] ;  /* 0x0000bb0028287a20 */ /* 0x000fe40000410000 */
[----:B------:R-:W-:Y:S02]  /*a060*/  FMUL.FTZ R41, R41, c[0x0][0x2ec] ;  /* 0x0000bb0029297a20 */ /* 0x000fe40000410000 */
[----:B------:R-:W-:Y:S01]  /*a070*/  FMUL.FTZ R42, R42, c[0x0][0x2ec] ;  /* 0x0000bb002a2a7a20 */ /* 0x000fe20000410000 */
[----:B------:R2:W1:Y:S01]  /*a080*/  MUFU.TANH R201, R25 ;  /* 0x0000001900c97308 */ /* 0x0004620000002400 */
[----:B------:R-:W-:Y:S02]  /*a090*/  FMUL.FTZ R43, R43, c[0x0][0x2ec] ;  /* 0x0000bb002b2b7a20 */ /* 0x000fe40000410000 */
        /* <DEDUP_REMOVED lines=28> */
[----:B------:R2:W1:Y:S10]  /*a260*/  MUFU.TANH R206, R30 ;  /* 0x0000001e00ce7308 */ /* 0x0004740000002400 */
        /* <DEDUP_REMOVED lines=36> */
[----:B------:R2:W1:Y:S02]  /*a4b0*/  MUFU.TANH R179, R67 ;  /* 0x0000004300b37308 */ /* 0x0004640000002400 */
[----:B-1234-:R-:W-:-:S05]  /*a4c0*/  @P0 BRA `(.L_x_329) ;  /* 0xffffeba000000947 */ /* 0x01efca000383ffff */
.L_x_328:
[----:B------:R-:W-:Y:S01]  /*a4d0*/  FMNMX.FTZ R0, R180, R100, !PT ;  /* 0x00000064b4007209 */ /* 0x000fe20007810000 */
[----:B------:R-:W-:Y:S01]  /*a4e0*/  LDSM.16.MT88.4 R20, [R220+0x9000] ;  /* 0x00900000dc14783b */ /* 0x000fe20000004200 */
[----:B------:R-:W-:Y:S02]  /*a4f0*/  IADD3 R227, R227, -0x1, RZ ;  /* 0xffffffffe3e37810 */ /* 0x000fe40007ffe0ff */
[----:B-1----:R-:W-:Y:S02]  /*a500*/  FMNMX.FTZ R2, R185, R0, !PT ;  /* 0x00000000b9027209 */ /* 0x002fe40007810000 */
[----:B------:R-:W-:Y:S02]  /*a510*/  FMNMX.FTZ R0, R181, R105, !PT ;  /* 0x00000069b5007209 */ /* 0x000fe40007810000 */
        /* <DEDUP_REMOVED lines=60> */
[----:B------:R-:W-:Y:S01]  /*a8e0*/  FMNMX.FTZ R3, R179, R3, !PT ;  /* 0x00000003b3037209 */ /* 0x000fe20007810000 */
[----:B------:R-:W1:Y:S01]  /*a8f0*/  SHFL.BFLY PT, R6, R104, 0x1, 0x1f ;  /* 0x0c201f0068067f89 */ /* 0x000e6200000e0000 */
[----:B------:R-:W-:Y:S02]  /*a900*/  FMNMX.FTZ R2, R237, R2, !PT ;  /* 0x00000002ed027209 */ /* 0x000fe40007810000 */
[----:B------:R-:W-:Y:S02]  /*a910*/  FMNMX.FTZ R0, R109, R0, !PT ;  /* 0x000000006d007209 */ /* 0x000fe40007810000 */
[----:B------:R-:W-:Y:S03]  /*a920*/  FMNMX.FTZ R4, R241, R2, !PT ;  /* 0x00000002f1047209 */ /* 0x000fe60007810000 */
[----:B------:R-:W2:Y:S01]  /*a930*/  SHFL.BFLY PT, R103, R3, 0x2, 0x1f ;  /* 0x0c401f0003677f89 */ /* 0x000ea200000e0000 */
[----:B------:R-:W-:Y:S07]  /*a940*/  FMNMX.FTZ R4, R238, R4, !PT ;  /* 0x00000004ee047209 */ /* 0x000fee0007810000 */
[----:B------:R-:W3:Y:S01]  /*a950*/  SHFL.BFLY PT, R2, R0, 0x2, 0x1f ;  /* 0x0c401f0000027f89 */ /* 0x000ee200000e0000 */
[----:B-1----:R-:W-:Y:S07]  /*a960*/  FMNMX.FTZ R104, R104, R6, !PT ;  /* 0x0000000668687209 */ /* 0x002fee0007810000 */
[----:B------:R-:W1:Y:S01]  /*a970*/  SHFL.BFLY PT, R5, R4, 0x2, 0x1f ;  /* 0x0c401f0004057f89 */ /* 0x000e6200000e0000 */
[----:B------:R-:W-:Y:S02]  /*a980*/  FSETP.NEU.FTZ.AND P1, PT, R104, -INF , PT ;  /* 0xff8000006800780b */ /* 0x000fe40003f3d000 */
[----:B--2---:R-:W-:Y:S05]  /*a990*/  FMNMX.FTZ R103, R3, R103, !PT ;  /* 0x0000006703677209 */ /* 0x004fea0007810000 */
[----:B------:R-:W2:Y:S01]  /*a9a0*/  SHFL.BFLY PT, R7, R103, 0x1, 0x1f ;  /* 0x0c201f0067077f89 */ /* 0x000ea200000e0000 */
[----:B---3--:R-:W-:Y:S01]  /*a9b0*/  FMNMX.FTZ R2, R0, R2, !PT ;  /* 0x0000000200027209 */ /* 0x008fe20007810000 */
[----:B------:R-:W-:Y:S04]  /*a9c0*/  FADD.FTZ R0, -R104, R100 ;  /* 0x0000006468007221 */ /* 0x000fe80000010100 */
[----:B------:R-:W-:Y:S02]  /*a9d0*/  FMUL.FTZ R0, R0, c[0x0][0x23c] ;  /* 0x00008f0000007a20 */ /* 0x000fe40000410000 */
[----:B------:R-:W3:Y:S02]  /*a9e0*/  SHFL.BFLY PT, R3, R2, 0x1, 0x1f ;  /* 0x0c201f0002037f89 */ /* 0x000ee400000e0000 */
[----:B------:R4:W5:Y:S01]  /*a9f0*/  MUFU.EX2 R101, R0 ;  /* 0x0000000000657308 */ /* 0x0009620000000800 */
[----:B-1----:R-:W-:Y:S05]  /*aa00*/  FMNMX.FTZ R4, R4, R5, !PT ;  /* 0x0000000504047209 */ /* 0x002fea0007810000 */
[----:B------:R-:W1:Y:S01]  /*aa10*/  SHFL.BFLY PT, R102, R4, 0x1, 0x1f ;  /* 0x0c201f0004667f89 */ /* 0x000e6200000e0000 */
[----:B--2---:R-:W-:Y:S02]  /*aa20*/  FMNMX.FTZ R103, R103, R7, !PT ;  /* 0x0000000767677209 */ /* 0x004fe40007810000 */
[----:B---3--:R-:W-:Y:S03]  /*aa30*/  FMNMX.FTZ R3, R2, R3, !PT ;  /* 0x0000000302037209 */ /* 0x008fe60007810000 */
[----:B----4-:R-:W-:Y:S02]  /*aa40*/  FADD.FTZ R0, -R103, R105 ;  /* 0x0000006967007221 */ /* 0x010fe40000010100 */
[----:B------:R-:W-:Y:S02]  /*aa50*/  FMUL.FTZ R105, R104, c[0x0][0x23c] ;  /* 0x00008f0068697a20 */ /* 0x000fe40000410000 */
[----:B------:R-:W-:Y:S01]  /*aa60*/  FMUL.FTZ R0, R0, c[0x0][0x23c] ;  /* 0x00008f0000007a20 */ /* 0x000fe20000410000 */
[----:B-1----:R-:W-:Y:S01]  /*aa70*/  FMNMX.FTZ R102, R4, R102, !PT ;  /* 0x0000006604667209 */ /* 0x002fe20007810000 */
[----:B------:R-:W-:Y:S02]  /*aa80*/  FMUL.FTZ R110, R3, c[0x0][0x23c] ;  /* 0x00008f00036e7a20 */ /* 0x000fe40000410000 */
[----:B------:R1:W2:Y:S01]  /*aa90*/  MUFU.EX2 R100, R0 ;  /* 0x0000000000647308 */ /* 0x0002a20000000800 */
[----:B------:R-:W-:Y:S01]  /*aaa0*/  FSEL R105, R105, RZ, P1 ;  /* 0x000000ff69697208 */ /* 0x000fe20000800000 */
[----:B-----5:R-:W-:Y:S01]  /*aab0*/  FMUL.FTZ R16, R101, R124 ;  /* 0x0000007c65107220 */ /* 0x020fe20000410000 */
[----:B------:R-:W-:Y:S01]  /*aac0*/  FSETP.NEU.FTZ.AND P1, PT, R103, -INF , PT ;  /* 0xff8000006700780b */ /* 0x000fe20003f3d000 */
[----:B------:R-:W-:Y:S02]  /*aad0*/  FMUL.FTZ R17, R101, R125 ;  /* 0x0000007d65117220 */ /* 0x000fe40000410000 */
[--C-:B------:R-:W-:Y:S02]  /*aae0*/  FFMA.FTZ R4, R180, c[0x0][0x23c], -R105.reuse ;  /* 0x00008f00b4047a23 */ /* 0x100fe40000010869 */
[--C-:B------:R-:W-:Y:S02]  /*aaf0*/  FFMA.FTZ R5, R185, c[0x0][0x23c], -R105.reuse ;  /* 0x00008f00b9057a23 */ /* 0x100fe40000010869 */
[----:B------:R-:W3:Y:S01]  /*ab00*/  MUFU.EX2 R8, R4 ;  /* 0x0000000400087308 */ /* 0x000ee20000000800 */
[--C-:B------:R-:W-:Y:S02]  /*ab10*/  FFMA.FTZ R41, R192, c[0x0][0x23c], -R105.reuse ;  /* 0x00008f00c0297a23 */ /* 0x100fe40000010869 */
[C---:B------:R-:W-:Y:S02]  /*ab20*/  FMUL.FTZ R32, R101.reuse, R140 ;  /* 0x0000008c65207220 */ /* 0x040fe40000410000 */
[----:B------:R-:W-:Y:S02]  /*ab30*/  FMUL.FTZ R33, R101, R141 ;  /* 0x0000008d65217220 */ /* 0x000fe40000410000 */
[--C-:B------:R-:W-:Y:S02]  /*ab40*/  FFMA.FTZ R44, R194, c[0x0][0x23c], -R105.reuse ;  /* 0x00008f00c22c7a23 */ /* 0x100fe40000010869 */
[--C-:B------:R-:W-:Y:S01]  /*ab50*/  FFMA.FTZ R57, R193, c[0x0][0x23c], -R105.reuse ;  /* 0x00008f00c1397a23 */ /* 0x100fe20000010869 */
[----:B------:R-:W-:Y:S01]  /*ab60*/  MUFU.EX2 R5, R5 ;  /* 0x0000000500057308 */ /* 0x000fe20000000800 */
[----:B------:R-:W-:Y:S02]  /*ab70*/  FMUL.FTZ R48, R101, R156 ;  /* 0x0000009c65307220 */ /* 0x000fe40000410000 */
[----:B------:R-:W-:Y:S02]  /*ab80*/  FFMA.FTZ R60, R195, c[0x0][0x23c], -R105 ;  /* 0x00008f00c33c7a23 */ /* 0x000fe40000010869 */
[----:B-1----:R-:W-:Y:S02]  /*ab90*/  FADD.FTZ R0, -R102, R106 ;  /* 0x0000006a66007221 */ /* 0x002fe40000010100 */
[----:B------:R-:W-:Y:S02]  /*aba0*/  FMUL.FTZ R106, R103, c[0x0][0x23c] ;  /* 0x00008f00676a7a20 */ /* 0x000fe40000410000 */
[----:B------:R-:W-:Y:S01]  /*abb0*/  FMUL.FTZ R0, R0, c[0x0][0x23c] ;  /* 0x00008f0000007a20 */ /* 0x000fe20000410000 */
[----:B------:R-:W-:Y:S01]  /*abc0*/  MUFU.EX2 R140, R44 ;  /* 0x0000002c008c7308 */ /* 0x000fe20000000800 */
[----:B--2---:R-:W-:Y:S01]  /*abd0*/  FMUL.FTZ R18, R100, R126 ;  /* 0x0000007e64127220 */ /* 0x004fe20000410000 */
[----:B------:R-:W-:Y:S01]  /*abe0*/  FSEL R106, R106, RZ, P1 ;  /* 0x000000ff6a6a7208 */ /* 0x000fe20000800000 */
[----:B------:R-:W-:Y:S01]  /*abf0*/  FMUL.FTZ R19, R100, R127 ;  /* 0x0000007f64137220 */ /* 0x000fe20000410000 */
[----:B------:R-:W-:Y:S01]  /*ac00*/  FSETP.NEU.FTZ.AND P1, PT, R102, -INF , PT ;  /* 0xff8000006600780b */ /* 0x000fe20003f3d000 */
[C---:B------:R-:W-:Y:S01]  /*ac10*/  FMUL.FTZ R35, R100.reuse, R143 ;  /* 0x0000008f64237220 */ /* 0x040fe20000410000 */
[----:B---3--:R-:W-:Y:S01]  /*ac20*/  MOV R185, R8 ;  /* 0x0000000800b97202 */ /* 0x008fe20000000f00 */
[--C-:B------:R-:W-:Y:S01]  /*ac30*/  FFMA.FTZ R111, R199, c[0x0][0x23c], -R106.reuse ;  /* 0x00008f00c76f7a23 */ /* 0x100fe2000001086a */
[----:B------:R-:W-:Y:S01]  /*ac40*/  LDSM.16.MT88.4 R124, [R220+0xb000] ;  /* 0x00b00000dc7c783b */ /* 0x000fe20000004200 */
[--C-:B------:R-:W-:Y:S01]  /*ac50*/  FFMA.FTZ R4, R181, c[0x0][0x23c], -R106.reuse ;  /* 0x00008f00b5047a23 */ /* 0x100fe2000001086a */
[----:B------:R1:W2:Y:S01]  /*ac60*/  MUFU.EX2 R2, R0 ;  /* 0x0000000000027308 */ /* 0x0002a20000000800 */
[----:B------:R-:W-:Y:S02]  /*ac70*/  FMUL.FTZ R34, R100, R142 ;  /* 0x0000008e64227220 */ /* 0x000fe40000410000 */
[--C-:B------:R-:W-:Y:S02]  /*ac80*/  FFMA.FTZ R49, R196, c[0x0][0x23c], -R106.reuse ;  /* 0x00008f00c4317a23 */ /* 0x100fe4000001086a */
[C---:B------:R-:W-:Y:S02]  /*ac90*/  FMUL.FTZ R50, R100.reuse, R158 ;  /* 0x0000009e64327220 */ /* 0x040fe40000410000 */
[C---:B------:R-:W-:Y:S02]  /*aca0*/  FMUL.FTZ R51, R100.reuse, R159 ;  /* 0x0000009f64337220 */ /* 0x040fe40000410000 */
[--C-:B------:R-:W-:Y:S01]  /*acb0*/  FFMA.FTZ R65, R197, c[0x0][0x23c], -R106.reuse ;  /* 0x00008f00c5417a23 */ /* 0x100fe2000001086a */
[----:B------:R3:W-:Y:S01]  /*acc0*/  MUFU.EX2 R252, R111 ;  /* 0x0000006f00fc7308 */ /* 0x0007e20000000800 */
[C---:B------:R-:W-:Y:S02]  /*acd0*/  FMUL.FTZ R64, R101.reuse, R172 ;  /* 0x000000ac65407220 */ /* 0x040fe40000410000 */
[C---:B------:R-:W-:Y:S02]  /*ace0*/  FMUL.FTZ R66, R100.reuse, R174 ;  /* 0x000000ae64427220 */ /* 0x040fe40000410000 */
[C---:B------:R-:W-:Y:S02]  /*acf0*/  FMUL.FTZ R67, R100.reuse, R175 ;  /* 0x000000af64437220 */ /* 0x040fe40000410000 */
[C---:B------:R-:W-:Y:S02]  /*ad00*/  FMUL.FTZ R68, R101.reuse, R68 ;  /* 0x0000004465447220 */ /* 0x040fe40000410000 */
[----:B------:R-:W-:Y:S01]  /*ad10*/  FMUL.FTZ R69, R101, R69 ;  /* 0x0000004565457220 */ /* 0x000fe20000410000 */
[----:B------:R4:W-:Y:S01]  /*ad20*/  MUFU.EX2 R9, R4 ;  /* 0x0000000400097308 */ /* 0x0009e20000000800 */
[C---:B------:R-:W-:Y:S02]  /*ad30*/  FMUL.FTZ R70, R100.reuse, R70 ;  /* 0x0000004664467220 */ /* 0x040fe40000410000 */
[----:B------:R-:W-:Y:S02]  /*ad40*/  FMUL.FTZ R71, R100, R71 ;  /* 0x0000004764477220 */ /* 0x000fe40000410000 */
[----:B-1----:R-:W-:Y:S02]  /*ad50*/  FADD.FTZ R0, -R3, R107 ;  /* 0x0000006b03007221 */ /* 0x002fe40000010100 */
[----:B------:R-:W-:Y:S02]  /*ad60*/  FMUL.FTZ R107, R102, c[0x0][0x23c] ;  /* 0x00008f00666b7a20 */ /* 0x000fe40000410000 */
[----:B------:R-:W-:Y:S01]  /*ad70*/  FMUL.FTZ R0, R0, c[0x0][0x23c] ;  /* 0x00008f0000007a20 */ /* 0x000fe20000410000 */
[----:B------:R1:W-:Y:S01]  /*ad80*/  MUFU.EX2 R142, R57 ;  /* 0x00000039008e7308 */ /* 0x0003e20000000800 */
[C---:B--2---:R-:W-:Y:S01]  /*ad90*/  FMUL.FTZ R24, R2.reuse, R132 ;  /* 0x0000008402187220 */ /* 0x044fe20000410000 */
[----:B------:R-:W-:Y:S01]  /*ada0*/  FSEL R107, R107, RZ, P1 ;  /* 0x000000ff6b6b7208 */ /* 0x000fe20000800000 */
[C---:B------:R-:W-:Y:S01]  /*adb0*/  FMUL.FTZ R25, R2.reuse, R133 ;  /* 0x0000008502197220 */ /* 0x040fe20000410000 */
[----:B------:R-:W-:Y:S01]  /*adc0*/  FSETP.NEU.FTZ.AND P1, PT, R3, -INF , PT ;  /* 0xff8000000300780b */ /* 0x000fe20003f3d000 */
[----:B------:R-:W-:Y:S02]  /*add0*/  FMUL.FTZ R40, R2, R148 ;  /* 0x0000009402287220 */ /* 0x000fe40000410000 */
[--C-:B---3--:R-:W-:Y:S01]  /*ade0*/  FFMA.FTZ R111, R200, c[0x0][0x23c], -R107.reuse ;  /* 0x00008f00c86f7a23 */ /* 0x108fe2000001086b */
[----:B------:R-:W-:Y:S01]  /*adf0*/  FSEL R110, R110, RZ, P1 ;  /* 0x000000ff6e6e7208 */ /* 0x000fe20000800000 */
[C---:B------:R-:W-:Y:S01]  /*ae00*/  FMUL.FTZ R44, R2.reuse, R152 ;  /* 0x00000098022c7220 */ /* 0x040fe20000410000 */
[----:B------:R-:W2:Y:S01]  /*ae10*/  MUFU.EX2 R0, R0 ;  /* 0x0000000000007308 */ /* 0x000ea20000000800 */
[C---:B------:R-:W-:Y:S02]  /*ae20*/  FMUL.FTZ R45, R2.reuse, R153 ;  /* 0x00000099022d7220 */ /* 0x040fe40000410000 */
[----:B------:R-:W-:Y:S02]  /*ae30*/  FMUL.FTZ R56, R2, R164 ;  /* 0x000000a402387220 */ /* 0x000fe40000410000 */
[--C-:B----4-:R-:W-:Y:S01]  /*ae40*/  FFMA.FTZ R4, R186, c[0x0][0x23c], -R106.reuse ;  /* 0x00008f00ba047a23 */ /* 0x110fe2000001086a */
[----:B------:R-:W-:Y:S01]  /*ae50*/  MOV R186, R5 ;  /* 0x0000000500ba7202 */ /* 0x000fe20000000f00 */
[----:B------:R-:W-:Y:S02]  /*ae60*/  FFMA.FTZ R5, R14, c[0x0][0x23c], -R106 ;  /* 0x00008f000e057a23 */ /* 0x000fe4000001086a */
[C---:B------:R-:W-:Y:S01]  /*ae70*/  FMUL.FTZ R61, R2.reuse, R169 ;  /* 0x000000a9023d7220 */ /* 0x040fe20000410000 */
[----:B------:R3:W-:Y:S01]  /*ae80*/  MUFU.EX2 R251, R111 ;  /* 0x0000006f00fb7308 */ /* 0x0007e20000000800 */
[C---:B------:R-:W-:Y:S02]  /*ae90*/  FMUL.FTZ R72, R2.reuse, R72 ;  /* 0x0000004802487220 */ /* 0x040fe40000410000 */
[C---:B------:R-:W-:Y:S02]  /*aea0*/  FMUL.FTZ R73, R2.reuse, R73 ;  /* 0x0000004902497220 */ /* 0x040fe40000410000 */
[C---:B-1----:R-:W-:Y:S02]  /*aeb0*/  FMUL.FTZ R57, R2.reuse, R165 ;  /* 0x000000a502397220 */ /* 0x042fe40000410000 */
[C---:B------:R-:W-:Y:S02]  /*aec0*/  FMUL.FTZ R76, R2.reuse, R76 ;  /* 0x0000004c024c7220 */ /* 0x040fe40000410000 */
[----:B------:R-:W-:Y:S01]  /*aed0*/  FMUL.FTZ R77, R2, R77 ;  /* 0x0000004d024d7220 */ /* 0x000fe20000410000 */
[----:B------:R1:W-:Y:S01]  /*aee0*/  MUFU.EX2 R8, R4 ;  /* 0x0000000400087308 */ /* 0x0003e20000000800 */
[C---:B------:R-:W-:Y:S02]  /*aef0*/  FMUL.FTZ R80, R101.reuse, R80 ;  /* 0x0000005065507220 */ /* 0x040fe40000410000 */
[----:B------:R-:W-:Y:S02]  /*af00*/  FMUL.FTZ R81, R101, R81 ;  /* 0x0000005165517220 */ /* 0x000fe40000410000 */
[C---:B--2---:R-:W-:Y:S02]  /*af10*/  FMUL.FTZ R10, R0.reuse, R114 ;  /* 0x00000072000a7220 */ /* 0x044fe40000410000 */
[C---:B------:R-:W-:Y:S02]  /*af20*/  FMUL.FTZ R11, R0.reuse, R115 ;  /* 0x00000073000b7220 */ /* 0x040fe40000410000 */
[C---:B------:R-:W-:Y:S01]  /*af30*/  FMUL.FTZ R14, R0.reuse, R122 ;  /* 0x0000007a000e7220 */ /* 0x040fe20000410000 */
[----:B------:R-:W-:Y:S01]  /*af40*/  MUFU.EX2 R30, R5 ;  /* 0x00000005001e7308 */ /* 0x000fe20000000800 */
[C---:B------:R-:W-:Y:S02]  /*af50*/  FMUL.FTZ R31, R0.reuse, R139 ;  /* 0x0000008b001f7220 */ /* 0x040fe40000410000 */
[C---:B------:R-:W-:Y:S02]  /*af60*/  FMUL.FTZ R42, R0.reuse, R150 ;  /* 0x00000096002a7220 */ /* 0x040fe40000410000 */
[----:B---3--:R-:W-:Y:S02]  /*af70*/  FFMA.FTZ R111, R201, c[0x0][0x23c], -R107 ;  /* 0x00008f00c96f7a23 */ /* 0x008fe4000001086b */
[C---:B------:R-:W-:Y:S02]  /*af80*/  FMUL.FTZ R43, R0.reuse, R151 ;  /* 0x00000097002b7220 */ /* 0x040fe40000410000 */
[C---:B------:R-:W-:Y:S01]  /*af90*/  FMUL.FTZ R46, R0.reuse, R154 ;  /* 0x0000009a002e7220 */ /* 0x040fe20000410000 */
[----:B------:R2:W-:Y:S01]  /*afa0*/  MUFU.EX2 R250, R111 ;  /* 0x0000006f00fa7308 */ /* 0x0005e20000000800 */
[C---:B------:R-:W-:Y:S02]  /*afb0*/  FMUL.FTZ R47, R0.reuse, R155 ;  /* 0x0000009b002f7220 */ /* 0x040fe40000410000 */
[C---:B------:R-:W-:Y:S02]  /*afc0*/  FMUL.FTZ R58, R0.reuse, R166 ;  /* 0x000000a6003a7220 */ /* 0x040fe40000410000 */
[--C-:B-1----:R-:W-:Y:S02]  /*afd0*/  FFMA.FTZ R4, R15, c[0x0][0x23c], -R105.reuse ;  /* 0x00008f000f047a23 */ /* 0x102fe40000010869 */
[C---:B------:R-:W-:Y:S02]  /*afe0*/  FMUL.FTZ R15, R0.reuse, R123 ;  /* 0x0000007b000f7220 */ /* 0x040fe40000410000 */
[C---:B------:R-:W-:Y:S01]  /*aff0*/  FMUL.FTZ R59, R0.reuse, R167 ;  /* 0x000000a7003b7220 */ /* 0x040fe20000410000 */
[----:B------:R1:W3:Y:S01]  /*b000*/  MUFU.EX2 R7, R4 ;  /* 0x0000000400077308 */ /* 0x0002e20000000800 */
[C---:B------:R-:W-:Y:S02]  /*b010*/  FMUL.FTZ R62, R0.reuse, R170 ;  /* 0x000000aa003e7220 */ /* 0x040fe40000410000 */
[C---:B------:R-:W-:Y:S02]  /*b020*/  FMUL.FTZ R63, R0.reuse, R171 ;  /* 0x000000ab003f7220 */ /* 0x040fe40000410000 */
[C---:B------:R-:W-:Y:S02]  /*b030*/  FMUL.FTZ R74, R0.reuse, R74 ;  /* 0x0000004a004a7220 */ /* 0x040fe40000410000 */
[C---:B------:R-:W-:Y:S02]  /*b040*/  FMUL.FTZ R75, R0.reuse, R75 ;  /* 0x0000004b004b7220 */ /* 0x040fe40000410000 */
[C---:B------:R-:W-:Y:S01]  /*b050*/  FMUL.FTZ R78, R0.reuse, R78 ;  /* 0x0000004e004e7220 */ /* 0x040fe20000410000 */
[----:B------:R4:W-:Y:S01]  /*b060*/  MUFU.EX2 R139, R49 ;  /* 0x00000031008b7308 */ /* 0x0009e20000000800 */
[----:B------:R-:W-:Y:S02]  /*b070*/  FMUL.FTZ R79, R0, R79 ;  /* 0x0000004f004f7220 */ /* 0x000fe40000410000 */
[----:B------:R-:W-:Y:S02]  /*b080*/  FMUL.FTZ R82, R100, R82 ;  /* 0x0000005264527220 */ /* 0x000fe40000410000 */
[--C-:B--2---:R-:W-:Y:S02]  /*b090*/  FFMA.FTZ R111, R202, c[0x0][0x23c], -R110.reuse ;  /* 0x00008f00ca6f7a23 */ /* 0x104fe4000001086e */
[C---:B------:R-:W-:Y:S02]  /*b0a0*/  FMUL.FTZ R83, R100.reuse, R83 ;  /* 0x0000005364537220 */ /* 0x040fe40000410000 */
[C---:B------:R-:W-:Y:S01]  /*b0b0*/  FMUL.FTZ R84, R101.reuse, R84 ;  /* 0x0000005465547220 */ /* 0x040fe20000410000 */
[----:B------:R2:W-:Y:S01]  /*b0c0*/  MUFU.EX2 R249, R111 ;  /* 0x0000006f00f97308 */ /* 0x0005e20000000800 */
[----:B------:R-:W-:Y:S02]  /*b0d0*/  FMUL.FTZ R85, R101, R85 ;  /* 0x0000005565557220 */ /* 0x000fe40000410000 */
[----:B------:R-:W-:Y:S02]  /*b0e0*/  FMUL.FTZ R86, R100, R86 ;  /* 0x0000005664567220 */ /* 0x000fe40000410000 */
[----:B-1----:R-:W-:Y:S02]  /*b0f0*/  FFMA.FTZ R4, R13, c[0x0][0x23c], -R105 ;  /* 0x00008f000d047a23 */ /* 0x002fe40000010869 */
[----:B------:R-:W-:Y:S02]  /*b100*/  FMUL.FTZ R13, R2, R121 ;  /* 0x00000079020d7220 */ /* 0x000fe40000410000 */
[----:B------:R-:W-:Y:S01]  /*b110*/  FMUL.FTZ R87, R100, R87 ;  /* 0x0000005764577220 */ /* 0x000fe20000410000 */
[----:B------:R1:W-:Y:S01]  /*b120*/  MUFU.EX2 R27, R4 ;  /* 0x00000004001b7308 */ /* 0x0003e20000000800 */
[C---:B------:R-:W-:Y:S02]  /*b130*/  FMUL.FTZ R88, R2.reuse, R88 ;  /* 0x0000005802587220 */ /* 0x040fe40000410000 */
[----:B------:R-:W-:Y:S02]  /*b140*/  FMUL.FTZ R89, R2, R89 ;  /* 0x0000005902597220 */ /* 0x000fe40000410000 */
[----:B----4-:R-:W-:Y:S02]  /*b150*/  FMUL.FTZ R49, R101, R157 ;  /* 0x0000009d65317220 */ /* 0x010fe40000410000 */
[C---:B------:R-:W-:Y:S01]  /*b160*/  FMUL.FTZ R90, R0.reuse, R90 ;  /* 0x0000005a005a7220 */ /* 0x040fe20000410000 */
[----:B------:R-:W-:Y:S01]  /*b170*/  LDSM.16.MT88.4 R156, [R220+0xac00] ;  /* 0x00ac0000dc9c783b */ /* 0x000fe20000004200 */
[----:B------:R-:W-:Y:S01]  /*b180*/  FMUL.FTZ R91, R0, R91 ;  /* 0x0000005b005b7220 */ /* 0x000fe20000410000 */
[----:B------:R4:W-:Y:S01]  /*b190*/  MUFU.EX2 R180, R60 ;  /* 0x0000003c00b47308 */ /* 0x0009e20000000800 */
[C---:B------:R-:W-:Y:S02]  /*b1a0*/  FMUL.FTZ R92, R2.reuse, R92 ;  /* 0x0000005c025c7220 */ /* 0x040fe40000410000 */
[----:B------:R-:W-:Y:S02]  /*b1b0*/  FMUL.FTZ R93, R2, R93 ;  /* 0x0000005d025d7220 */ /* 0x000fe40000410000 */
[----:B--2---:R-:W-:Y:S02]  /*b1c0*/  FFMA.FTZ R111, R205, c[0x0][0x23c], -R110 ;  /* 0x00008f00cd6f7a23 */ /* 0x004fe4000001086e */
[C---:B------:R-:W-:Y:S02]  /*b1d0*/  FMUL.FTZ R94, R0.reuse, R94 ;  /* 0x0000005e005e7220 */ /* 0x040fe40000410000 */
[----:B------:R-:W-:Y:S01]  /*b1e0*/  FMUL.FTZ R95, R0, R95 ;  /* 0x0000005f005f7220 */ /* 0x000fe20000410000 */
[----:B------:R2:W-:Y:S01]  /*b1f0*/  MUFU.EX2 R248, R111 ;  /* 0x0000006f00f87308 */ /* 0x0005e20000000800 */
[C---:B------:R-:W-:Y:S02]  /*b200*/  FMUL.FTZ R96, R101.reuse, R96 ;  /* 0x0000006065607220 */ /* 0x040fe40000410000 */
[----:B------:R-:W-:Y:S02]  /*b210*/  FMUL.FTZ R97, R101, R97 ;  /* 0x0000006165617220 */ /* 0x000fe40000410000 */
[----:B-1----:R-:W-:Y:S02]  /*b220*/  FFMA.FTZ R4, R12, c[0x0][0x23c], -R106 ;  /* 0x00008f000c047a23 */ /* 0x002fe4000001086a */
[----:B------:R-:W-:Y:S02]  /*b230*/  FMUL.FTZ R12, R2, R120 ;  /* 0x00000078020c7220 */ /* 0x000fe40000410000 */
[----:B------:R-:W1:Y:S01]  /*b240*/  LDSM.16.MT88.4 R120, [R221+0xa000] ;  /* 0x00a00000dd78783b */ /* 0x000e620000004200 */
[----:B------:R5:W-:Y:S01]  /*b250*/  MUFU.EX2 R6, R4 ;  /* 0x0000000400067308 */ /* 0x000be20000000800 */
[C---:B------:R-:W-:Y:S02]  /*b260*/  FMUL.FTZ R98, R100.reuse, R98 ;  /* 0x0000006264627220 */ /* 0x040fe40000410000 */
[----:B------:R-:W-:Y:S02]  /*b270*/  FMUL.FTZ R99, R100, R99 ;  /* 0x0000006364637220 */ /* 0x000fe40000410000 */
[----:B----4-:R-:W-:Y:S02]  /*b280*/  FMUL.FTZ R60, R2, R168 ;  /* 0x000000a8023c7220 */ /* 0x010fe40000410000 */
[--C-:B------:R-:W-:Y:S02]  /*b290*/  FFMA.FTZ R108, R108, c[0x0][0x23c], -R110.reuse ;  /* 0x00008f006c6c7a23 */ /* 0x100fe4000001086e */
[--C-:B--2---:R-:W-:Y:S04]  /*b2a0*/  FFMA.FTZ R111, R203, c[0x0][0x23c], -R107.reuse ;  /* 0x00008f00cb6f7a23 */ /* 0x104fe8000001086b */
[----:B------:R2:W-:Y:S01]  /*b2b0*/  MUFU.EX2 R247, R111 ;  /* 0x0000006f00f77308 */ /* 0x0005e20000000800 */
[--C-:B-----5:R-:W-:Y:S01]  /*b2c0*/  FFMA.FTZ R4, R183, c[0x0][0x23c], -R107.reuse ;  /* 0x00008f00b7047a23 */ /* 0x120fe2000001086b */
[----:B------:R-:W-:Y:S01]  /*b2d0*/  MOV R183, R9 ;  /* 0x0000000900b77202 */ /* 0x000fe20000000f00 */
[--C-:B------:R-:W-:Y:S01]  /*b2e0*/  FFMA.FTZ R9, R189, c[0x0][0x23c], -R107.reuse ;  /* 0x00008f00bd097a23 */ /* 0x100fe2000001086b */
[----:B---3--:R-:W-:Y:S06]  /*b2f0*/  MOV R189, R7 ;  /* 0x0000000700bd7202 */ /* 0x008fec0000000f00 */
[----:B------:R3:W-:Y:S01]  /*b300*/  MUFU.EX2 R181, R4 ;  /* 0x0000000400b57308 */ /* 0x0007e20000000800 */
[----:B------:R-:W-:Y:S09]  /*b310*/  FMUL.FTZ R7, R100, R119 ;  /* 0x0000007764077220 */ /* 0x000ff20000410000 */
[----:B------:R4:W-:Y:S01]  /*b320*/  MUFU.EX2 R29, R9 ;  /* 0x00000009001d7308 */ /* 0x0009e20000000800 */
[--C-:B--2---:R-:W-:Y:S09]  /*b330*/  FFMA.FTZ R111, R204, c[0x0][0x23c], -R107.reuse ;  /* 0x00008f00cc6f7a23 */ /* 0x104ff2000001086b */
[----:B------:R2:W-:Y:S01]  /*b340*/  MUFU.EX2 R246, R111 ;  /* 0x0000006f00f67308 */ /* 0x0005e20000000800 */
[----:B---3--:R-:W-:Y:S09]  /*b350*/  FFMA.FTZ R4, R190, c[0x0][0x23c], -R107 ;  /* 0x00008f00be047a23 */ /* 0x008ff2000001086b */
[----:B------:R3:W5:Y:S01]  /*b360*/  MUFU.EX2 R190, R4 ;  /* 0x0000000400be7308 */ /* 0x0007620000000800 */
[----:B----4-:R-:W-:Y:S02]  /*b370*/  FMUL.FTZ R9, R2, R113 ;  /* 0x0000007102097220 */ /* 0x010fe40000410000 */
[--C-:B--2---:R-:W-:Y:S07]  /*b380*/  FFMA.FTZ R111, R206, c[0x0][0x23c], -R110.reuse ;  /* 0x00008f00ce6f7a23 */ /* 0x104fee000001086e */
[----:B------:R2:W-:Y:S01]  /*b390*/  MUFU.EX2 R245, R111 ;  /* 0x0000006f00f57308 */ /* 0x0005e20000000800 */
[--C-:B---3--:R-:W-:Y:S09]  /*b3a0*/  FFMA.FTZ R4, R182, c[0x0][0x23c], -R110.reuse ;  /* 0x00008f00b6047a23 */ /* 0x108ff2000001086e */
[----:B------:R3:W-:Y:S01]  /*b3b0*/  MUFU.EX2 R182, R4 ;  /* 0x0000000400b67308 */ /* 0x0007e20000000800 */
[--C-:B--2---:R-:W-:Y:S09]  /*b3c0*/  FFMA.FTZ R111, R207, c[0x0][0x23c], -R110.reuse ;  /* 0x00008f00cf6f7a23 */ /* 0x104ff2000001086e */
[----:B------:R2:W-:Y:S01]  /*b3d0*/  MUFU.EX2 R244, R111 ;  /* 0x0000006f00f47308 */ /* 0x0005e20000000800 */
[--C-:B---3--:R-:W-:Y:S09]  /*b3e0*/  FFMA.FTZ R4, R191, c[0x0][0x23c], -R110.reuse ;  /* 0x00008f00bf047a23 */ /* 0x108ff2000001086e */
[----:B------:R3:W4:Y:S01]  /*b3f0*/  MUFU.EX2 R191, R4 ;  /* 0x0000000400bf7308 */ /* 0x0007220000000800 */
[----:B--2---:R-:W-:Y:S09]  /*b400*/  FFMA.FTZ R111, R212, c[0x0][0x23c], -R105 ;  /* 0x00008f00d46f7a23 */ /* 0x004ff20000010869 */
[----:B------:R2:W-:Y:S01]  /*b410*/  MUFU.EX2 R243, R111 ;  /* 0x0000006f00f37308 */ /* 0x0005e20000000800 */
[----:B---3--:R-:W-:Y:S01]  /*b420*/  FFMA.FTZ R4, R184, c[0x0][0x23c], -R107 ;  /* 0x00008f00b8047a23 */ /* 0x008fe2000001086b */
[----:B------:R-:W-:Y:S01]  /*b430*/  MOV R184, R8 ;  /* 0x0000000800b87202 */ /* 0x000fe20000000f00 */
[----:B------:R-:W-:Y:S01]  /*b440*/  FMUL.FTZ R8, R2, R112 ;  /* 0x0000007002087220 */ /* 0x000fe20000410000 */
[----:B-----5:R-:W-:Y:S06]  /*b450*/  F2FP.BF16.PACK_AB R112, R190, R181 ;  /* 0x000000b5be70723e */ /* 0x020fec00000010ff */
[----:B------:R3:W5:Y:S01]  /*b460*/  MUFU.EX2 R5, R4 ;  /* 0x0000000400057308 */ /* 0x0007620000000800 */
[----:B----4-:R-:W-:Y:S01]  /*b470*/  F2FP.BF16.PACK_AB R113, R191, R182 ;  /* 0x000000b6bf71723e */ /* 0x010fe200000010ff */
[--C-:B--2---:R-:W-:Y:S08]  /*b480*/  FFMA.FTZ R111, R213, c[0x0][0x23c], -R105.reuse ;  /* 0x00008f00d56f7a23 */ /* 0x104ff00000010869 */
[----:B------:R2:W-:Y:S01]  /*b490*/  MUFU.EX2 R242, R111 ;  /* 0x0000006f00f27308 */ /* 0x0005e20000000800 */
[----:B---3--:R-:W-:Y:S01]  /*b4a0*/  FFMA.FTZ R4, R188, c[0x0][0x23c], -R110 ;  /* 0x00008f00bc047a23 */ /* 0x008fe2000001086e */
[----:B------:R-:W-:Y:S01]  /*b4b0*/  MOV R188, R6 ;  /* 0x0000000600bc7202 */ /* 0x000fe20000000f00 */
[----:B------:R-:W-:Y:S01]  /*b4c0*/  FMUL.FTZ R6, R100, R118 ;  /* 0x0000007664067220 */ /* 0x000fe20000410000 */
[----:B------:R-:W-:Y:S06]  /*b4d0*/  F2FP.BF16.PACK_AB R118, R27, R189 ;  /* 0x000000bd1b76723e */ /* 0x000fec00000010ff */
[----:B------:R3:W4:Y:S01]  /*b4e0*/  MUFU.EX2 R26, R4 ;  /* 0x00000004001a7308 */ /* 0x0007220000000800 */
[----:B------:R-:W-:Y:S01]  /*b4f0*/  F2FP.BF16.PACK_AB R119, R30, R188 ;  /* 0x000000bc1e77723e */ /* 0x000fe200000010ff */
[----:B--2---:R-:W-:Y:S01]  /*b500*/  FFMA.FTZ R111, R214, c[0x0][0x23c], -R106 ;  /* 0x00008f00d66f7a23 */ /* 0x004fe2000001086a */
[----:B------:R-:W-:Y:S07]  /*b510*/  MOV R214, R180 ;  /* 0x000000b400d67202 */ /* 0x000fee0000000f00 */
[----:B------:R2:W-:Y:S01]  /*b520*/  MUFU.EX2 R213, R111 ;  /* 0x0000006f00d57308 */ /* 0x0005e20000000800 */
[----:B---3--:R-:W-:Y:S01]  /*b530*/  FFMA.FTZ R4, R187, c[0x0][0x23c], -R110 ;  /* 0x00008f00bb047a23 */ /* 0x008fe2000001086e */
[----:B-----5:R-:W-:Y:S01]  /*b540*/  MOV R187, R5 ;  /* 0x0000000500bb7202 */ /* 0x020fe20000000f00 */
[----:B------:R-:W-:Y:S01]  /*b550*/  FMUL.FTZ R5, R101, R117 ;  /* 0x0000007565057220 */ /* 0x000fe20000410000 */
[----:B------:R-:W-:Y:S06]  /*b560*/  F2FP.BF16.PACK_AB R117, R184, R183 ;  /* 0x000000b7b875723e */ /* 0x000fec00000010ff */
[----:B------:R3:W5:Y:S01]  /*b570*/  MUFU.EX2 R28, R4 ;  /* 0x00000004001c7308 */ /* 0x0007620000000800 */
[----:B------:R-:W-:Y:S02]  /*b580*/  F2FP.BF16.PACK_AB R114, R29, R187 ;  /* 0x000000bb1d72723e */ /* 0x000fe400000010ff */
[----:B----4-:R-:W-:Y:S01]  /*b590*/  MOV R133, R26 ;  /* 0x0000001a00857202 */ /* 0x010fe20000000f00 */
[--C-:B--2---:R-:W-:Y:S06]  /*b5a0*/  FFMA.FTZ R111, R215, c[0x0][0x23c], -R106.reuse ;  /* 0x00008f00d76f7a23 */ /* 0x104fec000001086a */
[----:B------:R2:W-:Y:S01]  /*b5b0*/  MUFU.EX2 R212, R111 ;  /* 0x0000006f00d47308 */ /* 0x0005e20000000800 */
[C---:B---3--:R-:W-:Y:S01]  /*b5c0*/  FMUL.FTZ R4, R101.reuse, R116 ;  /* 0x0000007465047220 */ /* 0x048fe20000410000 */
[----:B------:R-:W-:Y:S02]  /*b5d0*/  F2FP.BF16.PACK_AB R116, R186, R185 ;  /* 0x000000b9ba74723e */ /* 0x000fe400000010ff */
[----:B-----5:R-:W-:Y:S01]  /*b5e0*/  F2FP.BF16.PACK_AB R115, R28, R26 ;  /* 0x0000001a1c73723e */ /* 0x020fe200000010ff */
[----:B------:R-:W-:Y:S01]  /*b5f0*/  FMUL.FTZ R26, R0, R134 ;  /* 0x00000086001a7220 */ /* 0x000fe20000410000 */
[----:B------:R-:W-:Y:S01]  /*b600*/  MOV R132, R28 ;  /* 0x0000001c00847202 */ /* 0x000fe20000000f00 */
[----:B------:R-:W-:Y:S01]  /*b610*/  FMUL.FTZ R28, R2, R136 ;  /* 0x00000088021c7220 */ /* 0x000fe20000410000 */
[----:B------:R-:W-:Y:S01]  /*b620*/  MOV R134, R27 ;  /* 0x0000001b00867202 */ /* 0x000fe20000000f00 */
[-C--:B------:R-:W-:Y:S05]  /*b630*/  HMMA.16816.F32.BF16 R4, R116, R20.reuse, R4 ;  /* 0x000000147404723c */ /* 0x080fea0000041804 */
[C---:B------:R-:W-:Y:S01]  /*b640*/  FMUL.FTZ R27, R0.reuse, R135 ;  /* 0x00000087001b7220 */ /* 0x040fe20000410000 */
[----:B------:R-:W-:Y:S01]  /*b650*/  MOV R135, R30 ;  /* 0x0000001e00877202 */ /* 0x000fe20000000f00 */
[----:B------:R-:W-:Y:S01]  /*b660*/  FMUL.FTZ R30, R0, R138 ;  /* 0x0000008a001e7220 */ /* 0x000fe20000410000 */
[C---:B------:R-:W-:Y:S01]  /*b670*/  HMMA.16816.F32.BF16 R8, R112.reuse, R20, R8 ;  /* 0x000000147008723c */ /* 0x040fe20000041808 */
[----:B------:R3:W-:Y:S03]  /*b680*/  MUFU.EX2 R138, R41 ;  /* 0x00000029008a7308 */ /* 0x0007e60000000800 */
[----:B--2---:R-:W-:Y:S01]  /*b690*/  FFMA.FTZ R111, R208, c[0x0][0x23c], -R105 ;  /* 0x00008f00d06f7a23 */ /* 0x004fe20000010869 */
[----:B------:R-:W-:Y:S01]  /*b6a0*/  MOV R136, R29 ;  /* 0x0000001d00887202 */ /* 0x000fe20000000f00 */
[----:B------:R-:W-:Y:S02]  /*b6b0*/  FMUL.FTZ R29, R2, R137 ;  /* 0x00000089021d7220 */ /* 0x000fe40000410000 */
[-C--:B------:R-:W-:Y:S03]  /*b6c0*/  HMMA.16816.F32.BF16 R12, R112, R22.reuse, R12 ;  /* 0x00000016700c723c */ /* 0x080fe6000004180c */
[----:B------:R2:W-:Y:S01]  /*b6d0*/  MUFU.EX2 R208, R111 ;  /* 0x0000006f00d07308 */ /* 0x0005e20000000800 */
[C---:B------:R-:W-:Y:S02]  /*b6e0*/  FMUL.FTZ R20, R101.reuse, R128 ;  /* 0x0000008065147220 */ /* 0x040fe40000410000 */
[C---:B------:R-:W-:Y:S02]  /*b6f0*/  FMUL.FTZ R21, R101.reuse, R129 ;  /* 0x0000008165157220 */ /* 0x040fe40000410000 */
[C---:B------:R-:W-:Y:S05]  /*b700*/  HMMA.16816.F32.BF16 R16, R116.reuse, R22, R16 ;  /* 0x000000167410723c */ /* 0x040fea0000041810 */
[----:B------:R4:W5:Y:S02]  /*b710*/  MUFU.EX2 R137, R65 ;  /* 0x0000004100897308 */ /* 0x0009640000000800 */
[C---:B------:R-:W-:Y:S02]  /*b720*/  FMUL.FTZ R22, R100.reuse, R130 ;  /* 0x0000008264167220 */ /* 0x040fe40000410000 */
[----:B------:R-:W-:Y:S02]  /*b730*/  FMUL.FTZ R23, R100, R131 ;  /* 0x0000008364177220 */ /* 0x000fe40000410000 */
[----:B------:R-:W-:Y:S01]  /*b740*/  LDSM.16.MT88.4 R128, [R221+0x9400] ;  /* 0x00940000dd80783b */ /* 0x000fe20000004200 */
[----:B---3--:R-:W-:Y:S04]  /*b750*/  FMUL.FTZ R41, R2, R149 ;  /* 0x0000009502297220 */ /* 0x008fe80000410000 */
[-C--:B------:R-:W-:Y:S03]  /*b760*/  HMMA.16816.F32.BF16 R20, R116, R36.reuse, R20 ;  /* 0x000000247414723c */ /* 0x080fe60000041814 */
[--C-:B--2---:R-:W-:Y:S04]  /*b770*/  FFMA.FTZ R111, R210, c[0x0][0x23c], -R106.reuse ;  /* 0x00008f00d26f7a23 */ /* 0x104fe8000001086a */
[----:B------:R2:W-:Y:S01]  /*b780*/  MUFU.EX2 R206, R111 ;  /* 0x0000006f00ce7308 */ /* 0x0005e20000000800 */
[C---:B------:R-:W-:Y:S04]  /*b790*/  HMMA.16816.F32.BF16 R24, R112.reuse, R36, R24 ;  /* 0x000000247018723c */ /* 0x040fe80000041818 */
[C---:B----4-:R-:W-:Y:S01]  /*b7a0*/  FMUL.FTZ R65, R101.reuse, R173 ;  /* 0x000000ad65417220 */ /* 0x050fe20000410000 */
[----:B-----5:R-:W-:Y:S01]  /*b7b0*/  MOV R215, R137 ;  /* 0x0000008900d77202 */ /* 0x020fe20000000f00 */
[----:B------:R-:W-:Y:S02]  /*b7c0*/  LDSM.16.MT88.4 R172, [R221+0xac00] ;  /* 0x00ac0000ddac783b */ /* 0x000fe40000004200 */
[-C--:B------:R-:W-:Y:S04]  /*b7d0*/  HMMA.16816.F32.BF16 R28, R112, R38.reuse, R28 ;  /* 0x00000026701c723c */ /* 0x080fe8000004181c */
[C---:B------:R-:W-:Y:S02]  /*b7e0*/  FMUL.FTZ R36, R101.reuse, R144 ;  /* 0x0000009065247220 */ /* 0x040fe40000410000 */
[----:B------:R-:W-:Y:S02]  /*b7f0*/  FMUL.FTZ R37, R101, R145 ;  /* 0x0000009165257220 */ /* 0x000fe40000410000 */
[C---:B------:R-:W-:Y:S07]  /*b800*/  HMMA.16816.F32.BF16 R32, R116.reuse, R38, R32 ;  /* 0x000000267420723c */ /* 0x040fee0000041820 */
[C---:B------:R-:W-:Y:S02]  /*b810*/  FMUL.FTZ R38, R100.reuse, R146 ;  /* 0x0000009264267220 */ /* 0x040fe40000410000 */
[----:B------:R-:W-:Y:S03]  /*b820*/  FMUL.FTZ R39, R100, R147 ;  /* 0x0000009364277220 */ /* 0x000fe60000410000 */
[--C-:B--2---:R-:W-:Y:S01]  /*b830*/  FFMA.FTZ R111, R211, c[0x0][0x23c], -R106.reuse ;  /* 0x00008f00d36f7a23 */ /* 0x104fe2000001086a */
[----:B------:R-:W-:Y:S03]  /*b840*/  MOV R211, R140 ;  /* 0x0000008c00d37202 */ /* 0x000fe60000000f00 */
[-C--:B------:R-:W-:Y:S01]  /*b850*/  HMMA.16816.F32.BF16 R36, R116, R52.reuse, R36 ;  /* 0x000000347424723c */ /* 0x080fe20000041824 */
[----:B------:R2:W-:Y:S07]  /*b860*/  MUFU.EX2 R205, R111 ;  /* 0x0000006f00cd7308 */ /* 0x0005ee0000000800 */
[C---:B------:R-:W-:Y:S07]  /*b870*/  HMMA.16816.F32.BF16 R40, R112.reuse, R52, R40 ;  /* 0x000000347028723c */ /* 0x040fee0000041828 */
[----:B------:R-:W-:Y:S01]  /*b880*/  FFMA.FTZ R52, R198, c[0x0][0x23c], -R106 ;  /* 0x00008f00c6347a23 */ /* 0x000fe2000001086a */
[-C--:B------:R-:W-:Y:S03]  /*b890*/  HMMA.16816.F32.BF16 R44, R112, R54.reuse, R44 ;  /* 0x00000036702c723c */ /* 0x080fe6000004182c */
[----:B------:R3:W4:Y:S01]  /*b8a0*/  MUFU.EX2 R141, R52 ;  /* 0x00000034008d7308 */ /* 0x0007220000000800 */
[C---:B------:R-:W-:Y:S04]  /*b8b0*/  FMUL.FTZ R53, R101.reuse, R161 ;  /* 0x000000a165357220 */ /* 0x040fe80000410000 */
[C---:B------:R-:W-:Y:S04]  /*b8c0*/  HMMA.16816.F32.BF16 R48, R116.reuse, R54, R48 ;  /* 0x000000367430723c */ /* 0x040fe80000041830 */
[--C-:B--2---:R-:W-:Y:S01]  /*b8d0*/  FFMA.FTZ R111, R216, c[0x0][0x23c], -R107.reuse ;  /* 0x00008f00d86f7a23 */ /* 0x104fe2000001086b */
[----:B------:R-:W-:Y:S02]  /*b8e0*/  MOV R216, R139 ;  /* 0x0000008b00d87202 */ /* 0x000fe40000000f00 */
[C---:B------:R-:W-:Y:S01]  /*b8f0*/  FMUL.FTZ R54, R100.reuse, R162 ;  /* 0x000000a264367220 */ /* 0x040fe20000410000 */
[----:B------:R2:W-:Y:S01]  /*b900*/  MUFU.EX2 R204, R111 ;  /* 0x0000006f00cc7308 */ /* 0x0005e20000000800 */
[----:B------:R-:W-:Y:S03]  /*b910*/  FMUL.FTZ R55, R100, R163 ;  /* 0x000000a364377220 */ /* 0x000fe60000410000 */
[----:B---3--:R-:W-:Y:S01]  /*b920*/  FMUL.FTZ R52, R101, R160 ;  /* 0x000000a065347220 */ /* 0x008fe20000410000 */
[----:B----4-:R-:W-:Y:S06]  /*b930*/  MOV R210, R141 ;  /* 0x0000008d00d27202 */ /* 0x010fec0000000f00 */
[-C--:B-1----:R-:W-:Y:S03]  /*b940*/  HMMA.16816.F32.BF16 R52, R116, R120.reuse, R52 ;  /* 0x000000787434723c */ /* 0x082fe60000041834 */
[--C-:B--2---:R-:W-:Y:S05]  /*b950*/  FFMA.FTZ R111, R218, c[0x0][0x23c], -R110.reuse ;  /* 0x00008f00da6f7a23 */ /* 0x104fea000001086e */
[C---:B------:R-:W-:Y:S01]  /*b960*/  HMMA.16816.F32.BF16 R56, R112.reuse, R120, R56 ;  /* 0x000000787038723c */ /* 0x040fe20000041838 */
[----:B------:R1:W-:Y:S07]  /*b970*/  MUFU.EX2 R201, R111 ;  /* 0x0000006f00c97308 */ /* 0x0003ee0000000800 */
[-C--:B------:R-:W-:Y:S08]  /*b980*/  HMMA.16816.F32.BF16 R60, R112, R122.reuse, R60 ;  /* 0x0000007a703c723c */ /* 0x080ff0000004183c */
[C---:B------:R-:W-:Y:S01]  /*b990*/  HMMA.16816.F32.BF16 R64, R116.reuse, R122, R64 ;  /* 0x0000007a7440723c */ /* 0x040fe20000041840 */
[----:B------:R-:W2:Y:S07]  /*b9a0*/  LDSM.16.MT88.4 R120, [R221+0xb000] ;  /* 0x00b00000dd78783b */ /* 0x000eae0000004200 */
[-C--:B------:R-:W-:Y:S04]  /*b9b0*/  HMMA.16816.F32.BF16 R68, R116, R124.reuse, R68 ;  /* 0x0000007c7444723c */ /* 0x080fe80000041844 */
[--C-:B-1----:R-:W-:Y:S01]  /*b9c0*/  FFMA.FTZ R111, R219, c[0x0][0x23c], -R110.reuse ;  /* 0x00008f00db6f7a23 */ /* 0x102fe2000001086e */
[----:B------:R-:W-:Y:S03]  /*b9d0*/  MOV R219, R136 ;  /* 0x0000008800db7202 */ /* 0x000fe60000000f00 */
[C---:B------:R-:W-:Y:S01]  /*b9e0*/  HMMA.16816.F32.BF16 R72, R112.reuse, R124, R72 ;  /* 0x0000007c7048723c */ /* 0x040fe20000041848 */
[----:B------:R1:W-:Y:S07]  /*b9f0*/  MUFU.EX2 R202, R111 ;  /* 0x0000006f00ca7308 */ /* 0x0003ee0000000800 */
[-C--:B------:R-:W-:Y:S08]  /*ba00*/  HMMA.16816.F32.BF16 R76, R112, R126.reuse, R76 ;  /* 0x0000007e704c723c */ /* 0x080ff0000004184c */
[C---:B------:R-:W-:Y:S01]  /*ba10*/  HMMA.16816.F32.BF16 R80, R116.reuse, R126, R80 ;  /* 0x0000007e7450723c */ /* 0x040fe20000041850 */
[----:B------:R-:W3:Y:S07]  /*ba20*/  LDSM.16.MT88.4 R124, [R220+0x9400] ;  /* 0x00940000dc7c783b */ /* 0x000eee0000004200 */
[-C--:B--2---:R-:W-:Y:S04]  /*ba30*/  HMMA.16816.F32.BF16 R84, R116, R120.reuse, R84 ;  /* 0x000000787454723c */ /* 0x084fe80000041854 */
[--C-:B-1----:R-:W-:Y:S01]  /*ba40*/  FFMA.FTZ R111, R228, c[0x0][0x23c], -R107.reuse ;  /* 0x00008f00e46f7a23 */ /* 0x102fe2000001086b */
[----:B------:R-:W-:Y:S03]  /*ba50*/  MOV R228, R135 ;  /* 0x0000008700e47202 */ /* 0x000fe60000000f00 */
[----:B------:R1:W-:Y:S01]  /*ba60*/  MUFU.EX2 R199, R111 ;  /* 0x0000006f00c77308 */ /* 0x0003e20000000800 */
[C---:B------:R-:W-:Y:S08]  /*ba70*/  HMMA.16816.F32.BF16 R88, R112.reuse, R120, R88 ;  /* 0x000000787058723c */ /* 0x040ff00000041858 */
[-C--:B------:R-:W-:Y:S07]  /*ba80*/  HMMA.16816.F32.BF16 R92, R112, R122.reuse, R92 ;  /* 0x0000007a705c723c */ /* 0x080fee000004185c */
[----:B------:R-:W-:Y:S01]  /*ba90*/  F2FP.BF16.PACK_AB R112, R140, R138 ;  /* 0x0000008a8c70723e */ /* 0x000fe200000010ff */
[----:B------:R-:W-:Y:S01]  /*baa0*/  HMMA.16816.F32.BF16 R96, R116, R122, R96 ;  /* 0x0000007a7460723c */ /* 0x000fe20000041860 */
[----:B------:R-:W2:Y:S03]  /*bab0*/  LDSM.16.MT88.4 R120, [R220+0xa400] ;  /* 0x00a40000dc78783b */ /* 0x000ea60000004200 */
[----:B------:R-:W-:Y:S02]  /*bac0*/  F2FP.BF16.PACK_AB R113, R141, R139 ;  /* 0x0000008b8d71723e */ /* 0x000fe400000010ff */
[----:B------:R-:W-:Y:S01]  /*bad0*/  F2FP.BF16.PACK_AB R114, R180, R142 ;  /* 0x0000008eb472723e */ /* 0x000fe200000010ff */
[----:B-1----:R-:W-:Y:S01]  /*bae0*/  FFMA.FTZ R111, R229, c[0x0][0x23c], -R107 ;  /* 0x00008f00e56f7a23 */ /* 0x002fe2000001086b */
[----:B------:R-:W-:Y:S03]  /*baf0*/  F2FP.BF16.PACK_AB R115, R252, R137 ;  /* 0x00000089fc73723e */ /* 0x000fe600000010ff */
[----:B------:R1:W-:Y:S01]  /*bb00*/  MUFU.EX2 R200, R111 ;  /* 0x0000006f00c87308 */ /* 0x0003e20000000800 */
[----:B------:R-:W-:Y:S02]  /*bb10*/  F2FP.BF16.PACK_AB R116, R250, R251 ;  /* 0x000000fbfa74723e */ /* 0x000fe400000010ff */
[----:B------:R-:W-:Y:S01]  /*bb20*/  F2FP.BF16.PACK_AB R117, R248, R249 ;  /* 0x000000f9f875723e */ /* 0x000fe200000010ff */
[-C--:B---3--:R-:W-:Y:S05]  /*bb30*/  HMMA.16816.F32.BF16 R4, R112, R124.reuse, R4 ;  /* 0x0000007c7004723c */ /* 0x088fea0000041804 */
[----:B------:R-:W-:Y:S02]  /*bb40*/  F2FP.BF16.PACK_AB R118, R246, R247 ;  /* 0x000000f7f676723e */ /* 0x000fe400000010ff */
[----:B------:R-:W-:Y:S02]  /*bb50*/  F2FP.BF16.PACK_AB R119, R244, R245 ;  /* 0x000000f5f477723e */ /* 0x000fe400000010ff */
[----:B------:R-:W-:Y:S03]  /*bb60*/  MOV R137, R132 ;  /* 0x0000008400897202 */ /* 0x000fe60000000f00 */
[--C-:B------:R-:W-:Y:S01]  /*bb70*/  FFMA.FTZ R132, R209, c[0x0][0x23c], -R105.reuse ;  /* 0x00008f00d1847a23 */ /* 0x100fe20000010869 */
[----:B------:R-:W-:Y:S01]  /*bb80*/  MOV R209, R142 ;  /* 0x0000008e00d17202 */ /* 0x000fe20000000f00 */
[C---:B------:R-:W-:Y:S01]  /*bb90*/  HMMA.16816.F32.BF16 R8, R116.reuse, R124, R8 ;  /* 0x0000007c7408723c */ /* 0x040fe20000041808 */
[----:B------:R-:W-:Y:S01]  /*bba0*/  LDSM.16.MT88.4 R140, [R221+0x9c00] ;  /* 0x009c0000dd8c783b */ /* 0x000fe20000004200 */
[----:B------:R-:W-:Y:S02]  /*bbb0*/  MUFU.EX2 R207, R132 ;  /* 0x0000008400cf7308 */ /* 0x000fe40000000800 */
[----:B------:R-:W-:Y:S01]  /*bbc0*/  MOV R229, R134 ;  /* 0x0000008600e57202 */ /* 0x000fe20000000f00 */
[--C-:B-1----:R-:W-:Y:S01]  /*bbd0*/  FFMA.FTZ R111, R230, c[0x0][0x23c], -R110.reuse ;  /* 0x00008f00e66f7a23 */ /* 0x102fe2000001086e */
[----:B------:R-:W-:Y:S02]  /*bbe0*/  MOV R230, R133 ;  /* 0x0000008500e67202 */ /* 0x000fe40000000f00 */
[-C--:B------:R-:W-:Y:S04]  /*bbf0*/  HMMA.16816.F32.BF16 R12, R116, R126.reuse, R12 ;  /* 0x0000007e740c723c */ /* 0x080fe8000004180c */
[----:B------:R1:W-:Y:S01]  /*bc00*/  MUFU.EX2 R198, R111 ;  /* 0x0000006f00c67308 */ /* 0x0003e20000000800 */
[----:B------:R-:W-:Y:S02]  /*bc10*/  MOV R133, R183 ;  /* 0x000000b700857202 */ /* 0x000fe40000000f00 */
[----:B------:R-:W-:Y:S01]  /*bc20*/  MOV R134, R185 ;  /* 0x000000b900867202 */ /* 0x000fe20000000f00 */
[C---:B------:R-:W-:Y:S01]  /*bc30*/  HMMA.16816.F32.BF16 R16, R112.reuse, R126, R16 ;  /* 0x0000007e7010723c */ /* 0x040fe20000041810 */
[----:B------:R-:W3:Y:S03]  /*bc40*/  LDSM.16.MT88.4 R124, [R221+0xa400] ;  /* 0x00a40000dd7c783b */ /* 0x000ee60000004200 */
[----:B------:R-:W-:Y:S04]  /*bc50*/  MOV R218, R137 ;  /* 0x0000008900da7202 */ /* 0x000fe80000000f00 */
[-C--:B------:R-:W-:Y:S08]  /*bc60*/  HMMA.16816.F32.BF16 R20, R112, R128.reuse, R20 ;  /* 0x000000807014723c */ /* 0x080ff00000041814 */
[C---:B------:R-:W-:Y:S04]  /*bc70*/  HMMA.16816.F32.BF16 R24, R116.reuse, R128, R24 ;  /* 0x000000807418723c */ /* 0x040fe80000041818 */
[----:B-1----:R-:W-:Y:S01]  /*bc80*/  FFMA.FTZ R111, R231, c[0x0][0x23c], -R110 ;  /* 0x00008f00e76f7a23 */ /* 0x002fe2000001086e */
[----:B------:R-:W-:Y:S03]  /*bc90*/  MOV R231, R187 ;  /* 0x000000bb00e77202 */ /* 0x000fe60000000f00 */
[-C--:B------:R-:W-:Y:S01]  /*bca0*/  HMMA.16816.F32.BF16 R28, R116, R130.reuse, R28 ;  /* 0x00000082741c723c */ /* 0x080fe2000004181c */
[----:B------:R1:W-:Y:S07]  /*bcb0*/  MUFU.EX2 R197, R111 ;  /* 0x0000006f00c57308 */ /* 0x0003ee0000000800 */
[C---:B------:R-:W-:Y:S01]  /*bcc0*/  HMMA.16816.F32.BF16 R32, R112.reuse, R130, R32 ;  /* 0x000000827020723c */ /* 0x040fe20000041820 */
[----:B------:R-:W4:Y:S07]  /*bcd0*/  LDSM.16.MT88.4 R128, [R220+0xb400] ;  /* 0x00b40000dc80783b */ /* 0x000f2e0000004200 */
[-C--:B--2---:R-:W-:Y:S08]  /*bce0*/  HMMA.16816.F32.BF16 R36, R112, R120.reuse, R36 ;  /* 0x000000787024723c */ /* 0x084ff00000041824 */
[C---:B------:R-:W-:Y:S04]  /*bcf0*/  HMMA.16816.F32.BF16 R40, R116.reuse, R120, R40 ;  /* 0x000000787428723c */ /* 0x040fe80000041828 */
[--C-:B-1----:R-:W-:Y:S01]  /*bd00*/  FFMA.FTZ R111, R233, c[0x0][0x23c], -R105.reuse ;  /* 0x00008f00e96f7a23 */ /* 0x102fe20000010869 */
[----:B------:R-:W-:Y:S03]  /*bd10*/  MOV R233, R188 ;  /* 0x000000bc00e97202 */ /* 0x000fe60000000f00 */
[-C--:B------:R-:W-:Y:S01]  /*bd20*/  HMMA.16816.F32.BF16 R44, R116, R122.reuse, R44 ;  /* 0x0000007a742c723c */ /* 0x080fe2000004182c */
[----:B------:R1:W-:Y:S07]  /*bd30*/  MUFU.EX2 R196, R111 ;  /* 0x0000006f00c47308 */ /* 0x0003ee0000000800 */
[C---:B------:R-:W-:Y:S01]  /*bd40*/  HMMA.16816.F32.BF16 R48, R112.reuse, R122, R48 ;  /* 0x0000007a7030723c */ /* 0x040fe20000041830 */
[----:B------:R-:W2:Y:S07]  /*bd50*/  LDSM.16.MT88.4 R120, [R221+0xb400] ;  /* 0x00b40000dd78783b */ /* 0x000eae0000004200 */
[-C--:B---3--:R-:W-:Y:S08]  /*bd60*/  HMMA.16816.F32.BF16 R52, R112, R124.reuse, R52 ;  /* 0x0000007c7034723c */ /* 0x088ff00000041834 */
[C---:B------:R-:W-:Y:S04]  /*bd70*/  HMMA.16816.F32.BF16 R56, R116.reuse, R124, R56 ;  /* 0x0000007c7438723c */ /* 0x040fe80000041838 */
[----:B-1----:R-:W-:Y:S01]  /*bd80*/  FFMA.FTZ R111, R232, c[0x0][0x23c], -R105 ;  /* 0x00008f00e86f7a23 */ /* 0x002fe20000010869 */
[----:B------:R-:W-:Y:S02]  /*bd90*/  MOV R232, R189 ;  /* 0x000000bd00e87202 */ /* 0x000fe40000000f00 */
[----:B------:R-:W-:Y:S01]  /*bda0*/  FFMA.FTZ R124, R217, c[0x0][0x23c], -R107 ;  /* 0x00008f00d97c7a23 */ /* 0x000fe2000001086b */
[-C--:B------:R-:W-:Y:S01]  /*bdb0*/  HMMA.16816.F32.BF16 R60, R116, R126.reuse, R60 ;  /* 0x0000007e743c723c */ /* 0x080fe2000004183c */
[----:B------:R1:W-:Y:S03]  /*bdc0*/  MUFU.EX2 R195, R111 ;  /* 0x0000006f00c37308 */ /* 0x0003e60000000800 */
[----:B------:R-:W-:Y:S04]  /*bdd0*/  MOV R217, R138 ;  /* 0x0000008a00d97202 */ /* 0x000fe80000000f00 */
[C---:B------:R-:W-:Y:S03]  /*bde0*/  HMMA.16816.F32.BF16 R64, R112.reuse, R126, R64 ;  /* 0x0000007e7040723c */ /* 0x040fe60000041840 */
[----:B------:R3:W5:Y:S05]  /*bdf0*/  MUFU.EX2 R203, R124 ;  /* 0x0000007c00cb7308 */ /* 0x00076a0000000800 */
[-C--:B----4-:R-:W-:Y:S08]  /*be00*/  HMMA.16816.F32.BF16 R68, R112, R128.reuse, R68 ;  /* 0x000000807044723c */ /* 0x090ff00000041844 */
[C---:B------:R-:W-:Y:S04]  /*be10*/  HMMA.16816.F32.BF16 R72, R116.reuse, R128, R72 ;  /* 0x000000807448723c */ /* 0x040fe80000041848 */
[--C-:B-1----:R-:W-:Y:S01]  /*be20*/  FFMA.FTZ R111, R234, c[0x0][0x23c], -R106.reuse ;  /* 0x00008f00ea6f7a23 */ /* 0x102fe2000001086a */
[----:B------:R-:W-:Y:S03]  /*be30*/  MOV R234, R191 ;  /* 0x000000bf00ea7202 */ /* 0x000fe60000000f00 */
[-C--:B------:R-:W-:Y:S01]  /*be40*/  HMMA.16816.F32.BF16 R76, R116, R130.reuse, R76 ;  /* 0x00000082744c723c */ /* 0x080fe2000004184c */
[----:B------:R1:W-:Y:S01]  /*be50*/  MUFU.EX2 R193, R111 ;  /* 0x0000006f00c17308 */ /* 0x0003e20000000800 */
[----:B---3--:R-:W3:Y:S06]  /*be60*/  LDSM.16.MT88.4 R124, [R220+0x9800] ;  /* 0x00980000dc7c783b */ /* 0x008eec0000004200 */
[C---:B------:R-:W-:Y:S02]  /*be70*/  HMMA.16816.F32.BF16 R80, R112.reuse, R130, R80 ;  /* 0x000000827050723c */ /* 0x040fe40000041850 */
[----:B------:R-:W4:Y:S06]  /*be80*/  LDSM.16.MT88.4 R128, [R221+0x9800] ;  /* 0x00980000dd80783b */ /* 0x000f2c0000004200 */
[-C--:B--2---:R-:W-:Y:S08]  /*be90*/  HMMA.16816.F32.BF16 R84, R112, R120.reuse, R84 ;  /* 0x000000787054723c */ /* 0x084ff00000041854 */
[C---:B------:R-:W-:Y:S04]  /*bea0*/  HMMA.16816.F32.BF16 R88, R116.reuse, R120, R88 ;  /* 0x000000787458723c */ /* 0x040fe80000041858 */
[--C-:B-1----:R-:W-:Y:S01]  /*beb0*/  FFMA.FTZ R111, R235, c[0x0][0x23c], -R106.reuse ;  /* 0x00008f00eb6f7a23 */ /* 0x102fe2000001086a */
[----:B------:R-:W-:Y:S03]  /*bec0*/  MOV R235, R190 ;  /* 0x000000be00eb7202 */ /* 0x000fe60000000f00 */
[-C--:B------:R-:W-:Y:S01]  /*bed0*/  HMMA.16816.F32.BF16 R92, R116, R122.reuse, R92 ;  /* 0x0000007a745c723c */ /* 0x080fe2000004185c */
[----:B------:R1:W-:Y:S06]  /*bee0*/  MUFU.EX2 R194, R111 ;  /* 0x0000006f00c27308 */ /* 0x0003ec0000000800 */
[----:B-----5:R-:W-:Y:S01]  /*bef0*/  F2FP.BF16.PACK_AB R116, R203, R204 ;  /* 0x000000cccb74723e */ /* 0x020fe200000010ff */
[----:B------:R-:W-:Y:S01]  /*bf00*/  HMMA.16816.F32.BF16 R96, R112, R122, R96 ;  /* 0x0000007a7060723c */ /* 0x000fe20000041860 */
[----:B------:R-:W2:Y:S03]  /*bf10*/  LDSM.16.MT88.4 R120, [R220+0xa800] ;  /* 0x00a80000dc78783b */ /* 0x000ea60000004200 */
[----:B------:R-:W-:Y:S02]  /*bf20*/  F2FP.BF16.PACK_AB R117, R202, R201 ;  /* 0x000000c9ca75723e */ /* 0x000fe400000010ff */
[----:B------:R-:W-:Y:S02]  /*bf30*/  F2FP.BF16.PACK_AB R118, R200, R199 ;  /* 0x000000c7c876723e */ /* 0x000fe400000010ff */
[----:B------:R-:W-:Y:S04]  /*bf40*/  F2FP.BF16.PACK_AB R112, R242, R243 ;  /* 0x000000f3f270723e */ /* 0x000fe800000010ff */
[----:B------:R-:W-:Y:S02]  /*bf50*/  F2FP.BF16.PACK_AB R113, R212, R213 ;  /* 0x000000d5d471723e */ /* 0x000fe400000010ff */
[----:B------:R-:W-:Y:S02]  /*bf60*/  F2FP.BF16.PACK_AB R114, R207, R208 ;  /* 0x000000d0cf72723e */ /* 0x000fe400000010ff */
[----:B------:R-:W-:Y:S01]  /*bf70*/  F2FP.BF16.PACK_AB R115, R205, R206 ;  /* 0x000000cecd73723e */ /* 0x000fe200000010ff */
[--C-:B-1----:R-:W-:Y:S01]  /*bf80*/  FFMA.FTZ R111, R176, c[0x0][0x23c], -R105.reuse ;  /* 0x00008f00b06f7a23 */ /* 0x102fe20000010869 */
[----:B------:R-:W-:Y:S01]  /*bf90*/  F2FP.BF16.PACK_AB R119, R197, R198 ;  /* 0x000000c6c577723e */ /* 0x000fe200000010ff */
[----:B------:R-:W-:Y:S02]  /*bfa0*/  FFMA.FTZ R105, R177, c[0x0][0x23c], -R105 ;  /* 0x00008f00b1697a23 */ /* 0x000fe40000010869 */
[----:B------:R-:W-:Y:S02]  /*bfb0*/  MUFU.EX2 R192, R111 ;  /* 0x0000006f00c07308 */ /* 0x000fe40000000800 */
[-C--:B---3--:R-:W-:Y:S08]  /*bfc0*/  HMMA.16816.F32.BF16 R4, R112, R124.reuse, R4 ;  /* 0x0000007c7004723c */ /* 0x088ff00000041804 */
[C---:B------:R-:W-:Y:S01]  /*bfd0*/  HMMA.16816.F32.BF16 R8, R116.reuse, R124, R8 ;  /* 0x0000007c7408723c */ /* 0x040fe20000041808 */
[----:B------:R1:W-:Y:S07]  /*bfe0*/  MUFU.EX2 R191, R105 ;  /* 0x0000006900bf7308 */ /* 0x0003ee0000000800 */
[-C--:B------:R-:W-:Y:S08]  /*bff0*/  HMMA.16816.F32.BF16 R12, R116, R126.reuse, R12 ;  /* 0x0000007e740c723c */ /* 0x080ff0000004180c */
[C---:B------:R-:W-:Y:S01]  /*c000*/  HMMA.16816.F32.BF16 R16, R112.reuse, R126, R16 ;  /* 0x0000007e7010723c */ /* 0x040fe20000041810 */
[----:B------:R-:W3:Y:S07]  /*c010*/  LDSM.16.MT88.4 R124, [R221+0xa800] ;  /* 0x00a80000dd7c783b */ /* 0x000eee0000004200 */
[-C--:B----4-:R-:W-:Y:S04]  /*c020*/  HMMA.16816.F32.BF16 R20, R112, R128.reuse, R20 ;  /* 0x000000807014723c */ /* 0x090fe80000041814 */
[--C-:B-1----:R-:W-:Y:S02]  /*c030*/  FFMA.FTZ R105, R178, c[0x0][0x23c], -R106.reuse ;  /* 0x00008f00b2697a23 */ /* 0x102fe4000001086a */
[----:B------:R-:W-:Y:S02]  /*c040*/  FFMA.FTZ R106, R179, c[0x0][0x23c], -R106 ;  /* 0x00008f00b36a7a23 */ /* 0x000fe4000001086a */
[C---:B------:R-:W-:Y:S01]  /*c050*/  HMMA.16816.F32.BF16 R24, R116.reuse, R128, R24 ;  /* 0x000000807418723c */ /* 0x040fe20000041818 */
[----:B------:R1:W-:Y:S07]  /*c060*/  MUFU.EX2 R190, R105 ;  /* 0x0000006900be7308 */ /* 0x0003ee0000000800 */
[-C--:B------:R-:W-:Y:S03]  /*c070*/  HMMA.16816.F32.BF16 R28, R116, R130.reuse, R28 ;  /* 0x00000082741c723c */ /* 0x080fe6000004181c */
[----:B------:R-:W4:Y:S05]  /*c080*/  MUFU.EX2 R189, R106 ;  /* 0x0000006a00bd7308 */ /* 0x000f2a0000000800 */
[C---:B------:R-:W-:Y:S01]  /*c090*/  HMMA.16816.F32.BF16 R32, R112.reuse, R130, R32 ;  /* 0x000000827020723c */ /* 0x040fe20000041820 */
[----:B------:R-:W5:Y:S04]  /*c0a0*/  LDSM.16.MT88.4 R128, [R220+0xb800] ;  /* 0x00b80000dc80783b */ /* 0x000f680000004200 */
[----:B------:R3:W-:Y:S03]  /*c0b0*/  MUFU.EX2 R106, R108 ;  /* 0x0000006c006a7308 */ /* 0x0007e60000000800 */
[-C--:B--2---:R-:W-:Y:S04]  /*c0c0*/  HMMA.16816.F32.BF16 R36, R112, R120.reuse, R36 ;  /* 0x000000787024723c */ /* 0x084fe80000041824 */
[--C-:B-1----:R-:W-:Y:S01]  /*c0d0*/  FFMA.FTZ R105, R236, c[0x0][0x23c], -R107.reuse ;  /* 0x00008f00ec697a23 */ /* 0x102fe2000001086b */
[----:B------:R-:W-:Y:S03]  /*c0e0*/  MOV R236, R184 ;  /* 0x000000b800ec7202 */ /* 0x000fe60000000f00 */
[C---:B------:R-:W-:Y:S01]  /*c0f0*/  HMMA.16816.F32.BF16 R40, R116.reuse, R120, R40 ;  /* 0x000000787428723c */ /* 0x040fe20000041828 */
[----:B------:R1:W-:Y:S03]  /*c100*/  MUFU.EX2 R188, R105 ;  /* 0x0000006900bc7308 */ /* 0x0003e60000000800 */
[----:B----4-:R-:W-:Y:S04]  /*c110*/  F2FP.BF16.PACK_AB R111, R189, R190 ;  /* 0x000000bebd6f723e */ /* 0x010fe800000010ff */
[-C--:B------:R-:W-:Y:S04]  /*c120*/  HMMA.16816.F32.BF16 R44, R116, R122.reuse, R44 ;  /* 0x0000007a742c723c */ /* 0x080fe8000004182c */
[----:B---3--:R-:W-:Y:S04]  /*c130*/  F2FP.BF16.PACK_AB R108, R195, R196 ;  /* 0x000000c4c36c723e */ /* 0x008fe800000010ff */
[C---:B------:R-:W-:Y:S01]  /*c140*/  HMMA.16816.F32.BF16 R48, R112.reuse, R122, R48 ;  /* 0x0000007a7030723c */ /* 0x040fe20000041830 */
[----:B------:R-:W2:Y:S07]  /*c150*/  LDSM.16.MT88.4 R120, [R221+0xb800] ;  /* 0x00b80000dd78783b */ /* 0x000eae0000004200 */
[-C--:B------:R-:W-:Y:S04]  /*c160*/  HMMA.16816.F32.BF16 R52, R112, R124.reuse, R52 ;  /* 0x0000007c7034723c */ /* 0x080fe80000041834 */
[--C-:B-1----:R-:W-:Y:S01]  /*c170*/  FFMA.FTZ R105, R237, c[0x0][0x23c], -R107.reuse ;  /* 0x00008f00ed697a23 */ /* 0x102fe2000001086b */
[----:B------:R-:W-:Y:S03]  /*c180*/  MOV R237, R186 ;  /* 0x000000ba00ed7202 */ /* 0x000fe60000000f00 */
[C---:B------:R-:W-:Y:S01]  /*c190*/  HMMA.16816.F32.BF16 R56, R116.reuse, R124, R56 ;  /* 0x0000007c7438723c */ /* 0x040fe20000041838 */
[----:B------:R1:W3:Y:S07]  /*c1a0*/  MUFU.EX2 R187, R105 ;  /* 0x0000006900bb7308 */ /* 0x0002ee0000000800 */
[-C--:B------:R-:W-:Y:S08]  /*c1b0*/  HMMA.16816.F32.BF16 R60, R116, R126.reuse, R60 ;  /* 0x0000007e743c723c */ /* 0x080ff0000004183c */
[C---:B------:R-:W-:Y:S01]  /*c1c0*/  HMMA.16816.F32.BF16 R64, R112.reuse, R126, R64 ;  /* 0x0000007e7040723c */ /* 0x040fe20000041840 */
[----:B------:R-:W4:Y:S07]  /*c1d0*/  LDSM.16.MT88.4 R124, [R220+0x9c00] ;  /* 0x009c0000dc7c783b */ /* 0x000f2e0000004200 */
[-C--:B-----5:R-:W-:Y:S04]  /*c1e0*/  HMMA.16816.F32.BF16 R68, R112, R128.reuse, R68 ;  /* 0x000000807044723c */ /* 0x0a0fe80000041844 */
[--C-:B-1----:R-:W-:Y:S01]  /*c1f0*/  FFMA.FTZ R105, R239, c[0x0][0x23c], -R110.reuse ;  /* 0x00008f00ef697a23 */ /* 0x102fe2000001086e */
[----:B---3--:R-:W-:Y:S01]  /*c200*/  F2FP.BF16.PACK_AB R176, R187, R188 ;  /* 0x000000bcbbb0723e */ /* 0x008fe200000010ff */
[----:B------:R-:W3:Y:S02]  /*c210*/  LDL.LU R239, [R1+0x1c] ;  /* 0x00001c0001ef7983 */ /* 0x000ee40000300800 */
[C---:B------:R-:W-:Y:S01]  /*c220*/  HMMA.16816.F32.BF16 R72, R116.reuse, R128, R72 ;  /* 0x000000807448723c */ /* 0x040fe20000041848 */
[----:B------:R1:W-:Y:S07]  /*c230*/  MUFU.EX2 R186, R105 ;  /* 0x0000006900ba7308 */ /* 0x0003ee0000000800 */
[-C--:B------:R-:W-:Y:S08]  /*c240*/  HMMA.16816.F32.BF16 R76, R116, R130.reuse, R76 ;  /* 0x00000082744c723c */ /* 0x080ff0000004184c */
[C---:B------:R-:W-:Y:S08]  /*c250*/  HMMA.16816.F32.BF16 R80, R112.reuse, R130, R80 ;  /* 0x000000827050723c */ /* 0x040ff00000041850 */
[-C--:B--2---:R-:W-:Y:S04]  /*c260*/  HMMA.16816.F32.BF16 R84, R112, R120.reuse, R84 ;  /* 0x000000787054723c */ /* 0x084fe80000041854 */
[--C-:B-1----:R-:W-:Y:S01]  /*c270*/  FFMA.FTZ R105, R240, c[0x0][0x23c], -R110.reuse ;  /* 0x00008f00f0697a23 */ /* 0x102fe2000001086e */
[----:B------:R-:W-:Y:S01]  /*c280*/  MOV R240, R182 ;  /* 0x000000b600f07202 */ /* 0x000fe20000000f00 */
[----:B------:R-:W-:Y:S01]  /*c290*/  FFMA.FTZ R110, R109, c[0x0][0x23c], -R110 ;  /* 0x00008f006d6e7a23 */ /* 0x000fe2000001086e */
[----:B------:R-:W-:Y:S01]  /*c2a0*/  F2FP.BF16.PACK_AB R109, R194, R193 ;  /* 0x000000c1c26d723e */ /* 0x000fe200000010ff */
[C---:B------:R-:W-:Y:S01]  /*c2b0*/  HMMA.16816.F32.BF16 R88, R116.reuse, R120, R88 ;  /* 0x000000787458723c */ /* 0x040fe20000041858 */
[----:B------:R1:W2:Y:S07]  /*c2c0*/  MUFU.EX2 R185, R105 ;  /* 0x0000006900b97308 */ /* 0x0002ae0000000800 */
[-C--:B------:R-:W-:Y:S08]  /*c2d0*/  HMMA.16816.F32.BF16 R92, R116, R122.reuse, R92 ;  /* 0x0000007a745c723c */ /* 0x080ff0000004185c */
[----:B------:R-:W-:Y:S04]  /*c2e0*/  HMMA.16816.F32.BF16 R96, R112, R122, R96 ;  /* 0x0000007a7060723c */ /* 0x000fe80000041860 */
[--C-:B-1----:R-:W-:Y:S02]  /*c2f0*/  FFMA.FTZ R105, R241, c[0x0][0x23c], -R107.reuse ;  /* 0x00008f00f1697a23 */ /* 0x102fe4000001086b */
[----:B------:R-:W5:Y:S01]  /*c300*/  LDL.LU R241, [R1+0x18] ;  /* 0x0000180001f17983 */ /* 0x000f620000300800 */
[----:B------:R-:W-:Y:S01]  /*c310*/  FFMA.FTZ R107, R238, c[0x0][0x23c], -R107 ;  /* 0x00008f00ee6b7a23 */ /* 0x000fe2000001086b */
[----:B------:R-:W-:Y:S01]  /*c320*/  MUFU.EX2 R184, R105 ;  /* 0x0000006900b87308 */ /* 0x000fe20000000800 */
[----:B--2---:R-:W-:Y:S03]  /*c330*/  F2FP.BF16.PACK_AB R177, R185, R186 ;  /* 0x000000bab9b1723e */ /* 0x004fe600000010ff */
[----:B------:R-:W-:Y:S02]  /*c340*/  MOV R238, R181 ;  /* 0x000000b500ee7202 */ /* 0x000fe40000000f00 */
[----:B------:R-:W1:Y:S04]  /*c350*/  LDSM.16.MT88.4 R180, [R220+0xbc00] ;  /* 0x00bc0000dcb4783b */ /* 0x000e680000004200 */
[----:B------:R2:W2:Y:S10]  /*c360*/  MUFU.EX2 R105, R110 ;  /* 0x0000006e00697308 */ /* 0x0004b40000000800 */
[----:B------:R-:W1:Y:S01]  /*c370*/  MUFU.EX2 R107, R107 ;  /* 0x0000006b006b7308 */ /* 0x000e620000000800 */
[----:B--2---:R-:W-:Y:S02]  /*c380*/  F2FP.BF16.PACK_AB R110, R191, R192 ;  /* 0x000000c0bf6e723e */ /* 0x004fe400000010ff */
[----:B------:R-:W-:Y:S05]  /*c390*/  F2FP.BF16.PACK_AB R179, R105, R106 ;  /* 0x0000006a69b3723e */ /* 0x000fea00000010ff */
[-C--:B----4-:R-:W-:Y:S01]  /*c3a0*/  HMMA.16816.F32.BF16 R116, R108, R124.reuse, R4 ;  /* 0x0000007c6c74723c */ /* 0x090fe20000041804 */
[----:B------:R-:W2:Y:S04]  /*c3b0*/  LDSM.16.MT88.4 R4, [R221+0xbc00] ;  /* 0x00bc0000dd04783b */ /* 0x000ea80000004200 */
[----:B-1----:R-:W-:Y:S07]  /*c3c0*/  F2FP.BF16.PACK_AB R178, R107, R184 ;  /* 0x000000b86bb2723e */ /* 0x002fee00000010ff */
[C---:B------:R-:W-:Y:S01]  /*c3d0*/  HMMA.16816.F32.BF16 R112, R176.reuse, R124, R8 ;  /* 0x0000007cb070723c */ /* 0x040fe20000041808 */
[----:B------:R-:W4:Y:S04]  /*c3e0*/  LDL.LU R9, [R1+0x10] ;  /* 0x0000100001097983 */ /* 0x000f280000300800 */
[----:B------:R-:W4:Y:S02]  /*c3f0*/  LDL.LU R11, [R1+0x14] ;  /* 0x00001400010b7983 */ /* 0x000f240000300800 */
[----:B------:R-:W-:Y:S01]  /*c400*/  MOV R10, R133 ;  /* 0x00000085000a7202 */ /* 0x000fe20000000f00 */
[-C--:B------:R-:W-:Y:S04]  /*c410*/  HMMA.16816.F32.BF16 R120, R176, R126.reuse, R12 ;  /* 0x0000007eb078723c */ /* 0x080fe8000004180c */
[----:B------:R-:W-:Y:S04]  /*c420*/  MOV R8, R134 ;  /* 0x0000008600087202 */ /* 0x000fe80000000f00 */
        /* <DEDUP_REMOVED lines=20> */
[----:B------:R-:W-:Y:S04]  /*c570*/  HMMA.16816.F32.BF16 R96, R108, R6, R96 ;  /* 0x000000066c60723c */ /* 0x000fe80000041860 */
[----:B---3--:R-:W-:Y:S04]  /*c580*/  FFMA.FTZ R0, R0, R239, R240 ;  /* 0x000000ef00007223 */ /* 0x008fe800000100f0 */
[----:B------:R-:W-:Y:S04]  /*c590*/  FADD.FTZ R0, R234, R0 ;  /* 0x00000000ea007221 */ /* 0x000fe80000010000 */
[----:B------:R-:W-:Y:S04]  /*c5a0*/  FADD.FTZ R0, R230, R0 ;  /* 0x00000000e6007221 */ /* 0x000fe80000010000 */
[----:B------:R-:W-:Y:S04]  /*c5b0*/  FADD.FTZ R0, R218, R0 ;  /* 0x00000000da007221 */ /* 0x000fe80000010000 */
[----:B------:R-:W-:Y:S04]  /*c5c0*/  FADD.FTZ R0, R249, R0 ;  /* 0x00000000f9007221 */ /* 0x000fe80000010000 */
[----:B------:R-:W-:Y:S04]  /*c5d0*/  FADD.FTZ R0, R248, R0 ;  /* 0x00000000f8007221 */ /* 0x000fe80000010000 */
[----:B------:R-:W-:Y:S02]  /*c5e0*/  FADD.FTZ R0, R245, R0 ;  /* 0x00000000f5007221 */ /* 0x000fe40000010000 */
[----:B-----5:R-:W-:Y:S04]  /*c5f0*/  FFMA.FTZ R2, R2, R241, R238 ;  /* 0x000000f102027223 */ /* 0x020fe800000100ee */
[----:B------:R-:W-:Y:S04]  /*c600*/  FADD.FTZ R2, R235, R2 ;  /* 0x00000002eb027221 */ /* 0x000fe80000010000 */
[----:B------:R-:W-:Y:S04]  /*c610*/  FADD.FTZ R2, R231, R2 ;  /* 0x00000002e7027221 */ /* 0x000fe80000010000 */
[----:B------:R-:W-:Y:S04]  /*c620*/  FADD.FTZ R2, R219, R2 ;  /* 0x00000002db027221 */ /* 0x000fe80000010000 */
[----:B------:R-:W-:Y:S04]  /*c630*/  FADD.FTZ R2, R251, R2 ;  /* 0x00000002fb027221 */ /* 0x000fe80000010000 */
[----:B------:R-:W-:Y:S04]  /*c640*/  FADD.FTZ R2, R250, R2 ;  /* 0x00000002fa027221 */ /* 0x000fe80000010000 */
[----:B------:R-:W-:Y:S02]  /*c650*/  FADD.FTZ R2, R247, R2 ;  /* 0x00000002f7027221 */ /* 0x000fe40000010000 */
[----:B----4-:R-:W-:Y:S02]  /*c660*/  FFMA.FTZ R101, R101, R9, R8 ;  /* 0x0000000965657223 */ /* 0x010fe40000010008 */
[----:B------:R-:W-:Y:S02]  /*c670*/  FFMA.FTZ R100, R100, R11, R10 ;  /* 0x0000000b64647223 */ /* 0x000fe4000001000a */
[----:B------:R-:W-:Y:S02]  /*c680*/  FADD.FTZ R8, R237, R101 ;  /* 0x00000065ed087221 */ /* 0x000fe40000010000 */
[----:B------:R-:W-:Y:S01]  /*c690*/  FADD.FTZ R9, R236, R100 ;  /* 0x00000064ec097221 */ /* 0x000fe20000010000 */
[----:B------:R-:W-:Y:S01]  /*c6a0*/  MOV R100, R104 ;  /* 0x0000006800647202 */ /* 0x000fe20000000f00 */
        /* <DEDUP_REMOVED lines=41> */
[----:B------:R1:W-:Y:S01]  /*c940*/  STL [R1+0x10], R6 ;  /* 0x0000100601007387 */ /* 0x0003e20000100800 */
[----:B------:R-:W-:Y:S02]  /*c950*/  FADD.FTZ R2, R184, R0 ;  /* 0x00000000b8027221 */ /* 0x000fe40000010000 */
[----:B------:R-:W-:Y:S01]  /*c960*/  FADD.FTZ R0, R106, R4 ;  /* 0x000000046a007221 */ /* 0x000fe20000010000 */
[----:B------:R-:W-:Y:S01]  /*c970*/  MOV R106, R102 ;  /* 0x00000066006a7202 */ /* 0x000fe20000000f00 */
[----:B------:R-:W-:Y:S02]  /*c980*/  FADD.FTZ R4, R189, R5 ;  /* 0x00000005bd047221 */ /* 0x000fe40000010000 */
[----:B------:R-:W-:Y:S01]  /*c990*/  FADD.FTZ R2, R107, R2 ;  /* 0x000000026b027221 */ /* 0x000fe20000010000 */
[----:B------:R-:W-:Y:S01]  /*c9a0*/  MOV R107, R3 ;  /* 0x00000003006b7202 */ /* 0x000fe20000000f00 */
[----:B------:R-:W-:Y:S01]  /*c9b0*/  FADD.FTZ R0, R105, R0 ;  /* 0x0000000069007221 */ /* 0x000fe20000010000 */
[----:B------:R1:W-:Y:S01]  /*c9c0*/  STL [R1+0x14], R4 ;  /* 0x0000140401007387 */ /* 0x0003e20000100800 */
[----:B------:R-:W-:Y:S03]  /*c9d0*/  MOV R105, R103 ;  /* 0x0000006700697202 */ /* 0x000fe60000000f00 */
[----:B------:R1:W-:Y:S04]  /*c9e0*/  STL [R1+0x18], R2 ;  /* 0x0000180201007387 */ /* 0x0003e80000100800 */
[----:B------:R1:W-:Y:S02]  /*c9f0*/  STL [R1+0x1c], R0 ;  /* 0x00001c0001007387 */ /* 0x0003e40000100800 */
[----:B-1----:R-:W-:-:S05]  /*ca00*/  @P0 BRA `(.L_x_327) ;  /* 0xffffc84000000947 */ /* 0x002fca000383ffff */
.L_x_326:
[----:B-1----:R-:W2:Y:S04]  /*ca10*/  LDL.LU R2, [R1+0x10] ;  /* 0x0000100001027983 */ /* 0x002ea80000300800 */
[----:B------:R-:W3:Y:S04]  /*ca20*/  LDL.LU R9, [R1+0x14] ;  /* 0x0000140001097983 */ /* 0x000ee80000300800 */
[----:B------:R-:W4:Y:S04]  /*ca30*/  LDL.LU R8, [R1+0x18] ;  /* 0x0000180001087983 */ /* 0x000f280000300800 */
[----:B------:R-:W5:Y:S01]  /*ca40*/  LDL.LU R7, [R1+0x1c] ;  /* 0x00001c0001077983 */ /* 0x000f620000300800 */
[----:B------:R-:W-:Y:S01]  /*ca50*/  ULDC.U8 UR4, c[0x0][0x329] ;  /* 0x0000ca4000047ab9 */ /* 0x000fe20000000000 */
[----:B------:R-:W-:Y:S01]  /*ca60*/  BSSY B0, `(.L_x_330) ;  /* 0x0000161000007945 */ /* 0x000fe20003800000 */
[----:B------:R-:W-:Y:S01]  /*ca70*/  ISETP.NE.AND P0, PT, RZ, UR4, PT ;  /* 0x00000004ff007c0c */ /* 0x000fe2000bf05270 */
[----:B------:R-:W-:-:S02]  /*ca80*/  ULDC.U8 UR5, c[0x0][0x328] ;  /* 0x0000ca0000057ab9 */ /* 0x000fc40000000000 */
[----:B------:R-:W-:-:S10]  /*ca90*/  ISETP.NE.AND P1, PT, RZ, UR5, PT ;  /* 0x00000005ff007c0c */ /* 0x000fd4000bf25270 */
[----:B------:R-:W-:-:S05]  /*caa0*/  @P0 MOV R105, c[0x0][0x210] ;  /* 0x0000840000690a02 */ /* 0x000fca0000000f00 */
[----:B------:R-:W-:Y:S01]  /*cab0*/  @P0 IMAD R105, R105, c[0x0][0x214], RZ ;  /* 0x0000850069690a24 */ /* 0x000fe200078e02ff */
[----:B--2---:R-:W1:Y:S04]  /*cac0*/  SHFL.BFLY PT, R0, R2, 0x2, 0x1f ;  /* 0x0c401f0002007f89 */ /* 0x004e6800000e0000 */
[----:B---3--:R-:W2:Y:S04]  /*cad0*/  SHFL.BFLY PT, R4, R9, 0x2, 0x1f ;  /* 0x0c401f0009047f89 */ /* 0x008ea800000e0000 */
[----:B----4-:R-:W3:Y:S04]  /*cae0*/  SHFL.BFLY PT, R5, R8, 0x2, 0x1f ;  /* 0x0c401f0008057f89 */ /* 0x010ee800000e0000 */
[----:B-----5:R-:W-:Y:S01]  /*caf0*/  SHFL.BFLY PT, R6, R7, 0x2, 0x1f ;  /* 0x0c401f0007067f89 */ /* 0x020fe200000e0000 */
[----:B-1----:R-:W-:-:S02]  /*cb00*/  FADD.FTZ R0, R0, R2 ;  /* 0x0000000200007221 */ /* 0x002fc40000010000 */
[----:B--2---:R-:W-:-:S03]  /*cb10*/  FADD.FTZ R4, R4, R9 ;  /* 0x0000000904047221 */ /* 0x004fc60000010000 */
[----:B------:R-:W1:Y:S01]  /*cb20*/  SHFL.BFLY PT, R2, R0, 0x1, 0x1f ;  /* 0x0c201f0000027f89 */ /* 0x000e6200000e0000 */
[----:B---3--:R-:W-:-:S03]  /*cb30*/  FADD.FTZ R5, R5, R8 ;  /* 0x0000000805057221 */ /* 0x008fc60000010000 */
[----:B------:R-:W2:Y:S01]  /*cb40*/  SHFL.BFLY PT, R49, R4, 0x1, 0x1f ;  /* 0x0c201f0004317f89 */ /* 0x000ea200000e0000 */
[----:B------:R-:W-:-:S04]  /*cb50*/  @!P0 MOV R8, c[0x0][0x214] ;  /* 0x0000850000088a02 */ /* 0x000fc80000000f00 */
[----:B------:R-:W-:Y:S02]  /*cb60*/  @!P0 SEL R105, R8, c[0x0][0x234], !P1 ;  /* 0x00008d0008698a07 */ /* 0x000fe40004800000 */
[----:B------:R-:W-:Y:S01]  /*cb70*/  ISETP.NE.OR P1, PT, RZ, UR4, !P1 ;  /* 0x00000004ff007c0c */ /* 0x000fe2000cf25670 */
[----:B-1----:R-:W-:Y:S01]  /*cb80*/  FADD.FTZ R50, R0, R2 ;  /* 0x0000000200327221 */ /* 0x002fe20000010000 */
[----:B------:R-:W-:Y:S01]  /*cb90*/  MOV R0, 0x3f800000 ;  /* 0x3f80000000007802 */ /* 0x000fe20000000f00 */
[----:B------:R-:W-:Y:S02]  /*cba0*/  FADD.FTZ R2, R6, R7 ;  /* 0x0000000706027221 */ /* 0x000fe40000010000 */
[----:B------:R-:W1:Y:S01]  /*cbb0*/  SHFL.BFLY PT, R7, R5, 0x1, 0x1f ;  /* 0x0c201f0005077f89 */ /* 0x000e6200000e0000 */
[----:B------:R-:W-:Y:S01]  /*cbc0*/  FSETP.NE.FTZ.AND P6, PT, R50, RZ, PT ;  /* 0x000000ff3200720b */ /* 0x000fe20003fd5000 */
[----:B--2---:R-:W-:Y:S01]  /*cbd0*/  FADD.FTZ R49, R4, R49 ;  /* 0x0000003104317221 */ /* 0x004fe20000010000 */
[----:B------:R-:W-:Y:S01]  /*cbe0*/  MOV R4, 0x3f800000 ;  /* 0x3f80000000047802 */ /* 0x000fe20000000f00 */
[----:B------:R-:W2:Y:S03]  /*cbf0*/  SHFL.BFLY PT, R6, R2, 0x1, 0x1f ;  /* 0x0c201f0002067f89 */ /* 0x000ea600000e0000 */
[----:B------:R-:W-:-:S07]  /*cc00*/  FSETP.NE.FTZ.AND P5, PT, R49, RZ, PT ;  /* 0x000000ff3100720b */ /* 0x000fce0003fb5000 */
[----:B------:R-:W3:Y:S08]  /*cc10*/  @P6 MUFU.RCP R0, R50 ;  /* 0x0000003200006308 */ /* 0x000ef00000001000 */
[----:B------:R-:W-:Y:S01]  /*cc20*/  @P5 MUFU.RCP R4, R49 ;  /* 0x0000003100045308 */ /* 0x000fe20000001000 */
[----:B-1----:R-:W-:Y:S02]  /*cc30*/  FADD.FTZ R100, R5, R7 ;  /* 0x0000000705647221 */ /* 0x002fe40000010000 */
[----:B--2---:R-:W-:-:S03]  /*cc40*/  FADD.FTZ R101, R2, R6 ;  /* 0x0000000602657221 */ /* 0x004fc60000010000 */
[----:B------:R-:W-:Y:S01]  /*cc50*/  FSETP.NE.FTZ.AND P4, PT, R100, RZ, PT ;  /* 0x000000ff6400720b */ /* 0x000fe20003f95000 */
[C---:B---3--:R-:W-:Y:S01]  /*cc60*/  FMUL.FTZ R116, R0.reuse, R116 ;  /* 0x0000007400747220 */ /* 0x048fe20000410000 */
[----:B------:R-:W-:Y:S01]  /*cc70*/  MOV R2, 0x3f800000 ;  /* 0x3f80000000027802 */ /* 0x000fe20000000f00 */
[C---:B------:R-:W-:Y:S01]  /*cc80*/  FMUL.FTZ R46, R0.reuse, R117 ;  /* 0x00000075002e7220 */ /* 0x040fe20000410000 */
[----:B------:R-:W-:Y:S01]  /*cc90*/  FSETP.NE.FTZ.AND P3, PT, R101, RZ, PT ;  /* 0x000000ff6500720b */ /* 0x000fe20003f75000 */
[C---:B------:R-:W-:Y:S02]  /*cca0*/  FMUL.FTZ R124, R0.reuse, R124 ;  /* 0x0000007c007c7220 */ /* 0x040fe40000410000 */
[----:B------:R-:W-:Y:S01]  /*ccb0*/  FMUL.FTZ R44, R0, R125 ;  /* 0x0000007d002c7220 */ /* 0x000fe20000410000 */
[----:B------:R-:W-:Y:S01]  /*ccc0*/  F2FP.BF16.PACK_AB R46, R46, R116 ;  /* 0x000000742e2e723e */ /* 0x000fe200000010ff */
[C---:B------:R-:W-:Y:S02]  /*ccd0*/  FMUL.FTZ R128, R0.reuse, R128 ;  /* 0x0000008000807220 */ /* 0x040fe40000410000 */
[----:B------:R-:W-:Y:S01]  /*cce0*/  FMUL.FTZ R42, R0, R129 ;  /* 0x00000081002a7220 */ /* 0x000fe20000410000 */
[----:B------:R-:W-:Y:S01]  /*ccf0*/  F2FP.BF16.PACK_AB R44, R44, R124 ;  /* 0x0000007c2c2c723e */ /* 0x000fe200000010ff */
[----:B------:R-:W1:Y:S01]  /*cd00*/  @P4 MUFU.RCP R2, R100 ;  /* 0x0000006400024308 */ /* 0x000e620000001000 */
[----:B------:R-:W-:-:S02]  /*cd10*/  FMUL.FTZ R140, R0, R140 ;  /* 0x0000008c008c7220 */ /* 0x000fc40000410000 */
[----:B------:R-:W-:Y:S01]  /*cd20*/  FMUL.FTZ R39, R0, R141 ;  /* 0x0000008d00277220 */ /* 0x000fe20000410000 */
[----:B------:R-:W-:Y:S01]  /*cd30*/  F2FP.BF16.PACK_AB R42, R42, R128 ;  /* 0x000000802a2a723e */ /* 0x000fe200000010ff */
[C---:B------:R-:W-:Y:S02]  /*cd40*/  FMUL.FTZ R144, R0.reuse, R144 ;  /* 0x0000009000907220 */ /* 0x040fe40000410000 */
[C---:B------:R-:W-:Y:S01]  /*cd50*/  FMUL.FTZ R36, R0.reuse, R145 ;  /* 0x0000009100247220 */ /* 0x040fe20000410000 */
[----:B------:R-:W-:Y:S01]  /*cd60*/  F2FP.BF16.PACK_AB R39, R39, R140 ;  /* 0x0000008c2727723e */ /* 0x000fe200000010ff */
[C---:B------:R-:W-:Y:S02]  /*cd70*/  FMUL.FTZ R156, R0.reuse, R156 ;  /* 0x0000009c009c7220 */ /* 0x040fe40000410000 */
[----:B------:R-:W-:Y:S01]  /*cd80*/  FMUL.FTZ R32, R0, R157 ;  /* 0x0000009d00207220 */ /* 0x000fe20000410000 */
[----:B------:R-:W-:Y:S01]  /*cd90*/  F2FP.BF16.PACK_AB R36, R36, R144 ;  /* 0x000000902424723e */ /* 0x000fe200000010ff */
[----:B------:R-:W-:-:S02]  /*cda0*/  FMUL.FTZ R160, R0, R160 ;  /* 0x000000a000a07220 */ /* 0x000fc40000410000 */
[----:B------:R-:W-:Y:S01]  /*cdb0*/  FMUL.FTZ R29, R0, R161 ;  /* 0x000000a1001d7220 */ /* 0x000fe20000410000 */
[----:B------:R-:W-:Y:S01]  /*cdc0*/  F2FP.BF16.PACK_AB R32, R32, R156 ;  /* 0x0000009c2020723e */ /* 0x000fe200000010ff */
[----:B-1----:R-:W-:Y:S02]  /*cdd0*/  FMUL.FTZ R19, R2, R73 ;  /* 0x0000004902137220 */ /* 0x002fe40000410000 */
[----:B------:R-:W1:Y:S01]  /*cde0*/  S2R R73, SR_TID.X ;  /* 0x0000000000497919 */ /* 0x000e620000002100 */
[C---:B------:R-:W-:Y:S01]  /*cdf0*/  FMUL.FTZ R172, R0.reuse, R172 ;  /* 0x000000ac00ac7220 */ /* 0x040fe20000410000 */
[----:B------:R-:W-:Y:S01]  /*ce00*/  F2FP.BF16.PACK_AB R29, R29, R160 ;  /* 0x000000a01d1d723e */ /* 0x000fe200000010ff */
[C---:B------:R-:W-:Y:S02]  /*ce10*/  FMUL.FTZ R25, R0.reuse, R173 ;  /* 0x000000ad00197220 */ /* 0x040fe40000410000 */
        /* <DEDUP_REMOVED lines=11> */
[----:B------:R-:W-:Y:S01]  /*ced0*/  MOV R0, 0x3f800000 ;  /* 0x3f80000000007802 */ /* 0x000fe20000000f00 */
[C---:B------:R-:W-:Y:S01]  /*cee0*/  FMUL.FTZ R118, R4.reuse, R118 ;  /* 0x0000007604767220 */ /* 0x040fe20000410000 */
[----:B------:R-:W-:Y:S01]  /*cef0*/  F2FP.BF16.PACK_AB R13, R13, R84 ;  /* 0x000000540d0d723e */ /* 0x000fe200000010ff */
[C---:B------:R-:W-:Y:S01]  /*cf00*/  FMUL.FTZ R45, R4.reuse, R119 ;  /* 0x00000077042d7220 */ /* 0x040fe20000410000 */
[----:B-1----:R-:W-:Y:S01]  /*cf10*/  SHF.R.S32.HI R51, RZ, 0x1f, R73 ;  /* 0x0000001fff337819 */ /* 0x002fe20000011449 */
[C---:B------:R-:W-:Y:S01]  /*cf20*/  FMUL.FTZ R126, R4.reuse, R126 ;  /* 0x0000007e047e7220 */ /* 0x040fe20000410000 */
[----:B------:R-:W1:Y:S01]  /*cf30*/  @P3 MUFU.RCP R0, R101 ;  /* 0x0000006500003308 */ /* 0x000e620000001000 */
[C---:B------:R-:W-:Y:S01]  /*cf40*/  FMUL.FTZ R43, R4.reuse, R127 ;  /* 0x0000007f042b7220 */ /* 0x040fe20000410000 */
[----:B------:R-:W-:Y:S01]  /*cf50*/  F2FP.BF16.PACK_AB R45, R45, R118 ;  /* 0x000000762d2d723e */ /* 0x000fe200000010ff */
[C---:B------:R-:W-:Y:S01]  /*cf60*/  FMUL.FTZ R130, R4.reuse, R130 ;  /* 0x0000008204827220 */ /* 0x040fe20000410000 */
[----:B------:R-:W-:Y:S01]  /*cf70*/  F2FP.BF16.PACK_AB R9, R9, R96 ;  /* 0x000000600909723e */ /* 0x000fe200000010ff */
        /* <DEDUP_REMOVED lines=28> */
[C---:B------:R-:W-:Y:S01]  /*d140*/  LEA.HI R4, R51.reuse, R73, RZ, 0x2 ;  /* 0x0000004933047211 */ /* 0x040fe200078f10ff */
[C---:B-1----:R-:W-:Y:S01]  /*d150*/  FMUL.FTZ R115, R0.reuse, R115 ;  /* 0x0000007300737220 */ /* 0x042fe20000410000 */
[----:B------:R-:W-:Y:S01]  /*d160*/  LEA.HI R51, R51, R73, RZ, 0x5 ;  /* 0x0000004933337211 */ /* 0x000fe200078f28ff */
[----:B------:R-:W-:Y:S01]  /*d170*/  FMUL.FTZ R114, R0, R114 ;  /* 0x0000007200727220 */ /* 0x000fe20000410000 */
[----:B------:R-:W-:Y:S01]  /*d180*/  F2FP.BF16.PACK_AB R12, R12, R86 ;  /* 0x000000560c0c723e */ /* 0x000fe200000010ff */
[C---:B------:R-:W-:Y:S01]  /*d190*/  FMUL.FTZ R123, R0.reuse, R123 ;  /* 0x0000007b007b7220 */ /* 0x040fe20000410000 */
[----:B------:R-:W-:Y:S01]  /*d1a0*/  SHF.R.S32.HI R33, RZ, 0x5, R51 ;  /* 0x00000005ff217819 */ /* 0x000fe20000011433 */
[C---:B------:R-:W-:Y:S01]  /*d1b0*/  FMUL.FTZ R122, R0.reuse, R122 ;  /* 0x0000007a007a7220 */ /* 0x040fe20000410000 */
[----:B------:R-:W-:Y:S01]  /*d1c0*/  F2FP.BF16.PACK_AB R114, R115, R114 ;  /* 0x000000727372723e */ /* 0x000fe200000010ff */
[----:B------:R-:W-:Y:S01]  /*d1d0*/  FMUL.FTZ R135, R0, R135 ;  /* 0x0000008700877220 */ /* 0x000fe20000410000 */
[----:B------:R-:W-:Y:S01]  /*d1e0*/  F2FP.BF16.PACK_AB R8, R8, R98 ;  /* 0x000000620808723e */ /* 0x000fe200000010ff */
        /* <DEDUP_REMOVED lines=29> */
[----:B------:R-:W-:Y:S01]  /*d3c0*/  FMUL.FTZ R112, R2, R112 ;  /* 0x0000007002707220 */ /* 0x000fe20000410000 */
[----:B------:R-:W-:Y:S01]  /*d3d0*/  LOP3.LUT R4, R4, 0xfffffffc, RZ, 0xc0, !PT ;  /* 0xfffffffc04047812 */ /* 0x000fe200078ec0ff */
[C---:B------:R-:W-:Y:S01]  /*d3e0*/  FMUL.FTZ R48, R2.reuse, R113 ;  /* 0x0000007102307220 */ /* 0x040fe20000410000 */
[----:B------:R-:W-:Y:S01]  /*d3f0*/  F2FP.BF16.PACK_AB R10, R91, R10 ;  /* 0x0000000a5b0a723e */ /* 0x000fe200000010ff */
        /* <DEDUP_REMOVED lines=22> */
[C---:B------:R-:W-:Y:S01]  /*d560*/  FMUL.FTZ R76, R2.reuse, R76 ;  /* 0x0000004c024c7220 */ /* 0x040fe20000410000 */
[----:B------:R-:W-:Y:S01]  /*d570*/  F2FP.BF16.PACK_AB R23, R23, R168 ;  /* 0x000000a81717723e */ /* 0x000fe200000010ff */
[C---:B------:R-:W-:Y:S01]  /*d580*/  FMUL.FTZ R15, R2.reuse, R77 ;  /* 0x0000004d020f7220 */ /* 0x040fe20000410000 */
[----:B------:R-:W-:Y:S01]  /*d590*/  F2FP.BF16.PACK_AB R19, R19, R72 ;  /* 0x000000481313723e */ /* 0x000fe200000010ff */
[C---:B------:R-:W-:Y:S02]  /*d5a0*/  FMUL.FTZ R88, R2.reuse, R88 ;  /* 0x0000005802587220 */ /* 0x040fe40000410000 */
[C---:B------:R-:W-:Y:S01]  /*d5b0*/  FMUL.FTZ R11, R2.reuse, R89 ;  /* 0x00000059020b7220 */ /* 0x040fe20000410000 */
[----:B------:R-:W-:Y:S01]  /*d5c0*/  F2FP.BF16.PACK_AB R15, R15, R76 ;  /* 0x0000004c0f0f723e */ /* 0x000fe200000010ff */
[----:B------:R-:W-:-:S02]  /*d5d0*/  FMUL.FTZ R92, R2, R92 ;  /* 0x0000005c025c7220 */ /* 0x000fc40000410000 */
[----:B------:R-:W-:Y:S01]  /*d5e0*/  FMUL.FTZ R7, R2, R93 ;  /* 0x0000005d02077220 */ /* 0x000fe20000410000 */
[----:B------:R-:W-:Y:S02]  /*d5f0*/  SHF.R.S32.HI R2, RZ, 0x1f, R0 ;  /* 0x0000001fff027819 */ /* 0x000fe40000011400 */
[----:B------:R-:W-:Y:S02]  /*d600*/  F2FP.BF16.PACK_AB R11, R11, R88 ;  /* 0x000000580b0b723e */ /* 0x000fe400000010ff */
[----:B------:R-:W-:Y:S02]  /*d610*/  LEA.HI R2, R2, R0, RZ, 0x3 ;  /* 0x0000000002027211 */ /* 0x000fe400078f18ff */
[----:B------:R-:W-:Y:S02]  /*d620*/  F2FP.BF16.PACK_AB R7, R7, R92 ;  /* 0x0000005c0707723e */ /* 0x000fe400000010ff */
[----:B------:R-:W-:-:S04]  /*d630*/  LOP3.LUT R2, R2, 0xfffffff8, RZ, 0xc0, !PT ;  /* 0xfffffff802027812 */ /* 0x000fc800078ec0ff */
[----:B------:R-:W-:-:S04]  /*d640*/  IADD3 R2, R0, -R2, RZ ;  /* 0x8000000200027210 */ /* 0x000fc80007ffe0ff */
[----:B------:R-:W-:-:S04]  /*d650*/  LEA.HI R0, R2, R2, RZ, 0x1 ;  /* 0x0000000202007211 */ /* 0x000fc800078f08ff */
[----:B------:R-:W-:Y:S02]  /*d660*/  SHF.R.S32.HI R6, RZ, 0x1, R0 ;  /* 0x00000001ff067819 */ /* 0x000fe40000011400 */
[----:B------:R-:W-:Y:S02]  /*d670*/  LOP3.LUT R5, R0, 0x3fffffe, RZ, 0xc0, !PT ;  /* 0x03fffffe00057812 */ /* 0x000fe400078ec0ff */
[----:B------:R-:W-:Y:S02]  /*d680*/  IADD3 R0, -R4, R73, RZ ;  /* 0x0000004904007210 */ /* 0x000fe40007ffe1ff */
[----:B------:R-:W-:Y:S02]  /*d690*/  SHF.L.U32 R4, R6, 0x6, RZ ;  /* 0x0000000606047819 */ /* 0x000fe400000006ff */
[----:B------:R-:W-:Y:S02]  /*d6a0*/  IADD3 R2, R2, -R5, RZ ;  /* 0x8000000502027210 */ /* 0x000fe40007ffe0ff */
[----:B------:R-:W-:-:S02]  /*d6b0*/  LEA R0, R33, R0, 0x8 ;  /* 0x0000000021007211 */ /* 0x000fc400078e40ff */
[----:B------:R-:W-:Y:S02]  /*d6c0*/  LOP3.LUT R5, R4, 0xc0, RZ, 0xc0, !PT ;  /* 0x000000c004057812 */ /* 0x000fe400078ec0ff */
[----:B------:R-:W-:Y:S02]  /*d6d0*/  LOP3.LUT R4, R6, 0x1, RZ, 0xc0, !PT ;  /* 0x0000000106047812 */ /* 0x000fe400078ec0ff */
[----:B------:R-:W-:Y:S02]  /*d6e0*/  LEA R0, R2, R0, 0x4 ;  /* 0x0000000002007211 */ /* 0x000fe400078e20ff */
[----:B------:R-:W-:Y:S02]  /*d6f0*/  LEA.HI R2, R5, R5, RZ, 0x1d ;  /* 0x0000000505027211 */ /* 0x000fe400078fe8ff */
[----:B------:R-:W-:Y:S02]  /*d700*/  ISETP.NE.U32.AND P2, PT, R4, 0x1, PT ;  /* 0x000000010400780c */ /* 0x000fe40003f45070 */
[----:B------:R-:W-:-:S02]  /*d710*/  LEA R0, R0, R2, 0x1 ;  /* 0x0000000200007211 */ /* 0x000fc400078e08ff */
[----:B------:R-:W-:Y:S02]  /*d720*/  MOV R4, 0x20 ;  /* 0x0000002000047802 */ /* 0x000fe40000000f00 */
[----:B------:R-:W-:-:S04]  /*d730*/  SHF.L.U32 R0, R0, 0x1, RZ ;  /* 0x0000000100007819 */ /* 0x000fc800000006ff */
[C---:B------:R-:W-:Y:S01]  /*d740*/  IADD3 R2, R0.reuse, -0x10, RZ ;  /* 0xfffffff000027810 */ /* 0x040fe20007ffe0ff */
[----:B------:R-:W-:Y:S02]  /*d750*/  STS [R0], R46 ;  /* 0x0000002e00007388 */ /* 0x000fe40000000800 */
[----:B------:R-:W-:Y:S02]  /*d760*/  @P2 IADD3 R2, R0, 0x10, RZ ;  /* 0x0000001000022810 */ /* 0x000fe40007ffe0ff */
[----:B------:R-:W-:Y:S01]  /*d770*/  LOP3.LUT P2, RZ, R6, 0x2, RZ, 0xc0, !PT ;  /* 0x0000000206ff7812 */ /* 0x000fe2000784c0ff */
[----:B------:R-:W-:Y:S01]  /*d780*/  STS [R0+0x200], R45 ;  /* 0x0002002d00007388 */ /* 0x000fe20000000800 */
[----:B------:R-:W-:Y:S02]  /*d790*/  F2FP.BF16.PACK_AB R6, R95, R94 ;  /* 0x0000005e5f06723e */ /* 0x000fe400000010ff */
[----:B------:R-:W-:Y:S01]  /*d7a0*/  SEL R4, R4, 0xffffffe0, !P2 ;  /* 0xffffffe004047807 */ /* 0x000fe20005000000 */
[----:B------:R-:W-:Y:S03]  /*d7b0*/  STS [R2], R44 ;  /* 0x0000002c02007388 */ /* 0x000fe60000000800 */
[----:B------:R-:W-:Y:S01]  /*d7c0*/  IADD3 R5, R0, R4, RZ ;  /* 0x0000000400057210 */ /* 0x000fe20007ffe0ff */
[----:B------:R-:W-:Y:S01]  /*d7d0*/  STS [R2+0x200], R43 ;  /* 0x0002002b02007388 */ /* 0x000fe20000000800 */
[----:B------:R-:W-:-:S03]  /*d7e0*/  IADD3 R4, R4, R2, RZ ;  /* 0x0000000204047210 */ /* 0x000fc60007ffe0ff */
[----:B------:R-:W-:Y:S04]  /*d7f0*/  STS [R0+0x1000], R48 ;  /* 0x0010003000007388 */ /* 0x000fe80000000800 */
[----:B------:R-:W-:Y:S04]  /*d800*/  STS [R0+0x1200], R114 ;  /* 0x0012007200007388 */ /* 0x000fe80000000800 */
[----:B------:R-:W-:Y:S04]  /*d810*/  STS [R2+0x1000], R47 ;  /* 0x0010002f02007388 */ /* 0x000fe80000000800 */
[----:B------:R-:W-:Y:S04]  /*d820*/  STS [R2+0x1200], R122 ;  /* 0x0012007a02007388 */ /* 0x000fe80000000800 */
[----:B------:R-:W-:Y:S04]  /*d830*/  STS [R5], R42 ;  /* 0x0000002a05007388 */ /* 0x000fe80000000800 */
[----:B------:R-:W-:Y:S04]  /*d840*/  STS [R5+0x200], R41 ;  /* 0x0002002905007388 */ /* 0x000fe80000000800 */
        /* <DEDUP_REMOVED lines=26> */
[----:B------:R-:W-:Y:S04]  /*d9f0*/  STS [R0+0x5000], R19 ;  /* 0x0050001300007388 */ /* 0x000fe80000000800 */
[----:B------:R3:W-:Y:S04]  /*da00*/  STS [R0+0x5200], R18 ;  /* 0x0052001200007388 */ /* 0x0007e80000000800 */
[----:B------:R4:W-:Y:S04]  /*da10*/  STS [R2+0x5000], R15 ;  /* 0x0050000f02007388 */ /* 0x0009e80000000800 */
[----:B------:R5:W-:Y:S04]  /*da20*/  STS [R2+0x5200], R14 ;  /* 0x0052000e02007388 */ /* 0x000be80000000800 */
[----:B------:R-:W-:Y:S01]  /*da30*/  STS [R5+0x4000], R13 ;  /* 0x0040000d05007388 */ /* 0x000fe20000000800 */
[----:B-1----:R-:W-:-:S03]  /*da40*/  MOV R17, 0x7f800000 ;  /* 0x7f80000000117802 */ /* 0x002fc60000000f00 */
[----:B------:R-:W-:Y:S01]  /*da50*/  STS [R5+0x4200], R12 ;  /* 0x0042000c05007388 */ /* 0x000fe20000000800 */
[----:B--2---:R-:W-:-:S03]  /*da60*/  MOV R16, 0x7f800000 ;  /* 0x7f80000000107802 */ /* 0x004fc60000000f00 */
[----:B------:R-:W-:Y:S04]  /*da70*/  STS [R4+0x4000], R9 ;  /* 0x0040000904007388 */ /* 0x000fe80000000800 */
[----:B------:R1:W-:Y:S01]  /*da80*/  STS [R4+0x4200], R8 ;  /* 0x0042000804007388 */ /* 0x0003e20000000800 */
[----:B---3--:R-:W-:Y:S01]  /*da90*/  @P0 MOV R0, 0x1 ;  /* 0x0000000100000802 */ /* 0x008fe20000000f00 */
[----:B------:R-:W-:Y:S02]  /*daa0*/  @!P0 IMAD R0, R105, c[0x0][0x1c0], RZ ;  /* 0x0000700069008a24 */ /* 0x000fe400078e02ff */
[----:B------:R-:W-:Y:S01]  /*dab0*/  STS [R5+0x5000], R11 ;  /* 0x0050000b05007388 */ /* 0x000fe20000000800 */
[----:B----4-:R-:W-:-:S03]  /*dac0*/  MOV R15, 0x7f800000 ;  /* 0x7f800000000f7802 */ /* 0x010fc60000000f00 */
[----:B------:R-:W-:Y:S01]  /*dad0*/  STS [R5+0x5200], R10 ;  /* 0x0052000a05007388 */ /* 0x000fe20000000800 */
[----:B-----5:R-:W-:Y:S02]  /*dae0*/  LOP3.LUT R2, R51, 0xffffffe0, RZ, 0xc0, !PT ;  /* 0xffffffe033027812 */ /* 0x020fe400078ec0ff */
[----:B------:R-:W-:Y:S01]  /*daf0*/  MOV R14, 0x7f800000 ;  /* 0x7f800000000e7802 */ /* 0x000fe20000000f00 */
[----:B------:R2:W-:Y:S04]  /*db00*/  STS [R4+0x5000], R7 ;  /* 0x0050000704007388 */ /* 0x0005e80000000800 */
[----:B------:R3:W-:Y:S04]  /*db10*/  STS [R4+0x5200], R6 ;  /* 0x0052000604007388 */ /* 0x0007e80000000800 */
[----:B------:R-:W-:Y:S06]  /*db20*/  BAR.SYNC.DEFER_BLOCKING 0x0 ;  /* 0x0000000000007b1d */ /* 0x000fec0000010000 */
[----:B------:R-:W4:Y:S01]  /*db30*/  S2R R18, SR_CTAID.Y ;  /* 0x0000000000127919 */ /* 0x000f220000002600 */
[----:B-1----:R-:W1:Y:S03]  /*db40*/  @P6 MUFU.LG2 R8, R50 ;  /* 0x0000003200086308 */ /* 0x002e660000000c00 */
[----:B------:R-:W5:Y:S04]  /*db50*/  S2R R13, SR_CTAID.X ;  /* 0x00000000000d7919 */ /* 0x000f680000002500 */
[----:B------:R-:W5:Y:S01]  /*db60*/  S2R R19, SR_CTAID.Z ;  /* 0x0000000000137919 */ /* 0x000f620000002700 */
[----:B------:R-:W-:Y:S01]  /*db70*/  @P5 MUFU.LG2 R9, R49 ;  /* 0x0000003100095308 */ /* 0x000fe20000000c00 */
[----:B--2---:R-:W-:-:S02]  /*db80*/  IADD3 R7, -R2, R73, RZ ;  /* 0x0000004902077210 */ /* 0x004fc40007ffe1ff */
[----:B---3--:R-:W-:Y:S01]  /*db90*/  @P0 MOV R6, c[0x0][0x210] ;  /* 0x0000840000060a02 */ /* 0x008fe20000000f00 */
[----:B------:R-:W-:-:S04]  /*dba0*/  CS2R R4, SRZ ;  /* 0x0000000000047805 */ /* 0x000fc8000001ff00 */
[----:B------:R-:W2:Y:S01]  /*dbb0*/  @P4 MUFU.LG2 R11, R100 ;  /* 0x00000064000b4308 */ /* 0x000ea20000000c00 */
[----:B------:R3:W3:Y:S01]  /*dbc0*/  LDS.128 R36, [R226] ;  /* 0x00000000e2247984 */ /* 0x0006e20000000c00 */
[----:B------:R-:W-:Y:S01]  /*dbd0*/  @!P0 MOV R6, 0x1 ;  /* 0x0000000100068802 */ /* 0x000fe20000000f00 */
[----:B-1----:R-:W-:Y:S01]  /*dbe0*/  @P6 FMUL.FTZ R2, R8, 0.69314718246459960938 ;  /* 0x3f31721808026820 */ /* 0x002fe20000410000 */
[----:B------:R-:W-:Y:S01]  /*dbf0*/  LOP3.LUT P0, RZ, R7, 0x3, RZ, 0xc0, !PT ;  /* 0x0000000307ff7812 */ /* 0x000fe2000780c0ff */
[----:B------:R1:W1:Y:S01]  /*dc00*/  LDS.128 R68, [R226+0x800] ;  /* 0x00080000e2447984 */ /* 0x0002620000000c00 */
[C---:B----4-:R-:W-:Y:S02]  /*dc10*/  IMAD R0, R18.reuse, R0, RZ ;  /* 0x0000000012007224 */ /* 0x050fe400078e02ff */
[----:B------:R-:W4:Y:S01]  /*dc20*/  @P3 MUFU.LG2 R10, R101 ;  /* 0x00000065000a3308 */ /* 0x000f220000000c00 */
[----:B------:R1:W1:Y:S01]  /*dc30*/  LDS.128 R64, [R226+0x1000] ;  /* 0x00100000e2407984 */ /* 0x0002620000000c00 */
[----:B------:R-:W-:Y:S01]  /*dc40*/  @!P1 IMAD R12, R18, c[0x0][0x214], RZ ;  /* 0x00008500120c9a24 */ /* 0x000fe200078e02ff */
[----:B------:R-:W-:-:S02]  /*dc50*/  SEL R8, R0, RZ, P1 ;  /* 0x000000ff00087207 */ /* 0x000fc40000800000 */
[----:B------:R1:W1:Y:S01]  /*dc60*/  LDS.128 R60, [R226+0x1800] ;  /* 0x00180000e23c7984 */ /* 0x0002620000000c00 */
[----:B-----5:R-:W-:Y:S01]  /*dc70*/  IMAD R0, R13, R6, RZ ;  /* 0x000000060d007224 */ /* 0x020fe200078e02ff */
[----:B------:R-:W-:Y:S01]  /*dc80*/  @!P1 MOV R4, R12 ;  /* 0x0000000c00049202 */ /* 0x000fe20000000f00 */
[----:B------:R-:W-:Y:S01]  /*dc90*/  @P6 FFMA.FTZ R17, R104, c[0x0][0x238], R2 ;  /* 0x00008e0068116a23 */ /* 0x000fe20000010002 */
[----:B------:R1:W1:Y:S01]  /*dca0*/  LDS.128 R28, [R226+0x2000] ;  /* 0x00200000e21c7984 */ /* 0x0002620000000c00 */
[----:B------:R-:W-:Y:S01]  /*dcb0*/  IMAD R2, R19, R105, R8 ;  /* 0x0000006913027224 */ /* 0x000fe200078e0208 */
[----:B------:R-:W-:Y:S01]  /*dcc0*/  SHF.L.U32 R0, R0, 0x7, RZ ;  /* 0x0000000700007819 */ /* 0x000fe200000006ff */
[----:B--2---:R-:W-:Y:S01]  /*dcd0*/  @P4 FMUL.FTZ R8, R11, 0.69314718246459960938 ;  /* 0x3f3172180b084820 */ /* 0x004fe20000410000 */
[----:B------:R2:W1:Y:S01]  /*dce0*/  LDS.128 R56, [R226+0x2800] ;  /* 0x00280000e2387984 */ /* 0x0004620000000c00 */
[----:B------:R-:W-:Y:S01]  /*dcf0*/  @!P1 SHF.R.S32.HI R5, RZ, 0x1f, R12 ;  /* 0x0000001fff059819 */ /* 0x000fe2000001140c */
[----:B------:R-:W-:Y:S01]  /*dd00*/  @P5 FMUL.FTZ R9, R9, 0.69314718246459960938 ;  /* 0x3f31721809095820 */ /* 0x000fe20000410000 */
[----:B------:R-:W-:Y:S01]  /*dd10*/  IADD3 R11, P2, P1, R0, R4, R2 ;  /* 0x00000004000b7210 */ /* 0x000fe2000795e002 */
[----:B------:R2:W1:Y:S01]  /*dd20*/  LDS.128 R52, [R226+0x3000] ;  /* 0x00300000e2347984 */ /* 0x0004620000000c00 */
[----:B----4-:R-:W-:Y:S01]  /*dd30*/  @P3 FMUL.FTZ R7, R10, 0.69314718246459960938 ;  /* 0x3f3172180a073820 */ /* 0x010fe20000410000 */
[----:B------:R-:W-:Y:S01]  /*dd40*/  SHF.R.S32.HI R0, RZ, 0x1f, R0 ;  /* 0x0000001fff007819 */ /* 0x000fe20000011400 */
[----:B------:R-:W-:Y:S01]  /*dd50*/  @P5 FFMA.FTZ R16, R103, c[0x0][0x238], R9 ;  /* 0x00008e0067105a23 */ /* 0x000fe20000010009 */
[----:B------:R2:W4:Y:S01]  /*dd60*/  LDS.128 R48, [R226+0x3800] ;  /* 0x00380000e2307984 */ /* 0x0005220000000c00 */
[----:B------:R-:W-:Y:S01]  /*dd70*/  SHF.R.S32.HI R2, RZ, 0x1f, R2 ;  /* 0x0000001fff027819 */ /* 0x000fe20000011402 */
[----:B------:R-:W-:-:S02]  /*dd80*/  @P4 FFMA.FTZ R14, R102, c[0x0][0x238], R8 ;  /* 0x00008e00660e4a23 */ /* 0x000fc40000010008 */
[----:B------:R2:W1:Y:S01]  /*dd90*/  LDS.128 R24, [R226+0x4000] ;  /* 0x00400000e2187984 */ /* 0x0004620000000c00 */
[----:B------:R-:W-:Y:S01]  /*dda0*/  @P3 FFMA.FTZ R15, R3, c[0x0][0x238], R7 ;  /* 0x00008e00030f3a23 */ /* 0x000fe20000010007 */
[----:B------:R-:W-:Y:S02]  /*ddb0*/  IADD3.X R5, R0, R5, R2, P2, P1 ;  /* 0x0000000500057210 */ /* 0x000fe400017e2402 */
[----:B------:R2:W1:Y:S04]  /*ddc0*/  LDS.128 R44, [R226+0x4800] ;  /* 0x00480000e22c7984 */ /* 0x0004680000000c00 */
[----:B------:R2:W1:Y:S04]  /*ddd0*/  LDS.128 R40, [R226+0x5000] ;  /* 0x00500000e2287984 */ /* 0x0004680000000c00 */
[----:B------:R2:W1:Y:S01]  /*dde0*/  LDS.128 R20, [R226+0x5800] ;  /* 0x00580000e2147984 */ /* 0x0004620000000c00 */
[----:B------:R-:W-:Y:S05]  /*ddf0*/  @P0 BRA `(.L_x_331) ;  /* 0x0000027000000947 */ /* 0x000fea0003800000 */
[----:B---3--:R-:W3:Y:S01]  /*de00*/  LDL.LU R106, [R1+0x48] ;  /* 0x00004800016a7983 */ /* 0x008ee20000300800 */
[----:B------:R-:W-:Y:S01]  /*de10*/  SHF.R.S32.HI R0, RZ, 0x1f, R33 ;  /* 0x0000001fff007819 */ /* 0x000fe20000011421 */
[----:B------:R-:W-:-:S03]  /*de20*/  IMAD.MOV.U32 R7, RZ, RZ, c[0x0][0x214] ;  /* 0x00008500ff077624 */ /* 0x000fc600078e00ff */
[----:B------:R-:W-:Y:S01]  /*de30*/  LEA.HI R0, R0, R33, RZ, 0x2 ;  /* 0x0000002100007211 */ /* 0x000fe200078f10ff */
[----:B------:R-:W-:-:S03]  /*de40*/  IMAD R7, R13, -0x80, R7 ;  /* 0xffffff800d077824 */ /* 0x000fc600078e0207 */
[----:B------:R-:W-:-:S05]  /*de50*/  LOP3.LUT R0, R0, 0xffffffc, RZ, 0xc0, !PT ;  /* 0x0ffffffc00007812 */ /* 0x000fca00078ec0ff */
[----:B------:R-:W-:-:S04]  /*de60*/  IMAD.IADD R0, R33, 0x1, -R0 ;  /* 0x0000000121007824 */ /* 0x000fc800078e0a00 */
[----:B---3--:R-:W-:-:S05]  /*de70*/  IMAD R0, R0, 0x10, R106 ;  /* 0x0000001000007824 */ /* 0x008fca00078e026a */
        /* <DEDUP_REMOVED lines=10> */
[----:B------:R-:W-:Y:S01]  /*df20*/  @!P6 LEA.HI.X.SX32 R9, R0, R5, 0x1, P0 ;  /* 0x000000050009e211 */ /* 0x000fe200000f0eff */
        /* <DEDUP_REMOVED lines=20> */
.L_x_331:
[----:B---3--:R-:W-:Y:S05]  /*e070*/  BSYNC B0 ;  /* 0x0000000000007941 */ /* 0x008fea0003800000 */
.L_x_330:
[----:B------:R-:W3:Y:S01]  /*e080*/  LDL.LU.64 R2, [R1+0x38] ;  /* 0x0000380001027983 */ /* 0x000ee20000300a00 */
[----:B------:R-:W-:Y:S01]  /*e090*/  SHF.R.S32.HI R0, RZ, 0x1f, R18 ;  /* 0x0000001fff007819 */ /* 0x000fe20000011412 */
[----:B------:R-:W-:-:S02]  /*e0a0*/  ULDC.64 UR4, c[0x0][0x1e8] ;  /* 0x00007a0000047ab9 */ /* 0x000fc40000000a00 */
[----:B------:R-:W5:Y:S01]  /*e0b0*/  LDL.LU.64 R6, [R1+0x40] ;  /* 0x0000400001067983 */ /* 0x000f620000300a00 */
[----:B------:R-:W-:Y:S01]  /*e0c0*/  SHF.R.S32.HI R4, RZ, 0x1f, R19 ;  /* 0x0000001fff047819 */ /* 0x000fe20000011413 */
[----:B------:R-:W-:Y:S01]  /*e0d0*/  IMAD R0, R0, c[0x0][0x1e0], RZ ;  /* 0x0000780000007a24 */ /* 0x000fe200078e02ff */
[----:B------:R-:W-:Y:S02]  /*e0e0*/  USHF.L.U32 UR9, UR4, 0x6, URZ ;  /* 0x0000000604097899 */ /* 0x000fe4000800063f */
[----:B------:R-:W-:Y:S01]  /*e0f0*/  UMOV UR8, 0x6 ;  /* 0x0000000600087882 */ /* 0x000fe20000000000 */
[----:B------:R-:W-:Y:S01]  /*e100*/  IMAD R0, R18, c[0x0][0x1e4], R0 ;  /* 0x0000790012007a24 */ /* 0x000fe200078e0200 */
[----:B------:R-:W-:Y:S01]  /*e110*/  USHF.L.U64.HI UR5, UR4, UR8, UR5 ;  /* 0x0000000804057299 */ /* 0x000fe20008010205 */
[----:B------:R-:W-:-:S04]  /*e120*/  IMAD R4, R4, c[0x0][0x1f0], RZ ;  /* 0x00007c0004047a24 */ /* 0x000fc800078e02ff */
[----:B------:R-:W-:Y:S02]  /*e130*/  IMAD R4, R19, c[0x0][0x1f4], R4 ;  /* 0x00007d0013047a24 */ /* 0x000fe400078e0204 */
[----:B---3--:R-:W-:-:S04]  /*e140*/  IMAD.WIDE.U32 R2, R18, c[0x0][0x1e0], R2 ;  /* 0x0000780012027a25 */ /* 0x008fc800078e0002 */
[----:B------:R-:W-:Y:S02]  /*e150*/  IMAD.IADD R3, R3, 0x1, R0 ;  /* 0x0000000103037824 */ /* 0x000fe400078e0200 */
[----:B-----5:R-:W-:Y:S02]  /*e160*/  IMAD R0, R7, c[0x0][0x1e8], RZ ;  /* 0x00007a0007007a24 */ /* 0x020fe400078e02ff */
[----:B------:R-:W-:-:S04]  /*e170*/  IMAD.WIDE.U32 R2, R19, c[0x0][0x1f0], R2 ;  /* 0x00007c0013027a25 */ /* 0x000fc800078e0002 */
[----:B------:R-:W-:Y:S01]  /*e180*/  IMAD R0, R6, c[0x0][0x1ec], R0 ;  /* 0x00007b0006007a24 */ /* 0x000fe200078e0200 */
[----:B------:R-:W-:-:S05]  /*e190*/  IADD3 R3, R3, R4, RZ ;  /* 0x0000000403037210 */ /* 0x000fca0007ffe0ff */
        /* <DEDUP_REMOVED lines=15> */
[----:B------:R-:W-:Y:S04]  /*e290*/  STG.E.128 [R2.64+0x40], R52 ;  /* 0x0000403402007986 */ /* 0x000fe8000c101d06 */
[----:B------:R-:W-:Y:S01]  /*e2a0*/  STG.E.128 [R2.64+0x80], R40 ;  /* 0x0000802802007986 */ /* 0x000fe2000c101d06 */
[----:B-1----:R-:W-:-:S04]  /*e2b0*/  IADD3 R6, P0, R2, UR9, RZ ;  /* 0x0000000902067c10 */ /* 0x002fc8000ff1e0ff */
[----:B------:R-:W-:-:S05]  /*e2c0*/  IADD3.X R7, R3, UR5, RZ, P0, !PT ;  /* 0x0000000503077c10 */ /* 0x000fca00087fe4ff */
[----:B------:R-:W-:Y:S04]  /*e2d0*/  STG.E.128 [R6.64], R60 ;  /* 0x0000003c06007986 */ /* 0x000fe8000c101d06 */
[----:B----4-:R-:W-:Y:S04]  /*e2e0*/  STG.E.128 [R6.64+0x40], R48 ;  /* 0x0000403006007986 */ /* 0x010fe8000c101d06 */
[----:B------:R-:W-:Y:S01]  /*e2f0*/  STG.E.128 [R6.64+0x80], R20 ;  /* 0x0000801406007986 */ /* 0x000fe2000c101d06 */
[----:B------:R-:W-:Y:S05]  /*e300*/  EXIT ;  /* 0x000000000000794d */ /* 0x000fea0003800000 */
.L_x_321:
[----:B-12---:R-:W1:Y:S01]  /*e310*/  LDC.U8 R10, c[0x0][0x329] ;  /* 0x0000ca40ff0a7b82 */ /* 0x006e620000000000 */
[----:B------:R-:W-:Y:S01]  /*e320*/  SHF.R.S32.HI R6, RZ, 0x1f, R166 ;  /* 0x0000001fff067819 */ /* 0x000fe200000114a6 */
[----:B------:R-:W-:Y:S01]  /*e330*/  ULDC.64 UR4, c[0x0][0x1e8] ;  /* 0x00007a0000047ab9 */ /* 0x000fe20000000a00 */
[----:B------:R-:W-:Y:S01]  /*e340*/  SHF.R.S32.HI R0, RZ, 0x1f, R24 ;  /* 0x0000001fff007819 */ /* 0x000fe20000011418 */
[----:B------:R-:W-:Y:S01]  /*e350*/  USHF.L.U32 UR8, UR4, 0x6, URZ ;  /* 0x0000000604087899 */ /* 0x000fe2000800063f */
[----:B------:R-:W-:Y:S01]  /*e360*/  LEA.HI R6, R6, R166, RZ, 0x2 ;  /* 0x000000a606067211 */ /* 0x000fe200078f10ff */
[----:B------:R-:W-:Y:S01]  /*e370*/  UMOV UR9, 0x6 ;  /* 0x0000000600097882 */ /* 0x000fe20000000000 */
        /* <DEDUP_REMOVED lines=11> */
[----:B------:R-:W-:Y:S01]  /*e430*/  IMAD.SHL.U32 R2, R2, 0x8, RZ ;  /* 0x0000000802027824 */ /* 0x000fe200078e00ff */
[----:B------:R-:W-:Y:S01]  /*e440*/  USHF.L.U64.HI UR5, UR4, UR9, UR5 ;  /* 0x0000000904057299 */ /* 0x000fe20008010205 */
[----:B------:R-:W-:Y:S01]  /*e450*/  IMAD R8, R27, c[0x0][0x1f4], R8 ;  /* 0x00007d001b087a24 */ /* 0x000fe200078e0208 */
[----:B------:R-:W-:Y:S01]  /*e460*/  ISETP.GE.OR P5, PT, R6, R16, P6 ;  /* 0x000000100600720c */ /* 0x000fe200037a6670 */
[----:B------:R-:W-:Y:S01]  /*e470*/  IMAD.WIDE R4, R15, 0x80, R6 ;  /* 0x000000800f047825 */ /* 0x000fe200078e0206 */
[----:B------:R-:W-:-:S02]  /*e480*/  SHF.R.S32.HI R3, RZ, 0x1f, R2 ;  /* 0x0000001fff037819 */ /* 0x000fc40000011402 */
[----:B-1----:R-:W-:-:S03]  /*e490*/  ISETP.NE.AND P1, PT, R10, RZ, PT ;  /* 0x000000ff0a00720c */ /* 0x002fc60003f25270 */
[----:B------:R-:W-:-:S04]  /*e4a0*/  IMAD.WIDE.U32 R2, R24, c[0x0][0x1e0], R2 ;  /* 0x0000780018027a25 */ /* 0x000fc800078e0002 */
[----:B------:R-:W-:-:S04]  /*e4b0*/  IMAD.IADD R3, R0, 0x1, R3 ;  /* 0x0000000100037824 */ /* 0x000fc800078e0203 */
[----:B------:R-:W-:Y:S02]  /*e4c0*/  IMAD.WIDE.U32 R2, R27, c[0x0][0x1f0], R2 ;  /* 0x00007c001b027a25 */ /* 0x000fe400078e0002 */
[----:B--2---:R-:W-:Y:S02]  /*e4d0*/  @!P1 ISETP.NE.AND P0, PT, R9, RZ, PT ;  /* 0x000000ff0900920c */ /* 0x004fe40003f05270 */
        /* <DEDUP_REMOVED lines=13> */
[----:B------:R-:W-:Y:S01]  /*e5b0*/  IMAD.IADD R3, R8, 0x1, R5 ;  /* 0x0000000108037824 */ /* 0x000fe200078e0205 */
[----:B------:R-:W-:Y:S01]  /*e5c0*/  IADD3 R8, R6, 0x20, RZ ;  /* 0x0000002006087810 */ /* 0x000fe20007ffe0ff */
[----:B------:R-:W-:Y:S02]  /*e5d0*/  IMAD R5, R24, R7, RZ ;  /* 0x0000000718057224 */ /* 0x000fe400078e02ff */
[----:B------:R-:W-:Y:S01]  /*e5e0*/  @P1 IMAD.MOV.U32 R7, RZ, RZ, c[0x0][0x210] ;  /* 0x00008400ff071624 */ /* 0x000fe200078e00ff */
[----:B------:R-:W-:Y:S01]  /*e5f0*/  LEA.HI.X R3, R4, c[0x0][0x1d4], R3, 0x1, P2 ;  /* 0x0000750004037a11 */ /* 0x000fe200010f0c03 */
[----:B------:R-:W-:Y:S01]  /*e600*/  IMAD R4, R24, c[0x0][0x214], RZ ;  /* 0x0000850018047a24 */ /* 0x000fe200078e02ff */
[----:B------:R-:W-:Y:S01]  /*e610*/  SEL R5, R5, RZ, !P0 ;  /* 0x000000ff05057207 */ /* 0x000fe20004000000 */
[----:B------:R-:W-:Y:S01]  /*e620*/  @!P1 IMAD.MOV.U32 R7, RZ, RZ, 0x1 ;  /* 0x00000001ff079424 */ /* 0x000fe200078e00ff */
[----:B------:R-:W-:Y:S01]  /*e630*/  ISETP.GE.OR P4, PT, R8, R16, P6 ;  /* 0x000000100800720c */ /* 0x000fe20003786670 */
[----:B------:R-:W-:Y:S01]  /*e640*/  STG.E.128 [R2.64], RZ ;  /* 0x000000ff02007986 */ /* 0x000fe2000c101d06 */
[----:B------:R-:W-:Y:S01]  /*e650*/  SHF.R.S32.HI R11, RZ, 0x1f, R4 ;  /* 0x0000001fff0b7819 */ /* 0x000fe20000011404 */
[----:B------:R-:W-:Y:S01]  /*e660*/  IMAD R9, R27, R0, R5 ;  /* 0x000000001b097224 */ /* 0x000fe200078e0205 */
[----:B------:R-:W-:Y:S01]  /*e670*/  IADD3 R5, R6, 0x40, RZ ;  /* 0x0000004006057810 */ /* 0x000fe20007ffe0ff */
[----:B------:R-:W-:Y:S01]  /*e680*/  STG.E.128 [R2.64+0x40], RZ ;  /* 0x000040ff02007986 */ /* 0x000fe2000c101d06 */
[-C--:B------:R-:W-:Y:S01]  /*e690*/  IMAD R0, R169, R7.reuse, RZ ;  /* 0x00000007a9007224 */ /* 0x080fe200078e02ff */
[----:B------:R-:W-:Y:S01]  /*e6a0*/  SEL R4, R4, RZ, P0 ;  /* 0x000000ff04047207 */ /* 0x000fe20000000000 */
[----:B------:R-:W-:Y:S01]  /*e6b0*/  @!P5 IMAD R10, R6, R7, RZ ;  /* 0x00000007060ad224 */ /* 0x000fe200078e02ff */
[----:B------:R1:W-:Y:S01]  /*e6c0*/  STG.E.128 [R2.64+0x80], RZ ;  /* 0x000080ff02007986 */ /* 0x0003e2000c101d06 */
[----:B------:R-:W-:-:S02]  /*e6d0*/  ISETP.GE.OR P3, PT, R5, R16, P6 ;  /* 0x000000100500720c */ /* 0x000fc40003766670 */
[----:B------:R-:W-:Y:S01]  /*e6e0*/  SEL R11, R11, RZ, P0 ;  /* 0x000000ff0b0b7207 */ /* 0x000fe20000000000 */
[----:B------:R-:W-:Y:S01]  /*e6f0*/  @!P4 IMAD R15, R8, R7, RZ ;  /* 0x00000007080fc224 */ /* 0x000fe200078e02ff */
[----:B------:R-:W-:-:S09]  /*e700*/  SHF.R.S32.HI R12, RZ, 0x1f, R9 ;  /* 0x0000001fff0c7819 */ /* 0x000fd20000011409 */
[----:B------:R-:W-:Y:S01]  /*e710*/  @!P3 IMAD R8, R5, R7, RZ ;  /* 0x000000070508b224 */ /* 0x000fe200078e02ff */
[----:B-1----:R-:W-:-:S04]  /*e720*/  IADD3 R2, P2, R2, UR8, RZ ;  /* 0x0000000802027c10 */ /* 0x002fc8000ff5e0ff */
[----:B------:R-:W-:Y:S02]  /*e730*/  IADD3.X R3, R3, UR5, RZ, P2, !PT ;  /* 0x0000000503037c10 */ /* 0x000fe400097fe4ff */
[----:B------:R-:W-:Y:S02]  /*e740*/  IADD3 R13, P2, P1, R0, R4, R9 ;  /* 0x00000004000d7210 */ /* 0x000fe4000795e009 */
[----:B------:R-:W-:Y:S01]  /*e750*/  SHF.R.S32.HI R0, RZ, 0x1f, R0 ;  /* 0x0000001fff007819 */ /* 0x000fe20000011400 */
[----:B------:R-:W-:Y:S03]  /*e760*/  STG.E.128 [R2.64], RZ ;  /* 0x000000ff02007986 */ /* 0x000fe6000c101d06 */
[----:B------:R-:W-:Y:S01]  /*e770*/  IADD3.X R12, R0, R11, R12, P2, P1 ;  /* 0x0000000b000c7210 */ /* 0x000fe200017e240c */
[----:B------:R-:W-:Y:S01]  /*e780*/  STG.E.128 [R2.64+0x40], RZ ;  /* 0x000040ff02007986 */ /* 0x000fe2000c101d06 */
[----:B------:R-:W-:-:S02]  /*e790*/  @!P5 IADD3 R0, P2, R10, R13, RZ ;  /* 0x0000000d0a00d210 */ /* 0x000fc40007f5e0ff */
[C---:B------:R-:W-:Y:S01]  /*e7a0*/  @!P4 IADD3 R9, P1, R15.reuse, R13, RZ ;  /* 0x0000000d0f09c210 */ /* 0x040fe20007f3e0ff */
[----:B------:R1:W-:Y:S01]  /*e7b0*/  STG.E.128 [R2.64+0x80], RZ ;  /* 0x000080ff02007986 */ /* 0x0003e2000c101d06 */
[-C--:B------:R-:W-:Y:S02]  /*e7c0*/  @!P5 LEA.HI.X.SX32 R11, R10, R12.reuse, 0x1, P2 ;  /* 0x0000000c0a0bd211 */ /* 0x080fe400010f0eff */
[C---:B------:R-:W-:Y:S02]  /*e7d0*/  @!P5 LEA R10, P2, R0.reuse, c[0x0][0x200], 0x2 ;  /* 0x00008000000ada11 */ /* 0x040fe400078410ff */
[----:B------:R-:W-:Y:S02]  /*e7e0*/  @!P4 LEA.HI.X.SX32 R15, R15, R12, 0x1, P1 ;  /* 0x0000000c0f0fc211 */ /* 0x000fe400008f0eff */
[----:B------:R-:W-:Y:S02]  /*e7f0*/  @!P5 LEA.HI.X R11, R0, c[0x0][0x204], R11, 0x2, P2 ;  /* 0x00008100000bda11 */ /* 0x000fe400010f140b */
[----:B-1----:R-:W-:-:S04]  /*e800*/  IADD3 R2, P0, R2, UR8, RZ ;  /* 0x0000000802027c10 */ /* 0x002fc8000ff1e0ff */
[----:B------:R-:W-:Y:S02]  /*e810*/  IADD3.X R3, R3, UR5, RZ, P0, !PT ;  /* 0x0000000503037c10 */ /* 0x000fe400087fe4ff */
[----:B------:R-:W-:-:S03]  /*e820*/  IADD3 R4, P0, R2, UR8, RZ ;  /* 0x0000000802047c10 */ /* 0x000fc6000ff1e0ff */
[----:B------:R-:W-:Y:S01]  /*e830*/  STG.E.128 [R2.64], RZ ;  /* 0x000000ff02007986 */ /* 0x000fe2000c101d06 */
[----:B------:R-:W-:Y:S02]  /*e840*/  IADD3.X R5, R3, UR5, RZ, P0, !PT ;  /* 0x0000000503057c10 */ /* 0x000fe400087fe4ff */
[C---:B------:R-:W-:Y:S01]  /*e850*/  @!P3 IADD3 R14, P0, R8.reuse, R13, RZ ;  /* 0x0000000d080eb210 */ /* 0x040fe20007f1e0ff */
[----:B------:R-:W-:Y:S03]  /*e860*/  STG.E.128 [R2.64+0x40], RZ ;  /* 0x000040ff02007986 */ /* 0x000fe6000c101d06 */
[----:B------:R-:W-:Y:S01]  /*e870*/  @!P3 LEA.HI.X.SX32 R0, R8, R12, 0x1, P0 ;  /* 0x0000000c0800b211 */ /* 0x000fe200000f0eff */
[----:B------:R1:W-:Y:S01]  /*e880*/  STG.E.128 [R2.64+0x80], RZ ;  /* 0x000080ff02007986 */ /* 0x0003e2000c101d06 */
[----:B------:R-:W-:-:S03]  /*e890*/  @!P4 LEA R8, P1, R9, c[0x0][0x200], 0x2 ;  /* 0x000080000908ca11 */ /* 0x000fc600078210ff */
[----:B------:R-:W-:Y:S01]  /*e8a0*/  STG.E.128 [R4.64], RZ ;  /* 0x000000ff04007986 */ /* 0x000fe2000c101d06 */
[----:B------:R-:W-:-:S03]  /*e8b0*/  @!P4 LEA.HI.X R9, R9, c[0x0][0x204], R15, 0x2, P1 ;  /* 0x000081000909ca11 */ /* 0x000fc600008f140f */
[----:B------:R-:W-:Y:S04]  /*e8c0*/  STG.E.128 [R4.64+0x40], RZ ;  /* 0x000040ff04007986 */ /* 0x000fe8000c101d06 */
[----:B------:R2:W-:Y:S01]  /*e8d0*/  STG.E.128 [R4.64+0x80], RZ ;  /* 0x000080ff04007986 */ /* 0x0005e2000c101d06 */
[----:B-1----:R-:W-:-:S04]  /*e8e0*/  @!P3 LEA R2, P0, R14, c[0x0][0x200], 0x2 ;  /* 0x000080000e02ba11 */ /* 0x002fc800078010ff */
[----:B------:R-:W-:Y:S01]  /*e8f0*/  @!P3 LEA.HI.X R3, R14, c[0x0][0x204], R0, 0x2, P0 ;  /* 0x000081000e03ba11 */ /* 0x000fe200000f1400 */
[----:B------:R-:W-:Y:S02]  /*e900*/  @!P3 IMAD.MOV.U32 R0, RZ, RZ, 0x7f800000 ;  /* 0x7f800000ff00b424 */ /* 0x000fe400078e00ff */
[----:B--2---:R-:W-:Y:S02]  /*e910*/  @!P5 IMAD.MOV.U32 R5, RZ, RZ, 0x7f800000 ;  /* 0x7f800000ff05d424 */ /* 0x004fe400078e00ff */
[----:B------:R-:W-:-:S03]  /*e920*/  @!P4 IMAD.MOV.U32 R4, RZ, RZ, 0x7f800000 ;  /* 0x7f800000ff04c424 */ /* 0x000fc600078e00ff */
[----:B------:R-:W-:Y:S04]  /*e930*/  @!P5 STG.E [R10.64], R5 ;  /* 0x000000050a00d986 */ /* 0x000fe8000c101906 */
[----:B------:R-:W-:Y:S04]  /*e940*/  @!P4 STG.E [R8.64], R4 ;  /* 0x000000040800c986 */ /* 0x000fe8000c101906 */
[----:B------:R1:W-:Y:S02]  /*e950*/  @!P3 STG.E [R2.64], R0 ;  /* 0x000000000200b986 */ /* 0x0003e4000c101906 */
[----:B-1----:R-:W-:-:S04]  /*e960*/  IADD3 R0, R6, 0x60, RZ ;  /* 0x0000006006007810 */ /* 0x002fc80007ffe0ff */
[----:B------:R-:W-:-:S13]  /*e970*/  ISETP.GE.OR P6, PT, R0, R16, P6 ;  /* 0x000000100000720c */ /* 0x000fda00037c6670 */
[----:B------:R-:W-:Y:S05]  /*e980*/  @P6 EXIT ;  /* 0x000000000000694d */ /* 0x000fea0003800000 */
[----:B------:R-:W-:-:S05]  /*e990*/  IMAD R0, R0, R7, RZ ;  /* 0x0000000700007224 */ /* 0x000fca00078e02ff */
[----:B------:R-:W-:-:S04]  /*e9a0*/  IADD3 R3, P0, R0, R13, RZ ;  /* 0x0000000d00037210 */ /* 0x000fc80007f1e0ff */
[----:B------:R-:W-:Y:S02]  /*e9b0*/  LEA.HI.X.SX32 R0, R0, R12, 0x1, P0 ;  /* 0x0000000c00007211 */ /* 0x000fe400000f0eff */
[----:B------:R-:W-:-:S04]  /*e9c0*/  LEA R2, P0, R3, c[0x0][0x200], 0x2 ;  /* 0x0000800003027a11 */ /* 0x000fc800078010ff */
[----:B------:R-:W-:Y:S01]  /*e9d0*/  LEA.HI.X R3, R3, c[0x0][0x204], R0, 0x2, P0 ;  /* 0x0000810003037a11 */ /* 0x000fe200000f1400 */
[----:B------:R-:W-:-:S05]  /*e9e0*/  IMAD.MOV.U32 R0, RZ, RZ, 0x7f800000 ;  /* 0x7f800000ff007424 */ /* 0x000fca00078e00ff */
[----:B------:R-:W-:Y:S01]  /*e9f0*/  STG.E [R2.64], R0 ;  /* 0x0000000002007986 */ /* 0x000fe2000c101906 */
[----:B------:R-:W-:Y:S05]  /*ea00*/  EXIT ;  /* 0x000000000000794d */ /* 0x000fea0003800000 */
.L_x_332:
        /* <DEDUP_REMOVED lines=15> */
.L_x_988:


//--------------------- .text._ZN5flash16flash_fwd_kernelI23Flash_fwd_kernel_traitsILi96ELi128ELi64ELi4ELb0ELb0EN7cutlass10bfloat16_tE19Flash_kernel_traitsILi96ELi128ELi64ELi4ES3_EELb1ELb1ELb0ELb0ELb0ELb1ELb0ELb0EEEvNS_16Flash_fwd_paramsE --------------------------
	.section	.text._ZN5flash16flash_fwd_kernelI23Flash_fwd_kernel_traitsILi96ELi128ELi64ELi4ELb0ELb0EN7cutlass10bfloat16_tE19Flash_kernel_traitsILi96ELi128ELi64ELi4ES3_EELb1ELb1ELb0ELb0ELb0ELb1ELb0ELb0EEEvNS_16Flash_fwd_paramsE,"ax",@progbits
	.sectioninfo	@"SHI_REGISTERS=255"
	.align	128
        .global         _ZN5flash16flash_fwd_kernelI23Flash_fwd_kernel_traitsILi96ELi128ELi64ELi4ELb0ELb0EN7cutlass10bfloat16_tE19Flash_kernel_traitsILi96ELi128ELi64ELi4ES3_EELb1ELb1ELb0ELb0ELb0ELb1ELb0ELb0EEEvNS_16Flash_fwd_paramsE
        .type           _ZN5flash16flash_fwd_kernelI23Flash_fwd_kernel_traitsILi96ELi128ELi64ELi4ELb0ELb0EN7cutlass10bfloat16_tE19Flash_kernel_traitsILi96ELi128ELi64ELi4ES3_EELb1ELb1ELb0ELb0ELb0ELb1ELb0ELb0EEEvNS_16Flash_fwd_paramsE,@function
        .size           _ZN5flash16flash_fwd_kernelI23Flash_fwd_kernel_traitsILi96ELi128ELi64ELi4ELb0ELb0EN7cutlass10bfloat16_tE19Flash_kernel_traitsILi96ELi128ELi64ELi4ES3_EELb1ELb1ELb0ELb0ELb0ELb1ELb0ELb0EEEvNS_16Flash_fwd_paramsE,(.L_x_989 - _ZN5flash16flash_fwd_kernelI23Flash_fwd_kernel_traitsILi96ELi128ELi64ELi4ELb0ELb0EN7cutlass10bfloat16_tE19Flash_kernel_traitsILi96ELi128ELi64ELi4ES3_EELb1ELb1ELb0ELb0ELb0ELb1ELb0ELb0EEEvNS_16Flash_fwd_paramsE)
        .other          _ZN5flash16flash_fwd_kernelI23Flash_fwd_kernel_traitsILi96ELi128ELi64ELi4ELb0ELb0EN7cutlass10bfloat16_tE19Flash_kernel_traitsILi96ELi128ELi64ELi4ES3_EELb1ELb1ELb0ELb0ELb0ELb1ELb0ELb0EEEvNS_16Flash_fwd_paramsE,@"STO_CUDA_ENTRY STV_DEFAULT"
_ZN5flash16flash_fwd_kernelI23Flash_fwd_kernel_traitsILi96ELi128ELi64ELi4ELb0ELb0EN7cutlass10bfloat16_tE19Flash_kernel_traitsILi96ELi128ELi64ELi4ES3_EELb1ELb1ELb0ELb0ELb0ELb1ELb0ELb0EEEvNS_16Flash_fwd_paramsE:
.text._ZN5flash16flash_fwd_kernelI23Flash_fwd_kernel_traitsILi96ELi128ELi64ELi4ELb0ELb0EN7cutlass10bfloat16_tE19Flash_kernel_traitsILi96ELi128ELi64ELi4ES3_EELb1ELb1ELb0ELb0ELb0ELb1ELb0ELb0EEEvNS_16Flash_fwd_paramsE:
        /* <DEDUP_REMOVED lines=14> */
[----:B------:R3:W4:Y:S02]  /*00e0*/  @P2 LDG.E.64 R4, [R2.64] ;  /* 0x0000001802042981 */ /* 0x000724000c1e1b00 */
[----:B---3--:R-:W-:Y:S01]  /*00f0*/  @P2 IMAD.MOV.U32 R2, RZ, RZ, R7 ;  /* 0x000000ffff022224 */ /* 0x008fe200078e0007 */
[----:B------:R-:W-:-:S06]  /*0100*/  @P2 MOV R3, R8 ;  /* 0x0000000800032202 */ /* 0x000fcc0000000f00 */
[----:B------:R-:W3:Y:S01]  /*0110*/  @P2 LDG.E.64 R2, [R2.64] ;  /* 0x0000001802022981 */ /* 0x000ee2000c1e1b00 */
[----:B------:R-:W5:Y:S01]  /*0120*/  S2UR UR12, SR_CTAID.Y ;  /* 0x00000000000c79c3 */ /* 0x000f620000002600 */
[----:B------:R-:W-:Y:S02]  /*0130*/  UISETP.NE.U32.AND UP2, UPT, URZ, UR6, UPT ;  /* 0x000000063f00728c */ /* 0x000fe4000bf45070 */
[----:B------:R-:W-:Y:S02]  /*0140*/  UISETP.NE.U32.AND UP1, UPT, URZ, UR4, UPT ;  /* 0x000000043f00728c */ /* 0x000fe4000bf25070 */
[----:B------:R-:W-:Y:S02]  /*0150*/  UISETP.NE.AND.EX UP2, UPT, URZ, UR7, UPT, UP2 ;  /* 0x000000073f00728c */ /* 0x000fe4000bf45320 */
[----:B------:R-:W-:Y:S01]  /*0160*/  UISETP.NE.AND.EX UP1, UPT, URZ, UR5, UPT, UP1 ;  /* 0x000000053f00728c */ /* 0x000fe2000bf25310 */
[----:B------:R-:W1:Y:S01]  /*0170*/  S2UR UR11, SR_CTAID.Z ;  /* 0x00000000000b79c3 */ /* 0x000e620000002700 */
[----:B------:R-:W-:-:S02]  /*0180*/  ULDC.U8 UR7, c[0x0][0x312] ;  /* 0x0000c48000077ab9 */ /* 0x000fc40000000000 */
[----:B------:R-:W-:Y:S01]  /*0190*/  ULDC.64 UR4, c[0x0][0x248] ;  /* 0x0000920000047ab9 */ /* 0x000fe20000000a00 */
[----:B------:R-:W-:Y:S01]  /*01a0*/  PLOP3.LUT P0, PT, PT, PT, UP2, 0x80, 0x0 ;  /* 0x000000000000781c */ /* 0x000fe20003f0f028 */
[----:B------:R-:W-:Y:S02]  /*01b0*/  UISETP.NE.AND UP3, UPT, UR7, URZ, UPT ;  /* 0x0000003f0700728c */ /* 0x000fe4000bf65270 */
[----:B------:R-:W-:Y:S02]  /*01c0*/  UISETP.EQ.U32.AND UP0, UPT, URZ, UR4, UPT ;  /* 0x000000043f00728c */ /* 0x000fe4000bf02070 */
[----:B------:R-:W-:Y:S02]  /*01d0*/  UMOV UR6, 0x4 ;  /* 0x0000000400067882 */ /* 0x000fe40000000000 */
[----:B------:R-:W-:Y:S02]  /*01e0*/  ULDC.64 UR14, c[0x0][0x240] ;  /* 0x00009000000e7ab9 */ /* 0x000fe40000000a00 */
[----:B------:R-:W-:-:S02]  /*01f0*/  UISETP.EQ.OR.EX UP0, UPT, URZ, UR5, !UP3, UP0 ;  /* 0x000000053f00728c */ /* 0x000fc4000df02700 */
[----:B-----5:R-:W-:Y:S02]  /*0200*/  UIMAD.WIDE UR14, UR12, UR6, UR14 ;  /* 0x000000060c0e72a5 */ /* 0x020fe4000f8e020e */
[----:B-1----:R-:W-:-:S06]  /*0210*/  ULOP3.LUT UR9, UR11, UR8, UR12, 0xfe, !UPT ;  /* 0x000000080b097292 */ /* 0x002fcc000f8efe0c */
[----:B--2---:R-:W-:Y:S01]  /*0220*/  LOP3.LUT P3, RZ, R161, UR9, RZ, 0xfc, !PT ;  /* 0x00000009a1ff7c12 */ /* 0x004fe2000f86fcff */
[----:B------:R-:W-:Y:S02]  /*0230*/  ULDC.64 UR4, c[0x0][0x248] ;  /* 0x0000920000047ab9 */ /* 0x000fe40000000a00 */
[----:B------:R-:W-:-:S10]  /*0240*/  UIMAD.WIDE UR4, UR12, UR6, UR4 ;  /* 0x000000060c0472a5 */ /* 0x000fd4000f8e0204 */
[----:B------:R-:W-:Y:S02]  /*0250*/  @!P3 IMAD.MOV.U32 R10, RZ, RZ, c[0x0][0x308] ;  /* 0x0000c200ff0ab624 */ /* 0x000fe400078e00ff */
[----:B------:R-:W-:Y:S01]  /*0260*/  @!P3 IMAD.MOV.U32 R11, RZ, RZ, c[0x0][0x30c] ;  /* 0x0000c300ff0bb624 */ /* 0x000fe200078e00ff */
[----:B----4-:R-:W1:Y:S08]  /*0270*/  @P2 R2UR UR26, R4 ;  /* 0x00000000041a23c2 */ /* 0x010e7000000e0000 */
[----:B------:R-:W2:Y:S01]  /*0280*/  @P2 R2UR UR27, R5 ;  /* 0x00000000051b23c2 */ /* 0x000ea200000e0000 */
[----:B-1----:R-:W-:Y:S01]  /*0290*/  IMAD.U32 R4, RZ, RZ, UR26 ;  /* 0x0000001aff047e24 */ /* 0x002fe2000f8e00ff */
[----:B---3--:R-:W-:Y:S01]  /*02a0*/  @P2 IADD3 R7, P1, R2, c[0x0][0x300], RZ ;  /* 0x0000c00002072a10 */ /* 0x008fe20007f3e0ff */
[----:B------:R-:W-:Y:S01]  /*02b0*/  IMAD.U32 R2, RZ, RZ, UR14 ;  /* 0x0000000eff027e24 */ /* 0x000fe2000f8e00ff */
[----:B--2---:R-:W-:-:S03]  /*02c0*/  MOV R5, UR27 ;  /* 0x0000001b00057c02 */ /* 0x004fc60008000f00 */
[----:B------:R-:W-:Y:S02]  /*02d0*/  @P2 IMAD.X R8, RZ, RZ, R3, P1 ;  /* 0x000000ffff082224 */ /* 0x000fe400008e0603 */
[----:B------:R1:W-:Y:S01]  /*02e0*/  @!P3 STG.E.64 [R10.64], R4 ;  /* 0x000000040a00b986 */ /* 0x0003e2000c101b18 */
[----:B------:R-:W-:Y:S01]  /*02f0*/  IMAD.U32 R3, RZ, RZ, UR15 ;  /* 0x0000000fff037e24 */ /* 0x000fe2000f8e00ff */
[----:B------:R-:W-:Y:S01]  /*0300*/  PLOP3.LUT P2, PT, PT, PT, UP0, 0x80, 0x0 ;  /* 0x000000000000781c */ /* 0x000fe20003f4f008 */
[----:B------:R-:W-:Y:S01]  /*0310*/  ULDC.64 UR14, c[0x0][0x250] ;  /* 0x00009400000e7ab9 */ /* 0x000fe20000000a00 */
[----:B------:R-:W-:Y:S01]  /*0320*/  PLOP3.LUT P1, PT, PT, PT, UP1, 0x80, 0x0 ;  /* 0x000000000000781c */ /* 0x000fe20003f2f018 */
[----:B------:R-:W-:Y:S01]  /*0330*/  @UP1 UIMAD.WIDE UR14, UR12, UR6, UR14 ;  /* 0x000000060c0e12a5 */ /* 0x000fe2000f8e020e */
[----:B-1----:R-:W-:Y:S01]  /*0340*/  @!P3 MOV R4, R7 ;  /* 0x000000070004b202 */ /* 0x002fe20000000f00 */
[----:B------:R-:W-:-:S05]  /*0350*/  @!P3 IMAD.MOV.U32 R5, RZ, RZ, R8 ;  /* 0x000000ffff05b224 */ /* 0x000fca00078e0008 */
[----:B------:R1:W-:Y:S04]  /*0360*/  @!P3 STG.E.64 [R10.64+0x8], R4 ;  /* 0x000008040a00b986 */ /* 0x0003e8000c101b18 */
[----:B------:R2:W3:Y:S04]  /*0370*/  @P0 LDG.E R6, [R2.64+0x4] ;  /* 0x0000041802060981 */ /* 0x0004e8000c1e1900 */
[----:B------:R2:W4:Y:S02]  /*0380*/  @P0 LDG.E R9, [R2.64] ;  /* 0x0000001802090981 */ /* 0x000524000c1e1900 */
[----:B--2---:R-:W-:Y:S01]  /*0390*/  MOV R2, UR4 ;  /* 0x0000000400027c02 */ /* 0x004fe20008000f00 */
[----:B------:R-:W-:-:S05]  /*03a0*/  IMAD.U32 R3, RZ, RZ, UR5 ;  /* 0x00000005ff037e24 */ /* 0x000fca000f8e00ff */
[----:B------:R-:W2:Y:S01]  /*03b0*/  @!P2 LDG.E R0, [R2.64] ;  /* 0x000000180200a981 */ /* 0x000ea2000c1e1900 */
[----:B-1----:R-:W-:Y:S02]  /*03c0*/  IMAD.U32 R4, RZ, RZ, UR14 ;  /* 0x0000000eff047e24 */ /* 0x002fe4000f8e00ff */
[----:B------:R-:W-:-:S05]  /*03d0*/  IMAD.U32 R5, RZ, RZ, UR15 ;  /* 0x0000000fff057e24 */ /* 0x000fca000f8e00ff */
[----:B------:R-:W5:Y:S01]  /*03e0*/  @P1 LDG.E R4, [R4.64] ;  /* 0x0000001804041981 */ /* 0x000f62000c1e1900 */
[----:B------:R-:W-:Y:S02]  /*03f0*/  UMOV UR15, 0xffffffff ;  /* 0xffffffff000f7882 */ /* 0x000fe40000000000 */
[----:B------:R-:W-:Y:S02]  /*0400*/  UMOV UR23, 0xffffffff ;  /* 0xffffffff00177882 */ /* 0x000fe40000000000 */
[----:B------:R-:W-:Y:S02]  /*0410*/  ULDC UR4, c[0x0][0x1c0] ;  /* 0x0000700000047ab9 */ /* 0x000fe40000000800 */
[----:B------:R-:W-:Y:S02]  /*0420*/  UIMAD UR4, UR12, UR4, UR11 ;  /* 0x000000040c0472a4 */ /* 0x000fe4000f8e020b */
[----:B------:R-:W-:Y:S02]  /*0430*/  UMOV UR14, URZ ;  /* 0x0000003f000e7c82 */ /* 0x000fe40008000000 */
[----:B------:R-:W-:-:S04]  /*0440*/  USHF.L.U32 UR5, UR4, 0x5, URZ ;  /* 0x0000000504057899 */ /* 0x000fc8000800063f */
[----:B------:R-:W-:Y:S01]  /*0450*/  USHF.R.S32.HI UR4, URZ, 0x1f, UR5 ;  /* 0x0000001f3f047899 */ /* 0x000fe20008011405 */
[----:B---3--:R1:W3:Y:S08]  /*0460*/  @P0 R2UR UR10, R6 ;  /* 0x00000000060a03c2 */ /* 0x0082f000000e0000 */
[----:B----4-:R-:W3:Y:S01]  /*0470*/  @P0 R2UR UR23, R9 ;  /* 0x00000000091703c2 */ /* 0x010ee200000e0000 */
[----:B-1----:R-:W-:-:S04]  /*0480*/  SHF.R.S32.HI R6, RZ, 0x1f, R161 ;  /* 0x0000001fff067819 */ /* 0x002fc800000114a1 */
[----:B------:R-:W-:-:S03]  /*0490*/  LEA.HI R10, R6, R161, RZ, 0x5 ;  /* 0x000000a1060a7211 */ /* 0x000fc600078f28ff */
[----:B--2---:R1:W2:Y:S01]  /*04a0*/  @!P2 R2UR UR15, R0 ;  /* 0x00000000000fa3c2 */ /* 0x0042a200000e0000 */
[----:B------:R-:W-:-:S07]  /*04b0*/  ISETP.NE.U32.AND P2, PT, RZ, c[0x0][0x248], PT ;  /* 0x00009200ff007a0c */ /* 0x000fce0003f45070 */
[----:B-----5:R4:W2:Y:S01]  /*04c0*/  @P1 R2UR UR14, R4 ;  /* 0x00000000040e13c2 */ /* 0x0208a200000e0000 */
[----:B-1----:R-:W-:-:S05]  /*04d0*/  LOP3.LUT R0, R10, 0xffffffe0, RZ, 0xc0, !PT ;  /* 0xffffffe00a007812 */ /* 0x002fca00078ec0ff */
[----:B------:R-:W-:-:S05]  /*04e0*/  IMAD.IADD R156, R161, 0x1, -R0 ;  /* 0x00000001a19c7824 */ /* 0x000fca00078e0a00 */
[----:B------:R-:W-:-:S05]  /*04f0*/  IADD3 R166, P1, P0, R7, UR5, R156 ;  /* 0x0000000507a67c10 */ /* 0x000fca000f83e09c */
[----:B------:R4:W-:Y:S01]  /*0500*/  STL [R1+0x40], R166 ;  /* 0x000040a601007387 */ /* 0x0009e20000100800 */
[----:B------:R-:W-:Y:S01]  /*0510*/  ISETP.NE.AND.EX P2, PT, RZ, c[0x0][0x24c], PT, P2 ;  /* 0x00009300ff007a0c */ /* 0x000fe20003f45320 */
[----:B---3--:R-:W-:Y:S01]  /*0520*/  @UP2 UIADD3 UR10, UR10, -UR23, URZ ;  /* 0x800000170a0a2290 */ /* 0x008fe2000fffe03f */
[----:B------:R-:W-:-:S04]  /*0530*/  SHF.R.S32.HI R0, RZ, 0x1f, R156 ;  /* 0x0000001fff007819 */ /* 0x000fc8000001149c */
[----:B------:R-:W-:Y:S02]  /*0540*/  IADD3.X R162, R8, UR4, R0, P1, P0 ;  /* 0x0000000408a27c10 */ /* 0x000fe40008fe0400 */
[----:B------:R-:W-:-:S05]  /*0550*/  @!UP2 ULDC UR10, c[0x0][0x214] ;  /* 0x00008500000aaab9 */ /* 0x000fca0000000800 */
[----:B--2-4-:R-:W-:Y:S05]  /*0560*/  @!P2 BRA `(.L_x_333) ;  /* 0x000000700000a947 */ /* 0x014fea0003800000 */
[----:B------:R-:W-:-:S13]  /*0570*/  PLOP3.LUT P0, PT, PT, PT, UP3, 0x80, 0x0 ;  /* 0x000000000000781c */ /* 0x000fda0003f0f038 */
[----:B------:R-:W2:Y:S04]  /*0580*/  @P0 LDG.E R0, [R2.64+0x4] ;  /* 0x0000041802000981 */ /* 0x000ea8000c1e1900 */
[----:B------:R-:W3:Y:S01]  /*0590*/  @!P0 LDG.E R2, [R2.64] ;  /* 0x0000001802028981 */ /* 0x000ee2000c1e1900 */
[----:B--2---:R-:W1:Y:S02]  /*05a0*/  @P0 R2UR UR9, R0 ;  /* 0x00000000000903c2 */ /* 0x004e6400000e0000 */
[----:B-1----:R-:W-:-:S11]  /*05b0*/  @UP3 UIADD3 UR9, UR9, -UR15, URZ ;  /* 0x8000000f09093290 */ /* 0x002fd6000fffe03f */
[----:B---3--:R1:W2:Y:S02]  /*05c0*/  @!P0 R2UR UR9, R2 ;  /* 0x00000000020983c2 */ /* 0x0082a400000e0000 */
[----:B-12---:R-:W-:Y:S05]  /*05d0*/  BRA `(.L_x_334) ;  /* 0x0000001000007947 */ /* 0x006fea0003800000 */
.L_x_333:
[----:B------:R-:W-:Y:S02]  /*05e0*/  ULDC UR9, c[0x0][0x218] ;  /* 0x0000860000097ab9 */ /* 0x000fe40000000800 */
.L_x_334:
        /* <DEDUP_REMOVED lines=42> */
[----:B------:R-:W-:Y:S02]  /*0890*/  @!UP1 USHF.R.S32.HI UR16, URZ, 0x1f, UR12 ;  /* 0x0000001f3f109899 */ /* 0x000fe4000801140c */
[----:B------:R-:W-:Y:S02]  /*08a0*/  @UP1 UIMAD.WIDE.U32 UR20, UR23, UR4, URZ ;  /* 0x00000004171412a5 */ /* 0x000fe4000f8e003f */
[----:B------:R-:W-:Y:S02]  /*08b0*/  @UP0 UIADD3 UR17, UR14, UR15, URZ ;  /* 0x0000000f0e110290 */ /* 0x000fe4000fffe03f */
[----:B------:R-:W-:Y:S02]  /*08c0*/  @!UP1 UIMAD UR16, UR16, UR8, URZ ;  /* 0x00000008101092a4 */ /* 0x000fe4000f8e023f */
[----:B------:R-:W-:Y:S02]  /*08d0*/  @UP1 UIMAD UR13, UR23, UR5, UR21 ;  /* 0x00000005170d12a4 */ /* 0x000fe4000f8e0215 */
[----:B------:R-:W-:-:S02]  /*08e0*/  @!UP1 UIMAD.WIDE.U32 UR18, UR12, UR8, URZ ;  /* 0x000000080c1292a5 */ /* 0x000fc4000f8e003f */
[----:B------:R-:W-:Y:S02]  /*08f0*/  ULDC.64 UR4, c[0x0][0x198] ;  /* 0x0000660000047ab9 */ /* 0x000fe40000000a00 */
[----:B------:R-:W-:Y:S02]  /*0900*/  @UP0 UIMAD.WIDE.U32 UR30, UR17, UR4, URZ ;  /* 0x00000004111e02a5 */ /* 0x000fe4000f8e003f */
[----:B------:R-:W-:Y:S02]  /*0910*/  @!UP1 UIMAD UR16, UR12, UR9, UR16 ;  /* 0x000000090c1092a4 */ /* 0x000fe4000f8e0210 */
[----:B------:R-:W-:Y:S02]  /*0920*/  @UP1 UMOV UR8, UR20 ;  /* 0x0000001400081c82 */ /* 0x000fe40008000000 */
[----:B------:R-:W-:Y:S02]  /*0930*/  @!UP1 UIADD3 UR13, UR19, UR16, URZ ;  /* 0x00000010130d9290 */ /* 0x000fe4000fffe03f */
[----:B------:R-:W-:-:S02]  /*0940*/  @UP0 UIMAD UR9, UR17, UR5, UR31 ;  /* 0x00000005110902a4 */ /* 0x000fc4000f8e021f */
        /* <DEDUP_REMOVED lines=16> */
.L_x_336:
        /* <DEDUP_REMOVED lines=20> */
[----:B------:R-:W-:-:S05]  /*0b90*/  IMAD.HI.U32 R0, R0, R3, RZ ;  /* 0x0000000300007227 */ /* 0x000fca00078e00ff */
[----:B------:R-:W-:-:S05]  /*0ba0*/  IADD3 R2, -R0, RZ, RZ ;  /* 0x000000ff00027210 */ /* 0x000fca0007ffe1ff */
[----:B------:R-:W-:-:S05]  /*0bb0*/  IMAD R2, R4, R2, R3 ;  /* 0x0000000204027224 */ /* 0x000fca00078e0203 */
[----:B------:R-:W-:-:S13]  /*0bc0*/  ISETP.GT.U32.AND P2, PT, R4, R2, PT ;  /* 0x000000020400720c */ /* 0x000fda0003f44070 */
[----:B------:R-:W-:Y:S01]  /*0bd0*/  @!P2 IMAD.IADD R2, R2, 0x1, -R4 ;  /* 0x000000010202a824 */ /* 0x000fe200078e0a04 */
[----:B------:R-:W-:Y:S02]  /*0be0*/  @!P2 IADD3 R0, R0, 0x1, RZ ;  /* 0x000000010000a810 */ /* 0x000fe40007ffe0ff */
[----:B------:R-:W-:Y:S02]  /*0bf0*/  ISETP.NE.AND P2, PT, RZ, c[0x0][0x1c8], PT ;  /* 0x00007200ff007a0c */ /* 0x000fe40003f45270 */
[----:B------:R-:W-:-:S13]  /*0c00*/  ISETP.GE.U32.AND P3, PT, R2, R4, PT ;  /* 0x000000040200720c */ /* 0x000fda0003f66070 */
[----:B------:R-:W-:-:S05]  /*0c10*/  @P3 IADD3 R0, R0, 0x1, RZ ;  /* 0x0000000100003810 */ /* 0x000fca0007ffe0ff */
[----:B------:R-:W-:-:S05]  /*0c20*/  IMAD.MOV.U32 R17, RZ, RZ, R0 ;  /* 0x000000ffff117224 */ /* 0x000fca00078e0000 */
[----:B------:R-:W-:Y:S02]  /*0c30*/  @!P1 IADD3 R17, -R17, RZ, RZ ;  /* 0x000000ff11119210 */ /* 0x000fe40007ffe1ff */
        /* <DEDUP_REMOVED lines=14> */
.L_x_337:
[CC--:B------:R-:W-:Y:S01]  /*0d20*/  LEA.HI R9, R6.reuse, R161.reuse, RZ, 0x2 ;  /* 0x000000a106097211 */ /* 0x0c0fe200078f10ff */
[----:B------:R-:W1:Y:S01]  /*0d30*/  S2R R164, SR_CTAID.X ;  /* 0x0000000000a47919 */ /* 0x000e620000002500 */
[CC--:B------:R-:W-:Y:S01]  /*0d40*/  LEA.HI R7, R6.reuse, R161.reuse, RZ, 0x3 ;  /* 0x000000a106077211 */ /* 0x0c0fe200078f18ff */
[----:B------:R-:W-:Y:S01]  /*0d50*/  UIADD3 UR18, -UR6, UR10, URZ ;  /* 0x0000000a06127290 */ /* 0x000fe2000fffe13f */
[----:B------:R-:W-:Y:S01]  /*0d60*/  LOP3.LUT R0, R9, 0xfffffffc, RZ, 0xc0, !PT ;  /* 0xfffffffc09007812 */ /* 0x000fe200078ec0ff */
[----:B------:R-:W2:Y:S01]  /*0d70*/  S2R R11, SR_CTAID.Z ;  /* 0x00000000000b7919 */ /* 0x000ea20000002700 */
[----:B------:R-:W-:Y:S01]  /*0d80*/  SHF.R.S32.HI R26, RZ, 0x3, R7 ;  /* 0x00000003ff1a7819 */ /* 0x000fe20000011407 */
[----:B------:R-:W-:Y:S01]  /*0d90*/  ULDC.64 UR4, c[0x0][0x1a8] ;  /* 0x00006a0000047ab9 */ /* 0x000fe20000000a00 */
[----:B------:R-:W-:Y:S01]  /*0da0*/  LEA.HI R4, R6, R161, RZ, 0x4 ;  /* 0x000000a106047211 */ /* 0x000fe200078f20ff */
[C---:B------:R-:W-:Y:S01]  /*0db0*/  IMAD.IADD R0, R161.reuse, 0x1, -R0 ;  /* 0x00000001a1007824 */ /* 0x040fe200078e0a00 */
[----:B------:R-:W-:Y:S01]  /*0dc0*/  SHF.R.S32.HI R32, RZ, 0x2, R9 ;  /* 0x00000002ff207819 */ /* 0x000fe20000011409 */
[----:B------:R-:W-:Y:S01]  /*0dd0*/  IMAD.SHL.U32 R2, R26, 0x40, RZ ;  /* 0x000000401a027824 */ /* 0x000fe200078e00ff */
[----:B------:R-:W-:Y:S01]  /*0de0*/  SHF.R.S32.HI R5, RZ, 0x4, R4 ;  /* 0x00000004ff057819 */ /* 0x000fe20000011404 */
[----:B------:R-:W-:Y:S01]  /*0df0*/  IMAD.SHL.U32 R12, R0, 0x8, RZ ;  /* 0x00000008000c7824 */ /* 0x000fe200078e00ff */
[C---:B------:R-:W-:Y:S01]  /*0e00*/  LOP3.LUT R3, R4.reuse, 0xfffffff0, RZ, 0xc0, !PT ;  /* 0xfffffff004037812 */ /* 0x040fe200078ec0ff */
[----:B------:R-:W-:Y:S01]  /*0e10*/  UIMAD UR4, UR15, UR4, URZ ;  /* 0x000000040f0472a4 */ /* 0x000fe2000f8e023f */
[----:B------:R-:W-:Y:S01]  /*0e20*/  LEA.HI R4, R4, R5, RZ, 0x1 ;  /* 0x0000000504047211 */ /* 0x000fe200078f08ff */
[----:B------:R-:W-:Y:S01]  /*0e30*/  UIADD3 UR29, UR28, -0x1, URZ ;  /* 0xffffffff1c1d7890 */ /* 0x000fe2000fffe03f */
[----:B------:R-:W-:Y:S01]  /*0e40*/  LOP3.LUT R2, R2, 0xc0, RZ, 0xc0, !PT ;  /* 0x000000c002027812 */ /* 0x000fe200078ec0ff */
[----:B------:R-:W-:Y:S01]  /*0e50*/  IMAD.IADD R0, R161, 0x1, -R3 ;  /* 0x00000001a1007824 */ /* 0x000fe200078e0a03 */
[----:B------:R-:W-:Y:S01]  /*0e60*/  LOP3.LUT R3, R4, 0xfffffffe, RZ, 0xc0, !PT ;  /* 0xfffffffe04037812 */ /* 0x000fe200078ec0ff */
[----:B------:R-:W-:Y:S01]  /*0e70*/  UIMAD UR4, UR11, UR5, UR4 ;  /* 0x000000050b0472a4 */ /* 0x000fe2000f8e0204 */
[----:B------:R-:W-:Y:S01]  /*0e80*/  LOP3.LUT R6, R2, 0x18, R12, 0xf8, !PT ;  /* 0x0000001802067812 */ /* 0x000fe200078ef80c */
[----:B------:R-:W-:Y:S01]  /*0e90*/  UIMAD UR11, UR29, -0x40, UR7 ;  /* 0xffffffc01d0b78a4 */ /* 0x000fe2000f8e0207 */
[----:B------:R-:W-:Y:S01]  /*0ea0*/  SHF.R.U32.HI R4, RZ, 0x3, R2 ;  /* 0x00000003ff047819 */ /* 0x000fe20000011602 */
[----:B------:R-:W-:Y:S01]  /*0eb0*/  IMAD.IADD R25, R5, 0x1, -R3 ;  /* 0x0000000105197824 */ /* 0x000fe200078e0a03 */
[----:B------:R-:W-:Y:S01]  /*0ec0*/  LEA.HI R2, R0, R0, RZ, 0x1 ;  /* 0x0000000000027211 */ /* 0x000fe200078f08ff */
[----:B------:R-:W-:Y:S01]  /*0ed0*/  UMOV UR21, 0x6 ;  /* 0x0000000600157882 */ /* 0x000fe20000000000 */
[----:B------:R-:W-:Y:S01]  /*0ee0*/  LOP3.LUT R8, R6, R4, RZ, 0x3c, !PT ;  /* 0x0000000406087212 */ /* 0x000fe200078e3cff */
[----:B------:R-:W-:Y:S01]  /*0ef0*/  USHF.R.S32.HI UR12, URZ, 0x1f, UR29 ;  /* 0x0000001f3f0c7899 */ /* 0x000fe2000801141d */
[----:B------:R-:W-:Y:S01]  /*0f00*/  LOP3.LUT R4, R2, 0x7fffffe, RZ, 0xc0, !PT ;  /* 0x07fffffe02047812 */ /* 0x000fe200078ec0ff */
[----:B------:R-:W-:Y:S01]  /*0f10*/  UMOV UR30, 0x5 ;  /* 0x00000005001e7882 */ /* 0x000fe20000000000 */
[----:B------:R-:W-:Y:S01]  /*0f20*/  SHF.R.S32.HI R6, RZ, 0x1f, R0 ;  /* 0x0000001fff067819 */ /* 0x000fe20000011400 */
[----:B------:R-:W-:Y:S01]  /*0f30*/  UISETP.GE.AND UP0, UPT, UR28, 0x2, UPT ;  /* 0x000000021c00788c */ /* 0x000fe2000bf06270 */
[----:B------:R-:W-:Y:S01]  /*0f40*/  LEA.HI R5, R9, R32, RZ, 0x1 ;  /* 0x0000002009057211 */ /* 0x000fe200078f08ff */
[----:B------:R-:W-:Y:S01]  /*0f50*/  IMAD.IADD R159, R0, 0x1, -R4 ;  /* 0x00000001009f7824 */ /* 0x000fe200078e0a04 */
[----:B------:R-:W-:-:S02]  /*0f60*/  LOP3.LUT R3, R7, 0xfffffff8, RZ, 0xc0, !PT ;  /* 0xfffffff807037812 */ /* 0x000fc400078ec0ff */
[----:B------:R-:W-:Y:S02]  /*0f70*/  LEA.HI R29, R6, R0, RZ, 0x3 ;  /* 0x00000000061d7211 */ /* 0x000fe400078f18ff */
[----:B------:R-:W-:Y:S01]  /*0f80*/  LOP3.LUT R0, R5, 0x7fffffe, RZ, 0xc0, !PT ;  /* 0x07fffffe05007812 */ /* 0x000fe200078ec0ff */
[C---:B------:R-:W-:Y:S01]  /*0f90*/  IMAD.IADD R4, R161.reuse, 0x1, -R3 ;  /* 0x00000001a1047824 */ /* 0x040fe200078e0a03 */
[----:B------:R-:W-:Y:S01]  /*0fa0*/  SHF.R.S32.HI R6, RZ, 0x1, R2 ;  /* 0x00000001ff067819 */ /* 0x000fe20000011402 */
[----:B------:R-:W-:Y:S01]  /*0fb0*/  IMAD.SHL.U32 R161, R161, 0x2, RZ ;  /* 0x00000002a1a17824 */ /* 0x000fe200078e00ff */
[C---:B------:R-:W-:Y:S01]  /*0fc0*/  IADD3 R30, R32.reuse, 0x20, RZ ;  /* 0x00000020201e7810 */ /* 0x040fe20007ffe0ff */
[----:B------:R-:W-:Y:S01]  /*0fd0*/  IMAD.IADD R3, R32, 0x1, -R0 ;  /* 0x0000000120037824 */ /* 0x000fe200078e0a00 */
[----:B------:R-:W-:Y:S02]  /*0fe0*/  SHF.R.S32.HI R0, RZ, 0x1f, R2 ;  /* 0x0000001fff007819 */ /* 0x000fe40000011402 */
[----:B------:R-:W-:-:S02]  /*0ff0*/  LEA.HI R24, R4, R4, RZ, 0x1 ;  /* 0x0000000404187211 */ /* 0x000fc400078f08ff */
[----:B------:R-:W-:Y:S02]  /*1000*/  LEA.HI R0, R0, R6, RZ, 0x2 ;  /* 0x0000000600007211 */ /* 0x000fe400078f10ff */
[----:B------:R-:W-:Y:S02]  /*1010*/  ISETP.GE.AND P2, PT, R30, UR18, PT ;  /* 0x000000121e007c0c */ /* 0x000fe4000bf46270 */
[----:B------:R-:W-:Y:S02]  /*1020*/  LOP3.LUT R5, R24, 0x7fffffe, RZ, 0xc0, !PT ;  /* 0x07fffffe18057812 */ /* 0x000fe400078ec0ff */
[----:B------:R-:W-:Y:S02]  /*1030*/  LOP3.LUT R0, R0, 0xfffffffc, RZ, 0xc0, !PT ;  /* 0xfffffffc00007812 */ /* 0x000fe400078ec0ff */
[----:B------:R-:W-:Y:S01]  /*1040*/  IADD3 R15, R32, 0x40, RZ ;  /* 0x00000040200f7810 */ /* 0x000fe20007ffe0ff */
[----:B------:R-:W-:Y:S01]  /*1050*/  IMAD.IADD R28, R4, 0x1, -R5 ;  /* 0x00000001041c7824 */ /* 0x000fe200078e0a05 */
[----:B------:R-:W-:Y:S01]  /*1060*/  SHF.R.S32.HI R13, RZ, 0x1f, R12 ;  /* 0x0000001fff0d7819 */ /* 0x000fe2000001140c */
[----:B------:R-:W-:Y:S01]  /*1070*/  IMAD.IADD R27, R6, 0x1, -R0 ;  /* 0x00000001061b7824 */ /* 0x000fe200078e0a00 */
[----:B------:R-:W-:-:S02]  /*1080*/  SHF.R.S32.HI R33, RZ, 0x1f, R32 ;  /* 0x0000001fff217819 */ /* 0x000fc40000011420 */
[----:B------:R-:W-:Y:S01]  /*1090*/  SHF.R.S32.HI R163, RZ, 0x5, R10 ;  /* 0x00000005ffa37819 */ /* 0x000fe2000001140a */
[----:B------:R-:W-:Y:S01]  /*10a0*/  IMAD.WIDE.U32 R4, R32, c[0x0][0x198], R12 ;  /* 0x0000660020047a25 */ /* 0x000fe200078e000c */
[----:B------:R-:W-:Y:S01]  /*10b0*/  ISETP.GE.AND P1, PT, R15, UR18, PT ;  /* 0x000000120f007c0c */ /* 0x000fe2000bf26270 */
[----:B------:R3:W-:Y:S01]  /*10c0*/  STL.64 [R1+0x30], R12 ;  /* 0x0000300c01007387 */ /* 0x0007e20000100a00 */
[----:B------:R-:W-:Y:S01]  /*10d0*/  IADD3 R2, P0, R12, UR8, RZ ;  /* 0x000000080c027c10 */ /* 0x000fe2000ff1e0ff */
[----:B------:R-:W-:Y:S01]  /*10e0*/  IMAD R0, R33, c[0x0][0x198], RZ ;  /* 0x0000660021007a24 */ /* 0x000fe200078e02ff */
[----:B------:R-:W-:Y:S01]  /*10f0*/  IADD3 R14, R32, 0x60, RZ ;  /* 0x00000060200e7810 */ /* 0x000fe20007ffe0ff */
[----:B-1----:R-:W-:Y:S01]  /*1100*/  IMAD.WIDE R34, R164, 0x80, R32 ;  /* 0x00000080a4227825 */ /* 0x002fe200078e0220 */
[----:B------:R-:W-:Y:S01]  /*1110*/  IADD3 R18, P4, R4, UR16, RZ ;  /* 0x0000001004127c10 */ /* 0x000fe2000ff9e0ff */
[----:B------:R-:W-:Y:S01]  /*1120*/  STL.64 [R1+0x20], R32 ;  /* 0x0000202001007387 */ /* 0x000fe20000100a00 */
[C---:B------:R-:W-:Y:S01]  /*1130*/  ISETP.GE.AND P3, PT, R32.reuse, UR18, PT ;  /* 0x0000001220007c0c */ /* 0x040fe2000bf66270 */
[----:B------:R-:W-:Y:S01]  /*1140*/  IMAD R7, R163, 0x8, R3 ;  /* 0x00000008a3077824 */ /* 0x000fe200078e0203 */
[----:B------:R-:W-:Y:S01]  /*1150*/  IADD3.X R3, R13, UR13, RZ, P0, !PT ;  /* 0x0000000d0d037c10 */ /* 0x000fe200087fe4ff */
[----:B------:R-:W-:Y:S01]  /*1160*/  IMAD R0, R32, c[0x0][0x19c], R0 ;  /* 0x0000670020007a24 */ /* 0x000fe200078e0200 */
[----:B------:R-:W-:Y:S01]  /*1170*/  ISETP.GE.AND P0, PT, R14, UR18, PT ;  /* 0x000000120e007c0c */ /* 0x000fe2000bf06270 */
[----:B------:R-:W-:Y:S01]  /*1180*/  IMAD.U32 R222, R7, 0x20, R8 ;  /* 0x0000002007de7824 */ /* 0x000fe200078e0008 */
[----:B------:R-:W-:Y:S01]  /*1190*/  @!P2 IADD3 R10, P5, R34, 0x20, RZ ;  /* 0x00000020220aa810 */ /* 0x000fe20007fbe0ff */
[----:B------:R-:W-:Y:S01]  /*11a0*/  IMAD R8, R33, c[0x0][0x1a0], RZ ;  /* 0x0000680021087a24 */ /* 0x000fe200078e02ff */
[----:B------:R-:W-:Y:S01]  /*11b0*/  STL [R1+0x44], R30 ;  /* 0x0000441e01007387 */ /* 0x000fe20000100800 */
[C---:B------:R-:W-:Y:S01]  /*11c0*/  IMAD.WIDE.U32 R6, R32.reuse, c[0x0][0x1a0], R12 ;  /* 0x0000680020067a25 */ /* 0x040fe200078e000c */
[----:B------:R-:W-:Y:S01]  /*11d0*/  IADD3.X R19, R5, UR9, R0, P4, !PT ;  /* 0x0000000905137c10 */ /* 0x000fe2000a7fe400 */
[----:B------:R-:W-:Y:S01]  /*11e0*/  UIADD3 UR16, UR27, 0x646e171e, URZ ;  /* 0x646e171e1b107890 */ /* 0x000fe2000fffe03f */
[----:B------:R-:W-:Y:S01]  /*11f0*/  STL [R1+0x54], R15 ;  /* 0x0000540f01007387 */ /* 0x000fe20000100800 */
[----:B------:R-:W-:Y:S01]  /*1200*/  IMAD R0, R32, c[0x0][0x1a4], R8 ;  /* 0x0000690020007a24 */ /* 0x000fe200078e0208 */
[----:B------:R-:W-:Y:S01]  /*1210*/  IADD3 R20, P4, R6, UR20, RZ ;  /* 0x0000001406147c10 */ /* 0x000fe2000ff9e0ff */
[----:B------:R-:W-:Y:S01]  /*1220*/  @!P2 IMAD.X R4, RZ, RZ, R35, P5 ;  /* 0x000000ffff04a224 */ /* 0x000fe200028e0623 */
[----:B------:R1:W-:Y:S01]  /*1230*/  STL [R1+0x58], R14 ;  /* 0x0000580e01007387 */ /* 0x0003e20000100800 */
[----:B--2---:R-:W-:Y:S01]  /*1240*/  IMAD.WIDE.U32 R2, R11, c[0x0][0x1a8], R2 ;  /* 0x00006a000b027a25 */ /* 0x004fe200078e0002 */
[----:B------:R-:W-:Y:S01]  /*1250*/  IADD3.X R21, R7, UR17, R0, P4, !PT ;  /* 0x0000001107157c10 */ /* 0x000fe2000a7fe400 */
[----:B------:R-:W-:Y:S01]  /*1260*/  UIADD3 UR17, UR26, -0x4ab325aa, URZ ;  /* 0xb54cda561a117890 */ /* 0x000fe2000fffe03f */
[----:B---3--:R-:W-:Y:S01]  /*1270*/  @!P0 IADD3 R12, P4, R34, 0x60, RZ ;  /* 0x00000060220c8810 */ /* 0x008fe20007f9e0ff */
[----:B------:R-:W-:Y:S01]  /*1280*/  @!P2 IMAD R11, R4, c[0x0][0x190], RZ ;  /* 0x00006400040baa24 */ /* 0x000fe200078e02ff */
[----:B------:R-:W-:Y:S01]  /*1290*/  IADD3 R3, R3, UR4, RZ ;  /* 0x0000000403037c10 */ /* 0x000fe2000fffe0ff */
[--C-:B------:R-:W-:Y:S01]  /*12a0*/  @!P1 IMAD.MOV.U32 R4, RZ, RZ, R2.reuse ;  /* 0x000000ffff049224 */ /* 0x100fe200078e0002 */
[----:B------:R-:W-:Y:S01]  /*12b0*/  ULDC.64 UR4, c[0x0][0x198] ;  /* 0x0000660000047ab9 */ /* 0x000fe20000000a00 */
[--C-:B------:R-:W-:Y:S01]  /*12c0*/  @!P2 IMAD.MOV.U32 R6, RZ, RZ, R2.reuse ;  /* 0x000000ffff06a224 */ /* 0x100fe200078e0002 */
[----:B------:R-:W-:Y:S01]  /*12d0*/  USHF.L.U64.HI UR19, UR4, UR21, UR5 ;  /* 0x0000001504137299 */ /* 0x000fe20008010205 */
[--C-:B------:R-:W-:Y:S01]  /*12e0*/  @!P1 IMAD.MOV.U32 R5, RZ, RZ, R3.reuse ;  /* 0x000000ffff059224 */ /* 0x100fe200078e0003 */
[----:B------:R-:W-:Y:S01]  /*12f0*/  ISETP.GE.AND P6, PT, R32, UR11, PT ;  /* 0x0000000b20007c0c */ /* 0x000fe2000bfc6270 */
[----:B------:R-:W-:Y:S01]  /*1300*/  @!P2 IMAD.MOV.U32 R7, RZ, RZ, R3 ;  /* 0x000000ffff07a224 */ /* 0x000fe200078e0003 */
[----:B------:R-:W-:Y:S01]  /*1310*/  USHF.L.U32 UR20, UR4, 0x6, URZ ;  /* 0x0000000604147899 */ /* 0x000fe2000800063f */
[----:B------:R-:W-:Y:S01]  /*1320*/  @!P0 IMAD.X R13, RZ, RZ, R35, P4 ;  /* 0x000000ffff0d8224 */ /* 0x000fe200020e0623 */
[----:B------:R-:W-:Y:S01]  /*1330*/  UIMAD UR13, UR19, UR29, URZ ;  /* 0x0000001d130d72a4 */ /* 0x000fe2000f8e023f */
[C---:B------:R-:W-:Y:S01]  /*1340*/  @!P2 IMAD R16, R10.reuse, c[0x0][0x194], R11 ;  /* 0x000065000a10aa24 */ /* 0x040fe200078e020b */
[----:B------:R-:W-:Y:S01]  /*1350*/  USHF.L.U32 UR8, UR4, 0x5, URZ ;  /* 0x0000000504087899 */ /* 0x000fe2000800063f */
[----:B------:R-:W-:Y:S01]  /*1360*/  @!P0 IMAD.MOV.U32 R8, RZ, RZ, R2 ;  /* 0x000000ffff088224 */ /* 0x000fe200078e0002 */
[----:B------:R-:W-:Y:S01]  /*1370*/  UIMAD UR13, UR12, UR20, UR13 ;  /* 0x000000140c0d72a4 */ /* 0x000fe2000f8e020d */
[----:B------:R-:W-:Y:S01]  /*1380*/  @!P0 IMAD.MOV.U32 R9, RZ, RZ, R3 ;  /* 0x000000ffff098224 */ /* 0x000fe200078e0003 */
[----:B------:R-:W-:Y:S01]  /*1390*/  USHF.L.U64.HI UR9, UR4, UR30, UR5 ;  /* 0x0000001e04097299 */ /* 0x000fe20008010205 */
[----:B------:R-:W-:Y:S01]  /*13a0*/  @!P2 IMAD.WIDE.U32 R10, R10, c[0x0][0x190], R6 ;  /* 0x000064000a0aaa25 */ /* 0x000fe200078e0006 */
[----:B------:R-:W-:Y:S01]  /*13b0*/  STL.64 [R1+0x28], R34 ;  /* 0x0000282201007387 */ /* 0x000fe20000100a00 */
[----:B-1----:R-:W-:Y:S01]  /*13c0*/  @!P1 IADD3 R14, P5, R34, 0x40, RZ ;  /* 0x00000040220e9810 */ /* 0x002fe20007fbe0ff */
[----:B------:R-:W-:Y:S01]  /*13d0*/  ULDC.64 UR4, c[0x0][0x1a0] ;  /* 0x0000680000047ab9 */ /* 0x000fe20000000a00 */
[----:B------:R-:W-:Y:S01]  /*13e0*/  @!P0 IMAD R13, R13, c[0x0][0x190], RZ ;  /* 0x000064000d0d8a24 */ /* 0x000fe200078e02ff */
[----:B------:R-:W-:Y:S01]  /*13f0*/  USHF.L.U64.HI UR21, UR4, UR21, UR5 ;  /* 0x0000001504157299 */ /* 0x000fe20008010205 */
[C---:B------:R-:W-:Y:S01]  /*1400*/  @!P0 IMAD.WIDE.U32 R6, R12.reuse, c[0x0][0x190], R8 ;  /* 0x000064000c068a25 */ /* 0x040fe200078e0008 */
[----:B------:R-:W-:Y:S01]  /*1410*/  USHF.L.U32 UR22, UR4, 0x6, URZ ;  /* 0x0000000604167899 */ /* 0x000fe2000800063f */
[----:B------:R-:W-:Y:S01]  /*1420*/  LOP3.LUT R165, R161, 0x6, RZ, 0xc0, !PT ;  /* 0x00000006a1a57812 */ /* 0x000fe200078ec0ff */
[----:B------:R-:W-:Y:S01]  /*1430*/  USHF.L.U32 UR31, UR4, 0x5, URZ ;  /* 0x00000005041f7899 */ /* 0x000fe2000800063f */
[----:B------:R-:W-:Y:S01]  /*1440*/  @!P1 IMAD.X R0, RZ, RZ, R35, P5 ;  /* 0x000000ffff009224 */ /* 0x000fe200028e0623 */
[----:B------:R-:W-:Y:S01]  /*1450*/  USHF.L.U64.HI UR30, UR4, UR30, UR5 ;  /* 0x0000001e041e7299 */ /* 0x000fe20008010205 */
[----:B------:R-:W-:Y:S01]  /*1460*/  @!P0 IMAD R22, R12, c[0x0][0x194], R13 ;  /* 0x000065000c168a24 */ /* 0x000fe200078e020d */
[----:B------:R-:W-:Y:S01]  /*1470*/  @!P2 LEA R12, P4, R10, c[0x0][0x160], 0x1 ;  /* 0x000058000a0caa11 */ /* 0x000fe200078808ff */
[----:B------:R-:W-:-:S02]  /*1480*/  @!P1 IMAD R15, R0, c[0x0][0x190], RZ ;  /* 0x00006400000f9a24 */ /* 0x000fc400078e02ff */
[----:B------:R-:W-:Y:S02]  /*1490*/  @!P3 IMAD R0, R35, c[0x0][0x190], RZ ;  /* 0x000064002300ba24 */ /* 0x000fe400078e02ff */
[C---:B------:R-:W-:Y:S02]  /*14a0*/  @!P1 IMAD R23, R14.reuse, c[0x0][0x194], R15 ;  /* 0x000065000e179a24 */ /* 0x040fe400078e020f */
[----:B------:R-:W-:-:S04]  /*14b0*/  @!P1 IMAD.WIDE.U32 R14, R14, c[0x0][0x190], R4 ;  /* 0x000064000e0e9a25 */ /* 0x000fc800078e0004 */
[C---:B------:R-:W-:Y:S02]  /*14c0*/  @!P3 IMAD R0, R34.reuse, c[0x0][0x194], R0 ;  /* 0x000065002200ba24 */ /* 0x040fe400078e0200 */
[----:B------:R-:W-:-:S04]  /*14d0*/  @!P3 IMAD.WIDE.U32 R4, R34, c[0x0][0x190], R2 ;  /* 0x000064002204ba25 */ /* 0x000fc800078e0002 */
[----:B------:R-:W-:Y:S01]  /*14e0*/  @!P3 IMAD.IADD R0, R5, 0x1, R0 ;  /* 0x000000010500b824 */ /* 0x000fe200078e0200 */
[C---:B------:R-:W-:Y:S01]  /*14f0*/  @!P3 LEA R2, P5, R4.reuse, c[0x0][0x160], 0x1 ;  /* 0x000058000402ba11 */ /* 0x040fe200078a08ff */
[----:B------:R-:W-:Y:S01]  /*1500*/  @!P2 IMAD.IADD R5, R11, 0x1, R16 ;  /* 0x000000010b05a824 */ /* 0x000fe200078e0210 */
[----:B------:R-:W-:Y:S01]  /*1510*/  SHF.R.S32.HI R16, RZ, 0x1f, R17 ;  /* 0x0000001fff107819 */ /* 0x000fe20000011411 */
[----:B------:R-:W-:Y:S01]  /*1520*/  IMAD.WIDE.U32 R18, R17, c[0x0][0x1b0], R18 ;  /* 0x00006c0011127a25 */ /* 0x000fe200078e0012 */
[----:B------:R-:W-:Y:S02]  /*1530*/  @!P3 LEA.HI.X R3, R4, c[0x0][0x164], R0, 0x1, P5 ;  /* 0x000059000403ba11 */ /* 0x000fe400028f0c00 */
[----:B------:R-:W-:Y:S01]  /*1540*/  @!P2 LEA.HI.X R13, R10, c[0x0][0x164], R5, 0x1, P4 ;  /* 0x000059000a0daa11 */ /* 0x000fe200020f0c05 */
[----:B------:R-:W-:Y:S01]  /*1550*/  @!P1 IMAD.IADD R0, R15, 0x1, R23 ;  /* 0x000000010f009824 */ /* 0x000fe200078e0217 */
[----:B------:R-:W-:Y:S01]  /*1560*/  @!P1 LEA R10, P5, R14, c[0x0][0x160], 0x1 ;  /* 0x000058000e0a9a11 */ /* 0x000fe200078a08ff */
[----:B------:R-:W-:Y:S01]  /*1570*/  @!P0 IMAD.IADD R4, R7, 0x1, R22 ;  /* 0x0000000107048824 */ /* 0x000fe200078e0216 */
[----:B------:R-:W-:Y:S01]  /*1580*/  @!P0 LEA R8, P4, R6, c[0x0][0x160], 0x1 ;  /* 0x0000580006088a11 */ /* 0x000fe200078808ff */
[----:B------:R-:W-:Y:S01]  /*1590*/  IMAD.U32 R22, RZ, RZ, UR29 ;  /* 0x0000001dff167e24 */ /* 0x000fe2000f8e00ff */
[----:B------:R-:W-:Y:S01]  /*15a0*/  @!P1 LEA.HI.X R11, R14, c[0x0][0x164], R0, 0x1, P5 ;  /* 0x000059000e0b9a11 */ /* 0x000fe200028f0c00 */
[----:B------:R-:W-:Y:S01]  /*15b0*/  IMAD R0, R16, c[0x0][0x1b0], RZ ;  /* 0x00006c0010007a24 */ /* 0x000fe200078e02ff */
[----:B------:R-:W-:Y:S01]  /*15c0*/  SHF.R.S32.HI R15, RZ, 0x1, R24 ;  /* 0x00000001ff0f7819 */ /* 0x000fe20000011418 */
[----:B------:R-:W-:Y:S01]  /*15d0*/  IMAD.SHL.U32 R222, R222, 0x2, RZ ;  /* 0x00000002dede7824 */ /* 0x000fe200078e00ff */
[----:B------:R-:W-:Y:S01]  /*15e0*/  ISETP.GE.AND P5, PT, R30, UR11, PT ;  /* 0x0000000b1e007c0c */ /* 0x000fe2000bfa6270 */
[----:B------:R-:W-:Y:S01]  /*15f0*/  IMAD R0, R17, c[0x0][0x1b4], R0 ;  /* 0x00006d0011007a24 */ /* 0x000fe200078e0200 */
[----:B------:R-:W-:Y:S01]  /*1600*/  @!P0 LEA.HI.X R9, R6, c[0x0][0x164], R4, 0x1, P4 ;  /* 0x0000590006098a11 */ /* 0x000fe200020f0c04 */
[----:B------:R-:W-:Y:S01]  /*1610*/  IMAD.SHL.U32 R4, R15, 0x40, RZ ;  /* 0x000000400f047824 */ /* 0x000fe200078e00ff */
[----:B------:R-:W-:Y:S01]  /*1620*/  @!PT LDS RZ, [RZ] ;  /* 0x00000000fffff984 */ /* 0x000fe20000000800 */
[----:B------:R-:W-:Y:S01]  /*1630*/  @!PT LDS RZ, [RZ] ;  /* 0x00000000fffff984 */ /* 0x000fe20000000800 */
[----:B------:R-:W-:Y:S01]  /*1640*/  @!PT LDS RZ, [RZ] ;  /* 0x00000000fffff984 */ /* 0x000fe20000000800 */
[----:B------:R1:W-:Y:S01]  /*1650*/  @!P3 LDGSTS.E.BYPASS.LTC128B.128 [R222], [R2.64] ;  /* 0x0000000002debfae */ /* 0x0003e2000b901d58 */
[----:B------:R-:W-:-:S02]  /*1660*/  IMAD.IADD R169, R19, 0x1, R0 ;  /* 0x0000000113a97824 */ /* 0x000fc400078e0200 */
[----:B------:R-:W-:Y:S01]  /*1670*/  IMAD.MOV.U32 R168, RZ, RZ, R18 ;  /* 0x000000ffffa87224 */ /* 0x000fe200078e0012 */
[----:B------:R-:W-:Y:S01]  /*1680*/  LOP3.LUT R0, R4, 0xc0, RZ, 0xc0, !PT ;  /* 0x000000c004007812 */ /* 0x000fe200078ec0ff */
[----:B------:R-:W-:Y:S01]  /*1690*/  IMAD.SHL.U32 R5, R26, 0x8, RZ ;  /* 0x000000081a057824 */ /* 0x000fe200078e00ff */
[----:B------:R1:W-:Y:S01]  /*16a0*/  @!P3 LDGSTS.E.BYPASS.LTC128B.128 [R222+0x2000], [R2.64+0x40] ;  /* 0x0200004002debfae */ /* 0x0003e2000b901d58 */
[----:B------:R-:W-:-:S03]  /*16b0*/  IMAD.WIDE.U32 R6, R22, UR20, R168 ;  /* 0x0000001416067c25 */ /* 0x000fc6000f8e00a8 */
[----:B------:R1:W-:Y:S01]  /*16c0*/  @!P3 LDGSTS.E.BYPASS.LTC128B.128 [R222+0x4000], [R2.64+0x80] ;  /* 0x0400008002debfae */ /* 0x0003e2000b901d58 */
[----:B------:R-:W-:Y:S02]  /*16d0*/  LOP3.LUT R5, R0, 0x8, R5, 0xf8, !PT ;  /* 0x0000000800057812 */ /* 0x000fe400078ef805 */
[----:B------:R-:W-:Y:S01]  /*16e0*/  @!P6 LEA R4, P4, R6, c[0x0][0x168], 0x1 ;  /* 0x00005a000604ea11 */ /* 0x000fe200078808ff */
[----:B------:R2:W-:Y:S04]  /*16f0*/  @!P2 LDGSTS.E.BYPASS.LTC128B.128 [R222+0x800], [R12.64] ;  /* 0x008000000cdeafae */ /* 0x0005e8000b901d58 */
[----:B------:R2:W-:Y:S04]  /*1700*/  @!P2 LDGSTS.E.BYPASS.LTC128B.128 [R222+0x2800], [R12.64+0x40] ;  /* 0x028000400cdeafae */ /* 0x0005e8000b901d58 */
[----:B------:R2:W-:Y:S01]  /*1710*/  @!P2 LDGSTS.E.BYPASS.LTC128B.128 [R222+0x4800], [R12.64+0x80] ;  /* 0x048000800cdeafae */ /* 0x0005e2000b901d58 */
[----:B------:R-:W-:-:S03]  /*1720*/  ISETP.GE.AND P2, PT, R30, UR11, PT ;  /* 0x0000000b1e007c0c */ /* 0x000fc6000bf46270 */
[----:B------:R3:W-:Y:S04]  /*1730*/  @!P1 LDGSTS.E.BYPASS.LTC128B.128 [R222+0x1000], [R10.64] ;  /* 0x010000000ade9fae */ /* 0x0007e8000b901d58 */
[----:B------:R3:W-:Y:S04]  /*1740*/  @!P1 LDGSTS.E.BYPASS.LTC128B.128 [R222+0x3000], [R10.64+0x40] ;  /* 0x030000400ade9fae */ /* 0x0007e8000b901d58 */
[----:B------:R3:W-:Y:S01]  /*1750*/  @!P1 LDGSTS.E.BYPASS.LTC128B.128 [R222+0x5000], [R10.64+0x80] ;  /* 0x050000800ade9fae */ /* 0x0007e2000b901d58 */
[----:B-1----:R-:W-:-:S03]  /*1760*/  SHF.R.U32.HI R2, RZ, 0x3, R0 ;  /* 0x00000003ff027819 */ /* 0x002fc60000011600 */
[----:B------:R1:W-:Y:S01]  /*1770*/  @!P0 LDGSTS.E.BYPASS.LTC128B.128 [R222+0x1800], [R8.64] ;  /* 0x0180000008de8fae */ /* 0x0003e2000b901d58 */
[----:B------:R-:W-:Y:S01]  /*1780*/  IADD3 R0, R7, UR13, RZ ;  /* 0x0000000d07007c10 */ /* 0x000fe2000fffe0ff */
[----:B------:R-:W-:Y:S01]  /*1790*/  IMAD R7, R16, c[0x0][0x1b8], RZ ;  /* 0x00006e0010077a24 */ /* 0x000fe200078e02ff */
[C---:B------:R-:W-:Y:S01]  /*17a0*/  @!P5 IADD3 R3, P3, R6.reuse, UR8, RZ ;  /* 0x000000080603dc10 */ /* 0x040fe2000ff7e0ff */
[----:B------:R1:W-:Y:S01]  /*17b0*/  @!P0 LDGSTS.E.BYPASS.LTC128B.128 [R222+0x3800], [R8.64+0x40] ;  /* 0x0380004008de8fae */ /* 0x0003e2000b901d58 */
[----:B------:R-:W-:Y:S01]  /*17c0*/  LOP3.LUT R14, R5, R2, RZ, 0x3c, !PT ;  /* 0x00000002050e7212 */ /* 0x000fe200078e3cff */
[----:B------:R-:W-:Y:S01]  /*17d0*/  UIMAD UR13, UR21, UR29, URZ ;  /* 0x0000001d150d72a4 */ /* 0x000fe2000f8e023f */
[----:B------:R-:W-:Y:S01]  /*17e0*/  @!P6 LEA.HI.X R5, R6, c[0x0][0x16c], R0, 0x1, P4 ;  /* 0x00005b000605ea11 */ /* 0x000fe200020f0c00 */
[----:B------:R1:W-:Y:S01]  /*17f0*/  @!P0 LDGSTS.E.BYPASS.LTC128B.128 [R222+0x5800], [R8.64+0x80] ;  /* 0x0580008008de8fae */ /* 0x0003e2000b901d58 */
[----:B------:R-:W-:Y:S01]  /*1800*/  @!P5 IADD3.X R0, R0, UR9, RZ, P3, !PT ;  /* 0x000000090000dc10 */ /* 0x000fe20009ffe4ff */
[----:B------:R-:W-:Y:S01]  /*1810*/  IMAD R6, R17, c[0x0][0x1bc], R7 ;  /* 0x00006f0011067a24 */ /* 0x000fe200078e0207 */
[----:B------:R-:W-:Y:S01]  /*1820*/  @!P5 LEA R2, P3, R3, c[0x0][0x168], 0x1 ;  /* 0x00005a000302da11 */ /* 0x000fe200078608ff */
[----:B------:R4:W-:Y:S01]  /*1830*/  @!P6 LDGSTS.E.BYPASS.LTC128B.128 [R222+0x6000], [R4.64] ;  /* 0x0600000004deefae */ /* 0x0009e2000b901d58 */
[----:B------:R-:W-:Y:S01]  /*1840*/  UIMAD UR13, UR12, UR22, UR13 ;  /* 0x000000160c0d72a4 */ /* 0x000fe2000f8e020d */
[----:B------:R-:W-:Y:S01]  /*1850*/  IMAD R7, R25, 0x8, R28 ;  /* 0x0000000819077824 */ /* 0x000fe200078e021c */
[----:B------:R-:W-:Y:S01]  /*1860*/  @!P5 LEA.HI.X R3, R3, c[0x0][0x16c], R0, 0x1, P3 ;  /* 0x00005b000303da11 */ /* 0x000fe200018f0c00 */
[----:B------:R4:W-:Y:S01]  /*1870*/  @!P6 LDGSTS.E.BYPASS.LTC128B.128 [R222+0x7000], [R4.64+0x40] ;  /* 0x0700004004deefae */ /* 0x0009e2000b901d58 */
[----:B------:R-:W-:Y:S01]  /*1880*/  ISETP.GE.AND P3, PT, R32, UR11, PT ;  /* 0x0000000b20007c0c */ /* 0x000fe2000bf66270 */
[----:B------:R-:W-:-:S02]  /*1890*/  IMAD.SHL.U32 R0, R27, 0x40, RZ ;  /* 0x000000401b007824 */ /* 0x000fc400078e00ff */
[----:B------:R4:W-:Y:S03]  /*18a0*/  @!P6 LDGSTS.E.BYPASS.LTC128B.128 [R222+0x8000], [R4.64+0x80] ;  /* 0x0800008004deefae */ /* 0x0009e6000b901d58 */
[----:B------:R-:W-:Y:S01]  /*18b0*/  LOP3.LUT R0, R0, 0xc0, RZ, 0xc0, !PT ;  /* 0x000000c000007812 */ /* 0x000fe200078ec0ff */
[----:B------:R5:W-:Y:S04]  /*18c0*/  @!P5 LDGSTS.E.BYPASS.LTC128B.128 [R222+0x6800], [R2.64] ;  /* 0x0680000002dedfae */ /* 0x000be8000b901d58 */
[----:B------:R5:W-:Y:S04]  /*18d0*/  @!P5 LDGSTS.E.BYPASS.LTC128B.128 [R222+0x7800], [R2.64+0x40] ;  /* 0x0780004002dedfae */ /* 0x000be8000b901d58 */
[----:B------:R5:W-:Y:S04]  /*18e0*/  @!P5 LDGSTS.E.BYPASS.LTC128B.128 [R222+0x8800], [R2.64+0x80] ;  /* 0x0880008002dedfae */ /* 0x000be8000b901d58 */
[----:B------:R-:W0:Y:S04]  /*18f0*/  LDGDEPBAR ;  /* 0x00000000000079af */ /* 0x000e280000000000 */
[----:B------:R2:W-:Y:S04]  /*1900*/  STL.64 [R1+0x18], R18 ;  /* 0x0000181201007387 */ /* 0x0005e80000100a00 */
[----:B------:R-:W-:Y:S01]  /*1910*/  STL.64 [R1+0x10], R168 ;  /* 0x000010a801007387 */ /* 0x000fe20000100a00 */
[----:B----4-:R-:W-:-:S02]  /*1920*/  IMAD.SHL.U32 R5, R29, 0x20, RZ ;  /* 0x000000201d057824 */ /* 0x010fc400078e00ff */
[----:B------:R-:W-:-:S03]  /*1930*/  IMAD.SHL.U32 R4, R25, 0x8, RZ ;  /* 0x0000000819047824 */ /* 0x000fc600078e00ff */
[----:B------:R-:W-:Y:S02]  /*1940*/  LOP3.LUT R158, R5, 0xffffff00, RZ, 0xc0, !PT ;  /* 0xffffff00059e7812 */ /* 0x000fe400078ec0ff */
[----:B------:R-:W-:-:S03]  /*1950*/  SHF.R.U32.HI R5, RZ, 0x3, R0 ;  /* 0x00000003ff057819 */ /* 0x000fc60000011600 */
[----:B-1----:R-:W-:Y:S01]  /*1960*/  IMAD R8, R163, 0x200, R158 ;  /* 0x00000200a3087824 */ /* 0x002fe200078e029e */
[----:B------:R-:W-:-:S04]  /*1970*/  DEPBAR.LE SB0, 0x0 ;  /* 0x000080000000791a */ /* 0x000fc80000000000 */
[----:B------:R-:W-:Y:S01]  /*1980*/  BAR.SYNC.DEFER_BLOCKING 0x0 ;  /* 0x0000000000007b1d */ /* 0x000fe20000010000 */
[----:B------:R-:W-:Y:S02]  /*1990*/  IMAD R8, R159, 0x20, R8 ;  /* 0x000000209f087824 */ /* 0x000fe400078e0208 */
[----:B--2---:R-:W-:-:S04]  /*19a0*/  IMAD.WIDE.U32 R18, R17, c[0x0][0x1b8], R20 ;  /* 0x00006e0011127a25 */ /* 0x004fc800078e0014 */
[----:B-----5:R-:W-:Y:S01]  /*19b0*/  IMAD.IADD R3, R19, 0x1, R6 ;  /* 0x0000000113037824 */ /* 0x020fe200078e0206 */
[----:B------:R-:W-:Y:S01]  /*19c0*/  STL.64 [R1+0x48], R18 ;  /* 0x0000481201007387 */ /* 0x000fe20000100a00 */
[----:B------:R-:W-:Y:S01]  /*19d0*/  IMAD.MOV.U32 R2, RZ, RZ, R18 ;  /* 0x000000ffff027224 */ /* 0x000fe200078e0012 */
[----:B------:R-:W-:-:S04]  /*19e0*/  LOP3.LUT R6, R0, 0x8, R4, 0xf8, !PT ;  /* 0x0000000800067812 */ /* 0x000fc800078ef804 */
[----:B------:R1:W-:Y:S01]  /*19f0*/  STL.64 [R1+0x38], R2 ;  /* 0x0000380201007387 */ /* 0x0003e20000100a00 */
[----:B------:R-:W-:-:S03]  /*1a00*/  LOP3.LUT R160, R6, R5, RZ, 0x3c, !PT ;  /* 0x0000000506a07212 */ /* 0x000fc600078e3cff */
[----:B------:R-:W-:Y:S04]  /*1a10*/  @P3 STS [R222+0x9000], RZ ;  /* 0x009000ffde003388 */ /* 0x000fe80000000800 */
[----:B------:R-:W-:Y:S04]  /*1a20*/  @P3 STS [R222+0x9004], RZ ;  /* 0x009004ffde003388 */ /* 0x000fe80000000800 */
[----:B------:R-:W-:Y:S04]  /*1a30*/  @P3 STS.64 [R222+0x9008], RZ ;  /* 0x009008ffde003388 */ /* 0x000fe80000000a00 */
[----:B------:R-:W-:Y:S04]  /*1a40*/  @P3 STS.128 [R222+0xa000], RZ ;  /* 0x00a000ffde003388 */ /* 0x000fe80000000c00 */
[----:B------:R-:W-:Y:S01]  /*1a50*/  @P3 STS.128 [R222+0xb000], RZ ;  /* 0x00b000ffde003388 */ /* 0x000fe20000000c00 */
[----:B-1----:R-:W-:-:S05]  /*1a60*/  IMAD.WIDE.U32 R2, R22, UR22, R2 ;  /* 0x0000001616027c25 */ /* 0x002fca000f8e0002 */
[----:B------:R-:W-:Y:S02]  /*1a70*/  IADD3 R0, R3, UR13, RZ ;  /* 0x0000000d03007c10 */ /* 0x000fe4000fffe0ff */
[C---:B------:R-:W-:Y:S02]  /*1a80*/  @!P3 LEA R4, P1, R2.reuse, c[0x0][0x170], 0x1 ;  /* 0x00005c000204ba11 */ /* 0x040fe400078208ff */
[C---:B------:R-:W-:Y:S02]  /*1a90*/  @!P2 IADD3 R3, P0, R2.reuse, UR31, RZ ;  /* 0x0000001f0203ac10 */ /* 0x040fe4000ff1e0ff */
[----:B------:R-:W-:Y:S02]  /*1aa0*/  @!P3 LEA.HI.X R5, R2, c[0x0][0x174], R0, 0x1, P1 ;  /* 0x00005d000205ba11 */ /* 0x000fe400008f0c00 */
[----:B------:R-:W-:Y:S01]  /*1ab0*/  @!P2 IADD3.X R2, R0, UR30, RZ, P0, !PT ;  /* 0x0000001e0002ac10 */ /* 0x000fe200087fe4ff */
[----:B------:R-:W-:Y:S01]  /*1ac0*/  IMAD.U32 R0, R7, 0x20, R14 ;  /* 0x0000002007007824 */ /* 0x000fe200078e000e */
[----:B------:R-:W-:Y:S01]  /*1ad0*/  @!P2 LEA R6, P0, R3, c[0x0][0x170], 0x1 ;  /* 0x00005c000306aa11 */ /* 0x000fe200078008ff */
[----:B------:R-:W-:Y:S01]  /*1ae0*/  @!PT LDS RZ, [RZ] ;  /* 0x00000000fffff984 */ /* 0x000fe20000000800 */
[----:B------:R-:W-:Y:S01]  /*1af0*/  @!PT LDS RZ, [RZ] ;  /* 0x00000000fffff984 */ /* 0x000fe20000000800 */
[----:B------:R-:W-:Y:S01]  /*1b00*/  @!PT LDS RZ, [RZ] ;  /* 0x00000000fffff984 */ /* 0x000fe20000000800 */
[----:B------:R1:W-:Y:S01]  /*1b10*/  @!P3 LDGSTS.E.BYPASS.LTC128B.128 [R222+0x9000], [R4.64] ;  /* 0x0900000004debfae */ /* 0x0003e2000b901d58 */
[----:B------:R-:W-:Y:S01]  /*1b20*/  LOP3.LUT P1, RZ, R27, 0x2, RZ, 0xc0, !PT ;  /* 0x000000021bff7812 */ /* 0x000fe2000782c0ff */
[----:B------:R-:W-:Y:S01]  /*1b30*/  IMAD.SHL.U32 R217, R0, 0x2, RZ ;  /* 0x0000000200d97824 */ /* 0x000fe200078e00ff */
[----:B------:R-:W-:Y:S01]  /*1b40*/  @!P2 LEA.HI.X R7, R3, c[0x0][0x174], R2, 0x1, P0 ;  /* 0x00005d000307aa11 */ /* 0x000fe200000f0c02 */
[----:B------:R-:W-:Y:S01]  /*1b50*/  IMAD.IADD R2, R160, 0x1, R8 ;  /* 0x00000001a0027824 */ /* 0x000fe200078e0208 */
[----:B------:R1:W-:Y:S01]  /*1b60*/  @!P3 LDGSTS.E.BYPASS.LTC128B.128 [R222+0xa000], [R4.64+0x40] ;  /* 0x0a00004004debfae */ /* 0x0003e2000b901d58 */
[----:B------:R-:W-:Y:S01]  /*1b70*/  IMAD.MOV.U32 R3, RZ, RZ, 0x10 ;  /* 0x00000010ff037424 */ /* 0x000fe200078e00ff */
[----:B------:R-:W-:Y:S01]  /*1b80*/  LOP3.LUT P0, RZ, R15, 0x2, RZ, 0xc0, !PT ;  /* 0x000000020fff7812 */ /* 0x000fe2000780c0ff */
[----:B------:R-:W-:Y:S01]  /*1b90*/  IMAD.SHL.U32 R220, R2, 0x2, RZ ;  /* 0x0000000202dc7824 */ /* 0x000fe200078e00ff */
[----:B------:R1:W-:Y:S01]  /*1ba0*/  @!P3 LDGSTS.E.BYPASS.LTC128B.128 [R222+0xb000], [R4.64+0x80] ;  /* 0x0b00008004debfae */ /* 0x0003e2000b901d58 */
[----:B------:R-:W-:-:S02]  /*1bb0*/  LEA R2, R163, UR6, 0x4 ;  /* 0x00000006a3027c11 */ /* 0x000fc4000f8e20ff */
[C---:B------:R-:W-:Y:S01]  /*1bc0*/  SEL R0, R3.reuse, 0xfffffff0, !P0 ;  /* 0xfffffff003007807 */ /* 0x040fe20004000000 */
[----:B------:R-:W-:Y:S01]  /*1bd0*/  @P2 STS.128 [R222+0x9800], RZ ;  /* 0x009800ffde002388 */ /* 0x000fe20000000c00 */
[----:B------:R-:W-:-:S03]  /*1be0*/  SEL R3, R3, 0xfffffff0, !P1 ;  /* 0xfffffff003037807 */ /* 0x000fc60004800000 */
[----:B------:R-:W-:Y:S01]  /*1bf0*/  @P2 STS.128 [R222+0xa800], RZ ;  /* 0x00a800ffde002388 */ /* 0x000fe20000000c00 */
[----:B------:R-:W-:Y:S01]  /*1c00*/  IMAD R219, R0, 0x2, R217 ;  /* 0x0000000200db7824 */ /* 0x000fe200078e02d9 */
[----:B------:R-:W-:Y:S01]  /*1c10*/  SHF.R.S32.HI R0, RZ, 0x1f, R156 ;  /* 0x0000001fff007819 */ /* 0x000fe2000001149c */
[----:B------:R-:W-:Y:S01]  /*1c20*/  IMAD R221, R3, 0x2, R220 ;  /* 0x0000000203dd7824 */ /* 0x000fe200078e02dc */
[----:B------:R-:W-:Y:S02]  /*1c30*/  @P2 STS.128 [R222+0xb800], RZ ;  /* 0x00b800ffde002388 */ /* 0x000fe40000000c00 */
[----:B------:R-:W-:Y:S02]  /*1c40*/  LEA.HI R0, R0, R156, RZ, 0x2 ;  /* 0x0000009c00007211 */ /* 0x000fe400078f10ff */
[----:B------:R-:W-:Y:S01]  /*1c50*/  @!PT LDS RZ, [RZ] ;  /* 0x00000000fffff984 */ /* 0x000fe20000000800 */
[----:B------:R-:W-:Y:S01]  /*1c60*/  @!PT LDS RZ, [RZ] ;  /* 0x00000000fffff984 */ /* 0x000fe20000000800 */
[----:B------:R-:W-:Y:S01]  /*1c70*/  @!PT LDS RZ, [RZ] ;  /* 0x00000000fffff984 */ /* 0x000fe20000000800 */
[----:B------:R1:W-:Y:S02]  /*1c80*/  @!P2 LDGSTS.E.BYPASS.LTC128B.128 [R222+0x9800], [R6.64] ;  /* 0x0980000006deafae */ /* 0x0003e4000b901d58 */
[----:B------:R-:W-:Y:S01]  /*1c90*/  SHF.R.S32.HI R167, RZ, 0x2, R0 ;  /* 0x00000002ffa77819 */ /* 0x000fe20000011400 */
[----:B------:R-:W-:Y:S01]  /*1ca0*/  IMAD.U32 R0, RZ, RZ, UR10 ;  /* 0x0000000aff007e24 */ /* 0x000fe2000f8e00ff */
[----:B------:R1:W-:Y:S02]  /*1cb0*/  @!P2 LDGSTS.E.BYPASS.LTC128B.128 [R222+0xa800], [R6.64+0x40] ;  /* 0x0a80004006deafae */ /* 0x0003e4000b901d58 */
[----:B------:R-:W-:-:S02]  /*1cc0*/  IADD3 R2, R2, 0x1, R167 ;  /* 0x0000000102027810 */ /* 0x000fc40007ffe0a7 */
[----:B------:R1:W-:Y:S02]  /*1cd0*/  @!P2 LDGSTS.E.BYPASS.LTC128B.128 [R222+0xb800], [R6.64+0x80] ;  /* 0x0b80008006deafae */ /* 0x0003e4000b901d58 */
[----:B------:R-:W-:Y:S02]  /*1ce0*/  IADD3 R2, R2, UR7, -R0 ;  /* 0x0000000702027c10 */ /* 0x000fe4000fffe800 */
[----:B------:R-:W-:Y:S02]  /*1cf0*/  LDSM.16.M88.4 R16, [R220] ;  /* 0x00000000dc10783b */ /* 0x000fe40000000200 */
[----:B------:R-:W-:Y:S02]  /*1d00*/  IADD3 R2, R2, c[0x0][0x2e8], RZ ;  /* 0x0000ba0002027a10 */ /* 0x000fe40007ffe0ff */
[----:B---3--:R-:W2:Y:S04]  /*1d10*/  LDSM.16.M88.4 R8, [R217+0x6000] ;  /* 0x00600000d908783b */ /* 0x008ea80000000200 */
[----:B------:R-:W3:Y:S04]  /*1d20*/  LDSM.16.M88.4 R20, [R217+0x6400] ;  /* 0x00640000d914783b */ /* 0x000ee80000000200 */
[----:B------:R-:W-:Y:S04]  /*1d30*/  LDSM.16.M88.4 R44, [R217+0x6800] ;  /* 0x00680000d92c783b */ /* 0x000fe80000000200 */
[----:B------:R-:W-:Y:S04]  /*1d40*/  LDSM.16.M88.4 R40, [R217+0x6c00] ;  /* 0x006c0000d928783b */ /* 0x000fe80000000200 */
[----:B------:R-:W-:Y:S04]  /*1d50*/  LDSM.16.M88.4 R12, [R221+0x1000] ;  /* 0x00100000dd0c783b */ /* 0x000fe80000000200 */
[----:B-1----:R-:W1:Y:S04]  /*1d60*/  LDSM.16.M88.4 R4, [R220+0x1000] ;  /* 0x00100000dc04783b */ /* 0x002e680000000200 */
[----:B------:R-:W4:Y:S04]  /*1d70*/  LDSM.16.M88.4 R32, [R219+0x6400] ;  /* 0x00640000db20783b */ /* 0x000f280000000200 */
[----:B------:R-:W5:Y:S04]  /*1d80*/  LDSM.16.M88.4 R36, [R219+0x6000] ;  /* 0x00600000db24783b */ /* 0x000f680000000200 */
[----:B------:R-:W4:Y:S04]  /*1d90*/  LDSM.16.M88.4 R28, [R219+0x6800] ;  /* 0x00680000db1c783b */ /* 0x000f280000000200 */
[----:B------:R-:W4:Y:S01]  /*1da0*/  LDSM.16.M88.4 R24, [R219+0x6c00] ;  /* 0x006c0000db18783b */ /* 0x000f220000000200 */
[C---:B--2---:R-:W-:Y:S03]  /*1db0*/  HMMA.16816.F32.BF16 R124, R16.reuse, R8, RZ ;  /* 0x00000008107c723c */ /* 0x044fe600000418ff */
[----:B------:R-:W-:Y:S04]  /*1dc0*/  LDSM.16.M88.4 R64, [R217+0x7400] ;  /* 0x00740000d940783b */ /* 0x000fe80000000200 */
[----:B------:R-:W-:Y:S01]  /*1dd0*/  LDSM.16.M88.4 R68, [R217+0x7000] ;  /* 0x00700000d944783b */ /* 0x000fe20000000200 */
[C---:B------:R-:W-:Y:S03]  /*1de0*/  HMMA.16816.F32.BF16 R136, R16.reuse, R10, RZ ;  /* 0x0000000a1088723c */ /* 0x040fe600000418ff */
[----:B------:R-:W-:Y:S04]  /*1df0*/  LDSM.16.M88.4 R60, [R217+0x7800] ;  /* 0x00780000d93c783b */ /* 0x000fe80000000200 */
[----:B------:R-:W-:Y:S01]  /*1e00*/  LDSM.16.M88.4 R92, [R217+0x7c00] ;  /* 0x007c0000d95c783b */ /* 0x000fe20000000200 */
[----:B---3--:R-:W-:Y:S03]  /*1e10*/  HMMA.16816.F32.BF16 R112, R16, R20, RZ ;  /* 0x000000141070723c */ /* 0x008fe600000418ff */
[----:B------:R-:W0:Y:S04]  /*1e20*/  LDGDEPBAR ;  /* 0x00000000000079af */ /* 0x000e280000000000 */
[----:B------:R-:W-:Y:S01]  /*1e30*/  STL [R1+0x5c], R167 ;  /* 0x00005ca701007387 */ /* 0x000fe20000100800 */
[C---:B-1----:R-:W-:Y:S08]  /*1e40*/  HMMA.16816.F32.BF16 R72, R4.reuse, R8, RZ ;  /* 0x000000080448723c */ /* 0x042ff000000418ff */
[C---:B------:R-:W-:Y:S01]  /*1e50*/  HMMA.16816.F32.BF16 R76, R4.reuse, R10, RZ ;  /* 0x0000000a044c723c */ /* 0x040fe200000418ff */
[----:B------:R-:W1:Y:S07]  /*1e60*/  LDSM.16.M88.4 R8, [R221] ;  /* 0x00000000dd08783b */ /* 0x000e6e0000000200 */
[C---:B------:R-:W-:Y:S08]  /*1e70*/  HMMA.16816.F32.BF16 R56, R4.reuse, R20, RZ ;  /* 0x000000140438723c */ /* 0x040ff000000418ff */
[C---:B------:R-:W-:Y:S08]  /*1e80*/  HMMA.16816.F32.BF16 R52, R4.reuse, R44, RZ ;  /* 0x0000002c0434723c */ /* 0x040ff000000418ff */
[C---:B------:R-:W-:Y:S08]  /*1e90*/  HMMA.16816.F32.BF16 R80, R4.reuse, R22, RZ ;  /* 0x000000160450723c */ /* 0x040ff000000418ff */
[C---:B------:R-:W-:Y:S08]  /*1ea0*/  HMMA.16816.F32.BF16 R48, R4.reuse, R40, RZ ;  /* 0x000000280430723c */ /* 0x040ff000000418ff */
[C---:B------:R-:W-:Y:S08]  /*1eb0*/  HMMA.16816.F32.BF16 R88, R4.reuse, R46, RZ ;  /* 0x0000002e0458723c */ /* 0x040ff000000418ff */
[----:B------:R-:W-:Y:S01]  /*1ec0*/  HMMA.16816.F32.BF16 R84, R4, R42, RZ ;  /* 0x0000002a0454723c */ /* 0x000fe200000418ff */
[----:B------:R-:W2:Y:S07]  /*1ed0*/  LDSM.16.M88.4 R4, [R220+0x3000] ;  /* 0x00300000dc04783b */ /* 0x000eae0000000200 */
[C---:B------:R-:W-:Y:S08]  /*1ee0*/  HMMA.16816.F32.BF16 R132, R16.reuse, R22, RZ ;  /* 0x000000161084723c */ /* 0x040ff000000418ff */
[C---:B------:R-:W-:Y:S08]  /*1ef0*/  HMMA.16816.F32.BF16 R108, R16.reuse, R44, RZ ;  /* 0x0000002c106c723c */ /* 0x040ff000000418ff */
[C---:B------:R-:W-:Y:S08]  /*1f00*/  HMMA.16816.F32.BF16 R128, R16.reuse, R46, RZ ;  /* 0x0000002e1080723c */ /* 0x040ff000000418ff */
[C---:B------:R-:W-:Y:S08]  /*1f10*/  HMMA.16816.F32.BF16 R100, R16.reuse, R40, RZ ;  /* 0x000000281064723c */ /* 0x040ff000000418ff */
[----:B------:R-:W-:Y:S01]  /*1f20*/  HMMA.16816.F32.BF16 R120, R16, R42, RZ ;  /* 0x0000002a1078723c */ /* 0x000fe200000418ff */
[----:B------:R-:W3:Y:S07]  /*1f30*/  LDSM.16.M88.4 R16, [R220+0x2000] ;  /* 0x00200000dc10783b */ /* 0x000eee0000000200 */
[C---:B----4-:R-:W-:Y:S08]  /*1f40*/  HMMA.16816.F32.BF16 R104, R12.reuse, R32, R56 ;  /* 0x000000200c68723c */ /* 0x050ff00000041838 */
[C---:B-----5:R-:W-:Y:S08]  /*1f50*/  HMMA.16816.F32.BF16 R116, R12.reuse, R36, R72 ;  /* 0x000000240c74723c */ /* 0x060ff00000041848 */
        /* <DEDUP_REMOVED lines=8> */
[C---:B------:R-:W-:Y:S08]  /*1fe0*/  HMMA.16816.F32.BF16 R84, R8.reuse, R32, R112 ;  /* 0x000000200854723c */ /* 0x040ff00000041870 */
[C---:B------:R-:W-:Y:S01]  /*1ff0*/  HMMA.16816.F32.BF16 R72, R8.reuse, R38, R136 ;  /* 0x000000260848723c */ /* 0x040fe20000041888 */
[----:B------:R-:W1:Y:S07]  /*2000*/  LDSM.16.M88.4 R36, [R219+0x7000] ;  /* 0x00700000db24783b */ /* 0x000e6e0000000200 */
[C---:B------:R-:W-:Y:S01]  /*2010*/  HMMA.16816.F32.BF16 R56, R8.reuse, R34, R132 ;  /* 0x000000220838723c */ /* 0x040fe20000041884 */
[----:B------:R-:W4:Y:S07]  /*2020*/  LDSM.16.M88.4 R32, [R219+0x7400] ;  /* 0x00740000db20783b */ /* 0x000f2e0000000200 */
[C---:B------:R-:W-:Y:S08]  /*2030*/  HMMA.16816.F32.BF16 R140, R8.reuse, R28, R108 ;  /* 0x0000001c088c723c */ /* 0x040ff0000004186c */
[C---:B------:R-:W-:Y:S08]  /*2040*/  HMMA.16816.F32.BF16 R76, R8.reuse, R24, R100 ;  /* 0x00000018084c723c */ /* 0x040ff00000041864 */
[C---:B------:R-:W-:Y:S01]  /*2050*/  HMMA.16816.F32.BF16 R48, R8.reuse, R30, R128 ;  /* 0x0000001e0830723c */ /* 0x040fe20000041880 */
[----:B------:R-:W-:Y:S04]  /*2060*/  LDSM.16.M88.4 R28, [R219+0x7800] ;  /* 0x00780000db1c783b */ /* 0x000fe80000000200 */
[----:B------:R-:W-:Y:S03]  /*2070*/  LDSM.16.M88.4 R128, [R217+0x8c00] ;  /* 0x008c0000d980783b */ /* 0x000fe60000000200 */
[----:B------:R-:W-:Y:S01]  /*2080*/  HMMA.16816.F32.BF16 R124, R8, R26, R120 ;  /* 0x0000001a087c723c */ /* 0x000fe20000041878 */
[----:B------:R-:W5:Y:S04]  /*2090*/  LDSM.16.M88.4 R24, [R219+0x7c00] ;  /* 0x007c0000db18783b */ /* 0x000f680000000200 */
[----:B------:R-:W1:Y:S03]  /*20a0*/  LDSM.16.M88.4 R8, [R221+0x2000] ;  /* 0x00200000dd08783b */ /* 0x000e660000000200 */
[C---:B--2---:R-:W-:Y:S08]  /*20b0*/  HMMA.16816.F32.BF16 R148, R4.reuse, R64, R104 ;  /* 0x000000400494723c */ /* 0x044ff00000041868 */
        /* <DEDUP_REMOVED lines=9> */
[----:B------:R-:W2:Y:S07]  /*2150*/  LDSM.16.M88.4 R4, [R220+0x5000] ;  /* 0x00500000dc04783b */ /* 0x000eae0000000200 */
[C---:B---3--:R-:W-:Y:S08]  /*2160*/  HMMA.16816.F32.BF16 R116, R16.reuse, R68, R88 ;  /* 0x000000441074723c */ /* 0x048ff00000041858 */
[C---:B------:R-:W-:Y:S08]  /*2170*/  HMMA.16816.F32.BF16 R88, R16.reuse, R64, R84 ;  /* 0x000000401058723c */ /* 0x040ff00000041854 */
[C---:B------:R-:W-:Y:S01]  /*2180*/  HMMA.16816.F32.BF16 R84, R16.reuse, R62, R48 ;  /* 0x0000003e1054723c */ /* 0x040fe20000041830 */
[----:B------:R-:W3:Y:S07]  /*2190*/  LDSM.16.M88.4 R48, [R217+0x8800] ;  /* 0x00880000d930783b */ /* 0x000eee0000000200 */
[C---:B------:R-:W-:Y:S08]  /*21a0*/  HMMA.16816.F32.BF16 R108, R16.reuse, R70, R72 ;  /* 0x00000046106c723c */ /* 0x040ff00000041848 */
[C---:B------:R-:W-:Y:S08]  /*21b0*/  HMMA.16816.F32.BF16 R100, R16.reuse, R66, R56 ;  /* 0x000000421064723c */ /* 0x040ff00000041838 */
[C---:B------:R-:W-:Y:S08]  /*21c0*/  HMMA.16816.F32.BF16 R112, R16.reuse, R92, R76 ;  /* 0x0000005c1070723c */ /* 0x040ff0000004184c */
[C---:B------:R-:W-:Y:S08]  /*21d0*/  HMMA.16816.F32.BF16 R96, R16.reuse, R60, R140 ;  /* 0x0000003c1060723c */ /* 0x040ff0000004188c */
[----:B------:R-:W-:Y:S01]  /*21e0*/  HMMA.16816.F32.BF16 R80, R16, R94, R124 ;  /* 0x0000005e1050723c */ /* 0x000fe2000004187c */
[----:B------:R-:W2:Y:S06]  /*21f0*/  LDSM.16.M88.4 R16, [R220+0x4000] ;  /* 0x00400000dc10783b */ /* 0x000eac0000000200 */
[----:B------:R-:W-:Y:S01]  /*2200*/  IMAD R125, R164, 0x8, R163 ;  /* 0x00000008a47d7824 */ /* 0x000fe200078e02a3 */
[C---:B-1----:R-:W-:Y:S04]  /*2210*/  HMMA.16816.F32.BF16 R76, R12.reuse, R36, R136 ;  /* 0x000000240c4c723c */ /* 0x042fe80000041888 */
[----:B------:R-:W-:Y:S04]  /*2220*/  STL [R1+0x4], R125 ;  /* 0x0000047d01007387 */ /* 0x000fe80000100800 */
[C---:B------:R-:W-:Y:S08]  /*2230*/  HMMA.16816.F32.BF16 R72, R12.reuse, R38, R104 ;  /* 0x000000260c48723c */ /* 0x040ff00000041868 */
[C---:B----4-:R-:W-:Y:S08]  /*2240*/  HMMA.16816.F32.BF16 R64, R12.reuse, R34, R40 ;  /* 0x000000220c40723c */ /* 0x050ff00000041828 */
[C---:B------:R-:W-:Y:S08]  /*2250*/  HMMA.16816.F32.BF16 R68, R12.reuse, R32, R148 ;  /* 0x000000200c44723c */ /* 0x040ff00000041894 */
[C---:B-----5:R-:W-:Y:S08]  /*2260*/  HMMA.16816.F32.BF16 R52, R12.reuse, R24, R144 ;  /* 0x000000180c34723c */ /* 0x060ff00000041890 */
[C---:B------:R-:W-:Y:S08]  /*2270*/  HMMA.16816.F32.BF16 R60, R12.reuse, R28, R152 ;  /* 0x0000001c0c3c723c */ /* 0x040ff00000041898 */
[C---:B------:R-:W-:Y:S08]  /*2280*/  HMMA.16816.F32.BF16 R56, R12.reuse, R30, R132 ;  /* 0x0000001e0c38723c */ /* 0x040ff00000041884 */
[----:B------:R-:W-:Y:S08]  /*2290*/  HMMA.16816.F32.BF16 R40, R12, R26, R120 ;  /* 0x0000001a0c28723c */ /* 0x000ff00000041878 */
        /* <DEDUP_REMOVED lines=9> */
[----:B------:R-:W1:Y:S04]  /*2330*/  LDSM.16.M88.4 R8, [R221+0x4000] ;  /* 0x00400000dd08783b */ /* 0x000e680000000200 */
[----:B------:R-:W-:Y:S02]  /*2340*/  LDSM.16.M88.4 R24, [R219+0x8800] ;  /* 0x00880000db18783b */ /* 0x000fe40000000200 */
[----:B------:R-:W-:Y:S01]  /*2350*/  IMAD R80, R159, 0x20, R158 ;  /* 0x000000209f507824 */ /* 0x000fe200078e029e */
[C---:B--2---:R-:W-:Y:S08]  /*2360*/  HMMA.16816.F32.BF16 R140, R4.reuse, R20, R76 ;  /* 0x00000014048c723c */ /* 0x044ff0000004184c */
[C---:B------:R-:W-:Y:S08]  /*2370*/  HMMA.16816.F32.BF16 R28, R4.reuse, R22, R72 ;  /* 0x00000016041c723c */ /* 0x040ff00000041848 */
[C---:B------:R-:W-:Y:S08]  /*2380*/  HMMA.16816.F32.BF16 R72, R4.reuse, R44, R68 ;  /* 0x0000002c0448723c */ /* 0x040ff00000041844 */
[C---:B------:R-:W-:Y:S08]  /*2390*/  HMMA.16816.F32.BF16 R76, R4.reuse, R46, R64 ;  /* 0x0000002e044c723c */ /* 0x040ff00000041840 */
[C---:B---3--:R-:W-:Y:S08]  /*23a0*/  HMMA.16816.F32.BF16 R104, R4.reuse, R48, R60 ;  /* 0x000000300468723c */ /* 0x048ff0000004183c */
[C---:B------:R-:W-:Y:S08]  /*23b0*/  HMMA.16816.F32.BF16 R108, R4.reuse, R50, R56 ;  /* 0x00000032046c723c */ /* 0x040ff00000041838 */
[C---:B------:R-:W-:Y:S07]  /*23c0*/  HMMA.16816.F32.BF16 R116, R4.reuse, R128, R52 ;  /* 0x000000800474723c */ /* 0x040fee0000041834 */
[C---:B------:R-:W-:Y:S01]  /*23d0*/  IMNMX R52, R2.reuse, UR7, PT ;  /* 0x0000000702347c17 */ /* 0x040fe2000b800200 */
[----:B------:R-:W-:Y:S01]  /*23e0*/  HMMA.16816.F32.BF16 R120, R4, R130, R40 ;  /* 0x000000820478723c */ /* 0x000fe20000041828 */
[----:B------:R-:W2:Y:S07]  /*23f0*/  LDSM.16.M88.4 R4, [R221+0x5000] ;  /* 0x00500000dd04783b */ /* 0x000eae0000000200 */
[C---:B------:R-:W-:Y:S08]  /*2400*/  HMMA.16816.F32.BF16 R112, R16.reuse, R20, R12 ;  /* 0x000000141070723c */ /* 0x040ff0000004180c */
[C---:B------:R-:W-:Y:S01]  /*2410*/  HMMA.16816.F32.BF16 R12, R16.reuse, R22, R36 ;  /* 0x00000016100c723c */ /* 0x040fe20000041824 */
[----:B------:R-:W3:Y:S07]  /*2420*/  LDSM.16.M88.4 R20, [R219+0x8400] ;  /* 0x00840000db14783b */ /* 0x000eee0000000200 */
[C---:B------:R-:W-:Y:S08]  /*2430*/  HMMA.16816.F32.BF16 R40, R16.reuse, R44, R88 ;  /* 0x0000002c1028723c */ /* 0x040ff00000041858 */
[C---:B------:R-:W-:Y:S08]  /*2440*/  HMMA.16816.F32.BF16 R56, R16.reuse, R48, R96 ;  /* 0x000000301038723c */ /* 0x040ff00000041860 */
[----:B------:R-:W-:Y:S08]  /*2450*/  HMMA.16816.F32.BF16 R64, R16, R50, R84 ;  /* 0x000000321040723c */ /* 0x000ff00000041854 */
[-C--:B-1----:R-:W-:Y:S07]  /*2460*/  HMMA.16816.F32.BF16 R48, R8, R34.reuse, R12 ;  /* 0x000000220830723c */ /* 0x082fee000004180c */
[----:B------:R-:W-:Y:S01]  /*2470*/  IMAD.U32 R12, RZ, RZ, UR29 ;  /* 0x0000001dff0c7e24 */ /* 0x000fe2000f8e00ff */
[----:B--2---:R-:W-:Y:S01]  /*2480*/  HMMA.16816.F32.BF16 R28, R4, R34, R28 ;  /* 0x00000022041c723c */ /* 0x004fe2000004181c */
[----:B------:R-:W-:-:S02]  /*2490*/  IADD3 R15, R2, 0x8, RZ ;  /* 0x00000008020f7810 */ /* 0x000fc40007ffe0ff */
[----:B------:R-:W-:Y:S01]  /*24a0*/  IMAD R0, R12, 0x40, R165 ;  /* 0x000000400c007824 */ /* 0x000fe200078e02a5 */
[C---:B------:R-:W-:Y:S02]  /*24b0*/  IADD3 R14, R2.reuse, 0x40, RZ ;  /* 0x00000040020e7810 */ /* 0x040fe40007ffe0ff */
[----:B------:R-:W-:Y:S02]  /*24c0*/  IADD3 R2, R2, 0x48, RZ ;  /* 0x0000004802027810 */ /* 0x000fe40007ffe0ff */
[----:B------:R-:W-:Y:S01]  /*24d0*/  HMMA.16816.F32.BF16 R44, R16, R46, R100 ;  /* 0x0000002e102c723c */ /* 0x000fe20000041864 */
[----:B------:R-:W-:Y:S02]  /*24e0*/  IADD3 R13, R0, 0x8, RZ ;  /* 0x00000008000d7810 */ /* 0x000fe40007ffe0ff */
[----:B------:R-:W-:Y:S02]  /*24f0*/  IMNMX R55, R15, UR7, PT ;  /* 0x000000070f377c17 */ /* 0x000fe4000b800200 */
[----:B------:R-:W-:-:S02]  /*2500*/  IMNMX R54, R2, UR7, PT ;  /* 0x0000000702367c17 */ /* 0x000fc4000b800200 */
[C---:B------:R-:W-:Y:S01]  /*2510*/  ISETP.GE.AND P5, PT, R13.reuse, R52, PT ;  /* 0x000000340d00720c */ /* 0x040fe20003fa6270 */
[-C--:B---3--:R-:W-:Y:S01]  /*2520*/  HMMA.16816.F32.BF16 R40, R8, R20.reuse, R40 ;  /* 0x000000140828723c */ /* 0x088fe20000041828 */
[----:B------:R-:W-:Y:S02]  /*2530*/  ISETP.GE.AND P2, PT, R13, R55, PT ;  /* 0x000000370d00720c */ /* 0x000fe40003f46270 */
[----:B------:R-:W-:Y:S02]  /*2540*/  IMNMX R53, R14, UR7, PT ;  /* 0x000000070e357c17 */ /* 0x000fe4000b800200 */
[----:B------:R-:W-:Y:S02]  /*2550*/  IADD3 R2, R0, 0x9, RZ ;  /* 0x0000000900027810 */ /* 0x000fe40007ffe0ff */
[----:B------:R-:W-:Y:S01]  /*2560*/  FSEL R145, R48, -INF , !P5 ;  /* 0xff80000030917808 */ /* 0x000fe20006800000 */
[----:B------:R-:W-:Y:S01]  /*2570*/  HMMA.16816.F32.BF16 R36, R4, R20, R72 ;  /* 0x000000140424723c */ /* 0x000fe20000041848 */
[----:B------:R-:W-:-:S02]  /*2580*/  FSEL R147, R50, -INF , !P2 ;  /* 0xff80000032937808 */ /* 0x000fc40005000000 */
[CC--:B------:R-:W-:Y:S02]  /*2590*/  ISETP.GE.AND P6, PT, R13.reuse, R53.reuse, PT ;  /* 0x000000350d00720c */ /* 0x0c0fe40003fc6270 */
[----:B------:R-:W-:Y:S02]  /*25a0*/  ISETP.GE.AND P5, PT, R13, R54, PT ;  /* 0x000000360d00720c */ /* 0x000fe40003fa6270 */
[----:B------:R-:W-:Y:S01]  /*25b0*/  ISETP.GE.AND P2, PT, R2, R53, PT ;  /* 0x000000350200720c */ /* 0x000fe20003f46270 */
[----:B------:R-:W-:Y:S01]  /*25c0*/  HMMA.16816.F32.BF16 R60, R4, R22, R76 ;  /* 0x00000016043c723c */ /* 0x000fe2000004184c */
[----:B------:R-:W-:-:S04]  /*25d0*/  IADD3 R12, R0, 0x1, RZ ;  /* 0x00000001000c7810 */ /* 0x000fc80007ffe0ff */
[----:B------:R-:W-:Y:S02]  /*25e0*/  ISETP.GE.AND P4, PT, R12, R52, PT ;  /* 0x000000340c00720c */ /* 0x000fe40003f86270 */
[----:B------:R-:W-:Y:S01]  /*25f0*/  FSEL R76, R28, -INF , !P6 ;  /* 0xff8000001c4c7808 */ /* 0x000fe20007000000 */
[----:B------:R-:W-:Y:S01]  /*2600*/  HMMA.16816.F32.BF16 R44, R8, R22, R44 ;  /* 0x00000016082c723c */ /* 0x000fe2000004182c */
[----:B------:R-:W-:Y:S01]  /*2610*/  FSEL R79, R30, -INF , !P5 ;  /* 0xff8000001e4f7808 */ /* 0x000fe20006800000 */
[----:B------:R-:W1:Y:S01]  /*2620*/  LDSM.16.M88.4 R20, [R219+0x8c00] ;  /* 0x008c0000db14783b */ /* 0x000e620000000200 */
[----:B------:R-:W-:Y:S01]  /*2630*/  FSEL R77, R29, -INF , !P2 ;  /* 0xff8000001d4d7808 */ /* 0x000fe20005000000 */
[----:B------:R-:W-:-:S04]  /*2640*/  DEPBAR.LE SB0, 0x0 ;  /* 0x000080000000791a */ /* 0x000fc80000000000 */
[C---:B------:R-:W-:Y:S01]  /*2650*/  ISETP.GE.AND P6, PT, R2.reuse, R52, PT ;  /* 0x000000340200720c */ /* 0x040fe20003fc6270 */
[----:B------:R-:W-:Y:S01]  /*2660*/  HMMA.16816.F32.BF16 R56, R8, R24, R56 ;  /* 0x000000180838723c */ /* 0x000fe20000041838 */
[----:B------:R-:W-:Y:S01]  /*2670*/  BAR.SYNC.DEFER_BLOCKING 0x0 ;  /* 0x0000000000007b1d */ /* 0x000fe20000010000 */
[C---:B------:R-:W-:Y:S02]  /*2680*/  ISETP.GE.AND P5, PT, R2.reuse, R54, PT ;  /* 0x000000360200720c */ /* 0x040fe40003fa6270 */
[----:B------:R-:W-:Y:S02]  /*2690*/  ISETP.GE.AND P2, PT, R2, R55, PT ;  /* 0x000000370200720c */ /* 0x000fe40003f46270 */
[----:B------:R-:W-:Y:S02]  /*26a0*/  IADD3 R2, R0, 0x10, RZ ;  /* 0x0000001000027810 */ /* 0x000fe40007ffe0ff */
[----:B------:R-:W-:Y:S01]  /*26b0*/  FSEL R78, R31, -INF , !P5 ;  /* 0xff8000001f4e7808 */ /* 0x000fe20006800000 */
[----:B------:R-:W-:Y:S01]  /*26c0*/  HMMA.16816.F32.BF16 R68, R16, R128, R92 ;  /* 0x000000801044723c */ /* 0x000fe2000004185c */
[----:B------:R-:W-:-:S02]  /*26d0*/  ISETP.GE.AND P5, PT, R2, R52, PT ;  /* 0x000000340200720c */ /* 0x000fc40003fa6270 */
[----:B------:R-:W-:Y:S02]  /*26e0*/  FSEL R144, R49, -INF , !P6 ;  /* 0xff80000031907808 */ /* 0x000fe40007000000 */
[----:B------:R-:W-:Y:S02]  /*26f0*/  FSEL R146, R51, -INF , !P2 ;  /* 0xff80000033927808 */ /* 0x000fe40005000000 */
[----:B------:R-:W-:Y:S01]  /*2700*/  FSEL R155, R40, -INF , !P5 ;  /* 0xff800000289b7808 */ /* 0x000fe20006800000 */
[----:B------:R-:W-:Y:S01]  /*2710*/  HMMA.16816.F32.BF16 R28, R4, R24, R104 ;  /* 0x00000018041c723c */ /* 0x000fe20000041868 */
[C---:B------:R-:W-:Y:S02]  /*2720*/  ISETP.GE.AND P2, PT, R2.reuse, R55, PT ;  /* 0x000000370200720c */ /* 0x040fe40003f46270 */
[C---:B------:R-:W-:Y:S02]  /*2730*/  ISETP.GE.AND P6, PT, R2.reuse, R53, PT ;  /* 0x000000350200720c */ /* 0x040fe40003fc6270 */
[----:B------:R-:W-:-:S02]  /*2740*/  ISETP.GE.AND P5, PT, R2, R54, PT ;  /* 0x000000360200720c */ /* 0x000fc40003fa6270 */
[----:B------:R-:W-:Y:S02]  /*2750*/  IADD3 R2, R0, 0x11, RZ ;  /* 0x0000001100027810 */ /* 0x000fe40007ffe0ff */
[----:B------:R-:W-:Y:S02]  /*2760*/  FSEL R165, R42, -INF , !P2 ;  /* 0xff8000002aa57808 */ /* 0x000fe40005000000 */
[----:B------:R-:W-:Y:S02]  /*2770*/  ISETP.GE.AND P2, PT, R2, R52, PT ;  /* 0x000000340200720c */ /* 0x000fe40003f46270 */
[----:B------:R-:W-:Y:S02]  /*2780*/  FSEL R124, R38, -INF , !P5 ;  /* 0xff800000267c7808 */ /* 0x000fe40006800000 */
[----:B------:R-:W-:Y:S01]  /*2790*/  FSEL R154, R41, -INF , !P2 ;  /* 0xff800000299a7808 */ /* 0x000fe20005000000 */
[----:B-1----:R-:W-:Y:S01]  /*27a0*/  HMMA.16816.F32.BF16 R48, R8, R20, R68 ;  /* 0x000000140830723c */ /* 0x002fe20000041844 */
[----:B------:R-:W-:-:S02]  /*27b0*/  ISETP.GE.AND P3, PT, R12, R55, PT ;  /* 0x000000370c00720c */ /* 0x000fc40003f66270 */
[CC--:B------:R-:W-:Y:S02]  /*27c0*/  ISETP.GE.AND P1, PT, R12.reuse, R53.reuse, PT ;  /* 0x000000350c00720c */ /* 0x0c0fe40003f26270 */
[-C--:B------:R-:W-:Y:S02]  /*27d0*/  ISETP.GE.AND P0, PT, R12, R54.reuse, PT ;  /* 0x000000360c00720c */ /* 0x080fe40003f06270 */
[C---:B------:R-:W-:Y:S02]  /*27e0*/  ISETP.GE.AND P5, PT, R2.reuse, R53, PT ;  /* 0x000000350200720c */ /* 0x040fe40003fa6270 */
[----:B------:R-:W-:Y:S02]  /*27f0*/  ISETP.GE.AND P2, PT, R2, R54, PT ;  /* 0x000000360200720c */ /* 0x000fe40003f46270 */
[----:B------:R-:W-:Y:S02]  /*2800*/  IADD3 R12, R0, 0x18, RZ ;  /* 0x00000018000c7810 */ /* 0x000fe40007ffe0ff */
        /* <DEDUP_REMOVED lines=13> */
[----:B------:R-:W-:Y:S01]  /*28e0*/  FSEL R62, R62, -INF , !P2 ;  /* 0xff8000003e3e7808 */ /* 0x000fe20005000000 */
[----:B------:R-:W-:Y:S01]  /*28f0*/  HMMA.16816.F32.BF16 R40, R4, R26, R108 ;  /* 0x0000001a0428723c */ /* 0x000fe2000004186c */
[----:B------:R-:W-:-:S02]  /*2900*/  FSEL R61, R61, -INF , !P5 ;  /* 0xff8000003d3d7808 */ /* 0x000fc40006800000 */
[----:B------:R-:W-:Y:S02]  /*2910*/  ISETP.GE.AND P6, PT, R12, R53, PT ;  /* 0x000000350c00720c */ /* 0x000fe40003fc6270 */
[C---:B------:R-:W-:Y:S02]  /*2920*/  ISETP.GE.AND P2, PT, R2.reuse, R54, PT ;  /* 0x000000360200720c */ /* 0x040fe40003f46270 */
[----:B------:R-:W-:Y:S01]  /*2930*/  ISETP.GE.AND P5, PT, R2, R55, PT ;  /* 0x000000370200720c */ /* 0x000fe20003fa6270 */
[----:B------:R-:W-:Y:S01]  /*2940*/  HMMA.16816.F32.BF16 R24, R16, R130, R132 ;  /* 0x000000821018723c */ /* 0x000fe20000041884 */
[----:B------:R-:W-:Y:S02]  /*2950*/  IADD3 R12, R0, 0x20, RZ ;  /* 0x00000020000c7810 */ /* 0x000fe40007ffe0ff */
[----:B------:R-:W-:Y:S02]  /*2960*/  FSEL R60, R60, -INF , !P6 ;  /* 0xff8000003c3c7808 */ /* 0x000fe40007000000 */
[----:B------:R-:W-:-:S02]  /*2970*/  FSEL R63, R63, -INF , !P2 ;  /* 0xff8000003f3f7808 */ /* 0x000fc40005000000 */
[----:B------:R-:W-:Y:S01]  /*2980*/  FSEL R151, R47, -INF , !P5 ;  /* 0xff8000002f977808 */ /* 0x000fe20006800000 */
[-C--:B------:R-:W-:Y:S01]  /*2990*/  HMMA.16816.F32.BF16 R16, R8, R32.reuse, R112 ;  /* 0x000000200810723c */ /* 0x080fe20000041870 */
[-C--:B------:R-:W-:Y:S02]  /*29a0*/  ISETP.GE.AND P6, PT, R2, R52.reuse, PT ;  /* 0x000000340200720c */ /* 0x080fe40003fc6270 */
[C---:B------:R-:W-:Y:S02]  /*29b0*/  ISETP.GE.AND P5, PT, R12.reuse, R52, PT ;  /* 0x000000340c00720c */ /* 0x040fe40003fa6270 */
        /* <DEDUP_REMOVED lines=12> */
[-C--:B------:R-:W-:Y:S01]  /*2a80*/  HMMA.16816.F32.BF16 R4, R4, R22.reuse, R120 ;  /* 0x000000160404723c */ /* 0x080fe20000041878 */
        /* <DEDUP_REMOVED lines=8> */
[----:B------:R-:W-:Y:S02]  /*2b10*/  FSEL R208, R31, -INF , !P2 ;  /* 0xff8000001fd07808 */ /* 0x000fe40005000000 */
[C---:B------:R-:W-:Y:S02]  /*2b20*/  ISETP.GE.AND P5, PT, R12.reuse, R52, PT ;  /* 0x000000340c00720c */ /* 0x040fe40003fa6270 */
[C---:B------:R-:W-:Y:S02]  /*2b30*/  ISETP.GE.AND P6, PT, R12.reuse, R55, PT ;  /* 0x000000370c00720c */ /* 0x040fe40003fc6270 */
[----:B------:R-:W-:-:S02]  /*2b40*/  ISETP.GE.AND P2, PT, R12, R53, PT ;  /* 0x000000350c00720c */ /* 0x000fc40003f46270 */
[----:B------:R-:W-:Y:S02]  /*2b50*/  IADD3 R2, R0, 0x29, RZ ;  /* 0x0000002900027810 */ /* 0x000fe40007ffe0ff */
[----:B------:R-:W-:Y:S02]  /*2b60*/  FSEL R224, R36, -INF , !P5 ;  /* 0xff80000024e07808 */ /* 0x000fe40006800000 */
[----:B------:R-:W-:Y:S02]  /*2b70*/  FSEL R215, R38, -INF , !P6 ;  /* 0xff80000026d77808 */ /* 0x000fe40007000000 */
[----:B------:R-:W-:Y:S02]  /*2b80*/  FSEL R184, R40, -INF , !P2 ;  /* 0xff80000028b87808 */ /* 0x000fe40005000000 */
[----:B------:R-:W-:Y:S02]  /*2b90*/  ISETP.GE.AND P5, PT, R12, R54, PT ;  /* 0x000000360c00720c */ /* 0x000fe40003fa6270 */
[----:B------:R-:W-:-:S02]  /*2ba0*/  ISETP.GE.AND P6, PT, R2, R53, PT ;  /* 0x000000350200720c */ /* 0x000fc40003fc6270 */
[----:B------:R-:W-:Y:S02]  /*2bb0*/  ISETP.GE.AND P2, PT, R2, R54, PT ;  /* 0x000000360200720c */ /* 0x000fe40003f46270 */
        /* <DEDUP_REMOVED lines=24> */
[----:B------:R-:W-:Y:S02]  /*2d40*/  PLOP3.LUT P0, PT, PT, PT, UP0, 0x80, 0x0 ;  /* 0x000000000000781c */ /* 0x000fe40003f0f008 */
        /* <DEDUP_REMOVED lines=25> */
[----:B------:R-:W-:Y:S01]  /*2ee0*/  IMAD.IADD R0, R160, 0x1, R80 ;  /* 0x00000001a0007824 */ /* 0x000fe200078e0250 */
[----:B------:R-:W-:Y:S02]  /*2ef0*/  FSEL R214, R5, -INF , !P2 ;  /* 0xff80000005d67808 */ /* 0x000fe40005000000 */
[----:B------:R-:W-:Y:S02]  /*2f00*/  FSEL R228, R7, -INF , !P1 ;  /* 0xff80000007e47808 */ /* 0x000fe40004800000 */
[----:B------:R-:W-:-:S02]  /*2f10*/  FSEL R235, R8, -INF , !P6 ;  /* 0xff80000008eb7808 */ /* 0x000fc40007000000 */
[----:B------:R-:W-:Y:S02]  /*2f20*/  FSEL R237, R10, -INF , !P4 ;  /* 0xff8000000aed7808 */ /* 0x000fe40006000000 */
[----:B------:R-:W-:Y:S02]  /*2f30*/  FSEL R236, R9, -INF , !P5 ;  /* 0xff80000009ec7808 */ /* 0x000fe40006800000 */
[----:B------:R-:W-:Y:S01]  /*2f40*/  FSEL R239, R11, -INF , !P3 ;  /* 0xff8000000bef7808 */ /* 0x000fe20005800000 */
[----:B------:R-:W-:Y:S05]  /*2f50*/  @!P0 BRA `(.L_x_338) ;  /* 0x0000017000008947 */ /* 0x000fea0003800000 */
[----:B------:R-:W-:Y:S01]  /*2f60*/  UIADD3 UR6, UR28, -0x2, URZ ;  /* 0xfffffffe1c067890 */ /* 0x000fe2000fffe03f */
[----:B------:R-:W-:-:S03]  /*2f70*/  IMAD.U32 R8, RZ, RZ, UR9 ;  /* 0x00000009ff087e24 */ /* 0x000fc6000f8e00ff */
[----:B------:R-:W-:Y:S02]  /*2f80*/  USHF.R.S32.HI UR5, URZ, 0x1f, UR6 ;  /* 0x0000001f3f057899 */ /* 0x000fe40008011406 */
[----:B------:R-:W-:Y:S01]  /*2f90*/  UIMAD UR4, UR19, UR6, URZ ;  /* 0x00000006130472a4 */ /* 0x000fe2000f8e023f */
[----:B------:R-:W-:-:S03]  /*2fa0*/  IMAD.U32 R6, RZ, RZ, UR6 ;  /* 0x00000006ff067e24 */ /* 0x000fc6000f8e00ff */
[----:B------:R-:W-:Y:S01]  /*2fb0*/  UIMAD UR4, UR5, UR20, UR4 ;  /* 0x00000014050472a4 */ /* 0x000fe2000f8e0204 */
[----:B------:R-:W-:-:S05]  /*2fc0*/  IMAD.WIDE.U32 R6, R6, UR20, R168 ;  /* 0x0000001406067c25 */ /* 0x000fca000f8e00a8 */
[----:B------:R-:W-:Y:S01]  /*2fd0*/  IADD3 R2, R7, UR4, RZ ;  /* 0x0000000407027c10 */ /* 0x000fe2000fffe0ff */
[----:B------:R-:W-:Y:S01]  /*2fe0*/  IMAD.U32 R7, RZ, RZ, UR8 ;  /* 0x00000008ff077e24 */ /* 0x000fe2000f8e00ff */
[----:B------:R-:W-:-:S04]  /*2ff0*/  LEA R4, P1, R6, c[0x0][0x168], 0x1 ;  /* 0x00005a0006047a11 */ /* 0x000fc800078208ff */
        /* <DEDUP_REMOVED lines=13> */
.L_x_338:
[----:B------:R-:W-:Y:S01]  /*30d0*/  FMNMX.FTZ R2, R32, R33, !PT ;  /* 0x0000002120027209 */ /* 0x000fe20007810000 */
[----:B------:R-:W-:Y:S01]  /*30e0*/  USHF.L.U32 UR4, UR29, 0x1, URZ ;  /* 0x000000011d047899 */ /* 0x000fe2000800063f */
[----:B-1----:R-:W-:Y:S01]  /*30f0*/  IADD3 R5, R125, 0x4, RZ ;  /* 0x000000047d057810 */ /* 0x002fe20007ffe0ff */
[----:B------:R-:W-:Y:S01]  /*3100*/  UIADD3 UR14, UR27, -0x4498517b, URZ ;  /* 0xbb67ae851b0e7890 */ /* 0x000fe2000fffe03f */
[----:B------:R-:W-:Y:S01]  /*3110*/  FMNMX.FTZ R2, R76, R2, !PT ;  /* 0x000000024c027209 */ /* 0x000fe20007810000 */
[----:B------:R-:W-:Y:S01]  /*3120*/  IMAD.WIDE.U32 R148, R166, -0x2daee0ad, RZ ;  /* 0xd2511f53a6947825 */ /* 0x000fe200078e00ff */
[----:B------:R-:W-:Y:S01]  /*3130*/  LOP3.LUT R23, R162, UR26, RZ, 0x3c, !PT ;  /* 0x0000001aa2177c12 */ /* 0x000fe2000f8e3cff */
[----:B------:R1:W-:Y:S01]  /*3140*/  STL [R1+0x50], R5 ;  /* 0x0000500501007387 */ /* 0x0003e20000100800 */
[----:B------:R-:W-:Y:S01]  /*3150*/  FMNMX.FTZ R2, R77, R2, !PT ;  /* 0x000000024d027209 */ /* 0x000fe20007810000 */
[----:B------:R-:W-:Y:S01]  /*3160*/  IMAD.WIDE.U32 R132, R5, -0x326172a9, RZ ;  /* 0xcd9e8d5705847825 */ /* 0x000fe200078e00ff */
[----:B------:R-:W-:Y:S01]  /*3170*/  UIADD3 UR15, UR26, -0x61c88647, URZ ;  /* 0x9e3779b91a0f7890 */ /* 0x000fe2000fffe03f */
[----:B------:R-:W-:Y:S01]  /*3180*/  STL [R1], R23 ;  /* 0x0000001701007387 */ /* 0x000fe20000100800 */
[----:B------:R-:W-:Y:S01]  /*3190*/  FMNMX.FTZ R2, R85, R2, !PT ;  /* 0x0000000255027209 */ /* 0x000fe20007810000 */
[----:B------:R-:W-:Y:S01]  /*31a0*/  IMAD.U32 R6, RZ, RZ, UR4 ;  /* 0x00000004ff067e24 */ /* 0x000fe2000f8e00ff */
[----:B------:R-:W-:Y:S01]  /*31b0*/  UIADD3 UR13, UR26, 0x3c6ef372, URZ ;  /* 0x3c6ef3721a0d7890 */ /* 0x000fe2000fffe03f */
[----:B------:R-:W-:Y:S01]  /*31c0*/  IMAD.SHL.U32 R216, R0, 0x2, RZ ;  /* 0x0000000200d87824 */ /* 0x000fe200078e00ff */
[----:B------:R-:W-:Y:S01]  /*31d0*/  FMNMX.FTZ R2, R84, R2, !PT ;  /* 0x0000000254027209 */ /* 0x000fe20007810000 */
[----:B------:R-:W-:Y:S01]  /*31e0*/  UIADD3 UR12, UR27, 0x76cf5d0a, URZ ;  /* 0x76cf5d0a1b0c7890 */ /* 0x000fe2000fffe03f */
[----:B------:R-:W-:Y:S01]  /*31f0*/  IMAD R243, R157, 0x10000, R157 ;  /* 0x000100009df37824 */ /* 0x000fe200078e029d */
[----:B------:R-:W-:Y:S01]  /*3200*/  UIADD3 UR10, UR27, 0x32370b8f, URZ ;  /* 0x32370b8f1b0a7890 */ /* 0x000fe2000fffe03f */
[----:B------:R-:W-:Y:S01]  /*3210*/  FMNMX.FTZ R2, R60, R2, !PT ;  /* 0x000000023c027209 */ /* 0x000fe20007810000 */
[----:B------:R-:W-:Y:S01]  /*3220*/  UIADD3 UR11, UR26, -0x255992d5, URZ ;  /* 0xdaa66d2b1a0b7890 */ /* 0x000fe2000fffe03f */
[----:B------:R-:W-:Y:S01]  /*3230*/  IMAD R218, R3, 0x2, R216 ;  /* 0x0000000203da7824 */ /* 0x000fe200078e02d8 */
[----:B------:R-:W-:Y:S01]  /*3240*/  UIADD3 UR9, UR26, 0x78dde6e4, URZ ;  /* 0x78dde6e41a097890 */ /* 0x000fe2000fffe03f */
[----:B------:R-:W-:Y:S01]  /*3250*/  FMNMX.FTZ R2, R61, R2, !PT ;  /* 0x000000023d027209 */ /* 0x000fe20007810000 */
[----:B------:R-:W-:Y:S01]  /*3260*/  UIADD3 UR6, UR27, -0x56f99767, URZ ;  /* 0xa90668991b067890 */ /* 0x000fe2000fffe03f */
[----:B------:R-:W-:Y:S01]  /*3270*/  LDSM.16.MT88.4 R80, [R216+0x9000] ;  /* 0x00900000d850783b */ /* 0x000fe20000004200 */
[----:B------:R-:W-:Y:S01]  /*3280*/  UIADD3 UR8, UR27, -0x126145ec, URZ ;  /* 0xed9eba141b087890 */ /* 0x000fe2000fffe03f */
[----:B------:R-:W-:Y:S01]  /*3290*/  FMNMX.FTZ R2, R187, R2, !PT ;  /* 0x00000002bb027209 */ /* 0x000fe20007810000 */
[----:B------:R-:W-:Y:S01]  /*32a0*/  UIADD3 UR7, UR26, 0x1715609d, URZ ;  /* 0x1715609d1a077890 */ /* 0x000fe2000fffe03f */
[----:B------:R-:W-:Y:S01]  /*32b0*/  LDSM.16.MT88.4 R88, [R218+0x9000] ;  /* 0x00900000da58783b */ /* 0x000fe20000004200 */
[----:B------:R-:W-:Y:S01]  /*32c0*/  IMAD.WIDE.U32 R246, R125, -0x326172a9, RZ ;  /* 0xcd9e8d577df67825 */ /* 0x000fe200078e00ff */
[----:B------:R-:W-:Y:S01]  /*32d0*/  FMNMX.FTZ R4, R185, R2, !PT ;  /* 0x00000002b9047209 */ /* 0x000fe20007810000 */
[----:B------:R-:W-:Y:S01]  /*32e0*/  UIADD3 UR4, UR4, 0x1, URZ ;  /* 0x0000000104047890 */ /* 0x000fe2000fffe03f */
        /* <DEDUP_REMOVED lines=20> */
[----:B-1----:R-:W-:-:S02]  /*3430*/  LOP3.LUT R5, R133, R23, RZ, 0x3c, !PT ;  /* 0x0000001785057212 */ /* 0x002fc400078e3cff */
[----:B------:R-:W-:Y:S01]  /*3440*/  FMNMX.FTZ R2, R211, R2, !PT ;  /* 0x00000002d3027209 */ /* 0x000fe20007810000 */
[----:B------:R-:W1:Y:S02]  /*3450*/  SHFL.BFLY PT, R134, R4, 0x2, 0x1f ;  /* 0x0c401f0004867f89 */ /* 0x000e6400000e0000 */
[----:B------:R-:W-:Y:S01]  /*3460*/  IMAD.WIDE.U32 R86, R5, -0x2daee0ad, RZ ;  /* 0xd2511f5305567825 */ /* 0x000fe200078e00ff */
[----:B------:R-:W-:Y:S01]  /*3470*/  FMNMX.FTZ R2, R208, R2, !PT ;  /* 0x00000002d0027209 */ /* 0x000fe20007810000 */
[----:B------:R-:W-:Y:S03]  /*3480*/  LDSM.16.MT88.4 R120, [R218+0xa400] ;  /* 0x00a40000da78783b */ /* 0x000fe60000004200 */
[----:B------:R-:W-:Y:S01]  /*3490*/  FMNMX.FTZ R2, R209, R2, !PT ;  /* 0x00000002d1027209 */ /* 0x000fe20007810000 */
[----:B------:R-:W-:Y:S03]  /*34a0*/  LDSM.16.MT88.4 R112, [R218+0xb400] ;  /* 0x00b40000da70783b */ /* 0x000fe60000004200 */
[----:B------:R-:W-:-:S04]  /*34b0*/  FMNMX.FTZ R2, R210, R2, !PT ;  /* 0x00000002d2027209 */ /* 0x000fc80007810000 */
[----:B------:R-:W-:-:S04]  /*34c0*/  FMNMX.FTZ R2, R234, R2, !PT ;  /* 0x00000002ea027209 */ /* 0x000fc80007810000 */
[----:B------:R-:W-:-:S04]  /*34d0*/  FMNMX.FTZ R2, R232, R2, !PT ;  /* 0x00000002e8027209 */ /* 0x000fc80007810000 */
[----:B------:R-:W-:Y:S02]  /*34e0*/  FMNMX.FTZ R5, R229, R2, !PT ;  /* 0x00000002e5057209 */ /* 0x000fe40007810000 */
[----:B-1----:R-:W-:Y:S02]  /*34f0*/  FMNMX.FTZ R134, R4, R134, !PT ;  /* 0x0000008604867209 */ /* 0x002fe40007810000 */
[----:B------:R-:W-:Y:S02]  /*3500*/  LOP3.LUT R4, R149, UR27, R6, 0x96, !PT ;  /* 0x0000001b95047c12 */ /* 0x000fe4000f8e9606 */
[----:B------:R-:W-:Y:S01]  /*3510*/  LOP3.LUT R2, R87, UR14, R148, 0x96, !PT ;  /* 0x0000000e57027c12 */ /* 0x000fe2000f8e9694 */
[----:B------:R-:W1:Y:S01]  /*3520*/  SHFL.BFLY PT, R10, R134, 0x1, 0x1f ;  /* 0x0c201f00860a7f89 */ /* 0x000e6200000e0000 */
[----:B------:R-:W-:Y:S01]  /*3530*/  FMNMX.FTZ R8, R228, R5, !PT ;  /* 0x00000005e4087209 */ /* 0x000fe20007810000 */
[----:B------:R-:W-:-:S04]  /*3540*/  IMAD.WIDE.U32 R72, R4, -0x326172a9, RZ ;  /* 0xcd9e8d5704487825 */ /* 0x000fc800078e00ff */
[----:B------:R-:W-:Y:S01]  /*3550*/  IMAD.WIDE.U32 R74, R2, -0x326172a9, RZ ;  /* 0xcd9e8d57024a7825 */ /* 0x000fe200078e00ff */
[----:B------:R-:W2:Y:S01]  /*3560*/  SHFL.BFLY PT, R9, R8, 0x2, 0x1f ;  /* 0x0c401f0008097f89 */ /* 0x000ea200000e0000 */
[----:B------:R-:W-:-:S03]  /*3570*/  LOP3.LUT R4, R73, UR15, R132, 0x96, !PT ;  /* 0x0000000f49047c12 */ /* 0x000fc6000f8e9684 */
[----:B------:R-:W-:Y:S02]  /*3580*/  LOP3.LUT R6, R75, UR13, R72, 0x96, !PT ;  /* 0x0000000d4b067c12 */ /* 0x000fe4000f8e9648 */
[----:B------:R-:W-:-:S04]  /*3590*/  IMAD.WIDE.U32 R4, R4, -0x2daee0ad, RZ ;  /* 0xd2511f5304047825 */ /* 0x000fc800078e00ff */
[----:B------:R-:W-:Y:S01]  /*35a0*/  IMAD.WIDE.U32 R6, R6, -0x2daee0ad, RZ ;  /* 0xd2511f5306067825 */ /* 0x000fe200078e00ff */
[----:B------:R-:W-:-:S04]  /*35b0*/  LOP3.LUT R5, R5, UR12, R86, 0x96, !PT ;  /* 0x0000000c05057c12 */ /* 0x000fc8000f8e9656 */
[----:B------:R-:W-:Y:S01]  /*35c0*/  LOP3.LUT R2, R7, UR10, R4, 0x96, !PT ;  /* 0x0000000a07027c12 */ /* 0x000fe2000f8e9604 */
[----:B------:R-:W-:Y:S01]  /*35d0*/  IMAD.WIDE.U32 R4, R5, -0x326172a9, RZ ;  /* 0xcd9e8d5705047825 */ /* 0x000fe200078e00ff */
[----:B-1----:R-:W-:-:S03]  /*35e0*/  FMNMX.FTZ R134, R134, R10, !PT ;  /* 0x0000000a86867209 */ /* 0x002fc60007810000 */
[----:B------:R-:W-:Y:S01]  /*35f0*/  IMAD.WIDE.U32 R18, R2, -0x326172a9, RZ ;  /* 0xcd9e8d5702127825 */ /* 0x000fe200078e00ff */
[----:B------:R-:W-:Y:S02]  /*3600*/  LOP3.LUT R5, R5, UR11, R74, 0x96, !PT ;  /* 0x0000000b05057c12 */ /* 0x000fe4000f8e964a */
[----:B------:R-:W-:Y:S02]  /*3610*/  FSETP.NEU.FTZ.AND P1, PT, R134, -INF , PT ;  /* 0xff8000008600780b */ /* 0x000fe40003f3d000 */
[----:B------:R-:W-:Y:S01]  /*3620*/  LOP3.LUT R2, R19, UR9, R4, 0x96, !PT ;  /* 0x0000000913027c12 */ /* 0x000fe2000f8e9604 */
[----:B------:R-:W-:Y:S01]  /*3630*/  IMAD.WIDE.U32 R4, R5, -0x2daee0ad, RZ ;  /* 0xd2511f5305047825 */ /* 0x000fe200078e00ff */
[----:B--2---:R-:W-:-:S03]  /*3640*/  FMNMX.FTZ R9, R8, R9, !PT ;  /* 0x0000000908097209 */ /* 0x004fc60007810000 */
[----:B------:R-:W-:Y:S01]  /*3650*/  IMAD.WIDE.U32 R14, R2, -0x2daee0ad, RZ ;  /* 0xd2511f53020e7825 */ /* 0x000fe200078e00ff */
[----:B------:R-:W-:Y:S01]  /*3660*/  LOP3.LUT R6, R5, UR8, R6, 0x96, !PT ;  /* 0x0000000805067c12 */ /* 0x000fe2000f8e9606 */
[----:B------:R-:W1:Y:S02]  /*3670*/  SHFL.BFLY PT, R10, R9, 0x1, 0x1f ;  /* 0x0c201f00090a7f89 */ /* 0x000e6400000e0000 */
[----:B------:R-:W-:Y:S01]  /*3680*/  FMUL.FTZ R2, R134, c[0x0][0x23c] ;  /* 0x00008f0086027a20 */ /* 0x000fe20000410000 */
[----:B------:R-:W-:Y:S01]  /*3690*/  LOP3.LUT R4, R15, UR6, R4, 0x96, !PT ;  /* 0x000000060f047c12 */ /* 0x000fe2000f8e9604 */
[----:B------:R-:W-:-:S03]  /*36a0*/  IMAD.WIDE.U32 R16, R6, -0x326172a9, RZ ;  /* 0xcd9e8d5706107825 */ /* 0x000fc600078e00ff */
[----:B------:R-:W-:Y:S01]  /*36b0*/  FSEL R20, R2, RZ, P1 ;  /* 0x000000ff02147208 */ /* 0x000fe20000800000 */
[----:B------:R-:W-:-:S04]  /*36c0*/  IMAD.WIDE.U32 R4, R4, -0x326172a9, RZ ;  /* 0xcd9e8d5704047825 */ /* 0x000fc800078e00ff */
[----:B------:R-:W-:Y:S01]  /*36d0*/  FFMA.FTZ R7, R32, c[0x0][0x23c], -R20 ;  /* 0x00008f0020077a23 */ /* 0x000fe20000010814 */
[C---:B------:R-:W-:Y:S02]  /*36e0*/  LOP3.LUT R2, R4.reuse, 0xffff, RZ, 0xc0, !PT ;  /* 0x0000ffff04027812 */ /* 0x040fe400078ec0ff */
[----:B------:R-:W-:Y:S01]  /*36f0*/  LOP3.LUT R8, R4, 0xff, RZ, 0xc0, !PT ;  /* 0x000000ff04087812 */ /* 0x000fe200078ec0ff */
[----:B------:R2:W-:Y:S01]  /*3700*/  MUFU.EX2 R161, R7 ;  /* 0x0000000700a17308 */ /* 0x0005e20000000800 */
[----:B------:R-:W-:Y:S02]  /*3710*/  SHF.R.U32.HI R2, RZ, 0x8, R2 ;  /* 0x00000008ff027819 */ /* 0x000fe40000011602 */
[----:B------:R-:W-:Y:S02]  /*3720*/  SHF.R.U32.HI R6, RZ, 0x10, R4 ;  /* 0x00000010ff067819 */ /* 0x000fe40000011604 */
[----:B------:R-:W-:Y:S02]  /*3730*/  PRMT R13, R8, 0x5410, R2 ;  /* 0x00005410080d7816 */ /* 0x000fe40000000002 */
[----:B------:R-:W-:-:S02]  /*3740*/  LOP3.LUT R5, R5, UR17, R16, 0x96, !PT ;  /* 0x0000001105057c12 */ /* 0x000fc4000f8e9610 */
[----:B-1----:R-:W-:Y:S02]  /*3750*/  FMNMX.FTZ R2, R9, R10, !PT ;  /* 0x0000000a09027209 */ /* 0x002fe40007810000 */
[----:B------:R-:W-:Y:S01]  /*3760*/  LOP3.LUT R10, R6, 0xff, RZ, 0xc0, !PT ;  /* 0x000000ff060a7812 */ /* 0x000fe200078ec0ff */
[----:B------:R-:W-:Y:S01]  /*3770*/  FFMA.FTZ R6, R76, c[0x0][0x23c], -R20 ;  /* 0x00008f004c067a23 */ /* 0x000fe20000010814 */
[----:B------:R-:W-:Y:S02]  /*3780*/  SHF.R.U32.HI R12, RZ, 0x18, R4 ;  /* 0x00000018ff0c7819 */ /* 0x000fe40000011604 */
[----:B------:R-:W-:Y:S01]  /*3790*/  LOP3.LUT R4, R5, 0xffff, RZ, 0xc0, !PT ;  /* 0x0000ffff05047812 */ /* 0x000fe200078ec0ff */
[----:B------:R1:W-:Y:S01]  /*37a0*/  MUFU.EX2 R252, R6 ;  /* 0x0000000600fc7308 */ /* 0x0003e20000000800 */
[----:B------:R-:W-:Y:S01]  /*37b0*/  SHF.R.U32.HI R9, RZ, 0x10, R5 ;  /* 0x00000010ff097819 */ /* 0x000fe20000011605 */
[----:B--2---:R-:W-:Y:S01]  /*37c0*/  FFMA.FTZ R7, R33, c[0x0][0x23c], -R20 ;  /* 0x00008f0021077a23 */ /* 0x004fe20000010814 */
[----:B------:R-:W-:-:S02]  /*37d0*/  FSETP.NEU.FTZ.AND P1, PT, R2, -INF , PT ;  /* 0xff8000000200780b */ /* 0x000fc40003f3d000 */
[----:B------:R-:W-:Y:S02]  /*37e0*/  LOP3.LUT R11, R5, 0xff, RZ, 0xc0, !PT ;  /* 0x000000ff050b7812 */ /* 0x000fe400078ec0ff */
[----:B------:R-:W-:Y:S01]  /*37f0*/  SHF.R.U32.HI R8, RZ, 0x18, R5 ;  /* 0x00000018ff087819 */ /* 0x000fe20000011605 */
[----:B------:R2:W-:Y:S01]  /*3800*/  MUFU.EX2 R160, R7 ;  /* 0x0000000700a07308 */ /* 0x0005e20000000800 */
[----:B------:R-:W-:Y:S02]  /*3810*/  SHF.R.U32.HI R5, RZ, 0x8, R4 ;  /* 0x00000008ff057819 */ /* 0x000fe40000011604 */
[----:B------:R-:W-:Y:S02]  /*3820*/  LOP3.LUT R4, R9, 0xff, RZ, 0xc0, !PT ;  /* 0x000000ff09047812 */ /* 0x000fe400078ec0ff */
[----:B------:R-:W-:Y:S02]  /*3830*/  PRMT R10, R10, 0x5410, R12 ;  /* 0x000054100a0a7816 */ /* 0x000fe4000000000c */
[----:B------:R-:W-:Y:S01]  /*3840*/  PRMT R12, R4, 0x5410, R8 ;  /* 0x00005410040c7816 */ /* 0x000fe20000000008 */
[----:B-1----:R-:W-:Y:S01]  /*3850*/  FMUL.FTZ R6, R2, c[0x0][0x23c] ;  /* 0x00008f0002067a20 */ /* 0x002fe20000410000 */
[----:B------:R-:W-:-:S02]  /*3860*/  PRMT R11, R11, 0x5410, R5 ;  /* 0x000054100b0b7816 */ /* 0x000fc40000000005 */
[----:B------:R-:W-:Y:S02]  /*3870*/  FMNMX.FTZ R5, R137, R139, !PT ;  /* 0x0000008b89057209 */ /* 0x000fe40007810000 */
[----:B------:R-:W-:Y:S02]  /*3880*/  FSEL R19, R6, RZ, P1 ;  /* 0x000000ff06137208 */ /* 0x000fe40000800000 */
[----:B------:R-:W-:Y:S01]  /*3890*/  FMNMX.FTZ R6, R135, R138, !PT ;  /* 0x0000008a87067209 */ /* 0x000fe20007810000 */
[----:B--2---:R-:W-:Y:S02]  /*38a0*/  FFMA.FTZ R7, R77, c[0x0][0x23c], -R20 ;  /* 0x00008f004d077a23 */ /* 0x004fe40000010814 */
[----:B------:R-:W-:Y:S01]  /*38b0*/  FFMA.FTZ R4, R79, c[0x0][0x23c], -R19 ;  /* 0x00008f004f047a23 */ /* 0x000fe20000010813 */
[----:B------:R-:W-:Y:S01]  /*38c0*/  FMNMX.FTZ R6, R145, R6, !PT ;  /* 0x0000000691067209 */ /* 0x000fe20007810000 */
[----:B------:R1:W-:Y:S08]  /*38d0*/  MUFU.EX2 R245, R7 ;  /* 0x0000000700f57308 */ /* 0x0003f00000000800 */
[----:B------:R2:W-:Y:S01]  /*38e0*/  MUFU.EX2 R142, R4 ;  /* 0x00000004008e7308 */ /* 0x0005e20000000800 */
[----:B-1----:R-:W-:Y:S01]  /*38f0*/  HSET2.LE.AND R7, R10, R243, PT ;  /* 0x000000f30a077233 */ /* 0x002fe20003803000 */
[----:B--2---:R-:W-:-:S02]  /*3900*/  FMNMX.FTZ R4, R147, R5, !PT ;  /* 0x0000000593047209 */ /* 0x004fc40007810000 */
[----:B------:R-:W-:Y:S01]  /*3910*/  FMNMX.FTZ R5, R144, R6, !PT ;  /* 0x0000000690057209 */ /* 0x000fe20007810000 */
[--C-:B------:R-:W-:Y:S01]  /*3920*/  FFMA.FTZ R6, R78, c[0x0][0x23c], -R19.reuse ;  /* 0x00008f004e067a23 */ /* 0x100fe20000010813 */
[----:B------:R-:W-:Y:S01]  /*3930*/  FMNMX.FTZ R0, R146, R4, !PT ;  /* 0x0000000492007209 */ /* 0x000fe20007810000 */
[----:B------:R-:W-:Y:S01]  /*3940*/  FFMA.FTZ R4, R21, c[0x0][0x23c], -R19 ;  /* 0x00008f0015047a23 */ /* 0x000fe20000010813 */
[----:B------:R-:W-:Y:S01]  /*3950*/  FMNMX.FTZ R3, R155, R5, !PT ;  /* 0x000000059b037209 */ /* 0x000fe20007810000 */
[----:B------:R1:W2:Y:S01]  /*3960*/  MUFU.EX2 R141, R6 ;  /* 0x00000006008d7308 */ /* 0x0002a20000000800 */
[----:B------:R-:W-:Y:S02]  /*3970*/  FMNMX.FTZ R0, R165, R0, !PT ;  /* 0x00000000a5007209 */ /* 0x000fe40007810000 */
[----:B------:R-:W-:Y:S02]  /*3980*/  FMNMX.FTZ R3, R154, R3, !PT ;  /* 0x000000039a037209 */ /* 0x000fe40007810000 */
[----:B------:R-:W-:-:S02]  /*3990*/  FMNMX.FTZ R0, R164, R0, !PT ;  /* 0x00000000a4007209 */ /* 0x000fc40007810000 */
[----:B------:R-:W-:Y:S01]  /*39a0*/  FMNMX.FTZ R3, R152, R3, !PT ;  /* 0x0000000398037209 */ /* 0x000fe20007810000 */
[----:B------:R2:W-:Y:S01]  /*39b0*/  MUFU.EX2 R158, R4 ;  /* 0x00000004009e7308 */ /* 0x0005e20000000800 */
[----:B------:R-:W-:-:S04]  /*39c0*/  FMNMX.FTZ R0, R153, R0, !PT ;  /* 0x0000000099007209 */ /* 0x000fc80007810000 */
[----:B------:R-:W-:Y:S01]  /*39d0*/  FMNMX.FTZ R5, R151, R0, !PT ;  /* 0x0000000097057209 */ /* 0x000fe20007810000 */
[----:B------:R-:W-:Y:S01]  /*39e0*/  HSET2.LE.AND R0, R13, R243, PT ;  /* 0x000000f30d007233 */ /* 0x000fe20003803000 */
[----:B-1----:R-:W-:Y:S01]  /*39f0*/  FMNMX.FTZ R6, R150, R3, !PT ;  /* 0x0000000396067209 */ /* 0x002fe20007810000 */
[----:B------:R-:W-:Y:S01]  /*3a00*/  FFMA.FTZ R3, R22, c[0x0][0x23c], -R19 ;  /* 0x00008f0016037a23 */ /* 0x000fe20000010813 */
[----:B------:R-:W-:Y:S02]  /*3a10*/  FMNMX.FTZ R5, R233, R5, !PT ;  /* 0x00000005e9057209 */ /* 0x000fe40007810000 */
[----:B------:R-:W-:Y:S01]  /*3a20*/  FMNMX.FTZ R8, R226, R6, !PT ;  /* 0x00000006e2087209 */ /* 0x000fe20007810000 */
[----:B------:R1:W3:Y:S01]  /*3a30*/  MUFU.EX2 R244, R3 ;  /* 0x0000000300f47308 */ /* 0x0002e20000000800 */
[----:B--2---:R-:W-:-:S04]  /*3a40*/  F2FP.BF16.PACK_AB R4, R141, R142 ;  /* 0x0000008e8d04723e */ /* 0x004fc800000010ff */
[----:B------:R-:W-:Y:S02]  /*3a50*/  LOP3.LUT R7, R7, R4, RZ, 0xc0, !PT ;  /* 0x0000000407077212 */ /* 0x000fe400078ec0ff */
[----:B-1----:R-:W-:-:S04]  /*3a60*/  F2FP.BF16.PACK_AB R3, R245, R252 ;  /* 0x000000fcf503723e */ /* 0x002fc800000010ff */
[----:B------:R-:W-:Y:S02]  /*3a70*/  LOP3.LUT R6, R0, R3, RZ, 0xc0, !PT ;  /* 0x0000000300067212 */ /* 0x000fe400078ec0ff */
[----:B------:R-:W-:Y:S01]  /*3a80*/  FMNMX.FTZ R0, R231, R5, !PT ;  /* 0x00000005e7007209 */ /* 0x000fe20007810000 */
[--C-:B------:R-:W-:Y:S01]  /*3a90*/  HSET2.LE.AND R5, R12, R243.reuse, PT ;  /* 0x000000f30c057233 */ /* 0x100fe20003803000 */
[----:B------:R-:W-:Y:S02]  /*3aa0*/  FMNMX.FTZ R3, R225, R8, !PT ;  /* 0x00000008e1037209 */ /* 0x000fe40007810000 */
[----:B------:R-:W-:Y:S01]  /*3ab0*/  FMNMX.FTZ R9, R215, R0, !PT ;  /* 0x00000000d7097209 */ /* 0x000fe20007810000 */
[----:B------:R-:W-:Y:S01]  /*3ac0*/  HSET2.LE.AND R0, R11, R243, PT ;  /* 0x000000f30b007233 */ /* 0x000fe20003803000 */
[----:B------:R-:W-:Y:S01]  /*3ad0*/  FMNMX.FTZ R4, R224, R3, !PT ;  /* 0x00000003e0047209 */ /* 0x000fe20007810000 */
[----:B------:R-:W-:Y:S01]  /*3ae0*/  FFMA.FTZ R11, R61, c[0x0][0x23c], -R20 ;  /* 0x00008f003d0b7a23 */ /* 0x000fe20000010814 */
[----:B------:R-:W-:-:S02]  /*3af0*/  F2FP.BF16.PACK_AB R3, R160, R161 ;  /* 0x000000a1a003723e */ /* 0x000fc400000010ff */
[----:B------:R-:W-:Y:S01]  /*3b00*/  FMNMX.FTZ R10, R212, R4, !PT ;  /* 0x00000004d40a7209 */ /* 0x000fe20007810000 */
[----:B------:R-:W-:Y:S01]  /*3b10*/  MUFU.EX2 R166, R11 ;  /* 0x0000000b00a67308 */ /* 0x000fe20000000800 */
[----:B------:R-:W-:Y:S02]  /*3b20*/  LOP3.LUT R4, R0, R3, RZ, 0xc0, !PT ;  /* 0x0000000300047212 */ /* 0x000fe400078ec0ff */
[----:B------:R-:W-:Y:S02]  /*3b30*/  FMNMX.FTZ R0, R213, R9, !PT ;  /* 0x00000009d5007209 */ /* 0x000fe40007810000 */
[----:B------:R-:W-:Y:S02]  /*3b40*/  FMNMX.FTZ R3, R240, R10, !PT ;  /* 0x0000000af0037209 */ /* 0x000fe40007810000 */
[----:B------:R-:W-:Y:S02]  /*3b50*/  FMNMX.FTZ R0, R241, R0, !PT ;  /* 0x00000000f1007209 */ /* 0x000fe40007810000 */
[----:B---3--:R-:W-:-:S02]  /*3b60*/  F2FP.BF16.PACK_AB R8, R244, R158 ;  /* 0x0000009ef408723e */ /* 0x008fc400000010ff */
[----:B------:R-:W-:Y:S02]  /*3b70*/  FMNMX.FTZ R3, R238, R3, !PT ;  /* 0x00000003ee037209 */ /* 0x000fe40007810000 */
[----:B------:R-:W-:Y:S02]  /*3b80*/  FMNMX.FTZ R0, R242, R0, !PT ;  /* 0x00000000f2007209 */ /* 0x000fe40007810000 */
[----:B------:R-:W-:Y:S02]  /*3b90*/  LOP3.LUT R5, R5, R8, RZ, 0xc0, !PT ;  /* 0x0000000805057212 */ /* 0x000fe400078ec0ff */
[----:B------:R-:W-:Y:S02]  /*3ba0*/  FMNMX.FTZ R3, R235, R3, !PT ;  /* 0x00000003eb037209 */ /* 0x000fe40007810000 */
[----:B------:R-:W-:Y:S01]  /*3bb0*/  FMNMX.FTZ R8, R237, R0, !PT ;  /* 0x00000000ed087209 */ /* 0x000fe20007810000 */
[--C-:B------:R-:W-:Y:S01]  /*3bc0*/  FFMA.FTZ R0, R85, c[0x0][0x23c], -R20.reuse ;  /* 0x00008f0055007a23 */ /* 0x100fe20000010814 */
[----:B------:R-:W-:Y:S01]  /*3bd0*/  FMNMX.FTZ R10, R236, R3, !PT ;  /* 0x00000003ec0a7209 */ /* 0x000fe20007810000 */
[C---:B------:R-:W-:Y:S01]  /*3be0*/  HMMA.16816.F32.BF16 R40, R4.reuse, R88, RZ ;  /* 0x000000580428723c */ /* 0x040fe200000418ff */
[----:B------:R-:W-:Y:S01]  /*3bf0*/  FMNMX.FTZ R3, R239, R8, !PT ;  /* 0x00000008ef037209 */ /* 0x000fe20007810000 */
[----:B------:R1:W2:Y:S01]  /*3c00*/  MUFU.EX2 R24, R0 ;  /* 0x0000000000187308 */ /* 0x0002a20000000800 */
[----:B------:R-:W-:Y:S01]  /*3c10*/  FFMA.FTZ R8, R84, c[0x0][0x23c], -R20 ;  /* 0x00008f0054087a23 */ /* 0x000fe20000010814 */
[----:B------:R-:W3:Y:S04]  /*3c20*/  SHFL.BFLY PT, R15, R10, 0x2, 0x1f ;  /* 0x0c401f000a0f7f89 */ /* 0x000ee800000e0000 */
[----:B------:R-:W4:Y:S01]  /*3c30*/  SHFL.BFLY PT, R16, R3, 0x2, 0x1f ;  /* 0x0c401f0003107f89 */ /* 0x000f2200000e0000 */
[C---:B------:R-:W-:Y:S01]  /*3c40*/  HMMA.16816.F32.BF16 R28, R4.reuse, R80, RZ ;  /* 0x00000050041c723c */ /* 0x040fe200000418ff */
[----:B------:R5:W-:Y:S07]  /*3c50*/  MUFU.EX2 R143, R8 ;  /* 0x00000008008f7308 */ /* 0x000bee0000000800 */
[----:B------:R-:W-:Y:S01]  /*3c60*/  HMMA.16816.F32.BF16 R48, R4, R92, RZ ;  /* 0x0000005c0430723c */ /* 0x000fe200000418ff */
[----:B-1----:R-:W-:Y:S01]  /*3c70*/  LOP3.LUT R0, R17, UR7, R18, 0x96, !PT ;  /* 0x0000000711007c12 */ /* 0x002fe2000f8e9612 */
[----:B--2---:R-:W-:-:S06]  /*3c80*/  IMAD.MOV.U32 R18, RZ, RZ, R24 ;  /* 0x000000ffff127224 */ /* 0x004fcc00078e0018 */
[----:B------:R-:W-:Y:S01]  /*3c90*/  HMMA.16816.F32.BF16 R24, R4, R104, RZ ;  /* 0x000000680418723c */ /* 0x000fe200000418ff */
[----:B-----5:R-:W-:Y:S01]  /*3ca0*/  IMAD.WIDE.U32 R8, R0, -0x2daee0ad, RZ ;  /* 0xd2511f5300087825 */ /* 0x020fe200078e00ff */
[----:B---3--:R-:W-:-:S03]  /*3cb0*/  FMNMX.FTZ R11, R10, R15, !PT ;  /* 0x0000000f0a0b7209 */ /* 0x008fc60007810000 */
[----:B------:R-:W-:Y:S01]  /*3cc0*/  FFMA.FTZ R0, R60, c[0x0][0x23c], -R20 ;  /* 0x00008f003c007a23 */ /* 0x000fe20000010814 */
[----:B------:R-:W-:Y:S01]  /*3cd0*/  LOP3.LUT R13, R8, 0xff, RZ, 0xc0, !PT ;  /* 0x000000ff080d7812 */ /* 0x000fe200078ec0ff */
[----:B------:R-:W-:Y:S01]  /*3ce0*/  FFMA.FTZ R10, R62, c[0x0][0x23c], -R19 ;  /* 0x00008f003e0a7a23 */ /* 0x000fe20000010813 */
[----:B------:R-:W-:Y:S01]  /*3cf0*/  SHF.R.U32.HI R12, RZ, 0x10, R8 ;  /* 0x00000010ff0c7819 */ /* 0x000fe20000011608 */
[----:B------:R1:W2:Y:S01]  /*3d00*/  MUFU.EX2 R159, R0 ;  /* 0x00000000009f7308 */ /* 0x0002a20000000800 */
[----:B----4-:R-:W-:Y:S01]  /*3d10*/  FMNMX.FTZ R17, R3, R16, !PT ;  /* 0x0000001003117209 */ /* 0x010fe20007810000 */
[C---:B------:R-:W-:Y:S01]  /*3d20*/  HMMA.16816.F32.BF16 R56, R4.reuse, R100, RZ ;  /* 0x000000640438723c */ /* 0x040fe200000418ff */
[----:B------:R-:W3:Y:S05]  /*3d30*/  SHFL.BFLY PT, R16, R11, 0x1, 0x1f ;  /* 0x0c201f000b107f89 */ /* 0x000eea00000e0000 */
[----:B------:R4:W-:Y:S02]  /*3d40*/  MUFU.EX2 R157, R10 ;  /* 0x0000000a009d7308 */ /* 0x0009e40000000800 */
[----:B------:R-:W-:Y:S01]  /*3d50*/  HMMA.16816.F32.BF16 R36, R4, R96, RZ ;  /* 0x000000600424723c */ /* 0x000fe200000418ff */
[----:B-1----:R-:W-:-:S02]  /*3d60*/  LOP3.LUT R0, R9, UR16, R14, 0x96, !PT ;  /* 0x0000001009007c12 */ /* 0x002fc4000f8e960e */
[----:B------:R-:W-:-:S05]  /*3d70*/  LOP3.LUT R9, R8, 0xffff, RZ, 0xc0, !PT ;  /* 0x0000ffff08097812 */ /* 0x000fca00078ec0ff */
[C---:B------:R-:W-:Y:S01]  /*3d80*/  HMMA.16816.F32.BF16 R44, R4.reuse, R82, RZ ;  /* 0x00000052042c723c */ /* 0x040fe200000418ff */
[----:B------:R-:W-:Y:S02]  /*3d90*/  SHF.R.U32.HI R14, RZ, 0x18, R8 ;  /* 0x00000018ff0e7819 */ /* 0x000fe40000011608 */
[----:B------:R-:W-:Y:S01]  /*3da0*/  SHF.R.U32.HI R8, RZ, 0x8, R9 ;  /* 0x00000008ff087819 */ /* 0x000fe20000011609 */
[--C-:B------:R-:W-:Y:S01]  /*3db0*/  FFMA.FTZ R9, R124, c[0x0][0x23c], -R19.reuse ;  /* 0x00008f007c097a23 */ /* 0x100fe20000010813 */
[----:B------:R-:W-:Y:S01]  /*3dc0*/  LOP3.LUT R3, R0, 0xffff, RZ, 0xc0, !PT ;  /* 0x0000ffff00037812 */ /* 0x000fe200078ec0ff */
[----:B----4-:R-:W-:Y:S01]  /*3dd0*/  FFMA.FTZ R10, R63, c[0x0][0x23c], -R19 ;  /* 0x00008f003f0a7a23 */ /* 0x010fe20000010813 */
[----:B------:R-:W-:Y:S01]  /*3de0*/  PRMT R15, R13, 0x5410, R8 ;  /* 0x000054100d0f7816 */ /* 0x000fe20000000008 */
[----:B------:R1:W-:Y:S01]  /*3df0*/  MUFU.EX2 R162, R9 ;  /* 0x0000000900a27308 */ /* 0x0003e20000000800 */
[----:B------:R-:W-:Y:S01]  /*3e00*/  LOP3.LUT R8, R12, 0xff, RZ, 0xc0, !PT ;  /* 0x000000ff0c087812 */ /* 0x000fe200078ec0ff */
[----:B------:R-:W4:Y:S01]  /*3e10*/  LDSM.16.MT88.4 R124, [R218+0x9400] ;  /* 0x00940000da7c783b */ /* 0x000f220000004200 */
[----:B------:R-:W-:Y:S01]  /*3e20*/  SHF.R.U32.HI R3, RZ, 0x8, R3 ;  /* 0x00000008ff037819 */ /* 0x000fe20000011603 */
[----:B------:R-:W-:Y:S01]  /*3e30*/  HMMA.16816.F32.BF16 R68, R4, R90, RZ ;  /* 0x0000005a0444723c */ /* 0x000fe200000418ff */
[----:B------:R-:W-:-:S02]  /*3e40*/  PRMT R14, R8, 0x5410, R14 ;  /* 0x00005410080e7816 */ /* 0x000fc4000000000e */
[----:B------:R-:W-:Y:S01]  /*3e50*/  SHF.R.U32.HI R8, RZ, 0x10, R0 ;  /* 0x00000010ff087819 */ /* 0x000fe20000011600 */
[----:B------:R5:W2:Y:S04]  /*3e60*/  MUFU.EX2 R167, R10 ;  /* 0x0000000a00a77308 */ /* 0x000aa80000000800 */
[----:B------:R-:W-:Y:S01]  /*3e70*/  HMMA.16816.F32.BF16 R64, R4, R106, RZ ;  /* 0x0000006a0440723c */ /* 0x000fe200000418ff */
[----:B-1----:R-:W-:-:S04]  /*3e80*/  LOP3.LUT R9, R0, 0xff, RZ, 0xc0, !PT ;  /* 0x000000ff00097812 */ /* 0x002fc800078ec0ff */
[----:B------:R-:W-:-:S03]  /*3e90*/  PRMT R12, R9, 0x5410, R3 ;  /* 0x00005410090c7816 */ /* 0x000fc60000000003 */
[C---:B------:R-:W-:Y:S01]  /*3ea0*/  HMMA.16816.F32.BF16 R60, R4.reuse, R94, RZ ;  /* 0x0000005e043c723c */ /* 0x040fe200000418ff */
[----:B------:R-:W-:Y:S02]  /*3eb0*/  SHF.R.U32.HI R3, RZ, 0x18, R0 ;  /* 0x00000018ff037819 */ /* 0x000fe40000011600 */
[----:B------:R-:W-:Y:S01]  /*3ec0*/  LOP3.LUT R0, R8, 0xff, RZ, 0xc0, !PT ;  /* 0x000000ff08007812 */ /* 0x000fe200078ec0ff */
[----:B------:R-:W-:Y:S01]  /*3ed0*/  FFMA.FTZ R8, R136, c[0x0][0x23c], -R19 ;  /* 0x00008f0088087a23 */ /* 0x000fe20000010813 */
[----:B------:R-:W-:Y:S01]  /*3ee0*/  LOP3.LUT R9, R247, R23, RZ, 0x3c, !PT ;  /* 0x00000017f7097212 */ /* 0x000fe200078e3cff */
[----:B------:R-:W-:Y:S01]  /*3ef0*/  IMAD.MOV.U32 R247, RZ, RZ, R158 ;  /* 0x000000fffff77224 */ /* 0x000fe200078e009e */
[----:B------:R-:W-:Y:S01]  /*3f00*/  PRMT R13, R0, 0x5410, R3 ;  /* 0x00005410000d7816 */ /* 0x000fe20000000003 */
[----:B------:R1:W1:Y:S01]  /*3f10*/  MUFU.EX2 R156, R8 ;  /* 0x00000008009c7308 */ /* 0x0002620000000800 */
[--C-:B------:R-:W-:Y:S01]  /*3f20*/  HSET2.LE.AND R0, R15, R243.reuse, PT ;  /* 0x000000f30f007233 */ /* 0x100fe20003803000 */
[----:B--2---:R-:W-:Y:S01]  /*3f30*/  F2FP.BF16.PACK_AB R3, R166, R159 ;  /* 0x0000009fa603723e */ /* 0x004fe200000010ff */
[----:B------:R-:W-:Y:S01]  /*3f40*/  IMAD.WIDE.U32 R84, R9, -0x2daee0ad, RZ ;  /* 0xd2511f5309547825 */ /* 0x000fe200078e00ff */
[----:B---3--:R-:W-:Y:S01]  /*3f50*/  FMNMX.FTZ R136, R11, R16, !PT ;  /* 0x000000100b887209 */ /* 0x008fe20007810000 */
[----:B------:R-:W-:Y:S01]  /*3f60*/  HMMA.16816.F32.BF16 R76, R4, R102, RZ ;  /* 0x00000066044c723c */ /* 0x000fe200000418ff */
[----:B-----5:R-:W-:Y:S01]  /*3f70*/  LOP3.LUT R10, R0, R3, RZ, 0xc0, !PT ;  /* 0x00000003000a7212 */ /* 0x020fe200078ec0ff */
[----:B------:R-:W-:Y:S01]  /*3f80*/  HSET2.LE.AND R0, R14, R243, PT ;  /* 0x000000f30e007233 */ /* 0x000fe20003803000 */
[----:B------:R-:W-:-:S02]  /*3f90*/  F2FP.BF16.PACK_AB R3, R167, R157 ;  /* 0x0000009da703723e */ /* 0x000fc400000010ff */
[----:B------:R-:W-:Y:S02]  /*3fa0*/  F2FP.BF16.PACK_AB R9, R143, R18 ;  /* 0x000000128f09723e */ /* 0x000fe400000010ff */
[----:B------:R-:W-:Y:S01]  /*3fb0*/  LOP3.LUT R11, R0, R3, RZ, 0xc0, !PT ;  /* 0x00000003000b7212 */ /* 0x000fe200078ec0ff */
[--C-:B------:R-:W-:Y:S01]  /*3fc0*/  HSET2.LE.AND R0, R13, R243.reuse, PT ;  /* 0x000000f30d007233 */ /* 0x100fe20003803000 */
[----:B------:R-:W-:Y:S01]  /*3fd0*/  HMMA.16816.F32.BF16 R32, R4, R98, RZ ;  /* 0x000000620420723c */ /* 0x000fe200000418ff */
[----:B------:R-:W2:Y:S01]  /*3fe0*/  SHFL.BFLY PT, R7, R17, 0x1, 0x1f ;  /* 0x0c201f0011077f89 */ /* 0x000ea200000e0000 */
[----:B-1----:R-:W-:Y:S01]  /*3ff0*/  HSET2.LE.AND R8, R12, R243, PT ;  /* 0x000000f30c087233 */ /* 0x002fe20003803000 */
[----:B------:R-:W-:Y:S02]  /*4000*/  LOP3.LUT R12, R85, UR14, R148, 0x96, !PT ;  /* 0x0000000e550c7c12 */ /* 0x000fe4000f8e9694 */
[----:B------:R-:W-:Y:S02]  /*4010*/  F2FP.BF16.PACK_AB R3, R156, R162 ;  /* 0x000000a29c03723e */ /* 0x000fe400000010ff */
[----:B------:R-:W-:Y:S01]  /*4020*/  LOP3.LUT R8, R8, R9, RZ, 0xc0, !PT ;  /* 0x0000000908087212 */ /* 0x000fe200078ec0ff */
[----:B------:R-:W-:Y:S01]  /*4030*/  IMAD.WIDE.U32 R248, R12, -0x326172a9, RZ ;  /* 0xcd9e8d570cf87825 */ /* 0x000fe200078e00ff */
[----:B------:R-:W-:-:S02]  /*4040*/  LOP3.LUT R9, R0, R3, RZ, 0xc0, !PT ;  /* 0x0000000300097212 */ /* 0x000fc400078ec0ff */
[----:B------:R-:W-:Y:S01]  /*4050*/  LOP3.LUT R0, R73, UR15, R246, 0x96, !PT ;  /* 0x0000000f49007c12 */ /* 0x000fe2000f8e96f6 */
[C---:B------:R-:W-:Y:S01]  /*4060*/  FMUL.FTZ R6, R136.reuse, c[0x0][0x23c] ;  /* 0x00008f0088067a20 */ /* 0x040fe20000410000 */
[----:B------:R-:W-:Y:S01]  /*4070*/  LOP3.LUT R3, R249, UR13, R72, 0x96, !PT ;  /* 0x0000000df9037c12 */ /* 0x000fe2000f8e9648 */
[----:B------:R-:W-:Y:S01]  /*4080*/  IMAD.MOV.U32 R73, RZ, RZ, R157 ;  /* 0x000000ffff497224 */ /* 0x000fe200078e009d */
[----:B------:R-:W-:Y:S01]  /*4090*/  FSETP.NEU.FTZ.AND P1, PT, R136, -INF , PT ;  /* 0xff8000008800780b */ /* 0x000fe20003f3d000 */
[----:B------:R-:W-:Y:S01]  /*40a0*/  IMAD.WIDE.U32 R4, R0, -0x2daee0ad, RZ ;  /* 0xd2511f5300047825 */ /* 0x000fe200078e00ff */
[----:B----4-:R-:W-:Y:S02]  /*40b0*/  HMMA.16816.F32.BF16 R200, R8, R124, R40 ;  /* 0x0000007c08c8723c */ /* 0x010fe40000041828 */
[----:B------:R-:W-:Y:S01]  /*40c0*/  FSEL R16, R6, RZ, P1 ;  /* 0x000000ff06107208 */ /* 0x000fe20000800000 */
[----:B------:R-:W-:Y:S01]  /*40d0*/  IMAD.WIDE.U32 R12, R3, -0x2daee0ad, RZ ;  /* 0xd2511f53030c7825 */ /* 0x000fe200078e00ff */
[----:B------:R-:W-:-:S03]  /*40e0*/  LOP3.LUT R3, R5, UR12, R84, 0x96, !PT ;  /* 0x0000000c05037c12 */ /* 0x000fc6000f8e9654 */
[----:B------:R-:W-:Y:S01]  /*40f0*/  FFMA.FTZ R5, R135, c[0x0][0x23c], -R16 ;  /* 0x00008f0087057a23 */ /* 0x000fe20000010810 */
[----:B------:R-:W-:Y:S01]  /*4100*/  LOP3.LUT R0, R13, UR10, R4, 0x96, !PT ;  /* 0x0000000a0d007c12 */ /* 0x000fe2000f8e9604 */
[C---:B------:R-:W-:Y:S01]  /*4110*/  HMMA.16816.F32.BF16 R196, R8.reuse, R116, R24 ;  /* 0x0000007408c4723c */ /* 0x040fe20000041818 */
[----:B--2---:R-:W-:Y:S01]  /*4120*/  FMNMX.FTZ R135, R17, R7, !PT ;  /* 0x0000000711877209 */ /* 0x004fe20007810000 */
[----:B------:R1:W-:Y:S01]  /*4130*/  MUFU.EX2 R250, R5 ;  /* 0x0000000500fa7308 */ /* 0x0003e20000000800 */
[----:B------:R-:W-:Y:S02]  /*4140*/  IMAD.MOV.U32 R43, RZ, RZ, R143 ;  /* 0x000000ffff2b7224 */ /* 0x000fe400078e008f */
[----:B------:R-:W-:Y:S01]  /*4150*/  IMAD.WIDE.U32 R40, R0, -0x326172a9, RZ ;  /* 0xcd9e8d5700287825 */ /* 0x000fe200078e00ff */
[----:B------:R-:W-:Y:S02]  /*4160*/  FSETP.NEU.FTZ.AND P1, PT, R135, -INF , PT ;  /* 0xff8000008700780b */ /* 0x000fe40003f3d000 */
[----:B------:R-:W-:Y:S01]  /*4170*/  HMMA.16816.F32.BF16 R204, R8, R128, R28 ;  /* 0x0000008008cc723c */ /* 0x000fe2000004181c */
[----:B------:R-:W-:-:S02]  /*4180*/  FFMA.FTZ R0, R138, c[0x0][0x23c], -R16 ;  /* 0x00008f008a007a23 */ /* 0x000fc40000010810 */
[----:B------:R-:W-:Y:S02]  /*4190*/  IMAD.MOV.U32 R42, RZ, RZ, R142 ;  /* 0x000000ffff2a7224 */ /* 0x000fe400078e008e */
[----:B------:R2:W-:Y:S01]  /*41a0*/  MUFU.EX2 R21, R0 ;  /* 0x0000000000157308 */ /* 0x0005e20000000800 */
[----:B------:R-:W-:Y:S02]  /*41b0*/  IMAD.MOV.U32 R27, RZ, RZ, R141 ;  /* 0x000000ffff1b7224 */ /* 0x000fe400078e008d */
[----:B------:R-:W-:Y:S01]  /*41c0*/  IMAD.MOV.U32 R31, RZ, RZ, R161 ;  /* 0x000000ffff1f7224 */ /* 0x000fe200078e00a1 */
[----:B------:R-:W-:Y:S01]  /*41d0*/  HMMA.16816.F32.BF16 R192, R8, R120, R48 ;  /* 0x0000007808c0723c */ /* 0x000fe20000041830 */
[----:B-1----:R-:W-:-:S04]  /*41e0*/  IMAD.WIDE.U32 R4, R3, -0x326172a9, RZ ;  /* 0xcd9e8d5703047825 */ /* 0x002fc800078e00ff */
[----:B------:R-:W-:Y:S01]  /*41f0*/  FFMA.FTZ R3, R145, c[0x0][0x23c], -R16 ;  /* 0x00008f0091037a23 */ /* 0x000fe20000010810 */
[----:B------:R-:W-:Y:S01]  /*4200*/  LOP3.LUT R5, R5, UR11, R248, 0x96, !PT ;  /* 0x0000000b05057c12 */ /* 0x000fe2000f8e96f8 */
[----:B------:R-:W-:Y:S01]  /*4210*/  IMAD.MOV.U32 R30, RZ, RZ, R160 ;  /* 0x000000ffff1e7224 */ /* 0x000fe200078e00a0 */
[----:B------:R-:W-:Y:S01]  /*4220*/  HMMA.16816.F32.BF16 R188, R8, R112, R36 ;  /* 0x0000007008bc723c */ /* 0x000fe20000041824 */
[----:B------:R1:W-:Y:S01]  /*4230*/  MUFU.EX2 R72, R3 ;  /* 0x0000000300487308 */ /* 0x0003e20000000800 */
[----:B------:R-:W-:Y:S01]  /*4240*/  IMAD.MOV.U32 R29, RZ, RZ, R159 ;  /* 0x000000ffff1d7224 */ /* 0x000fe200078e009f */
[----:B--2---:R-:W-:Y:S01]  /*4250*/  LOP3.LUT R0, R41, UR9, R4, 0x96, !PT ;  /* 0x0000000929007c12 */ /* 0x004fe2000f8e9604 */
[----:B------:R-:W-:-:S04]  /*4260*/  IMAD.WIDE.U32 R4, R5, -0x2daee0ad, RZ ;  /* 0xd2511f5305047825 */ /* 0x000fc800078e00ff */
[----:B------:R-:W-:Y:S01]  /*4270*/  HMMA.16816.F32.BF16 R168, R8, R108, R56 ;  /* 0x0000006c08a8723c */ /* 0x000fe20000041838 */
[----:B------:R-:W-:-:S04]  /*4280*/  IMAD.WIDE.U32 R22, R0, -0x2daee0ad, RZ ;  /* 0xd2511f5300167825 */ /* 0x000fc800078e00ff */
[----:B------:R-:W-:Y:S01]  /*4290*/  FMUL.FTZ R0, R135, c[0x0][0x23c] ;  /* 0x00008f0087007a20 */ /* 0x000fe20000410000 */
[----:B------:R-:W-:Y:S01]  /*42a0*/  LOP3.LUT R4, R23, UR6, R4, 0x96, !PT ;  /* 0x0000000617047c12 */ /* 0x000fe2000f8e9604 */
[----:B------:R-:W-:Y:S01]  /*42b0*/  IMAD.MOV.U32 R28, RZ, RZ, R156 ;  /* 0x000000ffff1c7224 */ /* 0x000fe200078e009c */
[C---:B------:R-:W-:Y:S01]  /*42c0*/  HMMA.16816.F32.BF16 R180, R8.reuse, R130, R44 ;  /* 0x0000008208b4723c */ /* 0x040fe2000004182c */
[----:B-1----:R-:W-:Y:S01]  /*42d0*/  FFMA.FTZ R3, R144, c[0x0][0x23c], -R16 ;  /* 0x00008f0090037a23 */ /* 0x002fe20000010810 */
[----:B------:R-:W-:Y:S01]  /*42e0*/  FSEL R17, R0, RZ, P1 ;  /* 0x000000ff00117208 */ /* 0x000fe20000800000 */
[----:B------:R-:W-:Y:S01]  /*42f0*/  IMAD.MOV.U32 R144, RZ, RZ, R42 ;  /* 0x000000ffff907224 */ /* 0x000fe200078e002a */
[----:B------:R-:W-:Y:S01]  /*4300*/  LOP3.LUT R0, R5, UR8, R12, 0x96, !PT ;  /* 0x0000000805007c12 */ /* 0x000fe2000f8e960c */
[----:B------:R1:W-:Y:S01]  /*4310*/  MUFU.EX2 R251, R3 ;  /* 0x0000000300fb7308 */ /* 0x0003e20000000800 */
[----:B------:R-:W-:Y:S02]  /*4320*/  IMAD.WIDE.U32 R4, R4, -0x326172a9, RZ ;  /* 0xcd9e8d5704047825 */ /* 0x000fe400078e00ff */
[----:B------:R-:W-:Y:S02]  /*4330*/  HMMA.16816.F32.BF16 R176, R8, R126, R68 ;  /* 0x0000007e08b0723c */ /* 0x000fe40000041844 */
[----:B------:R-:W-:Y:S01]  /*4340*/  IMAD.WIDE.U32 R14, R0, -0x326172a9, RZ ;  /* 0xcd9e8d57000e7825 */ /* 0x000fe200078e00ff */
[----:B------:R-:W-:-:S02]  /*4350*/  SHF.R.U32.HI R6, RZ, 0x10, R4 ;  /* 0x00000010ff067819 */ /* 0x000fc40000011604 */
[----:B------:R-:W-:Y:S01]  /*4360*/  LOP3.LUT R12, R4, 0xff, RZ, 0xc0, !PT ;  /* 0x000000ff040c7812 */ /* 0x000fe200078ec0ff */
[----:B------:R-:W-:Y:S01]  /*4370*/  FFMA.FTZ R0, R147, c[0x0][0x23c], -R17 ;  /* 0x00008f0093007a23 */ /* 0x000fe20000010811 */
[----:B------:R-:W-:Y:S01]  /*4380*/  SHF.R.U32.HI R13, RZ, 0x18, R4 ;  /* 0x00000018ff0d7819 */ /* 0x000fe20000011604 */
[----:B------:R-:W-:Y:S01]  /*4390*/  HMMA.16816.F32.BF16 R172, R8, R118, R64 ;  /* 0x0000007608ac723c */ /* 0x000fe20000041840 */
[----:B------:R-:W-:Y:S01]  /*43a0*/  IMAD.MOV.U32 R138, RZ, RZ, R29 ;  /* 0x000000ffff8a7224 */ /* 0x000fe200078e001d */
[----:B------:R2:W-:Y:S01]  /*43b0*/  MUFU.EX2 R145, R0 ;  /* 0x0000000000917308 */ /* 0x0005e20000000800 */
[----:B-1----:R-:W-:-:S05]  /*43c0*/  FFMA.FTZ R3, R137, c[0x0][0x23c], -R17 ;  /* 0x00008f0089037a23 */ /* 0x002fca0000010811 */
[C---:B------:R-:W-:Y:S02]  /*43d0*/  HMMA.16816.F32.BF16 R156, R8.reuse, R122, R60 ;  /* 0x0000007a089c723c */ /* 0x040fe4000004183c */
[----:B------:R1:W3:Y:S01]  /*43e0*/  MUFU.EX2 R140, R3 ;  /* 0x00000003008c7308 */ /* 0x0002e20000000800 */
[----:B--2---:R-:W-:Y:S02]  /*43f0*/  LOP3.LUT R0, R5, UR17, R14, 0x96, !PT ;  /* 0x0000001105007c12 */ /* 0x004fe4000f8e960e */
[----:B-1----:R-:W-:Y:S01]  /*4400*/  LOP3.LUT R3, R4, 0xffff, RZ, 0xc0, !PT ;  /* 0x0000ffff04037812 */ /* 0x002fe200078ec0ff */
[----:B------:R-:W-:Y:S01]  /*4410*/  FFMA.FTZ R5, R139, c[0x0][0x23c], -R17 ;  /* 0x00008f008b057a23 */ /* 0x000fe20000010811 */
[----:B------:R-:W-:Y:S02]  /*4420*/  LOP3.LUT R4, R6, 0xff, RZ, 0xc0, !PT ;  /* 0x000000ff06047812 */ /* 0x000fe400078ec0ff */
[----:B------:R-:W-:Y:S01]  /*4430*/  SHF.R.U32.HI R7, RZ, 0x8, R3 ;  /* 0x00000008ff077819 */ /* 0x000fe20000011603 */
[----:B------:R-:W1:Y:S01]  /*4440*/  MUFU.EX2 R24, R5 ;  /* 0x0000000500187308 */ /* 0x000e620000000800 */
[----:B------:R-:W-:Y:S01]  /*4450*/  FFMA.FTZ R3, R146, c[0x0][0x23c], -R17 ;  /* 0x00008f0092037a23 */ /* 0x000fe20000010811 */
[----:B------:R-:W-:Y:S01]  /*4460*/  PRMT R13, R4, 0x5410, R13 ;  /* 0x00005410040d7816 */ /* 0x000fe2000000000d */
[----:B------:R-:W-:Y:S01]  /*4470*/  IMAD.MOV.U32 R146, RZ, RZ, R162 ;  /* 0x000000ffff927224 */ /* 0x000fe200078e00a2 */
[----:B------:R-:W-:Y:S01]  /*4480*/  SHF.R.U32.HI R4, RZ, 0x10, R0 ;  /* 0x00000010ff047819 */ /* 0x000fe20000011600 */
[----:B------:R-:W-:Y:S01]  /*4490*/  HMMA.16816.F32.BF16 R160, R8, R110, R76 ;  /* 0x0000006e08a0723c */ /* 0x000fe2000004184c */
[----:B------:R-:W-:Y:S01]  /*44a0*/  PRMT R6, R12, 0x5410, R7 ;  /* 0x000054100c067816 */ /* 0x000fe20000000007 */
[----:B------:R-:W-:Y:S01]  /*44b0*/  IMAD.MOV.U32 R87, RZ, RZ, R146 ;  /* 0x000000ffff577224 */ /* 0x000fe200078e0092 */
[----:B------:R2:W4:Y:S01]  /*44c0*/  MUFU.EX2 R137, R3 ;  /* 0x0000000300897308 */ /* 0x0005220000000800 */
[----:B------:R-:W-:-:S02]  /*44d0*/  LOP3.LUT R12, R0, 0xff, RZ, 0xc0, !PT ;  /* 0x000000ff000c7812 */ /* 0x000fc400078ec0ff */
[----:B------:R-:W-:Y:S01]  /*44e0*/  SHF.R.U32.HI R7, RZ, 0x18, R0 ;  /* 0x00000018ff077819 */ /* 0x000fe20000011600 */
[----:B---3--:R-:W-:Y:S01]  /*44f0*/  IMAD.MOV.U32 R76, RZ, RZ, R140 ;  /* 0x000000ffff4c7224 */ /* 0x008fe200078e008c */
[----:B------:R-:W-:Y:S01]  /*4500*/  LOP3.LUT R4, R4, 0xff, RZ, 0xc0, !PT ;  /* 0x000000ff04047812 */ /* 0x000fe200078ec0ff */
[----:B------:R-:W-:Y:S01]  /*4510*/  HMMA.16816.F32.BF16 R140, R8, R114, R32 ;  /* 0x00000072088c723c */ /* 0x000fe20000041820 */
[----:B-1----:R-:W-:Y:S02]  /*4520*/  IMAD.MOV.U32 R78, RZ, RZ, R24 ;  /* 0x000000ffff4e7224 */ /* 0x002fe400078e0018 */
[----:B------:R-:W-:-:S04]  /*4530*/  PRMT R7, R4, 0x5410, R7 ;  /* 0x0000541004077816 */ /* 0x000fc80000000007 */
[----:B------:R-:W-:Y:S01]  /*4540*/  IMAD.MOV.U32 R11, RZ, RZ, R30 ;  /* 0x000000ffff0b7224 */ /* 0x000fe200078e001e */
[----:B--2---:R-:W-:Y:S01]  /*4550*/  LOP3.LUT R3, R0, 0xffff, RZ, 0xc0, !PT ;  /* 0x0000ffff00037812 */ /* 0x004fe200078ec0ff */
[----:B------:R-:W-:-:S03]  /*4560*/  HSET2.LE.AND R0, R6, R243, PT ;  /* 0x000000f306007233 */ /* 0x000fc60003803000 */
[----:B------:R-:W-:Y:S02]  /*4570*/  SHF.R.U32.HI R5, RZ, 0x8, R3 ;  /* 0x00000008ff057819 */ /* 0x000fe40000011603 */
[----:B------:R-:W-:Y:S02]  /*4580*/  F2FP.BF16.PACK_AB R3, R251, R72 ;  /* 0x00000048fb03723e */ /* 0x000fe400000010ff */
[----:B------:R-:W-:Y:S01]  /*4590*/  PRMT R5, R12, 0x5410, R5 ;  /* 0x000054100c057816 */ /* 0x000fe20000000005 */
[--C-:B------:R-:W-:Y:S01]  /*45a0*/  HSET2.LE.AND R12, R7, R243.reuse, PT ;  /* 0x000000f3070c7233 */ /* 0x100fe20003803000 */
[----:B------:R-:W-:Y:S01]  /*45b0*/  LOP3.LUT R6, R0, R3, RZ, 0xc0, !PT ;  /* 0x0000000300067212 */ /* 0x000fe200078ec0ff */
[--C-:B------:R-:W-:Y:S01]  /*45c0*/  HSET2.LE.AND R0, R13, R243.reuse, PT ;  /* 0x000000f30d007233 */ /* 0x100fe20003803000 */
[----:B----4-:R-:W-:Y:S01]  /*45d0*/  F2FP.BF16.PACK_AB R3, R137, R145 ;  /* 0x000000918903723e */ /* 0x010fe200000010ff */
[----:B------:R-:W-:Y:S01]  /*45e0*/  HSET2.LE.AND R4, R5, R243, PT ;  /* 0x000000f305047233 */ /* 0x000fe20003803000 */
[----:B------:R-:W-:-:S02]  /*45f0*/  F2FP.BF16.PACK_AB R5, R21, R250 ;  /* 0x000000fa1505723e */ /* 0x000fc400000010ff */
[----:B------:R-:W-:Y:S02]  /*4600*/  F2FP.BF16.PACK_AB R13, R78, R76 ;  /* 0x0000004c4e0d723e */ /* 0x000fe400000010ff */
[----:B------:R-:W-:Y:S02]  /*4610*/  LOP3.LUT R4, R4, R5, RZ, 0xc0, !PT ;  /* 0x0000000504047212 */ /* 0x000fe400078ec0ff */
[----:B------:R-:W-:Y:S01]  /*4620*/  LOP3.LUT R7, R0, R3, RZ, 0xc0, !PT ;  /* 0x0000000300077212 */ /* 0x000fe200078ec0ff */
[----:B------:R-:W-:Y:S01]  /*4630*/  FFMA.FTZ R0, R155, c[0x0][0x23c], -R16 ;  /* 0x00008f009b007a23 */ /* 0x000fe20000010810 */
[----:B------:R-:W-:Y:S02]  /*4640*/  LOP3.LUT R5, R12, R13, RZ, 0xc0, !PT ;  /* 0x0000000d0c057212 */ /* 0x000fe400078ec0ff */
[----:B------:R-:W-:Y:S01]  /*4650*/  LOP3.LUT R3, R15, UR7, R40, 0x96, !PT ;  /* 0x000000070f037c12 */ /* 0x000fe2000f8e9628 */
[----:B------:R1:W-:Y:S04]  /*4660*/  MUFU.EX2 R79, R0 ;  /* 0x00000000004f7308 */ /* 0x0003e80000000800 */
[C---:B------:R-:W-:Y:S07]  /*4670*/  HMMA.16816.F32.BF16 R36, R4.reuse, R80, RZ ;  /* 0x000000500424723c */ /* 0x040fee00000418ff */
[----:B------:R-:W-:Y:S01]  /*4680*/  IMAD.MOV.U32 R81, RZ, RZ, R31 ;  /* 0x000000ffff517224 */ /* 0x000fe200078e001f */
[----:B------:R-:W-:Y:S01]  /*4690*/  HMMA.16816.F32.BF16 R32, R4, R88, RZ ;  /* 0x000000580420723c */ /* 0x000fe200000418ff */
[----:B------:R-:W-:-:S02]  /*46a0*/  IMAD.MOV.U32 R80, RZ, RZ, R252 ;  /* 0x000000ffff507224 */ /* 0x000fc400078e00fc */
[----:B-1----:R-:W-:-:S04]  /*46b0*/  FFMA.FTZ R0, R154, c[0x0][0x23c], -R16 ;  /* 0x00008f009a007a23 */ /* 0x002fc80000010810 */
[----:B------:R-:W-:Y:S01]  /*46c0*/  IMAD.MOV.U32 R89, RZ, RZ, R27 ;  /* 0x000000ffff597224 */ /* 0x000fe200078e001b */
[C---:B------:R-:W-:Y:S01]  /*46d0*/  HMMA.16816.F32.BF16 R48, R4.reuse, R90, RZ ;  /* 0x0000005a0430723c */ /* 0x040fe200000418ff */
[----:B------:R1:W-:Y:S06]  /*46e0*/  MUFU.EX2 R139, R0 ;  /* 0x00000000008b7308 */ /* 0x0003ec0000000800 */
[----:B------:R-:W-:Y:S01]  /*46f0*/  IMAD.MOV.U32 R91, RZ, RZ, R43 ;  /* 0x000000ffff5b7224 */ /* 0x000fe200078e002b */
[----:B------:R-:W-:Y:S01]  /*4700*/  HMMA.16816.F32.BF16 R44, R4, R82, RZ ;  /* 0x00000052042c723c */ /* 0x000fe200000418ff */
[----:B------:R-:W-:-:S06]  /*4710*/  IMAD.MOV.U32 R90, RZ, RZ, R28 ;  /* 0x000000ffff5a7224 */ /* 0x000fcc00078e001c */
[----:B------:R-:W-:Y:S01]  /*4720*/  IMAD.MOV.U32 R83, RZ, RZ, R251 ;  /* 0x000000ffff537224 */ /* 0x000fe200078e00fb */
[----:B------:R-:W-:Y:S01]  /*4730*/  HMMA.16816.F32.BF16 R28, R4, R104, RZ ;  /* 0x00000068041c723c */ /* 0x000fe200000418ff */
[----:B-1----:R-:W-:-:S04]  /*4740*/  FFMA.FTZ R0, R152, c[0x0][0x23c], -R16 ;  /* 0x00008f0098007a23 */ /* 0x002fc80000010810 */
[----:B------:R1:W-:Y:S02]  /*4750*/  MUFU.EX2 R251, R0 ;  /* 0x0000000000fb7308 */ /* 0x0003e40000000800 */
[----:B------:R-:W-:Y:S01]  /*4760*/  IMAD.MOV.U32 R104, RZ, RZ, R73 ;  /* 0x000000ffff687224 */ /* 0x000fe200078e0049 */
[----:B------:R-:W-:Y:S01]  /*4770*/  HMMA.16816.F32.BF16 R56, R4, R106, RZ ;  /* 0x0000006a0438723c */ /* 0x000fe200000418ff */
[----:B------:R-:W-:-:S04]  /*4780*/  IMAD.MOV.U32 R73, RZ, RZ, R166 ;  /* 0x000000ffff497224 */ /* 0x000fc800078e00a6 */
[----:B------:R-:W-:Y:S02]  /*4790*/  IMAD.MOV.U32 R133, RZ, RZ, R73 ;  /* 0x000000ffff857224 */ /* 0x000fe400078e0049 */
[----:B------:R-:W-:Y:S01]  /*47a0*/  IMAD.MOV.U32 R107, RZ, RZ, R72 ;  /* 0x000000ffff6b7224 */ /* 0x000fe200078e0048 */
[----:B------:R-:W-:Y:S01]  /*47b0*/  HMMA.16816.F32.BF16 R12, R4, R92, RZ ;  /* 0x0000005c040c723c */ /* 0x000fe200000418ff */
[----:B------:R-:W-:Y:S02]  /*47c0*/  IMAD.MOV.U32 R72, RZ, RZ, R167 ;  /* 0x000000ffff487224 */ /* 0x000fe400078e00a7 */
[----:B------:R-:W-:Y:S02]  /*47d0*/  IMAD.MOV.U32 R106, RZ, RZ, R138 ;  /* 0x000000ffff6a7224 */ /* 0x000fe400078e008a */
[----:B------:R-:W-:-:S03]  /*47e0*/  IMAD.MOV.U32 R138, RZ, RZ, R244 ;  /* 0x000000ffff8a7224 */ /* 0x000fc600078e00f4 */
[C---:B------:R-:W-:Y:S08]  /*47f0*/  HMMA.16816.F32.BF16 R60, R4.reuse, R94, RZ ;  /* 0x0000005e043c723c */ /* 0x040ff000000418ff */
[C---:B------:R-:W-:Y:S08]  /*4800*/  HMMA.16816.F32.BF16 R24, R4.reuse, R100, RZ ;  /* 0x000000640418723c */ /* 0x040ff000000418ff */
[C---:B------:R-:W-:Y:S08]  /*4810*/  HMMA.16816.F32.BF16 R64, R4.reuse, R102, RZ ;  /* 0x000000660440723c */ /* 0x040ff000000418ff */
[C---:B------:R-:W-:Y:S08]  /*4820*/  HMMA.16816.F32.BF16 R40, R4.reuse, R96, RZ ;  /* 0x000000600428723c */ /* 0x040ff000000418ff */
[----:B------:R-:W-:Y:S07]  /*4830*/  HMMA.16816.F32.BF16 R68, R4, R98, RZ ;  /* 0x000000620444723c */ /* 0x000fee00000418ff */
[----:B------:R-:W-:-:S04]  /*4840*/  IMAD.WIDE.U32 R4, R3, -0x2daee0ad, RZ ;  /* 0xd2511f5303047825 */ /* 0x000fc800078e00ff */
[----:B------:R-:W-:Y:S01]  /*4850*/  FFMA.FTZ R6, R150, c[0x0][0x23c], -R16 ;  /* 0x00008f0096067a23 */ /* 0x000fe20000010810 */
[C---:B------:R-:W-:Y:S01]  /*4860*/  LOP3.LUT R3, R4.reuse, 0xffff, RZ, 0xc0, !PT ;  /* 0x0000ffff04037812 */ /* 0x040fe200078ec0ff */
[----:B------:R-:W-:Y:S01]  /*4870*/  IMAD.MOV.U32 R150, RZ, RZ, R145 ;  /* 0x000000ffff967224 */ /* 0x000fe200078e0091 */
[----:B-1----:R-:W-:Y:S01]  /*4880*/  LOP3.LUT R0, R5, UR16, R22, 0x96, !PT ;  /* 0x0000001005007c12 */ /* 0x002fe2000f8e9616 */
[----:B------:R1:W2:Y:S01]  /*4890*/  MUFU.EX2 R105, R6 ;  /* 0x0000000600697308 */ /* 0x0002a20000000800 */
[----:B------:R-:W-:Y:S01]  /*48a0*/  LOP3.LUT R8, R4, 0xff, RZ, 0xc0, !PT ;  /* 0x000000ff04087812 */ /* 0x000fe200078ec0ff */
[----:B------:R-:W-:Y:S01]  /*48b0*/  IMAD.MOV.U32 R145, RZ, RZ, R245 ;  /* 0x000000ffff917224 */ /* 0x000fe200078e00f5 */
[--C-:B------:R-:W-:Y:S02]  /*48c0*/  SHF.R.U32.HI R7, RZ, 0x10, R4.reuse ;  /* 0x00000010ff077819 */ /* 0x100fe40000011604 */
[----:B------:R-:W-:Y:S01]  /*48d0*/  SHF.R.U32.HI R5, RZ, 0x18, R4 ;  /* 0x00000018ff057819 */ /* 0x000fe20000011604 */
[----:B------:R-:W-:Y:S01]  /*48e0*/  FFMA.FTZ R4, R153, c[0x0][0x23c], -R17 ;  /* 0x00008f0099047a23 */ /* 0x000fe20000010811 */
[----:B------:R-:W-:-:S03]  /*48f0*/  SHF.R.U32.HI R3, RZ, 0x8, R3 ;  /* 0x00000008ff037819 */ /* 0x000fc60000011603 */
[----:B------:R3:W-:Y:S01]  /*4900*/  MUFU.EX2 R252, R4 ;  /* 0x0000000400fc7308 */ /* 0x0007e20000000800 */
[----:B------:R-:W-:Y:S02]  /*4910*/  PRMT R10, R8, 0x5410, R3 ;  /* 0x00005410080a7816 */ /* 0x000fe40000000003 */
[----:B------:R-:W-:Y:S02]  /*4920*/  LOP3.LUT R3, R7, 0xff, RZ, 0xc0, !PT ;  /* 0x000000ff07037812 */ /* 0x000fe400078ec0ff */
[C---:B------:R-:W-:Y:S02]  /*4930*/  LOP3.LUT R7, R0.reuse, 0xff, RZ, 0xc0, !PT ;  /* 0x000000ff00077812 */ /* 0x040fe400078ec0ff */
[----:B------:R-:W-:Y:S02]  /*4940*/  PRMT R9, R3, 0x5410, R5 ;  /* 0x0000541003097816 */ /* 0x000fe40000000005 */
[----:B------:R-:W-:Y:S02]  /*4950*/  LOP3.LUT R3, R0, 0xffff, RZ, 0xc0, !PT ;  /* 0x0000ffff00037812 */ /* 0x000fe400078ec0ff */
[----:B-1----:R-:W-:-:S02]  /*4960*/  SHF.R.U32.HI R6, RZ, 0x18, R0 ;  /* 0x00000018ff067819 */ /* 0x002fc40000011600 */
[----:B------:R-:W-:Y:S01]  /*4970*/  SHF.R.U32.HI R5, RZ, 0x8, R3 ;  /* 0x00000008ff057819 */ /* 0x000fe20000011603 */
[--C-:B------:R-:W-:Y:S02]  /*4980*/  FFMA.FTZ R3, R165, c[0x0][0x23c], -R17.reuse ;  /* 0x00008f00a5037a23 */ /* 0x100fe40000010811 */
[----:B---3--:R-:W-:Y:S01]  /*4990*/  FFMA.FTZ R4, R151, c[0x0][0x23c], -R17 ;  /* 0x00008f0097047a23 */ /* 0x008fe20000010811 */
[----:B------:R-:W-:Y:S01]  /*49a0*/  PRMT R8, R7, 0x5410, R5 ;  /* 0x0000541007087816 */ /* 0x000fe20000000005 */
[----:B------:R2:W-:Y:S01]  /*49b0*/  MUFU.EX2 R147, R3 ;  /* 0x0000000300937308 */ /* 0x0005e20000000800 */
[----:B------:R-:W-:Y:S02]  /*49c0*/  IMAD.MOV.U32 R151, RZ, RZ, R78 ;  /* 0x000000ffff977224 */ /* 0x000fe400078e004e */
[----:B------:R-:W-:-:S05]  /*49d0*/  IMAD.MOV.U32 R78, RZ, RZ, R18 ;  /* 0x000000ffff4e7224 */ /* 0x000fca00078e0012 */
[----:B------:R1:W3:Y:S01]  /*49e0*/  MUFU.EX2 R77, R4 ;  /* 0x00000004004d7308 */ /* 0x0002e20000000800 */
[----:B--2---:R-:W-:Y:S02]  /*49f0*/  F2FP.BF16.PACK_AB R3, R105, R251 ;  /* 0x000000fb6903723e */ /* 0x004fe400000010ff */
[----:B-1----:R-:W-:-:S04]  /*4a00*/  SHF.R.U32.HI R4, RZ, 0x10, R0 ;  /* 0x00000010ff047819 */ /* 0x002fc80000011600 */
[----:B------:R-:W-:Y:S01]  /*4a10*/  LOP3.LUT R0, R4, 0xff, RZ, 0xc0, !PT ;  /* 0x000000ff04007812 */ /* 0x000fe200078ec0ff */
[----:B------:R-:W-:-:S03]  /*4a20*/  FFMA.FTZ R4, R164, c[0x0][0x23c], -R17 ;  /* 0x00008f00a4047a23 */ /* 0x000fc60000010811 */
[----:B------:R-:W-:Y:S01]  /*4a30*/  PRMT R5, R0, 0x5410, R6 ;  /* 0x0000541000057816 */ /* 0x000fe20000000006 */
[--C-:B------:R-:W-:Y:S01]  /*4a40*/  HSET2.LE.AND R0, R10, R243.reuse, PT ;  /* 0x000000f30a007233 */ /* 0x100fe20003803000 */
[----:B------:R1:W2:Y:S04]  /*4a50*/  MUFU.EX2 R88, R4 ;  /* 0x0000000400587308 */ /* 0x0002a80000000800 */
[----:B------:R-:W-:Y:S01]  /*4a60*/  LOP3.LUT R6, R0, R3, RZ, 0xc0, !PT ;  /* 0x0000000300067212 */ /* 0x000fe200078ec0ff */
[----:B------:R-:W-:Y:S01]  /*4a70*/  HSET2.LE.AND R0, R9, R243, PT ;  /* 0x000000f309007233 */ /* 0x000fe20003803000 */
[----:B---3--:R-:W-:-:S04]  /*4a80*/  F2FP.BF16.PACK_AB R3, R77, R252 ;  /* 0x000000fc4d03723e */ /* 0x008fc800000010ff */
[----:B------:R-:W-:Y:S01]  /*4a90*/  LOP3.LUT R7, R0, R3, RZ, 0xc0, !PT ;  /* 0x0000000300077212 */ /* 0x000fe200078ec0ff */
[----:B------:R-:W-:Y:S01]  /*4aa0*/  HSET2.LE.AND R0, R8, R243, PT ;  /* 0x000000f308007233 */ /* 0x000fe20003803000 */
[----:B------:R-:W-:-:S04]  /*4ab0*/  F2FP.BF16.PACK_AB R3, R139, R79 ;  /* 0x0000004f8b03723e */ /* 0x000fc800000010ff */
[----:B-1----:R-:W-:Y:S01]  /*4ac0*/  LOP3.LUT R4, R0, R3, RZ, 0xc0, !PT ;  /* 0x0000000300047212 */ /* 0x002fe200078ec0ff */
[----:B------:R-:W-:Y:S01]  /*4ad0*/  HSET2.LE.AND R0, R5, R243, PT ;  /* 0x000000f305007233 */ /* 0x000fe20003803000 */
[----:B--2---:R-:W-:-:S04]  /*4ae0*/  F2FP.BF16.PACK_AB R3, R88, R147 ;  /* 0x000000935803723e */ /* 0x004fc800000010ff */
[----:B------:R-:W-:Y:S01]  /*4af0*/  LOP3.LUT R5, R0, R3, RZ, 0xc0, !PT ;  /* 0x0000000300057212 */ /* 0x000fe200078ec0ff */
[----:B------:R-:W-:-:S05]  /*4b00*/  IMAD.U32 R0, RZ, RZ, UR4 ;  /* 0x00000004ff007e24 */ /* 0x000fca000f8e00ff */
[----:B------:R-:W-:Y:S01]  /*4b10*/  LOP3.LUT R0, R149, UR27, R0, 0x96, !PT ;  /* 0x0000001b95007c12 */ /* 0x000fe2000f8e9600 */
[----:B------:R-:W-:Y:S04]  /*4b20*/  HMMA.16816.F32.BF16 R96, R4, R128, R36 ;  /* 0x000000800460723c */ /* 0x000fe80000041824 */
[----:B------:R-:W-:-:S04]  /*4b30*/  IMAD.WIDE.U32 R22, R0, -0x326172a9, RZ ;  /* 0xcd9e8d5700167825 */ /* 0x000fc800078e00ff */
[----:B------:R-:W-:Y:S01]  /*4b40*/  IMAD.MOV.U32 R36, RZ, RZ, R11 ;  /* 0x000000ffff247224 */ /* 0x000fe200078e000b */
[----:B------:R-:W-:Y:S01]  /*4b50*/  LOP3.LUT R0, R23, UR15, R132, 0x96, !PT ;  /* 0x0000000f17007c12 */ /* 0x000fe2000f8e9684 */
[----:B------:R-:W-:Y:S01]  /*4b60*/  HMMA.16816.F32.BF16 R128, R4, R130, R44 ;  /* 0x000000820480723c */ /* 0x000fe2000004182c */
[----:B------:R-:W-:Y:S01]  /*4b70*/  LOP3.LUT R3, R75, UR13, R22, 0x96, !PT ;  /* 0x0000000d4b037c12 */ /* 0x000fe2000f8e9616 */
[----:B------:R-:W-:Y:S02]  /*4b80*/  IMAD.MOV.U32 R39, RZ, RZ, R83 ;  /* 0x000000ffff277224 */ /* 0x000fe400078e0053 */
[----:B------:R-:W-:-:S04]  /*4b90*/  IMAD.WIDE.U32 R10, R0, -0x2daee0ad, RZ ;  /* 0xd2511f53000a7825 */ /* 0x000fc800078e00ff */
[----:B------:R-:W-:Y:S01]  /*4ba0*/  IMAD.WIDE.U32 R8, R3, -0x2daee0ad, RZ ;  /* 0xd2511f5303087825 */ /* 0x000fe200078e00ff */
[----:B------:R-:W-:Y:S01]  /*4bb0*/  LOP3.LUT R3, R11, UR12, R86, 0x96, !PT ;  /* 0x0000000c0b037c12 */ /* 0x000fe2000f8e9656 */
[----:B------:R-:W-:Y:S02]  /*4bc0*/  HMMA.16816.F32.BF16 R164, R4, R112, R40 ;  /* 0x0000007004a4723c */ /* 0x000fe40000041828 */
[----:B------:R-:W-:Y:S01]  /*4bd0*/  IMAD.MOV.U32 R38, RZ, RZ, R80 ;  /* 0x000000ffff267224 */ /* 0x000fe200078e0050 */
[----:B------:R-:W-:Y:S01]  /*4be0*/  LOP3.LUT R0, R9, UR10, R10, 0x96, !PT ;  /* 0x0000000a09007c12 */ /* 0x000fe2000f8e960a */
[----:B------:R-:W-:-:S04]  /*4bf0*/  IMAD.WIDE.U32 R10, R3, -0x326172a9, RZ ;  /* 0xcd9e8d57030a7825 */ /* 0x000fc800078e00ff */
[----:B------:R-:W-:Y:S01]  /*4c00*/  IMAD.WIDE.U32 R44, R0, -0x326172a9, RZ ;  /* 0xcd9e8d57002c7825 */ /* 0x000fe200078e00ff */
[----:B------:R-:W-:Y:S01]  /*4c10*/  LOP3.LUT R0, R11, UR11, R74, 0x96, !PT ;  /* 0x0000000b0b007c12 */ /* 0x000fe2000f8e964a */
[----:B------:R-:W-:Y:S02]  /*4c20*/  HMMA.16816.F32.BF16 R92, R4, R124, R32 ;  /* 0x0000007c045c723c */ /* 0x000fe40000041820 */
[----:B------:R-:W-:Y:S01]  /*4c30*/  IMAD.MOV.U32 R37, RZ, RZ, R81 ;  /* 0x000000ffff257224 */ /* 0x000fe200078e0051 */
[----:B------:R-:W-:Y:S01]  /*4c40*/  LOP3.LUT R3, R45, UR9, R10, 0x96, !PT ;  /* 0x000000092d037c12 */ /* 0x000fe2000f8e960a */
[----:B------:R-:W-:-:S04]  /*4c50*/  IMAD.WIDE.U32 R10, R0, -0x2daee0ad, RZ ;  /* 0xd2511f53000a7825 */ /* 0x000fc800078e00ff */
[----:B------:R-:W-:Y:S01]  /*4c60*/  FFMA.FTZ R0, R187, c[0x0][0x23c], -R20 ;  /* 0x00008f00bb007a23 */ /* 0x000fe20000010814 */
[C---:B------:R-:W-:Y:S01]  /*4c70*/  HMMA.16816.F32.BF16 R100, R4.reuse, R120, R12 ;  /* 0x000000780464723c */ /* 0x040fe2000004180c */
[----:B------:R-:W-:Y:S01]  /*4c80*/  IMAD.WIDE.U32 R42, R3, -0x2daee0ad, RZ ;  /* 0xd2511f53032a7825 */ /* 0x000fe200078e00ff */
[----:B------:R-:W-:Y:S01]  /*4c90*/  LOP3.LUT R3, R11, UR8, R8, 0x96, !PT ;  /* 0x000000080b037c12 */ /* 0x000fe2000f8e9608 */
[----:B------:R1:W-:Y:S02]  /*4ca0*/  MUFU.EX2 R32, R0 ;  /* 0x0000000000207308 */ /* 0x0003e40000000800 */
[----:B------:R-:W-:Y:S02]  /*4cb0*/  FFMA.FTZ R8, R185, c[0x0][0x23c], -R20 ;  /* 0x00008f00b9087a23 */ /* 0x000fe40000010814 */
[----:B------:R-:W-:Y:S01]  /*4cc0*/  IMAD.WIDE.U32 R40, R3, -0x326172a9, RZ ;  /* 0xcd9e8d5703287825 */ /* 0x000fe200078e00ff */
[----:B------:R-:W-:Y:S01]  /*4cd0*/  HMMA.16816.F32.BF16 R80, R4, R116, R28 ;  /* 0x000000740450723c */ /* 0x000fe2000004181c */
[----:B------:R-:W2:Y:S02]  /*4ce0*/  LDSM.16.MT88.4 R28, [R216+0xa800] ;  /* 0x00a80000d81c783b */ /* 0x000ea40000004200 */
[----:B------:R3:W4:Y:S01]  /*4cf0*/  MUFU.EX2 R34, R8 ;  /* 0x0000000800227308 */ /* 0x0007220000000800 */
[----:B------:R-:W-:-:S02]  /*4d00*/  IMAD.MOV.U32 R35, RZ, RZ, R76 ;  /* 0x000000ffff237224 */ /* 0x000fc400078e004c */
[----:B------:R-:W-:Y:S02]  /*4d10*/  IMAD.MOV.U32 R76, RZ, RZ, R247 ;  /* 0x000000ffff4c7224 */ /* 0x000fe400078e00f7 */
[----:B------:R-:W-:Y:S01]  /*4d20*/  FFMA.FTZ R3, R186, c[0x0][0x23c], -R20 ;  /* 0x00008f00ba037a23 */ /* 0x000fe20000010814 */
[C---:B------:R-:W-:Y:S01]  /*4d30*/  HMMA.16816.F32.BF16 R152, R4.reuse, R108, R24 ;  /* 0x0000006c0498723c */ /* 0x040fe20000041818 */
[----:B------:R-:W-:Y:S01]  /*4d40*/  IMAD.MOV.U32 R121, RZ, RZ, R35 ;  /* 0x000000ffff797224 */ /* 0x000fe200078e0023 */
[----:B-1----:R-:W-:Y:S01]  /*4d50*/  LOP3.LUT R0, R43, UR6, R10, 0x96, !PT ;  /* 0x000000062b007c12 */ /* 0x002fe2000f8e960a */
[----:B------:R-:W-:Y:S01]  /*4d60*/  MUFU.EX2 R245, R3 ;  /* 0x0000000300f57308 */ /* 0x000fe20000000800 */
[----:B------:R-:W1:Y:S01]  /*4d70*/  LDSM.16.MT88.4 R24, [R216+0x9800] ;  /* 0x00980000d818783b */ /* 0x000e620000004200 */
[----:B------:R-:W-:Y:S02]  /*4d80*/  IMAD.MOV.U32 R120, RZ, RZ, R36 ;  /* 0x000000ffff787224 */ /* 0x000fe400078e0024 */
[----:B------:R-:W-:Y:S01]  /*4d90*/  IMAD.MOV.U32 R149, RZ, RZ, R37 ;  /* 0x000000ffff957224 */ /* 0x000fe200078e0025 */
[----:B------:R-:W-:Y:S01]  /*4da0*/  HMMA.16816.F32.BF16 R124, R4, R126, R48 ;  /* 0x0000007e047c723c */ /* 0x000fe20000041830 */
[----:B------:R-:W-:Y:S01]  /*4db0*/  IMAD.MOV.U32 R148, RZ, RZ, R38 ;  /* 0x000000ffff947224 */ /* 0x000fe200078e0026 */
[----:B------:R-:W-:Y:S01]  /*4dc0*/  LDSM.16.MT88.4 R48, [R218+0xb800] ;  /* 0x00b80000da30783b */ /* 0x000fe20000004200 */
[----:B---3--:R-:W-:-:S04]  /*4dd0*/  IMAD.WIDE.U32 R8, R0, -0x326172a9, RZ ;  /* 0xcd9e8d5700087825 */ /* 0x008fc800078e00ff */
[----:B------:R-:W-:Y:S01]  /*4de0*/  FFMA.FTZ R0, R184, c[0x0][0x23c], -R20 ;  /* 0x00008f00b8007a23 */ /* 0x000fe20000010814 */
[C---:B------:R-:W-:Y:S01]  /*4df0*/  LOP3.LUT R10, R8.reuse, 0xffff, RZ, 0xc0, !PT ;  /* 0x0000ffff080a7812 */ /* 0x040fe200078ec0ff */
[C---:B------:R-:W-:Y:S01]  /*4e00*/  HMMA.16816.F32.BF16 R56, R4.reuse, R118, R56 ;  /* 0x000000760438723c */ /* 0x040fe20000041838 */
[--C-:B------:R-:W-:Y:S01]  /*4e10*/  SHF.R.U32.HI R12, RZ, 0x10, R8.reuse ;  /* 0x00000010ff0c7819 */ /* 0x100fe20000011608 */
[----:B------:R3:W-:Y:S01]  /*4e20*/  MUFU.EX2 R247, R0 ;  /* 0x0000000000f77308 */ /* 0x0007e20000000800 */
[----:B------:R-:W-:Y:S01]  /*4e30*/  LOP3.LUT R18, R8, 0xff, RZ, 0xc0, !PT ;  /* 0x000000ff08127812 */ /* 0x000fe200078ec0ff */
[----:B------:R-:W-:Y:S01]  /*4e40*/  IMAD.MOV.U32 R109, RZ, RZ, R39 ;  /* 0x000000ffff6d7224 */ /* 0x000fe200078e0027 */
[----:B------:R-:W-:Y:S01]  /*4e50*/  SHF.R.U32.HI R15, RZ, 0x18, R8 ;  /* 0x00000018ff0f7819 */ /* 0x000fe20000011608 */
[----:B------:R-:W-:Y:S01]  /*4e60*/  LDSM.16.MT88.4 R36, [R216+0xb800] ;  /* 0x00b80000d824783b */ /* 0x000fe20000004200 */
[----:B------:R-:W-:Y:S01]  /*4e70*/  SHF.R.U32.HI R8, RZ, 0x8, R10 ;  /* 0x00000008ff087819 */ /* 0x000fe2000001160a */
[----:B------:R-:W-:Y:S01]  /*4e80*/  HMMA.16816.F32.BF16 R60, R4, R122, R60 ;  /* 0x0000007a043c723c */ /* 0x000fe2000004183c */
[----:B------:R-:W-:Y:S01]  /*4e90*/  LOP3.LUT R10, R12, 0xff, RZ, 0xc0, !PT ;  /* 0x000000ff0c0a7812 */ /* 0x000fe200078ec0ff */
[----:B------:R-:W-:Y:S01]  /*4ea0*/  IMAD.MOV.U32 R116, RZ, RZ, R91 ;  /* 0x000000ffff747224 */ /* 0x000fe200078e005b */
[----:B------:R-:W-:Y:S01]  /*4eb0*/  PRMT R8, R18, 0x5410, R8 ;  /* 0x0000541012087816 */ /* 0x000fe20000000008 */
[----:B------:R-:W-:Y:S01]  /*4ec0*/  IMAD.MOV.U32 R117, RZ, RZ, R88 ;  /* 0x000000ffff757224 */ /* 0x000fe200078e0058 */
[----:B------:R-:W-:Y:S01]  /*4ed0*/  PRMT R10, R10, 0x5410, R15 ;  /* 0x000054100a0a7816 */ /* 0x000fe2000000000f */
[----:B------:R-:W-:-:S02]  /*4ee0*/  IMAD.MOV.U32 R47, RZ, RZ, R90 ;  /* 0x000000ffff2f7224 */ /* 0x000fc400078e005a */
[C---:B------:R-:W-:Y:S01]  /*4ef0*/  HMMA.16816.F32.BF16 R64, R4.reuse, R110, R64 ;  /* 0x0000006e0440723c */ /* 0x040fe20000041840 */
[----:B------:R-:W-:Y:S01]  /*4f00*/  IMAD.MOV.U32 R108, RZ, RZ, R89 ;  /* 0x000000ffff6c7224 */ /* 0x000fe200078e0059 */
[----:B---3--:R-:W-:Y:S01]  /*4f10*/  LOP3.LUT R0, R9, UR17, R40, 0x96, !PT ;  /* 0x0000001109007c12 */ /* 0x008fe2000f8e9628 */
[----:B------:R-:W-:Y:S02]  /*4f20*/  FFMA.FTZ R9, R211, c[0x0][0x23c], -R19 ;  /* 0x00008f00d3097a23 */ /* 0x000fe40000010813 */
[----:B------:R-:W-:Y:S01]  /*4f30*/  IMAD.MOV.U32 R86, RZ, RZ, R139 ;  /* 0x000000ffff567224 */ /* 0x000fe200078e008b */
[C---:B------:R-:W-:Y:S01]  /*4f40*/  LOP3.LUT R3, R0.reuse, 0xffff, RZ, 0xc0, !PT ;  /* 0x0000ffff00037812 */ /* 0x040fe200078ec0ff */
[----:B------:R3:W-:Y:S01]  /*4f50*/  MUFU.EX2 R244, R9 ;  /* 0x0000000900f47308 */ /* 0x0007e20000000800 */
[----:B------:R-:W-:Y:S01]  /*4f60*/  LOP3.LUT R14, R0, 0xff, RZ, 0xc0, !PT ;  /* 0x000000ff000e7812 */ /* 0x000fe200078ec0ff */
[----:B------:R-:W-:Y:S01]  /*4f70*/  HMMA.16816.F32.BF16 R68, R4, R114, R68 ;  /* 0x000000720444723c */ /* 0x000fe20000041844 */
[--C-:B------:R-:W-:Y:S01]  /*4f80*/  SHF.R.U32.HI R11, RZ, 0x10, R0.reuse ;  /* 0x00000010ff0b7819 */ /* 0x100fe20000011600 */
[----:B------:R-:W-:Y:S01]  /*4f90*/  IMAD.MOV.U32 R112, RZ, RZ, R147 ;  /* 0x000000ffff707224 */ /* 0x000fe200078e0093 */
[----:B------:R-:W-:Y:S01]  /*4fa0*/  SHF.R.U32.HI R13, RZ, 0x18, R0 ;  /* 0x00000018ff0d7819 */ /* 0x000fe20000011600 */
[----:B------:R-:W-:Y:S01]  /*4fb0*/  IMAD.MOV.U32 R113, RZ, RZ, R145 ;  /* 0x000000ffff717224 */ /* 0x000fe200078e0091 */
[----:B------:R-:W-:Y:S01]  /*4fc0*/  SHF.R.U32.HI R0, RZ, 0x8, R3 ;  /* 0x00000008ff007819 */ /* 0x000fe20000011603 */
[----:B------:R-:W-:-:S02]  /*4fd0*/  FFMA.FTZ R3, R208, c[0x0][0x23c], -R19 ;  /* 0x00008f00d0037a23 */ /* 0x000fc40000010813 */
[----:B------:R-:W-:Y:S01]  /*4fe0*/  FFMA.FTZ R4, R210, c[0x0][0x23c], -R19 ;  /* 0x00008f00d2047a23 */ /* 0x000fe20000010813 */
[----:B------:R-:W-:Y:S01]  /*4ff0*/  PRMT R0, R14, 0x5410, R0 ;  /* 0x000054100e007816 */ /* 0x000fe20000000000 */
[----:B------:R5:W1:Y:S01]  /*5000*/  MUFU.EX2 R211, R3 ;  /* 0x0000000300d37308 */ /* 0x000a620000000800 */
[----:B----4-:R-:W-:Y:S02]  /*5010*/  IMAD.MOV.U32 R210, RZ, RZ, R34 ;  /* 0x000000ffffd27224 */ /* 0x010fe400078e0022 */
[----:B------:R-:W-:Y:S01]  /*5020*/  IMAD.MOV.U32 R132, RZ, RZ, R72 ;  /* 0x000000ffff847224 */ /* 0x000fe200078e0048 */
[----:B---3--:R-:W-:Y:S01]  /*5030*/  LOP3.LUT R9, R11, 0xff, RZ, 0xc0, !PT ;  /* 0x000000ff0b097812 */ /* 0x008fe200078ec0ff */
[----:B------:R-:W-:Y:S01]  /*5040*/  IMAD.MOV.U32 R11, RZ, RZ, R32 ;  /* 0x000000ffff0b7224 */ /* 0x000fe200078e0020 */
[----:B------:R-:W-:Y:S01]  /*5050*/  HSET2.LE.AND R0, R0, R243, PT ;  /* 0x000000f300007233 */ /* 0x000fe20003803000 */
[----:B------:R-:W3:Y:S01]  /*5060*/  LDSM.16.MT88.4 R32, [R218+0xa800] ;  /* 0x00a80000da20783b */ /* 0x000ee20000004200 */
[----:B------:R-:W-:Y:S01]  /*5070*/  PRMT R9, R9, 0x5410, R13 ;  /* 0x0000541009097816 */ /* 0x000fe2000000000d */
[----:B------:R-:W-:-:S02]  /*5080*/  IMAD.MOV.U32 R110, RZ, RZ, R112 ;  /* 0x000000ffff6e7224 */ /* 0x000fc400078e0070 */
[----:B------:R-:W4:Y:S01]  /*5090*/  LDSM.16.MT88.4 R12, [R218+0x9800] ;  /* 0x00980000da0c783b */ /* 0x000f220000004200 */
[----:B------:R-:W-:Y:S02]  /*50a0*/  IMAD.MOV.U32 R111, RZ, RZ, R113 ;  /* 0x000000ffff6f7224 */ /* 0x000fe400078e0071 */
[----:B------:R-:W-:Y:S02]  /*50b0*/  IMAD.MOV.U32 R112, RZ, RZ, R132 ;  /* 0x000000ffff707224 */ /* 0x000fe400078e0084 */
[----:B-----5:R-:W-:Y:S02]  /*50c0*/  FFMA.FTZ R3, R209, c[0x0][0x23c], -R19 ;  /* 0x00008f00d1037a23 */ /* 0x020fe40000010813 */
[----:B------:R-:W-:Y:S01]  /*50d0*/  MUFU.EX2 R209, R4 ;  /* 0x0000000400d17308 */ /* 0x000fe20000000800 */
[----:B------:R-:W-:Y:S02]  /*50e0*/  IMAD.MOV.U32 R113, RZ, RZ, R133 ;  /* 0x000000ffff717224 */ /* 0x000fe400078e0085 */
[----:B------:R-:W-:-:S02]  /*50f0*/  IMAD.MOV.U32 R40, RZ, RZ, R108 ;  /* 0x000000ffff287224 */ /* 0x000fc400078e006c */
[----:B------:R-:W-:Y:S02]  /*5100*/  IMAD.MOV.U32 R122, RZ, RZ, R109 ;  /* 0x000000ffff7a7224 */ /* 0x000fe400078e006d */
[----:B------:R-:W-:Y:S01]  /*5110*/  IMAD.MOV.U32 R45, RZ, RZ, R148 ;  /* 0x000000ffff2d7224 */ /* 0x000fe200078e0094 */
[----:B------:R5:W1:Y:S01]  /*5120*/  MUFU.EX2 R208, R3 ;  /* 0x0000000300d07308 */ /* 0x000a620000000800 */
[----:B------:R-:W-:Y:S02]  /*5130*/  IMAD.MOV.U32 R43, RZ, RZ, R121 ;  /* 0x000000ffff2b7224 */ /* 0x000fe400078e0079 */
[----:B------:R-:W-:Y:S02]  /*5140*/  IMAD.MOV.U32 R123, RZ, RZ, R151 ;  /* 0x000000ffff7b7224 */ /* 0x000fe400078e0097 */
[----:B------:R-:W-:Y:S02]  /*5150*/  IMAD.MOV.U32 R46, RZ, RZ, R150 ;  /* 0x000000ffff2e7224 */ /* 0x000fe400078e0096 */
[----:B------:R-:W-:-:S02]  /*5160*/  IMAD.MOV.U32 R139, RZ, RZ, R144 ;  /* 0x000000ffff8b7224 */ /* 0x000fc400078e0090 */
[----:B------:R-:W-:Y:S02]  /*5170*/  IMAD.MOV.U32 R121, RZ, RZ, R106 ;  /* 0x000000ffff797224 */ /* 0x000fe400078e006a */
[----:B------:R-:W-:Y:S02]  /*5180*/  IMAD.MOV.U32 R132, RZ, RZ, R107 ;  /* 0x000000ffff847224 */ /* 0x000fe400078e006b */
[----:B------:R-:W-:Y:S02]  /*5190*/  IMAD.MOV.U32 R109, RZ, RZ, R105 ;  /* 0x000000ffff6d7224 */ /* 0x000fe400078e0069 */
[----:B------:R-:W-:Y:S01]  /*51a0*/  IMAD.MOV.U32 R133, RZ, RZ, R76 ;  /* 0x000000ffff857224 */ /* 0x000fe200078e004c */
[----:B-----5:R-:W-:Y:S01]  /*51b0*/  F2FP.BF16.PACK_AB R3, R210, R11 ;  /* 0x0000000bd203723e */ /* 0x020fe200000010ff */
[----:B------:R-:W-:Y:S02]  /*51c0*/  IMAD.MOV.U32 R108, RZ, RZ, R77 ;  /* 0x000000ffff6c7224 */ /* 0x000fe400078e004d */
[----:B------:R-:W-:Y:S01]  /*51d0*/  IMAD.MOV.U32 R115, RZ, RZ, R40 ;  /* 0x000000ffff737224 */ /* 0x000fe200078e0028 */
[----:B------:R-:W-:Y:S01]  /*51e0*/  LOP3.LUT R4, R0, R3, RZ, 0xc0, !PT ;  /* 0x0000000300047212 */ /* 0x000fe200078ec0ff */
[----:B------:R-:W-:Y:S01]  /*51f0*/  HSET2.LE.AND R0, R9, R243, PT ;  /* 0x000000f309007233 */ /* 0x000fe20003803000 */
[----:B-1----:R-:W-:Y:S01]  /*5200*/  F2FP.BF16.PACK_AB R3, R211, R244 ;  /* 0x000000f4d303723e */ /* 0x002fe200000010ff */
[----:B------:R-:W-:-:S02]  /*5210*/  IMAD.MOV.U32 R40, RZ, RZ, R132 ;  /* 0x000000ffff287224 */ /* 0x000fc400078e0084 */
[----:B------:R-:W-:Y:S01]  /*5220*/  IMAD.MOV.U32 R18, RZ, RZ, R111 ;  /* 0x000000ffff127224 */ /* 0x000fe200078e006f */
[----:B------:R-:W-:Y:S01]  /*5230*/  LOP3.LUT R5, R0, R3, RZ, 0xc0, !PT ;  /* 0x0000000300057212 */ /* 0x000fe200078ec0ff */
[----:B------:R-:W-:Y:S01]  /*5240*/  HSET2.LE.AND R0, R8, R243, PT ;  /* 0x000000f308007233 */ /* 0x000fe20003803000 */
[----:B------:R-:W-:Y:S01]  /*5250*/  F2FP.BF16.PACK_AB R3, R245, R247 ;  /* 0x000000f7f503723e */ /* 0x000fe200000010ff */
[----:B------:R-:W-:-:S03]  /*5260*/  IMAD.MOV.U32 R111, RZ, RZ, R46 ;  /* 0x000000ffff6f7224 */ /* 0x000fc600078e002e */
[----:B------:R-:W-:Y:S01]  /*5270*/  LOP3.LUT R6, R0, R3, RZ, 0xc0, !PT ;  /* 0x0000000300067212 */ /* 0x000fe200078ec0ff */
[----:B------:R-:W-:Y:S01]  /*5280*/  HSET2.LE.AND R0, R10, R243, PT ;  /* 0x000000f30a007233 */ /* 0x000fe20003803000 */
[----:B------:R-:W-:-:S04]  /*5290*/  F2FP.BF16.PACK_AB R3, R209, R208 ;  /* 0x000000d0d103723e */ /* 0x000fc800000010ff */
[----:B------:R-:W-:Y:S02]  /*52a0*/  LOP3.LUT R7, R0, R3, RZ, 0xc0, !PT ;  /* 0x0000000300077212 */ /* 0x000fe400078ec0ff */
[----:B------:R-:W-:Y:S01]  /*52b0*/  LOP3.LUT R0, R23, UR15, R246, 0x96, !PT ;  /* 0x0000000f17007c12 */ /* 0x000fe2000f8e96f6 */
[----:B------:R-:W-:Y:S01]  /*52c0*/  IMAD.MOV.U32 R246, RZ, RZ, R110 ;  /* 0x000000fffff67224 */ /* 0x000fe200078e006e */
[----:B------:R-:W-:Y:S01]  /*52d0*/  LOP3.LUT R3, R249, UR13, R22, 0x96, !PT ;  /* 0x0000000df9037c12 */ /* 0x000fe2000f8e9616 */
[----:B------:R-:W-:Y:S02]  /*52e0*/  IMAD.MOV.U32 R110, RZ, RZ, R122 ;  /* 0x000000ffff6e7224 */ /* 0x000fe400078e007a */
[----:B--2---:R-:W-:Y:S01]  /*52f0*/  HMMA.16816.F32.BF16 R88, R4, R28, R196 ;  /* 0x0000001c0458723c */ /* 0x004fe200000418c4 */
[----:B------:R-:W-:Y:S02]  /*5300*/  IMAD.MOV.U32 R122, RZ, RZ, R133 ;  /* 0x000000ffff7a7224 */ /* 0x000fe400078e0085 */
[----:B------:R-:W-:-:S04]  /*5310*/  IMAD.WIDE.U32 R8, R3, -0x2daee0ad, RZ ;  /* 0xd2511f5303087825 */ /* 0x000fc800078e00ff */
[----:B------:R-:W-:Y:S01]  /*5320*/  IMAD.MOV.U32 R197, RZ, RZ, R116 ;  /* 0x000000ffffc57224 */ /* 0x000fe200078e0074 */
[C---:B------:R-:W-:Y:S01]  /*5330*/  HMMA.16816.F32.BF16 R144, R4.reuse, R24, R204 ;  /* 0x000000180490723c */ /* 0x040fe200000418cc */
[----:B------:R-:W-:Y:S02]  /*5340*/  IMAD.MOV.U32 R196, RZ, RZ, R117 ;  /* 0x000000ffffc47224 */ /* 0x000fe400078e0075 */
[----:B------:R-:W-:Y:S02]  /*5350*/  IMAD.MOV.U32 R198, RZ, RZ, R47 ;  /* 0x000000ffffc67224 */ /* 0x000fe400078e002f */
[----:B------:R-:W-:Y:S02]  /*5360*/  IMAD.MOV.U32 R47, RZ, RZ, R79 ;  /* 0x000000ffff2f7224 */ /* 0x000fe400078e004f */
[----:B------:R-:W-:Y:S01]  /*5370*/  IMAD.MOV.U32 R207, RZ, RZ, R11 ;  /* 0x000000ffffcf7224 */ /* 0x000fe200078e000b */
[----:B---3--:R-:W-:Y:S01]  /*5380*/  HMMA.16816.F32.BF16 R116, R4, R32, R192 ;  /* 0x000000200474723c */ /* 0x008fe200000418c0 */
[----:B------:R-:W-:-:S02]  /*5390*/  IMAD.MOV.U32 R206, RZ, RZ, R112 ;  /* 0x000000ffffce7224 */ /* 0x000fc400078e0070 */
[----:B------:R-:W-:Y:S02]  /*53a0*/  IMAD.MOV.U32 R205, RZ, RZ, R113 ;  /* 0x000000ffffcd7224 */ /* 0x000fe400078e0071 */
[----:B------:R-:W-:Y:S02]  /*53b0*/  IMAD.MOV.U32 R199, RZ, RZ, R251 ;  /* 0x000000ffffc77224 */ /* 0x000fe400078e00fb */
[----:B------:R-:W-:Y:S01]  /*53c0*/  IMAD.MOV.U32 R195, RZ, RZ, R86 ;  /* 0x000000ffffc37224 */ /* 0x000fe200078e0056 */
[----:B----4-:R-:W-:Y:S01]  /*53d0*/  HMMA.16816.F32.BF16 R72, R4, R12, R200 ;  /* 0x0000000c0448723c */ /* 0x010fe200000418c8 */
[----:B------:R-:W-:Y:S02]  /*53e0*/  IMAD.MOV.U32 R194, RZ, RZ, R87 ;  /* 0x000000ffffc27224 */ /* 0x000fe400078e0057 */
[----:B------:R-:W-:Y:S02]  /*53f0*/  IMAD.MOV.U32 R87, RZ, RZ, R149 ;  /* 0x000000ffff577224 */ /* 0x000fe400078e0095 */
[----:B------:R-:W-:-:S02]  /*5400*/  IMAD.MOV.U32 R86, RZ, RZ, R120 ;  /* 0x000000ffff567224 */ /* 0x000fc400078e0078 */
[----:B------:R-:W-:Y:S01]  /*5410*/  IMAD.MOV.U32 R120, RZ, RZ, R104 ;  /* 0x000000ffff787224 */ /* 0x000fe200078e0068 */
[C---:B------:R-:W-:Y:S01]  /*5420*/  HMMA.16816.F32.BF16 R148, R4.reuse, R26, R180 ;  /* 0x0000001a0494723c */ /* 0x040fe200000418b4 */
[----:B------:R-:W-:Y:S02]  /*5430*/  IMAD.MOV.U32 R193, RZ, RZ, R78 ;  /* 0x000000ffffc17224 */ /* 0x000fe400078e004e */
[----:B------:R-:W-:Y:S02]  /*5440*/  IMAD.MOV.U32 R200, RZ, RZ, R252 ;  /* 0x000000ffffc87224 */ /* 0x000fe400078e00fc */
[----:B------:R-:W-:Y:S02]  /*5450*/  IMAD.MOV.U32 R202, RZ, RZ, R120 ;  /* 0x000000ffffca7224 */ /* 0x000fe400078e0078 */
[----:B------:R-:W-:Y:S01]  /*5460*/  IMAD.MOV.U32 R201, RZ, RZ, R121 ;  /* 0x000000ffffc97224 */ /* 0x000fe200078e0079 */
[----:B------:R-:W-:Y:S01]  /*5470*/  HMMA.16816.F32.BF16 R168, R4, R36, R168 ;  /* 0x0000002404a8723c */ /* 0x000fe200000418a8 */
[----:B------:R-:W-:-:S02]  /*5480*/  IMAD.MOV.U32 R203, RZ, RZ, R109 ;  /* 0x000000ffffcb7224 */ /* 0x000fc400078e006d */
[----:B------:R-:W-:-:S05]  /*5490*/  IMAD.MOV.U32 R204, RZ, RZ, R108 ;  /* 0x000000ffffcc7224 */ /* 0x000fca00078e006c */
[C---:B------:R-:W-:Y:S08]  /*54a0*/  HMMA.16816.F32.BF16 R188, R4.reuse, R48, R188 ;  /* 0x0000003004bc723c */ /* 0x040ff000000418bc */
        /* <DEDUP_REMOVED lines=8> */
[----:B------:R-:W-:Y:S01]  /*5530*/  IMAD.MOV.U32 R226, RZ, RZ, R47 ;  /* 0x000000ffffe27224 */ /* 0x000fe200078e002f */
[----:B------:R-:W-:Y:S01]  /*5540*/  LOP3.LUT R0, R9, UR10, R4, 0x96, !PT ;  /* 0x0000000a09007c12 */ /* 0x000fe2000f8e9604 */
[----:B------:R1:W-:Y:S02]  /*5550*/  MUFU.EX2 R192, R6 ;  /* 0x0000000600c07308 */ /* 0x0003e40000000800 */
        /* <DEDUP_REMOVED lines=9> */
[----:B------:R-:W-:Y:S02]  /*55f0*/  IMAD.MOV.U32 R225, RZ, RZ, R115 ;  /* 0x000000ffffe17224 */ /* 0x000fe400078e0073 */
[----:B------:R-:W-:Y:S02]  /*5600*/  IMAD.MOV.U32 R115, RZ, RZ, R110 ;  /* 0x000000ffff737224 */ /* 0x000fe400078e006e */
[----:B------:R-:W-:-:S04]  /*5610*/  IMAD.WIDE.U32 R4, R0, -0x326172a9, RZ ;  /* 0xcd9e8d5700047825 */ /* 0x000fc800078e00ff */
[----:B------:R-:W-:Y:S01]  /*5620*/  IMAD.MOV.U32 R110, RZ, RZ, R111 ;  /* 0x000000ffff6e7224 */ /* 0x000fe200078e006f */
[----:B-1----:R-:W-:Y:S01]  /*5630*/  LOP3.LUT R6, R4, 0xff, RZ, 0xc0, !PT ;  /* 0x000000ff04067812 */ /* 0x002fe200078ec0ff */
[----:B------:R-:W-:Y:S02]  /*5640*/  IMAD.MOV.U32 R111, RZ, RZ, R122 ;  /* 0x000000ffff6f7224 */ /* 0x000fe400078e007a */
[----:B------:R-:W-:Y:S02]  /*5650*/  IMAD.MOV.U32 R122, RZ, RZ, R138 ;  /* 0x000000ffff7a7224 */ /* 0x000fe400078e008a */
[----:B------:R1:W-:Y:S01]  /*5660*/  MUFU.EX2 R138, R3 ;  /* 0x00000003008a7308 */ /* 0x0003e20000000800 */
[----:B------:R-:W-:Y:S02]  /*5670*/  FFMA.FTZ R0, R224, c[0x0][0x23c], -R16 ;  /* 0x00008f00e0007a23 */ /* 0x000fe40000010810 */
[----:B------:R-:W-:Y:S02]  /*5680*/  IMAD.MOV.U32 R224, RZ, RZ, R18 ;  /* 0x000000ffffe07224 */ /* 0x000fe400078e0012 */
[----:B------:R-:W-:-:S02]  /*5690*/  IMAD.MOV.U32 R18, RZ, RZ, R139 ;  /* 0x000000ffff127224 */ /* 0x000fc400078e008b */
[----:B------:R-:W-:Y:S01]  /*56a0*/  IMAD.WIDE.U32 R22, R7, -0x326172a9, RZ ;  /* 0xcd9e8d5707167825 */ /* 0x000fe200078e00ff */
[----:B------:R2:W-:Y:S01]  /*56b0*/  MUFU.EX2 R139, R0 ;  /* 0x00000000008b7308 */ /* 0x0005e20000000800 */
[----:B------:R-:W-:Y:S02]  /*56c0*/  SHF.R.U32.HI R7, RZ, 0x18, R4 ;  /* 0x00000018ff077819 */ /* 0x000fe40000011604 */
[----:B-1----:R-:W-:-:S04]  /*56d0*/  LOP3.LUT R3, R4, 0xffff, RZ, 0xc0, !PT ;  /* 0x0000ffff04037812 */ /* 0x002fc800078ec0ff */
[----:B------:R-:W-:-:S04]  /*56e0*/  SHF.R.U32.HI R3, RZ, 0x8, R3 ;  /* 0x00000008ff037819 */ /* 0x000fc80000011603 */
[----:B------:R-:W-:Y:S01]  /*56f0*/  PRMT R10, R6, 0x5410, R3 ;  /* 0x00005410060a7816 */ /* 0x000fe20000000003 */
[----:B------:R-:W-:Y:S01]  /*5700*/  FFMA.FTZ R3, R215, c[0x0][0x23c], -R17 ;  /* 0x00008f00d7037a23 */ /* 0x000fe20000010811 */
[----:B------:R-:W-:Y:S01]  /*5710*/  SHF.R.U32.HI R6, RZ, 0x10, R4 ;  /* 0x00000010ff067819 */ /* 0x000fe20000011604 */
[----:B--2---:R-:W-:Y:S02]  /*5720*/  FFMA.FTZ R0, R212, c[0x0][0x23c], -R16 ;  /* 0x00008f00d4007a23 */ /* 0x004fe40000010810 */
[----:B------:R-:W-:Y:S01]  /*5730*/  IMAD.MOV.U32 R212, RZ, RZ, R137 ;  /* 0x000000ffffd47224 */ /* 0x000fe200078e0089 */
[----:B------:R1:W-:Y:S01]  /*5740*/  MUFU.EX2 R133, R3 ;  /* 0x0000000300857308 */ /* 0x0003e20000000800 */
[----:B------:R-:W-:Y:S01]  /*5750*/  LOP3.LUT R4, R6, 0xff, RZ, 0xc0, !PT ;  /* 0x000000ff06047812 */ /* 0x000fe200078ec0ff */
[----:B------:R-:W-:Y:S02]  /*5760*/  IMAD.MOV.U32 R215, RZ, RZ, R115 ;  /* 0x000000ffffd77224 */ /* 0x000fe400078e0073 */
[----:B------:R-:W-:Y:S01]  /*5770*/  IMAD.MOV.U32 R115, RZ, RZ, R111 ;  /* 0x000000ffff737224 */ /* 0x000fe200078e006f */
[----:B------:R-:W-:Y:S01]  /*5780*/  PRMT R9, R4, 0x5410, R7 ;  /* 0x0000541004097816 */ /* 0x000fe20000000007 */
[----:B------:R-:W-:-:S02]  /*5790*/  IMAD.MOV.U32 R111, RZ, RZ, R86 ;  /* 0x000000ffff6f7224 */ /* 0x000fc400078e0056 */
[----:B------:R2:W3:Y:S01]  /*57a0*/  MUFU.EX2 R137, R0 ;  /* 0x0000000000897308 */ /* 0x0004e20000000800 */
[----:B-1----:R-:W-:Y:S02]  /*57b0*/  FFMA.FTZ R3, R213, c[0x0][0x23c], -R17 ;  /* 0x00008f00d5037a23 */ /* 0x002fe40000010811 */
[----:B------:R-:W-:-:S05]  /*57c0*/  IMAD.MOV.U32 R213, RZ, RZ, R18 ;  /* 0x000000ffffd57224 */ /* 0x000fca00078e0012 */
[----:B------:R1:W4:Y:S01]  /*57d0*/  MUFU.EX2 R47, R3 ;  /* 0x00000003002f7308 */ /* 0x0003220000000800 */
[----:B------:R-:W-:Y:S02]  /*57e0*/  IMAD.MOV.U32 R18, RZ, RZ, R122 ;  /* 0x000000ffff127224 */ /* 0x000fe400078e007a */
[----:B------:R-:W-:Y:S01]  /*57f0*/  IMAD.MOV.U32 R122, RZ, RZ, R43 ;  /* 0x000000ffff7a7224 */ /* 0x000fe200078e002b */
[----:B--2---:R-:W-:-:S04]  /*5800*/  LOP3.LUT R0, R5, UR17, R22, 0x96, !PT ;  /* 0x0000001105007c12 */ /* 0x004fc8000f8e9616 */
[--C-:B------:R-:W-:Y:S02]  /*5810*/  SHF.R.U32.HI R4, RZ, 0x10, R0.reuse ;  /* 0x00000010ff047819 */ /* 0x100fe40000011600 */
[C---:B------:R-:W-:Y:S02]  /*5820*/  LOP3.LUT R7, R0.reuse, 0xff, RZ, 0xc0, !PT ;  /* 0x000000ff00077812 */ /* 0x040fe400078ec0ff */
[----:B------:R-:W-:Y:S02]  /*5830*/  SHF.R.U32.HI R6, RZ, 0x18, R0 ;  /* 0x00000018ff067819 */ /* 0x000fe40000011600 */
[----:B-1----:R-:W-:Y:S02]  /*5840*/  LOP3.LUT R3, R0, 0xffff, RZ, 0xc0, !PT ;  /* 0x0000ffff00037812 */ /* 0x002fe400078ec0ff */
[----:B------:R-:W-:Y:S01]  /*5850*/  LOP3.LUT R0, R4, 0xff, RZ, 0xc0, !PT ;  /* 0x000000ff04007812 */ /* 0x000fe200078ec0ff */
[----:B------:R-:W-:Y:S01]  /*5860*/  FFMA.FTZ R4, R231, c[0x0][0x23c], -R17 ;  /* 0x00008f00e7047a23 */ /* 0x000fe20000010811 */
[----:B------:R-:W-:Y:S01]  /*5870*/  SHF.R.U32.HI R5, RZ, 0x8, R3 ;  /* 0x00000008ff057819 */ /* 0x000fe20000011603 */
[----:B------:R-:W-:-:S02]  /*5880*/  FFMA.FTZ R3, R233, c[0x0][0x23c], -R17 ;  /* 0x00008f00e9037a23 */ /* 0x000fc40000010811 */
[----:B------:R-:W-:Y:S01]  /*5890*/  IMAD.MOV.U32 R233, RZ, RZ, R45 ;  /* 0x000000ffffe97224 */ /* 0x000fe200078e002d */
[----:B------:R-:W-:Y:S01]  /*58a0*/  PRMT R8, R7, 0x5410, R5 ;  /* 0x0000541007087816 */ /* 0x000fe20000000005 */
[----:B------:R3:W-:Y:S01]  /*58b0*/  MUFU.EX2 R45, R3 ;  /* 0x00000003002d7308 */ /* 0x0007e20000000800 */
[----:B------:R-:W-:Y:S01]  /*58c0*/  PRMT R5, R0, 0x5410, R6 ;  /* 0x0000541000057816 */ /* 0x000fe20000000006 */
[----:B------:R-:W-:Y:S01]  /*58d0*/  HSET2.LE.AND R0, R10, R243, PT ;  /* 0x000000f30a007233 */ /* 0x000fe20003803000 */
[----:B------:R-:W-:Y:S02]  /*58e0*/  IMAD.MOV.U32 R231, RZ, RZ, R110 ;  /* 0x000000ffffe77224 */ /* 0x000fe400078e006e */
[----:B------:R-:W-:Y:S02]  /*58f0*/  IMAD.MOV.U32 R110, RZ, RZ, R87 ;  /* 0x000000ffff6e7224 */ /* 0x000fe400078e0057 */
[----:B------:R-:W-:Y:S01]  /*5900*/  FFMA.FTZ R10, R232, c[0x0][0x23c], -R19 ;  /* 0x00008f00e80a7a23 */ /* 0x000fe20000010813 */
[----:B------:R1:W2:Y:S01]  /*5910*/  MUFU.EX2 R43, R4 ;  /* 0x00000004002b7308 */ /* 0x0002a20000000800 */
[----:B---3--:R-:W-:-:S04]  /*5920*/  F2FP.BF16.PACK_AB R3, R137, R139 ;  /* 0x0000008b8903723e */ /* 0x008fc800000010ff */
[----:B------:R-:W-:Y:S01]  /*5930*/  LOP3.LUT R6, R0, R3, RZ, 0xc0, !PT ;  /* 0x0000000300067212 */ /* 0x000fe200078ec0ff */
[----:B------:R-:W-:Y:S01]  /*5940*/  HSET2.LE.AND R0, R9, R243, PT ;  /* 0x000000f309007233 */ /* 0x000fe20003803000 */
[----:B----4-:R-:W-:-:S04]  /*5950*/  F2FP.BF16.PACK_AB R3, R47, R133 ;  /* 0x000000852f03723e */ /* 0x010fc800000010ff */
[----:B------:R-:W-:Y:S01]  /*5960*/  LOP3.LUT R7, R0, R3, RZ, 0xc0, !PT ;  /* 0x0000000300077212 */ /* 0x000fe200078ec0ff */
[----:B------:R-:W-:Y:S01]  /*5970*/  HSET2.LE.AND R0, R8, R243, PT ;  /* 0x000000f308007233 */ /* 0x000fe20003803000 */
[----:B------:R-:W-:-:S04]  /*5980*/  F2FP.BF16.PACK_AB R3, R138, R192 ;  /* 0x000000c08a03723e */ /* 0x000fc800000010ff */
[----:B-1----:R-:W-:Y:S01]  /*5990*/  LOP3.LUT R4, R0, R3, RZ, 0xc0, !PT ;  /* 0x0000000300047212 */ /* 0x002fe200078ec0ff */
[----:B------:R-:W-:Y:S01]  /*59a0*/  HSET2.LE.AND R0, R5, R243, PT ;  /* 0x000000f305007233 */ /* 0x000fe20003803000 */
[----:B--2---:R-:W-:-:S04]  /*59b0*/  F2FP.BF16.PACK_AB R3, R43, R45 ;  /* 0x0000002d2b03723e */ /* 0x004fc800000010ff */
[----:B------:R-:W-:Y:S01]  /*59c0*/  LOP3.LUT R5, R0, R3, RZ, 0xc0, !PT ;  /* 0x0000000300057212 */ /* 0x000fe200078ec0ff */
[----:B------:R-:W-:Y:S02]  /*59d0*/  FFMA.FTZ R0, R230, c[0x0][0x23c], -R20 ;  /* 0x00008f00e6007a23 */ /* 0x000fe40000010814 */
[----:B------:R-:W-:Y:S02]  /*59e0*/  IMAD.MOV.U32 R230, RZ, RZ, R40 ;  /* 0x000000ffffe67224 */ /* 0x000fe400078e0028 */
[----:B------:R1:W-:Y:S01]  /*59f0*/  MUFU.EX2 R40, R0 ;  /* 0x0000000000287308 */ /* 0x0003e20000000800 */
[----:B------:R-:W-:Y:S01]  /*5a00*/  FFMA.FTZ R3, R214, c[0x0][0x23c], -R20 ;  /* 0x00008f00d6037a23 */ /* 0x000fe20000010814 */
[----:B------:R-:W-:Y:S01]  /*5a10*/  HMMA.16816.F32.BF16 R56, R4, R30, R56 ;  /* 0x0000001e0438723c */ /* 0x000fe20000041838 */
[----:B------:R-:W-:-:S05]  /*5a20*/  IMAD.MOV.U32 R214, RZ, RZ, R122 ;  /* 0x000000ffffd67224 */ /* 0x000fca00078e007a */
[----:B------:R-:W-:Y:S02]  /*5a30*/  MUFU.EX2 R252, R3 ;  /* 0x0000000300fc7308 */ /* 0x000fe40000000800 */
[----:B------:R-:W-:Y:S01]  /*5a40*/  HMMA.16816.F32.BF16 R84, R4, R28, R80 ;  /* 0x0000001c0454723c */ /* 0x000fe20000041850 */
[----:B------:R-:W-:Y:S01]  /*5a50*/  LDSM.16.MT88.4 R80, [R218+0x9c00] ;  /* 0x009c0000da50783b */ /* 0x000fe20000004200 */
[----:B-1----:R-:W-:-:S04]  /*5a60*/  FFMA.FTZ R0, R227, c[0x0][0x23c], -R20 ;  /* 0x00008f00e3007a23 */ /* 0x002fc80000010814 */
[----:B------:R-:W-:Y:S02]  /*5a70*/  MUFU.EX2 R28, R10 ;  /* 0x0000000a001c7308 */ /* 0x000fe40000000800 */
[C---:B------:R-:W-:Y:S01]  /*5a80*/  HMMA.16816.F32.BF16 R140, R4.reuse, R24, R96 ;  /* 0x00000018048c723c */ /* 0x040fe20000041860 */
[----:B------:R-:W-:Y:S01]  /*5a90*/  IMAD.MOV.U32 R227, RZ, RZ, R115 ;  /* 0x000000ffffe37224 */ /* 0x000fe200078e0073 */
[----:B------:R-:W-:Y:S04]  /*5aa0*/  LDSM.16.MT88.4 R96, [R216+0xac00] ;  /* 0x00ac0000d860783b */ /* 0x000fe80000004200 */
[----:B------:R1:W2:Y:S02]  /*5ab0*/  MUFU.EX2 R30, R0 ;  /* 0x00000000001e7308 */ /* 0x0002a40000000800 */
[C---:B------:R-:W-:Y:S08]  /*5ac0*/  HMMA.16816.F32.BF16 R176, R4.reuse, R26, R128 ;  /* 0x0000001a04b0723c */ /* 0x040ff00000041880 */
[----:B------:R-:W-:Y:S01]  /*5ad0*/  HMMA.16816.F32.BF16 R172, R4, R12, R92 ;  /* 0x0000000c04ac723c */ /* 0x000fe2000004185c */
[----:B-1----:R-:W-:-:S07]  /*5ae0*/  FFMA.FTZ R0, R223, c[0x0][0x23c], -R20 ;  /* 0x00008f00df007a23 */ /* 0x002fce0000010814 */
[C---:B------:R-:W-:Y:S01]  /*5af0*/  HMMA.16816.F32.BF16 R24, R4.reuse, R14, R124 ;  /* 0x0000000e0418723c */ /* 0x040fe2000004187c */
[----:B------:R-:W-:Y:S01]  /*5b00*/  IMAD.MOV.U32 R223, RZ, RZ, R18 ;  /* 0x000000ffffdf7224 */ /* 0x000fe200078e0012 */
[----:B------:R1:W-:Y:S06]  /*5b10*/  MUFU.EX2 R31, R0 ;  /* 0x00000000001f7308 */ /* 0x0003ec0000000800 */
[C---:B------:R-:W-:Y:S07]  /*5b20*/  HMMA.16816.F32.BF16 R60, R4.reuse, R34, R60 ;  /* 0x00000022043c723c */ /* 0x040fee000004183c */
[----:B------:R-:W-:Y:S01]  /*5b30*/  IMAD.MOV.U32 R35, RZ, RZ, R21 ;  /* 0x000000ffff237224 */ /* 0x000fe200078e0015 */
[----:B------:R-:W-:Y:S01]  /*5b40*/  HMMA.16816.F32.BF16 R164, R4, R48, R164 ;  /* 0x0000003004a4723c */ /* 0x000fe200000418a4 */
[----:B-1----:R-:W-:Y:S01]  /*5b50*/  LOP3.LUT R0, R41, UR7, R44, 0x96, !PT ;  /* 0x0000000729007c12 */ /* 0x002fe2000f8e962c */
[----:B------:R-:W-:-:S02]  /*5b60*/  IMAD.MOV.U32 R44, RZ, RZ, R123 ;  /* 0x000000ffff2c7224 */ /* 0x000fc400078e007b */
[----:B------:R-:W1:Y:S01]  /*5b70*/  LDSM.16.MT88.4 R120, [R216+0xbc00] ;  /* 0x00bc0000d878783b */ /* 0x000e620000004200 */
[----:B------:R-:W-:-:S03]  /*5b80*/  IMAD.MOV.U32 R41, RZ, RZ, R250 ;  /* 0x000000ffff297224 */ /* 0x000fc600078e00fa */
[----:B------:R-:W-:Y:S01]  /*5b90*/  HMMA.16816.F32.BF16 R100, R4, R32, R100 ;  /* 0x000000200464723c */ /* 0x000fe20000041864 */
[----:B------:R-:W-:-:S04]  /*5ba0*/  IMAD.WIDE.U32 R8, R0, -0x2daee0ad, RZ ;  /* 0xd2511f5300087825 */ /* 0x000fc800078e00ff */
[----:B------:R-:W-:Y:S01]  /*5bb0*/  FFMA.FTZ R0, R234, c[0x0][0x23c], -R19 ;  /* 0x00008f00ea007a23 */ /* 0x000fe20000010813 */
[C---:B------:R-:W-:Y:S01]  /*5bc0*/  LOP3.LUT R11, R8.reuse, 0xffff, RZ, 0xc0, !PT ;  /* 0x0000ffff080b7812 */ /* 0x040fe200078ec0ff */
[----:B------:R-:W-:Y:S01]  /*5bd0*/  IMAD.MOV.U32 R33, RZ, RZ, R110 ;  /* 0x000000ffff217224 */ /* 0x000fe200078e006e */
[----:B------:R-:W-:Y:S01]  /*5be0*/  LOP3.LUT R15, R8, 0xff, RZ, 0xc0, !PT ;  /* 0x000000ff080f7812 */ /* 0x000fe200078ec0ff */
[----:B------:R3:W4:Y:S01]  /*5bf0*/  MUFU.EX2 R29, R0 ;  /* 0x00000000001d7308 */ /* 0x0007220000000800 */
[--C-:B------:R-:W-:Y:S01]  /*5c00*/  SHF.R.U32.HI R12, RZ, 0x10, R8.reuse ;  /* 0x00000010ff0c7819 */ /* 0x100fe20000011608 */
[C---:B------:R-:W-:Y:S01]  /*5c10*/  HMMA.16816.F32.BF16 R112, R4.reuse, R36, R152 ;  /* 0x000000240470723c */ /* 0x040fe20000041898 */
[----:B------:R-:W-:Y:S01]  /*5c20*/  SHF.R.U32.HI R14, RZ, 0x18, R8 ;  /* 0x00000018ff0e7819 */ /* 0x000fe20000011608 */
[----:B------:R-:W-:Y:S01]  /*5c30*/  IMAD.MOV.U32 R32, RZ, RZ, R111 ;  /* 0x000000ffff207224 */ /* 0x000fe200078e006f */
[----:B------:R-:W-:Y:S01]  /*5c40*/  SHF.R.U32.HI R11, RZ, 0x8, R11 ;  /* 0x00000008ff0b7819 */ /* 0x000fe2000001160b */
[----:B------:R-:W5:Y:S04]  /*5c50*/  LDSM.16.MT88.4 R108, [R218+0xac00] ;  /* 0x00ac0000da6c783b */ /* 0x000f680000004200 */
[----:B------:R-:W-:Y:S01]  /*5c60*/  HMMA.16816.F32.BF16 R64, R4, R38, R64 ;  /* 0x000000260440723c */ /* 0x000fe20000041840 */
[----:B------:R-:W1:Y:S01]  /*5c70*/  LDSM.16.MT88.4 R152, [R216+0x9c00] ;  /* 0x009c0000d898783b */ /* 0x000e620000004200 */
[----:B---3--:R-:W-:Y:S01]  /*5c80*/  LOP3.LUT R0, R9, UR16, R42, 0x96, !PT ;  /* 0x0000001009007c12 */ /* 0x008fe2000f8e962a */
[----:B------:R-:W-:-:S05]  /*5c90*/  FFMA.FTZ R9, R229, c[0x0][0x23c], -R19 ;  /* 0x00008f00e5097a23 */ /* 0x000fca0000010813 */
[----:B------:R-:W-:Y:S01]  /*5ca0*/  HMMA.16816.F32.BF16 R48, R4, R50, R68 ;  /* 0x000000320430723c */ /* 0x000fe20000041844 */
[C---:B------:R-:W-:Y:S01]  /*5cb0*/  LOP3.LUT R3, R0.reuse, 0xffff, RZ, 0xc0, !PT ;  /* 0x0000ffff00037812 */ /* 0x040fe200078ec0ff */
[----:B------:R3:W-:Y:S01]  /*5cc0*/  MUFU.EX2 R22, R9 ;  /* 0x0000000900167308 */ /* 0x0007e20000000800 */
[----:B------:R-:W-:Y:S02]  /*5cd0*/  LOP3.LUT R10, R0, 0xff, RZ, 0xc0, !PT ;  /* 0x000000ff000a7812 */ /* 0x000fe400078ec0ff */
[----:B------:R-:W-:Y:S02]  /*5ce0*/  SHF.R.U32.HI R3, RZ, 0x8, R3 ;  /* 0x00000008ff037819 */ /* 0x000fe40000011603 */
[--C-:B------:R-:W-:Y:S02]  /*5cf0*/  SHF.R.U32.HI R8, RZ, 0x10, R0.reuse ;  /* 0x00000010ff087819 */ /* 0x100fe40000011600 */
[----:B------:R-:W-:Y:S02]  /*5d00*/  PRMT R3, R10, 0x5410, R3 ;  /* 0x000054100a037816 */ /* 0x000fe40000000003 */
[----:B------:R-:W-:-:S02]  /*5d10*/  SHF.R.U32.HI R13, RZ, 0x18, R0 ;  /* 0x00000018ff0d7819 */ /* 0x000fc40000011600 */
[----:B------:R-:W-:Y:S01]  /*5d20*/  LOP3.LUT R10, R12, 0xff, RZ, 0xc0, !PT ;  /* 0x000000ff0c0a7812 */ /* 0x000fe200078ec0ff */
[--C-:B------:R-:W-:Y:S01]  /*5d30*/  HSET2.LE.AND R0, R3, R243.reuse, PT ;  /* 0x000000f303007233 */ /* 0x100fe20003803000 */
[----:B--2---:R-:W-:Y:S02]  /*5d40*/  F2FP.BF16.PACK_AB R3, R30, R40 ;  /* 0x000000281e03723e */ /* 0x004fe400000010ff */
[----:B------:R-:W-:Y:S01]  /*5d50*/  PRMT R10, R10, 0x5410, R14 ;  /* 0x000054100a0a7816 */ /* 0x000fe2000000000e */
[----:B---3--:R-:W-:Y:S01]  /*5d60*/  FFMA.FTZ R9, R228, c[0x0][0x23c], -R19 ;  /* 0x00008f00e4097a23 */ /* 0x008fe20000010813 */
[----:B------:R-:W-:Y:S02]  /*5d70*/  LOP3.LUT R128, R0, R3, RZ, 0xc0, !PT ;  /* 0x0000000300807212 */ /* 0x000fe400078ec0ff */
[----:B----4-:R-:W-:Y:S01]  /*5d80*/  F2FP.BF16.PACK_AB R3, R28, R29 ;  /* 0x0000001d1c03723e */ /* 0x010fe200000010ff */
[----:B------:R2:W3:Y:S01]  /*5d90*/  MUFU.EX2 R21, R9 ;  /* 0x0000000900157308 */ /* 0x0004e20000000800 */
[----:B------:R-:W-:Y:S01]  /*5da0*/  HSET2.LE.AND R10, R10, R243, PT ;  /* 0x000000f30a0a7233 */ /* 0x000fe20003803000 */
[----:B--2---:R-:W-:-:S02]  /*5db0*/  LOP3.LUT R9, R8, 0xff, RZ, 0xc0, !PT ;  /* 0x000000ff08097812 */ /* 0x004fc400078ec0ff */
[----:B------:R-:W-:Y:S02]  /*5dc0*/  PRMT R8, R15, 0x5410, R11 ;  /* 0x000054100f087816 */ /* 0x000fe4000000000b */
[----:B------:R-:W-:Y:S02]  /*5dd0*/  PRMT R9, R9, 0x5410, R13 ;  /* 0x0000541009097816 */ /* 0x000fe4000000000d */
[----:B---3--:R-:W-:Y:S01]  /*5de0*/  F2FP.BF16.PACK_AB R11, R21, R22 ;  /* 0x00000016150b723e */ /* 0x008fe200000010ff */
[--C-:B------:R-:W-:Y:S01]  /*5df0*/  HSET2.LE.AND R8, R8, R243.reuse, PT ;  /* 0x000000f308087233 */ /* 0x100fe20003803000 */
[----:B------:R-:W2:Y:S01]  /*5e00*/  LDSM.16.MT88.4 R12, [R218+0xbc00] ;  /* 0x00bc0000da0c783b */ /* 0x000ea20000004200 */
[----:B------:R-:W-:Y:S01]  /*5e10*/  HSET2.LE.AND R0, R9, R243, PT ;  /* 0x000000f309007233 */ /* 0x000fe20003803000 */
[----:B------:R-:W-:Y:S02]  /*5e20*/  LOP3.LUT R131, R10, R11, RZ, 0xc0, !PT ;  /* 0x0000000b0a837212 */ /* 0x000fe400078ec0ff */
[----:B------:R-:W-:-:S02]  /*5e30*/  F2FP.BF16.PACK_AB R9, R252, R31 ;  /* 0x0000001ffc09723e */ /* 0x000fc400000010ff */
[----:B------:R-:W-:Y:S01]  /*5e40*/  LOP3.LUT R129, R0, R3, RZ, 0xc0, !PT ;  /* 0x0000000300817212 */ /* 0x000fe200078ec0ff */
[--C-:B------:R-:W-:Y:S01]  /*5e50*/  FFMA.FTZ R0, R240, c[0x0][0x23c], -R16.reuse ;  /* 0x00008f00f0007a23 */ /* 0x100fe20000010810 */
[----:B------:R-:W-:Y:S01]  /*5e60*/  LOP3.LUT R130, R8, R9, RZ, 0xc0, !PT ;  /* 0x0000000908827212 */ /* 0x000fe200078ec0ff */
[--C-:B------:R-:W-:Y:S02]  /*5e70*/  FFMA.FTZ R3, R236, c[0x0][0x23c], -R16.reuse ;  /* 0x00008f00ec037a23 */ /* 0x100fe40000010810 */
[----:B------:R3:W-:Y:S04]  /*5e80*/  MUFU.EX2 R20, R0 ;  /* 0x0000000000147308 */ /* 0x0007e80000000800 */
[C---:B-1----:R-:W-:Y:S04]  /*5e90*/  HMMA.16816.F32.BF16 R160, R128.reuse, R120, R168 ;  /* 0x0000007880a0723c */ /* 0x042fe800000418a8 */
[----:B------:R1:W-:Y:S04]  /*5ea0*/  MUFU.EX2 R250, R3 ;  /* 0x0000000300fa7308 */ /* 0x0003e80000000800 */
[----:B------:R-:W-:Y:S01]  /*5eb0*/  HMMA.16816.F32.BF16 R92, R128, R98, R104 ;  /* 0x00000062805c723c */ /* 0x000fe20000041868 */
[----:B---3--:R-:W-:-:S04]  /*5ec0*/  FFMA.FTZ R0, R238, c[0x0][0x23c], -R16 ;  /* 0x00008f00ee007a23 */ /* 0x008fc80000010810 */
[----:B------:R3:W4:Y:S03]  /*5ed0*/  MUFU.EX2 R19, R0 ;  /* 0x0000000000137308 */ /* 0x0007260000000800 */
[----:B-----5:R-:W-:Y:S01]  /*5ee0*/  HMMA.16816.F32.BF16 R104, R128, R108, R116 ;  /* 0x0000006c8068723c */ /* 0x020fe20000041874 */
[----:B-1----:R-:W-:-:S04]  /*5ef0*/  FFMA.FTZ R3, R241, c[0x0][0x23c], -R17 ;  /* 0x00008f00f1037a23 */ /* 0x002fc80000010811 */
[----:B------:R1:W-:Y:S03]  /*5f00*/  MUFU.EX2 R11, R3 ;  /* 0x00000003000b7308 */ /* 0x0003e60000000800 */
[----:B------:R-:W-:Y:S01]  /*5f10*/  HMMA.16816.F32.BF16 R144, R128, R152, R144 ;  /* 0x000000988090723c */ /* 0x000fe20000041890 */
[----:B---3--:R-:W-:-:S07]  /*5f20*/  FFMA.FTZ R0, R235, c[0x0][0x23c], -R16 ;  /* 0x00008f00eb007a23 */ /* 0x008fce0000010810 */
[----:B------:R-:W-:Y:S01]  /*5f30*/  HMMA.16816.F32.BF16 R148, R128, R154, R148 ;  /* 0x0000009a8094723c */ /* 0x000fe20000041894 */
[----:B------:R3:W5:Y:S01]  /*5f40*/  MUFU.EX2 R18, R0 ;  /* 0x0000000000127308 */ /* 0x0007620000000800 */
[----:B-1----:R-:W-:-:S06]  /*5f50*/  FFMA.FTZ R3, R237, c[0x0][0x23c], -R17 ;  /* 0x00008f00ed037a23 */ /* 0x002fcc0000010811 */
[C---:B------:R-:W-:Y:S01]  /*5f60*/  HMMA.16816.F32.BF16 R72, R128.reuse, R80, R72 ;  /* 0x000000508048723c */ /* 0x040fe20000041848 */
[----:B------:R1:W-:Y:S07]  /*5f70*/  MUFU.EX2 R16, R3 ;  /* 0x0000000300107308 */ /* 0x0003ee0000000800 */
[----:B------:R-:W-:Y:S01]  /*5f80*/  HMMA.16816.F32.BF16 R76, R128, R82, R76 ;  /* 0x00000052804c723c */ /* 0x000fe2000004184c */
[----:B---3--:R-:W-:-:S05]  /*5f90*/  LOP3.LUT R0, R23, UR7, R132, 0x96, !PT ;  /* 0x0000000717007c12 */ /* 0x008fca000f8e9684 */
[----:B------:R-:W-:Y:S02]  /*5fa0*/  IMAD.WIDE.U32 R4, R0, -0x2daee0ad, RZ ;  /* 0xd2511f5300047825 */ /* 0x000fe400078e00ff */
[C---:B------:R-:W-:Y:S03]  /*5fb0*/  HMMA.16816.F32.BF16 R88, R128.reuse, R96, R88 ;  /* 0x000000608058723c */ /* 0x040fe60000041858 */
[----:B------:R-:W-:Y:S02]  /*5fc0*/  LOP3.LUT R0, R5, UR16, R46, 0x96, !PT ;  /* 0x0000001005007c12 */ /* 0x000fe4000f8e962e */
[C---:B------:R-:W-:Y:S02]  /*5fd0*/  LOP3.LUT R6, R4.reuse, 0xffff, RZ, 0xc0, !PT ;  /* 0x0000ffff04067812 */ /* 0x040fe400078ec0ff */
[----:B------:R-:W-:Y:S01]  /*5fe0*/  SHF.R.U32.HI R5, RZ, 0x10, R4 ;  /* 0x00000010ff057819 */ /* 0x000fe20000011604 */
[----:B------:R-:W-:Y:S01]  /*5ff0*/  HMMA.16816.F32.BF16 R156, R128, R110, R156 ;  /* 0x0000006e809c723c */ /* 0x000fe2000004189c */
[----:B------:R-:W-:-:S02]  /*6000*/  LOP3.LUT R8, R4, 0xff, RZ, 0xc0, !PT ;  /* 0x000000ff04087812 */ /* 0x000fc400078ec0ff */
[----:B------:R-:W-:Y:S02]  /*6010*/  SHF.R.U32.HI R6, RZ, 0x8, R6 ;  /* 0x00000008ff067819 */ /* 0x000fe40000011606 */
[----:B------:R-:W-:Y:S01]  /*6020*/  SHF.R.U32.HI R7, RZ, 0x18, R4 ;  /* 0x00000018ff077819 */ /* 0x000fe20000011604 */
[--C-:B------:R-:W-:Y:S01]  /*6030*/  FFMA.FTZ R4, R239, c[0x0][0x23c], -R17.reuse ;  /* 0x00008f00ef047a23 */ /* 0x100fe20000010811 */
[----:B-1----:R-:W-:Y:S01]  /*6040*/  LOP3.LUT R3, R5, 0xff, RZ, 0xc0, !PT ;  /* 0x000000ff05037812 */ /* 0x002fe200078ec0ff */
[----:B------:R-:W-:Y:S01]  /*6050*/  FFMA.FTZ R5, R242, c[0x0][0x23c], -R17 ;  /* 0x00008f00f2057a23 */ /* 0x000fe20000010811 */
[----:B------:R-:W-:Y:S01]  /*6060*/  PRMT R9, R8, 0x5410, R6 ;  /* 0x0000541008097816 */ /* 0x000fe20000000006 */
[----:B------:R1:W3:Y:S01]  /*6070*/  MUFU.EX2 R251, R4 ;  /* 0x0000000400fb7308 */ /* 0x0002e20000000800 */
[----:B------:R-:W-:Y:S01]  /*6080*/  PRMT R8, R3, 0x5410, R7 ;  /* 0x0000541003087816 */ /* 0x000fe20000000007 */
[----:B------:R-:W-:Y:S01]  /*6090*/  HMMA.16816.F32.BF16 R116, R128, R122, R180 ;  /* 0x0000007a8074723c */ /* 0x000fe200000418b4 */
[----:B------:R-:W-:-:S02]  /*60a0*/  LOP3.LUT R3, R0, 0xffff, RZ, 0xc0, !PT ;  /* 0x0000ffff00037812 */ /* 0x000fc400078ec0ff */
[----:B------:R-:W-:Y:S02]  /*60b0*/  LOP3.LUT R7, R0, 0xff, RZ, 0xc0, !PT ;  /* 0x000000ff00077812 */ /* 0x000fe400078ec0ff */
[----:B------:R-:W-:Y:S01]  /*60c0*/  SHF.R.U32.HI R3, RZ, 0x8, R3 ;  /* 0x00000008ff037819 */ /* 0x000fe20000011603 */
[----:B------:R3:W3:Y:S01]  /*60d0*/  MUFU.EX2 R10, R5 ;  /* 0x00000005000a7308 */ /* 0x0006e20000000800 */
[--C-:B------:R-:W-:Y:S01]  /*60e0*/  SHF.R.U32.HI R6, RZ, 0x18, R0.reuse ;  /* 0x00000018ff067819 */ /* 0x100fe20000011600 */
[----:B--2---:R-:W-:Y:S01]  /*60f0*/  HMMA.16816.F32.BF16 R124, R128, R12, R188 ;  /* 0x0000000c807c723c */ /* 0x004fe200000418bc */
[----:B------:R-:W-:Y:S02]  /*6100*/  PRMT R3, R7, 0x5410, R3 ;  /* 0x0000541007037816 */ /* 0x000fe40000000003 */
[----:B----4-:R-:W-:Y:S02]  /*6110*/  F2FP.BF16.PACK_AB R7, R19, R20 ;  /* 0x000000141307723e */ /* 0x010fe400000010ff */
[----:B-1----:R-:W-:-:S03]  /*6120*/  SHF.R.U32.HI R4, RZ, 0x10, R0 ;  /* 0x00000010ff047819 */ /* 0x002fc60000011600 */
[----:B------:R-:W-:Y:S01]  /*6130*/  HMMA.16816.F32.BF16 R128, R128, R14, R184 ;  /* 0x0000000e8080723c */ /* 0x000fe200000418b8 */
[----:B------:R-:W-:Y:S01]  /*6140*/  LOP3.LUT R0, R4, 0xff, RZ, 0xc0, !PT ;  /* 0x000000ff04007812 */ /* 0x000fe200078ec0ff */
[----:B------:R-:W-:-:S03]  /*6150*/  HSET2.LE.AND R4, R8, R243, PT ;  /* 0x000000f308047233 */ /* 0x000fc60003803000 */
[----:B---3--:R-:W-:Y:S01]  /*6160*/  PRMT R5, R0, 0x5410, R6 ;  /* 0x0000541000057816 */ /* 0x008fe20000000006 */
[--C-:B------:R-:W-:Y:S02]  /*6170*/  HSET2.LE.AND R0, R9, R243.reuse, PT ;  /* 0x000000f309007233 */ /* 0x100fe40003803000 */
[--C-:B------:R-:W-:Y:S01]  /*6180*/  HSET2.LE.AND R6, R3, R243.reuse, PT ;  /* 0x000000f303067233 */ /* 0x100fe20003803000 */
[----:B-----5:R-:W-:Y:S01]  /*6190*/  F2FP.BF16.PACK_AB R3, R250, R18 ;  /* 0x00000012fa03723e */ /* 0x020fe200000010ff */
[----:B------:R-:W-:Y:S01]  /*61a0*/  HSET2.LE.AND R8, R5, R243, PT ;  /* 0x000000f305087233 */ /* 0x000fe20003803000 */
[----:B------:R-:W-:Y:S02]  /*61b0*/  F2FP.BF16.PACK_AB R5, R251, R16 ;  /* 0x00000010fb05723e */ /* 0x000fe400000010ff */
[----:B------:R-:W-:Y:S01]  /*61c0*/  LOP3.LUT R170, R0, R3, RZ, 0xc0, !PT ;  /* 0x0000000300aa7212 */ /* 0x000fe200078ec0ff */
[----:B------:R-:W-:Y:S01]  /*61d0*/  FADD.FTZ R3, R214, R44 ;  /* 0x0000002cd6037221 */ /* 0x000fe20000010000 */
[----:B------:R-:W-:-:S02]  /*61e0*/  F2FP.BF16.PACK_AB R0, R10, R11 ;  /* 0x0000000b0a00723e */ /* 0x000fc400000010ff */
[----:B------:R-:W-:Y:S01]  /*61f0*/  LOP3.LUT R171, R4, R5, RZ, 0xc0, !PT ;  /* 0x0000000504ab7212 */ /* 0x000fe200078ec0ff */
[----:B------:R-:W-:Y:S01]  /*6200*/  FADD.FTZ R5, R33, R32 ;  /* 0x0000002021057221 */ /* 0x000fe20000010000 */
[----:B------:R-:W-:Y:S01]  /*6210*/  LOP3.LUT R169, R8, R0, RZ, 0xc0, !PT ;  /* 0x0000000008a97212 */ /* 0x000fe200078ec0ff */
[----:B------:R-:W-:Y:S01]  /*6220*/  FADD.FTZ R0, R41, R35 ;  /* 0x0000002329007221 */ /* 0x000fe20000010000 */
[----:B------:R-:W-:Y:S01]  /*6230*/  LOP3.LUT R168, R6, R7, RZ, 0xc0, !PT ;  /* 0x0000000706a87212 */ /* 0x000fe200078ec0ff */
        /* <DEDUP_REMOVED lines=52> */
[----:B------:R-:W-:Y:S01]  /*6580*/  FADD.FTZ R5, R137, R5 ;  /* 0x0000000589057221 */ /* 0x000fe20000010000 */
[----:B------:R1:W-:Y:S01]  /*6590*/  STL [R1+0x8], R0 ;  /* 0x0000080001007387 */ /* 0x0003e20000100800 */
[----:B------:R-:W-:Y:S01]  /*65a0*/  FADD.FTZ R4, R47, R4 ;  /* 0x000000042f047221 */ /* 0x000fe20000010000 */
[----:B------:R-:W-:Y:S01]  /*65b0*/  HMMA.16816.F32.BF16 R164, R168, R12, R164 ;  /* 0x0000000ca8a4723c */ /* 0x000fe200000418a4 */
[----:B------:R-:W-:Y:S02]  /*65c0*/  FADD.FTZ R3, R245, R3 ;  /* 0x00000003f5037221 */ /* 0x000fe40000010000 */
[----:B------:R-:W-:Y:S02]  /*65d0*/  FADD.FTZ R5, R20, R5 ;  /* 0x0000000514057221 */ /* 0x000fe40000010000 */
[----:B------:R-:W-:-:S02]  /*65e0*/  FADD.FTZ R4, R11, R4 ;  /* 0x000000040b047221 */ /* 0x000fc40000010000 */
[----:B------:R-:W-:Y:S01]  /*65f0*/  FADD.FTZ R3, R40, R3 ;  /* 0x0000000328037221 */ /* 0x000fe20000010000 */
[----:B------:R-:W-:Y:S01]  /*6600*/  HMMA.16816.F32.BF16 R168, R168, R14, R48 ;  /* 0x0000000ea8a8723c */ /* 0x000fe20000041830 */
        /* <DEDUP_REMOVED lines=8> */
[----:B------:R-:W-:Y:S01]  /*6690*/  FADD.FTZ R252, R252, R3 ;  /* 0x00000003fcfc7221 */ /* 0x000fe20000010000 */
[----:B------:R-:W-:Y:S05]  /*66a0*/  @!P0 BRA `(.L_x_339) ;  /* 0x0000995000008947 */ /* 0x000fea0003800000 */
[----:B-1----:R-:W2:Y:S01]  /*66b0*/  LDL.64 R206, [R1+0x38] ;  /* 0x0000380001ce7983 */ /* 0x002ea20000100a00 */
[----:B------:R-:W-:Y:S01]  /*66c0*/  UIADD3 UR29, UR28, -0x2, URZ ;  /* 0xfffffffe1c1d7890 */ /* 0x000fe2000fffe03f */
[----:B------:R-:W-:-:S04]  /*66d0*/  DEPBAR.LE SB0, 0x0 ;  /* 0x000080000000791a */ /* 0x000fc80000000000 */
[----:B------:R-:W-:Y:S01]  /*66e0*/  USHF.R.S32.HI UR4, URZ, 0x1f, UR29 ;  /* 0x0000001f3f047899 */ /* 0x000fe2000801141d */
[----:B------:R-:W-:Y:S01]  /*66f0*/  IMAD.U32 R6, RZ, RZ, UR29 ;  /* 0x0000001dff067e24 */ /* 0x000fe2000f8e00ff */
[----:B------:R-:W-:Y:S01]  /*6700*/  UIMAD UR5, UR21, UR29, URZ ;  /* 0x0000001d150572a4 */ /* 0x000fe2000f8e023f */
[----:B------:R-:W-:Y:S01]  /*6710*/  IMAD.U32 R3, RZ, RZ, UR31 ;  /* 0x0000001fff037e24 */ /* 0x000fe2000f8e00ff */
[----:B------:R-:W1:Y:S01]  /*6720*/  S2R R223, SR_TID.X ;  /* 0x0000000000df7919 */ /* 0x000e620000002100 */
[----:B------:R-:W-:Y:S02]  /*6730*/  UISETP.NE.AND UP0, UPT, UR28, 0x2, UPT ;  /* 0x000000021c00788c */ /* 0x000fe4000bf05270 */
[----:B------:R-:W-:Y:S01]  /*6740*/  UIMAD UR4, UR4, UR22, UR5 ;  /* 0x00000016040472a4 */ /* 0x000fe2000f8e0205 */
[----:B-1----:R-:W-:-:S05]  /*6750*/  IMAD.SHL.U32 R223, R223, 0x2, RZ ;  /* 0x00000002dfdf7824 */ /* 0x002fca00078e00ff */
[----:B------:R-:W-:Y:S01]  /*6760*/  LOP3.LUT R223, R223, 0x6, RZ, 0xc0, !PT ;  /* 0x00000006dfdf7812 */ /* 0x000fe200078ec0ff */
[----:B------:R-:W-:Y:S01]  /*6770*/  BAR.SYNC.DEFER_BLOCKING 0x0 ;  /* 0x0000000000007b1d */ /* 0x000fe20000010000 */
[----:B--2---:R-:W-:-:S05]  /*6780*/  IMAD.WIDE.U32 R6, R6, UR22, R206 ;  /* 0x0000001606067c25 */ /* 0x004fca000f8e00ce */
[----:B------:R-:W-:Y:S01]  /*6790*/  IADD3 R0, R7, UR4, RZ ;  /* 0x0000000407007c10 */ /* 0x000fe2000fffe0ff */
[----:B------:R-:W-:Y:S01]  /*67a0*/  IMAD.U32 R7, RZ, RZ, UR31 ;  /* 0x0000001fff077e24 */ /* 0x000fe2000f8e00ff */
[----:B------:R-:W-:Y:S01]  /*67b0*/  LEA R4, P0, R6, c[0x0][0x170], 0x1 ;  /* 0x00005c0006047a11 */ /* 0x000fe200078008ff */
[----:B------:R-:W-:-:S03]  /*67c0*/  UIADD3 UR4, UR28, -0x2, URZ ;  /* 0xfffffffe1c047890 */ /* 0x000fc6000fffe03f */
[----:B------:R-:W-:Y:S01]  /*67d0*/  LEA.HI.X R5, R6, c[0x0][0x174], R0, 0x1, P0 ;  /* 0x00005d0006057a11 */ /* 0x000fe200000f0c00 */
[----:B------:R-:W-:Y:S01]  /*67e0*/  IMAD.U32 R0, RZ, RZ, UR30 ;  /* 0x0000001eff007e24 */ /* 0x000fe2000f8e00ff */
[----:B------:R-:W-:-:S03]  /*67f0*/  LEA R6, P0, R7, R4, 0x1 ;  /* 0x0000000407067211 */ /* 0x000fc600078008ff */
[----:B------:R-:W-:Y:S01]  /*6800*/  @!PT LDS RZ, [RZ] ;  /* 0x00000000fffff984 */ /* 0x000fe20000000800 */
[----:B------:R-:W-:Y:S01]  /*6810*/  @!PT LDS RZ, [RZ] ;  /* 0x00000000fffff984 */ /* 0x000fe20000000800 */
[----:B------:R-:W-:Y:S01]  /*6820*/  @!PT LDS RZ, [RZ] ;  /* 0x00000000fffff984 */ /* 0x000fe20000000800 */
[----:B------:R1:W-:Y:S01]  /*6830*/  LDGSTS.E.BYPASS.LTC128B.128 [R222+0x9000], [R4.64] ;  /* 0x0900000004de7fae */ /* 0x0003e2000b901d58 */
[----:B------:R-:W-:Y:S01]  /*6840*/  LEA.HI.X R7, R3, R5, R0, 0x1, P0 ;  /* 0x0000000503077211 */ /* 0x000fe200000f0c00 */
[----:B------:R-:W-:Y:S02]  /*6850*/  IMAD.U32 R0, RZ, RZ, UR4 ;  /* 0x00000004ff007e24 */ /* 0x000fe4000f8e00ff */
[----:B------:R1:W-:Y:S02]  /*6860*/  LDGSTS.E.BYPASS.LTC128B.128 [R222+0xa000], [R4.64+0x40] ;  /* 0x0a00004004de7fae */ /* 0x0003e4000b901d58 */
[----:B------:R-:W-:Y:S02]  /*6870*/  IMAD R0, R0, 0x40, R223 ;  /* 0x0000004000007824 */ /* 0x000fe400078e02df */
[----:B------:R1:W-:Y:S03]  /*6880*/  LDGSTS.E.BYPASS.LTC128B.128 [R222+0xb000], [R4.64+0x80] ;  /* 0x0b00008004de7fae */ /* 0x0003e6000b901d58 */
[----:B------:R-:W-:Y:S01]  /*6890*/  IADD3 R3, R0, 0x1, RZ ;  /* 0x0000000100037810 */ /* 0x000fe20007ffe0ff */
[----:B------:R1:W-:Y:S03]  /*68a0*/  LDGSTS.E.BYPASS.LTC128B.128 [R222+0x9800], [R6.64] ;  /* 0x0980000006de7fae */ /* 0x0003e6000b901d58 */
[C---:B------:R-:W-:Y:S01]  /*68b0*/  ISETP.GE.AND P2, PT, R3.reuse, R53, PT ;  /* 0x000000350300720c */ /* 0x040fe20003f46270 */
[----:B------:R1:W-:Y:S01]  /*68c0*/  LDGSTS.E.BYPASS.LTC128B.128 [R222+0xa800], [R6.64+0x40] ;  /* 0x0a80004006de7fae */ /* 0x0003e2000b901d58 */
[----:B------:R-:W-:-:S02]  /*68d0*/  ISETP.GE.AND P5, PT, R3, R52, PT ;  /* 0x000000340300720c */ /* 0x000fc40003fa6270 */
[C---:B------:R-:W-:Y:S01]  /*68e0*/  ISETP.GE.AND P1, PT, R3.reuse, R55, PT ;  /* 0x000000370300720c */ /* 0x040fe20003f26270 */
[----:B------:R1:W-:Y:S01]  /*68f0*/  LDGSTS.E.BYPASS.LTC128B.128 [R222+0xb800], [R6.64+0x80] ;  /* 0x0b80008006de7fae */ /* 0x0003e2000b901d58 */
[----:B------:R-:W-:Y:S02]  /*6900*/  ISETP.GE.AND P0, PT, R3, R54, PT ;  /* 0x000000360300720c */ /* 0x000fe40003f06270 */
[----:B------:R-:W-:Y:S01]  /*6910*/  IADD3 R3, R0, 0x9, RZ ;  /* 0x0000000900037810 */ /* 0x000fe20007ffe0ff */
[----:B------:R-:W-:Y:S04]  /*6920*/  LDSM.16.M88.4 R24, [R217+0x6400] ;  /* 0x00640000d918783b */ /* 0x000fe80000000200 */
[----:B------:R-:W2:Y:S04]  /*6930*/  LDSM.16.M88.4 R8, [R220] ;  /* 0x00000000dc08783b */ /* 0x000ea80000000200 */
        /* <DEDUP_REMOVED lines=10> */
[----:B------:R-:W0:Y:S05]  /*69e0*/  LDGDEPBAR ;  /* 0x00000000000079af */ /* 0x000e2a0000000000 */
[C---:B---3--:R-:W-:Y:S08]  /*69f0*/  HMMA.16816.F32.BF16 R232, R8.reuse, R28, RZ ;  /* 0x0000001c08e8723c */ /* 0x048ff000000418ff */
[----:B------:R-:W-:Y:S08]  /*6a00*/  HMMA.16816.F32.BF16 R228, R8, R30, RZ ;  /* 0x0000001e08e4723c */ /* 0x000ff000000418ff */
[C---:B-1----:R-:W-:Y:S08]  /*6a10*/  HMMA.16816.F32.BF16 R56, R4.reuse, R24, RZ ;  /* 0x000000180438723c */ /* 0x042ff000000418ff */
        /* <DEDUP_REMOVED lines=8> */
[C---:B------:R-:W-:Y:S01]  /*6aa0*/  HMMA.16816.F32.BF16 R212, R8.reuse, R26, RZ ;  /* 0x0000001a08d4723c */ /* 0x040fe200000418ff */
[----:B------:R-:W-:Y:S07]  /*6ab0*/  LDSM.16.M88.4 R24, [R217+0x7400] ;  /* 0x00740000d918783b */ /* 0x000fee0000000200 */
[C---:B------:R-:W-:Y:S08]  /*6ac0*/  HMMA.16816.F32.BF16 R208, R8.reuse, R20, RZ ;  /* 0x0000001408d0723c */ /* 0x040ff000000418ff */
[C---:B------:R-:W-:Y:S01]  /*6ad0*/  HMMA.16816.F32.BF16 R204, R8.reuse, R22, RZ ;  /* 0x0000001608cc723c */ /* 0x040fe200000418ff */
[----:B------:R-:W-:Y:S07]  /*6ae0*/  LDSM.16.M88.4 R20, [R217+0x7800] ;  /* 0x00780000d914783b */ /* 0x000fee0000000200 */
[C---:B------:R-:W-:Y:S08]  /*6af0*/  HMMA.16816.F32.BF16 R196, R8.reuse, R16, RZ ;  /* 0x0000001008c4723c */ /* 0x040ff000000418ff */
[----:B------:R-:W-:Y:S01]  /*6b00*/  HMMA.16816.F32.BF16 R8, R8, R18, RZ ;  /* 0x000000120808723c */ /* 0x000fe200000418ff */
[----:B------:R-:W-:Y:S07]  /*6b10*/  LDSM.16.M88.4 R16, [R217+0x7c00] ;  /* 0x007c0000d910783b */ /* 0x000fee0000000200 */
[C---:B----4-:R-:W-:Y:S08]  /*6b20*/  HMMA.16816.F32.BF16 R180, R12.reuse, R40, R56 ;  /* 0x000000280cb4723c */ /* 0x050ff00000041838 */
[C---:B-----5:R-:W-:Y:S08]  /*6b30*/  HMMA.16816.F32.BF16 R192, R12.reuse, R44, R60 ;  /* 0x0000002c0cc0723c */ /* 0x060ff0000004183c */
[C---:B------:R-:W-:Y:S08]  /*6b40*/  HMMA.16816.F32.BF16 R176, R12.reuse, R36, R48 ;  /* 0x000000240cb0723c */ /* 0x040ff00000041830 */
[C---:B------:R-:W-:Y:S08]  /*6b50*/  HMMA.16816.F32.BF16 R56, R12.reuse, R42, R172 ;  /* 0x0000002a0c38723c */ /* 0x040ff000000418ac */
[C---:B------:R-:W-:Y:S01]  /*6b60*/  HMMA.16816.F32.BF16 R48, R12.reuse, R32, R28 ;  /* 0x000000200c30723c */ /* 0x040fe2000004181c */
[----:B------:R-:W-:Y:S07]  /*6b70*/  LDSM.16.M88.4 R28, [R217+0x7000] ;  /* 0x00700000d91c783b */ /* 0x000fee0000000200 */
[C---:B------:R-:W-:Y:S08]  /*6b80*/  HMMA.16816.F32.BF16 R60, R12.reuse, R46, R64 ;  /* 0x0000002e0c3c723c */ /* 0x040ff00000041840 */
[C---:B------:R-:W-:Y:S08]  /*6b90*/  HMMA.16816.F32.BF16 R172, R12.reuse, R38, R188 ;  /* 0x000000260cac723c */ /* 0x040ff000000418bc */
[----:B------:R-:W-:Y:S01]  /*6ba0*/  HMMA.16816.F32.BF16 R200, R12, R34, R184 ;  /* 0x000000220cc8723c */ /* 0x000fe200000418b8 */
[----:B------:R-:W2:Y:S07]  /*6bb0*/  LDSM.16.M88.4 R12, [R220+0x3000] ;  /* 0x00300000dc0c783b */ /* 0x000eae0000000200 */
[C---:B-1----:R-:W-:Y:S08]  /*6bc0*/  HMMA.16816.F32.BF16 R244, R4.reuse, R32, R196 ;  /* 0x0000002004f4723c */ /* 0x042ff000000418c4 */
[C---:B------:R-:W-:Y:S01]  /*6bd0*/  HMMA.16816.F32.BF16 R196, R4.reuse, R34, R8 ;  /* 0x0000002204c4723c */ /* 0x040fe20000041808 */
[----:B------:R-:W1:Y:S04]  /*6be0*/  LDSM.16.M88.4 R8, [R220+0x2000] ;  /* 0x00200000dc08783b */ /* 0x000e680000000200 */
[----:B------:R-:W-:Y:S03]  /*6bf0*/  LDSM.16.M88.4 R32, [R219+0x7000] ;  /* 0x00700000db20783b */ /* 0x000fe60000000200 */
        /* <DEDUP_REMOVED lines=9> */
[----:B------:R-:W3:Y:S03]  /*6c90*/  LDSM.16.M88.4 R36, [R219+0x7400] ;  /* 0x00740000db24783b */ /* 0x000ee60000000200 */
        /* <DEDUP_REMOVED lines=10> */
[C---:B------:R-:W-:Y:S08]  /*6d40*/  HMMA.16816.F32.BF16 R232, R8.reuse, R20, R240 ;  /* 0x0000001408e8723c */ /* 0x040ff000000418f0 */
[C---:B------:R-:W-:Y:S01]  /*6d50*/  HMMA.16816.F32.BF16 R240, R8.reuse, R22, R204 ;  /* 0x0000001608f0723c */ /* 0x040fe200000418cc */
[----:B------:R-:W-:Y:S07]  /*6d60*/  LDSM.16.M88.4 R20, [R217+0x8c00] ;  /* 0x008c0000d914783b */ /* 0x000fee0000000200 */
[----:B------:R-:W-:Y:S08]  /*6d70*/  HMMA.16816.F32.BF16 R236, R8, R24, R224 ;  /* 0x0000001808ec723c */ /* 0x000ff000000418e0 */
[----:B---3--:R-:W-:Y:S08]  /*6d80*/  HMMA.16816.F32.BF16 R204, R4, R36, R188 ;  /* 0x0000002404cc723c */ /* 0x008ff000000418bc */
[C---:B------:R-:W-:Y:S01]  /*6d90*/  HMMA.16816.F32.BF16 R172, R8.reuse, R30, R208 ;  /* 0x0000001e08ac723c */ /* 0x040fe200000418d0 */
[----:B------:R-:W-:Y:S07]  /*6da0*/  LDSM.16.M88.4 R28, [R217+0x8400] ;  /* 0x00840000d91c783b */ /* 0x000fee0000000200 */
[C---:B------:R-:W-:Y:S01]  /*6db0*/  HMMA.16816.F32.BF16 R228, R8.reuse, R26, R212 ;  /* 0x0000001a08e4723c */ /* 0x040fe200000418d4 */
[----:B------:R-:W-:Y:S07]  /*6dc0*/  LDSM.16.M88.4 R24, [R217+0x8800] ;  /* 0x00880000d918783b */ /* 0x000fee0000000200 */
[----:B------:R-:W-:Y:S08]  /*6dd0*/  HMMA.16816.F32.BF16 R224, R8, R18, R196 ;  /* 0x0000001208e0723c */ /* 0x000ff000000418c4 */
[C---:B------:R-:W-:Y:S08]  /*6de0*/  HMMA.16816.F32.BF16 R200, R4.reuse, R38, R64 ;  /* 0x0000002604c8723c */ /* 0x040ff00000041840 */
        /* <DEDUP_REMOVED lines=8> */
[----:B------:R-:W-:Y:S01]  /*6e70*/  HMMA.16816.F32.BF16 R60, R4, R46, R56 ;  /* 0x0000002e043c723c */ /* 0x000fe20000041838 */
[----:B------:R-:W1:Y:S07]  /*6e80*/  LDSM.16.M88.4 R4, [R220+0x5000] ;  /* 0x00500000dc04783b */ /* 0x000e6e0000000200 */
[C---:B--2---:R-:W-:Y:S08]  /*6e90*/  HMMA.16816.F32.BF16 R56, R12.reuse, R32, R48 ;  /* 0x000000200c38723c */ /* 0x044ff00000041830 */
[C---:B------:R-:W-:Y:S01]  /*6ea0*/  HMMA.16816.F32.BF16 R48, R12.reuse, R34, R172 ;  /* 0x000000220c30723c */ /* 0x040fe200000418ac */
[----:B------:R-:W-:Y:S07]  /*6eb0*/  LDSM.16.M88.4 R32, [R219+0x8000] ;  /* 0x00800000db20783b */ /* 0x000fee0000000200 */
        /* <DEDUP_REMOVED lines=16> */
[C---:B------:R-:W-:Y:S08]  /*6fc0*/  HMMA.16816.F32.BF16 R36, R8.reuse, R18, R48 ;  /* 0x000000120824723c */ /* 0x040ff00000041830 */
[C---:B------:R-:W-:Y:S01]  /*6fd0*/  HMMA.16816.F32.BF16 R188, R8.reuse, R16, R56 ;  /* 0x0000001008bc723c */ /* 0x040fe20000041838 */
[----:B------:R-:W3:Y:S07]  /*6fe0*/  LDSM.16.M88.4 R16, [R219+0x8400] ;  /* 0x00840000db10783b */ /* 0x000eee0000000200 */
[C---:B------:R-:W-:Y:S08]  /*6ff0*/  HMMA.16816.F32.BF16 R64, R8.reuse, R24, R180 ;  /* 0x000000180840723c */ /* 0x040ff000000418b4 */
[----:B------:R-:W-:Y:S08]  /*7000*/  HMMA.16816.F32.BF16 R184, R8, R26, R184 ;  /* 0x0000001a08b8723c */ /* 0x000ff000000418b8 */
[----:B--2---:R-:W-:Y:S08]  /*7010*/  HMMA.16816.F32.BF16 R60, R12, R32, R40 ;  /* 0x000000200c3c723c */ /* 0x004ff00000041828 */
[----:B-1----:R-:W-:Y:S08]  /*7020*/  HMMA.16816.F32.BF16 R24, R4, R34, R36 ;  /* 0x000000220418723c */ /* 0x002ff00000041824 */
[C---:B------:R-:W-:Y:S08]  /*7030*/  HMMA.16816.F32.BF16 R48, R8.reuse, R28, R172 ;  /* 0x0000001c0830723c */ /* 0x040ff000000418ac */
[C---:B------:R-:W-:Y:S07]  /*7040*/  HMMA.16816.F32.BF16 R56, R8.reuse, R30, R176 ;  /* 0x0000001e0838723c */ /* 0x040fee00000418b0 */
[----:B------:R-:W-:Y:S01]  /*7050*/  FSEL R176, R61, -INF , !P2 ;  /* 0xff8000003db07808 */ /* 0x000fe20005000000 */
[----:B------:R-:W-:Y:S01]  /*7060*/  HMMA.16816.F32.BF16 R192, R8, R20, R192 ;  /* 0x0000001408c0723c */ /* 0x000fe200000418c0 */
[----:B------:R-:W-:-:S02]  /*7070*/  FSEL R177, R63, -INF , !P0 ;  /* 0xff8000003fb17808 */ /* 0x000fc40004000000 */
[----:B------:R-:W-:-:S04]  /*7080*/  ISETP.GE.AND P0, PT, R3, R52, PT ;  /* 0x000000340300720c */ /* 0x000fc80003f06270 */
[----:B------:R-:W-:Y:S01]  /*7090*/  FSEL R63, R25, -INF , !P0 ;  /* 0xff800000193f7808 */ /* 0x000fe20004000000 */
[----:B------:R-:W-:Y:S01]  /*70a0*/  HMMA.16816.F32.BF16 R172, R8, R22, R44 ;  /* 0x0000001608ac723c */ /* 0x000fe2000004182c */
[----:B------:R-:W1:Y:S01]  /*70b0*/  LDSM.16.M88.4 R20, [R219+0x8800] ;  /* 0x00880000db14783b */ /* 0x000e620000000200 */
[----:B------:R-:W-:-:S05]  /*70c0*/  ISETP.GE.AND P0, PT, R3, R54, PT ;  /* 0x000000360300720c */ /* 0x000fca0003f06270 */
[----:B------:R-:W-:Y:S01]  /*70d0*/  IADD3 R8, R0, 0x8, RZ ;  /* 0x0000000800087810 */ /* 0x000fe20007ffe0ff */
[----:B------:R-:W-:Y:S03]  /*70e0*/  HMMA.16816.F32.BF16 R28, R12, R34, R208 ;  /* 0x000000220c1c723c */ /* 0x000fe600000418d0 */
[C---:B------:R-:W-:Y:S02]  /*70f0*/  ISETP.GE.AND P6, PT, R8.reuse, R52, PT ;  /* 0x000000340800720c */ /* 0x040fe40003fc6270 */
[-C--:B------:R-:W-:Y:S02]  /*7100*/  ISETP.GE.AND P3, PT, R8, R55.reuse, PT ;  /* 0x000000370800720c */ /* 0x080fe40003f66270 */
[----:B------:R-:W-:Y:S01]  /*7110*/  FSEL R61, R24, -INF , !P6 ;  /* 0xff800000183d7808 */ /* 0x000fe20007000000 */
[----:B---3--:R-:W-:Y:S01]  /*7120*/  HMMA.16816.F32.BF16 R36, R4, R16, R48 ;  /* 0x000000100424723c */ /* 0x008fe20000041830 */
[----:B------:R-:W-:-:S02]  /*7130*/  ISETP.GE.AND P6, PT, R3, R55, PT ;  /* 0x000000370300720c */ /* 0x000fc40003fc6270 */
[----:B------:R-:W-:Y:S02]  /*7140*/  FSEL R132, R26, -INF , !P3 ;  /* 0xff8000001a847808 */ /* 0x000fe40005800000 */
[----:B------:R-:W-:Y:S02]  /*7150*/  FSEL R133, R27, -INF , !P6 ;  /* 0xff8000001b857808 */ /* 0x000fe40007000000 */
[CC--:B------:R-:W-:Y:S01]  /*7160*/  ISETP.GE.AND P4, PT, R8.reuse, R53.reuse, PT ;  /* 0x000000350800720c */ /* 0x0c0fe20003f86270 */
[----:B------:R-:W-:Y:S01]  /*7170*/  HMMA.16816.F32.BF16 R44, R12, R16, R204 ;  /* 0x000000100c2c723c */ /* 0x000fe200000418cc */
[----:B------:R-:W-:Y:S02]  /*7180*/  ISETP.GE.AND P2, PT, R8, R54, PT ;  /* 0x000000360800720c */ /* 0x000fe40003f46270 */
[----:B------:R-:W-:Y:S02]  /*7190*/  ISETP.GE.AND P3, PT, R3, R53, PT ;  /* 0x000000350300720c */ /* 0x000fe40003f66270 */
[----:B------:R-:W-:-:S02]  /*71a0*/  IADD3 R8, R0, 0x10, RZ ;  /* 0x0000001000087810 */ /* 0x000fc40007ffe0ff */
[----:B------:R-:W-:Y:S01]  /*71b0*/  IADD3 R3, R0, 0x11, RZ ;  /* 0x0000001100037810 */ /* 0x000fe20007ffe0ff */
[-C--:B------:R-:W-:Y:S01]  /*71c0*/  HMMA.16816.F32.BF16 R48, R12, R18.reuse, R200 ;  /* 0x000000120c30723c */ /* 0x080fe200000418c8 */
[----:B------:R-:W-:Y:S02]  /*71d0*/  FSEL R137, R28, -INF , !P4 ;  /* 0xff8000001c897808 */ /* 0x000fe40006000000 */
[----:B------:R-:W-:Y:S02]  /*71e0*/  FSEL R139, R30, -INF , !P2 ;  /* 0xff8000001e8b7808 */ /* 0x000fe40005000000 */
[----:B------:R-:W-:Y:S02]  /*71f0*/  FSEL R138, R29, -INF , !P3 ;  /* 0xff8000001d8a7808 */ /* 0x000fe40005800000 */
[C---:B------:R-:W-:Y:S01]  /*7200*/  ISETP.GE.AND P6, PT, R8.reuse, R52, PT ;  /* 0x000000340800720c */ /* 0x040fe20003fc6270 */
[----:B------:R-:W-:Y:S01]  /*7210*/  HMMA.16816.F32.BF16 R24, R4, R18, R56 ;  /* 0x000000120418723c */ /* 0x000fe20000041838 */
[----:B------:R-:W2:Y:S01]  /*7220*/  LDSM.16.M88.4 R16, [R219+0x8c00] ;  /* 0x008c0000db10783b */ /* 0x000ea20000000200 */
[----:B------:R-:W-:Y:S01]  /*7230*/  ISETP.GE.AND P2, PT, R8, R55, PT ;  /* 0x000000370800720c */ /* 0x000fe20003f46270 */
[----:B------:R-:W-:-:S04]  /*7240*/  DEPBAR.LE SB0, 0x0 ;  /* 0x000080000000791a */ /* 0x000fc80000000000 */
[----:B------:R-:W-:Y:S01]  /*7250*/  FSEL R56, R31, -INF , !P0 ;  /* 0xff8000001f387808 */ /* 0x000fe20004000000 */
[-C--:B-1----:R-:W-:Y:S01]  /*7260*/  HMMA.16816.F32.BF16 R40, R12, R20.reuse, R196 ;  /* 0x000000140c28723c */ /* 0x082fe200000418c4 */
[----:B------:R-:W-:Y:S01]  /*7270*/  BAR.SYNC.DEFER_BLOCKING 0x0 ;  /* 0x0000000000007b1d */ /* 0x000fe20000010000 */
[----:B------:R-:W-:Y:S02]  /*7280*/  ISETP.GE.AND P0, PT, R3, R52, PT ;  /* 0x000000340300720c */ /* 0x000fe40003f06270 */
[----:B------:R-:W-:Y:S02]  /*7290*/  FSEL R181, R36, -INF , !P6 ;  /* 0xff80000024b57808 */ /* 0x000fe40007000000 */
[----:B------:R-:W-:Y:S02]  /*72a0*/  FSEL R183, R38, -INF , !P2 ;  /* 0xff80000026b77808 */ /* 0x000fe40005000000 */
[----:B------:R-:W-:Y:S01]  /*72b0*/  HMMA.16816.F32.BF16 R28, R4, R20, R64 ;  /* 0x00000014041c723c */ /* 0x000fe20000041840 */
[----:B------:R-:W-:-:S02]  /*72c0*/  FSEL R180, R37, -INF , !P0 ;  /* 0xff80000025b47808 */ /* 0x000fc40004000000 */
[C---:B------:R-:W-:Y:S02]  /*72d0*/  ISETP.GE.AND P4, PT, R8.reuse, R53, PT ;  /* 0x000000350800720c */ /* 0x040fe40003f86270 */
[-C--:B------:R-:W-:Y:S02]  /*72e0*/  ISETP.GE.AND P3, PT, R8, R54.reuse, PT ;  /* 0x000000360800720c */ /* 0x080fe40003f66270 */
[C---:B------:R-:W-:Y:S01]  /*72f0*/  ISETP.GE.AND P6, PT, R3.reuse, R55, PT ;  /* 0x000000370300720c */ /* 0x040fe20003fc6270 */
[----:B------:R-:W-:Y:S01]  /*7300*/  HMMA.16816.F32.BF16 R32, R4, R32, R188 ;  /* 0x000000200420723c */ /* 0x000fe200000418bc */
[C---:B------:R-:W-:Y:S02]  /*7310*/  ISETP.GE.AND P2, PT, R3.reuse, R53, PT ;  /* 0x000000350300720c */ /* 0x040fe40003f46270 */
[----:B------:R-:W-:Y:S02]  /*7320*/  ISETP.GE.AND P0, PT, R3, R54, PT ;  /* 0x000000360300720c */ /* 0x000fe40003f06270 */
[----:B------:R-:W-:-:S02]  /*7330*/  IADD3 R8, R0, 0x18, RZ ;  /* 0x0000001800087810 */ /* 0x000fc40007ffe0ff */
[----:B------:R-:W-:Y:S02]  /*7340*/  IADD3 R3, R0, 0x19, RZ ;  /* 0x0000001900037810 */ /* 0x000fe40007ffe0ff */
[----:B------:R-:W-:Y:S02]  /*7350*/  FSEL R182, R39, -INF , !P6 ;  /* 0xff80000027b67808 */ /* 0x000fe40007000000 */
[----:B------:R-:W-:Y:S01]  /*7360*/  FSEL R201, R46, -INF , !P3 ;  /* 0xff8000002ec97808 */ /* 0x000fe20005800000 */
[----:B------:R-:W-:Y:S01]  /*7370*/  HMMA.16816.F32.BF16 R36, R4, R22, R184 ;  /* 0x000000160424723c */ /* 0x000fe200000418b8 */
[----:B------:R-:W-:Y:S02]  /*7380*/  FSEL R196, R47, -INF , !P0 ;  /* 0xff8000002fc47808 */ /* 0x000fe40004000000 */
[C---:B------:R-:W-:Y:S02]  /*7390*/  ISETP.GE.AND P6, PT, R8.reuse, R52, PT ;  /* 0x000000340800720c */ /* 0x040fe40003fc6270 */
[----:B------:R-:W-:-:S02]  /*73a0*/  ISETP.GE.AND P3, PT, R8, R55, PT ;  /* 0x000000370800720c */ /* 0x000fc40003f66270 */
[----:B------:R-:W-:Y:S02]  /*73b0*/  ISETP.GE.AND P0, PT, R3, R52, PT ;  /* 0x000000340300720c */ /* 0x000fe40003f06270 */
[----:B------:R-:W-:Y:S02]  /*73c0*/  FSEL R179, R44, -INF , !P4 ;  /* 0xff8000002cb37808 */ /* 0x000fe40006000000 */
[----:B------:R-:W-:Y:S02]  /*73d0*/  FSEL R200, R45, -INF , !P2 ;  /* 0xff8000002dc87808 */ /* 0x000fe40005000000 */
[----:B------:R-:W-:Y:S01]  /*73e0*/  FSEL R58, R24, -INF , !P6 ;  /* 0xff800000183a7808 */ /* 0x000fe20007000000 */
[----:B------:R-:W-:Y:S01]  /*73f0*/  HMMA.16816.F32.BF16 R44, R12, R22, R212 ;  /* 0x000000160c2c723c */ /* 0x000fe200000418d4 */
[----:B------:R-:W-:Y:S02]  /*7400*/  FSEL R178, R26, -INF , !P3 ;  /* 0xff8000001ab27808 */ /* 0x000fe40005800000 */
[----:B------:R-:W-:-:S02]  /*7410*/  FSEL R57, R25, -INF , !P0 ;  /* 0xff80000019397808 */ /* 0x000fc40004000000 */
[C---:B------:R-:W-:Y:S02]  /*7420*/  ISETP.GE.AND P4, PT, R8.reuse, R53, PT ;  /* 0x000000350800720c */ /* 0x040fe40003f86270 */
[-C--:B------:R-:W-:Y:S01]  /*7430*/  ISETP.GE.AND P2, PT, R8, R54.reuse, PT ;  /* 0x000000360800720c */ /* 0x080fe20003f46270 */
[C---:B--2---:R-:W-:Y:S01]  /*7440*/  HMMA.16816.F32.BF16 R20, R4.reuse, R16, R192 ;  /* 0x000000100414723c */ /* 0x044fe200000418c0 */
[C---:B------:R-:W-:Y:S02]  /*7450*/  ISETP.GE.AND P6, PT, R3.reuse, R55, PT ;  /* 0x000000370300720c */ /* 0x040fe40003fc6270 */
[C---:B------:R-:W-:Y:S02]  /*7460*/  ISETP.GE.AND P3, PT, R3.reuse, R53, PT ;  /* 0x000000350300720c */ /* 0x040fe40003f66270 */
[----:B------:R-:W-:Y:S02]  /*7470*/  ISETP.GE.AND P0, PT, R3, R54, PT ;  /* 0x000000360300720c */ /* 0x000fe40003f06270 */
[C---:B------:R-:W-:Y:S01]  /*7480*/  IADD3 R8, R0.reuse, 0x20, RZ ;  /* 0x0000002000087810 */ /* 0x040fe20007ffe0ff */
[----:B------:R-:W-:Y:S01]  /*7490*/  HMMA.16816.F32.BF16 R4, R4, R18, R172 ;  /* 0x000000120404723c */ /* 0x000fe200000418ac */
[----:B------:R-:W-:-:S02]  /*74a0*/  IADD3 R3, R0, 0x21, RZ ;  /* 0x0000002100037810 */ /* 0x000fc40007ffe0ff */
[----:B------:R-:W-:Y:S02]  /*74b0*/  FSEL R59, R27, -INF , !P6 ;  /* 0xff8000001b3b7808 */ /* 0x000fe40007000000 */
[----:B------:R-:W-:Y:S02]  /*74c0*/  FSEL R50, R50, -INF , !P2 ;  /* 0xff80000032327808 */ /* 0x000fe40005000000 */
[----:B------:R-:W-:Y:S01]  /*74d0*/  FSEL R51, R51, -INF , !P0 ;  /* 0xff80000033337808 */ /* 0x000fe20004000000 */
[----:B------:R-:W-:Y:S01]  /*74e0*/  HMMA.16816.F32.BF16 R24, R12, R16, R224 ;  /* 0x000000100c18723c */ /* 0x000fe200000418e0 */
[CC--:B------:R-:W-:Y:S02]  /*74f0*/  ISETP.GE.AND P6, PT, R8.reuse, R52.reuse, PT ;  /* 0x000000340800720c */ /* 0x0c0fe40003fc6270 */
[----:B------:R-:W-:Y:S02]  /*7500*/  ISETP.GE.AND P2, PT, R8, R55, PT ;  /* 0x000000370800720c */ /* 0x000fe40003f46270 */
[----:B------:R-:W-:-:S02]  /*7510*/  ISETP.GE.AND P0, PT, R3, R52, PT ;  /* 0x000000340300720c */ /* 0x000fc40003f06270 */
[----:B------:R-:W-:Y:S01]  /*7520*/  FSEL R48, R48, -INF , !P4 ;  /* 0xff80000030307808 */ /* 0x000fe20006000000 */
[----:B------:R-:W-:Y:S01]  /*7530*/  HMMA.16816.F32.BF16 R12, R12, R18, R228 ;  /* 0x000000120c0c723c */ /* 0x000fe200000418e4 */
[----:B------:R-:W-:Y:S02]  /*7540*/  FSEL R49, R49, -INF , !P3 ;  /* 0xff80000031317808 */ /* 0x000fe40005800000 */
[----:B------:R-:W-:Y:S02]  /*7550*/  FSEL R184, R28, -INF , !P6 ;  /* 0xff8000001cb87808 */ /* 0x000fe40007000000 */
[----:B------:R-:W-:Y:S02]  /*7560*/  FSEL R197, R30, -INF , !P2 ;  /* 0xff8000001ec57808 */ /* 0x000fe40005000000 */
[----:B------:R-:W-:Y:S02]  /*7570*/  FSEL R187, R29, -INF , !P0 ;  /* 0xff8000001dbb7808 */ /* 0x000fe40004000000 */
[----:B------:R-:W-:-:S02]  /*7580*/  ISETP.GE.AND P4, PT, R8, R53, PT ;  /* 0x000000350800720c */ /* 0x000fc40003f86270 */
[-C--:B------:R-:W-:Y:S02]  /*7590*/  ISETP.GE.AND P3, PT, R8, R54.reuse, PT ;  /* 0x000000360800720c */ /* 0x080fe40003f66270 */
[C---:B------:R-:W-:Y:S02]  /*75a0*/  ISETP.GE.AND P6, PT, R3.reuse, R55, PT ;  /* 0x000000370300720c */ /* 0x040fe40003fc6270 */
[C---:B------:R-:W-:Y:S02]  /*75b0*/  ISETP.GE.AND P2, PT, R3.reuse, R53, PT ;  /* 0x000000350300720c */ /* 0x040fe40003f46270 */
[----:B------:R-:W-:Y:S02]  /*75c0*/  ISETP.GE.AND P0, PT, R3, R54, PT ;  /* 0x000000360300720c */ /* 0x000fe40003f06270 */
[C---:B------:R-:W-:Y:S02]  /*75d0*/  IADD3 R8, R0.reuse, 0x28, RZ ;  /* 0x0000002800087810 */ /* 0x040fe40007ffe0ff */
[----:B------:R-:W-:-:S02]  /*75e0*/  IADD3 R3, R0, 0x29, RZ ;  /* 0x0000002900037810 */ /* 0x000fc40007ffe0ff */
[----:B------:R-:W-:Y:S02]  /*75f0*/  FSEL R198, R31, -INF , !P6 ;  /* 0xff8000001fc67808 */ /* 0x000fe40007000000 */
[----:B------:R-:W-:Y:S02]  /*7600*/  FSEL R202, R42, -INF , !P3 ;  /* 0xff8000002aca7808 */ /* 0x000fe40005800000 */
[----:B------:R-:W-:Y:S02]  /*7610*/  FSEL R199, R43, -INF , !P0 ;  /* 0xff8000002bc77808 */ /* 0x000fe40004000000 */
[CC--:B------:R-:W-:Y:S02]  /*7620*/  ISETP.GE.AND P6, PT, R8.reuse, R52.reuse, PT ;  /* 0x000000340800720c */ /* 0x0c0fe40003fc6270 */
[----:B------:R-:W-:Y:S02]  /*7630*/  ISETP.GE.AND P3, PT, R8, R55, PT ;  /* 0x000000370800720c */ /* 0x000fe40003f66270 */
[----:B------:R-:W-:-:S02]  /*7640*/  ISETP.GE.AND P0, PT, R3, R52, PT ;  /* 0x000000340300720c */ /* 0x000fc40003f06270 */
        /* <DEDUP_REMOVED lines=11> */
[----:B------:R-:W-:-:S02]  /*7700*/  ISETP.GE.AND P0, PT, R3, R54, PT ;  /* 0x000000360300720c */ /* 0x000fc40003f06270 */
[----:B------:R-:W-:Y:S02]  /*7710*/  FSEL R194, R41, -INF , !P2 ;  /* 0xff80000029c27808 */ /* 0x000fe40005000000 */
[----:B------:R-:W-:Y:S02]  /*7720*/  FSEL R207, R27, -INF , !P0 ;  /* 0xff8000001bcf7808 */ /* 0x000fe40004000000 */
[----:B------:R-:W-:Y:S02]  /*7730*/  ISETP.GE.AND P0, PT, R0, R52, PT ;  /* 0x000000340000720c */ /* 0x000fe40003f06270 */
[C---:B------:R-:W-:Y:S02]  /*7740*/  ISETP.GE.AND P4, PT, R8.reuse, R53, PT ;  /* 0x000000350800720c */ /* 0x040fe40003f86270 */
[----:B------:R-:W-:Y:S02]  /*7750*/  ISETP.GE.AND P2, PT, R8, R54, PT ;  /* 0x000000360800720c */ /* 0x000fe40003f46270 */
[----:B------:R-:W-:-:S02]  /*7760*/  IADD3 R8, R0, 0x30, RZ ;  /* 0x0000003000087810 */ /* 0x000fc40007ffe0ff */
[----:B------:R-:W-:Y:S02]  /*7770*/  FSEL R17, R32, -INF , !P0 ;  /* 0xff80000020117808 */ /* 0x000fe40004000000 */
[----:B------:R-:W-:Y:S02]  /*7780*/  FSEL R188, R39, -INF , !P6 ;  /* 0xff80000027bc7808 */ /* 0x000fe40007000000 */
[----:B------:R-:W-:Y:S02]  /*7790*/  FSEL R191, R46, -INF , !P2 ;  /* 0xff8000002ebf7808 */ /* 0x000fe40005000000 */
[----:B------:R-:W-:Y:S02]  /*77a0*/  ISETP.GE.AND P0, PT, R0, R54, PT ;  /* 0x000000360000720c */ /* 0x000fe40003f06270 */
[C---:B------:R-:W-:Y:S02]  /*77b0*/  ISETP.GE.AND P6, PT, R8.reuse, R52, PT ;  /* 0x000000340800720c */ /* 0x040fe40003fc6270 */
        /* <DEDUP_REMOVED lines=9> */
[----:B------:R-:W-:Y:S02]  /*7850*/  IADD3 R3, R0, 0x38, RZ ;  /* 0x0000003800037810 */ /* 0x000fe40007ffe0ff */
[----:B------:R-:W-:Y:S02]  /*7860*/  FSEL R189, R44, -INF , !P4 ;  /* 0xff8000002cbd7808 */ /* 0x000fe40006000000 */
[----:B------:R-:W-:Y:S02]  /*7870*/  FSEL R208, R26, -INF , !P3 ;  /* 0xff8000001ad07808 */ /* 0x000fe40005800000 */
[----:B------:R-:W-:-:S02]  /*7880*/  FSEL R205, R25, -INF , !P2 ;  /* 0xff80000019cd7808 */ /* 0x000fc40005000000 */
[----:B------:R-:W-:Y:S02]  /*7890*/  FSEL R18, R33, -INF , !P5 ;  /* 0xff80000021127808 */ /* 0x000fe40006800000 */
[----:B------:R-:W-:Y:S02]  /*78a0*/  FSEL R20, R35, -INF , !P1 ;  /* 0xff80000023147808 */ /* 0x000fe40004800000 */
[-C--:B------:R-:W-:Y:S02]  /*78b0*/  ISETP.GE.AND P4, PT, R8, R53.reuse, PT ;  /* 0x000000350800720c */ /* 0x080fe40003f86270 */
[C---:B------:R-:W-:Y:S02]  /*78c0*/  ISETP.GE.AND P3, PT, R3.reuse, R53, PT ;  /* 0x000000350300720c */ /* 0x040fe40003f66270 */
[----:B------:R-:W-:Y:S02]  /*78d0*/  ISETP.GE.AND P2, PT, R3, R54, PT ;  /* 0x000000360300720c */ /* 0x000fe40003f46270 */
[----:B------:R-:W-:-:S02]  /*78e0*/  ISETP.GE.AND P5, PT, R0, R55, PT ;  /* 0x000000370000720c */ /* 0x000fc40003fa6270 */
[C---:B------:R-:W-:Y:S02]  /*78f0*/  ISETP.GE.AND P1, PT, R0.reuse, R53, PT ;  /* 0x000000350000720c */ /* 0x040fe40003f26270 */
[----:B------:R-:W-:Y:S02]  /*7900*/  IADD3 R0, R0, 0x39, RZ ;  /* 0x0000003900007810 */ /* 0x000fe40007ffe0ff */
[----:B------:R-:W-:Y:S02]  /*7910*/  FSEL R225, R23, -INF , !P6 ;  /* 0xff80000017e17808 */ /* 0x000fe40007000000 */
[----:B------:R-:W-:Y:S02]  /*7920*/  FSEL R206, R24, -INF , !P4 ;  /* 0xff80000018ce7808 */ /* 0x000fe40006000000 */
[----:B------:R-:W-:Y:S02]  /*7930*/  FSEL R19, R34, -INF , !P5 ;  /* 0xff80000022137808 */ /* 0x000fe40006800000 */
[----:B------:R-:W-:-:S02]  /*7940*/  FSEL R204, R12, -INF , !P3 ;  /* 0xff8000000ccc7808 */ /* 0x000fc40005800000 */
[----:B------:R-:W-:Y:S02]  /*7950*/  FSEL R210, R14, -INF , !P2 ;  /* 0xff8000000ed27808 */ /* 0x000fe40005000000 */
[----:B------:R-:W-:Y:S02]  /*7960*/  FSEL R21, R60, -INF , !P1 ;  /* 0xff8000003c157808 */ /* 0x000fe40004800000 */
[CC--:B------:R-:W-:Y:S02]  /*7970*/  ISETP.GE.AND P6, PT, R3.reuse, R52.reuse, PT ;  /* 0x000000340300720c */ /* 0x0c0fe40003fc6270 */
[-C--:B------:R-:W-:Y:S02]  /*7980*/  ISETP.GE.AND P4, PT, R3, R55.reuse, PT ;  /* 0x000000370300720c */ /* 0x080fe40003f86270 */
[C---:B------:R-:W-:Y:S02]  /*7990*/  ISETP.GE.AND P5, PT, R0.reuse, R52, PT ;  /* 0x000000340000720c */ /* 0x040fe40003fa6270 */
        /* <DEDUP_REMOVED lines=10> */
[----:B------:R-:W2:Y:S04]  /*7a40*/  LDL.64 R236, [R1+0x18] ;  /* 0x0000180001ec7983 */ /* 0x000ea80000100a00 */
[----:B------:R-:W3:Y:S01]  /*7a50*/  LDL.64 R238, [R1+0x10] ;  /* 0x0000100001ee7983 */ /* 0x000ee20000100a00 */
[----:B------:R-:W-:Y:S02]  /*7a60*/  UIADD3 UR31, UR28, -0x3, URZ ;  /* 0xfffffffd1c1f7890 */ /* 0x000fe4000fffe03f */
[----:B------:R-:W-:-:S02]  /*7a70*/  ULDC.64 UR4, c[0x0][0x198] ;  /* 0x0000660000047ab9 */ /* 0x000fc40000000a00 */
[----:B------:R-:W-:Y:S02]  /*7a80*/  USHF.R.S32.HI UR30, URZ, 0x1f, UR31 ;  /* 0x0000001f3f1e7899 */ /* 0x000fe4000801141f */
[----:B------:R-:W-:Y:S02]  /*7a90*/  UIMAD.WIDE.U32 UR32, UR31, UR4, URZ ;  /* 0x000000041f2072a5 */ /* 0x000fe4000f8e003f */
[----:B------:R-:W-:-:S04]  /*7aa0*/  UIMAD UR30, UR30, UR4, URZ ;  /* 0x000000041e1e72a4 */ /* 0x000fc8000f8e023f */
[----:B------:R-:W-:Y:S01]  /*7ab0*/  UIMAD UR5, UR31, UR5, UR30 ;  /* 0x000000051f0572a4 */ /* 0x000fe2000f8e021e */
[----:B------:R-:W-:Y:S02]  /*7ac0*/  IMAD.U32 R0, RZ, RZ, UR32 ;  /* 0x00000020ff007e24 */ /* 0x000fe4000f8e00ff */
[----:B------:R-:W-:Y:S01]  /*7ad0*/  IMAD.U32 R5, RZ, RZ, UR32 ;  /* 0x00000020ff057e24 */ /* 0x000fe2000f8e00ff */
[----:B------:R-:W-:-:S06]  /*7ae0*/  UIADD3 UR5, UR33, UR5, URZ ;  /* 0x0000000521057290 */ /* 0x000fcc000fffe03f */
[----:B------:R-:W-:Y:S01]  /*7af0*/  IMAD.U32 R3, RZ, RZ, UR5 ;  /* 0x00000005ff037e24 */ /* 0x000fe2000f8e00ff */
[----:B--2---:R-:W-:-:S04]  /*7b00*/  LEA R0, P0, R0, R236, 0x6 ;  /* 0x000000ec00007211 */ /* 0x004fc800078030ff */
[----:B------:R-:W-:Y:S02]  /*7b10*/  LEA R4, P1, R0, c[0x0][0x168], 0x1 ;  /* 0x00005a0000047a11 */ /* 0x000fe400078208ff */
[----:B---3--:R-:W-:Y:S02]  /*7b20*/  LEA.HI.X R3, R5, R239, R3, 0x6, P0 ;  /* 0x000000ef05037211 */ /* 0x008fe400000f3403 */
        /* <DEDUP_REMOVED lines=13> */
.L_x_340:
[----:B------:R-:W2:Y:S04]  /*7c00*/  LDL R0, [R1+0x40] ;  /* 0x0000400001007983 */ /* 0x000ea80000100800 */
[----:B------:R-:W3:Y:S04]  /*7c10*/  LDL R3, [R1+0x50] ;  /* 0x0000500001037983 */ /* 0x000ee80000100800 */
[----:B------:R-:W4:Y:S04]  /*7c20*/  LDL R8, [R1] ;  /* 0x0000000001087983 */ /* 0x000f280000100800 */
[----:B-1----:R-:W5:Y:S04]  /*7c30*/  LDL R4, [R1+0x4] ;  /* 0x0000040001047983 */ /* 0x002f680000100800 */
[----:B------:R-:W5:Y:S01]  /*7c40*/  LDL.LU R7, [R1+0x8] ;  /* 0x0000080001077983 */ /* 0x000f620000300800 */
[----:B------:R-:W-:Y:S01]  /*7c50*/  USHF.L.U32 UR4, UR29, 0x1, URZ ;  /* 0x000000011d047899 */ /* 0x000fe2000800063f */
[----:B------:R-:W-:-:S02]  /*7c60*/  FMNMX.FTZ R6, R136, R17, !PT ;  /* 0x0000001188067209 */ /* 0x000fc40007810000 */
[----:B------:R-:W-:Y:S01]  /*7c70*/  FMNMX.FTZ R9, R135, R19, !PT ;  /* 0x0000001387097209 */ /* 0x000fe20007810000 */
[----:B--2---:R-:W-:-:S04]  /*7c80*/  IMAD.WIDE.U32 R172, R0, -0x2daee0ad, RZ ;  /* 0xd2511f5300ac7825 */ /* 0x004fc800078e00ff */
[----:B------:R-:W-:Y:S02]  /*7c90*/  IMAD.U32 R0, RZ, RZ, UR27 ;  /* 0x0000001bff007e24 */ /* 0x000fe4000f8e00ff */
[----:B---3--:R-:W-:-:S03]  /*7ca0*/  IMAD.WIDE.U32 R226, R3, -0x326172a9, RZ ;  /* 0xcd9e8d5703e27825 */ /* 0x008fc600078e00ff */
[----:B------:R-:W-:Y:S02]  /*7cb0*/  LOP3.LUT R0, R173, UR4, R0, 0x96, !PT ;  /* 0x00000004ad007c12 */ /* 0x000fe4000f8e9600 */
[----:B----4-:R-:W-:Y:S01]  /*7cc0*/  LOP3.LUT R3, R227, R8, RZ, 0x3c, !PT ;  /* 0x00000008e3037212 */ /* 0x010fe200078e3cff */
[----:B-----5:R-:W-:-:S04]  /*7cd0*/  IMAD.WIDE.U32 R174, R4, -0x326172a9, RZ ;  /* 0xcd9e8d5704ae7825 */ /* 0x020fc800078e00ff */
[----:B------:R-:W-:-:S04]  /*7ce0*/  IMAD.WIDE.U32 R4, R0, -0x326172a9, RZ ;  /* 0xcd9e8d5700047825 */ /* 0x000fc800078e00ff */
[----:B------:R-:W-:Y:S01]  /*7cf0*/  IMAD.WIDE.U32 R42, R3, -0x2daee0ad, RZ ;  /* 0xd2511f53032a7825 */ /* 0x000fe200078e00ff */
[----:B------:R-:W-:Y:S02]  /*7d00*/  FMNMX.FTZ R3, R18, R6, !PT ;  /* 0x0000000612037209 */ /* 0x000fe40007810000 */
[----:B------:R-:W-:Y:S02]  /*7d10*/  LOP3.LUT R0, R175, R8, RZ, 0x3c, !PT ;  /* 0x00000008af007212 */ /* 0x000fe400078e3cff */
[----:B------:R-:W-:Y:S02]  /*7d20*/  LOP3.LUT R6, R5, UR15, R174, 0x96, !PT ;  /* 0x0000000f05067c12 */ /* 0x000fe4000f8e96ae */
[----:B------:R-:W-:Y:S02]  /*7d30*/  LOP3.LUT R10, R249, UR13, R4, 0x96, !PT ;  /* 0x0000000df90a7c12 */ /* 0x000fe4000f8e9604 */
[----:B------:R-:W-:Y:S01]  /*7d40*/  LOP3.LUT R8, R43, UR14, R172, 0x96, !PT ;  /* 0x0000000e2b087c12 */ /* 0x000fe2000f8e96ac */
[----:B------:R-:W-:Y:S01]  /*7d50*/  IMAD.MOV.U32 R25, RZ, RZ, R7 ;  /* 0x000000ffff197224 */ /* 0x000fe200078e0007 */
[----:B------:R-:W-:Y:S01]  /*7d60*/  FMNMX.FTZ R3, R61, R3, !PT ;  /* 0x000000033d037209 */ /* 0x000fe20007810000 */
[----:B------:R-:W-:-:S02]  /*7d70*/  IMAD R43, R0, -0x2daee0ad, RZ ;  /* 0xd2511f53002b7824 */ /* 0x000fc400078e02ff */
[----:B------:R-:W-:Y:S01]  /*7d80*/  IMAD.WIDE.U32 R6, R6, -0x2daee0ad, RZ ;  /* 0xd2511f5306067825 */ /* 0x000fe200078e00ff */
[----:B------:R-:W-:-:S03]  /*7d90*/  FMNMX.FTZ R0, R63, R3, !PT ;  /* 0x000000033f007209 */ /* 0x000fc60007810000 */
[----:B------:R-:W-:-:S04]  /*7da0*/  IMAD.WIDE.U32 R10, R10, -0x2daee0ad, RZ ;  /* 0xd2511f530a0a7825 */ /* 0x000fc800078e00ff */
[----:B------:R-:W-:Y:S01]  /*7db0*/  IMAD.WIDE.U32 R40, R8, -0x326172a9, RZ ;  /* 0xcd9e8d5708287825 */ /* 0x000fe200078e00ff */
[----:B------:R-:W-:Y:S02]  /*7dc0*/  LOP3.LUT R7, R7, UR12, R43, 0x96, !PT ;  /* 0x0000000c07077c12 */ /* 0x000fe4000f8e962b */
[----:B------:R-:W-:Y:S02]  /*7dd0*/  LOP3.LUT R14, R11, UR10, R6, 0x96, !PT ;  /* 0x0000000a0b0e7c12 */ /* 0x000fe4000f8e9606 */
[----:B------:R-:W-:Y:S02]  /*7de0*/  LOP3.LUT R5, R5, UR15, R226, 0x96, !PT ;  /* 0x0000000f05057c12 */ /* 0x000fe4000f8e96e2 */
[----:B------:R-:W-:Y:S02]  /*7df0*/  LOP3.LUT R8, R41, UR13, R4, 0x96, !PT ;  /* 0x0000000d29087c12 */ /* 0x000fe4000f8e9604 */
[----:B------:R-:W-:Y:S01]  /*7e00*/  FMNMX.FTZ R0, R181, R0, !PT ;  /* 0x00000000b5007209 */ /* 0x000fe20007810000 */
[----:B------:R-:W-:Y:S01]  /*7e10*/  IMAD.WIDE.U32 R6, R7, -0x326172a9, RZ ;  /* 0xcd9e8d5707067825 */ /* 0x000fe200078e00ff */
[----:B------:R-:W-:-:S02]  /*7e20*/  FMNMX.FTZ R3, R20, R9, !PT ;  /* 0x0000000914037209 */ /* 0x000fc40007810000 */
[----:B------:R-:W-:Y:S01]  /*7e30*/  FMNMX.FTZ R0, R180, R0, !PT ;  /* 0x00000000b4007209 */ /* 0x000fe20007810000 */
[----:B------:R-:W-:-:S04]  /*7e40*/  IMAD.WIDE.U32 R14, R14, -0x326172a9, RZ ;  /* 0xcd9e8d570e0e7825 */ /* 0x000fc800078e00ff */
[----:B------:R-:W-:Y:S01]  /*7e50*/  IMAD.WIDE.U32 R4, R5, -0x2daee0ad, RZ ;  /* 0xd2511f5305047825 */ /* 0x000fe200078e00ff */
[----:B------:R-:W-:-:S03]  /*7e60*/  FMNMX.FTZ R0, R58, R0, !PT ;  /* 0x000000003a007209 */ /* 0x000fc60007810000 */
[----:B------:R-:W-:Y:S01]  /*7e70*/  IMAD.WIDE.U32 R8, R8, -0x2daee0ad, RZ ;  /* 0xd2511f5308087825 */ /* 0x000fe200078e00ff */
[----:B------:R-:W-:-:S04]  /*7e80*/  LOP3.LUT R11, R15, UR9, R6, 0x96, !PT ;  /* 0x000000090f0b7c12 */ /* 0x000fc8000f8e9606 */
[----:B------:R-:W-:Y:S02]  /*7e90*/  LOP3.LUT R15, R9, UR10, R4, 0x96, !PT ;  /* 0x0000000a090f7c12 */ /* 0x000fe4000f8e9604 */
[----:B------:R-:W-:Y:S02]  /*7ea0*/  FMNMX.FTZ R9, R132, R3, !PT ;  /* 0x0000000384097209 */ /* 0x000fe40007810000 */
[----:B------:R-:W-:Y:S02]  /*7eb0*/  FMNMX.FTZ R3, R57, R0, !PT ;  /* 0x0000000039037209 */ /* 0x000fe40007810000 */
[----:B------:R-:W-:Y:S02]  /*7ec0*/  LOP3.LUT R5, R5, UR12, R42, 0x96, !PT ;  /* 0x0000000c05057c12 */ /* 0x000fe4000f8e962a */
[----:B------:R-:W-:Y:S02]  /*7ed0*/  FMNMX.FTZ R3, R184, R3, !PT ;  /* 0x00000003b8037209 */ /* 0x000fe40007810000 */
[----:B------:R-:W-:Y:S01]  /*7ee0*/  LOP3.LUT R7, R7, UR11, R248, 0x96, !PT ;  /* 0x0000000b07077c12 */ /* 0x000fe2000f8e96f8 */
[----:B------:R-:W-:Y:S01]  /*7ef0*/  IMAD.WIDE.U32 R4, R5, -0x326172a9, RZ ;  /* 0xcd9e8d5705047825 */ /* 0x000fe200078e00ff */
[----:B------:R-:W-:-:S02]  /*7f00*/  FMNMX.FTZ R3, R187, R3, !PT ;  /* 0x00000003bb037209 */ /* 0x000fc40007810000 */
[----:B------:R-:W-:Y:S01]  /*7f10*/  FMNMX.FTZ R0, R133, R9, !PT ;  /* 0x0000000985007209 */ /* 0x000fe20007810000 */
[----:B------:R-:W-:Y:S01]  /*7f20*/  IMAD.WIDE.U32 R6, R7, -0x2daee0ad, RZ ;  /* 0xd2511f5307067825 */ /* 0x000fe200078e00ff */
[----:B------:R-:W-:Y:S02]  /*7f30*/  FMNMX.FTZ R3, R185, R3, !PT ;  /* 0x00000003b9037209 */ /* 0x000fe40007810000 */
[----:B------:R-:W-:Y:S01]  /*7f40*/  LOP3.LUT R12, R5, UR11, R40, 0x96, !PT ;  /* 0x0000000b050c7c12 */ /* 0x000fe2000f8e9628 */
[----:B------:R-:W-:Y:S01]  /*7f50*/  IMAD.WIDE.U32 R38, R11, -0x2daee0ad, RZ ;  /* 0xd2511f530b267825 */ /* 0x000fe200078e00ff */
[----:B------:R-:W-:Y:S02]  /*7f60*/  FMNMX.FTZ R0, R183, R0, !PT ;  /* 0x00000000b7007209 */ /* 0x000fe40007810000 */
[----:B------:R-:W-:Y:S01]  /*7f70*/  FMNMX.FTZ R3, R186, R3, !PT ;  /* 0x00000003ba037209 */ /* 0x000fe20007810000 */
[----:B------:R-:W-:Y:S01]  /*7f80*/  IMAD.WIDE.U32 R12, R12, -0x2daee0ad, RZ ;  /* 0xd2511f530c0c7825 */ /* 0x000fe200078e00ff */
[----:B------:R-:W-:-:S02]  /*7f90*/  LOP3.LUT R16, R39, UR6, R6, 0x96, !PT ;  /* 0x0000000627107c12 */ /* 0x000fc4000f8e9606 */
[----:B------:R-:W-:Y:S02]  /*7fa0*/  FMNMX.FTZ R5, R134, R21, !PT ;  /* 0x0000001586057209 */ /* 0x000fe40007810000 */
[----:B------:R-:W-:Y:S01]  /*7fb0*/  LOP3.LUT R7, R7, UR8, R10, 0x96, !PT ;  /* 0x0000000807077c12 */ /* 0x000fe2000f8e960a */
[----:B------:R-:W-:Y:S01]  /*7fc0*/  IMAD.WIDE.U32 R10, R15, -0x326172a9, RZ ;  /* 0xcd9e8d570f0a7825 */ /* 0x000fe200078e00ff */
[----:B------:R-:W-:Y:S02]  /*7fd0*/  FMNMX.FTZ R6, R182, R0, !PT ;  /* 0x00000000b6067209 */ /* 0x000fe40007810000 */
[----:B------:R-:W-:Y:S02]  /*7fe0*/  FMNMX.FTZ R3, R215, R3, !PT ;  /* 0x00000003d7037209 */ /* 0x000fe40007810000 */
[----:B------:R-:W-:Y:S02]  /*7ff0*/  FMNMX.FTZ R0, R176, R5, !PT ;  /* 0x00000005b0007209 */ /* 0x000fe40007810000 */
[----:B------:R-:W-:-:S02]  /*8000*/  FMNMX.FTZ R5, R178, R6, !PT ;  /* 0x00000006b2057209 */ /* 0x000fc40007810000 */
[----:B------:R-:W-:Y:S02]  /*8010*/  LOP3.LUT R15, R13, UR8, R8, 0x96, !PT ;  /* 0x000000080d0f7c12 */ /* 0x000fe4000f8e9608 */
[----:B------:R-:W-:Y:S02]  /*8020*/  FMNMX.FTZ R3, R223, R3, !PT ;  /* 0x00000003df037209 */ /* 0x000fe40007810000 */
[----:B------:R-:W-:Y:S02]  /*8030*/  LOP3.LUT R13, R11, UR9, R4, 0x96, !PT ;  /* 0x000000090b0d7c12 */ /* 0x000fe4000f8e9604 */
[----:B------:R-:W-:Y:S02]  /*8040*/  FMNMX.FTZ R4, R137, R0, !PT ;  /* 0x0000000089047209 */ /* 0x000fe40007810000 */
[----:B------:R-:W-:Y:S01]  /*8050*/  FMNMX.FTZ R0, R59, R5, !PT ;  /* 0x000000053b007209 */ /* 0x000fe20007810000 */
[----:B------:R-:W-:Y:S01]  /*8060*/  IMAD.WIDE.U32 R6, R7, -0x326172a9, RZ ;  /* 0xcd9e8d5707067825 */ /* 0x000fe200078e00ff */
[----:B------:R-:W-:-:S02]  /*8070*/  FMNMX.FTZ R8, R211, R3, !PT ;  /* 0x00000003d3087209 */ /* 0x000fc40007810000 */
[----:B------:R-:W-:Y:S02]  /*8080*/  FMNMX.FTZ R11, R138, R4, !PT ;  /* 0x000000048a0b7209 */ /* 0x000fe40007810000 */
[----:B------:R-:W-:Y:S02]  /*8090*/  FMNMX.FTZ R9, R197, R0, !PT ;  /* 0x00000000c5097209 */ /* 0x000fe40007810000 */
[----:B------:R-:W-:Y:S02]  /*80a0*/  FMNMX.FTZ R8, R212, R8, !PT ;  /* 0x00000008d4087209 */ /* 0x000fe40007810000 */
[----:B------:R-:W-:Y:S02]  /*80b0*/  LOP3.LUT R39, R7, UR7, R14, 0x96, !PT ;  /* 0x0000000707277c12 */ /* 0x000fe4000f8e960e */
[----:B------:R-:W-:Y:S01]  /*80c0*/  FMNMX.FTZ R0, R179, R11, !PT ;  /* 0x0000000bb3007209 */ /* 0x000fe20007810000 */
[----:B------:R-:W-:Y:S01]  /*80d0*/  IMAD.WIDE.U32 R4, R16, -0x326172a9, RZ ;  /* 0xcd9e8d5710047825 */ /* 0x000fe200078e00ff */
[----:B------:R-:W-:Y:S01]  /*80e0*/  FMNMX.FTZ R7, R198, R9, !PT ;  /* 0x00000009c6077209 */ /* 0x000fe20007810000 */
[----:B------:R-:W1:Y:S01]  /*80f0*/  SHFL.BFLY PT, R16, R8, 0x2, 0x1f ;  /* 0x0c401f0008107f89 */ /* 0x000e6200000e0000 */
[----:B------:R-:W-:-:S02]  /*8100*/  FMNMX.FTZ R11, R200, R0, !PT ;  /* 0x00000000c80b7209 */ /* 0x000fc40007810000 */
[----:B------:R-:W-:Y:S01]  /*8110*/  FMNMX.FTZ R0, R192, R7, !PT ;  /* 0x00000007c0007209 */ /* 0x000fe20007810000 */
[----:B------:R-:W-:Y:S01]  /*8120*/  IMAD.WIDE.U32 R36, R13, -0x2daee0ad, RZ ;  /* 0xd2511f530d247825 */ /* 0x000fe200078e00ff */
[----:B------:R-:W-:Y:S02]  /*8130*/  LOP3.LUT R3, R5, UR17, R6, 0x96, !PT ;  /* 0x0000001105037c12 */ /* 0x000fe4000f8e9606 */
[----:B------:R-:W-:Y:S01]  /*8140*/  FMNMX.FTZ R0, R188, R0, !PT ;  /* 0x00000000bc007209 */ /* 0x000fe20007810000 */
[----:B------:R-:W-:Y:S01]  /*8150*/  IMAD.WIDE.U32 R6, R15, -0x326172a9, RZ ;  /* 0xcd9e8d570f067825 */ /* 0x000fe200078e00ff */
[C---:B------:R-:W-:Y:S02]  /*8160*/  LOP3.LUT R9, R4.reuse, 0xffff, RZ, 0xc0, !PT ;  /* 0x0000ffff04097812 */ /* 0x040fe400078ec0ff */
[----:B------:R-:W-:Y:S02]  /*8170*/  LOP3.LUT R15, R4, 0xff, RZ, 0xc0, !PT ;  /* 0x000000ff040f7812 */ /* 0x000fe400078ec0ff */
[----:B------:R-:W-:-:S02]  /*8180*/  SHF.R.U32.HI R13, RZ, 0x10, R4 ;  /* 0x00000010ff0d7819 */ /* 0x000fc40000011604 */
[----:B------:R-:W-:Y:S02]  /*8190*/  SHF.R.U32.HI R14, RZ, 0x18, R4 ;  /* 0x00000018ff0e7819 */ /* 0x000fe40000011604 */
[----:B------:R-:W-:Y:S02]  /*81a0*/  FMNMX.FTZ R0, R224, R0, !PT ;  /* 0x00000000e0007209 */ /* 0x000fe40007810000 */
[----:B------:R-:W-:Y:S02]  /*81b0*/  FMNMX.FTZ R4, R48, R11, !PT ;  /* 0x0000000b30047209 */ /* 0x000fe40007810000 */
[----:B------:R-:W-:Y:S02]  /*81c0*/  LOP3.LUT R5, R37, UR6, R12, 0x96, !PT ;  /* 0x0000000625057c12 */ /* 0x000fe4000f8e960c */
[----:B------:R-:W-:Y:S02]  /*81d0*/  LOP3.LUT R37, R7, UR7, R10, 0x96, !PT ;  /* 0x0000000707257c12 */ /* 0x000fe4000f8e960a */
[----:B------:R-:W-:-:S02]  /*81e0*/  FMNMX.FTZ R0, R225, R0, !PT ;  /* 0x00000000e1007209 */ /* 0x000fc40007810000 */
[----:B------:R-:W-:Y:S01]  /*81f0*/  FMNMX.FTZ R7, R49, R4, !PT ;  /* 0x0000000431077209 */ /* 0x000fe20007810000 */
[----:B------:R-:W-:Y:S01]  /*8200*/  IMAD.WIDE.U32 R4, R5, -0x326172a9, RZ ;  /* 0xcd9e8d5705047825 */ /* 0x000fe200078e00ff */
[----:B------:R-:W-:Y:S02]  /*8210*/  SHF.R.U32.HI R9, RZ, 0x8, R9 ;  /* 0x00000008ff097819 */ /* 0x000fe40000011609 */
[----:B------:R-:W-:Y:S02]  /*8220*/  FMNMX.FTZ R0, R213, R0, !PT ;  /* 0x00000000d5007209 */ /* 0x000fe40007810000 */
[----:B------:R-:W-:Y:S02]  /*8230*/  FMNMX.FTZ R10, R193, R7, !PT ;  /* 0x00000007c10a7209 */ /* 0x000fe40007810000 */
[----:B------:R-:W-:Y:S02]  /*8240*/  PRMT R24, R15, 0x5410, R9 ;  /* 0x000054100f187816 */ /* 0x000fe40000000009 */
[----:B------:R-:W-:-:S02]  /*8250*/  FMNMX.FTZ R7, R214, R0, !PT ;  /* 0x00000000d6077209 */ /* 0x000fc40007810000 */
[----:B------:R-:W-:Y:S02]  /*8260*/  LOP3.LUT R11, R13, 0xff, RZ, 0xc0, !PT ;  /* 0x000000ff0d0b7812 */ /* 0x000fe400078ec0ff */
[----:B------:R-:W-:Y:S02]  /*8270*/  LOP3.LUT R0, R5, UR17, R6, 0x96, !PT ;  /* 0x0000001105007c12 */ /* 0x000fe4000f8e9606 */
[----:B------:R-:W-:Y:S02]  /*8280*/  FMNMX.FTZ R9, R2, R62, !PT ;  /* 0x0000003e02097209 */ /* 0x000fe40007810000 */
[----:B------:R-:W-:Y:S02]  /*8290*/  FMNMX.FTZ R10, R194, R10, !PT ;  /* 0x0000000ac20a7209 */ /* 0x000fe40007810000 */
[----:B-1----:R-:W-:Y:S02]  /*82a0*/  FMNMX.FTZ R6, R8, R16, !PT ;  /* 0x0000001008067209 */ /* 0x002fe40007810000 */
[----:B------:R-:W-:-:S02]  /*82b0*/  FMNMX.FTZ R8, R177, R9, !PT ;  /* 0x00000009b1087209 */ /* 0x000fc40007810000 */
[----:B------:R-:W-:Y:S02]  /*82c0*/  PRMT R23, R11, 0x5410, R14 ;  /* 0x000054100b177816 */ /* 0x000fe4000000000e */
[----:B------:R-:W-:Y:S01]  /*82d0*/  FMNMX.FTZ R9, R189, R10, !PT ;  /* 0x0000000abd097209 */ /* 0x000fe20007810000 */
[----:B------:R-:W1:Y:S01]  /*82e0*/  SHFL.BFLY PT, R11, R7, 0x2, 0x1f ;  /* 0x0c401f00070b7f89 */ /* 0x000e6200000e0000 */
[----:B------:R-:W-:-:S03]  /*82f0*/  LOP3.LUT R12, R4, 0xffff, RZ, 0xc0, !PT ;  /* 0x0000ffff040c7812 */ /* 0x000fc600078ec0ff */
[----:B------:R-:W2:Y:S01]  /*8300*/  SHFL.BFLY PT, R10, R6, 0x1, 0x1f ;  /* 0x0c201f00060a7f89 */ /* 0x000ea200000e0000 */
[----:B------:R-:W-:Y:S02]  /*8310*/  FMNMX.FTZ R5, R139, R8, !PT ;  /* 0x000000088b057209 */ /* 0x000fe40007810000 */
[----:B------:R-:W-:Y:S02]  /*8320*/  FMNMX.FTZ R8, R190, R9, !PT ;  /* 0x00000009be087209 */ /* 0x000fe40007810000 */
[----:B------:R-:W-:Y:S02]  /*8330*/  LOP3.LUT R15, R4, 0xff, RZ, 0xc0, !PT ;  /* 0x000000ff040f7812 */ /* 0x000fe400078ec0ff */
[--C-:B------:R-:W-:Y:S02]  /*8340*/  SHF.R.U32.HI R14, RZ, 0x10, R4.reuse ;  /* 0x00000010ff0e7819 */ /* 0x100fe40000011604 */
[----:B------:R-:W-:Y:S02]  /*8350*/  SHF.R.U32.HI R13, RZ, 0x18, R4 ;  /* 0x00000018ff0d7819 */ /* 0x000fe40000011604 */
[----:B------:R-:W-:-:S02]  /*8360*/  LOP3.LUT R4, R3, 0xffff, RZ, 0xc0, !PT ;  /* 0x0000ffff03047812 */ /* 0x000fc400078ec0ff */
[----:B------:R-:W-:Y:S02]  /*8370*/  FMNMX.FTZ R8, R206, R8, !PT ;  /* 0x00000008ce087209 */ /* 0x000fe40007810000 */
[----:B------:R-:W-:Y:S02]  /*8380*/  FMNMX.FTZ R9, R56, R5, !PT ;  /* 0x0000000538097209 */ /* 0x000fe40007810000 */
[----:B------:R-:W-:Y:S02]  /*8390*/  SHF.R.U32.HI R5, RZ, 0x8, R4 ;  /* 0x00000008ff057819 */ /* 0x000fe40000011604 */
[----:B------:R-:W-:Y:S02]  /*83a0*/  LOP3.LUT R4, R3, 0xff, RZ, 0xc0, !PT ;  /* 0x000000ff03047812 */ /* 0x000fe400078ec0ff */
[----:B------:R-:W-:Y:S02]  /*83b0*/  FMNMX.FTZ R8, R205, R8, !PT ;  /* 0x00000008cd087209 */ /* 0x000fe40007810000 */
[----:B------:R-:W-:-:S02]  /*83c0*/  FMNMX.FTZ R9, R201, R9, !PT ;  /* 0x00000009c9097209 */ /* 0x000fc40007810000 */
[----:B------:R-:W-:Y:S02]  /*83d0*/  PRMT R22, R4, 0x5410, R5 ;  /* 0x0000541004167816 */ /* 0x000fe40000000005 */
[----:B------:R-:W-:Y:S02]  /*83e0*/  FMNMX.FTZ R4, R204, R8, !PT ;  /* 0x00000008cc047209 */ /* 0x000fe40007810000 */
[----:B------:R-:W-:Y:S02]  /*83f0*/  FMNMX.FTZ R9, R196, R9, !PT ;  /* 0x00000009c4097209 */ /* 0x000fe40007810000 */
[----:B------:R-:W-:Y:S02]  /*8400*/  FMNMX.FTZ R4, R203, R4, !PT ;  /* 0x00000004cb047209 */ /* 0x000fe40007810000 */
[----:B------:R-:W-:Y:S02]  /*8410*/  FMNMX.FTZ R9, R50, R9, !PT ;  /* 0x0000000932097209 */ /* 0x000fe40007810000 */
[----:B-1----:R-:W-:-:S02]  /*8420*/  FMNMX.FTZ R5, R7, R11, !PT ;  /* 0x0000000b07057209 */ /* 0x002fc40007810000 */
[----:B--2---:R-:W-:Y:S02]  /*8430*/  FMNMX.FTZ R246, R6, R10, !PT ;  /* 0x0000000a06f67209 */ /* 0x004fe40007810000 */
[--C-:B------:R-:W-:Y:S01]  /*8440*/  SHF.R.U32.HI R7, RZ, 0x10, R3.reuse ;  /* 0x00000010ff077819 */ /* 0x100fe20000011603 */
[----:B------:R-:W1:Y:S01]  /*8450*/  SHFL.BFLY PT, R10, R4, 0x2, 0x1f ;  /* 0x0c401f00040a7f89 */ /* 0x000e6200000e0000 */
[----:B------:R-:W-:Y:S02]  /*8460*/  SHF.R.U32.HI R8, RZ, 0x18, R3 ;  /* 0x00000018ff087819 */ /* 0x000fe40000011603 */
[----:B------:R-:W-:Y:S01]  /*8470*/  FMNMX.FTZ R3, R51, R9, !PT ;  /* 0x0000000933037209 */ /* 0x000fe20007810000 */
[----:B------:R-:W-:Y:S01]  /*8480*/  FMUL.FTZ R34, R246, c[0x0][0x23c] ;  /* 0x00008f00f6227a20 */ /* 0x000fe20000410000 */
[----:B------:R-:W-:Y:S02]  /*8490*/  LOP3.LUT R7, R7, 0xff, RZ, 0xc0, !PT ;  /* 0x000000ff07077812 */ /* 0x000fe400078ec0ff */
[----:B------:R-:W-:-:S02]  /*84a0*/  FMNMX.FTZ R3, R202, R3, !PT ;  /* 0x00000003ca037209 */ /* 0x000fc40007810000 */
[----:B------:R-:W-:Y:S02]  /*84b0*/  FSETP.NEU.FTZ.AND P3, PT, R246, -INF , PT ;  /* 0xff800000f600780b */ /* 0x000fe40003f7d000 */
[----:B------:R-:W-:Y:S02]  /*84c0*/  FMNMX.FTZ R3, R199, R3, !PT ;  /* 0x00000003c7037209 */ /* 0x000fe40007810000 */
[----:B------:R-:W-:Y:S02]  /*84d0*/  PRMT R9, R7, 0x5410, R8 ;  /* 0x0000541007097816 */ /* 0x000fe40000000008 */
[----:B------:R-:W-:Y:S01]  /*84e0*/  FSEL R34, R34, RZ, P3 ;  /* 0x000000ff22227208 */ /* 0x000fe20001800000 */
[----:B------:R-:W2:Y:S01]  /*84f0*/  SHFL.BFLY PT, R8, R5, 0x1, 0x1f ;  /* 0x0c201f0005087f89 */ /* 0x000ea200000e0000 */
[----:B------:R-:W-:-:S03]  /*8500*/  FMNMX.FTZ R3, R191, R3, !PT ;  /* 0x00000003bf037209 */ /* 0x000fc60007810000 */
[----:B------:R-:W-:Y:S01]  /*8510*/  FFMA.FTZ R6, R17, c[0x0][0x23c], -R34 ;  /* 0x00008f0011067a23 */ /* 0x000fe20000010822 */
[----:B------:R-:W-:-:S03]  /*8520*/  FMNMX.FTZ R3, R195, R3, !PT ;  /* 0x00000003c3037209 */ /* 0x000fc60007810000 */
[----:B------:R3:W-:Y:S01]  /*8530*/  MUFU.EX2 R26, R6 ;  /* 0x00000006001a7308 */ /* 0x0007e20000000800 */
[----:B------:R-:W-:Y:S01]  /*8540*/  FFMA.FTZ R7, R18, c[0x0][0x23c], -R34 ;  /* 0x00008f0012077a23 */ /* 0x000fe20000010822 */
[----:B---3--:R-:W-:Y:S02]  /*8550*/  FMNMX.FTZ R6, R208, R3, !PT ;  /* 0x00000003d0067209 */ /* 0x008fe40007810000 */
[----:B-1----:R-:W-:Y:S02]  /*8560*/  FMNMX.FTZ R3, R4, R10, !PT ;  /* 0x0000000a04037209 */ /* 0x002fe40007810000 */
[----:B------:R-:W-:-:S04]  /*8570*/  FMNMX.FTZ R4, R207, R6, !PT ;  /* 0x00000006cf047209 */ /* 0x000fc80007810000 */
[----:B------:R-:W-:Y:S01]  /*8580*/  FMNMX.FTZ R4, R210, R4, !PT ;  /* 0x00000004d2047209 */ /* 0x000fe20007810000 */
[----:B------:R1:W-:Y:S03]  /*8590*/  MUFU.EX2 R231, R7 ;  /* 0x0000000700e77308 */ /* 0x0003e60000000800 */
[----:B------:R-:W-:Y:S02]  /*85a0*/  FMNMX.FTZ R4, R209, R4, !PT ;  /* 0x00000004d1047209 */ /* 0x000fe40007810000 */
[----:B--2---:R-:W-:-:S03]  /*85b0*/  FMNMX.FTZ R245, R5, R8, !PT ;  /* 0x0000000805f57209 */ /* 0x004fc60007810000 */
[----:B------:R-:W-:Y:S01]  /*85c0*/  SHFL.BFLY PT, R8, R4, 0x2, 0x1f ;  /* 0x0c401f0004087f89 */ /* 0x000fe200000e0000 */
[C---:B------:R-:W-:Y:S01]  /*85d0*/  FSETP.NEU.FTZ.AND P2, PT, R245.reuse, -INF , PT ;  /* 0xff800000f500780b */ /* 0x040fe20003f5d000 */
[----:B------:R-:W-:Y:S02]  /*85e0*/  FMUL.FTZ R35, R245, c[0x0][0x23c] ;  /* 0x00008f00f5237a20 */ /* 0x000fe40000410000 */
[----:B-1----:R-:W1:Y:S03]  /*85f0*/  SHFL.BFLY PT, R7, R3, 0x1, 0x1f ;  /* 0x0c201f0003077f89 */ /* 0x002e6600000e0000 */
[----:B------:R-:W-:Y:S01]  /*8600*/  FSEL R35, R35, RZ, P2 ;  /* 0x000000ff23237208 */ /* 0x000fe20001000000 */
[----:B------:R-:W-:-:S04]  /*8610*/  FFMA.FTZ R5, R61, c[0x0][0x23c], -R34 ;  /* 0x00008f003d057a23 */ /* 0x000fc80000010822 */
[----:B------:R-:W-:Y:S01]  /*8620*/  FFMA.FTZ R6, R19, c[0x0][0x23c], -R35 ;  /* 0x00008f0013067a23 */ /* 0x000fe20000010823 */
[----:B------:R2:W-:Y:S08]  /*8630*/  MUFU.EX2 R236, R5 ;  /* 0x0000000500ec7308 */ /* 0x0005f00000000800 */
[----:B------:R3:W-:Y:S01]  /*8640*/  MUFU.EX2 R232, R6 ;  /* 0x0000000600e87308 */ /* 0x0007e20000000800 */
[----:B--2---:R-:W-:Y:S01]  /*8650*/  FFMA.FTZ R5, R63, c[0x0][0x23c], -R34 ;  /* 0x00008f003f057a23 */ /* 0x004fe20000010822 */
[----:B-1----:R-:W-:-:S06]  /*8660*/  FMNMX.FTZ R244, R3, R7, !PT ;  /* 0x0000000703f47209 */ /* 0x002fcc0007810000 */
[----:B------:R1:W2:Y:S01]  /*8670*/  MUFU.EX2 R28, R5 ;  /* 0x00000005001c7308 */ /* 0x0002a20000000800 */
[----:B---3--:R-:W-:Y:S01]  /*8680*/  FFMA.FTZ R6, R20, c[0x0][0x23c], -R35 ;  /* 0x00008f0014067a23 */ /* 0x008fe20000010823 */
[----:B------:R-:W-:-:S06]  /*8690*/  FMNMX.FTZ R3, R4, R8, !PT ;  /* 0x0000000804037209 */ /* 0x000fcc0007810000 */
[----:B------:R3:W-:Y:S01]  /*86a0*/  MUFU.EX2 R237, R6 ;  /* 0x0000000600ed7308 */ /* 0x0007e20000000800 */
[----:B-1----:R-:W-:-:S04]  /*86b0*/  SHF.R.U32.HI R5, RZ, 0x8, R12 ;  /* 0x00000008ff057819 */ /* 0x002fc8000001160c */
[----:B------:R-:W-:Y:S01]  /*86c0*/  PRMT R15, R15, 0x5410, R5 ;  /* 0x000054100f0f7816 */ /* 0x000fe20000000005 */
[----:B---3--:R-:W-:Y:S01]  /*86d0*/  FFMA.FTZ R6, R132, c[0x0][0x23c], -R35 ;  /* 0x00008f0084067a23 */ /* 0x008fe20000010823 */
[----:B------:R-:W-:Y:S01]  /*86e0*/  LOP3.LUT R5, R14, 0xff, RZ, 0xc0, !PT ;  /* 0x000000ff0e057812 */ /* 0x000fe200078ec0ff */
[----:B------:R-:W-:Y:S02]  /*86f0*/  FMUL.FTZ R32, R244, c[0x0][0x23c] ;  /* 0x00008f00f4207a20 */ /* 0x000fe40000410000 */
[----:B------:R1:W3:Y:S01]  /*8700*/  MUFU.EX2 R27, R6 ;  /* 0x00000006001b7308 */ /* 0x0002e20000000800 */
[----:B------:R-:W-:Y:S02]  /*8710*/  PRMT R18, R5, 0x5410, R13 ;  /* 0x0000541005127816 */ /* 0x000fe4000000000d */
[----:B------:R-:W-:Y:S02]  /*8720*/  LOP3.LUT R5, R0, 0xffff, RZ, 0xc0, !PT ;  /* 0x0000ffff00057812 */ /* 0x000fe400078ec0ff */
[----:B------:R-:W-:-:S02]  /*8730*/  FSETP.NEU.FTZ.AND P1, PT, R244, -INF , PT ;  /* 0xff800000f400780b */ /* 0x000fc40003f3d000 */
[----:B------:R-:W-:Y:S02]  /*8740*/  SHF.R.U32.HI R7, RZ, 0x8, R5 ;  /* 0x00000008ff077819 */ /* 0x000fe40000011605 */
[----:B------:R-:W-:Y:S01]  /*8750*/  FSEL R32, R32, RZ, P1 ;  /* 0x000000ff20207208 */ /* 0x000fe20000800000 */
[----:B-1----:R-:W1:Y:S01]  /*8760*/  SHFL.BFLY PT, R6, R3, 0x1, 0x1f ;  /* 0x0c201f0003067f89 */ /* 0x002e6200000e0000 */
[----:B------:R-:W-:Y:S01]  /*8770*/  LOP3.LUT R4, R0, 0xff, RZ, 0xc0, !PT ;  /* 0x000000ff00047812 */ /* 0x000fe200078ec0ff */
[----:B------:R-:W-:-:S03]  /*8780*/  FFMA.FTZ R5, R133, c[0x0][0x23c], -R35 ;  /* 0x00008f0085057a23 */ /* 0x000fc60000010823 */
[----:B------:R-:W-:Y:S01]  /*8790*/  PRMT R17, R4, 0x5410, R7 ;  /* 0x0000541004117816 */ /* 0x000fe20000000007 */
[----:B------:R-:W-:Y:S01]  /*87a0*/  FFMA.FTZ R4, R21, c[0x0][0x23c], -R32 ;  /* 0x00008f0015047a23 */ /* 0x000fe20000010820 */
[----:B------:R4:W5:Y:S08]  /*87b0*/  MUFU.EX2 R239, R5 ;  /* 0x0000000500ef7308 */ /* 0x0009700000000800 */
[----:B------:R1:W-:Y:S01]  /*87c0*/  MUFU.EX2 R228, R4 ;  /* 0x0000000400e47308 */ /* 0x0003e20000000800 */
[----:B----4-:R-:W-:-:S02]  /*87d0*/  SHF.R.U32.HI R5, RZ, 0x10, R0 ;  /* 0x00000010ff057819 */ /* 0x010fc40000011600 */
[----:B-1----:R-:W-:Y:S02]  /*87e0*/  SHF.R.U32.HI R4, RZ, 0x18, R0 ;  /* 0x00000018ff047819 */ /* 0x002fe40000011600 */
[----:B------:R-:W-:Y:S01]  /*87f0*/  LOP3.LUT R0, R5, 0xff, RZ, 0xc0, !PT ;  /* 0x000000ff05007812 */ /* 0x000fe200078ec0ff */
[----:B------:R-:W-:Y:S02]  /*8800*/  FFMA.FTZ R5, R176, c[0x0][0x23c], -R32 ;  /* 0x00008f00b0057a23 */ /* 0x000fe40000010820 */
[----:B------:R-:W1:Y:S01]  /*8810*/  LDC.U8 R176, c[0x0][0x2d8] ;  /* 0x0000b600ffb07b82 */ /* 0x000e620000000000 */
[----:B------:R-:W-:Y:S02]  /*8820*/  FMNMX.FTZ R235, R3, R6, !PT ;  /* 0x0000000603eb7209 */ /* 0x000fe40007810000 */
[----:B------:R-:W-:Y:S01]  /*8830*/  PRMT R16, R0, 0x5410, R4 ;  /* 0x0000541000107816 */ /* 0x000fe20000000004 */
[----:B------:R-:W-:Y:S01]  /*8840*/  FFMA.FTZ R0, R137, c[0x0][0x23c], -R32 ;  /* 0x00008f0089007a23 */ /* 0x000fe20000010820 */
[C---:B------:R-:W-:Y:S01]  /*8850*/  FSETP.NEU.FTZ.AND P0, PT, R235.reuse, -INF , PT ;  /* 0xff800000eb00780b */ /* 0x040fe20003f1d000 */
[----:B------:R-:W-:-:S02]  /*8860*/  FMUL.FTZ R33, R235, c[0x0][0x23c] ;  /* 0x00008f00eb217a20 */ /* 0x000fc40000410000 */
[----:B------:R4:W1:Y:S03]  /*8870*/  MUFU.EX2 R4, R0 ;  /* 0x0000000000047308 */ /* 0x0008660000000800 */
[----:B------:R-:W-:Y:S01]  /*8880*/  FSEL R33, R33, RZ, P0 ;  /* 0x000000ff21217208 */ /* 0x000fe20000000000 */
[----:B--2---:R-:W-:Y:S02]  /*8890*/  IMAD.MOV.U32 R137, RZ, RZ, R28 ;  /* 0x000000ffff897224 */ /* 0x004fe400078e001c */
[----:B------:R-:W-:Y:S01]  /*88a0*/  FFMA.FTZ R3, R138, c[0x0][0x23c], -R32 ;  /* 0x00008f008a037a23 */ /* 0x000fe20000010820 */
[----:B------:R-:W-:Y:S01]  /*88b0*/  LDSM.16.MT88.4 R28, [R216+0xb000] ;  /* 0x00b00000d81c783b */ /* 0x000fe20000004200 */
[----:B----4-:R-:W-:-:S05]  /*88c0*/  FSEL R0, R246, RZ, P3 ;  /* 0x000000fff6007208 */ /* 0x010fca0001800000 */
[----:B------:R-:W-:Y:S02]  /*88d0*/  FADD.FTZ R6, R136, -R0 ;  /* 0x8000000088067221 */ /* 0x000fe40000010000 */
[----:B------:R-:W-:Y:S01]  /*88e0*/  FFMA.FTZ R0, R62, c[0x0][0x23c], -R33 ;  /* 0x00008f003e007a23 */ /* 0x000fe20000010821 */
[----:B-1----:R-:W-:-:S03]  /*88f0*/  PRMT R176, R176, 0x7054, R176 ;  /* 0x00007054b0b07816 */ /* 0x002fc600000000b0 */
[----:B------:R1:W-:Y:S01]  /*8900*/  MUFU.EX2 R229, R0 ;  /* 0x0000000000e57308 */ /* 0x0003e20000000800 */
[----:B---3--:R-:W-:Y:S01]  /*8910*/  IMAD.MOV.U32 R136, RZ, RZ, R27 ;  /* 0x000000ffff887224 */ /* 0x008fe200078e001b */
[--C-:B------:R-:W-:Y:S02]  /*8920*/  HSET2.LE.AND R10, R24, R176.reuse, PT ;  /* 0x000000b0180a7233 */ /* 0x100fe40003803000 */
[----:B------:R-:W-:-:S04]  /*8930*/  HSET2.LE.AND R11, R23, R176, PT ;  /* 0x000000b0170b7233 */ /* 0x000fc80003803000 */
[----:B------:R2:W3:Y:S01]  /*8940*/  MUFU.EX2 R233, R3 ;  /* 0x0000000300e97308 */ /* 0x0004e20000000800 */
[----:B-1----:R-:W-:-:S07]  /*8950*/  FFMA.FTZ R0, R177, c[0x0][0x23c], -R33 ;  /* 0x00008f00b1007a23 */ /* 0x002fce0000010821 */
[----:B------:R1:W-:Y:S01]  /*8960*/  MUFU.EX2 R234, R0 ;  /* 0x0000000000ea7308 */ /* 0x0003e20000000800 */
[----:B--2---:R-:W-:Y:S01]  /*8970*/  FSEL R3, R245, RZ, P2 ;  /* 0x000000fff5037208 */ /* 0x004fe20001000000 */
[----:B------:R-:W-:-:S06]  /*8980*/  IMAD.MOV.U32 R177, RZ, RZ, R26 ;  /* 0x000000ffffb17224 */ /* 0x000fcc00078e001a */
[----:B------:R2:W-:Y:S01]  /*8990*/  MUFU.EX2 R238, R5 ;  /* 0x0000000500ee7308 */ /* 0x0005e20000000800 */
[----:B-1----:R-:W-:-:S04]  /*89a0*/  F2FP.BF16.PACK_AB R0, R137, R236 ;  /* 0x000000ec8900723e */ /* 0x002fc800000010ff */
[----:B------:R-:W-:Y:S02]  /*89b0*/  LOP3.LUT R10, R10, R0, RZ, 0xc0, !PT ;  /* 0x000000000a0a7212 */ /* 0x000fe400078ec0ff */
[----:B-----5:R-:W-:Y:S01]  /*89c0*/  F2FP.BF16.PACK_AB R0, R239, R136 ;  /* 0x00000088ef00723e */ /* 0x020fe200000010ff */
[----:B--2---:R-:W-:Y:S01]  /*89d0*/  FADD.FTZ R5, R135, -R3 ;  /* 0x8000000387057221 */ /* 0x004fe20000010000 */
[----:B------:R-:W-:Y:S01]  /*89e0*/  FSEL R3, R235, RZ, P0 ;  /* 0x000000ffeb037208 */ /* 0x000fe20000000000 */
[--C-:B------:R-:W-:Y:S01]  /*89f0*/  HSET2.LE.AND R8, R22, R176.reuse, PT ;  /* 0x000000b016087233 */ /* 0x100fe20003803000 */
[----:B------:R-:W-:Y:S01]  /*8a00*/  LOP3.LUT R11, R11, R0, RZ, 0xc0, !PT ;  /* 0x000000000b0b7212 */ /* 0x000fe200078ec0ff */
[----:B------:R-:W-:Y:S01]  /*8a10*/  HSET2.LE.AND R9, R9, R176, PT ;  /* 0x000000b009097233 */ /* 0x000fe20003803000 */
[----:B------:R-:W-:Y:S01]  /*8a20*/  F2FP.BF16.PACK_AB R0, R231, R177 ;  /* 0x000000b1e700723e */ /* 0x000fe200000010ff */
[----:B------:R-:W-:Y:S01]  /*8a30*/  FADD.FTZ R3, R2, -R3 ;  /* 0x8000000302037221 */ /* 0x000fe20000010000 */
[----:B------:R-:W-:Y:S01]  /*8a40*/  LDSM.16.MT88.4 R20, [R216+0xa000] ;  /* 0x00a00000d814783b */ /* 0x000fe20000004200 */
[----:B------:R-:W-:Y:S01]  /*8a50*/  FFMA.FTZ R2, R139, c[0x0][0x23c], -R33 ;  /* 0x00008f008b027a23 */ /* 0x000fe20000010821 */
[----:B------:R-:W-:-:S02]  /*8a60*/  LOP3.LUT R8, R8, R0, RZ, 0xc0, !PT ;  /* 0x0000000008087212 */ /* 0x000fc400078ec0ff */
[----:B------:R-:W-:Y:S01]  /*8a70*/  F2FP.BF16.PACK_AB R0, R237, R232 ;  /* 0x000000e8ed00723e */ /* 0x000fe200000010ff */
[----:B------:R1:W-:Y:S03]  /*8a80*/  MUFU.EX2 R247, R2 ;  /* 0x0000000200f77308 */ /* 0x0003e60000000800 */
[----:B------:R-:W-:Y:S01]  /*8a90*/  LOP3.LUT R9, R9, R0, RZ, 0xc0, !PT ;  /* 0x0000000009097212 */ /* 0x000fe200078ec0ff */
[----:B------:R-:W-:Y:S02]  /*8aa0*/  HSET2.LE.AND R0, R15, R176, PT ;  /* 0x000000b00f007233 */ /* 0x000fe40003803000 */
[----:B------:R-:W2:Y:S01]  /*8ab0*/  LDSM.16.MT88.4 R12, [R216+0x9000] ;  /* 0x00900000d80c783b */ /* 0x000ea20000004200 */
[----:B------:R-:W-:Y:S01]  /*8ac0*/  IMAD.MOV.U32 R138, RZ, RZ, R4 ;  /* 0x000000ffff8a7224 */ /* 0x000fe200078e0004 */
[----:B------:R-:W-:Y:S01]  /*8ad0*/  FSEL R4, R244, RZ, P1 ;  /* 0x000000fff4047208 */ /* 0x000fe20000800000 */
[----:B-1----:R-:W-:-:S04]  /*8ae0*/  FFMA.FTZ R2, R56, c[0x0][0x23c], -R33 ;  /* 0x00008f0038027a23 */ /* 0x002fc80000010821 */
[----:B------:R3:W1:Y:S01]  /*8af0*/  MUFU.EX2 R243, R2 ;  /* 0x0000000200f37308 */ /* 0x0006620000000800 */
[----:B------:R-:W-:Y:S02]  /*8b00*/  FADD.FTZ R4, R134, -R4 ;  /* 0x8000000486047221 */ /* 0x000fe40000010000 */
[----:B------:R-:W-:Y:S02]  /*8b10*/  FMUL.FTZ R6, R6, c[0x0][0x23c] ;  /* 0x00008f0006067a20 */ /* 0x000fe40000410000 */
[----:B------:R-:W-:Y:S02]  /*8b20*/  FMUL.FTZ R5, R5, c[0x0][0x23c] ;  /* 0x00008f0005057a20 */ /* 0x000fe40000410000 */
[----:B------:R-:W-:Y:S01]  /*8b30*/  FMUL.FTZ R4, R4, c[0x0][0x23c] ;  /* 0x00008f0004047a20 */ /* 0x000fe20000410000 */
[----:B------:R4:W5:Y:S01]  /*8b40*/  MUFU.EX2 R132, R6 ;  /* 0x0000000600847308 */ /* 0x0009620000000800 */
[----:B------:R-:W-:Y:S01]  /*8b50*/  FMUL.FTZ R3, R3, c[0x0][0x23c] ;  /* 0x00008f0003037a20 */ /* 0x000fe20000410000 */
[----:B---3--:R-:W-:-:S06]  /*8b60*/  F2FP.BF16.PACK_AB R2, R233, R138 ;  /* 0x0000008ae902723e */ /* 0x008fcc00000010ff */
[----:B------:R-:W3:Y:S01]  /*8b70*/  MUFU.EX2 R133, R5 ;  /* 0x0000000500857308 */ /* 0x000ee20000000800 */
[----:B----4-:R-:W-:Y:S01]  /*8b80*/  LOP3.LUT R6, R0, R2, RZ, 0xc0, !PT ;  /* 0x0000000200067212 */ /* 0x010fe200078ec0ff */
[----:B------:R-:W-:-:S06]  /*8b90*/  HSET2.LE.AND R0, R18, R176, PT ;  /* 0x000000b012007233 */ /* 0x000fcc0003803000 */
[----:B------:R4:W2:Y:S01]  /*8ba0*/  MUFU.EX2 R135, R4 ;  /* 0x0000000400877308 */ /* 0x0008a20000000800 */
[----:B-1----:R-:W-:-:S07]  /*8bb0*/  F2FP.BF16.PACK_AB R2, R243, R247 ;  /* 0x000000f7f302723e */ /* 0x002fce00000010ff */
[----:B------:R-:W1:Y:S01]  /*8bc0*/  MUFU.EX2 R134, R3 ;  /* 0x0000000300867308 */ /* 0x000e620000000800 */
[----:B------:R-:W-:Y:S01]  /*8bd0*/  LOP3.LUT R7, R0, R2, RZ, 0xc0, !PT ;  /* 0x0000000200077212 */ /* 0x000fe200078ec0ff */
[----:B------:R-:W-:Y:S01]  /*8be0*/  HSET2.LE.AND R0, R17, R176, PT ;  /* 0x000000b011007233 */ /* 0x000fe20003803000 */
[----:B------:R-:W-:-:S04]  /*8bf0*/  F2FP.BF16.PACK_AB R2, R238, R228 ;  /* 0x000000e4ee02723e */ /* 0x000fc800000010ff */
[----:B----4-:R-:W-:Y:S01]  /*8c00*/  LOP3.LUT R4, R0, R2, RZ, 0xc0, !PT ;  /* 0x0000000200047212 */ /* 0x010fe200078ec0ff */
[----:B------:R-:W-:Y:S01]  /*8c10*/  HSET2.LE.AND R2, R16, R176, PT ;  /* 0x000000b010027233 */ /* 0x000fe20003803000 */
[----:B------:R-:W-:Y:S01]  /*8c20*/  F2FP.BF16.PACK_AB R0, R234, R229 ;  /* 0x000000e5ea00723e */ /* 0x000fe200000010ff */
[-C--:B-----5:R-:W-:Y:S01]  /*8c30*/  FMUL.FTZ R140, R140, R132.reuse ;  /* 0x000000848c8c7220 */ /* 0x0a0fe20000410000 */
[----:B------:R-:W-:Y:S01]  /*8c40*/  LDSM.16.MT88.4 R16, [R218+0x9000] ;  /* 0x00900000da10783b */ /* 0x000fe20000004200 */
[----:B------:R-:W-:Y:S01]  /*8c50*/  FMUL.FTZ R141, R141, R132 ;  /* 0x000000848d8d7220 */ /* 0x000fe20000410000 */
[----:B------:R-:W-:Y:S01]  /*8c60*/  LOP3.LUT R5, R2, R0, RZ, 0xc0, !PT ;  /* 0x0000000002057212 */ /* 0x000fe200078ec0ff */
[-C--:B---3--:R-:W-:Y:S02]  /*8c70*/  FMUL.FTZ R142, R142, R133.reuse ;  /* 0x000000858e8e7220 */ /* 0x088fe40000410000 */
[----:B------:R-:W-:Y:S02]  /*8c80*/  FMUL.FTZ R143, R143, R133 ;  /* 0x000000858f8f7220 */ /* 0x000fe40000410000 */
[----:B--2---:R-:W-:-:S02]  /*8c90*/  FMUL.FTZ R144, R144, R135 ;  /* 0x0000008790907220 */ /* 0x004fc40000410000 */
[-C--:B------:R-:W-:Y:S02]  /*8ca0*/  FMUL.FTZ R145, R145, R135.reuse ;  /* 0x0000008791917220 */ /* 0x080fe40000410000 */
[-C--:B-1----:R-:W-:Y:S02]  /*8cb0*/  FMUL.FTZ R146, R146, R134.reuse ;  /* 0x0000008692927220 */ /* 0x082fe40000410000 */
[-C--:B------:R-:W-:Y:S02]  /*8cc0*/  FMUL.FTZ R147, R147, R134.reuse ;  /* 0x0000008693937220 */ /* 0x080fe40000410000 */
[-C--:B------:R-:W-:Y:S02]  /*8cd0*/  FMUL.FTZ R148, R148, R135.reuse ;  /* 0x0000008794947220 */ /* 0x080fe40000410000 */
[----:B------:R-:W-:Y:S02]  /*8ce0*/  FMUL.FTZ R149, R149, R135 ;  /* 0x0000008795957220 */ /* 0x000fe40000410000 */
[----:B------:R-:W-:-:S02]  /*8cf0*/  FMUL.FTZ R150, R150, R134 ;  /* 0x0000008696967220 */ /* 0x000fc40000410000 */
[----:B------:R-:W-:Y:S02]  /*8d00*/  FMUL.FTZ R151, R151, R134 ;  /* 0x0000008697977220 */ /* 0x000fe40000410000 */
[-C--:B------:R-:W-:Y:S02]  /*8d10*/  FMUL.FTZ R152, R152, R132.reuse ;  /* 0x0000008498987220 */ /* 0x080fe40000410000 */
[----:B------:R-:W-:Y:S02]  /*8d20*/  FMUL.FTZ R153, R153, R132 ;  /* 0x0000008499997220 */ /* 0x000fe40000410000 */
[-C--:B------:R-:W-:Y:S02]  /*8d30*/  FMUL.FTZ R154, R154, R133.reuse ;  /* 0x000000859a9a7220 */ /* 0x080fe40000410000 */
[----:B------:R-:W-:Y:S01]  /*8d40*/  FMUL.FTZ R155, R155, R133 ;  /* 0x000000859b9b7220 */ /* 0x000fe20000410000 */
[----:B------:R-:W-:Y:S01]  /*8d50*/  HMMA.16816.F32.BF16 R44, R8, R12, R140 ;  /* 0x0000000c082c723c */ /* 0x000fe2000004188c */
[----:B------:R-:W-:-:S02]  /*8d60*/  IMAD.MOV.U32 R230, RZ, RZ, R25 ;  /* 0x000000ffffe67224 */ /* 0x000fc400078e0019 */
[----:B------:R-:W-:Y:S05]  /*8d70*/  LDSM.16.MT88.4 R24, [R218+0xa000] ;  /* 0x00a00000da18783b */ /* 0x000fea0000004200 */
[C---:B------:R-:W-:Y:S08]  /*8d80*/  HMMA.16816.F32.BF16 R144, R4.reuse, R12, R144 ;  /* 0x0000000c0490723c */ /* 0x040ff00000041890 */
[-C--:B------:R-:W-:Y:S08]  /*8d90*/  HMMA.16816.F32.BF16 R148, R4, R14.reuse, R148 ;  /* 0x0000000e0494723c */ /* 0x080ff00000041894 */
[----:B------:R-:W-:Y:S01]  /*8da0*/  HMMA.16816.F32.BF16 R152, R8, R14, R152 ;  /* 0x0000000e0898723c */ /* 0x000fe20000041898 */
[----:B------:R-:W1:Y:S01]  /*8db0*/  LDSM.16.MT88.4 R12, [R218+0xb000] ;  /* 0x00b00000da0c783b */ /* 0x000e620000004200 */
[----:B------:R-:W-:-:S02]  /*8dc0*/  FFMA.FTZ R0, R181, c[0x0][0x23c], -R34 ;  /* 0x00008f00b5007a23 */ /* 0x000fc40000010822 */
[----:B------:R-:W-:Y:S02]  /*8dd0*/  IMAD.MOV.U32 R181, RZ, RZ, R237 ;  /* 0x000000ffffb57224 */ /* 0x000fe400078e00ed */
[----:B------:R2:W-:Y:S02]  /*8de0*/  MUFU.EX2 R237, R0 ;  /* 0x0000000000ed7308 */ /* 0x0005e40000000800 */
[----:B--2---:R-:W-:-:S06]  /*8df0*/  FFMA.FTZ R0, R180, c[0x0][0x23c], -R34 ;  /* 0x00008f00b4007a23 */ /* 0x004fcc0000010822 */
[----:B------:R2:W-:Y:S02]  /*8e00*/  MUFU.EX2 R240, R0 ;  /* 0x0000000000f07308 */ /* 0x0005e40000000800 */
[----:B--2---:R-:W-:-:S06]  /*8e10*/  FFMA.FTZ R0, R58, c[0x0][0x23c], -R34 ;  /* 0x00008f003a007a23 */ /* 0x004fcc0000010822 */
[----:B------:R2:W-:Y:S01]  /*8e20*/  MUFU.EX2 R241, R0 ;  /* 0x0000000000f17308 */ /* 0x0005e20000000800 */
[-C--:B------:R-:W-:Y:S02]  /*8e30*/  FMUL.FTZ R164, R164, R132.reuse ;  /* 0x00000084a4a47220 */ /* 0x080fe40000410000 */
[----:B------:R-:W-:Y:S02]  /*8e40*/  FMUL.FTZ R165, R165, R132 ;  /* 0x00000084a5a57220 */ /* 0x000fe40000410000 */
[----:B------:R-:W-:Y:S02]  /*8e50*/  FMUL.FTZ R166, R166, R133 ;  /* 0x00000085a6a67220 */ /* 0x000fe40000410000 */
[----:B--2---:R-:W-:-:S04]  /*8e60*/  FFMA.FTZ R0, R57, c[0x0][0x23c], -R34 ;  /* 0x00008f0039007a23 */ /* 0x004fc80000010822 */
[----:B------:R2:W3:Y:S01]  /*8e70*/  MUFU.EX2 R242, R0 ;  /* 0x0000000000f27308 */ /* 0x0004e20000000800 */
[----:B------:R-:W-:Y:S02]  /*8e80*/  FMUL.FTZ R167, R167, R133 ;  /* 0x00000085a7a77220 */ /* 0x000fe40000410000 */
[-C--:B------:R-:W-:Y:S02]  /*8e90*/  FMUL.FTZ R72, R72, R135.reuse ;  /* 0x0000008748487220 */ /* 0x080fe40000410000 */
[----:B------:R-:W-:Y:S02]  /*8ea0*/  FMUL.FTZ R73, R73, R135 ;  /* 0x0000008749497220 */ /* 0x000fe40000410000 */
[----:B------:R-:W-:Y:S02]  /*8eb0*/  FMUL.FTZ R74, R74, R134 ;  /* 0x000000864a4a7220 */ /* 0x000fe40000410000 */
[----:B--2---:R-:W-:Y:S02]  /*8ec0*/  FFMA.FTZ R0, R183, c[0x0][0x23c], -R35 ;  /* 0x00008f00b7007a23 */ /* 0x004fe40000010823 */
[----:B------:R-:W-:-:S02]  /*8ed0*/  IMAD.MOV.U32 R183, RZ, RZ, R234 ;  /* 0x000000ffffb77224 */ /* 0x000fc400078e00ea */
[----:B------:R2:W-:Y:S01]  /*8ee0*/  MUFU.EX2 R234, R0 ;  /* 0x0000000000ea7308 */ /* 0x0005e20000000800 */
[-C--:B------:R-:W-:Y:S02]  /*8ef0*/  FMUL.FTZ R75, R75, R134.reuse ;  /* 0x000000864b4b7220 */ /* 0x080fe40000410000 */
[-C--:B------:R-:W-:Y:S02]  /*8f00*/  FMUL.FTZ R76, R76, R135.reuse ;  /* 0x000000874c4c7220 */ /* 0x080fe40000410000 */
[-C--:B------:R-:W-:Y:S02]  /*8f10*/  FMUL.FTZ R77, R77, R135.reuse ;  /* 0x000000874d4d7220 */ /* 0x080fe40000410000 */
[----:B------:R-:W-:Y:S02]  /*8f20*/  FMUL.FTZ R88, R88, R135 ;  /* 0x0000008758587220 */ /* 0x000fe40000410000 */
[-C--:B------:R-:W-:Y:S02]  /*8f30*/  FMUL.FTZ R78, R78, R134.reuse ;  /* 0x000000864e4e7220 */ /* 0x080fe40000410000 */
[----:B------:R-:W-:-:S02]  /*8f40*/  FMUL.FTZ R79, R79, R134 ;  /* 0x000000864f4f7220 */ /* 0x000fc40000410000 */
[----:B--2---:R-:W-:Y:S02]  /*8f50*/  FFMA.FTZ R0, R182, c[0x0][0x23c], -R35 ;  /* 0x00008f00b6007a23 */ /* 0x004fe40000010823 */
[----:B------:R-:W-:Y:S02]  /*8f60*/  IMAD.MOV.U32 R182, RZ, RZ, R236 ;  /* 0x000000ffffb67224 */ /* 0x000fe400078e00ec */
[-C--:B------:R-:W-:Y:S01]  /*8f70*/  FMUL.FTZ R89, R89, R135.reuse ;  /* 0x0000008759597220 */ /* 0x080fe20000410000 */
[----:B------:R2:W4:Y:S01]  /*8f80*/  MUFU.EX2 R236, R0 ;  /* 0x0000000000ec7308 */ /* 0x0005220000000800 */
        /* <DEDUP_REMOVED lines=17> */
[----:B------:R-:W-:Y:S02]  /*90a0*/  FMUL.FTZ R163, R163, R134 ;  /* 0x00000086a3a37220 */ /* 0x000fe40000410000 */
        /* <DEDUP_REMOVED lines=12> */
[----:B--2---:R-:W-:Y:S02]  /*9170*/  FFMA.FTZ R0, R178, c[0x0][0x23c], -R35 ;  /* 0x00008f00b2007a23 */ /* 0x004fe40000010823 */
[----:B------:R-:W-:Y:S01]  /*9180*/  FFMA.FTZ R2, R179, c[0x0][0x23c], -R32 ;  /* 0x00008f00b3027a23 */ /* 0x000fe20000010820 */
[----:B-1----:R-:W-:Y:S01]  /*9190*/  HMMA.16816.F32.BF16 R64, R8, R12, R164 ;  /* 0x0000000c0840723c */ /* 0x002fe200000418a4 */
        /* <DEDUP_REMOVED lines=32> */
[----:B------:R-:W-:Y:S02]  /*93a0*/  IMAD.MOV.U32 R180, RZ, RZ, R238 ;  /* 0x000000ffffb47224 */ /* 0x000fe400078e00ee */
[-C--:B------:R-:W-:Y:S01]  /*93b0*/  FMUL.FTZ R168, R168, R132.reuse ;  /* 0x00000084a8a87220 */ /* 0x080fe20000410000 */
[----:B------:R1:W-:Y:S01]  /*93c0*/  MUFU.EX2 R238, R0 ;  /* 0x0000000000ee7308 */ /* 0x0003e20000000800 */
[----:B------:R-:W-:Y:S02]  /*93d0*/  FMUL.FTZ R169, R169, R132 ;  /* 0x00000084a9a97220 */ /* 0x000fe40000410000 */
[-C--:B------:R-:W-:Y:S02]  /*93e0*/  FMUL.FTZ R170, R170, R133.reuse ;  /* 0x00000085aaaa7220 */ /* 0x080fe40000410000 */
[----:B------:R-:W-:-:S02]  /*93f0*/  FMUL.FTZ R171, R171, R133 ;  /* 0x00000085abab7220 */ /* 0x000fc40000410000 */
[----:B------:R-:W-:Y:S01]  /*9400*/  IMAD.MOV.U32 R166, RZ, RZ, R233 ;  /* 0x000000ffffa67224 */ /* 0x000fe200078e00e9 */
[----:B------:R-:W-:Y:S01]  /*9410*/  HMMA.16816.F32.BF16 R72, R4, R16, R72 ;  /* 0x000000100448723c */ /* 0x000fe20000041848 */
[----:B------:R2:W-:Y:S01]  /*9420*/  MUFU.EX2 R233, R2 ;  /* 0x0000000200e97308 */ /* 0x0005e20000000800 */
[----:B------:R-:W-:Y:S02]  /*9430*/  IMAD.MOV.U32 R165, RZ, RZ, R239 ;  /* 0x000000ffffa57224 */ /* 0x000fe400078e00ef */
[----:B-1----:R-:W-:-:S04]  /*9440*/  FFMA.FTZ R0, R59, c[0x0][0x23c], -R35 ;  /* 0x00008f003b007a23 */ /* 0x002fc80000010823 */
[C---:B------:R-:W-:Y:S01]  /*9450*/  HMMA.16816.F32.BF16 R76, R4.reuse, R18, R76 ;  /* 0x00000012044c723c */ /* 0x040fe2000004184c */
[----:B------:R1:W-:Y:S07]  /*9460*/  MUFU.EX2 R239, R0 ;  /* 0x0000000000ef7308 */ /* 0x0003ee0000000800 */
[----:B------:R-:W-:Y:S01]  /*9470*/  HMMA.16816.F32.BF16 R88, R4, R20, R88 ;  /* 0x000000140458723c */ /* 0x000fe20000041858 */
[----:B--2---:R-:W-:-:S07]  /*9480*/  IMAD.WIDE.U32 R2, R37, -0x2daee0ad, RZ ;  /* 0xd2511f5325027825 */ /* 0x004fce00078e00ff */
[----:B------:R-:W-:Y:S01]  /*9490*/  HMMA.16816.F32.BF16 R92, R4, R22, R92 ;  /* 0x00000016045c723c */ /* 0x000fe2000004185c */
[----:B-1----:R-:W-:-:S07]  /*94a0*/  FFMA.FTZ R0, R200, c[0x0][0x23c], -R32 ;  /* 0x00008f00c8007a23 */ /* 0x002fce0000010820 */
[C---:B------:R-:W-:Y:S08]  /*94b0*/  HMMA.16816.F32.BF16 R104, R4.reuse, R24, R104 ;  /* 0x000000180468723c */ /* 0x040ff00000041868 */
[C---:B------:R-:W-:Y:S08]  /*94c0*/  HMMA.16816.F32.BF16 R156, R4.reuse, R26, R156 ;  /* 0x0000001a049c723c */ /* 0x040ff0000004189c */
[C---:B------:R-:W-:Y:S08]  /*94d0*/  HMMA.16816.F32.BF16 R160, R4.reuse, R28, R160 ;  /* 0x0000001c04a0723c */ /* 0x040ff000000418a0 */
[C---:B------:R-:W-:Y:S08]  /*94e0*/  HMMA.16816.F32.BF16 R116, R4.reuse, R30, R116 ;  /* 0x0000001e0474723c */ /* 0x040ff00000041874 */
[C---:B------:R-:W-:Y:S08]  /*94f0*/  HMMA.16816.F32.BF16 R124, R4.reuse, R12, R124 ;  /* 0x0000000c047c723c */ /* 0x040ff0000004187c */
[----:B------:R-:W-:Y:S01]  /*9500*/  HMMA.16816.F32.BF16 R128, R4, R14, R128 ;  /* 0x0000000e0480723c */ /* 0x000fe20000041880 */
[----:B------:R-:W-:-:S02]  /*9510*/  LOP3.LUT R12, R2, 0xffff, RZ, 0xc0, !PT ;  /* 0x0000ffff020c7812 */ /* 0x000fc400078ec0ff */
[----:B------:R-:W-:-:S04]  /*9520*/  LOP3.LUT R13, R2, 0xff, RZ, 0xc0, !PT ;  /* 0x000000ff020d7812 */ /* 0x000fc800078ec0ff */
[----:B------:R-:W-:Y:S01]  /*9530*/  IMAD.WIDE.U32 R4, R39, -0x2daee0ad, RZ ;  /* 0xd2511f5327047825 */ /* 0x000fe200078e00ff */
[----:B------:R-:W-:Y:S04]  /*9540*/  HMMA.16816.F32.BF16 R140, R8, R16, R68 ;  /* 0x00000010088c723c */ /* 0x000fe80000041844 */
[----:B------:R-:W-:-:S04]  /*9550*/  SHF.R.U32.HI R7, RZ, 0x10, R4 ;  /* 0x00000010ff077819 */ /* 0x000fc80000011604 */
[----:B------:R-:W-:Y:S01]  /*9560*/  HMMA.16816.F32.BF16 R80, R8, R18, R80 ;  /* 0x000000120850723c */ /* 0x000fe20000041850 */
[----:B------:R-:W-:-:S07]  /*9570*/  LOP3.LUT R6, R5, UR16, R38, 0x96, !PT ;  /* 0x0000001005067c12 */ /* 0x000fce000f8e9626 */
[C---:B------:R-:W-:Y:S08]  /*9580*/  HMMA.16816.F32.BF16 R84, R8.reuse, R20, R84 ;  /* 0x000000140854723c */ /* 0x040ff00000041854 */
[C---:B------:R-:W-:Y:S01]  /*9590*/  HMMA.16816.F32.BF16 R96, R8.reuse, R22, R96 ;  /* 0x000000160860723c */ /* 0x040fe20000041860 */
[----:B------:R-:W-:Y:S01]  /*95a0*/  IMAD.MOV.U32 R167, RZ, RZ, R232 ;  /* 0x000000ffffa77224 */ /* 0x000fe200078e00e8 */
[----:B------:R-:W1:Y:S06]  /*95b0*/  LDSM.16.MT88.4 R20, [R216+0x9400] ;  /* 0x00940000d814783b */ /* 0x000e6c0000004200 */
[C---:B------:R-:W-:Y:S08]  /*95c0*/  HMMA.16816.F32.BF16 R100, R8.reuse, R24, R100 ;  /* 0x000000180864723c */ /* 0x040ff00000041864 */
[C---:B------:R-:W-:Y:S01]  /*95d0*/  HMMA.16816.F32.BF16 R108, R8.reuse, R26, R108 ;  /* 0x0000001a086c723c */ /* 0x040fe2000004186c */
[----:B------:R-:W-:Y:S07]  /*95e0*/  LDSM.16.MT88.4 R24, [R218+0xa400] ;  /* 0x00a40000da18783b */ /* 0x000fee0000004200 */
[C---:B------:R-:W-:Y:S08]  /*95f0*/  HMMA.16816.F32.BF16 R112, R8.reuse, R28, R112 ;  /* 0x0000001c0870723c */ /* 0x040ff00000041870 */
[C---:B------:R-:W-:Y:S01]  /*9600*/  HMMA.16816.F32.BF16 R60, R8.reuse, R30, R120 ;  /* 0x0000001e083c723c */ /* 0x040fe20000041878 */
[----:B------:R-:W-:Y:S07]  /*9610*/  LDSM.16.MT88.4 R28, [R216+0xb400] ;  /* 0x00b40000d81c783b */ /* 0x000fee0000004200 */
[----:B------:R-:W-:Y:S07]  /*9620*/  HMMA.16816.F32.BF16 R56, R8, R14, R168 ;  /* 0x0000000e0838723c */ /* 0x000fee00000418a8 */
[----:B------:R-:W-:-:S02]  /*9630*/  SHF.R.U32.HI R10, RZ, 0x10, R2 ;  /* 0x00000010ff0a7819 */ /* 0x000fc40000011602 */
[----:B------:R-:W-:Y:S01]  /*9640*/  SHF.R.U32.HI R11, RZ, 0x18, R2 ;  /* 0x00000018ff0b7819 */ /* 0x000fe20000011602 */
[----:B------:R-:W-:Y:S01]  /*9650*/  FFMA.FTZ R2, R49, c[0x0][0x23c], -R32 ;  /* 0x00008f0031027a23 */ /* 0x000fe20000010820 */
[C---:B------:R-:W-:Y:S01]  /*9660*/  LOP3.LUT R8, R4.reuse, 0xffff, RZ, 0xc0, !PT ;  /* 0x0000ffff04087812 */ /* 0x040fe200078ec0ff */
[----:B------:R-:W-:Y:S01]  /*9670*/  IMAD.MOV.U32 R168, RZ, RZ, R231 ;  /* 0x000000ffffa87224 */ /* 0x000fe200078e00e7 */
[----:B------:R-:W-:Y:S01]  /*9680*/  LOP3.LUT R9, R4, 0xff, RZ, 0xc0, !PT ;  /* 0x000000ff04097812 */ /* 0x000fe200078ec0ff */
[----:B------:R2:W-:Y:S01]  /*9690*/  MUFU.EX2 R231, R0 ;  /* 0x0000000000e77308 */ /* 0x0005e20000000800 */
[----:B------:R-:W-:Y:S01]  /*96a0*/  SHF.R.U32.HI R5, RZ, 0x18, R4 ;  /* 0x00000018ff057819 */ /* 0x000fe20000011604 */
[----:B------:R-:W-:Y:S02]  /*96b0*/  IMAD.MOV.U32 R169, RZ, RZ, R230 ;  /* 0x000000ffffa97224 */ /* 0x000fe400078e00e6 */
[----:B------:R-:W-:-:S04]  /*96c0*/  FFMA.FTZ R4, R48, c[0x0][0x23c], -R32 ;  /* 0x00008f0030047a23 */ /* 0x000fc80000010820 */
[----:B------:R5:W-:Y:S01]  /*96d0*/  MUFU.EX2 R230, R2 ;  /* 0x0000000200e67308 */ /* 0x000be20000000800 */
[----:B------:R-:W-:Y:S02]  /*96e0*/  SHF.R.U32.HI R8, RZ, 0x8, R8 ;  /* 0x00000008ff087819 */ /* 0x000fe40000011608 */
[----:B--2---:R-:W-:Y:S02]  /*96f0*/  LOP3.LUT R0, R3, UR16, R36, 0x96, !PT ;  /* 0x0000001003007c12 */ /* 0x004fe4000f8e9624 */
[----:B------:R-:W-:-:S03]  /*9700*/  LOP3.LUT R3, R7, 0xff, RZ, 0xc0, !PT ;  /* 0x000000ff07037812 */ /* 0x000fc600078ec0ff */
[----:B------:R2:W1:Y:S01]  /*9710*/  MUFU.EX2 R232, R4 ;  /* 0x0000000400e87308 */ /* 0x0004620000000800 */
[----:B-----5:R-:W-:Y:S01]  /*9720*/  LOP3.LUT R2, R10, 0xff, RZ, 0xc0, !PT ;  /* 0x000000ff0a027812 */ /* 0x020fe200078ec0ff */
[----:B------:R-:W-:Y:S01]  /*9730*/  IMAD.MOV.U32 R171, RZ, RZ, R228 ;  /* 0x000000ffffab7224 */ /* 0x000fe200078e00e4 */
[----:B------:R-:W-:Y:S01]  /*9740*/  PRMT R15, R3, 0x5410, R5 ;  /* 0x00005410030f7816 */ /* 0x000fe20000000005 */
[----:B------:R-:W-:Y:S01]  /*9750*/  IMAD.MOV.U32 R170, RZ, RZ, R229 ;  /* 0x000000ffffaa7224 */ /* 0x000fe200078e00e5 */
[----:B------:R-:W-:Y:S01]  /*9760*/  SHF.R.U32.HI R5, RZ, 0x10, R6 ;  /* 0x00000010ff057819 */ /* 0x000fe20000011606 */
[----:B------:R-:W-:Y:S01]  /*9770*/  IMAD.MOV.U32 R48, RZ, RZ, R226 ;  /* 0x000000ffff307224 */ /* 0x000fe200078e00e2 */
[----:B------:R-:W-:Y:S01]  /*9780*/  SHF.R.U32.HI R3, RZ, 0x8, R12 ;  /* 0x00000008ff037819 */ /* 0x000fe2000001160c */
[----:B------:R-:W-:Y:S01]  /*9790*/  IMAD.MOV.U32 R49, RZ, RZ, R227 ;  /* 0x000000ffff317224 */ /* 0x000fe200078e00e3 */
[----:B------:R-:W-:Y:S01]  /*97a0*/  PRMT R16, R2, 0x5410, R11 ;  /* 0x0000541002107816 */ /* 0x000fe2000000000b */
[--C-:B------:R-:W-:Y:S01]  /*97b0*/  FFMA.FTZ R2, R50, c[0x0][0x23c], -R33.reuse ;  /* 0x00008f0032027a23 */ /* 0x100fe20000010821 */
[----:B------:R-:W-:Y:S01]  /*97c0*/  PRMT R14, R9, 0x5410, R8 ;  /* 0x00005410090e7816 */ /* 0x000fe20000000008 */
[----:B--2---:R-:W-:Y:S01]  /*97d0*/  FFMA.FTZ R4, R201, c[0x0][0x23c], -R33 ;  /* 0x00008f00c9047a23 */ /* 0x004fe20000010821 */
[C---:B------:R-:W-:Y:S01]  /*97e0*/  LOP3.LUT R7, R6.reuse, 0xffff, RZ, 0xc0, !PT ;  /* 0x0000ffff06077812 */ /* 0x040fe200078ec0ff */
[----:B------:R2:W-:Y:S01]  /*97f0*/  MUFU.EX2 R229, R2 ;  /* 0x0000000200e57308 */ /* 0x0005e20000000800 */
[----:B------:R-:W-:Y:S01]  /*9800*/  LOP3.LUT R9, R6, 0xff, RZ, 0xc0, !PT ;  /* 0x000000ff06097812 */ /* 0x000fe200078ec0ff */
[----:B------:R-:W-:Y:S01]  /*9810*/  LDSM.16.MT88.4 R36, [R218+0xb400] ;  /* 0x00b40000da24783b */ /* 0x000fe20000004200 */
[----:B------:R-:W-:-:S02]  /*9820*/  SHF.R.U32.HI R8, RZ, 0x18, R6 ;  /* 0x00000018ff087819 */ /* 0x000fc40000011606 */
[----:B------:R-:W-:-:S03]  /*9830*/  PRMT R12, R13, 0x5410, R3 ;  /* 0x000054100d0c7816 */ /* 0x000fc60000000003 */
[----:B------:R5:W-:Y:S01]  /*9840*/  MUFU.EX2 R228, R4 ;  /* 0x0000000400e47308 */ /* 0x000be20000000800 */
[----:B------:R-:W-:Y:S02]  /*9850*/  SHF.R.U32.HI R6, RZ, 0x8, R7 ;  /* 0x00000008ff067819 */ /* 0x000fe40000011607 */
[----:B------:R-:W-:Y:S02]  /*9860*/  LOP3.LUT R3, R0, 0xffff, RZ, 0xc0, !PT ;  /* 0x0000ffff00037812 */ /* 0x000fe400078ec0ff */
[----:B------:R-:W-:Y:S02]  /*9870*/  PRMT R9, R9, 0x5410, R6 ;  /* 0x0000541009097816 */ /* 0x000fe40000000006 */
[--C-:B--2---:R-:W-:Y:S02]  /*9880*/  SHF.R.U32.HI R2, RZ, 0x10, R0.reuse ;  /* 0x00000010ff027819 */ /* 0x104fe40000011600 */
[----:B------:R-:W-:Y:S02]  /*9890*/  SHF.R.U32.HI R6, RZ, 0x18, R0 ;  /* 0x00000018ff067819 */ /* 0x000fe40000011600 */
[----:B-----5:R-:W-:-:S04]  /*98a0*/  LOP3.LUT R4, R5, 0xff, RZ, 0xc0, !PT ;  /* 0x000000ff05047812 */ /* 0x020fc800078ec0ff */
[----:B------:R-:W-:Y:S02]  /*98b0*/  PRMT R8, R4, 0x5410, R8 ;  /* 0x0000541004087816 */ /* 0x000fe40000000008 */
[----:B------:R-:W-:Y:S02]  /*98c0*/  SHF.R.U32.HI R4, RZ, 0x8, R3 ;  /* 0x00000008ff047819 */ /* 0x000fe40000011603 */
[----:B------:R-:W-:Y:S02]  /*98d0*/  LOP3.LUT R3, R2, 0xff, RZ, 0xc0, !PT ;  /* 0x000000ff02037812 */ /* 0x000fe400078ec0ff */
[----:B------:R-:W-:Y:S01]  /*98e0*/  LOP3.LUT R7, R0, 0xff, RZ, 0xc0, !PT ;  /* 0x000000ff00077812 */ /* 0x000fe200078ec0ff */
[----:B------:R-:W-:Y:S01]  /*98f0*/  HSET2.LE.AND R0, R14, R176, PT ;  /* 0x000000b00e007233 */ /* 0x000fe20003803000 */
[----:B------:R-:W-:Y:S01]  /*9900*/  PRMT R14, R3, 0x5410, R6 ;  /* 0x00005410030e7816 */ /* 0x000fe20000000006 */
[----:B------:R-:W-:-:S04]  /*9910*/  FFMA.FTZ R3, R196, c[0x0][0x23c], -R33 ;  /* 0x00008f00c4037a23 */ /* 0x000fc80000010821 */
[----:B------:R2:W5:Y:S01]  /*9920*/  MUFU.EX2 R226, R3 ;  /* 0x0000000300e27308 */ /* 0x0005620000000800 */
[----:B------:R-:W-:Y:S01]  /*9930*/  FFMA.FTZ R5, R51, c[0x0][0x23c], -R33 ;  /* 0x00008f0033057a23 */ /* 0x000fe20000010821 */
[----:B---3--:R-:W-:Y:S01]  /*9940*/  F2FP.BF16.PACK_AB R2, R242, R241 ;  /* 0x000000f1f202723e */ /* 0x008fe200000010ff */
[--C-:B------:R-:W-:Y:S01]  /*9950*/  HSET2.LE.AND R12, R12, R176.reuse, PT ;  /* 0x000000b00c0c7233 */ /* 0x100fe20003803000 */
[----:B------:R-:W-:Y:S02]  /*9960*/  PRMT R13, R7, 0x5410, R4 ;  /* 0x00005410070d7816 */ /* 0x000fe40000000004 */
[----:B----4-:R-:W-:Y:S02]  /*9970*/  F2FP.BF16.PACK_AB R6, R236, R234 ;  /* 0x000000eaec06723e */ /* 0x010fe400000010ff */
[----:B------:R3:W4:Y:S01]  /*9980*/  MUFU.EX2 R227, R5 ;  /* 0x0000000500e37308 */ /* 0x0007220000000800 */
[----:B-1----:R-:W-:Y:S02]  /*9990*/  F2FP.BF16.PACK_AB R7, R230, R232 ;  /* 0x000000e8e607723e */ /* 0x002fe400000010ff */
[----:B------:R-:W-:Y:S01]  /*99a0*/  LOP3.LUT R10, R0, R2, RZ, 0xc0, !PT ;  /* 0x00000002000a7212 */ /* 0x000fe200078ec0ff */
[--C-:B------:R-:W-:Y:S01]  /*99b0*/  HSET2.LE.AND R0, R15, R176.reuse, PT ;  /* 0x000000b00f007233 */ /* 0x100fe20003803000 */
[----:B------:R-:W-:Y:S01]  /*99c0*/  F2FP.BF16.PACK_AB R2, R239, R238 ;  /* 0x000000eeef02723e */ /* 0x000fe200000010ff */
[--C-:B--2---:R-:W-:Y:S01]  /*99d0*/  HSET2.LE.AND R3, R9, R176.reuse, PT ;  /* 0x000000b009037233 */ /* 0x104fe20003803000 */
[----:B------:R-:W-:Y:S01]  /*99e0*/  F2FP.BF16.PACK_AB R4, R240, R237 ;  /* 0x000000edf004723e */ /* 0x000fe200000010ff */
[----:B---3--:R-:W-:-:S05]  /*99f0*/  HSET2.LE.AND R5, R8, R176, PT ;  /* 0x000000b008057233 */ /* 0x008fca0003803000 */
[----:B------:R-:W-:Y:S01]  /*9a00*/  LOP3.LUT R9, R5, R6, RZ, 0xc0, !PT ;  /* 0x0000000605097212 */ /* 0x000fe200078ec0ff */
[--C-:B------:R-:W-:Y:S01]  /*9a10*/  HSET2.LE.AND R5, R14, R176.reuse, PT ;  /* 0x000000b00e057233 */ /* 0x100fe20003803000 */
[----:B------:R-:W-:Y:S02]  /*9a20*/  LOP3.LUT R6, R12, R7, RZ, 0xc0, !PT ;  /* 0x000000070c067212 */ /* 0x000fe400078ec0ff */
[----:B-----5:R-:W-:Y:S02]  /*9a30*/  F2FP.BF16.PACK_AB R12, R226, R228 ;  /* 0x000000e4e20c723e */ /* 0x020fe400000010ff */
[----:B------:R-:W-:Y:S01]  /*9a40*/  LOP3.LUT R11, R0, R2, RZ, 0xc0, !PT ;  /* 0x00000002000b7212 */ /* 0x000fe200078ec0ff */
[--C-:B------:R-:W-:Y:S01]  /*9a50*/  HSET2.LE.AND R0, R16, R176.reuse, PT ;  /* 0x000000b010007233 */ /* 0x100fe20003803000 */
[----:B------:R-:W-:Y:S01]  /*9a60*/  LOP3.LUT R8, R3, R4, RZ, 0xc0, !PT ;  /* 0x0000000403087212 */ /* 0x000fe200078ec0ff */
[----:B------:R-:W-:Y:S01]  /*9a70*/  HSET2.LE.AND R3, R13, R176, PT ;  /* 0x000000b00d037233 */ /* 0x000fe20003803000 */
[----:B------:R-:W-:Y:S01]  /*9a80*/  LOP3.LUT R5, R5, R12, RZ, 0xc0, !PT ;  /* 0x0000000c05057212 */ /* 0x000fe200078ec0ff */
[----:B------:R-:W1:Y:S04]  /*9a90*/  LDSM.16.MT88.4 R16, [R218+0x9400] ;  /* 0x00940000da10783b */ /* 0x000e680000004200 */
[----:B------:R-:W2:Y:S01]  /*9aa0*/  LDSM.16.MT88.4 R12, [R216+0xa400] ;  /* 0x00a40000d80c783b */ /* 0x000ea20000004200 */
[----:B----4-:R-:W-:Y:S01]  /*9ab0*/  F2FP.BF16.PACK_AB R2, R227, R229 ;  /* 0x000000e5e302723e */ /* 0x010fe200000010ff */
[----:B------:R-:W-:-:S03]  /*9ac0*/  UIADD3 UR4, UR4, 0x1, URZ ;  /* 0x0000000104047890 */ /* 0x000fc6000fffe03f */
[----:B------:R-:W-:Y:S01]  /*9ad0*/  LOP3.LUT R7, R0, R2, RZ, 0xc0, !PT ;  /* 0x0000000200077212 */ /* 0x000fe200078ec0ff */
[----:B------:R-:W-:Y:S01]  /*9ae0*/  IMAD.U32 R0, RZ, RZ, UR27 ;  /* 0x0000001bff007e24 */ /* 0x000fe2000f8e00ff */
[----:B------:R-:W-:-:S04]  /*9af0*/  F2FP.BF16.PACK_AB R4, R231, R233 ;  /* 0x000000e9e704723e */ /* 0x000fc800000010ff */
[----:B------:R-:W-:Y:S02]  /*9b00*/  LOP3.LUT R0, R173, UR4, R0, 0x96, !PT ;  /* 0x00000004ad007c12 */ /* 0x000fe4000f8e9600 */
[----:B------:R-:W-:-:S03]  /*9b10*/  LOP3.LUT R4, R3, R4, RZ, 0xc0, !PT ;  /* 0x0000000403047212 */ /* 0x000fc600078ec0ff */
[----:B------:R-:W-:-:S04]  /*9b20*/  IMAD.WIDE.U32 R2, R0, -0x326172a9, RZ ;  /* 0xcd9e8d5700027825 */ /* 0x000fc800078e00ff */
[----:B------:R-:W-:Y:S01]  /*9b30*/  HMMA.16816.F32.BF16 R144, R4, R20, R144 ;  /* 0x000000140490723c */ /* 0x000fe20000041890 */
[----:B------:R-:W-:Y:S01]  /*9b40*/  LOP3.LUT R0, R3, UR15, R174, 0x96, !PT ;  /* 0x0000000f03007c12 */ /* 0x000fe2000f8e96ae */
[----:B------:R-:W-:Y:S02]  /*9b50*/  IMAD.MOV.U32 R179, RZ, RZ, R136 ;  /* 0x000000ffffb37224 */ /* 0x000fe400078e0088 */
[----:B------:R-:W-:-:S04]  /*9b60*/  IMAD.MOV.U32 R178, RZ, RZ, R138 ;  /* 0x000000ffffb27224 */ /* 0x000fc800078e008a */
[----:B------:R-:W-:Y:S01]  /*9b70*/  HMMA.16816.F32.BF16 R148, R4, R22, R148 ;  /* 0x000000160494723c */ /* 0x000fe20000041894 */
[----:B------:R-:W-:-:S07]  /*9b80*/  IMAD.MOV.U32 R164, RZ, RZ, R137 ;  /* 0x000000ffffa47224 */ /* 0x000fce00078e0089 */
[C---:B-1----:R-:W-:Y:S08]  /*9b90*/  HMMA.16816.F32.BF16 R72, R4.reuse, R16, R72 ;  /* 0x000000100448723c */ /* 0x042ff00000041848 */
        /* <DEDUP_REMOVED lines=10> */
[----:B------:R-:W-:Y:S01]  /*9c40*/  IMAD.WIDE.U32 R4, R0, -0x2daee0ad, RZ ;  /* 0xd2511f5300047825 */ /* 0x000fe200078e00ff */
[----:B------:R-:W-:Y:S01]  /*9c50*/  LOP3.LUT R7, R3, UR15, R48, 0x96, !PT ;  /* 0x0000000f03077c12 */ /* 0x000fe2000f8e9630 */
[----:B------:R-:W-:Y:S01]  /*9c60*/  HMMA.16816.F32.BF16 R136, R8, R12, R84 ;  /* 0x0000000c0888723c */ /* 0x000fe20000041854 */
[----:B------:R-:W-:Y:S01]  /*9c70*/  LOP3.LUT R0, R41, UR13, R2, 0x96, !PT ;  /* 0x0000000d29007c12 */ /* 0x000fe2000f8e9602 */
[----:B------:R-:W-:Y:S01]  /*9c80*/  FFMA.FTZ R3, R184, c[0x0][0x23c], -R34 ;  /* 0x00008f00b8037a23 */ /* 0x000fe20000010822 */
[----:B------:R-:W-:-:S04]  /*9c90*/  LOP3.LUT R5, R5, UR12, R43, 0x96, !PT ;  /* 0x0000000c05057c12 */ /* 0x000fc8000f8e962b */
[----:B------:R-:W-:Y:S01]  /*9ca0*/  IMAD.WIDE.U32 R12, R6, -0x2daee0ad, RZ ;  /* 0xd2511f53060c7825 */ /* 0x000fe200078e00ff */
[----:B------:R1:W-:Y:S04]  /*9cb0*/  MUFU.EX2 R201, R3 ;  /* 0x0000000300c97308 */ /* 0x0003e80000000800 */
[----:B------:R-:W-:Y:S01]  /*9cc0*/  LOP3.LUT R13, R13, UR10, R4, 0x96, !PT ;  /* 0x0000000a0d0d7c12 */ /* 0x000fe2000f8e9604 */
[----:B------:R-:W-:Y:S01]  /*9cd0*/  IMAD.WIDE.U32 R4, R5, -0x326172a9, RZ ;  /* 0xcd9e8d5705047825 */ /* 0x000fe200078e00ff */
[----:B------:R-:W-:Y:S03]  /*9ce0*/  HMMA.16816.F32.BF16 R68, R8, R20, R44 ;  /* 0x000000140844723c */ /* 0x000fe6000004182c */
[----:B------:R-:W-:-:S04]  /*9cf0*/  IMAD.WIDE.U32 R48, R13, -0x326172a9, RZ ;  /* 0xcd9e8d570d307825 */ /* 0x000fc800078e00ff */
[----:B-1----:R-:W-:-:S04]  /*9d00*/  IMAD.WIDE.U32 R2, R7, -0x2daee0ad, RZ ;  /* 0xd2511f5307027825 */ /* 0x002fc800078e00ff */
[----:B------:R-:W-:Y:S01]  /*9d10*/  IMAD.WIDE.U32 R6, R0, -0x2daee0ad, RZ ;  /* 0xd2511f5300067825 */ /* 0x000fe200078e00ff */
[----:B------:R-:W-:-:S04]  /*9d20*/  LOP3.LUT R3, R3, UR12, R42, 0x96, !PT ;  /* 0x0000000c03037c12 */ /* 0x000fc8000f8e962a */
[----:B------:R-:W-:Y:S01]  /*9d30*/  LOP3.LUT R0, R7, UR10, R2, 0x96, !PT ;  /* 0x0000000a07007c12 */ /* 0x000fe2000f8e9602 */
[----:B------:R-:W-:Y:S01]  /*9d40*/  FFMA.FTZ R7, R185, c[0x0][0x23c], -R34 ;  /* 0x00008f00b9077a23 */ /* 0x000fe20000010822 */
[----:B------:R-:W-:Y:S01]  /*9d50*/  LOP3.LUT R13, R5, UR11, R248, 0x96, !PT ;  /* 0x0000000b050d7c12 */ /* 0x000fe2000f8e96f8 */
[----:B------:R-:W-:Y:S01]  /*9d60*/  IMAD.WIDE.U32 R2, R3, -0x326172a9, RZ ;  /* 0xcd9e8d5703027825 */ /* 0x000fe200078e00ff */
[----:B------:R-:W-:-:S03]  /*9d70*/  LOP3.LUT R5, R49, UR9, R4, 0x96, !PT ;  /* 0x0000000931057c12 */ /* 0x000fc6000f8e9604 */
[----:B------:R-:W-:Y:S01]  /*9d80*/  IMAD.WIDE.U32 R44, R0, -0x326172a9, RZ ;  /* 0xcd9e8d57002c7825 */ /* 0x000fe200078e00ff */
[----:B------:R1:W-:Y:S01]  /*9d90*/  MUFU.EX2 R196, R7 ;  /* 0x0000000700c47308 */ /* 0x0003e20000000800 */
[----:B------:R-:W-:Y:S02]  /*9da0*/  LOP3.LUT R4, R3, UR11, R40, 0x96, !PT ;  /* 0x0000000b03047c12 */ /* 0x000fe4000f8e9628 */
[----:B------:R-:W-:Y:S01]  /*9db0*/  IMAD.WIDE.U32 R50, R5, -0x2daee0ad, RZ ;  /* 0xd2511f5305327825 */ /* 0x000fe200078e00ff */
[----:B------:R-:W-:Y:S03]  /*9dc0*/  HMMA.16816.F32.BF16 R96, R8, R14, R96 ;  /* 0x0000000e0860723c */ /* 0x000fe60000041860 */
[----:B------:R-:W-:-:S04]  /*9dd0*/  FFMA.FTZ R0, R186, c[0x0][0x23c], -R34 ;  /* 0x00008f00ba007a23 */ /* 0x000fc80000010822 */
[----:B------:R-:W-:Y:S01]  /*9de0*/  FFMA.FTZ R14, R187, c[0x0][0x23c], -R34 ;  /* 0x00008f00bb0e7a23 */ /* 0x000fe20000010822 */
[----:B-1----:R-:W-:Y:S01]  /*9df0*/  LOP3.LUT R7, R45, UR9, R2, 0x96, !PT ;  /* 0x000000092d077c12 */ /* 0x002fe2000f8e9602 */
[----:B------:R-:W-:Y:S01]  /*9e00*/  IMAD.WIDE.U32 R2, R13, -0x2daee0ad, RZ ;  /* 0xd2511f530d027825 */ /* 0x000fe200078e00ff */
[----:B------:R1:W2:Y:S04]  /*9e10*/  MUFU.EX2 R187, R0 ;  /* 0x0000000000bb7308 */ /* 0x0002a80000000800 */
[----:B------:R-:W-:Y:S01]  /*9e20*/  LOP3.LUT R2, R51, UR6, R2, 0x96, !PT ;  /* 0x0000000633027c12 */ /* 0x000fe2000f8e9602 */
[----:B------:R-:W-:Y:S01]  /*9e30*/  IMAD.WIDE.U32 R4, R4, -0x2daee0ad, RZ ;  /* 0xd2511f5304047825 */ /* 0x000fe200078e00ff */
[----:B------:R-:W-:-:S03]  /*9e40*/  LOP3.LUT R13, R3, UR8, R12, 0x96, !PT ;  /* 0x00000008030d7c12 */ /* 0x000fc6000f8e960c */
[----:B------:R-:W-:-:S04]  /*9e50*/  IMAD.WIDE.U32 R42, R7, -0x2daee0ad, RZ ;  /* 0xd2511f53072a7825 */ /* 0x000fc800078e00ff */
[----:B-1----:R-:W-:Y:S02]  /*9e60*/  FFMA.FTZ R0, R197, c[0x0][0x23c], -R35 ;  /* 0x00008f00c5007a23 */ /* 0x002fe40000010823 */
[----:B------:R-:W-:Y:S02]  /*9e70*/  IMAD.WIDE.U32 R2, R2, -0x326172a9, RZ ;  /* 0xcd9e8d5702027825 */ /* 0x000fe400078e00ff */
[----:B------:R1:W-:Y:S01]  /*9e80*/  MUFU.EX2 R186, R0 ;  /* 0x0000000000ba7308 */ /* 0x0003e20000000800 */
[----:B------:R-:W-:Y:S02]  /*9e90*/  LOP3.LUT R12, R43, UR6, R4, 0x96, !PT ;  /* 0x000000062b0c7c12 */ /* 0x000fe4000f8e9604 */
[C---:B------:R-:W-:Y:S01]  /*9ea0*/  LOP3.LUT R4, R2.reuse, 0xffff, RZ, 0xc0, !PT ;  /* 0x0000ffff02047812 */ /* 0x040fe200078ec0ff */
[----:B------:R-:W-:Y:S01]  /*9eb0*/  IMAD.WIDE.U32 R46, R13, -0x326172a9, RZ ;  /* 0xcd9e8d570d2e7825 */ /* 0x000fe200078e00ff */
[----:B------:R-:W-:-:S03]  /*9ec0*/  LOP3.LUT R7, R2, 0xff, RZ, 0xc0, !PT ;  /* 0x000000ff02077812 */ /* 0x000fc600078ec0ff */
[----:B------:R3:W-:Y:S01]  /*9ed0*/  MUFU.EX2 R200, R14 ;  /* 0x0000000e00c87308 */ /* 0x0007e20000000800 */
[----:B-1----:R-:W-:-:S07]  /*9ee0*/  FFMA.FTZ R0, R198, c[0x0][0x23c], -R35 ;  /* 0x00008f00c6007a23 */ /* 0x002fce0000010823 */
[----:B------:R1:W-:Y:S01]  /*9ef0*/  MUFU.EX2 R185, R0 ;  /* 0x0000000000b97308 */ /* 0x0003e20000000800 */
[----:B---3--:R-:W-:Y:S01]  /*9f00*/  LOP3.LUT R14, R5, UR8, R6, 0x96, !PT ;  /* 0x00000008050e7c12 */ /* 0x008fe2000f8e9606 */
[----:B------:R-:W-:Y:S01]  /*9f10*/  FFMA.FTZ R5, R192, c[0x0][0x23c], -R35 ;  /* 0x00008f00c0057a23 */ /* 0x000fe20000010823 */
[----:B------:R-:W-:Y:S01]  /*9f20*/  SHF.R.U32.HI R6, RZ, 0x8, R4 ;  /* 0x00000008ff067819 */ /* 0x000fe20000011604 */
[----:B------:R-:W-:Y:S01]  /*9f30*/  HMMA.16816.F32.BF16 R140, R8, R16, R140 ;  /* 0x00000010088c723c */ /* 0x000fe2000004188c */
[--C-:B-1----:R-:W-:Y:S02]  /*9f40*/  SHF.R.U32.HI R0, RZ, 0x10, R2.reuse ;  /* 0x00000010ff007819 */ /* 0x102fe40000011602 */
[----:B------:R-:W-:Y:S02]  /*9f50*/  SHF.R.U32.HI R2, RZ, 0x18, R2 ;  /* 0x00000018ff027819 */ /* 0x000fe40000011602 */
[----:B------:R-:W-:Y:S01]  /*9f60*/  LOP3.LUT R4, R0, 0xff, RZ, 0xc0, !PT ;  /* 0x000000ff00047812 */ /* 0x000fe200078ec0ff */
[----:B------:R1:W-:Y:S01]  /*9f70*/  MUFU.EX2 R184, R5 ;  /* 0x0000000500b87308 */ /* 0x0003e20000000800 */
[----:B------:R-:W-:-:S02]  /*9f80*/  LOP3.LUT R0, R3, UR17, R46, 0x96, !PT ;  /* 0x0000001103007c12 */ /* 0x000fc4000f8e962e */
[----:B------:R-:W-:Y:S01]  /*9f90*/  PRMT R16, R4, 0x5410, R2 ;  /* 0x0000541004107816 */ /* 0x000fe20000000002 */
[----:B------:R-:W-:Y:S01]  /*9fa0*/  FFMA.FTZ R4, R193, c[0x0][0x23c], -R32 ;  /* 0x00008f00c1047a23 */ /* 0x000fe20000010820 */
[----:B------:R-:W-:Y:S01]  /*9fb0*/  HMMA.16816.F32.BF16 R120, R8, R22, R152 ;  /* 0x000000160878723c */ /* 0x000fe20000041898 */
[----:B------:R-:W-:Y:S01]  /*9fc0*/  IMAD.WIDE.U32 R2, R12, -0x326172a9, RZ ;  /* 0xcd9e8d570c027825 */ /* 0x000fe200078e00ff */
[----:B------:R-:W-:-:S03]  /*9fd0*/  PRMT R17, R7, 0x5410, R6 ;  /* 0x0000541007117816 */ /* 0x000fc60000000006 */
[----:B------:R-:W-:Y:S02]  /*9fe0*/  IMAD.MOV.U32 R20, RZ, RZ, R182 ;  /* 0x000000ffff147224 */ /* 0x000fe400078e00b6 */
[----:B------:R-:W-:Y:S02]  /*9ff0*/  IMAD.MOV.U32 R155, RZ, RZ, R183 ;  /* 0x000000ffff9b7224 */ /* 0x000fe400078e00b7 */
[----:B-1----:R-:W-:Y:S01]  /*a000*/  FFMA.FTZ R5, R188, c[0x0][0x23c], -R35 ;  /* 0x00008f00bc057a23 */ /* 0x002fe20000010823 */
[----:B------:R-:W-:Y:S01]  /*a010*/  HMMA.16816.F32.BF16 R80, R8, R18, R80 ;  /* 0x000000120850723c */ /* 0x000fe20000041850 */
[----:B------:R-:W-:Y:S01]  /*a020*/  IMAD.WIDE.U32 R40, R14, -0x326172a9, RZ ;  /* 0xcd9e8d570e287825 */ /* 0x000fe200078e00ff */
[----:B------:R1:W-:Y:S01]  /*a030*/  MUFU.EX2 R182, R4 ;  /* 0x0000000400b67308 */ /* 0x0003e20000000800 */
[----:B------:R-:W-:-:S05]  /*a040*/  LOP3.LUT R6, R0, 0xffff, RZ, 0xc0, !PT ;  /* 0x0000ffff00067812 */ /* 0x000fca00078ec0ff */
[----:B------:R-:W-:Y:S02]  /*a050*/  HMMA.16816.F32.BF16 R100, R8, R24, R100 ;  /* 0x000000180864723c */ /* 0x000fe40000041864 */
[----:B------:R3:W4:Y:S01]  /*a060*/  MUFU.EX2 R183, R5 ;  /* 0x0000000500b77308 */ /* 0x0007220000000800 */
[----:B------:R-:W-:Y:S01]  /*a070*/  IMAD.MOV.U32 R153, RZ, RZ, R181 ;  /* 0x000000ffff997224 */ /* 0x000fe200078e00b5 */
[----:B------:R-:W-:-:S04]  /*a080*/  LOP3.LUT R7, R2, 0xff, RZ, 0xc0, !PT ;  /* 0x000000ff02077812 */ /* 0x000fc800078ec0ff */
[----:B------:R-:W-:Y:S01]  /*a090*/  HMMA.16816.F32.BF16 R108, R8, R26, R108 ;  /* 0x0000001a086c723c */ /* 0x000fe2000004186c */
[----:B-1----:R-:W-:-:S07]  /*a0a0*/  FFMA.FTZ R4, R194, c[0x0][0x23c], -R32 ;  /* 0x00008f00c2047a23 */ /* 0x002fce0000010820 */
[C---:B------:R-:W-:Y:S01]  /*a0b0*/  HMMA.16816.F32.BF16 R112, R8.reuse, R28, R112 ;  /* 0x0000001c0870723c */ /* 0x040fe20000041870 */
[----:B---3--:R-:W-:Y:S01]  /*a0c0*/  SHF.R.U32.HI R5, RZ, 0x10, R0 ;  /* 0x00000010ff057819 */ /* 0x008fe20000011600 */
[----:B------:R1:W3:Y:S06]  /*a0d0*/  MUFU.EX2 R181, R4 ;  /* 0x0000000400b57308 */ /* 0x0002ec0000000800 */
[----:B------:R-:W-:Y:S01]  /*a0e0*/  HMMA.16816.F32.BF16 R60, R8, R30, R60 ;  /* 0x0000001e083c723c */ /* 0x000fe2000004183c */
[----:B------:R-:W-:-:S07]  /*a0f0*/  SHF.R.U32.HI R6, RZ, 0x8, R6 ;  /* 0x00000008ff067819 */ /* 0x000fce0000011606 */
[C---:B------:R-:W-:Y:S08]  /*a100*/  HMMA.16816.F32.BF16 R64, R8.reuse, R36, R64 ;  /* 0x000000240840723c */ /* 0x040ff00000041840 */
[----:B------:R-:W-:Y:S01]  /*a110*/  HMMA.16816.F32.BF16 R56, R8, R38, R56 ;  /* 0x000000260838723c */ /* 0x000fe20000041838 */
[----:B------:R-:W-:Y:S01]  /*a120*/  MOV R21, R179 ;  /* 0x000000b300157202 */ /* 0x000fe20000000f00 */
[----:B------:R-:W-:Y:S01]  /*a130*/  IMAD.MOV.U32 R188, RZ, RZ, R178 ;  /* 0x000000ffffbc7224 */ /* 0x000fe200078e00b2 */
[----:B------:R-:W-:Y:S01]  /*a140*/  LOP3.LUT R5, R5, 0xff, RZ, 0xc0, !PT ;  /* 0x000000ff05057812 */ /* 0x000fe200078ec0ff */
[----:B------:R-:W-:Y:S01]  /*a150*/  IMAD.MOV.U32 R154, RZ, RZ, R180 ;  /* 0x000000ffff9a7224 */ /* 0x000fe200078e00b4 */
[----:B------:R-:W5:Y:S02]  /*a160*/  LDSM.16.MT88.4 R24, [R216+0x9800] ;  /* 0x00980000d818783b */ /* 0x000f640000004200 */
[----:B------:R-:W-:-:S02]  /*a170*/  LOP3.LUT R9, R0, 0xff, RZ, 0xc0, !PT ;  /* 0x000000ff00097812 */ /* 0x000fc400078ec0ff */
[----:B------:R-:W-:Y:S01]  /*a180*/  SHF.R.U32.HI R8, RZ, 0x18, R0 ;  /* 0x00000018ff087819 */ /* 0x000fe20000011600 */
[----:B------:R-:W-:Y:S01]  /*a190*/  IMAD.MOV.U32 R194, RZ, RZ, R20 ;  /* 0x000000ffffc27224 */ /* 0x000fe200078e0014 */
[----:B------:R-:W-:Y:S01]  /*a1a0*/  LOP3.LUT R0, R2, 0xffff, RZ, 0xc0, !PT ;  /* 0x0000ffff02007812 */ /* 0x000fe200078ec0ff */
[----:B------:R-:W-:Y:S01]  /*a1b0*/  LDSM.16.MT88.4 R28, [R216+0xb800] ;  /* 0x00b80000d81c783b */ /* 0x000fe20000004200 */
[--C-:B------:R-:W-:Y:S02]  /*a1c0*/  SHF.R.U32.HI R11, RZ, 0x10, R2.reuse ;  /* 0x00000010ff0b7819 */ /* 0x100fe40000011602 */
[----:B------:R-:W-:Y:S01]  /*a1d0*/  SHF.R.U32.HI R10, RZ, 0x18, R2 ;  /* 0x00000018ff0a7819 */ /* 0x000fe20000011602 */
[----:B------:R-:W-:Y:S01]  /*a1e0*/  LDSM.16.MT88.4 R36, [R218+0xb800] ;  /* 0x00b80000da24783b */ /* 0x000fe20000004200 */
[----:B------:R-:W-:Y:S02]  /*a1f0*/  LOP3.LUT R2, R3, UR17, R40, 0x96, !PT ;  /* 0x0000001103027c12 */ /* 0x000fe4000f8e9628 */
[----:B-1----:R-:W-:Y:S01]  /*a200*/  SHF.R.U32.HI R4, RZ, 0x8, R0 ;  /* 0x00000008ff047819 */ /* 0x002fe20000011600 */
[----:B------:R-:W-:Y:S01]  /*a210*/  FFMA.FTZ R0, R189, c[0x0][0x23c], -R32 ;  /* 0x00008f00bd007a23 */ /* 0x000fe20000010820 */
[----:B------:R-:W-:-:S02]  /*a220*/  SHF.R.U32.HI R3, RZ, 0x10, R2 ;  /* 0x00000010ff037819 */ /* 0x000fc40000011602 */
[----:B------:R-:W-:Y:S01]  /*a230*/  PRMT R18, R7, 0x5410, R4 ;  /* 0x0000541007127816 */ /* 0x000fe20000000004 */
[----:B------:R1:W-:Y:S01]  /*a240*/  MUFU.EX2 R179, R0 ;  /* 0x0000000000b37308 */ /* 0x0003e20000000800 */
[----:B------:R-:W-:Y:S02]  /*a250*/  PRMT R9, R9, 0x5410, R6 ;  /* 0x0000541009097816 */ /* 0x000fe40000000006 */
[C---:B------:R-:W-:Y:S02]  /*a260*/  LOP3.LUT R4, R2.reuse, 0xffff, RZ, 0xc0, !PT ;  /* 0x0000ffff02047812 */ /* 0x040fe400078ec0ff */
[----:B------:R-:W-:Y:S02]  /*a270*/  LOP3.LUT R7, R2, 0xff, RZ, 0xc0, !PT ;  /* 0x000000ff02077812 */ /* 0x000fe400078ec0ff */
[----:B------:R-:W-:Y:S02]  /*a280*/  SHF.R.U32.HI R6, RZ, 0x18, R2 ;  /* 0x00000018ff067819 */ /* 0x000fe40000011602 */
[----:B------:R-:W-:-:S02]  /*a290*/  LOP3.LUT R2, R3, 0xff, RZ, 0xc0, !PT ;  /* 0x000000ff03027812 */ /* 0x000fc400078ec0ff */
[----:B------:R-:W-:Y:S02]  /*a2a0*/  SHF.R.U32.HI R4, RZ, 0x8, R4 ;  /* 0x00000008ff047819 */ /* 0x000fe40000011604 */
[----:B-1----:R-:W-:Y:S02]  /*a2b0*/  LOP3.LUT R0, R11, 0xff, RZ, 0xc0, !PT ;  /* 0x000000ff0b007812 */ /* 0x002fe400078ec0ff */
[----:B------:R-:W-:Y:S02]  /*a2c0*/  PRMT R13, R2, 0x5410, R6 ;  /* 0x00005410020d7816 */ /* 0x000fe40000000006 */
[----:B------:R-:W-:Y:S01]  /*a2d0*/  PRMT R15, R0, 0x5410, R10 ;  /* 0x00005410000f7816 */ /* 0x000fe2000000000a */
[----:B------:R-:W-:Y:S01]  /*a2e0*/  HSET2.LE.AND R0, R17, R176, PT ;  /* 0x000000b011007233 */ /* 0x000fe20003803000 */
[----:B--2---:R-:W-:Y:S01]  /*a2f0*/  F2FP.BF16.PACK_AB R2, R187, R196 ;  /* 0x000000c4bb02723e */ /* 0x004fe200000010ff */
[--C-:B------:R-:W-:Y:S01]  /*a300*/  FFMA.FTZ R3, R202, c[0x0][0x23c], -R33.reuse ;  /* 0x00008f00ca037a23 */ /* 0x100fe20000010821 */
[----:B------:R-:W-:Y:S01]  /*a310*/  PRMT R12, R7, 0x5410, R4 ;  /* 0x00005410070c7816 */ /* 0x000fe20000000004 */
[----:B------:R-:W-:Y:S01]  /*a320*/  FFMA.FTZ R7, R199, c[0x0][0x23c], -R33 ;  /* 0x00008f00c7077a23 */ /* 0x000fe20000010821 */
[----:B------:R-:W-:-:S02]  /*a330*/  PRMT R14, R5, 0x5410, R8 ;  /* 0x00005410050e7816 */ /* 0x000fc40000000008 */
[----:B------:R-:W-:Y:S01]  /*a340*/  LOP3.LUT R10, R0, R2, RZ, 0xc0, !PT ;  /* 0x00000002000a7212 */ /* 0x000fe200078ec0ff */
[----:B------:R-:W-:Y:S01]  /*a350*/  FFMA.FTZ R2, R191, c[0x0][0x23c], -R33 ;  /* 0x00008f00bf027a23 */ /* 0x000fe20000010821 */
[----:B------:R1:W-:Y:S01]  /*a360*/  MUFU.EX2 R51, R3 ;  /* 0x0000000300337308 */ /* 0x0003e20000000800 */
[----:B------:R-:W-:Y:S01]  /*a370*/  FFMA.FTZ R5, R190, c[0x0][0x23c], -R32 ;  /* 0x00008f00be057a23 */ /* 0x000fe20000010820 */
[----:B------:R-:W-:-:S06]  /*a380*/  HSET2.LE.AND R0, R14, R176, PT ;  /* 0x000000b00e007233 */ /* 0x000fcc0003803000 */
[----:B------:R-:W2:Y:S01]  /*a390*/  MUFU.EX2 R178, R7 ;  /* 0x0000000700b27308 */ /* 0x000ea20000000800 */
[----:B----4-:R-:W-:-:S07]  /*a3a0*/  F2FP.BF16.PACK_AB R4, R183, R184 ;  /* 0x000000b8b704723e */ /* 0x010fce00000010ff */
[----:B------:R4:W-:Y:S01]  /*a3b0*/  MUFU.EX2 R49, R2 ;  /* 0x0000000200317308 */ /* 0x0009e20000000800 */
[----:B-1----:R-:W-:-:S07]  /*a3c0*/  HSET2.LE.AND R3, R16, R176, PT ;  /* 0x000000b010037233 */ /* 0x002fce0003803000 */
[----:B------:R1:W1:Y:S01]  /*a3d0*/  MUFU.EX2 R180, R5 ;  /* 0x0000000500b47308 */ /* 0x0002620000000800 */
[----:B----4-:R-:W-:Y:S02]  /*a3e0*/  F2FP.BF16.PACK_AB R2, R185, R186 ;  /* 0x000000bab902723e */ /* 0x010fe400000010ff */
[----:B------:R-:W-:Y:S01]  /*a3f0*/  LOP3.LUT R11, R3, R4, RZ, 0xc0, !PT ;  /* 0x00000004030b7212 */ /* 0x000fe200078ec0ff */
[--C-:B-1----:R-:W-:Y:S01]  /*a400*/  HSET2.LE.AND R5, R9, R176.reuse, PT ;  /* 0x000000b009057233 */ /* 0x102fe20003803000 */
[----:B------:R-:W-:Y:S01]  /*a410*/  LOP3.LUT R9, R0, R2, RZ, 0xc0, !PT ;  /* 0x0000000200097212 */ /* 0x000fe200078ec0ff */
[--C-:B------:R-:W-:Y:S01]  /*a420*/  HSET2.LE.AND R0, R12, R176.reuse, PT ;  /* 0x000000b00c007233 */ /* 0x100fe20003803000 */
[----:B---3--:R-:W-:Y:S02]  /*a430*/  F2FP.BF16.PACK_AB R2, R181, R182 ;  /* 0x000000b6b502723e */ /* 0x008fe400000010ff */
[----:B------:R-:W-:Y:S02]  /*a440*/  F2FP.BF16.PACK_AB R6, R200, R201 ;  /* 0x000000c9c806723e */ /* 0x000fe400000010ff */
[----:B------:R-:W-:Y:S01]  /*a450*/  LOP3.LUT R4, R0, R2, RZ, 0xc0, !PT ;  /* 0x0000000200047212 */ /* 0x000fe200078ec0ff */
[--C-:B------:R-:W-:Y:S01]  /*a460*/  HSET2.LE.AND R0, R13, R176.reuse, PT ;  /* 0x000000b00d007233 */ /* 0x100fe20003803000 */
[----:B--2---:R-:W-:Y:S01]  /*a470*/  F2FP.BF16.PACK_AB R2, R178, R51 ;  /* 0x00000033b202723e */ /* 0x004fe200000010ff */
[----:B------:R-:W-:Y:S01]  /*a480*/  FFMA.FTZ R3, R195, c[0x0][0x23c], -R33 ;  /* 0x00008f00c3037a23 */ /* 0x000fe20000010821 */
[----:B------:R-:W-:Y:S01]  /*a490*/  LOP3.LUT R8, R5, R6, RZ, 0xc0, !PT ;  /* 0x0000000605087212 */ /* 0x000fe200078ec0ff */
[----:B------:R-:W-:Y:S01]  /*a4a0*/  IMAD.MOV.U32 R191, RZ, RZ, R177 ;  /* 0x000000ffffbf7224 */ /* 0x000fe200078e00b1 */
[----:B------:R-:W-:Y:S01]  /*a4b0*/  LOP3.LUT R5, R0, R2, RZ, 0xc0, !PT ;  /* 0x0000000200057212 */ /* 0x000fe200078ec0ff */
[----:B------:R-:W1:Y:S01]  /*a4c0*/  MUFU.EX2 R177, R3 ;  /* 0x0000000300b17308 */ /* 0x000e620000000800 */
[--C-:B------:R-:W-:Y:S01]  /*a4d0*/  HSET2.LE.AND R0, R18, R176.reuse, PT ;  /* 0x000000b012007233 */ /* 0x100fe20003803000 */
[----:B------:R-:W-:Y:S01]  /*a4e0*/  F2FP.BF16.PACK_AB R2, R180, R179 ;  /* 0x000000b3b402723e */ /* 0x000fe200000010ff */
[----:B------:R-:W-:Y:S01]  /*a4f0*/  IMAD.MOV.U32 R193, RZ, RZ, R21 ;  /* 0x000000ffffc17224 */ /* 0x000fe200078e0015 */
[----:B------:R-:W2:Y:S02]  /*a500*/  LDSM.16.MT88.4 R16, [R218+0x9800] ;  /* 0x00980000da10783b */ /* 0x000ea40000004200 */
[----:B------:R-:W-:Y:S01]  /*a510*/  LOP3.LUT R6, R0, R2, RZ, 0xc0, !PT ;  /* 0x0000000200067212 */ /* 0x000fe200078ec0ff */
[----:B------:R-:W-:Y:S01]  /*a520*/  HSET2.LE.AND R0, R15, R176, PT ;  /* 0x000000b00f007233 */ /* 0x000fe20003803000 */
[----:B------:R-:W-:Y:S04]  /*a530*/  LDSM.16.MT88.4 R20, [R218+0xa800] ;  /* 0x00a80000da14783b */ /* 0x000fe80000004200 */
[----:B------:R-:W3:Y:S01]  /*a540*/  LDSM.16.MT88.4 R12, [R216+0xa800] ;  /* 0x00a80000d80c783b */ /* 0x000ee20000004200 */
[----:B-1----:R-:W-:-:S04]  /*a550*/  F2FP.BF16.PACK_AB R2, R177, R49 ;  /* 0x00000031b102723e */ /* 0x002fc800000010ff */
[----:B------:R-:W-:Y:S01]  /*a560*/  LOP3.LUT R7, R0, R2, RZ, 0xc0, !PT ;  /* 0x0000000200077212 */ /* 0x000fe200078ec0ff */
[----:B------:R-:W-:-:S04]  /*a570*/  FFMA.FTZ R0, R206, c[0x0][0x23c], -R32 ;  /* 0x00008f00ce007a23 */ /* 0x000fc80000010820 */
[----:B------:R1:W-:Y:S01]  /*a580*/  MUFU.EX2 R43, R0 ;  /* 0x00000000002b7308 */ /* 0x0003e20000000800 */
[----:B------:R-:W-:Y:S01]  /*a590*/  LOP3.LUT R2, R41, UR7, R44, 0x96, !PT ;  /* 0x0000000729027c12 */ /* 0x000fe2000f8e962c */
[----:B-1----:R-:W-:-:S06]  /*a5a0*/  FFMA.FTZ R0, R205, c[0x0][0x23c], -R32 ;  /* 0x00008f00cd007a23 */ /* 0x002fcc0000010820 */
[----:B------:R1:W4:Y:S01]  /*a5b0*/  MUFU.EX2 R45, R0 ;  /* 0x00000000002d7308 */ /* 0x0003220000000800 */
[----:B------:R-:W-:-:S04]  /*a5c0*/  IMAD.WIDE.U32 R2, R2, -0x2daee0ad, RZ ;  /* 0xd2511f5302027825 */ /* 0x000fc800078e00ff */
[----:B-1----:R-:W-:-:S04]  /*a5d0*/  FFMA.FTZ R0, R204, c[0x0][0x23c], -R32 ;  /* 0x00008f00cc007a23 */ /* 0x002fc80000010820 */
[----:B------:R1:W-:Y:S01]  /*a5e0*/  MUFU.EX2 R46, R0 ;  /* 0x00000000002e7308 */ /* 0x0003e20000000800 */
[----:B-----5:R-:W-:Y:S01]  /*a5f0*/  HMMA.16816.F32.BF16 R172, R8, R24, R68 ;  /* 0x0000001808ac723c */ /* 0x020fe20000041844 */
[----:B-1----:R-:W-:-:S06]  /*a600*/  FFMA.FTZ R0, R203, c[0x0][0x23c], -R32 ;  /* 0x00008f00cb007a23 */ /* 0x002fcc0000010820 */
[----:B------:R1:W-:Y:S01]  /*a610*/  MUFU.EX2 R44, R0 ;  /* 0x00000000002c7308 */ /* 0x0003e20000000800 */
[C---:B------:R-:W-:Y:S08]  /*a620*/  HMMA.16816.F32.BF16 R144, R4.reuse, R24, R144 ;  /* 0x000000180490723c */ /* 0x040ff00000041890 */
[----:B------:R-:W-:Y:S01]  /*a630*/  HMMA.16816.F32.BF16 R148, R4, R26, R148 ;  /* 0x0000001a0494723c */ /* 0x000fe20000041894 */
[----:B-1----:R-:W-:-:S07]  /*a640*/  FFMA.FTZ R0, R208, c[0x0][0x23c], -R33 ;  /* 0x00008f00d0007a23 */ /* 0x002fce0000010821 */
[C---:B--2---:R-:W-:Y:S01]  /*a650*/  HMMA.16816.F32.BF16 R72, R4.reuse, R16, R72 ;  /* 0x000000100448723c */ /* 0x044fe20000041848 */
[----:B------:R1:W-:Y:S07]  /*a660*/  MUFU.EX2 R41, R0 ;  /* 0x0000000000297308 */ /* 0x0003ee0000000800 */
[C---:B------:R-:W-:Y:S08]  /*a670*/  HMMA.16816.F32.BF16 R76, R4.reuse, R18, R76 ;  /* 0x00000012044c723c */ /* 0x040ff0000004184c */
[----:B---3--:R-:W-:Y:S01]  /*a680*/  HMMA.16816.F32.BF16 R88, R4, R12, R88 ;  /* 0x0000000c0458723c */ /* 0x008fe20000041858 */
[----:B-1----:R-:W-:-:S02]  /*a690*/  LOP3.LUT R0, R3, UR16, R42, 0x96, !PT ;  /* 0x0000001003007c12 */ /* 0x002fc4000f8e962a */
[----:B------:R-:W-:-:S05]  /*a6a0*/  LOP3.LUT R3, R2, 0xffff, RZ, 0xc0, !PT ;  /* 0x0000ffff02037812 */ /* 0x000fca00078ec0ff */
[----:B------:R-:W-:Y:S01]  /*a6b0*/  HMMA.16816.F32.BF16 R92, R4, R14, R92 ;  /* 0x0000000e045c723c */ /* 0x000fe2000004185c */
[----:B------:R-:W-:-:S07]  /*a6c0*/  SHF.R.U32.HI R3, RZ, 0x8, R3 ;  /* 0x00000008ff037819 */ /* 0x000fce0000011603 */
[C---:B------:R-:W-:Y:S08]  /*a6d0*/  HMMA.16816.F32.BF16 R104, R4.reuse, R20, R104 ;  /* 0x000000140468723c */ /* 0x040ff00000041868 */
[C---:B------:R-:W-:Y:S08]  /*a6e0*/  HMMA.16816.F32.BF16 R156, R4.reuse, R22, R156 ;  /* 0x00000016049c723c */ /* 0x040ff0000004189c */
[C---:B------:R-:W-:Y:S08]  /*a6f0*/  HMMA.16816.F32.BF16 R160, R4.reuse, R28, R160 ;  /* 0x0000001c04a0723c */ /* 0x040ff000000418a0 */
[C---:B------:R-:W-:Y:S08]  /*a700*/  HMMA.16816.F32.BF16 R116, R4.reuse, R30, R116 ;  /* 0x0000001e0474723c */ /* 0x040ff00000041874 */
[C---:B------:R-:W-:Y:S08]  /*a710*/  HMMA.16816.F32.BF16 R124, R4.reuse, R36, R124 ;  /* 0x00000024047c723c */ /* 0x040ff0000004187c */
[----:B------:R-:W-:Y:S07]  /*a720*/  HMMA.16816.F32.BF16 R68, R4, R38, R128 ;  /* 0x000000260444723c */ /* 0x000fee0000041880 */
[----:B------:R-:W-:Y:S01]  /*a730*/  SHF.R.U32.HI R6, RZ, 0x10, R2 ;  /* 0x00000010ff067819 */ /* 0x000fe20000011602 */
[----:B------:R-:W-:Y:S01]  /*a740*/  FFMA.FTZ R4, R207, c[0x0][0x23c], -R33 ;  /* 0x00008f00cf047a23 */ /* 0x000fe20000010821 */
[----:B------:R-:W-:-:S02]  /*a750*/  LOP3.LUT R7, R2, 0xff, RZ, 0xc0, !PT ;  /* 0x000000ff02077812 */ /* 0x000fc400078ec0ff */
[----:B------:R-:W-:Y:S02]  /*a760*/  SHF.R.U32.HI R5, RZ, 0x18, R2 ;  /* 0x00000018ff057819 */ /* 0x000fe40000011602 */
[----:B------:R-:W-:Y:S01]  /*a770*/  LOP3.LUT R2, R6, 0xff, RZ, 0xc0, !PT ;  /* 0x000000ff06027812 */ /* 0x000fe200078ec0ff */
[----:B------:R-:W-:Y:S01]  /*a780*/  HMMA.16816.F32.BF16 R136, R8, R12, R136 ;  /* 0x0000000c0888723c */ /* 0x000fe20000041888 */
[----:B------:R1:W2:Y:S06]  /*a790*/  MUFU.EX2 R40, R4 ;  /* 0x0000000400287308 */ /* 0x0002ac0000000800 */
[----:B------:R-:W-:-:S02]  /*a7a0*/  PRMT R12, R7, 0x5410, R3 ;  /* 0x00005410070c7816 */ /* 0x000fc40000000003 */
[----:B------:R-:W-:Y:S02]  /*a7b0*/  PRMT R7, R2, 0x5410, R5 ;  /* 0x0000541002077816 */ /* 0x000fe40000000005 */
[----:B------:R-:W-:Y:S02]  /*a7c0*/  LOP3.LUT R2, R0, 0xffff, RZ, 0xc0, !PT ;  /* 0x0000ffff00027812 */ /* 0x000fe400078ec0ff */
[--C-:B------:R-:W-:Y:S01]  /*a7d0*/  SHF.R.U32.HI R3, RZ, 0x10, R0.reuse ;  /* 0x00000010ff037819 */ /* 0x100fe20000011600 */
[----:B-1----:R-:W-:Y:S01]  /*a7e0*/  FFMA.FTZ R4, R210, c[0x0][0x23c], -R33 ;  /* 0x00008f00d2047a23 */ /* 0x002fe20000010821 */
[----:B------:R-:W-:Y:S02]  /*a7f0*/  LOP3.LUT R6, R0, 0xff, RZ, 0xc0, !PT ;  /* 0x000000ff00067812 */ /* 0x000fe400078ec0ff */
[----:B------:R-:W-:Y:S01]  /*a800*/  SHF.R.U32.HI R5, RZ, 0x18, R0 ;  /* 0x00000018ff057819 */ /* 0x000fe20000011600 */
[----:B------:R1:W-:Y:S01]  /*a810*/  MUFU.EX2 R32, R4 ;  /* 0x0000000400207308 */ /* 0x0003e20000000800 */
[----:B------:R-:W-:-:S02]  /*a820*/  SHF.R.U32.HI R2, RZ, 0x8, R2 ;  /* 0x00000008ff027819 */ /* 0x000fc40000011602 */
[----:B------:R-:W-:Y:S01]  /*a830*/  LOP3.LUT R0, R3, 0xff, RZ, 0xc0, !PT ;  /* 0x000000ff03007812 */ /* 0x000fe200078ec0ff */
[----:B------:R-:W-:Y:S01]  /*a840*/  HMMA.16816.F32.BF16 R60, R8, R30, R60 ;  /* 0x0000001e083c723c */ /* 0x000fe2000004183c */
[----:B------:R-:W-:Y:S02]  /*a850*/  PRMT R3, R6, 0x5410, R2 ;  /* 0x0000541006037816 */ /* 0x000fe40000000002 */
[----:B------:R-:W-:Y:S01]  /*a860*/  PRMT R2, R0, 0x5410, R5 ;  /* 0x0000541000027816 */ /* 0x000fe20000000005 */
[----:B-1----:R-:W-:-:S04]  /*a870*/  FFMA.FTZ R4, R209, c[0x0][0x23c], -R33 ;  /* 0x00008f00d1047a23 */ /* 0x002fc80000010821 */
[----:B------:R2:W1:Y:S01]  /*a880*/  MUFU.EX2 R31, R4 ;  /* 0x00000004001f7308 */ /* 0x0004620000000800 */
[--C-:B------:R-:W-:Y:S01]  /*a890*/  HSET2.LE.AND R2, R2, R176.reuse, PT ;  /* 0x000000b002027233 */ /* 0x100fe20003803000 */
[----:B----4-:R-:W-:Y:S01]  /*a8a0*/  F2FP.BF16.PACK_AB R5, R45, R43 ;  /* 0x0000002b2d05723e */ /* 0x010fe200000010ff */
[----:B------:R-:W-:Y:S01]  /*a8b0*/  HSET2.LE.AND R3, R3, R176, PT ;  /* 0x000000b003037233 */ /* 0x000fe20003803000 */
[----:B------:R-:W-:Y:S01]  /*a8c0*/  IMAD.MOV.U32 R192, RZ, RZ, R164 ;  /* 0x000000ffffc07224 */ /* 0x000fe200078e00a4 */
[----:B------:R-:W-:Y:S01]  /*a8d0*/  MOV R197, R166 ;  /* 0x000000a600c57202 */ /* 0x000fe20000000f00 */
[----:B------:R-:W-:Y:S01]  /*a8e0*/  IMAD.MOV.U32 R198, RZ, RZ, R165 ;  /* 0x000000ffffc67224 */ /* 0x000fe200078e00a5 */
[----:B------:R-:W-:Y:S01]  /*a8f0*/  HMMA.16816.F32.BF16 R84, R8, R16, R140 ;  /* 0x000000100854723c */ /* 0x000fe2000004188c */
[----:B------:R-:W-:Y:S01]  /*a900*/  IMAD.MOV.U32 R199, RZ, RZ, R167 ;  /* 0x000000ffffc77224 */ /* 0x000fe200078e00a7 */
[----:B--2---:R-:W-:-:S04]  /*a910*/  F2FP.BF16.PACK_AB R4, R40, R41 ;  /* 0x000000292804723e */ /* 0x004fc800000010ff */
[----:B------:R-:W-:Y:S02]  /*a920*/  LOP3.LUT R129, R2, R4, RZ, 0xc0, !PT ;  /* 0x0000000402817212 */ /* 0x000fe400078ec0ff */
[----:B------:R-:W-:Y:S01]  /*a930*/  LOP3.LUT R2, R47, UR7, R48, 0x96, !PT ;  /* 0x000000072f027c12 */ /* 0x000fe2000f8e9630 */
[----:B------:R-:W-:Y:S01]  /*a940*/  HMMA.16816.F32.BF16 R100, R8, R20, R100 ;  /* 0x000000140864723c */ /* 0x000fe20000041864 */
[--C-:B------:R-:W-:Y:S01]  /*a950*/  HSET2.LE.AND R0, R12, R176.reuse, PT ;  /* 0x000000b00c007233 */ /* 0x100fe20003803000 */
[----:B------:R-:W-:Y:S01]  /*a960*/  LOP3.LUT R128, R3, R5, RZ, 0xc0, !PT ;  /* 0x0000000503807212 */ /* 0x000fe200078ec0ff */
[----:B------:R-:W-:Y:S01]  /*a970*/  HSET2.LE.AND R7, R7, R176, PT ;  /* 0x000000b007077233 */ /* 0x000fe20003803000 */
[----:B------:R-:W-:Y:S01]  /*a980*/  F2FP.BF16.PACK_AB R6, R44, R46 ;  /* 0x0000002e2c06723e */ /* 0x000fe200000010ff */
[----:B------:R-:W-:-:S03]  /*a990*/  IMAD.WIDE.U32 R2, R2, -0x2daee0ad, RZ ;  /* 0xd2511f5302027825 */ /* 0x000fc600078e00ff */
[----:B------:R-:W-:Y:S01]  /*a9a0*/  HMMA.16816.F32.BF16 R24, R8, R26, R120 ;  /* 0x0000001a0818723c */ /* 0x000fe20000041878 */
[----:B------:R-:W-:-:S07]  /*a9b0*/  LOP3.LUT R130, R0, R6, RZ, 0xc0, !PT ;  /* 0x0000000600827212 */ /* 0x000fce00078ec0ff */
[----:B------:R-:W-:Y:S01]  /*a9c0*/  HMMA.16816.F32.BF16 R112, R8, R28, R112 ;  /* 0x0000001c0870723c */ /* 0x000fe20000041870 */
[----:B------:R-:W-:-:S07]  /*a9d0*/  LOP3.LUT R4, R2, 0xffff, RZ, 0xc0, !PT ;  /* 0x0000ffff02047812 */ /* 0x000fce00078ec0ff */
[----:B------:R-:W-:Y:S01]  /*a9e0*/  HMMA.16816.F32.BF16 R64, R8, R36, R64 ;  /* 0x000000240840723c */ /* 0x000fe20000041840 */
[----:B------:R-:W-:-:S07]  /*a9f0*/  LOP3.LUT R5, R2, 0xff, RZ, 0xc0, !PT ;  /* 0x000000ff02057812 */ /* 0x000fce00078ec0ff */
[----:B------:R-:W-:Y:S01]  /*aa00*/  HMMA.16816.F32.BF16 R56, R8, R38, R56 ;  /* 0x000000260838723c */ /* 0x000fe20000041838 */
[----:B------:R-:W-:Y:S01]  /*aa10*/  SHF.R.U32.HI R6, RZ, 0x10, R2 ;  /* 0x00000010ff067819 */ /* 0x000fe20000011602 */
[----:B------:R-:W-:-:S06]  /*aa20*/  IMAD.MOV.U32 R195, RZ, RZ, R170 ;  /* 0x000000ffffc37224 */ /* 0x000fcc00078e00aa */
[C---:B------:R-:W-:Y:S08]  /*aa30*/  HMMA.16816.F32.BF16 R16, R8.reuse, R18, R80 ;  /* 0x000000120810723c */ /* 0x040ff00000041850 */
[C---:B------:R-:W-:Y:S08]  /*aa40*/  HMMA.16816.F32.BF16 R164, R8.reuse, R14, R96 ;  /* 0x0000000e08a4723c */ /* 0x040ff00000041860 */
[----:B------:R-:W-:Y:S01]  /*aa50*/  HMMA.16816.F32.BF16 R20, R8, R22, R108 ;  /* 0x000000160814723c */ /* 0x000fe2000004186c */
[----:B------:R-:W-:Y:S01]  /*aa60*/  LOP3.LUT R0, R3, UR16, R50, 0x96, !PT ;  /* 0x0000001003007c12 */ /* 0x000fe2000f8e9632 */
[----:B------:R-:W-:Y:S01]  /*aa70*/  IMAD.MOV.U32 R206, RZ, RZ, R171 ;  /* 0x000000ffffce7224 */ /* 0x000fe200078e00ab */
[----:B------:R-:W-:Y:S01]  /*aa80*/  SHF.R.U32.HI R4, RZ, 0x8, R4 ;  /* 0x00000008ff047819 */ /* 0x000fe20000011604 */
[----:B------:R-:W-:Y:S01]  /*aa90*/  IMAD.MOV.U32 R202, RZ, RZ, R153 ;  /* 0x000000ffffca7224 */ /* 0x000fe200078e0099 */
[----:B------:R-:W-:Y:S02]  /*aaa0*/  LDSM.16.MT88.4 R80, [R218+0x9c00] ;  /* 0x009c0000da50783b */ /* 0x000fe40000004200 */
[----:B-1----:R-:W-:Y:S01]  /*aab0*/  F2FP.BF16.PACK_AB R8, R31, R32 ;  /* 0x000000201f08723e */ /* 0x002fe200000010ff */
[----:B------:R-:W-:Y:S01]  /*aac0*/  FFMA.FTZ R9, R250, R132, R191 ;  /* 0x00000084fa097223 */ /* 0x000fe200000100bf */
[----:B------:R-:W-:Y:S02]  /*aad0*/  LDSM.16.MT88.4 R96, [R216+0xac00] ;  /* 0x00ac0000d860783b */ /* 0x000fe40000004200 */
[----:B------:R-:W-:-:S02]  /*aae0*/  LOP3.LUT R131, R7, R8, RZ, 0xc0, !PT ;  /* 0x0000000807837212 */ /* 0x000fc400078ec0ff */
[----:B------:R-:W-:Y:S01]  /*aaf0*/  SHF.R.U32.HI R7, RZ, 0x18, R2 ;  /* 0x00000018ff077819 */ /* 0x000fe20000011602 */
[--C-:B------:R-:W-:Y:S01]  /*ab00*/  FFMA.FTZ R2, R223, c[0x0][0x23c], -R34.reuse ;  /* 0x00008f00df027a23 */ /* 0x100fe20000010822 */
[----:B------:R-:W-:Y:S01]  /*ab10*/  LDSM.16.MT88.4 R108, [R218+0xac00] ;  /* 0x00ac0000da6c783b */ /* 0x000fe20000004200 */
[----:B------:R-:W-:Y:S02]  /*ab20*/  FFMA.FTZ R3, R215, c[0x0][0x23c], -R34 ;  /* 0x00008f00d7037a23 */ /* 0x000fe40000010822 */
[----:B------:R1:W-:Y:S01]  /*ab30*/  MUFU.EX2 R28, R2 ;  /* 0x00000002001c7308 */ /* 0x0003e20000000800 */
[----:B------:R-:W-:Y:S01]  /*ab40*/  IMAD.MOV.U32 R190, RZ, RZ, R154 ;  /* 0x000000ffffbe7224 */ /* 0x000fe200078e009a */
[----:B------:R-:W-:Y:S01]  /*ab50*/  LDSM.16.MT88.4 R120, [R216+0xbc00] ;  /* 0x00bc0000d878783b */ /* 0x000fe20000004200 */
[----:B------:R-:W-:Y:S01]  /*ab60*/  IMAD.MOV.U32 R189, RZ, RZ, R155 ;  /* 0x000000ffffbd7224 */ /* 0x000fe200078e009b */
[----:B------:R-:W-:Y:S01]  /*ab70*/  PRMT R8, R5, 0x5410, R4 ;  /* 0x0000541005087816 */ /* 0x000fe20000000004 */
[----:B------:R-:W-:Y:S01]  /*ab80*/  IMAD.MOV.U32 R191, RZ, RZ, R169 ;  /* 0x000000ffffbf7224 */ /* 0x000fe200078e00a9 */
[----:B------:R-:W2:Y:S02]  /*ab90*/  LDSM.16.MT88.4 R152, [R216+0x9c00] ;  /* 0x009c0000d898783b */ /* 0x000ea40000004200 */
[----:B------:R3:W-:Y:S02]  /*aba0*/  MUFU.EX2 R30, R3 ;  /* 0x00000003001e7308 */ /* 0x0007e40000000800 */
[----:B------:R-:W4:Y:S01]  /*abb0*/  LDSM.16.MT88.4 R12, [R218+0xbc00] ;  /* 0x00bc0000da0c783b */ /* 0x000f220000004200 */
[----:B-1----:R-:W-:-:S05]  /*abc0*/  FFMA.FTZ R2, R211, c[0x0][0x23c], -R34 ;  /* 0x00008f00d3027a23 */ /* 0x002fca0000010822 */
[----:B------:R1:W-:Y:S01]  /*abd0*/  MUFU.EX2 R29, R2 ;  /* 0x00000002001d7308 */ /* 0x0003e20000000800 */
[----:B---3--:R-:W-:-:S04]  /*abe0*/  LOP3.LUT R3, R6, 0xff, RZ, 0xc0, !PT ;  /* 0x000000ff06037812 */ /* 0x008fc800078ec0ff */
[----:B------:R-:W-:Y:S01]  /*abf0*/  PRMT R7, R3, 0x5410, R7 ;  /* 0x0000541003077816 */ /* 0x000fe20000000007 */
[----:B------:R-:W-:Y:S02]  /*ac00*/  FFMA.FTZ R3, R224, c[0x0][0x23c], -R35 ;  /* 0x00008f00e0037a23 */ /* 0x000fe40000010823 */
[----:B-1----:R-:W-:-:S04]  /*ac10*/  FFMA.FTZ R2, R212, c[0x0][0x23c], -R34 ;  /* 0x00008f00d4027a23 */ /* 0x002fc80000010822 */
[----:B------:R1:W3:Y:S08]  /*ac20*/  MUFU.EX2 R250, R2 ;  /* 0x0000000200fa7308 */ /* 0x0002f00000000800 */
[----:B------:R5:W-:Y:S01]  /*ac30*/  MUFU.EX2 R10, R3 ;  /* 0x00000003000a7308 */ /* 0x000be20000000800 */
[----:B-1----:R-:W-:-:S04]  /*ac40*/  LOP3.LUT R2, R0, 0xffff, RZ, 0xc0, !PT ;  /* 0x0000ffff00027812 */ /* 0x002fc800078ec0ff */
[----:B------:R-:W-:Y:S02]  /*ac50*/  SHF.R.U32.HI R4, RZ, 0x8, R2 ;  /* 0x00000008ff047819 */ /* 0x000fe40000011602 */
[----:B------:R-:W-:Y:S01]  /*ac60*/  LOP3.LUT R2, R0, 0xff, RZ, 0xc0, !PT ;  /* 0x000000ff00027812 */ /* 0x000fe200078ec0ff */
[----:B-----5:R-:W-:-:S03]  /*ac70*/  FFMA.FTZ R3, R213, c[0x0][0x23c], -R35 ;  /* 0x00008f00d5037a23 */ /* 0x020fc60000010823 */
[----:B------:R-:W-:Y:S01]  /*ac80*/  PRMT R5, R2, 0x5410, R4 ;  /* 0x0000541002057816 */ /* 0x000fe20000000004 */
[----:B------:R1:W-:Y:S01]  /*ac90*/  MUFU.EX2 R11, R3 ;  /* 0x00000003000b7308 */ /* 0x0003e20000000800 */
[--C-:B------:R-:W-:Y:S01]  /*aca0*/  SHF.R.U32.HI R2, RZ, 0x10, R0.reuse ;  /* 0x00000010ff027819 */ /* 0x100fe20000011600 */
[----:B------:R-:W-:Y:S01]  /*acb0*/  FFMA.FTZ R6, R251, R133, R199 ;  /* 0x00000085fb067223 */ /* 0x000fe200000100c7 */
[----:B------:R-:W-:Y:S01]  /*acc0*/  SHF.R.U32.HI R0, RZ, 0x18, R0 ;  /* 0x00000018ff007819 */ /* 0x000fe20000011600 */
[--C-:B------:R-:W-:Y:S01]  /*acd0*/  FFMA.FTZ R4, R225, c[0x0][0x23c], -R35.reuse ;  /* 0x00008f00e1047a23 */ /* 0x100fe20000010823 */
[----:B------:R-:W-:Y:S01]  /*ace0*/  LOP3.LUT R2, R2, 0xff, RZ, 0xc0, !PT ;  /* 0x000000ff02027812 */ /* 0x000fe200078ec0ff */
[----:B-1----:R-:W-:-:S04]  /*acf0*/  FFMA.FTZ R3, R214, c[0x0][0x23c], -R35 ;  /* 0x00008f00d6037a23 */ /* 0x002fc80000010823 */
[----:B------:R1:W5:Y:S01]  /*ad00*/  MUFU.EX2 R251, R3 ;  /* 0x0000000300fb7308 */ /* 0x0003620000000800 */
[----:B------:R-:W-:Y:S01]  /*ad10*/  PRMT R2, R2, 0x5410, R0 ;  /* 0x0000541002027816 */ /* 0x000fe20000000000 */
[--C-:B------:R-:W-:Y:S02]  /*ad20*/  HSET2.LE.AND R0, R8, R176.reuse, PT ;  /* 0x000000b008007233 */ /* 0x100fe40003803000 */
[----:B-1----:R-:W-:-:S04]  /*ad30*/  HSET2.LE.AND R3, R7, R176, PT ;  /* 0x000000b007037233 */ /* 0x002fc80003803000 */
[----:B------:R1:W1:Y:S01]  /*ad40*/  MUFU.EX2 R7, R4 ;  /* 0x0000000400077308 */ /* 0x0002620000000800 */
[----:B------:R-:W-:Y:S01]  /*ad50*/  IMAD.MOV.U32 R199, RZ, RZ, R168 ;  /* 0x000000ffffc77224 */ /* 0x000fe200078e00a8 */
[--C-:B-1----:R-:W-:Y:S02]  /*ad60*/  HSET2.LE.AND R4, R5, R176.reuse, PT ;  /* 0x000000b005047233 */ /* 0x102fe40003803000 */
[----:B------:R-:W-:Y:S01]  /*ad70*/  HSET2.LE.AND R5, R2, R176, PT ;  /* 0x000000b002057233 */ /* 0x000fe20003803000 */
[----:B---3--:R-:W-:-:S04]  /*ad80*/  F2FP.BF16.PACK_AB R2, R250, R29 ;  /* 0x0000001dfa02723e */ /* 0x008fc800000010ff */
[----:B------:R-:W-:Y:S02]  /*ad90*/  LOP3.LUT R170, R0, R2, RZ, 0xc0, !PT ;  /* 0x0000000200aa7212 */ /* 0x000fe400078ec0ff */
[----:B-----5:R-:W-:Y:S02]  /*ada0*/  F2FP.BF16.PACK_AB R0, R251, R11 ;  /* 0x0000000bfb00723e */ /* 0x020fe400000010ff */
[----:B------:R-:W-:Y:S02]  /*adb0*/  F2FP.BF16.PACK_AB R2, R28, R30 ;  /* 0x0000001e1c02723e */ /* 0x000fe400000010ff */
[----:B------:R-:W-:Y:S02]  /*adc0*/  LOP3.LUT R171, R3, R0, RZ, 0xc0, !PT ;  /* 0x0000000003ab7212 */ /* 0x000fe400078ec0ff */
[----:B------:R-:W-:Y:S02]  /*add0*/  F2FP.BF16.PACK_AB R0, R7, R10 ;  /* 0x0000000a0700723e */ /* 0x000fe400000010ff */
[----:B------:R-:W-:Y:S01]  /*ade0*/  LOP3.LUT R168, R4, R2, RZ, 0xc0, !PT ;  /* 0x0000000204a87212 */ /* 0x000fe200078ec0ff */
[----:B------:R-:W-:Y:S01]  /*adf0*/  FFMA.FTZ R2, R252, R135, R206 ;  /* 0x00000087fc027223 */ /* 0x000fe200000100ce */
[----:B------:R-:W-:Y:S01]  /*ae00*/  LOP3.LUT R169, R5, R0, RZ, 0xc0, !PT ;  /* 0x0000000005a97212 */ /* 0x000fe200078ec0ff */
[----:B------:R-:W-:-:S02]  /*ae10*/  FFMA.FTZ R0, R191, R134, R195 ;  /* 0x00000086bf007223 */ /* 0x000fc400000100c3 */
        /* <DEDUP_REMOVED lines=54> */
[----:B------:R-:W-:-:S04]  /*b180*/  FADD.FTZ R0, R32, R3 ;  /* 0x0000000320007221 */ /* 0x000fc80000010000 */
[----:B------:R-:W-:Y:S01]  /*b190*/  FADD.FTZ R247, R31, R0 ;  /* 0x000000001ff77221 */ /* 0x000fe20000010000 */
[----:B------:R-:W-:-:S04]  /*b1a0*/  UISETP.GE.AND UP0, UPT, UR28, 0x3, UPT ;  /* 0x000000031c00788c */ /* 0x000fc8000bf06270 */
[----:B------:R1:W-:Y:S02]  /*b1b0*/  STL [R1+0x8], R247 ;  /* 0x000008f701007387 */ /* 0x0003e40000100800 */
[----:B------:R-:W-:Y:S01]  /*b1c0*/  PLOP3.LUT P0, PT, PT, PT, UP0, 0x80, 0x0 ;  /* 0x000000000000781c */ /* 0x000fe20003f0f008 */
[----:B--2---:R-:W-:Y:S01]  /*b1d0*/  HMMA.16816.F32.BF16 R144, R128, R152, R144 ;  /* 0x000000988090723c */ /* 0x004fe20000041890 */
[----:B------:R-:W-:-:S07]  /*b1e0*/  FADD.FTZ R5, R29, R6 ;  /* 0x000000061d057221 */ /* 0x000fce0000010000 */
        /* <DEDUP_REMOVED lines=9> */
[----:B----4-:R-:W-:Y:S01]  /*b280*/  HMMA.16816.F32.BF16 R124, R128, R12, R124 ;  /* 0x0000000c807c723c */ /* 0x010fe2000004187c */
[----:B------:R-:W-:-:S07]  /*b290*/  FADD.FTZ R252, R44, R2 ;  /* 0x000000022cfc7221 */ /* 0x000fce0000010000 */
[----:B------:R-:W-:Y:S01]  /*b2a0*/  HMMA.16816.F32.BF16 R128, R128, R14, R68 ;  /* 0x0000000e8080723c */ /* 0x000fe20000041844 */
[----:B------:R-:W-:-:S07]  /*b2b0*/  FADD.FTZ R250, R250, R5 ;  /* 0x00000005fafa7221 */ /* 0x000fce0000010000 */
[----:B------:R-:W-:Y:S01]  /*b2c0*/  HMMA.16816.F32.BF16 R68, R168, R80, R84 ;  /* 0x00000050a844723c */ /* 0x000fe20000041854 */
[----:B------:R-:W-:-:S07]  /*b2d0*/  FADD.FTZ R251, R251, R4 ;  /* 0x00000004fbfb7221 */ /* 0x000fce0000010000 */
[----:B------:R-:W-:Y:S01]  /*b2e0*/  HMMA.16816.F32.BF16 R84, R168, R96, R136 ;  /* 0x00000060a854723c */ /* 0x000fe20000041888 */
[----:B------:R-:W-:Y:S02]  /*b2f0*/  IMAD.MOV.U32 R135, RZ, RZ, R245 ;  /* 0x000000ffff877224 */ /* 0x000fe400078e00f5 */
[----:B------:R-:W-:-:S05]  /*b300*/  IMAD.MOV.U32 R2, RZ, RZ, R235 ;  /* 0x000000ffff027224 */ /* 0x000fca00078e00eb */
        /* <DEDUP_REMOVED lines=13> */
[----:B-1----:R-:W2:Y:S04]  /*b3e0*/  LDL.64 R188, [R1+0x48] ;  /* 0x0000480001bc7983 */ /* 0x002ea80000100a00 */
[----:B------:R-:W3:Y:S01]  /*b3f0*/  LDL.64 R192, [R1+0x38] ;  /* 0x0000380001c07983 */ /* 0x000ee20000100a00 */
[----:B------:R-:W-:Y:S01]  /*b400*/  UIADD3 UR29, UR28, -0x3, URZ ;  /* 0xfffffffd1c1d7890 */ /* 0x000fe2000fffe03f */
[----:B------:R-:W-:-:S04]  /*b410*/  DEPBAR.LE SB0, 0x0 ;  /* 0x000080000000791a */ /* 0x000fc80000000000 */
[----:B------:R-:W-:Y:S01]  /*b420*/  USHF.R.S32.HI UR30, URZ, 0x1f, UR29 ;  /* 0x0000001f3f1e7899 */ /* 0x000fe2000801141d */
[----:B------:R-:W1:Y:S01]  /*b430*/  S2R R223, SR_TID.X ;  /* 0x0000000000df7919 */ /* 0x000e620000002100 */
        /* <DEDUP_REMOVED lines=9> */
[----:B------:R-:W-:Y:S02]  /*b4d0*/  IMAD.U32 R3, RZ, RZ, UR5 ;  /* 0x00000005ff037e24 */ /* 0x000fe4000f8e00ff */
[----:B-1----:R-:W-:-:S05]  /*b4e0*/  IMAD.SHL.U32 R223, R223, 0x2, RZ ;  /* 0x00000002dfdf7824 */ /* 0x002fca00078e00ff */
[----:B------:R-:W-:Y:S01]  /*b4f0*/  LOP3.LUT R223, R223, 0x6, RZ, 0xc0, !PT ;  /* 0x00000006dfdf7812 */ /* 0x000fe200078ec0ff */
[----:B------:R-:W-:Y:S01]  /*b500*/  BAR.SYNC.DEFER_BLOCKING 0x0 ;  /* 0x0000000000007b1d */ /* 0x000fe20000010000 */
[----:B--2---:R-:W-:-:S04]  /*b510*/  LEA R0, P0, R4, R188, 0x6 ;  /* 0x000000bc04007211 */ /* 0x004fc800078030ff */
[----:B------:R-:W-:Y:S02]  /*b520*/  LEA R2, P1, R0, c[0x0][0x170], 0x1 ;  /* 0x00005c0000027a11 */ /* 0x000fe400078208ff */
[----:B---3--:R-:W-:Y:S02]  /*b530*/  LEA.HI.X R3, R4, R193, R3, 0x6, P0 ;  /* 0x000000c104037211 */ /* 0x008fe400000f3403 */
[----:B------:R-:W-:Y:S02]  /*b540*/  IADD3 R4, P0, R2, UR22, RZ ;  /* 0x0000001602047c10 */ /* 0x000fe4000ff1e0ff */
[----:B------:R-:W-:Y:S01]  /*b550*/  LEA.HI.X R3, R0, c[0x0][0x174], R3, 0x1, P1 ;  /* 0x00005d0000037a11 */ /* 0x000fe200008f0c03 */
[----:B------:R-:W-:-:S03]  /*b560*/  IMAD.U32 R0, RZ, RZ, UR4 ;  /* 0x00000004ff007e24 */ /* 0x000fc6000f8e00ff */
[----:B------:R-:W-:Y:S01]  /*b570*/  IADD3.X R5, R3, UR21, RZ, P0, !PT ;  /* 0x0000001503057c10 */ /* 0x000fe200087fe4ff */
[----:B------:R-:W-:Y:S01]  /*b580*/  @!PT LDS RZ, [RZ] ;  /* 0x00000000fffff984 */ /* 0x000fe20000000800 */
[----:B------:R-:W-:Y:S01]  /*b590*/  @!PT LDS RZ, [RZ] ;  /* 0x00000000fffff984 */ /* 0x000fe20000000800 */
[----:B------:R-:W-:Y:S01]  /*b5a0*/  @!PT LDS RZ, [RZ] ;  /* 0x00000000fffff984 */ /* 0x000fe20000000800 */
[----:B------:R1:W-:Y:S01]  /*b5b0*/  LDGSTS.E.BYPASS.LTC128B.128 [R222+0x9000], [R2.64] ;  /* 0x0900000002de7fae */ /* 0x0003e2000b901d58 */
[----:B------:R-:W-:-:S03]  /*b5c0*/  IMAD R0, R0, 0x40, R223 ;  /* 0x0000004000007824 */ /* 0x000fc600078e02df */
[----:B------:R1:W-:Y:S02]  /*b5d0*/  LDGSTS.E.BYPASS.LTC128B.128 [R222+0xa000], [R2.64+0x40] ;  /* 0x0a00004002de7fae */ /* 0x0003e4000b901d58 */
[C---:B------:R-:W-:Y:S02]  /*b5e0*/  ISETP.GE.AND P6, PT, R0.reuse, R52, PT ;  /* 0x000000340000720c */ /* 0x040fe40003fc6270 */
[----:B------:R1:W-:Y:S01]  /*b5f0*/  LDGSTS.E.BYPASS.LTC128B.128 [R222+0xb000], [R2.64+0x80] ;  /* 0x0b00008002de7fae */ /* 0x0003e2000b901d58 */
[----:B------:R-:W-:-:S03]  /*b600*/  ISETP.GE.AND P0, PT, R0, R55, PT ;  /* 0x000000370000720c */ /* 0x000fc60003f06270 */
[----:B------:R2:W-:Y:S04]  /*b610*/  LDGSTS.E.BYPASS.LTC128B.128 [R222+0x9800], [R4.64] ;  /* 0x0980000004de7fae */ /* 0x0005e8000b901d58 */
[----:B------:R2:W-:Y:S04]  /*b620*/  LDGSTS.E.BYPASS.LTC128B.128 [R222+0xa800], [R4.64+0x40] ;  /* 0x0a80004004de7fae */ /* 0x0005e8000b901d58 */
[----:B------:R2:W-:Y:S04]  /*b630*/  LDGSTS.E.BYPASS.LTC128B.128 [R222+0xb800], [R4.64+0x80] ;  /* 0x0b80008004de7fae */ /* 0x0005e8000b901d58 */
[----:B------:R-:W-:Y:S04]  /*b640*/  LDSM.16.M88.4 R8, [R217+0x6000] ;  /* 0x00600000d908783b */ /* 0x000fe80000000200 */
[----:B------:R-:W3:Y:S04]  /*b650*/  LDSM.16.M88.4 R48, [R220] ;  /* 0x00000000dc30783b */ /* 0x000ee80000000200 */
[----:B------:R-:W-:Y:S01]  /*b660*/  LDSM.16.M88.4 R12, [R219+0x6000] ;  /* 0x00600000db0c783b */ /* 0x000fe20000000200 */
[----:B-1----:R-:W-:-:S03]  /*b670*/  IADD3 R2, R0, 0x1, RZ ;  /* 0x0000000100027810 */ /* 0x002fc60007ffe0ff */
[----:B------:R-:W-:Y:S01]  /*b680*/  LDSM.16.M88.4 R40, [R221+0x1000] ;  /* 0x00100000dd28783b */ /* 0x000fe20000000200 */
[----:B------:R-:W-:Y:S02]  /*b690*/  IADD3 R3, R0, 0x18, RZ ;  /* 0x0000001800037810 */ /* 0x000fe40007ffe0ff */
[C---:B------:R-:W-:Y:S01]  /*b6a0*/  ISETP.GE.AND P1, PT, R2.reuse, R52, PT ;  /* 0x000000340200720c */ /* 0x040fe20003f26270 */
[----:B------:R-:W-:Y:S01]  /*b6b0*/  LDSM.16.M88.4 R44, [R221] ;  /* 0x00000000dd2c783b */ /* 0x000fe20000000200 */
[C---:B------:R-:W-:Y:S02]  /*b6c0*/  ISETP.GE.AND P5, PT, R2.reuse, R55, PT ;  /* 0x000000370200720c */ /* 0x040fe40003fa6270 */
[C---:B------:R-:W-:Y:S01]  /*b6d0*/  ISETP.GE.AND P2, PT, R2.reuse, R53, PT ;  /* 0x000000350200720c */ /* 0x040fe20003f46270 */
[----:B------:R-:W1:Y:S01]  /*b6e0*/  LDSM.16.M88.4 R16, [R217+0x6400] ;  /* 0x00640000d910783b */ /* 0x000e620000000200 */
[----:B------:R-:W-:Y:S02]  /*b6f0*/  ISETP.GE.AND P3, PT, R2, R54, PT ;  /* 0x000000360200720c */ /* 0x000fe40003f66270 */
[----:B------:R-:W-:Y:S01]  /*b700*/  IADD3 R2, R0, 0x8, RZ ;  /* 0x0000000800027810 */ /* 0x000fe20007ffe0ff */
[----:B--2---:R-:W2:Y:S03]  /*b710*/  LDSM.16.M88.4 R4, [R220+0x1000] ;  /* 0x00100000dc04783b */ /* 0x004ea60000000200 */
[----:B------:R-:W-:Y:S01]  /*b720*/  ISETP.GE.AND P4, PT, R2, R52, PT ;  /* 0x000000340200720c */ /* 0x000fe20003f86270 */
[----:B------:R-:W-:Y:S04]  /*b730*/  LDSM.16.M88.4 R32, [R220+0x3000] ;  /* 0x00300000dc20783b */ /* 0x000fe80000000200 */
[----:B------:R-:W-:Y:S04]  /*b740*/  LDSM.16.M88.4 R36, [R220+0x2000] ;  /* 0x00200000dc24783b */ /* 0x000fe80000000200 */
[----:B------:R-:W-:Y:S04]  /*b750*/  LDSM.16.M88.4 R60, [R217+0x7400] ;  /* 0x00740000d93c783b */ /* 0x000fe80000000200 */
[----:B------:R-:W0:Y:S01]  /*b760*/  LDGDEPBAR ;  /* 0x00000000000079af */ /* 0x000e220000000000 */
[C---:B---3--:R-:W-:Y:S08]  /*b770*/  HMMA.16816.F32.BF16 R24, R48.reuse, R8, RZ ;  /* 0x000000083018723c */ /* 0x048ff000000418ff */
[C---:B------:R-:W-:Y:S08]  /*b780*/  HMMA.16816.F32.BF16 R28, R48.reuse, R10, RZ ;  /* 0x0000000a301c723c */ /* 0x040ff000000418ff */
[----:B-1----:R-:W-:Y:S08]  /*b790*/  HMMA.16816.F32.BF16 R64, R48, R18, RZ ;  /* 0x000000123040723c */ /* 0x002ff000000418ff */
[----:B--2---:R-:W-:Y:S08]  /*b7a0*/  HMMA.16816.F32.BF16 R20, R4, R8, RZ ;  /* 0x000000080414723c */ /* 0x004ff000000418ff */
[----:B------:R-:W-:Y:S08]  /*b7b0*/  HMMA.16816.F32.BF16 R196, R44, R12, R24 ;  /* 0x0000000c2cc4723c */ /* 0x000ff00000041818 */
[----:B------:R-:W-:Y:S01]  /*b7c0*/  HMMA.16816.F32.BF16 R56, R4, R10, RZ ;  /* 0x0000000a0438723c */ /* 0x000fe200000418ff */
[----:B------:R-:W-:Y:S07]  /*b7d0*/  LDSM.16.M88.4 R8, [R217+0x7000] ;  /* 0x00700000d908783b */ /* 0x000fee0000000200 */
[----:B------:R-:W-:Y:S01]  /*b7e0*/  HMMA.16816.F32.BF16 R180, R40, R12, R20 ;  /* 0x0000000c28b4723c */ /* 0x000fe20000041814 */
[----:B------:R-:W1:Y:S07]  /*b7f0*/  LDSM.16.M88.4 R20, [R219+0x6400] ;  /* 0x00640000db14783b */ /* 0x000e6e0000000200 */
[-C--:B------:R-:W-:Y:S08]  /*b800*/  HMMA.16816.F32.BF16 R24, R48, R16.reuse, RZ ;  /* 0x000000103018723c */ /* 0x080ff000000418ff */
[C---:B------:R-:W-:Y:S08]  /*b810*/  HMMA.16816.F32.BF16 R136, R4.reuse, R16, RZ ;  /* 0x000000100488723c */ /* 0x040ff000000418ff */
[----:B------:R-:W-:Y:S08]  /*b820*/  HMMA.16816.F32.BF16 R132, R4, R18, RZ ;  /* 0x000000120484723c */ /* 0x000ff000000418ff */
[-C--:B------:R-:W-:Y:S01]  /*b830*/  HMMA.16816.F32.BF16 R176, R40, R14.reuse, R56 ;  /* 0x0000000e28b0723c */ /* 0x080fe20000041838 */
[----:B------:R-:W-:Y:S07]  /*b840*/  LDSM.16.M88.4 R56, [R219+0x7000] ;  /* 0x00700000db38783b */ /* 0x000fee0000000200 */
[C---:B------:R-:W-:Y:S01]  /*b850*/  HMMA.16816.F32.BF16 R172, R44.reuse, R14, R28 ;  /* 0x0000000e2cac723c */ /* 0x040fe2000004181c */
[----:B------:R-:W-:Y:S04]  /*b860*/  LDSM.16.M88.4 R28, [R221+0x2000] ;  /* 0x00200000dd1c783b */ /* 0x000fe80000000200 */
[----:B------:R-:W-:Y:S03]  /*b870*/  LDSM.16.M88.4 R12, [R219+0x7400] ;  /* 0x00740000db0c783b */ /* 0x000fe60000000200 */
[-C--:B-1----:R-:W-:Y:S01]  /*b880*/  HMMA.16816.F32.BF16 R16, R44, R20.reuse, R24 ;  /* 0x000000142c10723c */ /* 0x082fe20000041818 */
[----:B------:R-:W1:Y:S07]  /*b890*/  LDSM.16.M88.4 R24, [R221+0x3000] ;  /* 0x00300000dd18783b */ /* 0x000e6e0000000200 */
[C---:B------:R-:W-:Y:S08]  /*b8a0*/  HMMA.16816.F32.BF16 R136, R40.reuse, R20, R136 ;  /* 0x000000142888723c */ /* 0x040ff00000041888 */
[-C--:B------:R-:W-:Y:S08]  /*b8b0*/  HMMA.16816.F32.BF16 R204, R40, R22.reuse, R132 ;  /* 0x0000001628cc723c */ /* 0x080ff00000041884 */
[----:B------:R-:W-:Y:S01]  /*b8c0*/  HMMA.16816.F32.BF16 R132, R44, R22, R64 ;  /* 0x000000162c84723c */ /* 0x000fe20000041840 */
[----:B------:R-:W-:Y:S07]  /*b8d0*/  LDSM.16.M88.4 R20, [R220+0x4000] ;  /* 0x00400000dc14783b */ /* 0x000fee0000000200 */
[-C--:B------:R-:W-:Y:S08]  /*b8e0*/  HMMA.16816.F32.BF16 R64, R32, R8.reuse, R180 ;  /* 0x000000082040723c */ /* 0x080ff000000418b4 */
[----:B------:R-:W-:Y:S08]  /*b8f0*/  HMMA.16816.F32.BF16 R196, R36, R8, R196 ;  /* 0x0000000824c4723c */ /* 0x000ff000000418c4 */
[-C--:B------:R-:W-:Y:S08]  /*b900*/  HMMA.16816.F32.BF16 R192, R32, R10.reuse, R176 ;  /* 0x0000000a20c0723c */ /* 0x080ff000000418b0 */
[C---:B------:R-:W-:Y:S01]  /*b910*/  HMMA.16816.F32.BF16 R188, R36.reuse, R10, R172 ;  /* 0x0000000a24bc723c */ /* 0x040fe200000418ac */
[----:B------:R-:W-:Y:S07]  /*b920*/  LDSM.16.M88.4 R8, [R217+0x8000] ;  /* 0x00800000d908783b */ /* 0x000fee0000000200 */
[-C--:B------:R-:W-:Y:S01]  /*b930*/  HMMA.16816.F32.BF16 R184, R36, R60.reuse, R16 ;  /* 0x0000003c24b8723c */ /* 0x080fe20000041810 */
[----:B------:R-:W-:Y:S07]  /*b940*/  LDSM.16.M88.4 R16, [R220+0x5000] ;  /* 0x00500000dc10783b */ /* 0x000fee0000000200 */
[C---:B------:R-:W-:Y:S01]  /*b950*/  HMMA.16816.F32.BF16 R200, R32.reuse, R60, R136 ;  /* 0x0000003c20c8723c */ /* 0x040fe20000041888 */
[----:B------:R-:W2:Y:S07]  /*b960*/  LDSM.16.M88.4 R136, [R217+0x8400] ;  /* 0x00840000d988783b */ /* 0x000eae0000000200 */
[-C--:B------:R-:W-:Y:S08]  /*b970*/  HMMA.16816.F32.BF16 R204, R32, R62.reuse, R204 ;  /* 0x0000003e20cc723c */ /* 0x080ff000000418cc */
[----:B------:R-:W-:Y:S08]  /*b980*/  HMMA.16816.F32.BF16 R180, R36, R62, R132 ;  /* 0x0000003e24b4723c */ /* 0x000ff00000041884 */
[-C--:B-1----:R-:W-:Y:S01]  /*b990*/  HMMA.16816.F32.BF16 R176, R24, R56.reuse, R64 ;  /* 0x0000003818b0723c */ /* 0x082fe20000041840 */
[----:B------:R-:W1:Y:S07]  /*b9a0*/  LDSM.16.M88.4 R64, [R217+0x6c00] ;  /* 0x006c0000d940783b */ /* 0x000e6e0000000200 */
[----:B------:R-:W-:Y:S08]  /*b9b0*/  HMMA.16816.F32.BF16 R172, R28, R56, R196 ;  /* 0x000000381cac723c */ /* 0x000ff000000418c4 */
[-C--:B------:R-:W-:Y:S08]  /*b9c0*/  HMMA.16816.F32.BF16 R132, R24, R58.reuse, R192 ;  /* 0x0000003a1884723c */ /* 0x080ff000000418c0 */
[C---:B------:R-:W-:Y:S08]  /*b9d0*/  HMMA.16816.F32.BF16 R60, R28.reuse, R58, R188 ;  /* 0x0000003a1c3c723c */ /* 0x040ff000000418bc */
[-C--:B------:R-:W-:Y:S08]  /*b9e0*/  HMMA.16816.F32.BF16 R56, R28, R12.reuse, R184 ;  /* 0x0000000c1c38723c */ /* 0x080ff000000418b8 */
[C---:B------:R-:W-:Y:S08]  /*b9f0*/  HMMA.16816.F32.BF16 R196, R24.reuse, R12, R200 ;  /* 0x0000000c18c4723c */ /* 0x040ff000000418c8 */
[-C--:B------:R-:W-:Y:S08]  /*ba00*/  HMMA.16816.F32.BF16 R200, R24, R14.reuse, R204 ;  /* 0x0000000e18c8723c */ /* 0x080ff000000418cc */
[----:B------:R-:W-:Y:S01]  /*ba10*/  HMMA.16816.F32.BF16 R188, R28, R14, R180 ;  /* 0x0000000e1cbc723c */ /* 0x000fe200000418b4 */
[----:B------:R-:W-:Y:S07]  /*ba20*/  LDSM.16.M88.4 R12, [R221+0x4000] ;  /* 0x00400000dd0c783b */ /* 0x000fee0000000200 */
[----:B--2---:R-:W-:Y:S01]  /*ba30*/  HMMA.16816.F32.BF16 R224, R20, R136, R56 ;  /* 0x0000008814e0723c */ /* 0x004fe20000041838 */
[----:B------:R-:W2:Y:S07]  /*ba40*/  LDSM.16.M88.4 R56, [R219+0x8000] ;  /* 0x00800000db38783b */ /* 0x000eae0000000200 */
[-C--:B------:R-:W-:Y:S08]  /*ba50*/  HMMA.16816.F32.BF16 R204, R16, R8.reuse, R176 ;  /* 0x0000000810cc723c */ /* 0x080ff000000418b0 */
[----:B------:R-:W-:Y:S08]  /*ba60*/  HMMA.16816.F32.BF16 R192, R20, R8, R172 ;  /* 0x0000000814c0723c */ /* 0x000ff000000418ac */
[-C--:B------:R-:W-:Y:S01]  /*ba70*/  HMMA.16816.F32.BF16 R184, R16, R10.reuse, R132 ;  /* 0x0000000a10b8723c */ /* 0x080fe20000041884 */
[----:B------:R-:W-:Y:S07]  /*ba80*/  LDSM.16.M88.4 R132, [R219+0x6c00] ;  /* 0x006c0000db84783b */ /* 0x000fee0000000200 */
[----:B------:R-:W-:Y:S01]  /*ba90*/  HMMA.16816.F32.BF16 R180, R20, R10, R60 ;  /* 0x0000000a14b4723c */ /* 0x000fe2000004183c */
[----:B------:R-:W3:Y:S04]  /*baa0*/  LDSM.16.M88.4 R8, [R221+0x5000] ;  /* 0x00500000dd08783b */ /* 0x000ee80000000200 */
[----:B------:R-:W4:Y:S03]  /*bab0*/  LDSM.16.M88.4 R60, [R217+0x6800] ;  /* 0x00680000d93c783b */ /* 0x000f260000000200 */
[-C--:B-1----:R-:W-:Y:S08]  /*bac0*/  HMMA.16816.F32.BF16 R176, R48, R64.reuse, RZ ;  /* 0x0000004030b0723c */ /* 0x082ff000000418ff */
[----:B------:R-:W-:Y:S08]  /*bad0*/  HMMA.16816.F32.BF16 R172, R4, R64, RZ ;  /* 0x0000004004ac723c */ /* 0x000ff000000418ff */
[----:B------:R-:W-:Y:S08]  /*bae0*/  HMMA.16816.F32.BF16 R212, R16, R136, R196 ;  /* 0x0000008810d4723c */ /* 0x000ff000000418c4 */
[C---:B--2---:R-:W-:Y:S08]  /*baf0*/  HMMA.16816.F32.BF16 R196, R12.reuse, R56, R192 ;  /* 0x000000380cc4723c */ /* 0x044ff000000418c0 */
[----:B------:R-:W-:Y:S08]  /*bb00*/  HMMA.16816.F32.BF16 R180, R12, R58, R180 ;  /* 0x0000003a0cb4723c */ /* 0x000ff000000418b4 */
[C---:B---3--:R-:W-:Y:S08]  /*bb10*/  HMMA.16816.F32.BF16 R204, R8.reuse, R56, R204 ;  /* 0x0000003808cc723c */ /* 0x048ff000000418cc */
[----:B------:R-:W-:Y:S01]  /*bb20*/  HMMA.16816.F32.BF16 R192, R8, R58, R184 ;  /* 0x0000003a08c0723c */ /* 0x000fe200000418b8 */
[----:B------:R-:W-:-:S02]  /*bb30*/  FSEL R196, R196, -INF , !P6 ;  /* 0xff800000c4c47808 */ /* 0x000fc40007000000 */
[----:B------:R-:W-:Y:S02]  /*bb40*/  FSEL R197, R197, -INF , !P1 ;  /* 0xff800000c5c57808 */ /* 0x000fe40004800000 */
[----:B------:R-:W-:Y:S02]  /*bb50*/  FSEL R198, R198, -INF , !P0 ;  /* 0xff800000c6c67808 */ /* 0x000fe40004000000 */
[----:B------:R-:W-:Y:S01]  /*bb60*/  FSEL R199, R199, -INF , !P5 ;  /* 0xff800000c7c77808 */ /* 0x000fe20006800000 */
[----:B------:R-:W-:Y:S01]  /*bb70*/  HMMA.16816.F32.BF16 R228, R44, R132, R176 ;  /* 0x000000842ce4723c */ /* 0x000fe200000418b0 */
[C---:B------:R-:W-:Y:S02]  /*bb80*/  ISETP.GE.AND P6, PT, R2.reuse, R55, PT ;  /* 0x000000370200720c */ /* 0x040fe40003fc6270 */
[C---:B------:R-:W-:Y:S02]  /*bb90*/  ISETP.GE.AND P1, PT, R2.reuse, R53, PT ;  /* 0x000000350200720c */ /* 0x040fe40003f26270 */
[----:B------:R-:W-:-:S02]  /*bba0*/  ISETP.GE.AND P0, PT, R2, R54, PT ;  /* 0x000000360200720c */ /* 0x000fc40003f06270 */
[CC--:B------:R-:W-:Y:S01]  /*bbb0*/  ISETP.GE.AND P5, PT, R0.reuse, R53.reuse, PT ;  /* 0x000000350000720c */ /* 0x0c0fe20003fa6270 */
[----:B------:R-:W-:Y:S01]  /*bbc0*/  HMMA.16816.F32.BF16 R208, R40, R132, R172 ;  /* 0x0000008428d0723c */ /* 0x000fe200000418ac */
[----:B------:R-:W-:Y:S02]  /*bbd0*/  IADD3 R2, R0, 0x9, RZ ;  /* 0x0000000900027810 */ /* 0x000fe40007ffe0ff */
[----:B------:R-:W-:Y:S02]  /*bbe0*/  FSEL R205, R205, -INF , !P2 ;  /* 0xff800000cdcd7808 */ /* 0x000fe40005000000 */
[----:B------:R-:W-:Y:S02]  /*bbf0*/  FSEL R204, R204, -INF , !P5 ;  /* 0xff800000cccc7808 */ /* 0x000fe40006800000 */
[----:B------:R-:W-:Y:S01]  /*bc00*/  ISETP.GE.AND P2, PT, R0, R54, PT ;  /* 0x000000360000720c */ /* 0x000fe20003f46270 */
[----:B----4-:R-:W-:Y:S01]  /*bc10*/  HMMA.16816.F32.BF16 R56, R4, R60, RZ ;  /* 0x0000003c0438723c */ /* 0x010fe200000418ff */
[----:B------:R-:W-:-:S02]  /*bc20*/  ISETP.GE.AND P5, PT, R2, R53, PT ;  /* 0x000000350200720c */ /* 0x000fc40003fa6270 */
[----:B------:R-:W-:Y:S02]  /*bc30*/  FSEL R206, R206, -INF , !P2 ;  /* 0xff800000cece7808 */ /* 0x000fe40005000000 */
[----:B------:R-:W-:Y:S02]  /*bc40*/  FSEL R223, R192, -INF , !P1 ;  /* 0xff800000c0df7808 */ /* 0x000fe40004800000 */
[----:B------:R-:W-:Y:S01]  /*bc50*/  FSEL R232, R193, -INF , !P5 ;  /* 0xff800000c1e87808 */ /* 0x000fe20006800000 */
[----:B------:R-:W-:Y:S01]  /*bc60*/  HMMA.16816.F32.BF16 R176, R4, R62, RZ ;  /* 0x0000003e04b0723c */ /* 0x000fe200000418ff */
[C---:B------:R-:W-:Y:S02]  /*bc70*/  ISETP.GE.AND P2, PT, R2.reuse, R54, PT ;  /* 0x000000360200720c */ /* 0x040fe40003f46270 */
[C---:B------:R-:W-:Y:S02]  /*bc80*/  ISETP.GE.AND P1, PT, R2.reuse, R52, PT ;  /* 0x000000340200720c */ /* 0x040fe40003f26270 */
[----:B------:R-:W-:-:S02]  /*bc90*/  ISETP.GE.AND P5, PT, R2, R55, PT ;  /* 0x000000370200720c */ /* 0x000fc40003fa6270 */
[----:B------:R-:W-:Y:S01]  /*bca0*/  FSEL R233, R194, -INF , !P0 ;  /* 0xff800000c2e97808 */ /* 0x000fe20004000000 */
[----:B------:R-:W-:Y:S01]  /*bcb0*/  HMMA.16816.F32.BF16 R172, R4, R66, RZ ;  /* 0x0000004204ac723c */ /* 0x000fe200000418ff */
[----:B------:R-:W1:Y:S01]  /*bcc0*/  LDSM.16.M88.4 R4, [R219+0x6800] ;  /* 0x00680000db04783b */ /* 0x000e620000000200 */
[----:B------:R-:W-:Y:S02]  /*bcd0*/  FSEL R234, R195, -INF , !P2 ;  /* 0xff800000c3ea7808 */ /* 0x000fe40005000000 */
[----:B------:R-:W-:Y:S02]  /*bce0*/  FSEL R192, R180, -INF , !P4 ;  /* 0xff800000b4c07808 */ /* 0x000fe40006000000 */
[----:B------:R-:W-:Y:S02]  /*bcf0*/  FSEL R193, R181, -INF , !P1 ;  /* 0xff800000b5c17808 */ /* 0x000fe40004800000 */
[----:B------:R-:W-:Y:S01]  /*bd00*/  HMMA.16816.F32.BF16 R240, R20, R138, R188 ;  /* 0x0000008a14f0723c */ /* 0x000fe200000418bc */
[----:B------:R-:W-:-:S02]  /*bd10*/  FSEL R194, R182, -INF , !P6 ;  /* 0xff800000b6c27808 */ /* 0x000fc40007000000 */
[----:B------:R-:W-:Y:S02]  /*bd20*/  FSEL R195, R183, -INF , !P5 ;  /* 0xff800000b7c37808 */ /* 0x000fe40006800000 */
[----:B------:R-:W-:Y:S02]  /*bd30*/  IADD3 R2, R0, 0x10, RZ ;  /* 0x0000001000027810 */ /* 0x000fe40007ffe0ff */
[----:B------:R-:W-:Y:S01]  /*bd40*/  FSEL R207, R207, -INF , !P3 ;  /* 0xff800000cfcf7808 */ /* 0x000fe20005800000 */
[----:B------:R-:W-:Y:S01]  /*bd50*/  HMMA.16816.F32.BF16 R184, R48, R60, RZ ;  /* 0x0000003c30b8723c */ /* 0x000fe200000418ff */
[C---:B------:R-:W-:Y:S02]  /*bd60*/  ISETP.GE.AND P3, PT, R2.reuse, R52, PT ;  /* 0x000000340200720c */ /* 0x040fe40003f66270 */
[C---:B------:R-:W-:Y:S02]  /*bd70*/  ISETP.GE.AND P4, PT, R2.reuse, R55, PT ;  /* 0x000000370200720c */ /* 0x040fe40003f86270 */
[----:B------:R-:W-:-:S02]  /*bd80*/  ISETP.GE.AND P1, PT, R2, R53, PT ;  /* 0x000000350200720c */ /* 0x000fc40003f26270 */
[----:B------:R-:W-:Y:S01]  /*bd90*/  ISETP.GE.AND P0, PT, R2, R54, PT ;  /* 0x000000360200720c */ /* 0x000fe20003f06270 */
[----:B------:R-:W-:Y:S01]  /*bda0*/  HMMA.16816.F32.BF16 R188, R48, R62, RZ ;  /* 0x0000003e30bc723c */ /* 0x000fe200000418ff */
[----:B------:R-:W-:-:S04]  /*bdb0*/  IADD3 R2, R0, 0x11, RZ ;  /* 0x0000001100027810 */ /* 0x000fc80007ffe0ff */
[C---:B------:R-:W-:Y:S02]  /*bdc0*/  ISETP.GE.AND P6, PT, R2.reuse, R52, PT ;  /* 0x000000340200720c */ /* 0x040fe40003fc6270 */
[C---:B------:R-:W-:Y:S01]  /*bdd0*/  ISETP.GE.AND P2, PT, R2.reuse, R55, PT ;  /* 0x000000370200720c */ /* 0x040fe20003f46270 */
[----:B------:R-:W-:Y:S01]  /*bde0*/  HMMA.16816.F32.BF16 R236, R16, R138, R200 ;  /* 0x0000008a10ec723c */ /* 0x000fe200000418c8 */
[----:B------:R-:W-:Y:S01]  /*bdf0*/  LDSM.16.M88.4 R136, [R219+0x8400] ;  /* 0x00840000db88783b */ /* 0x000fe20000000200 */
[----:B------:R-:W-:-:S06]  /*be00*/  ISETP.GE.AND P5, PT, R2, R53, PT ;  /* 0x000000350200720c */ /* 0x000fcc0003fa6270 */
[----:B------:R-:W-:Y:S01]  /*be10*/  HMMA.16816.F32.BF16 R200, R48, R66, RZ ;  /* 0x0000004230c8723c */ /* 0x000fe200000418ff */
[----:B------:R-:W2:Y:S07]  /*be20*/  LDSM.16.M88.4 R48, [R217+0x7800] ;  /* 0x00780000d930783b */ /* 0x000eae0000000200 */
[C---:B-1----:R-:W-:Y:S08]  /*be30*/  HMMA.16816.F32.BF16 R64, R40.reuse, R4, R56 ;  /* 0x000000042840723c */ /* 0x042ff00000041838 */
[C---:B------:R-:W-:Y:S08]  /*be40*/  HMMA.16816.F32.BF16 R60, R40.reuse, R6, R176 ;  /* 0x00000006283c723c */ /* 0x040ff000000418b0 */
[----:B------:R-:W-:Y:S01]  /*be50*/  HMMA.16816.F32.BF16 R56, R40, R134, R172 ;  /* 0x000000862838723c */ /* 0x000fe200000418ac */
[----:B------:R-:W-:Y:S07]  /*be60*/  LDSM.16.M88.4 R40, [R219+0x7c00] ;  /* 0x007c0000db28783b */ /* 0x000fee0000000200 */
[C---:B------:R-:W-:Y:S08]  /*be70*/  HMMA.16816.F32.BF16 R172, R44.reuse, R4, R184 ;  /* 0x000000042cac723c */ /* 0x040ff000000418b8 */
[----:B------:R-:W-:Y:S01]  /*be80*/  HMMA.16816.F32.BF16 R176, R44, R6, R188 ;  /* 0x000000062cb0723c */ /* 0x000fe200000418bc */
[----:B------:R-:W1:Y:S07]  /*be90*/  LDSM.16.M88.4 R4, [R217+0x7c00] ;  /* 0x007c0000d904783b */ /* 0x000e6e0000000200 */
[C---:B--2---:R-:W-:Y:S08]  /*bea0*/  HMMA.16816.F32.BF16 R64, R32.reuse, R48, R64 ;  /* 0x000000302040723c */ /* 0x044ff00000041840 */
[----:B------:R-:W-:Y:S08]  /*beb0*/  HMMA.16816.F32.BF16 R60, R32, R50, R60 ;  /* 0x00000032203c723c */ /* 0x000ff0000004183c */
[----:B------:R-:W-:Y:S08]  /*bec0*/  HMMA.16816.F32.BF16 R132, R44, R134, R200 ;  /* 0x000000862c84723c */ /* 0x000ff000000418c8 */
[C---:B------:R-:W-:Y:S08]  /*bed0*/  HMMA.16816.F32.BF16 R44, R36.reuse, R48, R172 ;  /* 0x00000030242c723c */ /* 0x040ff000000418ac */
[----:B------:R-:W-:Y:S08]  /*bee0*/  HMMA.16816.F32.BF16 R172, R36, R50, R176 ;  /* 0x0000003224ac723c */ /* 0x000ff000000418b0 */
[C---:B-1----:R-:W-:Y:S08]  /*bef0*/  HMMA.16816.F32.BF16 R180, R32.reuse, R4, R208 ;  /* 0x0000000420b4723c */ /* 0x042ff000000418d0 */
[----:B------:R-:W-:Y:S01]  /*bf00*/  HMMA.16816.F32.BF16 R56, R32, R6, R56 ;  /* 0x000000062038723c */ /* 0x000fe20000041838 */
[----:B------:R-:W1:Y:S07]  /*bf10*/  LDSM.16.M88.4 R32, [R219+0x7800] ;  /* 0x00780000db20783b */ /* 0x000e6e0000000200 */
[C---:B------:R-:W-:Y:S08]  /*bf20*/  HMMA.16816.F32.BF16 R176, R36.reuse, R4, R228 ;  /* 0x0000000424b0723c */ /* 0x040ff000000418e4 */
[----:B------:R-:W-:Y:S01]  /*bf30*/  HMMA.16816.F32.BF16 R48, R36, R6, R132 ;  /* 0x000000062430723c */ /* 0x000fe20000041884 */
[----:B------:R-:W2:Y:S07]  /*bf40*/  LDSM.16.M88.4 R4, [R217+0x8c00] ;  /* 0x008c0000d904783b */ /* 0x000eae0000000200 */
[C---:B------:R-:W-:Y:S08]  /*bf50*/  HMMA.16816.F32.BF16 R132, R24.reuse, R40, R180 ;  /* 0x000000281884723c */ /* 0x040ff000000418b4 */
[----:B------:R-:W-:Y:S08]  /*bf60*/  HMMA.16816.F32.BF16 R56, R24, R42, R56 ;  /* 0x0000002a1838723c */ /* 0x000ff00000041838 */
[----:B------:R-:W-:Y:S08]  /*bf70*/  HMMA.16816.F32.BF16 R224, R12, R136, R224 ;  /* 0x000000880ce0723c */ /* 0x000ff000000418e0 */
[C---:B-1----:R-:W-:Y:S08]  /*bf80*/  HMMA.16816.F32.BF16 R64, R24.reuse, R32, R64 ;  /* 0x000000201840723c */ /* 0x042ff00000041840 */
[----:B------:R-:W-:Y:S01]  /*bf90*/  HMMA.16816.F32.BF16 R60, R24, R34, R60 ;  /* 0x00000022183c723c */ /* 0x000fe2000004183c */
[----:B------:R-:W1:Y:S07]  /*bfa0*/  LDSM.16.M88.4 R24, [R217+0x8800] ;  /* 0x00880000d918783b */ /* 0x000e6e0000000200 */
[----:B------:R-:W-:Y:S01]  /*bfb0*/  HMMA.16816.F32.BF16 R44, R28, R32, R44 ;  /* 0x000000201c2c723c */ /* 0x000fe2000004182c */
[----:B------:R-:W-:-:S02]  /*bfc0*/  FSEL R224, R224, -INF , !P3 ;  /* 0xff800000e0e07808 */ /* 0x000fc40005800000 */
[----:B------:R-:W-:Y:S02]  /*bfd0*/  ISETP.GE.AND P3, PT, R2, R54, PT ;  /* 0x000000360200720c */ /* 0x000fe40003f66270 */
[----:B------:R-:W-:Y:S02]  /*bfe0*/  IADD3 R2, R0, 0x19, RZ ;  /* 0x0000001900027810 */ /* 0x000fe40007ffe0ff */
[----:B------:R-:W-:Y:S01]  /*bff0*/  FSEL R227, R227, -INF , !P2 ;  /* 0xff800000e3e37808 */ /* 0x000fe20005000000 */
[----:B------:R-:W-:Y:S01]  /*c000*/  HMMA.16816.F32.BF16 R36, R28, R34, R172 ;  /* 0x000000221c24723c */ /* 0x000fe200000418ac */
[C---:B------:R-:W-:Y:S02]  /*c010*/  ISETP.GE.AND P2, PT, R3.reuse, R53, PT ;  /* 0x000000350300720c */ /* 0x040fe40003f46270 */
[----:B------:R-:W-:Y:S02]  /*c020*/  FSEL R226, R226, -INF , !P4 ;  /* 0xff800000e2e27808 */ /* 0x000fe40006000000 */
[----:B------:R-:W-:-:S02]  /*c030*/  ISETP.GE.AND P4, PT, R3, R52, PT ;  /* 0x000000340300720c */ /* 0x000fc40003f86270 */
[----:B------:R-:W-:Y:S01]  /*c040*/  FSEL R225, R225, -INF , !P6 ;  /* 0xff800000e1e17808 */ /* 0x000fe20007000000 */
[----:B------:R-:W-:Y:S01]  /*c050*/  HMMA.16816.F32.BF16 R32, R28, R40, R176 ;  /* 0x000000281c20723c */ /* 0x000fe200000418b0 */
[----:B------:R-:W-:-:S07]  /*c060*/  ISETP.GE.AND P6, PT, R3, R55, PT ;  /* 0x000000370300720c */ /* 0x000fce0003fc6270 */
[----:B------:R-:W-:Y:S01]  /*c070*/  HMMA.16816.F32.BF16 R40, R28, R42, R48 ;  /* 0x0000002a1c28723c */ /* 0x000fe20000041830 */
[----:B------:R-:W3:Y:S07]  /*c080*/  LDSM.16.M88.4 R28, [R219+0x8800] ;  /* 0x00880000db1c783b */ /* 0x000eee0000000200 */
[C---:B--2---:R-:W-:Y:S08]  /*c090*/  HMMA.16816.F32.BF16 R132, R16.reuse, R4, R132 ;  /* 0x000000041084723c */ /* 0x044ff00000041884 */
[C---:B-1----:R-:W-:Y:S08]  /*c0a0*/  HMMA.16816.F32.BF16 R64, R16.reuse, R24, R64 ;  /* 0x000000181040723c */ /* 0x042ff00000041840 */
[C---:B------:R-:W-:Y:S08]  /*c0b0*/  HMMA.16816.F32.BF16 R60, R16.reuse, R26, R60 ;  /* 0x0000001a103c723c */ /* 0x040ff0000004183c */
[----:B------:R-:W-:Y:S08]  /*c0c0*/  HMMA.16816.F32.BF16 R56, R16, R6, R56 ;  /* 0x000000061038723c */ /* 0x000ff00000041838 */
[C---:B------:R-:W-:Y:S08]  /*c0d0*/  HMMA.16816.F32.BF16 R16, R20.reuse, R24, R44 ;  /* 0x000000181410723c */ /* 0x040ff0000004182c */
[C---:B------:R-:W-:Y:S08]  /*c0e0*/  HMMA.16816.F32.BF16 R44, R20.reuse, R26, R36 ;  /* 0x0000001a142c723c */ /* 0x040ff00000041824 */
[C---:B------:R-:W-:Y:S08]  /*c0f0*/  HMMA.16816.F32.BF16 R36, R20.reuse, R4, R32 ;  /* 0x000000041424723c */ /* 0x040ff00000041820 */
[----:B------:R-:W-:Y:S01]  /*c100*/  HMMA.16816.F32.BF16 R40, R20, R6, R40 ;  /* 0x000000061428723c */ /* 0x000fe20000041828 */
[----:B------:R-:W1:Y:S01]  /*c110*/  LDSM.16.M88.4 R4, [R219+0x8c00] ;  /* 0x008c0000db04783b */ /* 0x000e620000000200 */
[----:B------:R-:W-:-:S06]  /*c120*/  DEPBAR.LE SB0, 0x0 ;  /* 0x000080000000791a */ /* 0x000fcc0000000000 */
[C---:B------:R-:W-:Y:S08]  /*c130*/  HMMA.16816.F32.BF16 R212, R8.reuse, R136, R212 ;  /* 0x0000008808d4723c */ /* 0x040ff000000418d4 */
[-C--:B------:R-:W-:Y:S08]  /*c140*/  HMMA.16816.F32.BF16 R24, R8, R138.reuse, R236 ;  /* 0x0000008a0818723c */ /* 0x080ff000000418ec */
[C---:B------:R-:W-:Y:S08]  /*c150*/  HMMA.16816.F32.BF16 R136, R12.reuse, R138, R240 ;  /* 0x0000008a0c88723c */ /* 0x040ff000000418f0 */
[----:B---3--:R-:W-:Y:S01]  /*c160*/  HMMA.16816.F32.BF16 R16, R12, R28, R16 ;  /* 0x0000001c0c10723c */ /* 0x008fe20000041810 */
[----:B------:R-:W-:Y:S01]  /*c170*/  FSEL R174, R213, -INF , !P5 ;  /* 0xff800000d5ae7808 */ /* 0x000fe20006800000 */
[----:B------:R-:W-:Y:S01]  /*c180*/  BAR.SYNC.DEFER_BLOCKING 0x0 ;  /* 0x0000000000007b1d */ /* 0x000fe20000010000 */
[----:B------:R-:W-:-:S02]  /*c190*/  ISETP.GE.AND P5, PT, R2, R53, PT ;  /* 0x000000350200720c */ /* 0x000fc40003fa6270 */
[----:B------:R-:W-:Y:S02]  /*c1a0*/  FSEL R175, R212, -INF , !P1 ;  /* 0xff800000d4af7808 */ /* 0x000fe40004800000 */
[----:B------:R-:W-:Y:S01]  /*c1b0*/  FSEL R176, R214, -INF , !P0 ;  /* 0xff800000d6b07808 */ /* 0x000fe20004000000 */
[C---:B------:R-:W-:Y:S01]  /*c1c0*/  HMMA.16816.F32.BF16 R20, R8.reuse, R28, R64 ;  /* 0x0000001c0814723c */ /* 0x040fe20000041840 */
[----:B------:R-:W-:Y:S02]  /*c1d0*/  FSEL R172, R24, -INF , !P2 ;  /* 0xff80000018ac7808 */ /* 0x000fe40005000000 */
[----:B------:R-:W-:Y:S02]  /*c1e0*/  FSEL R173, R25, -INF , !P5 ;  /* 0xff80000019ad7808 */ /* 0x000fe40006800000 */
[----:B------:R-:W-:Y:S02]  /*c1f0*/  ISETP.GE.AND P1, PT, R3, R54, PT ;  /* 0x000000360300720c */ /* 0x000fe40003f26270 */
[C---:B------:R-:W-:Y:S01]  /*c200*/  ISETP.GE.AND P2, PT, R2.reuse, R52, PT ;  /* 0x000000340200720c */ /* 0x040fe20003f46270 */
[----:B------:R-:W-:Y:S01]  /*c210*/  HMMA.16816.F32.BF16 R32, R8, R30, R60 ;  /* 0x0000001e0820723c */ /* 0x000fe2000004183c */
[----:B------:R-:W-:-:S02]  /*c220*/  ISETP.GE.AND P5, PT, R2, R55, PT ;  /* 0x000000370200720c */ /* 0x000fc40003fa6270 */
[----:B------:R-:W-:Y:S02]  /*c230*/  ISETP.GE.AND P0, PT, R2, R54, PT ;  /* 0x000000360200720c */ /* 0x000fe40003f06270 */
[----:B------:R-:W-:Y:S02]  /*c240*/  IADD3 R2, R0, 0x20, RZ ;  /* 0x0000002000027810 */ /* 0x000fe40007ffe0ff */
[----:B------:R-:W-:Y:S01]  /*c250*/  FSEL R65, R215, -INF , !P3 ;  /* 0xff800000d7417808 */ /* 0x000fe20005800000 */
[----:B------:R-:W-:Y:S01]  /*c260*/  HMMA.16816.F32.BF16 R28, R12, R30, R44 ;  /* 0x0000001e0c1c723c */ /* 0x000fe2000004182c */
[----:B------:R-:W-:Y:S02]  /*c270*/  FSEL R66, R136, -INF , !P4 ;  /* 0xff80000088427808 */ /* 0x000fe40006000000 */
[----:B------:R-:W-:Y:S02]  /*c280*/  FSEL R137, R137, -INF , !P2 ;  /* 0xff80000089897808 */ /* 0x000fe40005000000 */
[----:B------:R-:W-:-:S02]  /*c290*/  FSEL R64, R26, -INF , !P1 ;  /* 0xff8000001a407808 */ /* 0x000fc40004800000 */
[C---:B------:R-:W-:Y:S02]  /*c2a0*/  ISETP.GE.AND P3, PT, R2.reuse, R52, PT ;  /* 0x000000340200720c */ /* 0x040fe40003f66270 */
[C---:B------:R-:W-:Y:S02]  /*c2b0*/  ISETP.GE.AND P4, PT, R2.reuse, R55, PT ;  /* 0x000000370200720c */ /* 0x040fe40003f86270 */
[C---:B------:R-:W-:Y:S02]  /*c2c0*/  ISETP.GE.AND P2, PT, R2.reuse, R53, PT ;  /* 0x000000350200720c */ /* 0x040fe40003f46270 */
[----:B------:R-:W-:Y:S02]  /*c2d0*/  ISETP.GE.AND P1, PT, R2, R54, PT ;  /* 0x000000360200720c */ /* 0x000fe40003f26270 */
[----:B------:R-:W-:Y:S02]  /*c2e0*/  IADD3 R2, R0, 0x21, RZ ;  /* 0x0000002100027810 */ /* 0x000fe40007ffe0ff */
[----:B------:R-:W-:-:S02]  /*c2f0*/  FSEL R60, R27, -INF , !P0 ;  /* 0xff8000001b3c7808 */ /* 0x000fc40004000000 */
[----:B------:R-:W-:Y:S01]  /*c300*/  FSEL R138, R138, -INF , !P6 ;  /* 0xff8000008a8a7808 */ /* 0x000fe20007000000 */
[C---:B-1----:R-:W-:Y:S01]  /*c310*/  HMMA.16816.F32.BF16 R24, R12.reuse, R4, R36 ;  /* 0x000000040c18723c */ /* 0x042fe20000041824 */
[C---:B------:R-:W-:Y:S02]  /*c320*/  ISETP.GE.AND P6, PT, R2.reuse, R52, PT ;  /* 0x000000340200720c */ /* 0x040fe40003fc6270 */
[----:B------:R-:W-:Y:S02]  /*c330*/  ISETP.GE.AND P0, PT, R2, R55, PT ;  /* 0x000000370200720c */ /* 0x000fe40003f06270 */
[----:B------:R-:W-:Y:S02]  /*c340*/  FSEL R189, R16, -INF , !P3 ;  /* 0xff80000010bd7808 */ /* 0x000fe40005800000 */
[----:B------:R-:W-:Y:S01]  /*c350*/  FSEL R188, R17, -INF , !P6 ;  /* 0xff80000011bc7808 */ /* 0x000fe20007000000 */
[----:B------:R-:W-:Y:S01]  /*c360*/  HMMA.16816.F32.BF16 R12, R12, R6, R40 ;  /* 0x000000060c0c723c */ /* 0x000fe20000041828 */
[----:B------:R-:W-:-:S02]  /*c370*/  FSEL R200, R18, -INF , !P4 ;  /* 0xff80000012c87808 */ /* 0x000fc40006000000 */
[----:B------:R-:W-:Y:S02]  /*c380*/  FSEL R202, R19, -INF , !P0 ;  /* 0xff80000013ca7808 */ /* 0x000fe40004000000 */
[----:B------:R-:W-:Y:S02]  /*c390*/  IADD3 R3, R0, 0x28, RZ ;  /* 0x0000002800037810 */ /* 0x000fe40007ffe0ff */
[----:B------:R-:W-:Y:S01]  /*c3a0*/  FSEL R139, R139, -INF , !P5 ;  /* 0xff8000008b8b7808 */ /* 0x000fe20006800000 */
[----:B------:R-:W-:Y:S01]  /*c3b0*/  HMMA.16816.F32.BF16 R16, R8, R4, R132 ;  /* 0x000000040810723c */ /* 0x000fe20000041884 */
[CC--:B------:R-:W-:Y:S02]  /*c3c0*/  ISETP.GE.AND P5, PT, R2.reuse, R53.reuse, PT ;  /* 0x000000350200720c */ /* 0x0c0fe40003fa6270 */
[----:B------:R-:W-:Y:S02]  /*c3d0*/  ISETP.GE.AND P3, PT, R2, R54, PT ;  /* 0x000000360200720c */ /* 0x000fe40003f66270 */
[----:B------:R-:W-:-:S02]  /*c3e0*/  ISETP.GE.AND P0, PT, R3, R53, PT ;  /* 0x000000350300720c */ /* 0x000fc40003f06270 */
[----:B------:R-:W-:Y:S01]  /*c3f0*/  IADD3 R2, R0, 0x29, RZ ;  /* 0x0000002900027810 */ /* 0x000fe20007ffe0ff */
[----:B------:R-:W-:Y:S01]  /*c400*/  HMMA.16816.F32.BF16 R8, R8, R6, R56 ;  /* 0x000000060808723c */ /* 0x000fe20000041838 */
[----:B------:R-:W-:Y:S02]  /*c410*/  FSEL R177, R21, -INF , !P5 ;  /* 0xff80000015b17808 */ /* 0x000fe40006800000 */
[----:B------:R-:W-:Y:S02]  /*c420*/  FSEL R178, R32, -INF , !P0 ;  /* 0xff80000020b27808 */ /* 0x000fe40004000000 */
[C---:B------:R-:W-:Y:S02]  /*c430*/  ISETP.GE.AND P6, PT, R3.reuse, R52, PT ;  /* 0x000000340300720c */ /* 0x040fe40003fc6270 */
[C---:B------:R-:W-:Y:S02]  /*c440*/  ISETP.GE.AND P4, PT, R3.reuse, R55, PT ;  /* 0x000000370300720c */ /* 0x040fe40003f86270 */
[----:B------:R-:W-:-:S02]  /*c450*/  ISETP.GE.AND P5, PT, R3, R54, PT ;  /* 0x000000360300720c */ /* 0x000fc40003fa6270 */
[-C--:B------:R-:W-:Y:S02]  /*c460*/  ISETP.GE.AND P0, PT, R2, R52.reuse, PT ;  /* 0x000000340200720c */ /* 0x080fe40003f06270 */
[----:B------:R-:W-:Y:S02]  /*c470*/  IADD3 R3, R0, 0x31, RZ ;  /* 0x0000003100037810 */ /* 0x000fe40007ffe0ff */
[----:B------:R-:W-:Y:S02]  /*c480*/  FSEL R61, R20, -INF , !P2 ;  /* 0xff800000143d7808 */ /* 0x000fe40005000000 */
[----:B------:R-:W-:Y:S02]  /*c490*/  FSEL R185, R29, -INF , !P0 ;  /* 0xff8000001db97808 */ /* 0x000fe40004000000 */
[----:B------:R-:W-:Y:S02]  /*c4a0*/  ISETP.GE.AND P2, PT, R2, R53, PT ;  /* 0x000000350200720c */ /* 0x000fe40003f46270 */
[----:B------:R-:W-:-:S02]  /*c4b0*/  ISETP.GE.AND P0, PT, R3, R52, PT ;  /* 0x000000340300720c */ /* 0x000fc40003f06270 */
[----:B------:R-:W-:Y:S02]  /*c4c0*/  IADD3 R4, R0, 0x30, RZ ;  /* 0x0000003000047810 */ /* 0x000fe40007ffe0ff */
[----:B------:R-:W-:Y:S02]  /*c4d0*/  FSEL R179, R33, -INF , !P2 ;  /* 0xff80000021b37808 */ /* 0x000fe40005000000 */
[----:B------:R-:W-:Y:S02]  /*c4e0*/  FSEL R180, R22, -INF , !P1 ;  /* 0xff80000016b47808 */ /* 0x000fe40004800000 */
[----:B------:R-:W-:Y:S02]  /*c4f0*/  FSEL R214, R25, -INF , !P0 ;  /* 0xff80000019d67808 */ /* 0x000fe40004000000 */
[C---:B------:R-:W-:Y:S02]  /*c500*/  ISETP.GE.AND P2, PT, R2.reuse, R55, PT ;  /* 0x000000370200720c */ /* 0x040fe40003f46270 */
[----:B------:R-:W-:-:S02]  /*c510*/  ISETP.GE.AND P1, PT, R2, R54, PT ;  /* 0x000000360200720c */ /* 0x000fc40003f26270 */
[-C--:B------:R-:W-:Y:S02]  /*c520*/  ISETP.GE.AND P0, PT, R4, R53.reuse, PT ;  /* 0x000000350400720c */ /* 0x080fe40003f06270 */
[----:B------:R-:W-:Y:S02]  /*c530*/  IADD3 R2, R0, 0x38, RZ ;  /* 0x0000003800027810 */ /* 0x000fe40007ffe0ff */
[----:B------:R-:W-:Y:S02]  /*c540*/  FSEL R190, R16, -INF , !P0 ;  /* 0xff80000010be7808 */ /* 0x000fe40004000000 */
[----:B------:R-:W-:Y:S02]  /*c550*/  ISETP.GE.AND P0, PT, R2, R53, PT ;  /* 0x000000350200720c */ /* 0x000fe40003f06270 */
[----:B------:R-:W-:Y:S02]  /*c560*/  FSEL R187, R31, -INF , !P2 ;  /* 0xff8000001fbb7808 */ /* 0x000fe40005000000 */
[----:B------:R-:W-:-:S02]  /*c570*/  FSEL R201, R8, -INF , !P0 ;  /* 0xff80000008c97808 */ /* 0x000fc40004000000 */
[C---:B------:R-:W-:Y:S02]  /*c580*/  ISETP.GE.AND P0, PT, R3.reuse, R54, PT ;  /* 0x000000360300720c */ /* 0x040fe40003f06270 */
[----:B------:R-:W-:Y:S02]  /*c590*/  ISETP.GE.AND P2, PT, R3, R55, PT ;  /* 0x000000370300720c */ /* 0x000fe40003f46270 */
[----:B------:R-:W-:Y:S02]  /*c5a0*/  FSEL R208, R19, -INF , !P0 ;  /* 0xff80000013d07808 */ /* 0x000fe40004000000 */
[----:B------:R-:W-:Y:S02]  /*c5b0*/  FSEL R183, R35, -INF , !P1 ;  /* 0xff80000023b77808 */ /* 0x000fe40004800000 */
[----:B------:R-:W-:Y:S02]  /*c5c0*/  FSEL R231, R27, -INF , !P2 ;  /* 0xff8000001be77808 */ /* 0x000fe40005000000 */
[----:B------:R-:W-:-:S02]  /*c5d0*/  PLOP3.LUT P0, PT, PT, PT, UP0, 0x80, 0x0 ;  /* 0x000000000000781c */ /* 0x000fc40003f0f008 */
[----:B------:R-:W-:Y:S02]  /*c5e0*/  ISETP.GE.AND P1, PT, R4, R55, PT ;  /* 0x000000370400720c */ /* 0x000fe40003f26270 */
[----:B------:R-:W-:Y:S02]  /*c5f0*/  ISETP.GE.AND P2, PT, R3, R53, PT ;  /* 0x000000350300720c */ /* 0x000fe40003f46270 */
[----:B------:R-:W-:Y:S02]  /*c600*/  IADD3 R0, R0, 0x39, RZ ;  /* 0x0000003900007810 */ /* 0x000fe40007ffe0ff */
[----:B------:R-:W-:Y:S02]  /*c610*/  FSEL R133, R23, -INF , !P3 ;  /* 0xff80000017857808 */ /* 0x000fe40005800000 */
[----:B------:R-:W-:Y:S02]  /*c620*/  FSEL R230, R26, -INF , !P1 ;  /* 0xff8000001ae67808 */ /* 0x000fe40004800000 */
[----:B------:R-:W-:-:S02]  /*c630*/  FSEL R191, R17, -INF , !P2 ;  /* 0xff80000011bf7808 */ /* 0x000fc40005000000 */
[C---:B------:R-:W-:Y:S02]  /*c640*/  ISETP.GE.AND P3, PT, R4.reuse, R52, PT ;  /* 0x000000340400720c */ /* 0x040fe40003f66270 */
[----:B------:R-:W-:Y:S02]  /*c650*/  ISETP.GE.AND P1, PT, R4, R54, PT ;  /* 0x000000360400720c */ /* 0x000fe40003f26270 */
[----:B------:R-:W-:Y:S02]  /*c660*/  ISETP.GE.AND P2, PT, R0, R53, PT ;  /* 0x000000350000720c */ /* 0x000fe40003f46270 */
[----:B------:R-:W-:Y:S02]  /*c670*/  FSEL R184, R28, -INF , !P6 ;  /* 0xff8000001cb87808 */ /* 0x000fe40007000000 */
[----:B------:R-:W-:Y:S02]  /*c680*/  FSEL R181, R34, -INF , !P5 ;  /* 0xff80000022b57808 */ /* 0x000fe40006800000 */
[----:B------:R-:W-:-:S02]  /*c690*/  FSEL R186, R30, -INF , !P4 ;  /* 0xff8000001eba7808 */ /* 0x000fc40006000000 */
[----:B------:R-:W-:Y:S02]  /*c6a0*/  FSEL R229, R24, -INF , !P3 ;  /* 0xff80000018e57808 */ /* 0x000fe40005800000 */
[----:B------:R-:W-:Y:S02]  /*c6b0*/  FSEL R203, R9, -INF , !P2 ;  /* 0xff80000009cb7808 */ /* 0x000fe40005000000 */
[----:B------:R-:W-:Y:S02]  /*c6c0*/  FSEL R209, R18, -INF , !P1 ;  /* 0xff80000012d17808 */ /* 0x000fe40004800000 */
[-C--:B------:R-:W-:Y:S02]  /*c6d0*/  ISETP.GE.AND P6, PT, R2, R52.reuse, PT ;  /* 0x000000340200720c */ /* 0x080fe40003fc6270 */
[----:B------:R-:W-:Y:S02]  /*c6e0*/  ISETP.GE.AND P5, PT, R0, R52, PT ;  /* 0x000000340000720c */ /* 0x000fe40003fa6270 */
[----:B------:R-:W-:-:S02]  /*c6f0*/  ISETP.GE.AND P4, PT, R2, R55, PT ;  /* 0x000000370200720c */ /* 0x000fc40003f86270 */
[----:B------:R-:W-:Y:S02]  /*c700*/  ISETP.GE.AND P3, PT, R0, R55, PT ;  /* 0x000000370000720c */ /* 0x000fe40003f66270 */
[-C--:B------:R-:W-:Y:S02]  /*c710*/  ISETP.GE.AND P2, PT, R2, R54.reuse, PT ;  /* 0x000000360200720c */ /* 0x080fe40003f46270 */
        /* <DEDUP_REMOVED lines=8> */
[----:B------:R-:W2:Y:S04]  /*c7a0*/  LDL.64 R48, [R1+0x18] ;  /* 0x0000180001307983 */ /* 0x000ea80000100a00 */
[----:B------:R-:W3:Y:S01]  /*c7b0*/  LDL.64 R50, [R1+0x10] ;  /* 0x0000100001327983 */ /* 0x000ee20000100a00 */
[----:B------:R-:W-:-:S02]  /*c7c0*/  UIADD3 UR31, UR28, -0x4, URZ ;  /* 0xfffffffc1c1f7890 */ /* 0x000fc4000fffe03f */
[----:B------:R-:W-:Y:S02]  /*c7d0*/  ULDC.64 UR4, c[0x0][0x198] ;  /* 0x0000660000047ab9 */ /* 0x000fe40000000a00 */
        /* <DEDUP_REMOVED lines=24> */
.L_x_341:
[----:B------:R-:W2:Y:S04]  /*c960*/  LDL R6, [R1+0x40] ;  /* 0x0000400001067983 */ /* 0x000ea80000100800 */
[----:B-1----:R-:W3:Y:S04]  /*c970*/  LDL R4, [R1+0x50] ;  /* 0x0000500001047983 */ /* 0x002ee80000100800 */
[----:B------:R-:W4:Y:S04]  /*c980*/  LDL R8, [R1+0x4] ;  /* 0x0000040001087983 */ /* 0x000f280000100800 */
[----:B------:R-:W5:Y:S01]  /*c990*/  LDL R7, [R1] ;  /* 0x0000000001077983 */ /* 0x000f620000100800 */
[----:B------:R-:W-:-:S02]  /*c9a0*/  FMNMX.FTZ R0, R246, R196, !PT ;  /* 0x000000c4f6007209 */ /* 0x000fc40007810000 */
[----:B------:R-:W-:Y:S02]  /*c9b0*/  FMNMX.FTZ R2, R245, R198, !PT ;  /* 0x000000c6f5027209 */ /* 0x000fe40007810000 */
[----:B------:R-:W-:Y:S01]  /*c9c0*/  FMNMX.FTZ R3, R244, R204, !PT ;  /* 0x000000ccf4037209 */ /* 0x000fe20007810000 */
[----:B------:R-:W-:Y:S01]  /*c9d0*/  USHF.L.U32 UR4, UR29, 0x1, URZ ;  /* 0x000000011d047899 */ /* 0x000fe2000800063f */
[----:B------:R-:W-:Y:S01]  /*c9e0*/  FMNMX.FTZ R0, R197, R0, !PT ;  /* 0x00000000c5007209 */ /* 0x000fe20007810000 */
[----:B------:R-:W-:Y:S01]  /*c9f0*/  IMAD.U32 R5, RZ, RZ, UR27 ;  /* 0x0000001bff057e24 */ /* 0x000fe2000f8e00ff */
[----:B------:R-:W1:Y:S01]  /*ca00*/  LDC.U8 R132, c[0x0][0x2d8] ;  /* 0x0000b600ff847b82 */ /* 0x000e620000000000 */
[----:B------:R-:W-:Y:S01]  /*ca10*/  IMAD.MOV.U32 R28, RZ, RZ, R247 ;  /* 0x000000ffff1c7224 */ /* 0x000fe200078e00f7 */
[----:B------:R-:W-:Y:S01]  /*ca20*/  FMNMX.FTZ R0, R192, R0, !PT ;  /* 0x00000000c0007209 */ /* 0x000fe20007810000 */
[----:B------:R-:W-:Y:S03]  /*ca30*/  LDSM.16.MT88.4 R36, [R218+0x9000] ;  /* 0x00900000da24783b */ /* 0x000fe60000004200 */
[----:B------:R-:W-:Y:S01]  /*ca40*/  FMNMX.FTZ R0, R193, R0, !PT ;  /* 0x00000000c1007209 */ /* 0x000fe20007810000 */
[----:B------:R-:W-:Y:S03]  /*ca50*/  LDSM.16.MT88.4 R32, [R216+0xb000] ;  /* 0x00b00000d820783b */ /* 0x000fe60000004200 */
[----:B------:R-:W-:-:S04]  /*ca60*/  FMNMX.FTZ R0, R224, R0, !PT ;  /* 0x00000000e0007209 */ /* 0x000fc80007810000 */
        /* <DEDUP_REMOVED lines=31> */
[----:B------:R-:W-:-:S04]  /*cc60*/  FMNMX.FTZ R0, R172, R0, !PT ;  /* 0x00000000ac007209 */ /* 0x000fc80007810000 */
[----:B------:R-:W-:Y:S01]  /*cc70*/  FMNMX.FTZ R0, R173, R0, !PT ;  /* 0x00000000ad007209 */ /* 0x000fe20007810000 */
[----:B------:R-:W1:Y:S02]  /*cc80*/  SHFL.BFLY PT, R14, R136, 0x1, 0x1f ;  /* 0x0c201f00880e7f89 */ /* 0x000e6400000e0000 */
[----:B-1----:R-:W-:-:S04]  /*cc90*/  FMNMX.FTZ R136, R136, R14, !PT ;  /* 0x0000000e88887209 */ /* 0x002fc80007810000 */
[C---:B------:R-:W-:Y:S01]  /*cca0*/  FSETP.NEU.FTZ.AND P3, PT, R136.reuse, -INF , PT ;  /* 0xff8000008800780b */ /* 0x040fe20003f7d000 */
[----:B------:R-:W-:-:S05]  /*ccb0*/  FMUL.FTZ R24, R136, c[0x0][0x23c] ;  /* 0x00008f0088187a20 */ /* 0x000fca0000410000 */
[----:B------:R-:W-:Y:S01]  /*ccc0*/  FSEL R24, R24, RZ, P3 ;  /* 0x000000ff18187208 */ /* 0x000fe20001800000 */
[----:B--2---:R-:W-:-:S04]  /*ccd0*/  IMAD.WIDE.U32 R62, R6, -0x2daee0ad, RZ ;  /* 0xd2511f53063e7825 */ /* 0x004fc800078e00ff */
[----:B---3--:R-:W-:Y:S01]  /*cce0*/  IMAD.WIDE.U32 R236, R4, -0x326172a9, RZ ;  /* 0xcd9e8d5704ec7825 */ /* 0x008fe200078e00ff */
[----:B------:R-:W-:-:S03]  /*ccf0*/  FMNMX.FTZ R4, R207, R3, !PT ;  /* 0x00000003cf047209 */ /* 0x000fc60007810000 */
[----:B----4-:R-:W-:Y:S01]  /*cd00*/  IMAD.WIDE.U32 R42, R8, -0x326172a9, RZ ;  /* 0xcd9e8d57082a7825 */ /* 0x010fe200078e00ff */
[----:B------:R-:W-:Y:S02]  /*cd10*/  LOP3.LUT R3, R63, UR4, R5, 0x96, !PT ;  /* 0x000000043f037c12 */ /* 0x000fe4000f8e9605 */
[----:B------:R-:W-:Y:S02]  /*cd20*/  FMNMX.FTZ R5, R231, R2, !PT ;  /* 0x00000002e7057209 */ /* 0x000fe40007810000 */
[-C--:B-----5:R-:W-:Y:S01]  /*cd30*/  LOP3.LUT R6, R43, R7.reuse, RZ, 0x3c, !PT ;  /* 0x000000072b067212 */ /* 0x0a0fe200078e3cff */
[----:B------:R-:W-:Y:S01]  /*cd40*/  IMAD.WIDE.U32 R2, R3, -0x326172a9, RZ ;  /* 0xcd9e8d5703027825 */ /* 0x000fe200078e00ff */
[----:B------:R-:W-:Y:S02]  /*cd50*/  LOP3.LUT R7, R237, R7, RZ, 0x3c, !PT ;  /* 0x00000007ed077212 */ /* 0x000fe400078e3cff */
[----:B------:R-:W-:Y:S02]  /*cd60*/  FMNMX.FTZ R9, R233, R4, !PT ;  /* 0x00000004e9097209 */ /* 0x000fe40007810000 */
[----:B------:R-:W-:Y:S01]  /*cd70*/  FMNMX.FTZ R4, R61, R0, !PT ;  /* 0x000000003d047209 */ /* 0x000fe20007810000 */
[----:B------:R-:W-:Y:S01]  /*cd80*/  IMAD.WIDE.U32 R44, R7, -0x2daee0ad, RZ ;  /* 0xd2511f53072c7825 */ /* 0x000fe200078e00ff */
[----:B------:R-:W-:-:S02]  /*cd90*/  FMNMX.FTZ R5, R228, R5, !PT ;  /* 0x00000005e4057209 */ /* 0x000fc40007810000 */
[----:B------:R-:W-:Y:S01]  /*cda0*/  LOP3.LUT R7, R3, UR15, R42, 0x96, !PT ;  /* 0x0000000f03077c12 */ /* 0x000fe2000f8e962a */
[----:B------:R-:W-:Y:S01]  /*cdb0*/  IMAD R182, R6, -0x2daee0ad, RZ ;  /* 0xd2511f5306b67824 */ /* 0x000fe200078e02ff */
[----:B------:R-:W-:Y:S02]  /*cdc0*/  LOP3.LUT R10, R249, UR13, R2, 0x96, !PT ;  /* 0x0000000df90a7c12 */ /* 0x000fe4000f8e9602 */
[----:B------:R-:W-:Y:S02]  /*cdd0*/  FMNMX.FTZ R6, R177, R4, !PT ;  /* 0x00000004b1067209 */ /* 0x000fe40007810000 */
[----:B------:R-:W-:Y:S01]  /*cde0*/  FMNMX.FTZ R0, R215, R5, !PT ;  /* 0x00000005d7007209 */ /* 0x000fe20007810000 */
[----:B------:R-:W-:Y:S01]  /*cdf0*/  IMAD.WIDE.U32 R4, R7, -0x2daee0ad, RZ ;  /* 0xd2511f5307047825 */ /* 0x000fe200078e00ff */
[----:B------:R-:W-:Y:S02]  /*ce00*/  LOP3.LUT R8, R45, UR14, R62, 0x96, !PT ;  /* 0x0000000e2d087c12 */ /* 0x000fe4000f8e963e */
[----:B------:R-:W-:Y:S01]  /*ce10*/  FMNMX.FTZ R6, R178, R6, !PT ;  /* 0x00000006b2067209 */ /* 0x000fe20007810000 */
[----:B------:R-:W-:Y:S01]  /*ce20*/  IMAD.WIDE.U32 R10, R10, -0x2daee0ad, RZ ;  /* 0xd2511f530a0a7825 */ /* 0x000fe200078e00ff */
[----:B------:R-:W-:-:S02]  /*ce30*/  FMNMX.FTZ R7, R234, R9, !PT ;  /* 0x00000009ea077209 */ /* 0x000fc40007810000 */
[----:B------:R-:W-:Y:S01]  /*ce40*/  FMNMX.FTZ R6, R179, R6, !PT ;  /* 0x00000006b3067209 */ /* 0x000fe20007810000 */
[----:B------:R-:W-:Y:S01]  /*ce50*/  IMAD.WIDE.U32 R26, R8, -0x326172a9, RZ ;  /* 0xcd9e8d57081a7825 */ /* 0x000fe200078e00ff */
[----:B------:R-:W-:Y:S02]  /*ce60*/  LOP3.LUT R8, R11, UR10, R4, 0x96, !PT ;  /* 0x0000000a0b087c12 */ /* 0x000fe4000f8e9604 */
[----:B------:R-:W-:Y:S02]  /*ce70*/  FMNMX.FTZ R4, R176, R7, !PT ;  /* 0x00000007b0047209 */ /* 0x000fe40007810000 */
[----:B------:R-:W-:Y:S02]  /*ce80*/  LOP3.LUT R9, R5, UR12, R182, 0x96, !PT ;  /* 0x0000000c05097c12 */ /* 0x000fe4000f8e96b6 */
[----:B------:R-:W-:Y:S02]  /*ce90*/  FMNMX.FTZ R134, R190, R6, !PT ;  /* 0x00000006be867209 */ /* 0x000fe40007810000 */
[----:B------:R-:W-:Y:S01]  /*cea0*/  FMNMX.FTZ R6, R65, R4, !PT ;  /* 0x0000000441067209 */ /* 0x000fe20007810000 */
[----:B------:R-:W1:Y:S01]  /*ceb0*/  SHFL.BFLY PT, R13, R0, 0x2, 0x1f ;  /* 0x0c401f00000d7f89 */ /* 0x000e6200000e0000 */
[----:B------:R-:W-:Y:S01]  /*cec0*/  LOP3.LUT R5, R3, UR15, R236, 0x96, !PT ;  /* 0x0000000f03057c12 */ /* 0x000fe2000f8e96ec */
[----:B------:R-:W-:Y:S01]  /*ced0*/  IMAD.WIDE.U32 R50, R8, -0x326172a9, RZ ;  /* 0xcd9e8d5708327825 */ /* 0x000fe200078e00ff */
[----:B------:R-:W-:-:S03]  /*cee0*/  LOP3.LUT R7, R27, UR13, R2, 0x96, !PT ;  /* 0x0000000d1b077c12 */ /* 0x000fc6000f8e9602 */
[----:B------:R-:W-:Y:S01]  /*cef0*/  IMAD.WIDE.U32 R2, R9, -0x326172a9, RZ ;  /* 0xcd9e8d5709027825 */ /* 0x000fe200078e00ff */
[----:B------:R-:W-:-:S04]  /*cf00*/  FMNMX.FTZ R6, R64, R6, !PT ;  /* 0x0000000640067209 */ /* 0x000fc80007810000 */
[----:B------:R-:W-:Y:S02]  /*cf10*/  LOP3.LUT R12, R51, UR9, R2, 0x96, !PT ;  /* 0x00000009330c7c12 */ /* 0x000fe4000f8e9602 */
[----:B------:R-:W-:Y:S01]  /*cf20*/  FMNMX.FTZ R2, R60, R6, !PT ;  /* 0x000000063c027209 */ /* 0x000fe20007810000 */
[----:B------:R-:W-:Y:S01]  /*cf30*/  IMAD.WIDE.U32 R4, R5, -0x2daee0ad, RZ ;  /* 0xd2511f5305047825 */ /* 0x000fe200078e00ff */
[----:B------:R-:W-:Y:S02]  /*cf40*/  LOP3.LUT R8, R3, UR11, R248, 0x96, !PT ;  /* 0x0000000b03087c12 */ /* 0x000fe4000f8e96f8 */
[----:B------:R-:W-:Y:S01]  /*cf50*/  FMNMX.FTZ R2, R180, R2, !PT ;  /* 0x00000002b4027209 */ /* 0x000fe20007810000 */
[----:B------:R-:W-:Y:S01]  /*cf60*/  IMAD.WIDE.U32 R6, R7, -0x2daee0ad, RZ ;  /* 0xd2511f5307067825 */ /* 0x000fe200078e00ff */
[----:B------:R-:W-:Y:S02]  /*cf70*/  LOP3.LUT R3, R5, UR12, R44, 0x96, !PT ;  /* 0x0000000c05037c12 */ /* 0x000fe4000f8e962c */
[----:B------:R-:W-:-:S02]  /*cf80*/  FMNMX.FTZ R5, R133, R2, !PT ;  /* 0x0000000285057209 */ /* 0x000fc40007810000 */
[----:B------:R-:W-:Y:S01]  /*cf90*/  FMNMX.FTZ R134, R191, R134, !PT ;  /* 0x00000086bf867209 */ /* 0x000fe20007810000 */
[----:B------:R-:W-:Y:S01]  /*cfa0*/  IMAD.WIDE.U32 R8, R8, -0x2daee0ad, RZ ;  /* 0xd2511f5308087825 */ /* 0x000fe200078e00ff */
[----:B------:R-:W-:Y:S02]  /*cfb0*/  LOP3.LUT R11, R7, UR10, R4, 0x96, !PT ;  /* 0x0000000a070b7c12 */ /* 0x000fe4000f8e9604 */
[----:B------:R-:W-:Y:S01]  /*cfc0*/  FMNMX.FTZ R4, R181, R5, !PT ;  /* 0x00000005b5047209 */ /* 0x000fe20007810000 */
[----:B------:R-:W-:Y:S01]  /*cfd0*/  IMAD.WIDE.U32 R2, R3, -0x326172a9, RZ ;  /* 0xcd9e8d5703027825 */ /* 0x000fe200078e00ff */
[----:B------:R-:W-:Y:S02]  /*cfe0*/  FMNMX.FTZ R134, R201, R134, !PT ;  /* 0x00000086c9867209 */ /* 0x000fe40007810000 */
[----:B------:R-:W-:Y:S02]  /*cff0*/  FMNMX.FTZ R7, R183, R4, !PT ;  /* 0x00000004b7077209 */ /* 0x000fe40007810000 */
[----:B------:R-:W-:-:S02]  /*d000*/  FMNMX.FTZ R134, R203, R134, !PT ;  /* 0x00000086cb867209 */ /* 0x000fc40007810000 */
[----:B------:R-:W-:Y:S01]  /*d010*/  LOP3.LUT R14, R9, UR8, R10, 0x96, !PT ;  /* 0x00000008090e7c12 */ /* 0x000fe2000f8e960a */
[----:B------:R-:W-:Y:S01]  /*d020*/  IMAD.WIDE.U32 R10, R11, -0x326172a9, RZ ;  /* 0xcd9e8d570b0a7825 */ /* 0x000fe200078e00ff */
[----:B------:R-:W-:Y:S02]  /*d030*/  LOP3.LUT R5, R3, UR11, R26, 0x96, !PT ;  /* 0x0000000b03057c12 */ /* 0x000fe4000f8e961a */
[----:B-1----:R-:W-:Y:S02]  /*d040*/  FMNMX.FTZ R0, R0, R13, !PT ;  /* 0x0000000d00007209 */ /* 0x002fe40007810000 */
[----:B------:R-:W-:Y:S01]  /*d050*/  FMNMX.FTZ R7, R209, R7, !PT ;  /* 0x00000007d1077209 */ /* 0x000fe20007810000 */
[----:B------:R-:W1:Y:S01]  /*d060*/  SHFL.BFLY PT, R15, R134, 0x2, 0x1f ;  /* 0x0c401f00860f7f89 */ /* 0x000e6200000e0000 */
[----:B------:R-:W-:Y:S01]  /*d070*/  IMAD.WIDE.U32 R4, R5, -0x2daee0ad, RZ ;  /* 0xd2511f5305047825 */ /* 0x000fe200078e00ff */
[----:B------:R-:W-:Y:S02]  /*d080*/  LOP3.LUT R9, R11, UR9, R2, 0x96, !PT ;  /* 0x000000090b097c12 */ /* 0x000fe4000f8e9602 */
[----:B------:R-:W2:Y:S01]  /*d090*/  SHFL.BFLY PT, R135, R0, 0x1, 0x1f ;  /* 0x0c201f0000877f89 */ /* 0x000ea200000e0000 */
[----:B------:R-:W-:-:S02]  /*d0a0*/  FMNMX.FTZ R2, R208, R7, !PT ;  /* 0x00000007d0027209 */ /* 0x000fc40007810000 */
[----:B------:R-:W-:Y:S02]  /*d0b0*/  LOP3.LUT R13, R5, UR8, R6, 0x96, !PT ;  /* 0x00000008050d7c12 */ /* 0x000fe4000f8e9606 */
[----:B------:R-:W-:-:S04]  /*d0c0*/  FMNMX.FTZ R6, R210, R2, !PT ;  /* 0x00000002d2067209 */ /* 0x000fc80007810000 */
[----:B------:R-:W-:Y:S01]  /*d0d0*/  FMNMX.FTZ R6, R211, R6, !PT ;  /* 0x00000006d3067209 */ /* 0x000fe20007810000 */
[----:B------:R-:W-:-:S04]  /*d0e0*/  IMAD.WIDE.U32 R46, R14, -0x326172a9, RZ ;  /* 0xcd9e8d570e2e7825 */ /* 0x000fc800078e00ff */
[----:B------:R-:W3:Y:S01]  /*d0f0*/  SHFL.BFLY PT, R14, R6, 0x2, 0x1f ;  /* 0x0c401f00060e7f89 */ /* 0x000ee200000e0000 */
[----:B------:R-:W-:-:S04]  /*d100*/  IMAD.WIDE.U32 R48, R12, -0x2daee0ad, RZ ;  /* 0xd2511f530c307825 */ /* 0x000fc800078e00ff */
[----:B------:R-:W-:Y:S01]  /*d110*/  FFMA.FTZ R3, R196, c[0x0][0x23c], -R24 ;  /* 0x00008f00c4037a23 */ /* 0x000fe20000010818 */
[----:B------:R-:W-:Y:S02]  /*d120*/  LOP3.LUT R8, R49, UR6, R8, 0x96, !PT ;  /* 0x0000000631087c12 */ /* 0x000fe4000f8e9608 */
[----:B-1----:R-:W-:Y:S01]  /*d130*/  FMNMX.FTZ R134, R134, R15, !PT ;  /* 0x0000000f86867209 */ /* 0x002fe20007810000 */
[----:B------:R1:W4:Y:S01]  /*d140*/  MUFU.EX2 R16, R3 ;  /* 0x0000000300107308 */ /* 0x0003220000000800 */
[----:B--2---:R-:W-:Y:S01]  /*d150*/  FMNMX.FTZ R135, R0, R135, !PT ;  /* 0x0000008700877209 */ /* 0x004fe20007810000 */
[--C-:B------:R-:W-:Y:S02]  /*d160*/  FFMA.FTZ R0, R197, c[0x0][0x23c], -R24.reuse ;  /* 0x00008f00c5007a23 */ /* 0x100fe40000010818 */
[----:B------:R-:W-:Y:S01]  /*d170*/  IMAD.WIDE.U32 R40, R9, -0x2daee0ad, RZ ;  /* 0xd2511f5309287825 */ /* 0x000fe200078e00ff */
[----:B------:R-:W2:Y:S03]  /*d180*/  SHFL.BFLY PT, R15, R134, 0x1, 0x1f ;  /* 0x0c201f00860f7f89 */ /* 0x000ea600000e0000 */
[----:B------:R-:W-:Y:S01]  /*d190*/  FFMA.FTZ R5, R193, c[0x0][0x23c], -R24 ;  /* 0x00008f00c1057a23 */ /* 0x000fe20000010818 */
[----:B------:R5:W-:Y:S01]  /*d1a0*/  MUFU.EX2 R239, R0 ;  /* 0x0000000000ef7308 */ /* 0x000be20000000800 */
[----:B-1----:R-:W-:-:S07]  /*d1b0*/  IMAD.WIDE.U32 R2, R8, -0x326172a9, RZ ;  /* 0xcd9e8d5708027825 */ /* 0x002fce00078e00ff */
[----:B------:R1:W1:Y:S01]  /*d1c0*/  MUFU.EX2 R29, R5 ;  /* 0x00000005001d7308 */ /* 0x0002620000000800 */
[C---:B------:R-:W-:Y:S02]  /*d1d0*/  LOP3.LUT R8, R2.reuse, 0xffff, RZ, 0xc0, !PT ;  /* 0x0000ffff02087812 */ /* 0x040fe400078ec0ff */
[----:B------:R-:W-:Y:S01]  /*d1e0*/  LOP3.LUT R12, R2, 0xff, RZ, 0xc0, !PT ;  /* 0x000000ff020c7812 */ /* 0x000fe200078ec0ff */
[----:B-----5:R-:W-:Y:S01]  /*d1f0*/  FFMA.FTZ R0, R192, c[0x0][0x23c], -R24 ;  /* 0x00008f00c0007a23 */ /* 0x020fe20000010818 */
[--C-:B------:R-:W-:Y:S02]  /*d200*/  SHF.R.U32.HI R7, RZ, 0x10, R2.reuse ;  /* 0x00000010ff077819 */ /* 0x100fe40000011602 */
[----:B------:R-:W-:Y:S02]  /*d210*/  SHF.R.U32.HI R11, RZ, 0x18, R2 ;  /* 0x00000018ff0b7819 */ /* 0x000fe40000011602 */
[----:B------:R-:W-:Y:S01]  /*d220*/  LOP3.LUT R2, R41, UR6, R4, 0x96, !PT ;  /* 0x0000000629027c12 */ /* 0x000fe2000f8e9604 */
[----:B------:R5:W-:Y:S01]  /*d230*/  MUFU.EX2 R197, R0 ;  /* 0x0000000000c57308 */ /* 0x000be20000000800 */
[----:B-1----:R-:W-:Y:S01]  /*d240*/  IMAD.WIDE.U32 R4, R13, -0x326172a9, RZ ;  /* 0xcd9e8d570d047825 */ /* 0x002fe200078e00ff */
[----:B------:R-:W-:-:S04]  /*d250*/  SHF.R.U32.HI R8, RZ, 0x8, R8 ;  /* 0x00000008ff087819 */ /* 0x000fc80000011608 */
[----:B------:R-:W-:Y:S02]  /*d260*/  LOP3.LUT R41, R5, UR7, R10, 0x96, !PT ;  /* 0x0000000705297c12 */ /* 0x000fe4000f8e960a */
[----:B---3--:R-:W-:Y:S01]  /*d270*/  FMNMX.FTZ R5, R6, R14, !PT ;  /* 0x0000000e06057209 */ /* 0x008fe20007810000 */
[----:B------:R-:W-:Y:S01]  /*d280*/  FMUL.FTZ R25, R135, c[0x0][0x23c] ;  /* 0x00008f0087197a20 */ /* 0x000fe20000410000 */
[----:B-----5:R-:W-:Y:S02]  /*d290*/  LOP3.LUT R0, R3, UR17, R46, 0x96, !PT ;  /* 0x0000001103007c12 */ /* 0x020fe4000f8e962e */
[----:B------:R-:W-:Y:S02]  /*d2a0*/  PRMT R22, R12, 0x5410, R8 ;  /* 0x000054100c167816 */ /* 0x000fe40000000008 */
[----:B------:R-:W-:Y:S02]  /*d2b0*/  LOP3.LUT R6, R0, 0xffff, RZ, 0xc0, !PT ;  /* 0x0000ffff00067812 */ /* 0x000fe400078ec0ff */
[----:B------:R-:W-:-:S02]  /*d2c0*/  FSETP.NEU.FTZ.AND P2, PT, R135, -INF , PT ;  /* 0xff8000008700780b */ /* 0x000fc40003f5d000 */
[----:B------:R-:W-:Y:S02]  /*d2d0*/  LOP3.LUT R8, R0, 0xff, RZ, 0xc0, !PT ;  /* 0x000000ff00087812 */ /* 0x000fe400078ec0ff */
[----:B------:R-:W-:Y:S02]  /*d2e0*/  SHF.R.U32.HI R6, RZ, 0x8, R6 ;  /* 0x00000008ff067819 */ /* 0x000fe40000011606 */
[----:B------:R-:W-:Y:S02]  /*d2f0*/  FSEL R25, R25, RZ, P2 ;  /* 0x000000ff19197208 */ /* 0x000fe40001000000 */
[----:B------:R-:W-:Y:S02]  /*d300*/  PRMT R20, R8, 0x5410, R6 ;  /* 0x0000541008147816 */ /* 0x000fe40000000006 */
[----:B------:R-:W1:Y:S01]  /*d310*/  SHFL.BFLY PT, R8, R5, 0x1, 0x1f ;  /* 0x0c201f0005087f89 */ /* 0x000e6200000e0000 */
[----:B------:R-:W-:Y:S01]  /*d320*/  LOP3.LUT R7, R7, 0xff, RZ, 0xc0, !PT ;  /* 0x000000ff07077812 */ /* 0x000fe200078ec0ff */
[----:B------:R-:W-:Y:S01]  /*d330*/  FFMA.FTZ R9, R198, c[0x0][0x23c], -R25 ;  /* 0x00008f00c6097a23 */ /* 0x000fe20000010819 */
[----:B--2---:R-:W-:Y:S01]  /*d340*/  FMNMX.FTZ R134, R134, R15, !PT ;  /* 0x0000000f86867209 */ /* 0x004fe20007810000 */
[----:B------:R-:W-:Y:S01]  /*d350*/  IMAD.WIDE.U32 R2, R2, -0x326172a9, RZ ;  /* 0xcd9e8d5702027825 */ /* 0x000fe200078e00ff */
[----:B------:R-:W-:Y:S01]  /*d360*/  PRMT R23, R7, 0x5410, R11 ;  /* 0x0000541007177816 */ /* 0x000fe2000000000b */
[----:B------:R2:W-:Y:S01]  /*d370*/  MUFU.EX2 R237, R9 ;  /* 0x0000000900ed7308 */ /* 0x0005e20000000800 */
[C---:B------:R-:W-:Y:S01]  /*d380*/  FSETP.NEU.FTZ.AND P1, PT, R134.reuse, -INF , PT ;  /* 0xff8000008600780b */ /* 0x040fe20003f3d000 */
[----:B------:R-:W-:Y:S01]  /*d390*/  FMUL.FTZ R18, R134, c[0x0][0x23c] ;  /* 0x00008f0086127a20 */ /* 0x000fe20000410000 */
[----:B------:R-:W-:-:S02]  /*d3a0*/  LOP3.LUT R12, R2, 0xff, RZ, 0xc0, !PT ;  /* 0x000000ff020c7812 */ /* 0x000fc400078ec0ff */
[--C-:B------:R-:W-:Y:S02]  /*d3b0*/  SHF.R.U32.HI R11, RZ, 0x10, R2.reuse ;  /* 0x00000010ff0b7819 */ /* 0x100fe40000011602 */
[----:B------:R-:W-:Y:S01]  /*d3c0*/  SHF.R.U32.HI R10, RZ, 0x18, R2 ;  /* 0x00000018ff0a7819 */ /* 0x000fe20000011602 */
[--C-:B------:R-:W-:Y:S01]  /*d3d0*/  FFMA.FTZ R7, R199, c[0x0][0x23c], -R25.reuse ;  /* 0x00008f00c7077a23 */ /* 0x100fe20000010819 */
[----:B------:R-:W-:Y:S02]  /*d3e0*/  LOP3.LUT R4, R3, UR17, R4, 0x96, !PT ;  /* 0x0000001103047c12 */ /* 0x000fe4000f8e9604 */
[----:B--2---:R-:W-:Y:S01]  /*d3f0*/  LOP3.LUT R9, R2, 0xffff, RZ, 0xc0, !PT ;  /* 0x0000ffff02097812 */ /* 0x004fe200078ec0ff */
[--C-:B------:R-:W-:Y:S01]  /*d400*/  FFMA.FTZ R2, R195, c[0x0][0x23c], -R25.reuse ;  /* 0x00008f00c3027a23 */ /* 0x100fe20000010819 */
[----:B------:R-:W-:Y:S01]  /*d410*/  FSEL R18, R18, RZ, P1 ;  /* 0x000000ff12127208 */ /* 0x000fe20000800000 */
[----:B------:R-:W-:Y:S02]  /*d420*/  FFMA.FTZ R3, R194, c[0x0][0x23c], -R25 ;  /* 0x00008f00c2037a23 */ /* 0x000fe40000010819 */
[----:B------:R2:W3:Y:S02]  /*d430*/  MUFU.EX2 R30, R2 ;  /* 0x00000002001e7308 */ /* 0x0004e40000000800 */
[----:B------:R-:W-:-:S06]  /*d440*/  FFMA.FTZ R6, R204, c[0x0][0x23c], -R18 ;  /* 0x00008f00cc067a23 */ /* 0x000fcc0000010812 */
[----:B------:R5:W-:Y:S01]  /*d450*/  MUFU.EX2 R192, R7 ;  /* 0x0000000700c07308 */ /* 0x000be20000000800 */
[----:B--2---:R-:W-:-:S07]  /*d460*/  SHF.R.U32.HI R2, RZ, 0x8, R9 ;  /* 0x00000008ff027819 */ /* 0x004fce0000011609 */
[----:B------:R2:W1:Y:S01]  /*d470*/  MUFU.EX2 R196, R3 ;  /* 0x0000000300c47308 */ /* 0x0004620000000800 */
[----:B------:R-:W-:Y:S01]  /*d480*/  PRMT R9, R12, 0x5410, R2 ;  /* 0x000054100c097816 */ /* 0x000fe20000000002 */
[----:B------:R-:W-:Y:S01]  /*d490*/  FFMA.FTZ R2, R205, c[0x0][0x23c], -R18 ;  /* 0x00008f00cd027a23 */ /* 0x000fe20000010812 */
[----:B-----5:R-:W-:-:S05]  /*d4a0*/  SHF.R.U32.HI R7, RZ, 0x18, R0 ;  /* 0x00000018ff077819 */ /* 0x020fca0000011600 */
[----:B------:R1:W-:Y:S01]  /*d4b0*/  MUFU.EX2 R198, R2 ;  /* 0x0000000200c67308 */ /* 0x0003e20000000800 */
[----:B--2---:R-:W-:Y:S02]  /*d4c0*/  SHF.R.U32.HI R3, RZ, 0x10, R0 ;  /* 0x00000010ff037819 */ /* 0x004fe40000011600 */
[----:B------:R-:W-:Y:S02]  /*d4d0*/  LOP3.LUT R0, R11, 0xff, RZ, 0xc0, !PT ;  /* 0x000000ff0b007812 */ /* 0x000fe400078ec0ff */
[----:B------:R-:W-:Y:S02]  /*d4e0*/  LOP3.LUT R3, R3, 0xff, RZ, 0xc0, !PT ;  /* 0x000000ff03037812 */ /* 0x000fe400078ec0ff */
[----:B------:R-:W-:Y:S02]  /*d4f0*/  PRMT R21, R0, 0x5410, R10 ;  /* 0x0000541000157816 */ /* 0x000fe4000000000a */
[----:B------:R-:W-:Y:S02]  /*d500*/  LOP3.LUT R0, R4, 0xffff, RZ, 0xc0, !PT ;  /* 0x0000ffff04007812 */ /* 0x000fe400078ec0ff */
[----:B-1----:R-:W-:Y:S01]  /*d510*/  FMNMX.FTZ R2, R5, R8, !PT ;  /* 0x0000000805027209 */ /* 0x002fe20007810000 */
[----:B------:R1:W-:Y:S01]  /*d520*/  MUFU.EX2 R247, R6 ;  /* 0x0000000600f77308 */ /* 0x0003e20000000800 */
[----:B------:R-:W-:-:S02]  /*d530*/  PRMT R13, R3, 0x5410, R7 ;  /* 0x00005410030d7816 */ /* 0x000fc40000000007 */
[----:B------:R-:W-:Y:S02]  /*d540*/  LOP3.LUT R7, R4, 0xff, RZ, 0xc0, !PT ;  /* 0x000000ff04077812 */ /* 0x000fe400078ec0ff */
[--C-:B------:R-:W-:Y:S01]  /*d550*/  SHF.R.U32.HI R3, RZ, 0x10, R4.reuse ;  /* 0x00000010ff037819 */ /* 0x100fe20000011604 */
[C---:B------:R-:W-:Y:S01]  /*d560*/  FMUL.FTZ R19, R2.reuse, c[0x0][0x23c] ;  /* 0x00008f0002137a20 */ /* 0x040fe20000410000 */
[----:B------:R-:W-:Y:S02]  /*d570*/  FSETP.NEU.FTZ.AND P0, PT, R2, -INF , PT ;  /* 0xff8000000200780b */ /* 0x000fe40003f1d000 */
[----:B------:R-:W-:Y:S02]  /*d580*/  LOP3.LUT R3, R3, 0xff, RZ, 0xc0, !PT ;  /* 0x000000ff03037812 */ /* 0x000fe400078ec0ff */
[----:B-1----:R-:W-:Y:S02]  /*d590*/  SHF.R.U32.HI R6, RZ, 0x18, R4 ;  /* 0x00000018ff067819 */ /* 0x002fe40000011604 */
[----:B------:R-:W-:Y:S01]  /*d5a0*/  SHF.R.U32.HI R4, RZ, 0x8, R0 ;  /* 0x00000008ff047819 */ /* 0x000fe20000011600 */
[----:B------:R-:W-:Y:S01]  /*d5b0*/  FFMA.FTZ R0, R223, c[0x0][0x23c], -R18 ;  /* 0x00008f00df007a23 */ /* 0x000fe20000010812 */
[----:B------:R-:W-:-:S03]  /*d5c0*/  FSEL R19, R19, RZ, P0 ;  /* 0x000000ff13137208 */ /* 0x000fc60000000000 */
[----:B------:R1:W-:Y:S01]  /*d5d0*/  MUFU.EX2 R67, R0 ;  /* 0x0000000000437308 */ /* 0x0003e20000000800 */
[----:B------:R-:W-:Y:S02]  /*d5e0*/  PRMT R17, R3, 0x5410, R6 ;  /* 0x0000541003117816 */ /* 0x000fe40000000006 */
[----:B------:R-:W-:Y:S01]  /*d5f0*/  FSEL R3, R136, RZ, P3 ;  /* 0x000000ff88037208 */ /* 0x000fe20001800000 */
[----:B-1----:R-:W-:-:S04]  /*d600*/  FFMA.FTZ R0, R232, c[0x0][0x23c], -R18 ;  /* 0x00008f00e8007a23 */ /* 0x002fc80000010812 */
[----:B------:R1:W2:Y:S01]  /*d610*/  MUFU.EX2 R31, R0 ;  /* 0x00000000001f7308 */ /* 0x0002a20000000800 */
[----:B------:R-:W-:Y:S01]  /*d620*/  FADD.FTZ R5, R246, -R3 ;  /* 0x80000003f6057221 */ /* 0x000fe20000010000 */
[----:B------:R-:W-:Y:S01]  /*d630*/  FSEL R3, R134, RZ, P1 ;  /* 0x000000ff86037208 */ /* 0x000fe20000800000 */
[----:B----4-:R-:W-:Y:S01]  /*d640*/  IMAD.MOV.U32 R193, RZ, RZ, R16 ;  /* 0x000000ffffc17224 */ /* 0x010fe200078e0010 */
[----:B------:R-:W-:Y:S02]  /*d650*/  PRMT R16, R7, 0x5410, R4 ;  /* 0x0000541007107816 */ /* 0x000fe40000000004 */
[----:B------:R-:W-:Y:S01]  /*d660*/  FSEL R4, R135, RZ, P2 ;  /* 0x000000ff87047208 */ /* 0x000fe20001000000 */
[----:B-1----:R-:W-:-:S04]  /*d670*/  FFMA.FTZ R0, R206, c[0x0][0x23c], -R19 ;  /* 0x00008f00ce007a23 */ /* 0x002fc80000010813 */
[----:B------:R1:W-:Y:S01]  /*d680*/  MUFU.EX2 R243, R0 ;  /* 0x0000000000f37308 */ /* 0x0003e20000000800 */
[----:B------:R-:W-:Y:S01]  /*d690*/  FADD.FTZ R6, R244, -R3 ;  /* 0x80000003f4067221 */ /* 0x000fe20000010000 */
[----:B------:R-:W-:Y:S01]  /*d6a0*/  PRMT R132, R132, 0x7054, R132 ;  /* 0x0000705484847816 */ /* 0x000fe20000000084 */
[----:B------:R-:W-:Y:S02]  /*d6b0*/  IMAD.MOV.U32 R244, RZ, RZ, R29 ;  /* 0x000000fffff47224 */ /* 0x000fe400078e001d */
[----:B------:R-:W-:Y:S02]  /*d6c0*/  FADD.FTZ R4, R245, -R4 ;  /* 0x80000004f5047221 */ /* 0x000fe40000010000 */
[----:B-1----:R-:W-:-:S04]  /*d6d0*/  FFMA.FTZ R0, R207, c[0x0][0x23c], -R19 ;  /* 0x00008f00cf007a23 */ /* 0x002fc80000010813 */
[----:B------:R1:W-:Y:S01]  /*d6e0*/  MUFU.EX2 R242, R0 ;  /* 0x0000000000f27308 */ /* 0x0003e20000000800 */
[--C-:B------:R-:W-:Y:S01]  /*d6f0*/  HSET2.LE.AND R14, R22, R132.reuse, PT ;  /* 0x00000084160e7233 */ /* 0x100fe20003803000 */
[----:B---3--:R-:W-:Y:S01]  /*d700*/  IMAD.MOV.U32 R245, RZ, RZ, R30 ;  /* 0x000000fffff57224 */ /* 0x008fe200078e001e */
[----:B------:R-:W-:Y:S01]  /*d710*/  HSET2.LE.AND R15, R23, R132, PT ;  /* 0x00000084170f7233 */ /* 0x000fe20003803000 */
[----:B-1----:R-:W-:-:S05]  /*d720*/  FSEL R0, R2, RZ, P0 ;  /* 0x000000ff02007208 */ /* 0x002fca0000000000 */
[----:B------:R-:W-:Y:S01]  /*d730*/  FADD.FTZ R7, R235, -R0 ;  /* 0x80000000eb077221 */ /* 0x000fe20000010000 */
[----:B------:R-:W-:-:S04]  /*d740*/  F2FP.BF16.PACK_AB R0, R244, R197 ;  /* 0x000000c5f400723e */ /* 0x000fc800000010ff */
[----:B------:R-:W-:Y:S02]  /*d750*/  LOP3.LUT R14, R14, R0, RZ, 0xc0, !PT ;  /* 0x000000000e0e7212 */ /* 0x000fe400078ec0ff */
[----:B------:R-:W-:Y:S01]  /*d760*/  F2FP.BF16.PACK_AB R0, R245, R196 ;  /* 0x000000c4f500723e */ /* 0x000fe200000010ff */
[----:B------:R-:W-:Y:S01]  /*d770*/  FFMA.FTZ R3, R233, c[0x0][0x23c], -R19 ;  /* 0x00008f00e9037a23 */ /* 0x000fe20000010813 */
[--C-:B------:R-:W-:Y:S02]  /*d780*/  HSET2.LE.AND R13, R13, R132.reuse, PT ;  /* 0x000000840d0d7233 */ /* 0x100fe40003803000 */
[----:B------:R-:W-:Y:S02]  /*d790*/  LOP3.LUT R15, R15, R0, RZ, 0xc0, !PT ;  /* 0x000000000f0f7212 */ /* 0x000fe400078ec0ff */
[----:B------:R-:W-:Y:S01]  /*d7a0*/  F2FP.BF16.PACK_AB R0, R192, R237 ;  /* 0x000000edc000723e */ /* 0x000fe200000010ff */
[----:B------:R1:W-:Y:S03]  /*d7b0*/  MUFU.EX2 R241, R3 ;  /* 0x0000000300f17308 */ /* 0x0003e60000000800 */
[----:B------:R-:W-:Y:S01]  /*d7c0*/  LOP3.LUT R13, R13, R0, RZ, 0xc0, !PT ;  /* 0x000000000d0d7212 */ /* 0x000fe200078ec0ff */
[----:B------:R-:W-:-:S02]  /*d7d0*/  HSET2.LE.AND R0, R9, R132, PT ;  /* 0x0000008409007233 */ /* 0x000fc40003803000 */
[----:B------:R-:W3:Y:S01]  /*d7e0*/  LDSM.16.MT88.4 R8, [R216+0x9000] ;  /* 0x00900000d808783b */ /* 0x000ee20000004200 */
[----:B------:R-:W-:Y:S01]  /*d7f0*/  HSET2.LE.AND R12, R20, R132, PT ;  /* 0x00000084140c7233 */ /* 0x000fe20003803000 */
[----:B-1----:R-:W-:-:S04]  /*d800*/  FFMA.FTZ R3, R234, c[0x0][0x23c], -R19 ;  /* 0x00008f00ea037a23 */ /* 0x002fc80000010813 */
[----:B------:R1:W4:Y:S01]  /*d810*/  MUFU.EX2 R240, R3 ;  /* 0x0000000300f07308 */ /* 0x0003220000000800 */
[----:B--2---:R-:W-:Y:S02]  /*d820*/  IMAD.MOV.U32 R246, RZ, RZ, R31 ;  /* 0x000000fffff67224 */ /* 0x004fe400078e001f */
[----:B------:R-:W-:Y:S02]  /*d830*/  FMUL.FTZ R56, R6, c[0x0][0x23c] ;  /* 0x00008f0006387a20 */ /* 0x000fe40000410000 */
[----:B------:R-:W-:Y:S02]  /*d840*/  FMUL.FTZ R59, R7, c[0x0][0x23c] ;  /* 0x00008f00073b7a20 */ /* 0x000fe40000410000 */
[----:B------:R-:W-:Y:S02]  /*d850*/  FMUL.FTZ R5, R5, c[0x0][0x23c] ;  /* 0x00008f0005057a20 */ /* 0x000fe40000410000 */
[----:B------:R-:W-:Y:S01]  /*d860*/  FMUL.FTZ R4, R4, c[0x0][0x23c] ;  /* 0x00008f0004047a20 */ /* 0x000fe20000410000 */
[----:B-1----:R-:W-:-:S04]  /*d870*/  F2FP.BF16.PACK_AB R3, R239, R193 ;  /* 0x000000c1ef03723e */ /* 0x002fc800000010ff */
[----:B------:R-:W-:Y:S02]  /*d880*/  LOP3.LUT R12, R12, R3, RZ, 0xc0, !PT ;  /* 0x000000030c0c7212 */ /* 0x000fe400078ec0ff */
[----:B------:R-:W-:Y:S01]  /*d890*/  F2FP.BF16.PACK_AB R3, R246, R67 ;  /* 0x00000043f603723e */ /* 0x000fe200000010ff */
[----:B------:R-:W1:Y:S03]  /*d8a0*/  MUFU.EX2 R58, R5 ;  /* 0x00000005003a7308 */ /* 0x000e660000000800 */
[----:B------:R-:W-:Y:S01]  /*d8b0*/  LOP3.LUT R6, R0, R3, RZ, 0xc0, !PT ;  /* 0x0000000300067212 */ /* 0x000fe200078ec0ff */
[--C-:B------:R-:W-:Y:S01]  /*d8c0*/  HSET2.LE.AND R0, R21, R132.reuse, PT ;  /* 0x0000008415007233 */ /* 0x100fe20003803000 */
[----:B----4-:R-:W-:Y:S01]  /*d8d0*/  F2FP.BF16.PACK_AB R3, R240, R241 ;  /* 0x000000f1f003723e */ /* 0x010fe200000010ff */
[----:B------:R-:W-:Y:S01]  /*d8e0*/  IMAD.MOV.U32 R238, RZ, RZ, R28 ;  /* 0x000000ffffee7224 */ /* 0x000fe200078e001c */
[----:B------:R-:W2:Y:S01]  /*d8f0*/  LDSM.16.MT88.4 R20, [R216+0xa000] ;  /* 0x00a00000d814783b */ /* 0x000ea20000004200 */
[----:B------:R4:W5:Y:S01]  /*d900*/  MUFU.EX2 R57, R4 ;  /* 0x0000000400397308 */ /* 0x0009620000000800 */
[----:B------:R-:W-:Y:S01]  /*d910*/  LOP3.LUT R7, R0, R3, RZ, 0xc0, !PT ;  /* 0x0000000300077212 */ /* 0x000fe200078ec0ff */
[----:B------:R-:W-:-:S06]  /*d920*/  HSET2.LE.AND R0, R16, R132, PT ;  /* 0x0000008410007233 */ /* 0x000fcc0003803000 */
[----:B------:R-:W3:Y:S01]  /*d930*/  MUFU.EX2 R56, R56 ;  /* 0x0000003800387308 */ /* 0x000ee20000000800 */
[----:B------:R-:W-:-:S07]  /*d940*/  F2FP.BF16.PACK_AB R3, R198, R247 ;  /* 0x000000f7c603723e */ /* 0x000fce00000010ff */
[----:B------:R-:W3:Y:S01]  /*d950*/  MUFU.EX2 R59, R59 ;  /* 0x0000003b003b7308 */ /* 0x000ee20000000800 */
[----:B----4-:R-:W-:Y:S01]  /*d960*/  LOP3.LUT R4, R0, R3, RZ, 0xc0, !PT ;  /* 0x0000000300047212 */ /* 0x010fe200078ec0ff */
[----:B------:R-:W-:Y:S01]  /*d970*/  HSET2.LE.AND R3, R17, R132, PT ;  /* 0x0000008411037233 */ /* 0x000fe20003803000 */
[----:B------:R-:W-:Y:S01]  /*d980*/  F2FP.BF16.PACK_AB R0, R242, R243 ;  /* 0x000000f3f200723e */ /* 0x000fe200000010ff */
[-C--:B-1----:R-:W-:Y:S01]  /*d990*/  FMUL.FTZ R140, R140, R58.reuse ;  /* 0x0000003a8c8c7220 */ /* 0x082fe20000410000 */
[----:B------:R-:W1:Y:S01]  /*d9a0*/  LDSM.16.MT88.4 R28, [R218+0xa000] ;  /* 0x00a00000da1c783b */ /* 0x000e620000004200 */
[----:B------:R-:W-:Y:S01]  /*d9b0*/  FMUL.FTZ R141, R141, R58 ;  /* 0x0000003a8d8d7220 */ /* 0x000fe20000410000 */
[----:B------:R-:W-:Y:S01]  /*d9c0*/  LOP3.LUT R5, R3, R0, RZ, 0xc0, !PT ;  /* 0x0000000003057212 */ /* 0x000fe200078ec0ff */
[-C--:B-----5:R-:W-:Y:S02]  /*d9d0*/  FMUL.FTZ R142, R142, R57.reuse ;  /* 0x000000398e8e7220 */ /* 0x0a0fe40000410000 */
[----:B------:R-:W-:-:S02]  /*d9e0*/  FMUL.FTZ R143, R143, R57 ;  /* 0x000000398f8f7220 */ /* 0x000fc40000410000 */
[-C--:B---3--:R-:W-:Y:S02]  /*d9f0*/  FMUL.FTZ R144, R144, R56.reuse ;  /* 0x0000003890907220 */ /* 0x088fe40000410000 */
[-C--:B------:R-:W-:Y:S02]  /*da00*/  FMUL.FTZ R145, R145, R56.reuse ;  /* 0x0000003891917220 */ /* 0x080fe40000410000 */
[-C--:B------:R-:W-:Y:S02]  /*da10*/  FMUL.FTZ R146, R146, R59.reuse ;  /* 0x0000003b92927220 */ /* 0x080fe40000410000 */
[----:B------:R-:W-:Y:S02]  /*da20*/  FMUL.FTZ R147, R147, R59 ;  /* 0x0000003b93937220 */ /* 0x000fe40000410000 */
[-C--:B------:R-:W-:Y:S02]  /*da30*/  FMUL.FTZ R148, R148, R56.reuse ;  /* 0x0000003894947220 */ /* 0x080fe40000410000 */
[----:B------:R-:W-:-:S02]  /*da40*/  FMUL.FTZ R149, R149, R56 ;  /* 0x0000003895957220 */ /* 0x000fc40000410000 */
[-C--:B------:R-:W-:Y:S02]  /*da50*/  FMUL.FTZ R150, R150, R59.reuse ;  /* 0x0000003b96967220 */ /* 0x080fe40000410000 */
[----:B------:R-:W-:Y:S02]  /*da60*/  FMUL.FTZ R151, R151, R59 ;  /* 0x0000003b97977220 */ /* 0x000fe40000410000 */
[-C--:B------:R-:W-:Y:S02]  /*da70*/  FMUL.FTZ R152, R152, R58.reuse ;  /* 0x0000003a98987220 */ /* 0x080fe40000410000 */
[----:B------:R-:W-:Y:S02]  /*da80*/  FMUL.FTZ R153, R153, R58 ;  /* 0x0000003a99997220 */ /* 0x000fe40000410000 */
[-C--:B------:R-:W-:Y:S02]  /*da90*/  FMUL.FTZ R154, R154, R57.reuse ;  /* 0x000000399a9a7220 */ /* 0x080fe40000410000 */
[----:B------:R-:W-:Y:S01]  /*daa0*/  FMUL.FTZ R155, R155, R57 ;  /* 0x000000399b9b7220 */ /* 0x000fe20000410000 */
[-C--:B------:R-:W-:Y:S08]  /*dab0*/  HMMA.16816.F32.BF16 R140, R12, R8.reuse, R140 ;  /* 0x000000080c8c723c */ /* 0x080ff0000004188c */
[C---:B------:R-:W-:Y:S08]  /*dac0*/  HMMA.16816.F32.BF16 R144, R4.reuse, R8, R144 ;  /* 0x000000080490723c */ /* 0x040ff00000041890 */
[-C--:B------:R-:W-:Y:S08]  /*dad0*/  HMMA.16816.F32.BF16 R148, R4, R10.reuse, R148 ;  /* 0x0000000a0494723c */ /* 0x080ff00000041894 */
[----:B------:R-:W-:Y:S01]  /*dae0*/  HMMA.16816.F32.BF16 R152, R12, R10, R152 ;  /* 0x0000000a0c98723c */ /* 0x000fe20000041898 */
[----:B------:R-:W3:Y:S01]  /*daf0*/  LDSM.16.MT88.4 R8, [R218+0xb000] ;  /* 0x00b00000da08783b */ /* 0x000ee20000004200 */
[----:B------:R-:W-:-:S02]  /*db00*/  FFMA.FTZ R0, R175, c[0x0][0x23c], -R18 ;  /* 0x00008f00af007a23 */ /* 0x000fc40000010812 */
[-C--:B------:R-:W-:Y:S02]  /*db10*/  FMUL.FTZ R72, R72, R56.reuse ;  /* 0x0000003848487220 */ /* 0x080fe40000410000 */
[-C--:B------:R-:W-:Y:S01]  /*db20*/  FMUL.FTZ R73, R73, R56.reuse ;  /* 0x0000003849497220 */ /* 0x080fe20000410000 */
[----:B------:R4:W-:Y:S01]  /*db30*/  MUFU.EX2 R235, R0 ;  /* 0x0000000000eb7308 */ /* 0x0009e20000000800 */
[-C--:B------:R-:W-:Y:S02]  /*db40*/  FMUL.FTZ R74, R74, R59.reuse ;  /* 0x0000003b4a4a7220 */ /* 0x080fe40000410000 */
[----:B------:R-:W-:Y:S02]  /*db50*/  FMUL.FTZ R75, R75, R59 ;  /* 0x0000003b4b4b7220 */ /* 0x000fe40000410000 */
[-C--:B------:R-:W-:Y:S02]  /*db60*/  FMUL.FTZ R76, R76, R56.reuse ;  /* 0x000000384c4c7220 */ /* 0x080fe40000410000 */
        /* <DEDUP_REMOVED lines=10> */
[----:B------:R-:W-:Y:S02]  /*dc10*/  FMUL.FTZ R95, R95, R59 ;  /* 0x0000003b5f5f7220 */ /* 0x000fe40000410000 */
        /* <DEDUP_REMOVED lines=24> */
[----:B----4-:R-:W-:Y:S02]  /*dda0*/  FFMA.FTZ R0, R174, c[0x0][0x23c], -R18 ;  /* 0x00008f00ae007a23 */ /* 0x010fe40000010812 */
[----:B------:R-:W-:Y:S01]  /*ddb0*/  IMAD.MOV.U32 R174, RZ, RZ, R237 ;  /* 0x000000ffffae7224 */ /* 0x000fe200078e00ed */
[----:B------:R-:W-:Y:S01]  /*ddc0*/  HMMA.16816.F32.BF16 R72, R4, R36, R72 ;  /* 0x000000240448723c */ /* 0x000fe20000041848 */
[----:B------:R4:W-:Y:S01]  /*ddd0*/  MUFU.EX2 R237, R0 ;  /* 0x0000000000ed7308 */ /* 0x0009e20000000800 */
[----:B------:R-:W-:-:S06]  /*dde0*/  FMUL.FTZ R164, R164, R58 ;  /* 0x0000003aa4a47220 */ /* 0x000fcc0000410000 */
[----:B------:R-:W-:Y:S01]  /*ddf0*/  HMMA.16816.F32.BF16 R76, R4, R38, R76 ;  /* 0x00000026044c723c */ /* 0x000fe2000004184c */
[----:B------:R-:W-:Y:S02]  /*de00*/  FMUL.FTZ R165, R165, R58 ;  /* 0x0000003aa5a57220 */ /* 0x000fe40000410000 */
[----:B------:R-:W-:-:S05]  /*de10*/  FMUL.FTZ R166, R166, R57 ;  /* 0x00000039a6a67220 */ /* 0x000fca0000410000 */
[----:B--2---:R-:W-:Y:S01]  /*de20*/  HMMA.16816.F32.BF16 R88, R4, R20, R88 ;  /* 0x000000140458723c */ /* 0x004fe20000041858 */
[----:B----4-:R-:W-:Y:S02]  /*de30*/  FFMA.FTZ R0, R172, c[0x0][0x23c], -R18 ;  /* 0x00008f00ac007a23 */ /* 0x010fe40000010812 */
[----:B------:R-:W-:-:S05]  /*de40*/  IMAD.MOV.U32 R172, RZ, RZ, R238 ;  /* 0x000000ffffac7224 */ /* 0x000fca00078e00ee */
[----:B------:R-:W-:Y:S01]  /*de50*/  HMMA.16816.F32.BF16 R92, R4, R22, R92 ;  /* 0x00000016045c723c */ /* 0x000fe2000004185c */
[----:B------:R2:W-:Y:S01]  /*de60*/  MUFU.EX2 R238, R0 ;  /* 0x0000000000ee7308 */ /* 0x0005e20000000800 */
[----:B------:R-:W-:-:S06]  /*de70*/  FMUL.FTZ R167, R167, R57 ;  /* 0x00000039a7a77220 */ /* 0x000fcc0000410000 */
[----:B-1----:R-:W-:Y:S01]  /*de80*/  HMMA.16816.F32.BF16 R104, R4, R28, R104 ;  /* 0x0000001c0468723c */ /* 0x002fe20000041868 */
[----:B------:R-:W-:-:S07]  /*de90*/  FMUL.FTZ R68, R68, R58 ;  /* 0x0000003a44447220 */ /* 0x000fce0000410000 */
[----:B------:R-:W-:Y:S01]  /*dea0*/  HMMA.16816.F32.BF16 R156, R4, R30, R156 ;  /* 0x0000001e049c723c */ /* 0x000fe2000004189c */
[----:B--2---:R-:W-:-:S07]  /*deb0*/  FFMA.FTZ R0, R173, c[0x0][0x23c], -R18 ;  /* 0x00008f00ad007a23 */ /* 0x004fce0000010812 */
[----:B------:R-:W-:Y:S01]  /*dec0*/  HMMA.16816.F32.BF16 R160, R4, R32, R160 ;  /* 0x0000002004a0723c */ /* 0x000fe200000418a0 */
[----:B------:R-:W-:-:S07]  /*ded0*/  FMUL.FTZ R69, R69, R58 ;  /* 0x0000003a45457220 */ /* 0x000fce0000410000 */
[----:B------:R-:W-:Y:S01]  /*dee0*/  HMMA.16816.F32.BF16 R116, R4, R34, R116 ;  /* 0x000000220474723c */ /* 0x000fe20000041874 */
[----:B------:R-:W-:-:S07]  /*def0*/  FMUL.FTZ R70, R70, R57 ;  /* 0x0000003946467220 */ /* 0x000fce0000410000 */
[----:B---3--:R-:W-:Y:S01]  /*df00*/  HMMA.16816.F32.BF16 R124, R4, R8, R124 ;  /* 0x00000008047c723c */ /* 0x008fe2000004187c */
[----:B------:R-:W-:-:S07]  /*df10*/  FMUL.FTZ R71, R71, R57 ;  /* 0x0000003947477220 */ /* 0x000fce0000410000 */
[----:B------:R-:W-:Y:S01]  /*df20*/  HMMA.16816.F32.BF16 R128, R4, R10, R128 ;  /* 0x0000000a0480723c */ /* 0x000fe20000041880 */
[----:B------:R-:W-:-:S06]  /*df30*/  FMUL.FTZ R80, R80, R58 ;  /* 0x0000003a50507220 */ /* 0x000fcc0000410000 */
[----:B------:R-:W-:-:S04]  /*df40*/  IMAD.WIDE.U32 R4, R41, -0x2daee0ad, RZ ;  /* 0xd2511f5329047825 */ /* 0x000fc800078e00ff */
[-C--:B------:R-:W-:Y:S01]  /*df50*/  FMUL.FTZ R81, R81, R58.reuse ;  /* 0x0000003a51517220 */ /* 0x080fe20000410000 */
[----:B------:R-:W-:Y:S01]  /*df60*/  LOP3.LUT R3, R4, 0xffff, RZ, 0xc0, !PT ;  /* 0x0000ffff04037812 */ /* 0x000fe200078ec0ff */
        /* <DEDUP_REMOVED lines=29> */
[----:B------:R-:W-:Y:S02]  /*e140*/  FMUL.FTZ R171, R171, R57 ;  /* 0x00000039abab7220 */ /* 0x000fe40000410000 */
[----:B------:R-:W-:Y:S01]  /*e150*/  IMAD.MOV.U32 R173, RZ, RZ, R239 ;  /* 0x000000ffffad7224 */ /* 0x000fe200078e00ef */
[----:B------:R-:W-:Y:S01]  /*e160*/  SHF.R.U32.HI R7, RZ, 0x8, R3 ;  /* 0x00000008ff077819 */ /* 0x000fe20000011603 */
[----:B------:R1:W2:Y:S01]  /*e170*/  MUFU.EX2 R239, R0 ;  /* 0x0000000000ef7308 */ /* 0x0002a20000000800 */
[----:B------:R-:W-:Y:S01]  /*e180*/  FFMA.FTZ R3, R60, c[0x0][0x23c], -R19 ;  /* 0x00008f003c037a23 */ /* 0x000fe20000010813 */
[----:B------:R-:W-:Y:S01]  /*e190*/  HMMA.16816.F32.BF16 R164, R12, R8, R164 ;  /* 0x000000080ca4723c */ /* 0x000fe200000418a4 */
[----:B------:R-:W-:Y:S02]  /*e1a0*/  IMAD.MOV.U32 R175, RZ, RZ, R193 ;  /* 0x000000ffffaf7224 */ /* 0x000fe400078e00c1 */
[----:B------:R-:W-:Y:S02]  /*e1b0*/  IMAD.MOV.U32 R60, RZ, RZ, R192 ;  /* 0x000000ffff3c7224 */ /* 0x000fe400078e00c0 */
[----:B------:R-:W-:-:S02]  /*e1c0*/  FFMA.FTZ R6, R64, c[0x0][0x23c], -R19 ;  /* 0x00008f0040067a23 */ /* 0x000fc40000010813 */
[----:B------:R-:W-:Y:S01]  /*e1d0*/  LOP3.LUT R8, R4, 0xff, RZ, 0xc0, !PT ;  /* 0x000000ff04087812 */ /* 0x000fe200078ec0ff */
[----:B------:R-:W-:Y:S01]  /*e1e0*/  HMMA.16816.F32.BF16 R68, R12, R36, R68 ;  /* 0x000000240c44723c */ /* 0x000fe20000041844 */
[----:B------:R-:W-:Y:S01]  /*e1f0*/  SHF.R.U32.HI R9, RZ, 0x18, R4 ;  /* 0x00000018ff097819 */ /* 0x000fe20000011604 */
[----:B------:R-:W-:Y:S01]  /*e200*/  IMAD.MOV.U32 R192, RZ, RZ, R42 ;  /* 0x000000ffffc07224 */ /* 0x000fe200078e002a */
[----:B-1----:R-:W-:Y:S01]  /*e210*/  LOP3.LUT R0, R5, UR16, R40, 0x96, !PT ;  /* 0x0000001005007c12 */ /* 0x002fe2000f8e9628 */
[----:B------:R-:W-:-:S04]  /*e220*/  IMAD.MOV.U32 R193, RZ, RZ, R43 ;  /* 0x000000ffffc17224 */ /* 0x000fc800078e002b */
[C---:B------:R-:W-:Y:S01]  /*e230*/  HMMA.16816.F32.BF16 R80, R12.reuse, R38, R80 ;  /* 0x000000260c50723c */ /* 0x040fe20000041850 */
[----:B------:R-:W-:Y:S01]  /*e240*/  SHF.R.U32.HI R5, RZ, 0x10, R4 ;  /* 0x00000010ff057819 */ /* 0x000fe20000011604 */
[----:B------:R-:W-:Y:S01]  /*e250*/  LDSM.16.MT88.4 R36, [R216+0xb400] ;  /* 0x00b40000d824783b */ /* 0x000fe20000004200 */
[----:B------:R-:W-:Y:S01]  /*e260*/  LOP3.LUT R4, R0, 0xffff, RZ, 0xc0, !PT ;  /* 0x0000ffff00047812 */ /* 0x000fe200078ec0ff */
[----:B------:R1:W-:Y:S02]  /*e270*/  MUFU.EX2 R234, R3 ;  /* 0x0000000300ea7308 */ /* 0x0003e40000000800 */
[----:B------:R-:W-:Y:S02]  /*e280*/  LDSM.16.MT88.4 R40, [R218+0xb400] ;  /* 0x00b40000da28783b */ /* 0x000fe40000004200 */
[----:B------:R-:W-:Y:S01]  /*e290*/  HMMA.16816.F32.BF16 R84, R12, R20, R84 ;  /* 0x000000140c54723c */ /* 0x000fe20000041854 */
[----:B------:R-:W-:-:S03]  /*e2a0*/  PRMT R8, R8, 0x5410, R7 ;  /* 0x0000541008087816 */ /* 0x000fc60000000007 */
[----:B------:R3:W4:Y:S04]  /*e2b0*/  MUFU.EX2 R233, R6 ;  /* 0x0000000600e97308 */ /* 0x0007280000000800 */
[----:B------:R-:W-:Y:S01]  /*e2c0*/  HMMA.16816.F32.BF16 R96, R12, R22, R96 ;  /* 0x000000160c60723c */ /* 0x000fe20000041860 */
[----:B------:R-:W5:Y:S01]  /*e2d0*/  LDSM.16.MT88.4 R20, [R216+0x9400] ;  /* 0x00940000d814783b */ /* 0x000f620000004200 */
[----:B-1----:R-:W-:-:S06]  /*e2e0*/  LOP3.LUT R3, R5, 0xff, RZ, 0xc0, !PT ;  /* 0x000000ff05037812 */ /* 0x002fcc00078ec0ff */
[----:B------:R-:W-:Y:S01]  /*e2f0*/  HMMA.16816.F32.BF16 R100, R12, R28, R100 ;  /* 0x0000001c0c64723c */ /* 0x000fe20000041864 */
[----:B------:R-:W-:-:S07]  /*e300*/  LOP3.LUT R5, R0, 0xff, RZ, 0xc0, !PT ;  /* 0x000000ff00057812 */ /* 0x000fce00078ec0ff */
[----:B------:R-:W-:Y:S01]  /*e310*/  HMMA.16816.F32.BF16 R108, R12, R30, R108 ;  /* 0x0000001e0c6c723c */ /* 0x000fe2000004186c */
[----:B------:R-:W-:Y:S01]  /*e320*/  LDSM.16.MT88.4 R28, [R216+0xa400] ;  /* 0x00a40000d81c783b */ /* 0x000fe20000004200 */
[----:B---3--:R-:W-:-:S06]  /*e330*/  SHF.R.U32.HI R6, RZ, 0x8, R4 ;  /* 0x00000008ff067819 */ /* 0x008fcc0000011604 */
[C---:B------:R-:W-:Y:S08]  /*e340*/  HMMA.16816.F32.BF16 R52, R12.reuse, R32, R112 ;  /* 0x000000200c34723c */ /* 0x040ff00000041870 */
[C---:B------:R-:W-:Y:S01]  /*e350*/  HMMA.16816.F32.BF16 R120, R12.reuse, R34, R120 ;  /* 0x000000220c78723c */ /* 0x040fe20000041878 */
[----:B------:R-:W-:Y:S07]  /*e360*/  LDSM.16.MT88.4 R32, [R218+0xa400] ;  /* 0x00a40000da20783b */ /* 0x000fee0000004200 */
[----:B------:R-:W-:Y:S01]  /*e370*/  HMMA.16816.F32.BF16 R168, R12, R10, R168 ;  /* 0x0000000a0ca8723c */ /* 0x000fe200000418a8 */
[----:B------:R-:W1:Y:S01]  /*e380*/  LDSM.16.MT88.4 R12, [R218+0x9400] ;  /* 0x00940000da0c783b */ /* 0x000e620000004200 */
[----:B------:R-:W-:Y:S01]  /*e390*/  PRMT R7, R3, 0x5410, R9 ;  /* 0x0000541003077816 */ /* 0x000fe20000000009 */
[--C-:B------:R-:W-:Y:S01]  /*e3a0*/  FFMA.FTZ R4, R176, c[0x0][0x23c], -R19.reuse ;  /* 0x00008f00b0047a23 */ /* 0x100fe20000010813 */
[----:B------:R-:W-:Y:S01]  /*e3b0*/  PRMT R9, R5, 0x5410, R6 ;  /* 0x0000541005097816 */ /* 0x000fe20000000006 */
[----:B------:R-:W-:-:S02]  /*e3c0*/  FFMA.FTZ R6, R65, c[0x0][0x23c], -R19 ;  /* 0x00008f0041067a23 */ /* 0x000fc40000010813 */
[----:B------:R3:W-:Y:S01]  /*e3d0*/  MUFU.EX2 R223, R4 ;  /* 0x0000000400df7308 */ /* 0x0007e20000000800 */
[----:B------:R-:W-:-:S07]  /*e3e0*/  SHF.R.U32.HI R3, RZ, 0x10, R0 ;  /* 0x00000010ff037819 */ /* 0x000fce0000011600 */
[----:B------:R5:W5:Y:S01]  /*e3f0*/  MUFU.EX2 R232, R6 ;  /* 0x0000000600e87308 */ /* 0x000b620000000800 */
[----:B------:R-:W-:Y:S01]  /*e400*/  SHF.R.U32.HI R5, RZ, 0x18, R0 ;  /* 0x00000018ff057819 */ /* 0x000fe20000011600 */
[--C-:B------:R-:W-:Y:S01]  /*e410*/  HSET2.LE.AND R0, R8, R132.reuse, PT ;  /* 0x0000008408007233 */ /* 0x100fe20003803000 */
[----:B---3--:R-:W-:Y:S02]  /*e420*/  LOP3.LUT R4, R3, 0xff, RZ, 0xc0, !PT ;  /* 0x000000ff03047812 */ /* 0x008fe400078ec0ff */
[----:B--2---:R-:W-:Y:S02]  /*e430*/  F2FP.BF16.PACK_AB R3, R239, R238 ;  /* 0x000000eeef03723e */ /* 0x004fe400000010ff */
[----:B------:R-:W-:Y:S01]  /*e440*/  PRMT R5, R4, 0x5410, R5 ;  /* 0x0000541004057816 */ /* 0x000fe20000000005 */
[--C-:B------:R-:W-:Y:S01]  /*e450*/  HSET2.LE.AND R7, R7, R132.reuse, PT ;  /* 0x0000008407077233 */ /* 0x100fe20003803000 */
[----:B----4-:R-:W-:Y:S02]  /*e460*/  F2FP.BF16.PACK_AB R4, R234, R233 ;  /* 0x000000e9ea04723e */ /* 0x010fe400000010ff */
[----:B-----5:R-:W-:Y:S01]  /*e470*/  LOP3.LUT R6, R0, R3, RZ, 0xc0, !PT ;  /* 0x0000000300067212 */ /* 0x020fe200078ec0ff */
[--C-:B------:R-:W-:Y:S01]  /*e480*/  HSET2.LE.AND R0, R9, R132.reuse, PT ;  /* 0x0000008409007233 */ /* 0x100fe20003803000 */
[----:B------:R-:W-:Y:S01]  /*e490*/  F2FP.BF16.PACK_AB R3, R237, R235 ;  /* 0x000000ebed03723e */ /* 0x000fe200000010ff */
[----:B------:R-:W-:Y:S01]  /*e4a0*/  HSET2.LE.AND R5, R5, R132, PT ;  /* 0x0000008405057233 */ /* 0x000fe20003803000 */
[----:B------:R-:W-:-:S02]  /*e4b0*/  F2FP.BF16.PACK_AB R8, R232, R223 ;  /* 0x000000dfe808723e */ /* 0x000fc400000010ff */
[----:B------:R-:W-:Y:S02]  /*e4c0*/  LOP3.LUT R7, R7, R4, RZ, 0xc0, !PT ;  /* 0x0000000407077212 */ /* 0x000fe400078ec0ff */
[----:B------:R-:W-:Y:S01]  /*e4d0*/  LOP3.LUT R4, R0, R3, RZ, 0xc0, !PT ;  /* 0x0000000300047212 */ /* 0x000fe200078ec0ff */
[----:B------:R-:W-:Y:S01]  /*e4e0*/  FFMA.FTZ R0, R224, c[0x0][0x23c], -R24 ;  /* 0x00008f00e0007a23 */ /* 0x000fe20000010818 */
[----:B------:R-:W-:Y:S02]  /*e4f0*/  LOP3.LUT R5, R5, R8, RZ, 0xc0, !PT ;  /* 0x0000000805057212 */ /* 0x000fe400078ec0ff */
[----:B------:R-:W-:Y:S01]  /*e500*/  LOP3.LUT R3, R47, UR7, R50, 0x96, !PT ;  /* 0x000000072f037c12 */ /* 0x000fe2000f8e9632 */
[----:B------:R2:W-:Y:S04]  /*e510*/  MUFU.EX2 R204, R0 ;  /* 0x0000000000cc7308 */ /* 0x0005e80000000800 */
[C---:B------:R-:W-:Y:S08]  /*e520*/  HMMA.16816.F32.BF16 R144, R4.reuse, R20, R144 ;  /* 0x000000140490723c */ /* 0x040ff00000041890 */
[----:B------:R-:W-:Y:S01]  /*e530*/  HMMA.16816.F32.BF16 R148, R4, R22, R148 ;  /* 0x000000160494723c */ /* 0x000fe20000041894 */
[----:B--2---:R-:W-:-:S07]  /*e540*/  FFMA.FTZ R0, R225, c[0x0][0x23c], -R24 ;  /* 0x00008f00e1007a23 */ /* 0x004fce0000010818 */
[C---:B-1----:R-:W-:Y:S01]  /*e550*/  HMMA.16816.F32.BF16 R72, R4.reuse, R12, R72 ;  /* 0x0000000c0448723c */ /* 0x042fe20000041848 */
[----:B------:R1:W-:Y:S07]  /*e560*/  MUFU.EX2 R205, R0 ;  /* 0x0000000000cd7308 */ /* 0x0003ee0000000800 */
[C---:B------:R-:W-:Y:S08]  /*e570*/  HMMA.16816.F32.BF16 R76, R4.reuse, R14, R76 ;  /* 0x0000000e044c723c */ /* 0x040ff0000004184c */
[----:B------:R-:W-:Y:S01]  /*e580*/  HMMA.16816.F32.BF16 R88, R4, R28, R88 ;  /* 0x0000001c0458723c */ /* 0x000fe20000041858 */
[----:B-1----:R-:W-:-:S07]  /*e590*/  FFMA.FTZ R0, R66, c[0x0][0x23c], -R24 ;  /* 0x00008f0042007a23 */ /* 0x002fce0000010818 */
[C---:B------:R-:W-:Y:S01]  /*e5a0*/  HMMA.16816.F32.BF16 R92, R4.reuse, R30, R92 ;  /* 0x0000001e045c723c */ /* 0x040fe2000004185c */
[----:B------:R1:W-:Y:S07]  /*e5b0*/  MUFU.EX2 R207, R0 ;  /* 0x0000000000cf7308 */ /* 0x0003ee0000000800 */
[C---:B------:R-:W-:Y:S08]  /*e5c0*/  HMMA.16816.F32.BF16 R104, R4.reuse, R32, R104 ;  /* 0x000000200468723c */ /* 0x040ff00000041868 */
[C---:B------:R-:W-:Y:S08]  /*e5d0*/  HMMA.16816.F32.BF16 R156, R4.reuse, R34, R156 ;  /* 0x00000022049c723c */ /* 0x040ff0000004189c */
[C---:B------:R-:W-:Y:S08]  /*e5e0*/  HMMA.16816.F32.BF16 R160, R4.reuse, R36, R160 ;  /* 0x0000002404a0723c */ /* 0x040ff000000418a0 */
[C---:B------:R-:W-:Y:S08]  /*e5f0*/  HMMA.16816.F32.BF16 R116, R4.reuse, R38, R116 ;  /* 0x000000260474723c */ /* 0x040ff00000041874 */
[C---:B------:R-:W-:Y:S08]  /*e600*/  HMMA.16816.F32.BF16 R124, R4.reuse, R40, R124 ;  /* 0x00000028047c723c */ /* 0x040ff0000004187c */
[----:B------:R-:W-:Y:S07]  /*e610*/  HMMA.16816.F32.BF16 R128, R4, R42, R128 ;  /* 0x0000002a0480723c */ /* 0x000fee0000041880 */
[----:B------:R-:W-:-:S05]  /*e620*/  IMAD.WIDE.U32 R4, R3, -0x2daee0ad, RZ ;  /* 0xd2511f5303047825 */ /* 0x000fca00078e00ff */
[C---:B------:R-:W-:Y:S02]  /*e630*/  LOP3.LUT R3, R4.reuse, 0xffff, RZ, 0xc0, !PT ;  /* 0x0000ffff04037812 */ /* 0x040fe400078ec0ff */
[----:B-1----:R-:W-:Y:S02]  /*e640*/  LOP3.LUT R0, R5, UR16, R48, 0x96, !PT ;  /* 0x0000001005007c12 */ /* 0x002fe4000f8e9630 */
[----:B------:R-:W-:Y:S02]  /*e650*/  LOP3.LUT R8, R4, 0xff, RZ, 0xc0, !PT ;  /* 0x000000ff04087812 */ /* 0x000fe400078ec0ff */
[--C-:B------:R-:W-:Y:S02]  /*e660*/  SHF.R.U32.HI R7, RZ, 0x10, R4.reuse ;  /* 0x00000010ff077819 */ /* 0x100fe40000011604 */
[----:B------:R-:W-:Y:S01]  /*e670*/  SHF.R.U32.HI R5, RZ, 0x18, R4 ;  /* 0x00000018ff057819 */ /* 0x000fe20000011604 */
[----:B------:R-:W-:Y:S01]  /*e680*/  FFMA.FTZ R4, R138, c[0x0][0x23c], -R25 ;  /* 0x00008f008a047a23 */ /* 0x000fe20000010819 */
[----:B------:R-:W-:Y:S01]  /*e690*/  SHF.R.U32.HI R3, RZ, 0x8, R3 ;  /* 0x00000008ff037819 */ /* 0x000fe20000011603 */
[----:B------:R-:W-:-:S02]  /*e6a0*/  FFMA.FTZ R6, R137, c[0x0][0x23c], -R24 ;  /* 0x00008f0089067a23 */ /* 0x000fc40000010818 */
[----:B------:R-:W-:Y:S01]  /*e6b0*/  IMAD.MOV.U32 R137, RZ, RZ, R198 ;  /* 0x000000ffff897224 */ /* 0x000fe200078e00c6 */
[----:B------:R-:W-:Y:S01]  /*e6c0*/  PRMT R8, R8, 0x5410, R3 ;  /* 0x0000541008087816 */ /* 0x000fe20000000003 */
[----:B------:R1:W-:Y:S01]  /*e6d0*/  MUFU.EX2 R198, R4 ;  /* 0x0000000400c67308 */ /* 0x0003e20000000800 */
[----:B------:R-:W-:-:S07]  /*e6e0*/  LOP3.LUT R3, R7, 0xff, RZ, 0xc0, !PT ;  /* 0x000000ff07037812 */ /* 0x000fce00078ec0ff */
[----:B------:R2:W3:Y:S01]  /*e6f0*/  MUFU.EX2 R206, R6 ;  /* 0x0000000600ce7308 */ /* 0x0004e20000000800 */
[----:B------:R-:W-:Y:S01]  /*e700*/  PRMT R7, R3, 0x5410, R5 ;  /* 0x0000541003077816 */ /* 0x000fe20000000005 */
[----:B-1----:R-:W-:Y:S01]  /*e710*/  FFMA.FTZ R4, R139, c[0x0][0x23c], -R25 ;  /* 0x00008f008b047a23 */ /* 0x002fe20000010819 */
[----:B------:R-:W-:-:S05]  /*e720*/  SHF.R.U32.HI R3, RZ, 0x10, R0 ;  /* 0x00000010ff037819 */ /* 0x000fca0000011600 */
[----:B------:R1:W4:Y:S01]  /*e730*/  MUFU.EX2 R199, R4 ;  /* 0x0000000400c77308 */ /* 0x0003220000000800 */
[----:B------:R-:W-:Y:S02]  /*e740*/  SHF.R.U32.HI R5, RZ, 0x18, R0 ;  /* 0x00000018ff057819 */ /* 0x000fe40000011600 */
[C---:B--2---:R-:W-:Y:S01]  /*e750*/  LOP3.LUT R6, R0.reuse, 0xff, RZ, 0xc0, !PT ;  /* 0x000000ff00067812 */ /* 0x044fe200078ec0ff */
[----:B------:R-:W-:Y:S01]  /*e760*/  IMAD.MOV.U32 R138, RZ, RZ, R197 ;  /* 0x000000ffff8a7224 */ /* 0x000fe200078e00c5 */
[----:B-1----:R-:W-:Y:S02]  /*e770*/  LOP3.LUT R4, R0, 0xffff, RZ, 0xc0, !PT ;  /* 0x0000ffff00047812 */ /* 0x002fe400078ec0ff */
[----:B------:R-:W-:Y:S02]  /*e780*/  LOP3.LUT R0, R3, 0xff, RZ, 0xc0, !PT ;  /* 0x000000ff03007812 */ /* 0x000fe400078ec0ff */
[----:B------:R-:W-:Y:S01]  /*e790*/  SHF.R.U32.HI R4, RZ, 0x8, R4 ;  /* 0x00000008ff047819 */ /* 0x000fe20000011604 */
[----:B------:R-:W-:Y:S01]  /*e7a0*/  FFMA.FTZ R3, R226, c[0x0][0x23c], -R25 ;  /* 0x00008f00e2037a23 */ /* 0x000fe20000010819 */
[----:B------:R-:W-:-:S02]  /*e7b0*/  PRMT R5, R0, 0x5410, R5 ;  /* 0x0000541000057816 */ /* 0x000fc40000000005 */
[----:B------:R-:W-:Y:S01]  /*e7c0*/  PRMT R6, R6, 0x5410, R4 ;  /* 0x0000541006067816 */ /* 0x000fe20000000004 */
[----:B------:R-:W-:Y:S01]  /*e7d0*/  FFMA.FTZ R4, R227, c[0x0][0x23c], -R25 ;  /* 0x00008f00e3047a23 */ /* 0x000fe20000010819 */
[----:B------:R3:W-:Y:S01]  /*e7e0*/  MUFU.EX2 R197, R3 ;  /* 0x0000000300c57308 */ /* 0x0007e20000000800 */
[----:B------:R-:W-:Y:S01]  /*e7f0*/  HSET2.LE.AND R0, R8, R132, PT ;  /* 0x0000008408007233 */ /* 0x000fe20003803000 */
[----:B------:R-:W-:-:S06]  /*e800*/  IMAD.MOV.U32 R225, RZ, RZ, R196 ;  /* 0x000000ffffe17224 */ /* 0x000fcc00078e00c4 */
[----:B------:R-:W1:Y:S01]  /*e810*/  MUFU.EX2 R196, R4 ;  /* 0x0000000400c47308 */ /* 0x000e620000000800 */
[----:B---3--:R-:W-:-:S04]  /*e820*/  F2FP.BF16.PACK_AB R3, R206, R207 ;  /* 0x000000cfce03723e */ /* 0x008fc800000010ff */
[----:B------:R-:W-:Y:S01]  /*e830*/  LOP3.LUT R10, R0, R3, RZ, 0xc0, !PT ;  /* 0x00000003000a7212 */ /* 0x000fe200078ec0ff */
[----:B------:R-:W-:Y:S01]  /*e840*/  HSET2.LE.AND R0, R7, R132, PT ;  /* 0x0000008407007233 */ /* 0x000fe20003803000 */
[----:B----4-:R-:W-:-:S04]  /*e850*/  F2FP.BF16.PACK_AB R3, R199, R198 ;  /* 0x000000c6c703723e */ /* 0x010fc800000010ff */
[----:B------:R-:W-:Y:S01]  /*e860*/  LOP3.LUT R11, R0, R3, RZ, 0xc0, !PT ;  /* 0x00000003000b7212 */ /* 0x000fe200078ec0ff */
[----:B------:R-:W-:Y:S01]  /*e870*/  HSET2.LE.AND R0, R6, R132, PT ;  /* 0x0000008406007233 */ /* 0x000fe20003803000 */
[----:B------:R-:W-:-:S04]  /*e880*/  F2FP.BF16.PACK_AB R3, R205, R204 ;  /* 0x000000cccd03723e */ /* 0x000fc800000010ff */
[----:B------:R-:W-:Y:S01]  /*e890*/  LOP3.LUT R8, R0, R3, RZ, 0xc0, !PT ;  /* 0x0000000300087212 */ /* 0x000fe200078ec0ff */
[----:B------:R-:W-:Y:S01]  /*e8a0*/  HSET2.LE.AND R0, R5, R132, PT ;  /* 0x0000008405007233 */ /* 0x000fe20003803000 */
[----:B-1----:R-:W-:Y:S01]  /*e8b0*/  F2FP.BF16.PACK_AB R3, R196, R197 ;  /* 0x000000c5c403723e */ /* 0x002fe200000010ff */
[----:B------:R-:W-:-:S03]  /*e8c0*/  UIADD3 UR4, UR4, 0x1, URZ ;  /* 0x0000000104047890 */ /* 0x000fc6000fffe03f */
[----:B------:R-:W-:Y:S01]  /*e8d0*/  LOP3.LUT R9, R0, R3, RZ, 0xc0, !PT ;  /* 0x0000000300097212 */ /* 0x000fe200078ec0ff */
[----:B------:R-:W-:-:S05]  /*e8e0*/  IMAD.U32 R0, RZ, RZ, UR27 ;  /* 0x0000001bff007e24 */ /* 0x000fca000f8e00ff */
[----:B------:R-:W-:Y:S01]  /*e8f0*/  LOP3.LUT R0, R63, UR4, R0, 0x96, !PT ;  /* 0x000000043f007c12 */ /* 0x000fe2000f8e9600 */
[----:B------:R-:W-:Y:S07]  /*e900*/  HMMA.16816.F32.BF16 R68, R8, R12, R68 ;  /* 0x0000000c0844723c */ /* 0x000fee0000041844 */
[----:B------:R-:W-:-:S05]  /*e910*/  IMAD.WIDE.U32 R12, R0, -0x326172a9, RZ ;  /* 0xcd9e8d57000c7825 */ /* 0x000fca00078e00ff */
[----:B------:R-:W-:Y:S02]  /*e920*/  LOP3.LUT R0, R13, UR15, R236, 0x96, !PT ;  /* 0x0000000f0d007c12 */ /* 0x000fe4000f8e96ec */
[----:B------:R-:W-:-:S03]  /*e930*/  LOP3.LUT R3, R27, UR13, R12, 0x96, !PT ;  /* 0x0000000d1b037c12 */ /* 0x000fc6000f8e960c */
[----:B------:R-:W-:-:S04]  /*e940*/  IMAD.WIDE.U32 R4, R0, -0x2daee0ad, RZ ;  /* 0xd2511f5300047825 */ /* 0x000fc800078e00ff */
[----:B------:R-:W-:Y:S01]  /*e950*/  IMAD.WIDE.U32 R6, R3, -0x2daee0ad, RZ ;  /* 0xd2511f5303067825 */ /* 0x000fe200078e00ff */
[----:B------:R-:W-:-:S03]  /*e960*/  LOP3.LUT R3, R5, UR12, R44, 0x96, !PT ;  /* 0x0000000c05037c12 */ /* 0x000fc6000f8e962c */
[----:B------:R-:W-:Y:S01]  /*e970*/  IMAD.MOV.U32 R227, RZ, RZ, R193 ;  /* 0x000000ffffe37224 */ /* 0x000fe200078e00c1 */
[----:B------:R-:W-:Y:S01]  /*e980*/  LOP3.LUT R0, R7, UR10, R4, 0x96, !PT ;  /* 0x0000000a07007c12 */ /* 0x000fe2000f8e9604 */
[----:B------:R-:W-:-:S04]  /*e990*/  IMAD.WIDE.U32 R4, R3, -0x326172a9, RZ ;  /* 0xcd9e8d5703047825 */ /* 0x000fc800078e00ff */
[----:B------:R-:W-:Y:S01]  /*e9a0*/  IMAD.MOV.U32 R226, RZ, RZ, R192 ;  /* 0x000000ffffe27224 */ /* 0x000fe200078e00c0 */
[----:B------:R-:W-:Y:S01]  /*e9b0*/  HMMA.16816.F32.BF16 R80, R8, R14, R80 ;  /* 0x0000000e0850723c */ /* 0x000fe20000041850 */
[----:B------:R-:W-:Y:S01]  /*e9c0*/  IMAD.WIDE.U32 R50, R0, -0x326172a9, RZ ;  /* 0xcd9e8d5700327825 */ /* 0x000fe200078e00ff */
[----:B------:R-:W-:Y:S01]  /*e9d0*/  LOP3.LUT R0, R5, UR11, R26, 0x96, !PT ;  /* 0x0000000b05007c12 */ /* 0x000fe2000f8e961a */
[----:B------:R-:W-:Y:S03]  /*e9e0*/  LDSM.16.MT88.4 R44, [R218+0xb800] ;  /* 0x00b80000da2c783b */ /* 0x000fe60000004200 */
[----:B------:R-:W-:Y:S01]  /*e9f0*/  LOP3.LUT R7, R51, UR9, R4, 0x96, !PT ;  /* 0x0000000933077c12 */ /* 0x000fe2000f8e9604 */
[----:B------:R-:W-:-:S04]  /*ea00*/  IMAD.WIDE.U32 R4, R0, -0x2daee0ad, RZ ;  /* 0xd2511f5300047825 */ /* 0x000fc800078e00ff */
[----:B------:R-:W-:Y:S02]  /*ea10*/  FFMA.FTZ R0, R177, c[0x0][0x23c], -R18 ;  /* 0x00008f00b1007a23 */ /* 0x000fe40000010812 */
[----:B------:R-:W-:Y:S01]  /*ea20*/  IMAD.WIDE.U32 R48, R7, -0x2daee0ad, RZ ;  /* 0xd2511f5307307825 */ /* 0x000fe200078e00ff */
[----:B------:R-:W-:Y:S01]  /*ea30*/  LOP3.LUT R6, R5, UR8, R6, 0x96, !PT ;  /* 0x0000000805067c12 */ /* 0x000fe2000f8e9606 */
[----:B------:R1:W-:Y:S02]  /*ea40*/  MUFU.EX2 R194, R0 ;  /* 0x0000000000c27308 */ /* 0x0003e40000000800 */
[----:B------:R-:W-:Y:S02]  /*ea50*/  FFMA.FTZ R3, R61, c[0x0][0x23c], -R18 ;  /* 0x00008f003d037a23 */ /* 0x000fe40000010812 */
[----:B------:R-:W-:-:S04]  /*ea60*/  IMAD.WIDE.U32 R26, R6, -0x326172a9, RZ ;  /* 0xcd9e8d57061a7825 */ /* 0x000fc800078e00ff */
[----:B------:R2:W3:Y:S01]  /*ea70*/  MUFU.EX2 R195, R3 ;  /* 0x0000000300c37308 */ /* 0x0004e20000000800 */
[----:B-1----:R-:W-:Y:S01]  /*ea80*/  LOP3.LUT R0, R49, UR6, R4, 0x96, !PT ;  /* 0x0000000631007c12 */ /* 0x002fe2000f8e9604 */
[----:B------:R-:W-:-:S04]  /*ea90*/  FFMA.FTZ R6, R179, c[0x0][0x23c], -R18 ;  /* 0x00008f00b3067a23 */ /* 0x000fc80000010812 */
[----:B------:R-:W-:-:S04]  /*eaa0*/  IMAD.WIDE.U32 R4, R0, -0x326172a9, RZ ;  /* 0xcd9e8d5700047825 */ /* 0x000fc800078e00ff */
[----:B--2---:R-:W-:Y:S01]  /*eab0*/  FFMA.FTZ R3, R178, c[0x0][0x23c], -R18 ;  /* 0x00008f00b2037a23 */ /* 0x004fe20000010812 */
[----:B------:R-:W-:Y:S01]  /*eac0*/  LOP3.LUT R0, R5, UR17, R26, 0x96, !PT ;  /* 0x0000001105007c12 */ /* 0x000fe2000f8e961a */
[----:B------:R1:W-:Y:S01]  /*ead0*/  MUFU.EX2 R192, R6 ;  /* 0x0000000600c07308 */ /* 0x0003e20000000800 */
[----:B------:R-:W-:-:S07]  /*eae0*/  LOP3.LUT R14, R4, 0xff, RZ, 0xc0, !PT ;  /* 0x000000ff040e7812 */ /* 0x000fce00078ec0ff */
[----:B------:R2:W-:Y:S01]  /*eaf0*/  MUFU.EX2 R193, R3 ;  /* 0x0000000300c17308 */ /* 0x0005e20000000800 */
[----:B-1----:R-:W-:Y:S02]  /*eb00*/  LOP3.LUT R6, R0, 0xffff, RZ, 0xc0, !PT ;  /* 0x0000ffff00067812 */ /* 0x002fe400078ec0ff */
[----:B--2---:R-:W-:Y:S02]  /*eb10*/  LOP3.LUT R3, R4, 0xffff, RZ, 0xc0, !PT ;  /* 0x0000ffff04037812 */ /* 0x004fe400078ec0ff */
[----:B------:R-:W-:Y:S02]  /*eb20*/  LOP3.LUT R5, R0, 0xff, RZ, 0xc0, !PT ;  /* 0x000000ff00057812 */ /* 0x000fe400078ec0ff */
[----:B------:R-:W-:Y:S02]  /*eb30*/  SHF.R.U32.HI R3, RZ, 0x8, R3 ;  /* 0x00000008ff037819 */ /* 0x000fe40000011603 */
[----:B------:R-:W-:Y:S02]  /*eb40*/  SHF.R.U32.HI R6, RZ, 0x8, R6 ;  /* 0x00000008ff067819 */ /* 0x000fe40000011606 */
[----:B------:R-:W-:Y:S01]  /*eb50*/  PRMT R17, R14, 0x5410, R3 ;  /* 0x000054100e117816 */ /* 0x000fe20000000003 */
[--C-:B------:R-:W-:Y:S01]  /*eb60*/  FFMA.FTZ R7, R180, c[0x0][0x23c], -R19.reuse ;  /* 0x00008f00b4077a23 */ /* 0x100fe20000010813 */
[----:B------:R-:W-:Y:S01]  /*eb70*/  PRMT R3, R5, 0x5410, R6 ;  /* 0x0000541005037816 */ /* 0x000fe20000000006 */
[----:B------:R-:W-:Y:S01]  /*eb80*/  FFMA.FTZ R5, R133, c[0x0][0x23c], -R19 ;  /* 0x00008f0085057a23 */ /* 0x000fe20000010813 */
[--C-:B------:R-:W-:Y:S01]  /*eb90*/  SHF.R.U32.HI R15, RZ, 0x10, R4.reuse ;  /* 0x00000010ff0f7819 */ /* 0x100fe20000011604 */
[----:B------:R-:W-:Y:S01]  /*eba0*/  IMAD.MOV.U32 R224, RZ, RZ, R67 ;  /* 0x000000ffffe07224 */ /* 0x000fe200078e0043 */
[----:B------:R-:W-:Y:S01]  /*ebb0*/  SHF.R.U32.HI R16, RZ, 0x18, R4 ;  /* 0x00000018ff107819 */ /* 0x000fe20000011604 */
[C---:B------:R-:W-:Y:S01]  /*ebc0*/  HMMA.16816.F32.BF16 R140, R8.reuse, R20, R140 ;  /* 0x00000014088c723c */ /* 0x040fe2000004188c */
[--C-:B------:R-:W-:Y:S01]  /*ebd0*/  SHF.R.U32.HI R4, RZ, 0x10, R0.reuse ;  /* 0x00000010ff047819 */ /* 0x100fe20000011600 */
[----:B------:R1:W-:Y:S06]  /*ebe0*/  MUFU.EX2 R179, R7 ;  /* 0x0000000700b37308 */ /* 0x0003ec0000000800 */
[C---:B------:R-:W-:Y:S01]  /*ebf0*/  HMMA.16816.F32.BF16 R64, R8.reuse, R22, R152 ;  /* 0x000000160840723c */ /* 0x040fe20000041898 */
[----:B------:R-:W-:Y:S01]  /*ec00*/  LDSM.16.MT88.4 R20, [R218+0x9800] ;  /* 0x00980000da14783b */ /* 0x000fe20000004200 */
[----:B------:R2:W4:Y:S06]  /*ec10*/  MUFU.EX2 R178, R5 ;  /* 0x0000000500b27308 */ /* 0x00052c0000000800 */
[C---:B------:R-:W-:Y:S08]  /*ec20*/  HMMA.16816.F32.BF16 R84, R8.reuse, R28, R84 ;  /* 0x0000001c0854723c */ /* 0x040ff00000041854 */
[----:B------:R-:W-:Y:S01]  /*ec30*/  HMMA.16816.F32.BF16 R96, R8, R30, R96 ;  /* 0x0000001e0860723c */ /* 0x000fe20000041860 */
[----:B------:R-:W5:Y:S01]  /*ec40*/  LDSM.16.MT88.4 R28, [R216+0x9800] ;  /* 0x00980000d81c783b */ /* 0x000f620000004200 */
[----:B-1----:R-:W-:Y:S01]  /*ec50*/  SHF.R.U32.HI R7, RZ, 0x18, R0 ;  /* 0x00000018ff077819 */ /* 0x002fe20000011600 */
[----:B------:R-:W-:Y:S01]  /*ec60*/  HSET2.LE.AND R0, R3, R132, PT ;  /* 0x0000008403007233 */ /* 0x000fe20003803000 */
[----:B--2---:R-:W-:-:S04]  /*ec70*/  LOP3.LUT R5, R4, 0xff, RZ, 0xc0, !PT ;  /* 0x000000ff04057812 */ /* 0x004fc800078ec0ff */
[----:B------:R-:W-:Y:S01]  /*ec80*/  HMMA.16816.F32.BF16 R100, R8, R32, R100 ;  /* 0x000000200864723c */ /* 0x000fe20000041864 */
[----:B------:R-:W-:Y:S01]  /*ec90*/  FFMA.FTZ R4, R181, c[0x0][0x23c], -R19 ;  /* 0x00008f00b5047a23 */ /* 0x000fe20000010813 */
[----:B---3--:R-:W-:-:S06]  /*eca0*/  F2FP.BF16.PACK_AB R3, R194, R195 ;  /* 0x000000c3c203723e */ /* 0x008fcc00000010ff */
[C---:B------:R-:W-:Y:S01]  /*ecb0*/  HMMA.16816.F32.BF16 R108, R8.reuse, R34, R108 ;  /* 0x00000022086c723c */ /* 0x040fe2000004186c */
[----:B------:R-:W1:Y:S07]  /*ecc0*/  LDSM.16.MT88.4 R32, [R216+0xa800] ;  /* 0x00a80000d820783b */ /* 0x000e6e0000004200 */
[C---:B------:R-:W-:Y:S08]  /*ecd0*/  HMMA.16816.F32.BF16 R52, R8.reuse, R36, R52 ;  /* 0x000000240834723c */ /* 0x040ff00000041834 */
[C---:B------:R-:W-:Y:S01]  /*ece0*/  HMMA.16816.F32.BF16 R120, R8.reuse, R38, R120 ;  /* 0x000000260878723c */ /* 0x040fe20000041878 */
[----:B------:R-:W2:Y:S07]  /*ecf0*/  LDSM.16.MT88.4 R36, [R218+0xa800] ;  /* 0x00a80000da24783b */ /* 0x000eae0000004200 */
[C---:B------:R-:W-:Y:S08]  /*ed00*/  HMMA.16816.F32.BF16 R164, R8.reuse, R40, R164 ;  /* 0x0000002808a4723c */ /* 0x040ff000000418a4 */
[----:B------:R-:W-:Y:S01]  /*ed10*/  HMMA.16816.F32.BF16 R168, R8, R42, R168 ;  /* 0x0000002a08a8723c */ /* 0x000fe200000418a8 */
[----:B------:R-:W3:Y:S01]  /*ed20*/  LDSM.16.MT88.4 R40, [R216+0xb800] ;  /* 0x00b80000d828783b */ /* 0x000ee20000004200 */
[----:B------:R1:W-:Y:S01]  /*ed30*/  MUFU.EX2 R177, R4 ;  /* 0x0000000400b17308 */ /* 0x0003e20000000800 */
[----:B------:R-:W-:-:S02]  /*ed40*/  PRMT R5, R5, 0x5410, R7 ;  /* 0x0000541005057816 */ /* 0x000fc40000000007 */
[----:B------:R-:W-:Y:S01]  /*ed50*/  LOP3.LUT R6, R15, 0xff, RZ, 0xc0, !PT ;  /* 0x000000ff0f067812 */ /* 0x000fe200078ec0ff */
[----:B------:R-:W-:Y:S01]  /*ed60*/  IMAD.MOV.U32 R236, RZ, RZ, R60 ;  /* 0x000000ffffec7224 */ /* 0x000fe200078e003c */
[----:B------:R-:W2:Y:S01]  /*ed70*/  LDSM.16.MT88.4 R152, [R216+0x9c00] ;  /* 0x009c0000d898783b */ /* 0x000ea20000004200 */
[----:B-1----:R-:W-:Y:S01]  /*ed80*/  LOP3.LUT R4, R0, R3, RZ, 0xc0, !PT ;  /* 0x0000000300047212 */ /* 0x002fe200078ec0ff */
[----:B------:R-:W-:Y:S01]  /*ed90*/  FFMA.FTZ R3, R183, c[0x0][0x23c], -R19 ;  /* 0x00008f00b7037a23 */ /* 0x000fe20000010813 */
[----:B------:R-:W-:-:S03]  /*eda0*/  HSET2.LE.AND R0, R5, R132, PT ;  /* 0x0000008405007233 */ /* 0x000fc60003803000 */
[----:B------:R4:W1:Y:S01]  /*edb0*/  MUFU.EX2 R176, R3 ;  /* 0x0000000300b07308 */ /* 0x0008620000000800 */
[----:B------:R-:W-:Y:S02]  /*edc0*/  PRMT R14, R6, 0x5410, R16 ;  /* 0x00005410060e7816 */ /* 0x000fe40000000010 */
[----:B----4-:R-:W-:-:S04]  /*edd0*/  F2FP.BF16.PACK_AB R3, R178, R179 ;  /* 0x000000b3b203723e */ /* 0x010fc800000010ff */
[----:B------:R-:W-:Y:S01]  /*ede0*/  LOP3.LUT R5, R0, R3, RZ, 0xc0, !PT ;  /* 0x0000000300057212 */ /* 0x000fe200078ec0ff */
[----:B------:R-:W-:Y:S01]  /*edf0*/  HSET2.LE.AND R0, R17, R132, PT ;  /* 0x0000008411007233 */ /* 0x000fe20003803000 */
[----:B------:R-:W-:-:S04]  /*ee00*/  F2FP.BF16.PACK_AB R3, R192, R193 ;  /* 0x000000c1c003723e */ /* 0x000fc800000010ff */
[----:B------:R-:W-:Y:S01]  /*ee10*/  LOP3.LUT R6, R0, R3, RZ, 0xc0, !PT ;  /* 0x0000000300067212 */ /* 0x000fe200078ec0ff */
[----:B------:R-:W-:Y:S01]  /*ee20*/  HSET2.LE.AND R0, R14, R132, PT ;  /* 0x000000840e007233 */ /* 0x000fe20003803000 */
[----:B-1----:R-:W-:-:S04]  /*ee30*/  F2FP.BF16.PACK_AB R3, R176, R177 ;  /* 0x000000b1b003723e */ /* 0x002fc800000010ff */
[----:B------:R-:W-:Y:S02]  /*ee40*/  LOP3.LUT R7, R0, R3, RZ, 0xc0, !PT ;  /* 0x0000000300077212 */ /* 0x000fe400078ec0ff */
[----:B------:R-:W-:Y:S02]  /*ee50*/  LOP3.LUT R0, R13, UR15, R226, 0x96, !PT ;  /* 0x0000000f0d007c12 */ /* 0x000fe4000f8e96e2 */
[----:B------:R-:W-:-:S03]  /*ee60*/  LOP3.LUT R3, R249, UR13, R12, 0x96, !PT ;  /* 0x0000000df9037c12 */ /* 0x000fc6000f8e960c */
[----:B-----5:R-:W-:Y:S02]  /*ee70*/  HMMA.16816.F32.BF16 R144, R4, R28, R144 ;  /* 0x0000001c0490723c */ /* 0x020fe40000041890 */
[----:B------:R-:W-:-:S06]  /*ee80*/  IMAD.WIDE.U32 R8, R3, -0x2daee0ad, RZ ;  /* 0xd2511f5303087825 */ /* 0x000fcc00078e00ff */
[C---:B------:R-:W-:Y:S08]  /*ee90*/  HMMA.16816.F32.BF16 R148, R4.reuse, R30, R148 ;  /* 0x0000001e0494723c */ /* 0x040ff00000041894 */
[C---:B------:R-:W-:Y:S08]  /*eea0*/  HMMA.16816.F32.BF16 R72, R4.reuse, R20, R72 ;  /* 0x000000140448723c */ /* 0x040ff00000041848 */
[C---:B------:R-:W-:Y:S08]  /*eeb0*/  HMMA.16816.F32.BF16 R76, R4.reuse, R22, R76 ;  /* 0x00000016044c723c */ /* 0x040ff0000004184c */
[C---:B------:R-:W-:Y:S08]  /*eec0*/  HMMA.16816.F32.BF16 R88, R4.reuse, R32, R88 ;  /* 0x000000200458723c */ /* 0x040ff00000041858 */
[C---:B------:R-:W-:Y:S08]  /*eed0*/  HMMA.16816.F32.BF16 R92, R4.reuse, R34, R92 ;  /* 0x00000022045c723c */ /* 0x040ff0000004185c */
[C---:B--2---:R-:W-:Y:S08]  /*eee0*/  HMMA.16816.F32.BF16 R104, R4.reuse, R36, R104 ;  /* 0x000000240468723c */ /* 0x044ff00000041868 */
[C---:B------:R-:W-:Y:S08]  /*eef0*/  HMMA.16816.F32.BF16 R156, R4.reuse, R38, R156 ;  /* 0x00000026049c723c */ /* 0x040ff0000004189c */
[C---:B---3--:R-:W-:Y:S08]  /*ef00*/  HMMA.16816.F32.BF16 R160, R4.reuse, R40, R160 ;  /* 0x0000002804a0723c */ /* 0x048ff000000418a0 */
[C---:B------:R-:W-:Y:S08]  /*ef10*/  HMMA.16816.F32.BF16 R116, R4.reuse, R42, R116 ;  /* 0x0000002a0474723c */ /* 0x040ff00000041874 */
[C---:B------:R-:W-:Y:S08]  /*ef20*/  HMMA.16816.F32.BF16 R124, R4.reuse, R44, R124 ;  /* 0x0000002c047c723c */ /* 0x040ff0000004187c */
[----:B------:R-:W-:Y:S07]  /*ef30*/  HMMA.16816.F32.BF16 R112, R4, R46, R128 ;  /* 0x0000002e0470723c */ /* 0x000fee0000041880 */
[----:B------:R-:W-:-:S05]  /*ef40*/  IMAD.WIDE.U32 R4, R0, -0x2daee0ad, RZ ;  /* 0xd2511f5300047825 */ /* 0x000fca00078e00ff */
[----:B------:R-:W-:Y:S02]  /*ef50*/  LOP3.LUT R3, R5, UR12, R182, 0x96, !PT ;  /* 0x0000000c05037c12 */ /* 0x000fe4000f8e96b6 */
[----:B------:R-:W-:-:S03]  /*ef60*/  LOP3.LUT R0, R9, UR10, R4, 0x96, !PT ;  /* 0x0000000a09007c12 */ /* 0x000fc6000f8e9604 */
        /* <DEDUP_REMOVED lines=8> */
[----:B------:R-:W-:-:S04]  /*eff0*/  FFMA.FTZ R3, R188, c[0x0][0x23c], -R24 ;  /* 0x00008f00bc037a23 */ /* 0x000fc80000010818 */
[----:B------:R-:W-:-:S04]  /*f000*/  IMAD.WIDE.U32 R4, R0, -0x326172a9, RZ ;  /* 0xcd9e8d5700047825 */ /* 0x000fc800078e00ff */
[----:B------:R-:W-:Y:S02]  /*f010*/  IMAD.MOV.U32 R180, RZ, RZ, R173 ;  /* 0x000000ffffb47224 */ /* 0x000fe400078e00ad */
[----:B------:R-:W-:Y:S01]  /*f020*/  FFMA.FTZ R6, R189, c[0x0][0x23c], -R24 ;  /* 0x00008f00bd067a23 */ /* 0x000fe20000010818 */
[----:B------:R1:W-:Y:S01]  /*f030*/  MUFU.EX2 R173, R3 ;  /* 0x0000000300ad7308 */ /* 0x0003e20000000800 */
[----:B------:R-:W-:Y:S02]  /*f040*/  IMAD.MOV.U32 R181, RZ, RZ, R172 ;  /* 0x000000ffffb57224 */ /* 0x000fe400078e00ac */
[----:B------:R-:W-:-:S05]  /*f050*/  FFMA.FTZ R0, R184, c[0x0][0x23c], -R24 ;  /* 0x00008f00b8007a23 */ /* 0x000fca0000010818 */
[----:B------:R2:W3:Y:S01]  /*f060*/  MUFU.EX2 R172, R6 ;  /* 0x0000000600ac7308 */ /* 0x0004e20000000800 */
[----:B-1----:R-:W-:-:S04]  /*f070*/  LOP3.LUT R3, R4, 0xffff, RZ, 0xc0, !PT ;  /* 0x0000ffff04037812 */ /* 0x002fc800078ec0ff */
[----:B------:R-:W-:Y:S02]  /*f080*/  SHF.R.U32.HI R3, RZ, 0x8, R3 ;  /* 0x00000008ff037819 */ /* 0x000fe40000011603 */
[----:B--2---:R-:W-:Y:S01]  /*f090*/  LOP3.LUT R6, R4, 0xff, RZ, 0xc0, !PT ;  /* 0x000000ff04067812 */ /* 0x004fe200078ec0ff */
[----:B------:R-:W-:Y:S02]  /*f0a0*/  IMAD.MOV.U32 R183, RZ, RZ, R174 ;  /* 0x000000ffffb77224 */ /* 0x000fe400078e00ae */
[----:B------:R1:W-:Y:S01]  /*f0b0*/  MUFU.EX2 R174, R0 ;  /* 0x0000000000ae7308 */ /* 0x0003e20000000800 */
[----:B------:R-:W-:Y:S01]  /*f0c0*/  PRMT R8, R6, 0x5410, R3 ;  /* 0x0000541006087816 */ /* 0x000fe20000000003 */
[----:B------:R-:W-:Y:S02]  /*f0d0*/  FFMA.FTZ R3, R200, c[0x0][0x23c], -R25 ;  /* 0x00008f00c8037a23 */ /* 0x000fe40000010819 */
[----:B------:R-:W-:Y:S01]  /*f0e0*/  IMAD.WIDE.U32 R16, R7, -0x326172a9, RZ ;  /* 0xcd9e8d5707107825 */ /* 0x000fe200078e00ff */
[----:B------:R-:W-:-:S03]  /*f0f0*/  SHF.R.U32.HI R6, RZ, 0x10, R4 ;  /* 0x00000010ff067819 */ /* 0x000fc60000011604 */
[----:B------:R-:W-:Y:S02]  /*f100*/  IMAD.MOV.U32 R227, RZ, RZ, R137 ;  /* 0x000000ffffe37224 */ /* 0x000fe400078e0089 */
[----:B------:R-:W-:Y:S01]  /*f110*/  IMAD.MOV.U32 R182, RZ, RZ, R175 ;  /* 0x000000ffffb67224 */ /* 0x000fe200078e00af */
[----:B------:R2:W-:Y:S01]  /*f120*/  MUFU.EX2 R137, R3 ;  /* 0x0000000300897308 */ /* 0x0005e20000000800 */
[----:B-1----:R-:W-:Y:S01]  /*f130*/  FFMA.FTZ R0, R185, c[0x0][0x23c], -R24 ;  /* 0x00008f00b9007a23 */ /* 0x002fe20000010818 */
[----:B------:R-:W-:-:S06]  /*f140*/  SHF.R.U32.HI R7, RZ, 0x18, R4 ;  /* 0x00000018ff077819 */ /* 0x000fcc0000011604 */
[----:B------:R1:W-:Y:S01]  /*f150*/  MUFU.EX2 R175, R0 ;  /* 0x0000000000af7308 */ /* 0x0003e20000000800 */
[----:B------:R-:W-:Y:S01]  /*f160*/  LOP3.LUT R4, R6, 0xff, RZ, 0xc0, !PT ;  /* 0x000000ff06047812 */ /* 0x000fe200078ec0ff */
[----:B--2---:R-:W-:-:S03]  /*f170*/  FFMA.FTZ R3, R202, c[0x0][0x23c], -R25 ;  /* 0x00008f00ca037a23 */ /* 0x004fc60000010819 */
[----:B------:R-:W-:-:S03]  /*f180*/  PRMT R7, R4, 0x5410, R7 ;  /* 0x0000541004077816 */ /* 0x000fc60000000007 */
[----:B------:R2:W4:Y:S01]  /*f190*/  MUFU.EX2 R139, R3 ;  /* 0x00000003008b7308 */ /* 0x0005220000000800 */
[----:B-1----:R-:W-:-:S04]  /*f1a0*/  LOP3.LUT R0, R5, UR17, R16, 0x96, !PT ;  /* 0x0000001105007c12 */ /* 0x002fc8000f8e9610 */
[--C-:B------:R-:W-:Y:S02]  /*f1b0*/  SHF.R.U32.HI R4, RZ, 0x10, R0.reuse ;  /* 0x00000010ff047819 */ /* 0x100fe40000011600 */
[C---:B------:R-:W-:Y:S02]  /*f1c0*/  LOP3.LUT R6, R0.reuse, 0xff, RZ, 0xc0, !PT ;  /* 0x000000ff00067812 */ /* 0x040fe400078ec0ff */
[----:B------:R-:W-:Y:S02]  /*f1d0*/  SHF.R.U32.HI R5, RZ, 0x18, R0 ;  /* 0x00000018ff057819 */ /* 0x000fe40000011600 */
[----:B--2---:R-:W-:-:S04]  /*f1e0*/  LOP3.LUT R3, R0, 0xffff, RZ, 0xc0, !PT ;  /* 0x0000ffff00037812 */ /* 0x004fc800078ec0ff */
[----:B------:R-:W-:Y:S02]  /*f1f0*/  SHF.R.U32.HI R0, RZ, 0x8, R3 ;  /* 0x00000008ff007819 */ /* 0x000fe40000011603 */
[----:B------:R-:W-:Y:S01]  /*f200*/  LOP3.LUT R3, R4, 0xff, RZ, 0xc0, !PT ;  /* 0x000000ff04037812 */ /* 0x000fe200078ec0ff */
[----:B------:R-:W-:Y:S01]  /*f210*/  FFMA.FTZ R4, R186, c[0x0][0x23c], -R25 ;  /* 0x00008f00ba047a23 */ /* 0x000fe20000010819 */
[----:B------:R-:W-:-:S03]  /*f220*/  PRMT R0, R6, 0x5410, R0 ;  /* 0x0000541006007816 */ /* 0x000fc60000000000 */
[----:B------:R1:W-:Y:S01]  /*f230*/  MUFU.EX2 R133, R4 ;  /* 0x0000000400857308 */ /* 0x0003e20000000800 */
[----:B------:R-:W-:Y:S01]  /*f240*/  PRMT R5, R3, 0x5410, R5 ;  /* 0x0000541003057816 */ /* 0x000fe20000000005 */
[----:B------:R-:W-:Y:S01]  /*f250*/  HSET2.LE.AND R0, R0, R132, PT ;  /* 0x0000008400007233 */ /* 0x000fe20003803000 */
[----:B---3--:R-:W-:Y:S01]  /*f260*/  F2FP.BF16.PACK_AB R3, R173, R172 ;  /* 0x000000acad03723e */ /* 0x008fe200000010ff */
[----:B------:R-:W-:Y:S02]  /*f270*/  IMAD.MOV.U32 R226, RZ, RZ, R138 ;  /* 0x000000ffffe27224 */ /* 0x000fe400078e008a */
[----:B-1----:R-:W-:-:S04]  /*f280*/  FFMA.FTZ R4, R187, c[0x0][0x23c], -R25 ;  /* 0x00008f00bb047a23 */ /* 0x002fc80000010819 */
[----:B------:R1:W2:Y:S02]  /*f290*/  MUFU.EX2 R138, R4 ;  /* 0x00000004008a7308 */ /* 0x0002a40000000800 */
[----:B-1----:R-:W-:Y:S01]  /*f2a0*/  LOP3.LUT R4, R0, R3, RZ, 0xc0, !PT ;  /* 0x0000000300047212 */ /* 0x002fe200078ec0ff */
[----:B------:R-:W-:Y:S01]  /*f2b0*/  HSET2.LE.AND R0, R5, R132, PT ;  /* 0x0000008405007233 */ /* 0x000fe20003803000 */
[----:B----4-:R-:W-:-:S04]  /*f2c0*/  F2FP.BF16.PACK_AB R3, R139, R137 ;  /* 0x000000898b03723e */ /* 0x010fc800000010ff */
[----:B------:R-:W-:Y:S01]  /*f2d0*/  LOP3.LUT R5, R0, R3, RZ, 0xc0, !PT ;  /* 0x0000000300057212 */ /* 0x000fe200078ec0ff */
[----:B------:R-:W-:Y:S01]  /*f2e0*/  HSET2.LE.AND R0, R8, R132, PT ;  /* 0x0000008408007233 */ /* 0x000fe20003803000 */
[----:B------:R-:W-:-:S04]  /*f2f0*/  F2FP.BF16.PACK_AB R3, R175, R174 ;  /* 0x000000aeaf03723e */ /* 0x000fc800000010ff */
[----:B------:R-:W-:Y:S01]  /*f300*/  LOP3.LUT R6, R0, R3, RZ, 0xc0, !PT ;  /* 0x0000000300067212 */ /* 0x000fe200078ec0ff */
[----:B------:R-:W-:Y:S01]  /*f310*/  HSET2.LE.AND R0, R7, R132, PT ;  /* 0x0000008407007233 */ /* 0x000fe20003803000 */
[----:B--2---:R-:W-:-:S04]  /*f320*/  F2FP.BF16.PACK_AB R3, R138, R133 ;  /* 0x000000858a03723e */ /* 0x004fc800000010ff */
[----:B------:R-:W-:Y:S01]  /*f330*/  LOP3.LUT R7, R0, R3, RZ, 0xc0, !PT ;  /* 0x0000000300077212 */ /* 0x000fe200078ec0ff */
[----:B------:R-:W-:-:S06]  /*f340*/  FFMA.FTZ R0, R190, c[0x0][0x23c], -R18 ;  /* 0x00008f00be007a23 */ /* 0x000fcc0000010812 */
[C---:B------:R-:W-:Y:S08]  /*f350*/  HMMA.16816.F32.BF16 R140, R4.reuse, R28, R140 ;  /* 0x0000001c048c723c */ /* 0x040ff0000004188c */
[----:B------:R-:W-:Y:S01]  /*f360*/  HMMA.16816.F32.BF16 R28, R4, R30, R64 ;  /* 0x0000001e041c723c */ /* 0x000fe20000041840 */
[----:B------:R1:W-:Y:S02]  /*f370*/  MUFU.EX2 R66, R0 ;  /* 0x0000000000427308 */ /* 0x0003e40000000800 */
[----:B-1----:R-:W-:-:S06]  /*f380*/  FFMA.FTZ R0, R191, c[0x0][0x23c], -R18 ;  /* 0x00008f00bf007a23 */ /* 0x002fcc0000010812 */
[----:B------:R1:W2:Y:S01]  /*f390*/  MUFU.EX2 R67, R0 ;  /* 0x0000000000437308 */ /* 0x0002a20000000800 */
[--C-:B------:R-:W-:Y:S02]  /*f3a0*/  FFMA.FTZ R3, R203, c[0x0][0x23c], -R18.reuse ;  /* 0x00008f00cb037a23 */ /* 0x100fe40000010812 */
[----:B-1----:R-:W-:-:S05]  /*f3b0*/  FFMA.FTZ R0, R201, c[0x0][0x23c], -R18 ;  /* 0x00008f00c9007a23 */ /* 0x002fca0000010812 */
[----:B------:R1:W-:Y:S01]  /*f3c0*/  MUFU.EX2 R65, R0 ;  /* 0x0000000000417308 */ /* 0x0003e20000000800 */
[----:B------:R-:W-:Y:S01]  /*f3d0*/  FFMA.FTZ R10, R208, c[0x0][0x23c], -R19 ;  /* 0x00008f00d00a7a23 */ /* 0x000fe20000010813 */
[----:B-1----:R-:W-:-:S05]  /*f3e0*/  LOP3.LUT R0, R27, UR7, R50, 0x96, !PT ;  /* 0x000000071b007c12 */ /* 0x002fca000f8e9632 */
[----:B------:R-:W-:-:S04]  /*f3f0*/  IMAD.WIDE.U32 R8, R0, -0x2daee0ad, RZ ;  /* 0xd2511f5300087825 */ /* 0x000fc800078e00ff */
[----:B------:R-:W-:-:S04]  /*f400*/  FFMA.FTZ R0, R209, c[0x0][0x23c], -R19 ;  /* 0x00008f00d1007a23 */ /* 0x000fc80000010813 */
[----:B------:R1:W-:Y:S01]  /*f410*/  MUFU.EX2 R63, R0 ;  /* 0x00000000003f7308 */ /* 0x0003e20000000800 */
[----:B------:R-:W-:-:S07]  /*f420*/  LOP3.LUT R11, R8, 0xffff, RZ, 0xc0, !PT ;  /* 0x0000ffff080b7812 */ /* 0x000fce00078ec0ff */
[----:B------:R3:W-:Y:S01]  /*f430*/  MUFU.EX2 R64, R3 ;  /* 0x0000000300407308 */ /* 0x0007e20000000800 */
[----:B-1----:R-:W-:Y:S01]  /*f440*/  LOP3.LUT R0, R9, UR16, R48, 0x96, !PT ;  /* 0x0000001009007c12 */ /* 0x002fe2000f8e9630 */
[----:B------:R-:W-:-:S06]  /*f450*/  FFMA.FTZ R9, R210, c[0x0][0x23c], -R19 ;  /* 0x00008f00d2097a23 */ /* 0x000fcc0000010813 */
[----:B------:R1:W4:Y:S01]  /*f460*/  MUFU.EX2 R61, R10 ;  /* 0x0000000a003d7308 */ /* 0x0003220000000800 */
[----:B------:R-:W-:Y:S02]  /*f470*/  LOP3.LUT R15, R8, 0xff, RZ, 0xc0, !PT ;  /* 0x000000ff080f7812 */ /* 0x000fe400078ec0ff */
[----:B---3--:R-:W-:-:S05]  /*f480*/  LOP3.LUT R3, R0, 0xffff, RZ, 0xc0, !PT ;  /* 0x0000ffff00037812 */ /* 0x008fca00078ec0ff */
[----:B------:R3:W-:Y:S01]  /*f490*/  MUFU.EX2 R51, R9 ;  /* 0x0000000900337308 */ /* 0x0007e20000000800 */
[--C-:B------:R-:W-:Y:S02]  /*f4a0*/  SHF.R.U32.HI R12, RZ, 0x10, R8.reuse ;  /* 0x00000010ff0c7819 */ /* 0x100fe40000011608 */
[----:B------:R-:W-:Y:S02]  /*f4b0*/  SHF.R.U32.HI R3, RZ, 0x8, R3 ;  /* 0x00000008ff037819 */ /* 0x000fe40000011603 */
[----:B------:R-:W-:Y:S02]  /*f4c0*/  SHF.R.U32.HI R14, RZ, 0x18, R8 ;  /* 0x00000018ff0e7819 */ /* 0x000fe40000011608 */
[----:B-1----:R-:W-:Y:S02]  /*f4d0*/  LOP3.LUT R10, R0, 0xff, RZ, 0xc0, !PT ;  /* 0x000000ff000a7812 */ /* 0x002fe400078ec0ff */
[--C-:B------:R-:W-:Y:S02]  /*f4e0*/  SHF.R.U32.HI R8, RZ, 0x10, R0.reuse ;  /* 0x00000010ff087819 */ /* 0x100fe40000011600 */
[----:B------:R-:W-:Y:S01]  /*f4f0*/  PRMT R3, R10, 0x5410, R3 ;  /* 0x000054100a037816 */ /* 0x000fe20000000003 */
[----:B---3--:R-:W-:Y:S01]  /*f500*/  FFMA.FTZ R9, R211, c[0x0][0x23c], -R19 ;  /* 0x00008f00d3097a23 */ /* 0x008fe20000010813 */
[----:B------:R-:W-:-:S03]  /*f510*/  SHF.R.U32.HI R13, RZ, 0x18, R0 ;  /* 0x00000018ff0d7819 */ /* 0x000fc60000011600 */
[----:B------:R1:W3:Y:S01]  /*f520*/  MUFU.EX2 R50, R9 ;  /* 0x0000000900327308 */ /* 0x0002e20000000800 */
[----:B------:R-:W-:Y:S01]  /*f530*/  HSET2.LE.AND R0, R3, R132, PT ;  /* 0x0000008403007233 */ /* 0x000fe20003803000 */
[----:B--2---:R-:W-:-:S04]  /*f540*/  F2FP.BF16.PACK_AB R3, R67, R66 ;  /* 0x000000424303723e */ /* 0x004fc800000010ff */
[----:B------:R-:W-:Y:S02]  /*f550*/  LOP3.LUT R128, R0, R3, RZ, 0xc0, !PT ;  /* 0x0000000300807212 */ /* 0x000fe400078ec0ff */
[----:B-1----:R-:W-:-:S04]  /*f560*/  LOP3.LUT R9, R8, 0xff, RZ, 0xc0, !PT ;  /* 0x000000ff08097812 */ /* 0x002fc800078ec0ff */
[----:B------:R-:W-:Y:S02]  /*f570*/  PRMT R9, R9, 0x5410, R13 ;  /* 0x0000541009097816 */ /* 0x000fe4000000000d */
[----:B----4-:R-:W-:-:S03]  /*f580*/  F2FP.BF16.PACK_AB R3, R61, R63 ;  /* 0x0000003f3d03723e */ /* 0x010fc600000010ff */
[----:B------:R-:W-:-:S05]  /*f590*/  HSET2.LE.AND R0, R9, R132, PT ;  /* 0x0000008409007233 */ /* 0x000fca0003803000 */
[----:B------:R-:W-:Y:S01]  /*f5a0*/  LOP3.LUT R129, R0, R3, RZ, 0xc0, !PT ;  /* 0x0000000300817212 */ /* 0x000fe200078ec0ff */
[----:B------:R-:W-:-:S04]  /*f5b0*/  FFMA.FTZ R0, R229, c[0x0][0x23c], -R24 ;  /* 0x00008f00e5007a23 */ /* 0x000fc80000010818 */
[----:B------:R1:W-:Y:S01]  /*f5c0*/  MUFU.EX2 R27, R0 ;  /* 0x00000000001b7308 */ /* 0x0003e20000000800 */
[----:B------:R-:W-:Y:S01]  /*f5d0*/  HMMA.16816.F32.BF16 R68, R4, R20, R68 ;  /* 0x000000140444723c */ /* 0x000fe20000041844 */
[----:B------:R-:W-:Y:S01]  /*f5e0*/  LOP3.LUT R10, R12, 0xff, RZ, 0xc0, !PT ;  /* 0x000000ff0c0a7812 */ /* 0x000fe200078ec0ff */
[----:B-1----:R-:W-:-:S05]  /*f5f0*/  FFMA.FTZ R0, R214, c[0x0][0x23c], -R24 ;  /* 0x00008f00d6007a23 */ /* 0x002fca0000010818 */
[----:B------:R1:W2:Y:S01]  /*f600*/  MUFU.EX2 R49, R0 ;  /* 0x0000000000317308 */ /* 0x0002a20000000800 */
[----:B------:R-:W-:Y:S01]  /*f610*/  HMMA.16816.F32.BF16 R84, R4, R32, R84 ;  /* 0x000000200454723c */ /* 0x000fe20000041854 */
[--C-:B------:R-:W-:Y:S01]  /*f620*/  FFMA.FTZ R3, R213, c[0x0][0x23c], -R24.reuse ;  /* 0x00008f00d5037a23 */ /* 0x100fe20000010818 */
[----:B------:R-:W-:Y:S01]  /*f630*/  SHF.R.U32.HI R11, RZ, 0x8, R11 ;  /* 0x00000008ff0b7819 */ /* 0x000fe2000001160b */
[----:B-1----:R-:W-:-:S04]  /*f640*/  FFMA.FTZ R0, R212, c[0x0][0x23c], -R24 ;  /* 0x00008f00d4007a23 */ /* 0x002fc80000010818 */
[----:B------:R1:W-:Y:S01]  /*f650*/  MUFU.EX2 R48, R0 ;  /* 0x0000000000307308 */ /* 0x0003e20000000800 */
[----:B------:R-:W-:Y:S01]  /*f660*/  HMMA.16816.F32.BF16 R100, R4, R36, R100 ;  /* 0x000000240464723c */ /* 0x000fe20000041864 */
[----:B------:R-:W-:-:S07]  /*f670*/  PRMT R10, R10, 0x5410, R14 ;  /* 0x000054100a0a7816 */ /* 0x000fce000000000e */
[----:B------:R-:W-:Y:S01]  /*f680*/  HMMA.16816.F32.BF16 R52, R4, R40, R52 ;  /* 0x000000280434723c */ /* 0x000fe20000041834 */
[----:B-1----:R-:W-:-:S07]  /*f690*/  LOP3.LUT R0, R17, UR7, R62, 0x96, !PT ;  /* 0x0000000711007c12 */ /* 0x002fce000f8e963e */
[----:B------:R-:W-:Y:S01]  /*f6a0*/  HMMA.16816.F32.BF16 R164, R4, R44, R164 ;  /* 0x0000002c04a4723c */ /* 0x000fe200000418a4 */
[----:B------:R1:W-:Y:S01]  /*f6b0*/  MUFU.EX2 R26, R3 ;  /* 0x00000003001a7308 */ /* 0x0003e20000000800 */
[----:B------:R-:W-:-:S06]  /*f6c0*/  PRMT R8, R15, 0x5410, R11 ;  /* 0x000054100f087816 */ /* 0x000fcc000000000b */
[C---:B------:R-:W-:Y:S08]  /*f6d0*/  HMMA.16816.F32.BF16 R20, R4.reuse, R22, R80 ;  /* 0x000000160414723c */ /* 0x040ff00000041850 */
[C---:B------:R-:W-:Y:S08]  /*f6e0*/  HMMA.16816.F32.BF16 R32, R4.reuse, R34, R96 ;  /* 0x000000220420723c */ /* 0x040ff00000041860 */
[C---:B------:R-:W-:Y:S01]  /*f6f0*/  HMMA.16816.F32.BF16 R36, R4.reuse, R38, R108 ;  /* 0x000000260424723c */ /* 0x040fe2000004186c */
[--C-:B------:R-:W-:Y:S01]  /*f700*/  HSET2.LE.AND R10, R10, R132.reuse, PT ;  /* 0x000000840a0a7233 */ /* 0x100fe20003803000 */
[----:B------:R-:W-:Y:S01]  /*f710*/  F2FP.BF16.PACK_AB R9, R64, R65 ;  /* 0x000000414009723e */ /* 0x000fe200000010ff */
[----:B------:R-:W-:Y:S01]  /*f720*/  FFMA.FTZ R12, R250, R58, R182 ;  /* 0x0000003afa0c7223 */ /* 0x000fe200000100b6 */
[----:B------:R-:W-:Y:S04]  /*f730*/  LDSM.16.MT88.4 R16, [R218+0xbc00] ;  /* 0x00bc0000da10783b */ /* 0x000fe80000004200 */
[C---:B------:R-:W-:Y:S08]  /*f740*/  HMMA.16816.F32.BF16 R40, R4.reuse, R42, R120 ;  /* 0x0000002a0428723c */ /* 0x040ff00000041878 */
[----:B------:R-:W-:Y:S01]  /*f750*/  HMMA.16816.F32.BF16 R44, R4, R46, R168 ;  /* 0x0000002e042c723c */ /* 0x000fe200000418a8 */
[----:B---3--:R-:W-:Y:S01]  /*f760*/  F2FP.BF16.PACK_AB R11, R50, R51 ;  /* 0x00000033320b723e */ /* 0x008fe200000010ff */
[----:B------:R-:W-:Y:S01]  /*f770*/  HSET2.LE.AND R8, R8, R132, PT ;  /* 0x0000008408087233 */ /* 0x000fe20003803000 */
[----:B------:R-:W3:Y:S04]  /*f780*/  LDSM.16.MT88.4 R80, [R218+0x9c00] ;  /* 0x009c0000da50783b */ /* 0x000ee80000004200 */
[----:B------:R-:W-:Y:S01]  /*f790*/  IMAD.WIDE.U32 R4, R0, -0x2daee0ad, RZ ;  /* 0xd2511f5300047825 */ /* 0x000fe200078e00ff */
[----:B------:R-:W4:Y:S03]  /*f7a0*/  LDSM.16.MT88.4 R96, [R216+0xac00] ;  /* 0x00ac0000d860783b */ /* 0x000f260000004200 */
[----:B------:R-:W-:Y:S01]  /*f7b0*/  FFMA.FTZ R6, R230, c[0x0][0x23c], -R25 ;  /* 0x00008f00e6067a23 */ /* 0x000fe20000010819 */
[----:B-1----:R-:W-:Y:S01]  /*f7c0*/  LOP3.LUT R3, R4, 0xffff, RZ, 0xc0, !PT ;  /* 0x0000ffff04037812 */ /* 0x002fe200078ec0ff */
[----:B------:R-:W1:Y:S02]  /*f7d0*/  LDSM.16.MT88.4 R108, [R218+0xac00] ;  /* 0x00ac0000da6c783b */ /* 0x000e640000004200 */
[----:B------:R5:W-:Y:S01]  /*f7e0*/  MUFU.EX2 R24, R6 ;  /* 0x0000000600187308 */ /* 0x000be20000000800 */
[----:B------:R-:W-:Y:S01]  /*f7f0*/  SHF.R.U32.HI R3, RZ, 0x8, R3 ;  /* 0x00000008ff037819 */ /* 0x000fe20000011603 */
[----:B------:R-:W1:Y:S01]  /*f800*/  LDSM.16.MT88.4 R120, [R216+0xbc00] ;  /* 0x00bc0000d878783b */ /* 0x000e620000004200 */
[----:B------:R-:W-:Y:S01]  /*f810*/  LOP3.LUT R0, R5, UR16, R60, 0x96, !PT ;  /* 0x0000001005007c12 */ /* 0x000fe2000f8e963c */
[----:B------:R-:W-:Y:S01]  /*f820*/  FFMA.FTZ R5, R231, c[0x0][0x23c], -R25 ;  /* 0x00008f00e7057a23 */ /* 0x000fe20000010819 */
[----:B------:R-:W-:-:S02]  /*f830*/  LOP3.LUT R131, R10, R11, RZ, 0xc0, !PT ;  /* 0x0000000b0a837212 */ /* 0x000fc400078ec0ff */
[----:B------:R-:W-:Y:S01]  /*f840*/  LOP3.LUT R130, R8, R9, RZ, 0xc0, !PT ;  /* 0x0000000908827212 */ /* 0x000fe200078ec0ff */
[----:B------:R2:W1:Y:S01]  /*f850*/  MUFU.EX2 R15, R5 ;  /* 0x00000005000f7308 */ /* 0x0004620000000800 */
[----:B------:R-:W-:Y:S02]  /*f860*/  SHF.R.U32.HI R7, RZ, 0x10, R4 ;  /* 0x00000010ff077819 */ /* 0x000fe40000011604 */
[----:B-----5:R-:W-:Y:S01]  /*f870*/  LOP3.LUT R6, R4, 0xff, RZ, 0xc0, !PT ;  /* 0x000000ff04067812 */ /* 0x020fe200078ec0ff */
[----:B------:R-:W-:-:S03]  /*f880*/  FFMA.FTZ R8, R215, c[0x0][0x23c], -R25 ;  /* 0x00008f00d7087a23 */ /* 0x000fc60000010819 */
[----:B------:R-:W-:Y:S01]  /*f890*/  PRMT R10, R6, 0x5410, R3 ;  /* 0x00005410060a7816 */ /* 0x000fe20000000003 */
[----:B------:R-:W-:Y:S01]  /*f8a0*/  FFMA.FTZ R3, R228, c[0x0][0x23c], -R25 ;  /* 0x00008f00e4037a23 */ /* 0x000fe20000010819 */
[----:B------:R-:W-:Y:S02]  /*f8b0*/  SHF.R.U32.HI R9, RZ, 0x18, R4 ;  /* 0x00000018ff097819 */ /* 0x000fe40000011604 */
[C---:B--2---:R-:W-:Y:S01]  /*f8c0*/  LOP3.LUT R5, R0.reuse, 0xffff, RZ, 0xc0, !PT ;  /* 0x0000ffff00057812 */ /* 0x044fe200078ec0ff */
[----:B------:R2:W-:Y:S01]  /*f8d0*/  MUFU.EX2 R14, R3 ;  /* 0x00000003000e7308 */ /* 0x0005e20000000800 */
[----:B------:R-:W-:Y:S02]  /*f8e0*/  LOP3.LUT R6, R0, 0xff, RZ, 0xc0, !PT ;  /* 0x000000ff00067812 */ /* 0x000fe400078ec0ff */
[----:B------:R-:W-:Y:S02]  /*f8f0*/  SHF.R.U32.HI R4, RZ, 0x18, R0 ;  /* 0x00000018ff047819 */ /* 0x000fe40000011600 */
[----:B------:R-:W-:-:S03]  /*f900*/  SHF.R.U32.HI R5, RZ, 0x8, R5 ;  /* 0x00000008ff057819 */ /* 0x000fc60000011605 */
[----:B------:R5:W1:Y:S01]  /*f910*/  MUFU.EX2 R13, R8 ;  /* 0x00000008000d7308 */ /* 0x000a620000000800 */
[----:B------:R-:W-:Y:S02]  /*f920*/  PRMT R5, R6, 0x5410, R5 ;  /* 0x0000541006057816 */ /* 0x000fe40000000005 */
[----:B--2---:R-:W-:Y:S02]  /*f930*/  SHF.R.U32.HI R3, RZ, 0x10, R0 ;  /* 0x00000010ff037819 */ /* 0x004fe40000011600 */
[----:B------:R-:W-:Y:S02]  /*f940*/  LOP3.LUT R0, R7, 0xff, RZ, 0xc0, !PT ;  /* 0x000000ff07007812 */ /* 0x000fe400078ec0ff */
[----:B------:R-:W-:Y:S02]  /*f950*/  LOP3.LUT R3, R3, 0xff, RZ, 0xc0, !PT ;  /* 0x000000ff03037812 */ /* 0x000fe400078ec0ff */
[----:B------:R-:W-:Y:S02]  /*f960*/  PRMT R0, R0, 0x5410, R9 ;  /* 0x0000541000007816 */ /* 0x000fe40000000009 */
[----:B------:R-:W-:-:S03]  /*f970*/  PRMT R4, R3, 0x5410, R4 ;  /* 0x0000541003047816 */ /* 0x000fc60000000004 */
[--C-:B-----5:R-:W-:Y:S01]  /*f980*/  HSET2.LE.AND R8, R0, R132.reuse, PT ;  /* 0x0000008400087233 */ /* 0x120fe20003803000 */
[----:B------:R-:W-:Y:S01]  /*f990*/  F2FP.BF16.PACK_AB R3, R49, R27 ;  /* 0x0000001b3103723e */ /* 0x000fe200000010ff */
[--C-:B------:R-:W-:Y:S01]  /*f9a0*/  HSET2.LE.AND R0, R5, R132.reuse, PT ;  /* 0x0000008405007233 */ /* 0x100fe20003803000 */
[----:B-1----:R-:W-:Y:S01]  /*f9b0*/  F2FP.BF16.PACK_AB R5, R15, R24 ;  /* 0x000000180f05723e */ /* 0x002fe200000010ff */
[----:B------:R-:W-:-:S03]  /*f9c0*/  HSET2.LE.AND R4, R4, R132, PT ;  /* 0x0000008404047233 */ /* 0x000fc60003803000 */
[----:B------:R-:W-:Y:S02]  /*f9d0*/  LOP3.LUT R168, R0, R3, RZ, 0xc0, !PT ;  /* 0x0000000300a87212 */ /* 0x000fe400078ec0ff */
[----:B------:R-:W-:Y:S01]  /*f9e0*/  F2FP.BF16.PACK_AB R0, R13, R14 ;  /* 0x0000000e0d00723e */ /* 0x000fe200000010ff */
[----:B------:R-:W-:Y:S01]  /*f9f0*/  HSET2.LE.AND R6, R10, R132, PT ;  /* 0x000000840a067233 */ /* 0x000fe20003803000 */
[----:B------:R-:W-:Y:S02]  /*fa00*/  F2FP.BF16.PACK_AB R7, R26, R48 ;  /* 0x000000301a07723e */ /* 0x000fe400000010ff */
[----:B------:R-:W-:Y:S01]  /*fa10*/  LOP3.LUT R171, R8, R0, RZ, 0xc0, !PT ;  /* 0x0000000008ab7212 */ /* 0x000fe200078ec0ff */
[----:B------:R-:W-:Y:S01]  /*fa20*/  FFMA.FTZ R0, R181, R59, R243 ;  /* 0x0000003bb5007223 */ /* 0x000fe200000100f3 */
[----:B------:R-:W-:Y:S01]  /*fa30*/  LOP3.LUT R169, R4, R5, RZ, 0xc0, !PT ;  /* 0x0000000504a97212 */ /* 0x000fe200078ec0ff */
[----:B------:R-:W-:Y:S01]  /*fa40*/  FADD.FTZ R4, R180, R12 ;  /* 0x0000000cb4047221 */ /* 0x000fe20000010000 */
[----:B------:R-:W-:Y:S01]  /*fa50*/  LOP3.LUT R170, R6, R7, RZ, 0xc0, !PT ;  /* 0x0000000706aa7212 */ /* 0x000fe200078ec0ff */
        /* <DEDUP_REMOVED lines=9> */
[----:B------:R-:W-:Y:S02]  /*faf0*/  FFMA.FTZ R11, R251, R57, R183 ;  /* 0x00000039fb0b7223 */ /* 0x000fe400000100b7 */
[----:B------:R-:W-:Y:S02]  /*fb00*/  FADD.FTZ R0, R233, R0 ;  /* 0x00000000e9007221 */ /* 0x000fe40000010000 */
[----:B------:R-:W-:Y:S02]  /*fb10*/  FFMA.FTZ R9, R252, R56, R247 ;  /* 0x00000038fc097223 */ /* 0x000fe400000100f7 */
        /* <DEDUP_REMOVED lines=30> */
[----:B------:R-:W-:Y:S01]  /*fd00*/  FADD.FTZ R3, R194, R3 ;  /* 0x00000003c2037221 */ /* 0x000fe20000010000 */
[----:B------:R-:W-:Y:S01]  /*fd10*/  UISETP.GE.AND UP0, UPT, UR28, 0x4, UPT ;  /* 0x000000041c00788c */ /* 0x000fe2000bf06270 */
[----:B------:R-:W-:Y:S01]  /*fd20*/  FADD.FTZ R7, R174, R5 ;  /* 0x00000005ae077221 */ /* 0x000fe20000010000 */
[----:B------:R1:W-:Y:S01]  /*fd30*/  STL [R1+0x8], R0 ;  /* 0x0000080001007387 */ /* 0x0003e20000100800 */
[----:B------:R-:W-:-:S02]  /*fd40*/  FADD.FTZ R6, R133, R4 ;  /* 0x0000000485067221 */ /* 0x000fc40000010000 */
[----:B------:R-:W-:Y:S02]  /*fd50*/  FADD.FTZ R5, R193, R3 ;  /* 0x00000003c1057221 */ /* 0x000fe40000010000 */
[----:B------:R-:W-:Y:S02]  /*fd60*/  FADD.FTZ R4, R175, R7 ;  /* 0x00000007af047221 */ /* 0x000fe40000010000 */
[----:B------:R-:W-:Y:S01]  /*fd70*/  FADD.FTZ R3, R138, R6 ;  /* 0x000000068a037221 */ /* 0x000fe20000010000 */
[----:B------:R-:W-:Y:S01]  /*fd80*/  PLOP3.LUT P0, PT, PT, PT, UP0, 0x80, 0x0 ;  /* 0x000000000000781c */ /* 0x000fe20003f0f008 */
[----:B------:R-:W-:Y:S02]  /*fd90*/  FADD.FTZ R5, R192, R5 ;  /* 0x00000005c0057221 */ /* 0x000fe40000010000 */
[----:B------:R-:W-:Y:S02]  /*fda0*/  FADD.FTZ R6, R27, R4 ;  /* 0x000000041b067221 */ /* 0x000fe40000010000 */
[----:B------:R-:W-:-:S02]  /*fdb0*/  FADD.FTZ R4, R24, R3 ;  /* 0x0000000318047221 */ /* 0x000fc40000010000 */
[----:B------:R-:W-:Y:S01]  /*fdc0*/  FADD.FTZ R3, R66, R5 ;  /* 0x0000000542037221 */ /* 0x000fe20000010000 */
[----:B------:R-:W-:Y:S01]  /*fdd0*/  HMMA.16816.F32.BF16 R144, R128, R152, R144 ;  /* 0x000000988090723c */ /* 0x000fe20000041890 */
[----:B------:R-:W-:Y:S02]  /*fde0*/  FADD.FTZ R5, R49, R6 ;  /* 0x0000000631057221 */ /* 0x000fe40000010000 */
[----:B------:R-:W-:Y:S02]  /*fdf0*/  FADD.FTZ R4, R15, R4 ;  /* 0x000000040f047221 */ /* 0x000fe40000010000 */
[----:B------:R-:W-:-:S03]  /*fe00*/  FADD.FTZ R3, R67, R3 ;  /* 0x0000000343037221 */ /* 0x000fc60000010000 */
[----:B------:R-:W-:Y:S01]  /*fe10*/  HMMA.16816.F32.BF16 R148, R128, R154, R148 ;  /* 0x0000009a8094723c */ /* 0x000fe20000041894 */
[----:B------:R-:W-:Y:S01]  /*fe20*/  FADD.FTZ R5, R48, R5 ;  /* 0x0000000530057221 */ /* 0x000fe20000010000 */
[----:B------:R-:W-:Y:S01]  /*fe30*/  @UP0 UIADD3 UR28, UR28, -0x4, URZ ;  /* 0xfffffffc1c1c0890 */ /* 0x000fe2000fffe03f */
[----:B------:R-:W-:Y:S02]  /*fe40*/  FADD.FTZ R4, R14, R4 ;  /* 0x000000040e047221 */ /* 0x000fe40000010000 */
[----:B------:R-:W-:-:S03]  /*fe50*/  FADD.FTZ R3, R65, R3 ;  /* 0x0000000341037221 */ /* 0x000fc60000010000 */
[----:B---3--:R-:W-:Y:S01]  /*fe60*/  HMMA.16816.F32.BF16 R72, R128, R80, R72 ;  /* 0x000000508048723c */ /* 0x008fe20000041848 */
[----:B------:R-:W-:-:S07]  /*fe70*/  FADD.FTZ R250, R26, R5 ;  /* 0x000000051afa7221 */ /* 0x000fce0000010000 */
[----:B------:R-:W-:Y:S01]  /*fe80*/  HMMA.16816.F32.BF16 R76, R128, R82, R76 ;  /* 0x00000052804c723c */ /* 0x000fe2000004184c */
[----:B------:R-:W-:-:S07]  /*fe90*/  FADD.FTZ R251, R13, R4 ;  /* 0x000000040dfb7221 */ /* 0x000fce0000010000 */
[----:B----4-:R-:W-:Y:S01]  /*fea0*/  HMMA.16816.F32.BF16 R88, R128, R96, R88 ;  /* 0x000000608058723c */ /* 0x010fe20000041858 */
[----:B------:R-:W-:-:S07]  /*feb0*/  FADD.FTZ R252, R64, R3 ;  /* 0x0000000340fc7221 */ /* 0x000fce0000010000 */
[C---:B------:R-:W-:Y:S08]  /*fec0*/  HMMA.16816.F32.BF16 R92, R128.reuse, R98, R92 ;  /* 0x00000062805c723c */ /* 0x040ff0000004185c */
[C---:B------:R-:W-:Y:S08]  /*fed0*/  HMMA.16816.F32.BF16 R104, R128.reuse, R108, R104 ;  /* 0x0000006c8068723c */ /* 0x040ff00000041868 */
        /* <DEDUP_REMOVED lines=18> */
.L_x_339:
[----:B-1----:R-:W-:-:S12]  /*10000*/  UIADD3 UR28, UR29, -0x1, URZ ;  /* 0xffffffff1d1c7890 */ /* 0x002fd8000fffe03f */
.L_x_342:
[----:B-1----:R-:W-:-:S13]  /*10010*/  ISETP.LE.AND P0, PT, RZ, UR28, PT ;  /* 0x0000001cff007c0c */ /* 0x002fda000bf03270 */
[----:B------:R-:W-:Y:S05]  /*10020*/  @!P0 BRA `(.L_x_343) ;  /* 0x000041d000008947 */ /* 0x000fea0003800000 */
[----:B------:R-:W2:Y:S01]  /*10030*/  LDL.LU R9, [R1+0x50] ;  /* 0x0000500001097983 */ /* 0x000ea20000300800 */
[----:B------:R-:W-:Y:S01]  /*10040*/  MOV R137, R2 ;  /* 0x0000000200897202 */ /* 0x000fe20000000f00 */
[----:B------:R-:W1:Y:S01]  /*10050*/  LDC.U8 R223, c[0x0][0x2d8] ;  /* 0x0000b600ffdf7b82 */ /* 0x000e620000000000 */
[----:B------:R-:W-:Y:S01]  /*10060*/  UMOV UR29, 0x5 ;  /* 0x00000005001d7882 */ /* 0x000fe20000000000 */
[----:B------:R-:W3:Y:S01]  /*10070*/  LDL.LU R8, [R1] ;  /* 0x0000000001087983 */ /* 0x000ee20000300800 */
[----:B------:R-:W-:Y:S01]  /*10080*/  ULDC.64 UR4, c[0x0][0x1a0] ;  /* 0x0000680000047ab9 */ /* 0x000fe20000000a00 */
[----:B------:R-:W-:Y:S01]  /*10090*/  MOV R132, R135 ;  /* 0x0000008700847202 */ /* 0x000fe20000000f00 */
[----:B------:R-:W-:Y:S01]  /*100a0*/  USHF.L.U64.HI UR5, UR4, UR29, UR5 ;  /* 0x0000001d04057299 */ /* 0x000fe20008010205 */
[----:B------:R-:W4:Y:S01]  /*100b0*/  LDL.LU R3, [R1+0x40] ;  /* 0x0000400001037983 */ /* 0x000f220000300800 */
[----:B------:R-:W-:Y:S01]  /*100c0*/  USHF.L.U32 UR4, UR4, 0x5, URZ ;  /* 0x0000000504047899 */ /* 0x000fe2000800063f */
[----:B------:R-:W-:Y:S01]  /*100d0*/  MOV R0, R136 ;  /* 0x0000008800007202 */ /* 0x000fe20000000f00 */
[----:B------:R-:W-:Y:S01]  /*100e0*/  IMAD.MOV.U32 R133, RZ, RZ, R134 ;  /* 0x000000ffff857224 */ /* 0x000fe200078e0086 */
[----:B------:R-:W5:Y:S01]  /*100f0*/  LDL.LU.64 R6, [R1+0x38] ;  /* 0x0000380001067983 */ /* 0x000f620000300a00 */
[----:B------:R-:W-:-:S02]  /*10100*/  USHF.L.U64.HI UR30, UR4, 0x1, UR5 ;  /* 0x00000001041e7899 */ /* 0x000fc40008010205 */
[----:B------:R-:W-:Y:S01]  /*10110*/  USHF.L.U32 UR31, UR4, 0x1, URZ ;  /* 0x00000001041f7899 */ /* 0x000fe2000800063f */
[----:B------:R-:W2:Y:S04]  /*10120*/  LDL.LU.64 R4, [R1+0x48] ;  /* 0x0000480001047983 */ /* 0x000ea80000300a00 */
[----:B------:R-:W3:Y:S01]  /*10130*/  LDL.LU R10, [R1+0x4] ;  /* 0x00000400010a7983 */ /* 0x000ee20000300800 */
[----:B-1----:R-:W-:Y:S01]  /*10140*/  PRMT R223, R223, 0x7054, R223 ;  /* 0x00007054dfdf7816 */ /* 0x002fe200000000df */
[----:B----4-:R-:W-:-:S04]  /*10150*/  IMAD.WIDE.U32 R224, R3, -0x2daee0ad, RZ ;  /* 0xd2511f5303e07825 */ /* 0x010fc800078e00ff */
[----:B-----5:R-:W-:Y:S01]  /*10160*/  IMAD.MOV.U32 R3, RZ, RZ, R7 ;  /* 0x000000ffff037224 */ /* 0x020fe200078e0007 */
[----:B--2---:R-:W-:-:S05]  /*10170*/  MOV R2, R4 ;  /* 0x0000000400027202 */ /* 0x004fca0000000f00 */
[----:B------:R1:W-:Y:S01]  /*10180*/  STL.64 [R1], R2 ;  /* 0x0000000201007387 */ /* 0x0003e20000100a00 */
[----:B---3--:R-:W-:-:S04]  /*10190*/  IMAD.WIDE.U32 R234, R10, -0x326172a9, RZ ;  /* 0xcd9e8d570aea7825 */ /* 0x008fc800078e00ff */
[----:B------:R-:W-:Y:S01]  /*101a0*/  IMAD.WIDE.U32 R232, R9, -0x326172a9, RZ ;  /* 0xcd9e8d5709e87825 */ /* 0x000fe200078e00ff */
[----:B------:R-:W-:-:S04]  /*101b0*/  LOP3.LUT R228, R235, R8, RZ, 0x3c, !PT ;  /* 0x00000008ebe47212 */ /* 0x000fc800078e3cff */
[----:B------:R-:W-:Y:S01]  /*101c0*/  LOP3.LUT R226, R233, R8, RZ, 0x3c, !PT ;  /* 0x00000008e9e27212 */ /* 0x000fe200078e3cff */
[----:B------:R-:W-:-:S04]  /*101d0*/  IMAD.WIDE.U32 R228, R228, -0x2daee0ad, RZ ;  /* 0xd2511f53e4e47825 */ /* 0x000fc800078e00ff */
[----:B------:R-:W-:Y:S01]  /*101e0*/  IMAD.WIDE.U32 R226, R226, -0x2daee0ad, RZ ;  /* 0xd2511f53e2e27825 */ /* 0x000fe200078e00ff */
[----:B------:R-:W-:Y:S05]  /*101f0*/  BRA `(.L_x_344) ;  /* 0x000001d000007947 */ /* 0x000fea0003800000 */
.L_x_346:
[----:B------:R-:W2:Y:S01]  /*10200*/  LDL.64 R230, [R1+0x18] ;  /* 0x0000180001e67983 */ /* 0x000ea20000100a00 */
[----:B------:R-:W-:Y:S02]  /*10210*/  ULDC.64 UR4, c[0x0][0x198] ;  /* 0x0000660000047ab9 */ /* 0x000fe40000000a00 */
[----:B------:R-:W-:Y:S01]  /*10220*/  UIADD3 UR32, UR28, -0x1, URZ ;  /* 0xffffffff1c207890 */ /* 0x000fe2000fffe03f */
[----:B------:R-:W3:Y:S03]  /*10230*/  LDL.64 R138, [R1+0x10] ;  /* 0x00001000018a7983 */ /* 0x000ee60000100a00 */
[----:B------:R-:W-:Y:S02]  /*10240*/  USHF.R.S32.HI UR29, URZ, 0x1f, UR32 ;  /* 0x0000001f3f1d7899 */ /* 0x000fe40008011420 */
[----:B------:R-:W-:Y:S02]  /*10250*/  UIMAD.WIDE.U32 UR34, UR32, UR4, URZ ;  /* 0x00000004202272a5 */ /* 0x000fe4000f8e003f */
[----:B------:R-:W-:Y:S04]  /*10260*/  UIMAD UR29, UR29, UR4, URZ ;  /* 0x000000041d1d72a4 */ /* 0x000fe8000f8e023f */
[----:B------:R-:W-:Y:S01]  /*10270*/  UIMAD UR29, UR32, UR5, UR29 ;  /* 0x00000005201d72a4 */ /* 0x000fe2000f8e021d */
[----:B------:R-:W-:Y:S02]  /*10280*/  IMAD.U32 R3, RZ, RZ, UR34 ;  /* 0x00000022ff037e24 */ /* 0x000fe4000f8e00ff */
[----:B------:R-:W-:Y:S01]  /*10290*/  IMAD.U32 R135, RZ, RZ, UR34 ;  /* 0x00000022ff877e24 */ /* 0x000fe2000f8e00ff */
[----:B------:R-:W-:Y:S06]  /*102a0*/  UIADD3 UR29, UR35, UR29, URZ ;  /* 0x0000001d231d7290 */ /* 0x000fec000fffe03f */
[----:B------:R-:W-:Y:S01]  /*102b0*/  IMAD.U32 R134, RZ, RZ, UR29 ;  /* 0x0000001dff867e24 */ /* 0x000fe2000f8e00ff */
[----:B--2---:R-:W-:Y:S04]  /*102c0*/  LEA R3, P1, R3, R230, 0x6 ;  /* 0x000000e603037211 */ /* 0x004fe800078230ff */
[----:B------:R-:W-:Y:S02]  /*102d0*/  LEA R2, P2, R3, c[0x0][0x168], 0x1 ;  /* 0x00005a0003027a11 */ /* 0x000fe400078408ff */
[----:B---3--:R-:W-:Y:S02]  /*102e0*/  LEA.HI.X R135, R135, R139, R134, 0x6, P1 ;  /* 0x0000008b87877211 */ /* 0x008fe400008f3486 */
        /* <DEDUP_REMOVED lines=14> */
.L_x_344:
[----:B-1----:R-:W2:Y:S01]  /*103d0*/  LDL.64 R2, [R1] ;  /* 0x0000000001027983 */ /* 0x002ea20000100a00 */
[----:B------:R-:W-:Y:S04]  /*103e0*/  DEPBAR.LE SB0, 0x0 ;  /* 0x000080000000791a */ /* 0x000fe80000000000 */
[----:B------:R-:W-:Y:S01]  /*103f0*/  USHF.R.S32.HI UR5, URZ, 0x1f, UR28 ;  /* 0x0000001f3f057899 */ /* 0x000fe2000801141c */
[----:B------:R-:W-:Y:S01]  /*10400*/  BAR.SYNC.DEFER_BLOCKING 0x0 ;  /* 0x0000000000007b1d */ /* 0x000fe20000010000 */
[----:B------:R-:W-:Y:S01]  /*10410*/  UIMAD UR4, UR21, UR28, URZ ;  /* 0x0000001c150472a4 */ /* 0x000fe2000f8e023f */
[----:B------:R-:W-:Y:S03]  /*10420*/  IMAD.U32 R4, RZ, RZ, UR28 ;  /* 0x0000001cff047e24 */ /* 0x000fe6000f8e00ff */
[----:B------:R-:W-:Y:S01]  /*10430*/  UIMAD UR4, UR5, UR22, UR4 ;  /* 0x00000016050472a4 */ /* 0x000fe2000f8e0204 */
[----:B--2---:R-:W-:Y:S05]  /*10440*/  IMAD.WIDE.U32 R4, R4, UR22, R2 ;  /* 0x0000001604047c25 */ /* 0x004fea000f8e0002 */
[C---:B------:R-:W-:Y:S02]  /*10450*/  LEA R2, P0, R4.reuse, c[0x0][0x170], 0x1 ;  /* 0x00005c0004027a11 */ /* 0x040fe400078008ff */
[----:B------:R-:W-:Y:S04]  /*10460*/  IADD3 R3, R5, UR4, RZ ;  /* 0x0000000405037c10 */ /* 0x000fe8000fffe0ff */
[----:B------:R-:W-:Y:S02]  /*10470*/  LEA.HI.X R3, R4, c[0x0][0x174], R3, 0x1, P0 ;  /* 0x00005d0004037a11 */ /* 0x000fe400000f0c03 */
[----:B------:R-:W-:Y:S03]  /*10480*/  IADD3 R4, P0, R2, UR31, RZ ;  /* 0x0000001f02047c10 */ /* 0x000fe6000ff1e0ff */
[----:B------:R-:W-:Y:S01]  /*10490*/  @!PT LDS RZ, [RZ] ;  /* 0x00000000fffff984 */ /* 0x000fe20000000800 */
[----:B------:R-:W-:Y:S01]  /*104a0*/  @!PT LDS RZ, [RZ] ;  /* 0x00000000fffff984 */ /* 0x000fe20000000800 */
[----:B------:R-:W-:Y:S01]  /*104b0*/  @!PT LDS RZ, [RZ] ;  /* 0x00000000fffff984 */ /* 0x000fe20000000800 */
[----:B------:R1:W-:Y:S01]  /*104c0*/  LDGSTS.E.BYPASS.LTC128B.128 [R222+0x9000], [R2.64] ;  /* 0x0900000002de7fae */ /* 0x0003e2000b901d58 */
[----:B------:R-:W-:Y:S02]  /*104d0*/  IADD3.X R5, R3, UR30, RZ, P0, !PT ;  /* 0x0000001e03057c10 */ /* 0x000fe400087fe4ff */
[----:B------:R-:W-:Y:S03]  /*104e0*/  ISETP.LT.AND P0, PT, RZ, UR28, PT ;  /* 0x0000001cff007c0c */ /* 0x000fe6000bf01270 */
[----:B------:R1:W-:Y:S06]  /*104f0*/  LDGSTS.E.BYPASS.LTC128B.128 [R222+0xa000], [R2.64+0x40] ;  /* 0x0a00004002de7fae */ /* 0x0003ec000b901d58 */
[----:B------:R1:W-:Y:S06]  /*10500*/  LDGSTS.E.BYPASS.LTC128B.128 [R222+0xb000], [R2.64+0x80] ;  /* 0x0b00008002de7fae */ /* 0x0003ec000b901d58 */
[----:B------:R2:W-:Y:S06]  /*10510*/  LDGSTS.E.BYPASS.LTC128B.128 [R222+0x9800], [R4.64] ;  /* 0x0980000004de7fae */ /* 0x0005ec000b901d58 */
[----:B------:R2:W-:Y:S06]  /*10520*/  LDGSTS.E.BYPASS.LTC128B.128 [R222+0xa800], [R4.64+0x40] ;  /* 0x0a80004004de7fae */ /* 0x0005ec000b901d58 */
[----:B------:R2:W-:Y:S06]  /*10530*/  LDGSTS.E.BYPASS.LTC128B.128 [R222+0xb800], [R4.64+0x80] ;  /* 0x0b80008004de7fae */ /* 0x0005ec000b901d58 */
        /* <DEDUP_REMOVED lines=12> */
[----:B------:R-:W1:Y:S01]  /*10600*/  LDSM.16.M88.4 R188, [R219+0x6400] ;  /* 0x00640000dbbc783b */ /* 0x000e620000000200 */
[-C--:B------:R-:W-:Y:S05]  /*10610*/  HMMA.16816.F32.BF16 R12, R60, R18.reuse, RZ ;  /* 0x000000123c0c723c */ /* 0x080fea00000418ff */
[----:B------:R-:W1:Y:S03]  /*10620*/  LDSM.16.M88.4 R192, [R219+0x6800] ;  /* 0x00680000dbc0783b */ /* 0x000e660000000200 */
[C---:B------:R-:W-:Y:S03]  /*10630*/  HMMA.16816.F32.BF16 R16, R64.reuse, R18, RZ ;  /* 0x000000124010723c */ /* 0x040fe600000418ff */
[----:B------:R-:W1:Y:S05]  /*10640*/  LDSM.16.M88.4 R196, [R219+0x6c00] ;  /* 0x006c0000dbc4783b */ /* 0x000e6a0000000200 */
[-C--:B----4-:R-:W-:Y:S01]  /*10650*/  HMMA.16816.F32.BF16 R20, R64, R32.reuse, RZ ;  /* 0x000000204014723c */ /* 0x090fe200000418ff */
[----:B------:R-:W-:Y:S06]  /*10660*/  LDSM.16.M88.4 R200, [R217+0x7000] ;  /* 0x00700000d9c8783b */ /* 0x000fec0000000200 */
[----:B------:R-:W-:Y:S01]  /*10670*/  LDSM.16.M88.4 R204, [R220+0x3000] ;  /* 0x00300000dccc783b */ /* 0x000fe20000000200 */
[C---:B------:R-:W-:Y:S05]  /*10680*/  HMMA.16816.F32.BF16 R24, R60.reuse, R32, RZ ;  /* 0x000000203c18723c */ /* 0x040fea00000418ff */
[----:B------:R-:W-:Y:S03]  /*10690*/  LDSM.16.M88.4 R208, [R219+0x7800] ;  /* 0x00780000dbd0783b */ /* 0x000fe60000000200 */
[-C--:B------:R-:W-:Y:S03]  /*106a0*/  HMMA.16816.F32.BF16 R28, R60, R34.reuse, RZ ;  /* 0x000000223c1c723c */ /* 0x080fe600000418ff */
[----:B------:R-:W-:Y:S05]  /*106b0*/  LDSM.16.M88.4 R212, [R219+0x7c00] ;  /* 0x007c0000dbd4783b */ /* 0x000fea0000000200 */
[C---:B------:R-:W-:Y:S08]  /*106c0*/  HMMA.16816.F32.BF16 R32, R64.reuse, R34, RZ ;  /* 0x000000224020723c */ /* 0x040ff000000418ff */
[-C--:B-----5:R-:W-:Y:S08]  /*106d0*/  HMMA.16816.F32.BF16 R36, R64, R48.reuse, RZ ;  /* 0x000000304024723c */ /* 0x0a0ff000000418ff */
[C---:B------:R-:W-:Y:S08]  /*106e0*/  HMMA.16816.F32.BF16 R40, R60.reuse, R48, RZ ;  /* 0x000000303c28723c */ /* 0x040ff000000418ff */
[-C--:B------:R-:W-:Y:S08]  /*106f0*/  HMMA.16816.F32.BF16 R44, R60, R50.reuse, RZ ;  /* 0x000000323c2c723c */ /* 0x080ff000000418ff */
[C---:B------:R-:W-:Y:S08]  /*10700*/  HMMA.16816.F32.BF16 R48, R64.reuse, R50, RZ ;  /* 0x000000324030723c */ /* 0x040ff000000418ff */
[-C--:B-1----:R-:W-:Y:S08]  /*10710*/  HMMA.16816.F32.BF16 R52, R64, R172.reuse, RZ ;  /* 0x000000ac4034723c */ /* 0x082ff000000418ff */
[C---:B------:R-:W-:Y:S08]  /*10720*/  HMMA.16816.F32.BF16 R56, R60.reuse, R172, RZ ;  /* 0x000000ac3c38723c */ /* 0x040ff000000418ff */
[-C--:B------:R-:W-:Y:S08]  /*10730*/  HMMA.16816.F32.BF16 R60, R60, R174.reuse, RZ ;  /* 0x000000ae3c3c723c */ /* 0x080ff000000418ff */
[----:B------:R-:W-:Y:S01]  /*10740*/  HMMA.16816.F32.BF16 R64, R64, R174, RZ ;  /* 0x000000ae4040723c */ /* 0x000fe200000418ff */
[----:B------:R-:W1:Y:S07]  /*10750*/  LDSM.16.M88.4 R172, [R220+0x2000] ;  /* 0x00200000dcac783b */ /* 0x000e6e0000000200 */
[-C--:B--2---:R-:W-:Y:S08]  /*10760*/  HMMA.16816.F32.BF16 R4, R176, R180.reuse, R4 ;  /* 0x000000b4b004723c */ /* 0x084ff00000041804 */
[C---:B---3--:R-:W-:Y:S08]  /*10770*/  HMMA.16816.F32.BF16 R8, R184.reuse, R180, R8 ;  /* 0x000000b4b808723c */ /* 0x048ff00000041808 */
        /* <DEDUP_REMOVED lines=16> */
[----:B------:R-:W3:Y:S07]  /*10880*/  LDSM.16.M88.4 R184, [R217+0x7800] ;  /* 0x00780000d9b8783b */ /* 0x000eee0000000200 */
[----:B------:R-:W-:Y:S01]  /*10890*/  HMMA.16816.F32.BF16 R64, R176, R198, R64 ;  /* 0x000000c6b040723c */ /* 0x000fe20000041840 */
[----:B------:R-:W4:Y:S06]  /*108a0*/  LDSM.16.M88.4 R176, [R221+0x2000] ;  /* 0x00200000ddb0783b */ /* 0x000f2c0000000200 */
[----:B------:R-:W5:Y:S01]  /*108b0*/  LDSM.16.M88.4 R196, [R221+0x3000] ;  /* 0x00300000ddc4783b */ /* 0x000f620000000200 */
[-C--:B-1----:R-:W-:Y:S08]  /*108c0*/  HMMA.16816.F32.BF16 R4, R172, R200.reuse, R4 ;  /* 0x000000c8ac04723c */ /* 0x082ff00000041804 */
[C---:B------:R-:W-:Y:S08]  /*108d0*/  HMMA.16816.F32.BF16 R8, R204.reuse, R200, R8 ;  /* 0x000000c8cc08723c */ /* 0x040ff00000041808 */
[-C--:B------:R-:W-:Y:S08]  /*108e0*/  HMMA.16816.F32.BF16 R12, R204, R202.reuse, R12 ;  /* 0x000000cacc0c723c */ /* 0x080ff0000004180c */
[C---:B------:R-:W-:Y:S01]  /*108f0*/  HMMA.16816.F32.BF16 R16, R172.reuse, R202, R16 ;  /* 0x000000caac10723c */ /* 0x040fe20000041810 */
[----:B------:R-:W1:Y:S07]  /*10900*/  LDSM.16.M88.4 R200, [R219+0x7400] ;  /* 0x00740000dbc8783b */ /* 0x000e6e0000000200 */
[-C--:B--2---:R-:W-:Y:S08]  /*10910*/  HMMA.16816.F32.BF16 R20, R172, R180.reuse, R20 ;  /* 0x000000b4ac14723c */ /* 0x084ff00000041814 */
        /* <DEDUP_REMOVED lines=17> */
[C---:B-----5:R-:W-:Y:S08]  /*10a30*/  HMMA.16816.F32.BF16 R8, R196.reuse, R192, R8 ;  /* 0x000000c0c408723c */ /* 0x060ff00000041808 */
        /* <DEDUP_REMOVED lines=18> */
[----:B------:R-:W5:Y:S06]  /*10b60*/  LDSM.16.M88.4 R176, [R221+0x4000] ;  /* 0x00400000ddb0783b */ /* 0x000f6c0000000200 */
        /* <DEDUP_REMOVED lines=37> */
.L_x_345:
[----:B-1----:R-:W-:Y:S01]  /*10dc0*/  FMNMX.FTZ R2, R4, R0, !PT ;  /* 0x0000000004027209 */ /* 0x002fe20007810000 */
[----:B------:R-:W-:Y:S01]  /*10dd0*/  USHF.L.U32 UR4, UR28, 0x1, URZ ;  /* 0x000000011c047899 */ /* 0x000fe2000800063f */
[----:B------:R-:W-:Y:S01]  /*10de0*/  LDSM.16.MT88.4 R176, [R216+0x9000] ;  /* 0x00900000d8b0783b */ /* 0x000fe20000004200 */
        /* <DEDUP_REMOVED lines=53> */
[----:B--2---:R-:W-:Y:S02]  /*11140*/  FMNMX.FTZ R2, R2, R134, !PT ;  /* 0x0000008602027209 */ /* 0x004fe40007810000 */
[----:B------:R-:W-:Y:S05]  /*11150*/  FMNMX.FTZ R134, R10, R137, !PT ;  /* 0x000000890a867209 */ /* 0x000fea0007810000 */
[----:B------:R-:W2:Y:S01]  /*11160*/  SHFL.BFLY PT, R172, R2, 0x1, 0x1f ;  /* 0x0c201f0002ac7f89 */ /* 0x000ea200000e0000 */
[----:B------:R-:W-:Y:S02]  /*11170*/  FMNMX.FTZ R135, R11, R134, !PT ;  /* 0x000000860b877209 */ /* 0x000fe40007810000 */
[----:B---3--:R-:W-:Y:S02]  /*11180*/  FMNMX.FTZ R134, R3, R138, !PT ;  /* 0x0000008a03867209 */ /* 0x008fe40007810000 */
[----:B------:R-:W-:Y:S03]  /*11190*/  FMNMX.FTZ R3, R14, R135, !PT ;  /* 0x000000870e037209 */ /* 0x000fe60007810000 */
[----:B------:R-:W3:Y:S01]  /*111a0*/  SHFL.BFLY PT, R138, R134, 0x1, 0x1f ;  /* 0x0c201f00868a7f89 */ /* 0x000ee200000e0000 */
[----:B------:R-:W-:Y:S02]  /*111b0*/  FMNMX.FTZ R3, R15, R3, !PT ;  /* 0x000000030f037209 */ /* 0x000fe40007810000 */
[----:B-1----:R-:W-:Y:S02]  /*111c0*/  FMNMX.FTZ R136, R136, R139, !PT ;  /* 0x0000008b88887209 */ /* 0x002fe40007810000 */
[----:B------:R-:W-:Y:S02]  /*111d0*/  FMNMX.FTZ R3, R26, R3, !PT ;  /* 0x000000031a037209 */ /* 0x000fe40007810000 */
[C---:B------:R-:W-:Y:S01]  /*111e0*/  FSETP.NEU.FTZ.AND P1, PT, R136.reuse, -INF , PT ;  /* 0xff8000008800780b */ /* 0x040fe20003f3d000 */
[C---:B------:R-:W-:Y:S01]  /*111f0*/  FADD.FTZ R0, -R136.reuse, R0 ;  /* 0x0000000088007221 */ /* 0x040fe20000010100 */
[----:B------:R-:W-:Y:S01]  /*11200*/  FMNMX.FTZ R3, R27, R3, !PT ;  /* 0x000000031b037209 */ /* 0x000fe20007810000 */
[----:B------:R-:W-:Y:S02]  /*11210*/  FMUL.FTZ R184, R136, c[0x0][0x23c] ;  /* 0x00008f0088b87a20 */ /* 0x000fe40000410000 */
[----:B------:R-:W-:Y:S01]  /*11220*/  FMUL.FTZ R0, R0, c[0x0][0x23c] ;  /* 0x00008f0000007a20 */ /* 0x000fe20000410000 */
[----:B------:R-:W-:Y:S02]  /*11230*/  FMNMX.FTZ R3, R30, R3, !PT ;  /* 0x000000031e037209 */ /* 0x000fe40007810000 */
[----:B--2---:R-:W-:Y:S02]  /*11240*/  FMNMX.FTZ R135, R2, R172, !PT ;  /* 0x000000ac02877209 */ /* 0x004fe40007810000 */
[----:B------:R-:W-:Y:S02]  /*11250*/  FMNMX.FTZ R2, R31, R3, !PT ;  /* 0x000000031f027209 */ /* 0x000fe40007810000 */
[----:B------:R1:W2:Y:S01]  /*11260*/  MUFU.EX2 R3, R0 ;  /* 0x0000000000037308 */ /* 0x0002a20000000800 */
[----:B------:R-:W-:Y:S01]  /*11270*/  FSEL R184, R184, RZ, P1 ;  /* 0x000000ffb8b87208 */ /* 0x000fe20000800000 */
[----:B------:R-:W-:Y:S01]  /*11280*/  FMUL.FTZ R185, R135, c[0x0][0x23c] ;  /* 0x00008f0087b97a20 */ /* 0x000fe20000410000 */
[----:B------:R-:W-:Y:S02]  /*11290*/  FMNMX.FTZ R2, R42, R2, !PT ;  /* 0x000000022a027209 */ /* 0x000fe40007810000 */
[----:B---3--:R-:W-:Y:S01]  /*112a0*/  FMNMX.FTZ R134, R134, R138, !PT ;  /* 0x0000008a86867209 */ /* 0x008fe20007810000 */
[--C-:B------:R-:W-:Y:S01]  /*112b0*/  FFMA.FTZ R16, R16, c[0x0][0x23c], -R184.reuse ;  /* 0x00008f0010107a23 */ /* 0x100fe200000108b8 */
[----:B------:R-:W-:Y:S01]  /*112c0*/  FMNMX.FTZ R2, R43, R2, !PT ;  /* 0x000000022b027209 */ /* 0x000fe20007810000 */
[--C-:B------:R-:W-:Y:S01]  /*112d0*/  FFMA.FTZ R17, R17, c[0x0][0x23c], -R184.reuse ;  /* 0x00008f0011117a23 */ /* 0x100fe200000108b8 */
[----:B------:R-:W-:Y:S01]  /*112e0*/  FSETP.NEU.FTZ.AND P1, PT, R135, -INF , PT ;  /* 0xff8000008700780b */ /* 0x000fe20003f3d000 */
[----:B------:R3:W-:Y:S01]  /*112f0*/  MUFU.EX2 R248, R16 ;  /* 0x0000001000f87308 */ /* 0x0007e20000000800 */
[----:B------:R-:W-:Y:S01]  /*11300*/  FMNMX.FTZ R2, R46, R2, !PT ;  /* 0x000000022e027209 */ /* 0x000fe20007810000 */
[--C-:B------:R-:W-:Y:S01]  /*11310*/  FFMA.FTZ R5, R5, c[0x0][0x23c], -R184.reuse ;  /* 0x00008f0005057a23 */ /* 0x100fe200000108b8 */
[----:B------:R-:W-:Y:S01]  /*11320*/  FSEL R185, R185, RZ, P1 ;  /* 0x000000ffb9b97208 */ /* 0x000fe20000800000 */
[----:B------:R-:W-:Y:S01]  /*11330*/  FMUL.FTZ R186, R134, c[0x0][0x23c] ;  /* 0x00008f0086ba7a20 */ /* 0x000fe20000410000 */
[----:B------:R-:W-:Y:S01]  /*11340*/  FMNMX.FTZ R2, R47, R2, !PT ;  /* 0x000000022f027209 */ /* 0x000fe20007810000 */
[----:B------:R-:W-:Y:S01]  /*11350*/  FFMA.FTZ R32, R32, c[0x0][0x23c], -R184 ;  /* 0x00008f0020207a23 */ /* 0x000fe200000108b8 */
[----:B------:R-:W-:Y:S01]  /*11360*/  FSETP.NEU.FTZ.AND P1, PT, R134, -INF , PT ;  /* 0xff8000008600780b */ /* 0x000fe20003f3d000 */
[--C-:B------:R-:W-:Y:S01]  /*11370*/  FFMA.FTZ R18, R18, c[0x0][0x23c], -R185.reuse ;  /* 0x00008f0012127a23 */ /* 0x100fe200000108b9 */
[----:B------:R-:W-:Y:S01]  /*11380*/  FMNMX.FTZ R2, R58, R2, !PT ;  /* 0x000000023a027209 */ /* 0x000fe20007810000 */
[----:B------:R4:W-:Y:S01]  /*11390*/  MUFU.EX2 R249, R17 ;  /* 0x0000001100f97308 */ /* 0x0009e20000000800 */
[--C-:B------:R-:W-:Y:S01]  /*113a0*/  FFMA.FTZ R19, R19, c[0x0][0x23c], -R185.reuse ;  /* 0x00008f0013137a23 */ /* 0x100fe200000108b9 */
[----:B------:R-:W-:Y:S01]  /*113b0*/  FSEL R186, R186, RZ, P1 ;  /* 0x000000ffbaba7208 */ /* 0x000fe20000800000 */
[--C-:B------:R-:W-:Y:S02]  /*113c0*/  FFMA.FTZ R50, R50, c[0x0][0x23c], -R185.reuse ;  /* 0x00008f0032327a23 */ /* 0x100fe400000108b9 */
[----:B-1----:R-:W-:Y:S02]  /*113d0*/  FADD.FTZ R0, -R135, R132 ;  /* 0x0000008487007221 */ /* 0x002fe40000010100 */
[--C-:B------:R-:W-:Y:S02]  /*113e0*/  FFMA.FTZ R8, R8, c[0x0][0x23c], -R186.reuse ;  /* 0x00008f0008087a23 */ /* 0x100fe400000108ba */
[----:B------:R-:W-:Y:S01]  /*113f0*/  FMUL.FTZ R0, R0, c[0x0][0x23c] ;  /* 0x00008f0000007a20 */ /* 0x000fe20000410000 */
[----:B------:R-:W-:Y:S01]  /*11400*/  MUFU.EX2 R246, R18 ;  /* 0x0000001200f67308 */ /* 0x000fe20000000800 */
[--C-:B------:R-:W-:Y:S02]  /*11410*/  FFMA.FTZ R9, R9, c[0x0][0x23c], -R186.reuse ;  /* 0x00008f0009097a23 */ /* 0x100fe400000108ba */
[----:B------:R-:W-:Y:S02]  /*11420*/  FFMA.FTZ R12, R12, c[0x0][0x23c], -R186 ;  /* 0x00008f000c0c7a23 */ /* 0x000fe400000108ba */
[----:B---3--:R-:W-:Y:S02]  /*11430*/  FFMA.FTZ R16, R4, c[0x0][0x23c], -R184 ;  /* 0x00008f0004107a23 */ /* 0x008fe400000108b8 */
[----:B------:R-:W-:Y:S02]  /*11440*/  IMAD.U32 R4, RZ, RZ, UR27 ;  /* 0x0000001bff047e24 */ /* 0x000fe4000f8e00ff */
[----:B------:R-:W-:Y:S01]  /*11450*/  FFMA.FTZ R13, R13, c[0x0][0x23c], -R186 ;  /* 0x00008f000d0d7a23 */ /* 0x000fe200000108ba */
[----:B------:R1:W3:Y:S01]  /*11460*/  MUFU.EX2 R132, R0 ;  /* 0x0000000000847308 */ /* 0x0002e20000000800 */
[C---:B--2---:R-:W-:Y:S02]  /*11470*/  FMUL.FTZ R68, R3.reuse, R68 ;  /* 0x0000004403447220 */ /* 0x044fe40000410000 */
[----:B------:R-:W-:Y:S01]  /*11480*/  FMUL.FTZ R69, R3, R69 ;  /* 0x0000004503457220 */ /* 0x000fe20000410000 */
[----:B----4-:R-:W-:Y:S01]  /*11490*/  LOP3.LUT R17, R225, UR4, R4, 0x96, !PT ;  /* 0x00000004e1117c12 */ /* 0x010fe2000f8e9604 */
[----:B------:R-:W-:Y:S01]  /*114a0*/  FMUL.FTZ R80, R3, R80 ;  /* 0x0000005003507220 */ /* 0x000fe20000410000 */
[----:B------:R-:W-:Y:S01]  /*114b0*/  LOP3.LUT R4, R227, UR14, R224, 0x96, !PT ;  /* 0x0000000ee3047c12 */ /* 0x000fe2000f8e96e0 */
[C---:B------:R-:W-:Y:S01]  /*114c0*/  FMUL.FTZ R81, R3.reuse, R81 ;  /* 0x0000005103517220 */ /* 0x040fe20000410000 */
[----:B------:R-:W-:Y:S01]  /*114d0*/  UIADD3 UR4, UR4, 0x1, URZ ;  /* 0x0000000104047890 */ /* 0x000fe2000fffe03f */
[C---:B------:R-:W-:Y:S01]  /*114e0*/  FMUL.FTZ R84, R3.reuse, R84 ;  /* 0x0000005403547220 */ /* 0x040fe20000410000 */
[----:B------:R2:W-:Y:S01]  /*114f0*/  MUFU.EX2 R238, R16 ;  /* 0x0000001000ee7308 */ /* 0x0005e20000000800 */
[----:B------:R-:W-:Y:S04]  /*11500*/  IMAD.WIDE.U32 R194, R4, -0x326172a9, RZ ;  /* 0xcd9e8d5704c27825 */ /* 0x000fe800078e00ff */
[--C-:B------:R-:W-:Y:S02]  /*11510*/  FFMA.FTZ R4, R6, c[0x0][0x23c], -R185.reuse ;  /* 0x00008f0006047a23 */ /* 0x100fe400000108b9 */
[----:B------:R-:W-:Y:S02]  /*11520*/  FMUL.FTZ R85, R3, R85 ;  /* 0x0000005503557220 */ /* 0x000fe40000410000 */
[----:B------:R-:W-:Y:S01]  /*11530*/  FFMA.FTZ R51, R51, c[0x0][0x23c], -R185 ;  /* 0x00008f0033337a23 */ /* 0x000fe200000108b9 */
[----:B------:R-:W4:Y:S01]  /*11540*/  MUFU.EX2 R247, R19 ;  /* 0x0000001300f77308 */ /* 0x000f220000000800 */
[----:B------:R-:W-:Y:S02]  /*11550*/  FFMA.FTZ R45, R45, c[0x0][0x23c], -R186 ;  /* 0x00008f002d2d7a23 */ /* 0x000fe400000108ba */
[----:B------:R-:W-:Y:S02]  /*11560*/  FFMA.FTZ R33, R33, c[0x0][0x23c], -R184 ;  /* 0x00008f0021217a23 */ /* 0x000fe400000108b8 */
[----:B-1----:R-:W-:Y:S02]  /*11570*/  FADD.FTZ R0, -R134, R133 ;  /* 0x0000008586007221 */ /* 0x002fe40000010100 */
[----:B---3--:R-:W-:Y:S02]  /*11580*/  FMUL.FTZ R70, R132, R70 ;  /* 0x0000004684467220 */ /* 0x008fe40000410000 */
[----:B------:R-:W-:Y:S01]  /*11590*/  FMUL.FTZ R0, R0, c[0x0][0x23c] ;  /* 0x00008f0000007a20 */ /* 0x000fe20000410000 */
[----:B------:R1:W-:Y:S01]  /*115a0*/  MUFU.EX2 R245, R5 ;  /* 0x0000000500f57308 */ /* 0x0003e20000000800 */
[C---:B------:R-:W-:Y:S02]  /*115b0*/  FMUL.FTZ R71, R132.reuse, R71 ;  /* 0x0000004784477220 */ /* 0x040fe40000410000 */
[C---:B------:R-:W-:Y:S01]  /*115c0*/  FMUL.FTZ R82, R132.reuse, R82 ;  /* 0x0000005284527220 */ /* 0x040fe20000410000 */
[----:B--2---:R-:W-:Y:S01]  /*115d0*/  LOP3.LUT R16, R229, UR14, R224, 0x96, !PT ;  /* 0x0000000ee5107c12 */ /* 0x004fe2000f8e96e0 */
[C---:B------:R-:W-:Y:S02]  /*115e0*/  FMUL.FTZ R83, R132.reuse, R83 ;  /* 0x0000005384537220 */ /* 0x040fe40000410000 */
[----:B------:R-:W-:Y:S02]  /*115f0*/  FMUL.FTZ R86, R132, R86 ;  /* 0x0000005684567220 */ /* 0x000fe40000410000 */
[----:B------:R-:W-:Y:S01]  /*11600*/  IMAD.WIDE.U32 R190, R16, -0x326172a9, RZ ;  /* 0xcd9e8d5710be7825 */ /* 0x000fe200078e00ff */
[----:B------:R2:W3:Y:S03]  /*11610*/  MUFU.EX2 R133, R0 ;  /* 0x0000000000857308 */ /* 0x0004e60000000800 */
[----:B------:R-:W-:Y:S01]  /*11620*/  FMUL.FTZ R87, R132, R87 ;  /* 0x0000005784577220 */ /* 0x000fe20000410000 */
[----:B----4-:R-:W-:Y:S01]  /*11630*/  F2FP.BF16.PACK_AB R175, R247, R246 ;  /* 0x000000f6f7af723e */ /* 0x010fe200000010ff */
[----:B------:R-:W-:Y:S04]  /*11640*/  IMAD.WIDE.U32 R18, R17, -0x326172a9, RZ ;  /* 0xcd9e8d5711127825 */ /* 0x000fe800078e00ff */
[--C-:B------:R-:W-:Y:S01]  /*11650*/  FFMA.FTZ R34, R34, c[0x0][0x23c], -R185.reuse ;  /* 0x00008f0022227a23 */ /* 0x100fe200000108b9 */
[----:B------:R4:W-:Y:S01]  /*11660*/  MUFU.EX2 R237, R4 ;  /* 0x0000000400ed7308 */ /* 0x0009e20000000800 */
[--C-:B------:R-:W-:Y:S01]  /*11670*/  LOP3.LUT R6, R191, UR13, R18.reuse, 0x96, !PT ;  /* 0x0000000dbf067c12 */ /* 0x100fe2000f8e9612 */
[--C-:B------:R-:W-:Y:S01]  /*11680*/  FFMA.FTZ R35, R35, c[0x0][0x23c], -R185.reuse ;  /* 0x00008f0023237a23 */ /* 0x100fe200000108b9 */
[----:B------:R-:W-:Y:S01]  /*11690*/  LOP3.LUT R16, R195, UR13, R18, 0x96, !PT ;  /* 0x0000000dc3107c12 */ /* 0x000fe2000f8e9612 */
[----:B------:R-:W-:Y:S01]  /*116a0*/  FFMA.FTZ R18, R7, c[0x0][0x23c], -R185 ;  /* 0x00008f0007127a23 */ /* 0x000fe200000108b9 */
[C---:B-1----:R-:W-:Y:S01]  /*116b0*/  LOP3.LUT R5, R19.reuse, UR15, R234, 0x96, !PT ;  /* 0x0000000f13057c12 */ /* 0x042fe2000f8e96ea */
[----:B------:R-:W-:Y:S01]  /*116c0*/  IMAD.WIDE.U32 R6, R6, -0x2daee0ad, RZ ;  /* 0xd2511f5306067825 */ /* 0x000fe200078e00ff */
[----:B------:R-:W-:Y:S03]  /*116d0*/  LOP3.LUT R17, R19, UR15, R232, 0x96, !PT ;  /* 0x0000000f13117c12 */ /* 0x000fe6000f8e96e8 */
[----:B------:R-:W1:Y:S01]  /*116e0*/  MUFU.EX2 R244, R18 ;  /* 0x0000001200f47308 */ /* 0x000e620000000800 */
[----:B------:R-:W-:Y:S01]  /*116f0*/  IMAD.WIDE.U32 R138, R5, -0x2daee0ad, RZ ;  /* 0xd2511f53058a7825 */ /* 0x000fe200078e00ff */
[----:B--2---:R-:W-:Y:S03]  /*11700*/  FMNMX.FTZ R0, R59, R2, !PT ;  /* 0x000000023b007209 */ /* 0x004fe60007810000 */
[----:B------:R-:W-:Y:S01]  /*11710*/  IMAD.WIDE.U32 R172, R17, -0x2daee0ad, RZ ;  /* 0xd2511f5311ac7825 */ /* 0x000fe200078e00ff */
[----:B------:R-:W-:Y:S02]  /*11720*/  LOP3.LUT R17, R7, UR10, R138, 0x96, !PT ;  /* 0x0000000a07117c12 */ /* 0x000fe4000f8e968a */
[----:B------:R-:W-:Y:S01]  /*11730*/  FMNMX.FTZ R0, R62, R0, !PT ;  /* 0x000000003e007209 */ /* 0x000fe20007810000 */
[----:B---3--:R-:W-:Y:S01]  /*11740*/  FMUL.FTZ R72, R133, R72 ;  /* 0x0000004885487220 */ /* 0x008fe20000410000 */
[----:B------:R2:W-:Y:S01]  /*11750*/  MUFU.EX2 R243, R8 ;  /* 0x0000000800f37308 */ /* 0x0005e20000000800 */
[----:B------:R-:W-:Y:S01]  /*11760*/  LOP3.LUT R7, R173, UR12, R226, 0x96, !PT ;  /* 0x0000000cad077c12 */ /* 0x000fe2000f8e96e2 */
[----:B------:R-:W-:Y:S01]  /*11770*/  IMAD.WIDE.U32 R188, R17, -0x326172a9, RZ ;  /* 0xcd9e8d5711bc7825 */ /* 0x000fe200078e00ff */
[----:B------:R-:W-:Y:S03]  /*11780*/  FMNMX.FTZ R0, R63, R0, !PT ;  /* 0x000000003f007209 */ /* 0x000fe60007810000 */
[----:B----4-:R-:W-:Y:S01]  /*11790*/  IMAD.WIDE.U32 R4, R16, -0x2daee0ad, RZ ;  /* 0xd2511f5310047825 */ /* 0x010fe200078e00ff */
[----:B------:R-:W-:Y:S01]  /*117a0*/  LOP3.LUT R16, R139, UR12, R228, 0x96, !PT ;  /* 0x0000000c8b107c12 */ /* 0x000fe2000f8e96e4 */
[----:B------:R-:W3:Y:S02]  /*117b0*/  SHFL.BFLY PT, R2, R0, 0x2, 0x1f ;  /* 0x0c401f0000027f89 */ /* 0x000ee400000e0000 */
[----:B------:R4:W-:Y:S01]  /*117c0*/  MUFU.EX2 R242, R9 ;  /* 0x0000000900f27308 */ /* 0x0009e20000000800 */
[----:B------:R-:W-:Y:S01]  /*117d0*/  LOP3.LUT R5, R5, UR10, R172, 0x96, !PT ;  /* 0x0000000a05057c12 */ /* 0x000fe2000f8e96ac */
[----:B------:R-:W-:Y:S01]  /*117e0*/  IMAD.WIDE.U32 R138, R16, -0x326172a9, RZ ;  /* 0xcd9e8d57108a7825 */ /* 0x000fe200078e00ff */
[----:B------:R-:W-:Y:S02]  /*117f0*/  F2FP.BF16.PACK_AB R172, R245, R238 ;  /* 0x000000eef5ac723e */ /* 0x000fe400000010ff */
[----:B-1----:R-:W-:Y:S01]  /*11800*/  F2FP.BF16.PACK_AB R173, R244, R237 ;  /* 0x000000edf4ad723e */ /* 0x002fe200000010ff */
[----:B------:R-:W-:Y:S01]  /*11810*/  IMAD.WIDE.U32 R18, R7, -0x326172a9, RZ ;  /* 0xcd9e8d5707127825 */ /* 0x000fe200078e00ff */
[----:B------:R-:W-:Y:S03]  /*11820*/  LOP3.LUT R16, R139, UR11, R190, 0x96, !PT ;  /* 0x0000000b8b107c12 */ /* 0x000fe6000f8e96be */
[----:B------:R-:W-:Y:S01]  /*11830*/  IMAD.WIDE.U32 R196, R5, -0x326172a9, RZ ;  /* 0xcd9e8d5705c47825 */ /* 0x000fe200078e00ff */
[----:B------:R-:W-:Y:S01]  /*11840*/  MUFU.EX2 R239, R12 ;  /* 0x0000000c00ef7308 */ /* 0x000fe20000000800 */
[----:B--2---:R-:W-:Y:S02]  /*11850*/  LOP3.LUT R8, R19, UR11, R194, 0x96, !PT ;  /* 0x0000000b13087c12 */ /* 0x004fe4000f8e96c2 */
[----:B------:R-:W-:Y:S01]  /*11860*/  IMAD.WIDE.U32 R16, R16, -0x2daee0ad, RZ ;  /* 0xd2511f5310107825 */ /* 0x000fe200078e00ff */
[----:B------:R-:W-:Y:S03]  /*11870*/  LOP3.LUT R5, R197, UR9, R18, 0x96, !PT ;  /* 0x00000009c5057c12 */ /* 0x000fe6000f8e9612 */
[----:B------:R-:W-:Y:S02]  /*11880*/  FMUL.FTZ R19, R132, R155 ;  /* 0x0000009b84137220 */ /* 0x000fe40000410000 */
[----:B------:R-:W-:Y:S01]  /*11890*/  IMAD.WIDE.U32 R198, R5, -0x2daee0ad, RZ ;  /* 0xd2511f5305c67825 */ /* 0x000fe200078e00ff */
[----:B---3--:R-:W-:Y:S01]  /*118a0*/  FMNMX.FTZ R0, R0, R2, !PT ;  /* 0x0000000200007209 */ /* 0x008fe20007810000 */
[----:B------:R-:W1:Y:S02]  /*118b0*/  MUFU.EX2 R236, R13 ;  /* 0x0000000d00ec7308 */ /* 0x000e640000000800 */
[----:B----4-:R-:W-:Y:S02]  /*118c0*/  IMAD.WIDE.U32 R8, R8, -0x2daee0ad, RZ ;  /* 0xd2511f5308087825 */ /* 0x010fe400078e00ff */
[----:B------:R-:W2:Y:S02]  /*118d0*/  SHFL.BFLY PT, R2, R0, 0x1, 0x1f ;  /* 0x0c201f0000027f89 */ /* 0x000ea400000e0000 */
[C---:B------:R-:W-:Y:S02]  /*118e0*/  FMUL.FTZ R73, R133.reuse, R73 ;  /* 0x0000004985497220 */ /* 0x040fe40000410000 */
[C---:B------:R-:W-:Y:S02]  /*118f0*/  FMUL.FTZ R76, R133.reuse, R76 ;  /* 0x0000004c854c7220 */ /* 0x040fe40000410000 */
[C---:B------:R-:W-:Y:S01]  /*11900*/  FMUL.FTZ R77, R133.reuse, R77 ;  /* 0x0000004d854d7220 */ /* 0x040fe20000410000 */
[----:B------:R3:W-:Y:S01]  /*11910*/  MUFU.EX2 R215, R32 ;  /* 0x0000002000d77308 */ /* 0x0007e20000000800 */
[C---:B------:R-:W-:Y:S02]  /*11920*/  FMUL.FTZ R88, R133.reuse, R88 ;  /* 0x0000005885587220 */ /* 0x040fe40000410000 */
[C---:B------:R-:W-:Y:S02]  /*11930*/  FMUL.FTZ R89, R133.reuse, R89 ;  /* 0x0000005985597220 */ /* 0x040fe40000410000 */
[C---:B------:R-:W-:Y:S02]  /*11940*/  FMUL.FTZ R92, R133.reuse, R92 ;  /* 0x0000005c855c7220 */ /* 0x040fe40000410000 */
[----:B------:R-:W-:Y:S02]  /*11950*/  FMUL.FTZ R93, R133, R93 ;  /* 0x0000005d855d7220 */ /* 0x000fe40000410000 */
[C---:B------:R-:W-:Y:S01]  /*11960*/  FMUL.FTZ R96, R3.reuse, R96 ;  /* 0x0000006003607220 */ /* 0x040fe20000410000 */
[----:B------:R4:W-:Y:S01]  /*11970*/  MUFU.EX2 R214, R33 ;  /* 0x0000002100d67308 */ /* 0x0009e20000000800 */
[----:B------:R-:W-:Y:S01]  /*11980*/  FMUL.FTZ R97, R3, R97 ;  /* 0x0000006103617220 */ /* 0x000fe20000410000 */
[----:B-1----:R-:W-:Y:S01]  /*11990*/  F2FP.BF16.PACK_AB R182, R236, R239 ;  /* 0x000000efecb6723e */ /* 0x002fe200000010ff */
[----:B------:R-:W-:Y:S02]  /*119a0*/  FMUL.FTZ R13, R133, R149 ;  /* 0x00000095850d7220 */ /* 0x000fe40000410000 */
[----:B------:R-:W-:Y:S01]  /*119b0*/  FMUL.FTZ R98, R132, R98 ;  /* 0x0000006284627220 */ /* 0x000fe20000410000 */
[----:B--2---:R-:W-:Y:S01]  /*119c0*/  FMNMX.FTZ R2, R0, R2, !PT ;  /* 0x0000000200027209 */ /* 0x004fe20007810000 */
[----:B------:R-:W-:Y:S01]  /*119d0*/  FMUL.FTZ R99, R132, R99 ;  /* 0x0000006384637220 */ /* 0x000fe20000410000 */
[----:B------:R-:W-:Y:S02]  /*119e0*/  LOP3.LUT R0, R189, UR9, R138, 0x96, !PT ;  /* 0x00000009bd007c12 */ /* 0x000fe4000f8e968a */
[----:B------:R-:W-:Y:S01]  /*119f0*/  MUFU.EX2 R213, R34 ;  /* 0x0000002200d57308 */ /* 0x000fe20000000800 */
[C---:B------:R-:W-:Y:S01]  /*11a00*/  FSETP.NEU.FTZ.AND P1, PT, R2.reuse, -INF , PT ;  /* 0xff8000000200780b */ /* 0x040fe20003f3d000 */
[----:B------:R-:W-:Y:S02]  /*11a10*/  FMUL.FTZ R187, R2, c[0x0][0x23c] ;  /* 0x00008f0002bb7a20 */ /* 0x000fe40000410000 */
[----:B------:R-:W-:Y:S01]  /*11a20*/  IMAD.WIDE.U32 R192, R0, -0x2daee0ad, RZ ;  /* 0xd2511f5300c07825 */ /* 0x000fe200078e00ff */
[----:B------:R-:W-:Y:S02]  /*11a30*/  LOP3.LUT R0, R9, UR8, R4, 0x96, !PT ;  /* 0x0000000809007c12 */ /* 0x000fe4000f8e9604 */
[----:B------:R-:W-:Y:S01]  /*11a40*/  FSEL R187, R187, RZ, P1 ;  /* 0x000000ffbbbb7208 */ /* 0x000fe20000800000 */
[----:B---3--:R-:W-:Y:S01]  /*11a50*/  FMUL.FTZ R32, R133, R156 ;  /* 0x0000009c85207220 */ /* 0x008fe20000410000 */
[----:B------:R-:W-:Y:S01]  /*11a60*/  LOP3.LUT R4, R199, UR6, R8, 0x96, !PT ;  /* 0x00000006c7047c12 */ /* 0x000fe2000f8e9608 */
[----:B------:R-:W-:Y:S01]  /*11a70*/  IMAD.WIDE.U32 R200, R0, -0x326172a9, RZ ;  /* 0xcd9e8d5700c87825 */ /* 0x000fe200078e00ff */
[----:B------:R-:W-:Y:S01]  /*11a80*/  LOP3.LUT R7, R193, UR6, R16, 0x96, !PT ;  /* 0x00000006c1077c12 */ /* 0x000fe2000f8e9610 */
[----:B------:R-:W-:Y:S01]  /*11a90*/  MUFU.EX2 R199, R50 ;  /* 0x0000003200c77308 */ /* 0x000fe20000000800 */
[----:B------:R-:W-:Y:S01]  /*11aa0*/  LOP3.LUT R16, R17, UR8, R6, 0x96, !PT ;  /* 0x0000000811107c12 */ /* 0x000fe2000f8e9606 */
[--C-:B------:R-:W-:Y:S02]  /*11ab0*/  FFMA.FTZ R10, R10, c[0x0][0x23c], -R187.reuse ;  /* 0x00008f000a0a7a23 */ /* 0x100fe400000108bb */
[--C-:B------:R-:W-:Y:S02]  /*11ac0*/  FFMA.FTZ R11, R11, c[0x0][0x23c], -R187.reuse ;  /* 0x00008f000b0b7a23 */ /* 0x100fe400000108bb */
[----:B------:R-:W-:Y:S04]  /*11ad0*/  IMAD.WIDE.U32 R138, R16, -0x326172a9, RZ ;  /* 0xcd9e8d57108a7825 */ /* 0x000fe800078e00ff */
[----:B------:R1:W-:Y:S01]  /*11ae0*/  MUFU.EX2 R241, R10 ;  /* 0x0000000a00f17308 */ /* 0x0003e20000000800 */
[----:B------:R-:W-:Y:S04]  /*11af0*/  IMAD.WIDE.U32 R4, R4, -0x326172a9, RZ ;  /* 0xcd9e8d5704047825 */ /* 0x000fe800078e00ff */
[----:B------:R-:W-:Y:S01]  /*11b00*/  IMAD.WIDE.U32 R6, R7, -0x326172a9, RZ ;  /* 0xcd9e8d5707067825 */ /* 0x000fe200078e00ff */
[----:B------:R-:W-:Y:S02]  /*11b10*/  LOP3.LUT R0, R5, UR17, R200, 0x96, !PT ;  /* 0x0000001105007c12 */ /* 0x000fe4000f8e96c8 */
[----:B------:R-:W-:Y:S01]  /*11b20*/  SHF.R.U32.HI R12, RZ, 0x18, R4 ;  /* 0x00000018ff0c7819 */ /* 0x000fe20000011604 */
[--C-:B------:R-:W-:Y:S01]  /*11b30*/  FFMA.FTZ R14, R14, c[0x0][0x23c], -R187.reuse ;  /* 0x00008f000e0e7a23 */ /* 0x100fe200000108bb */
[----:B------:R2:W3:Y:S01]  /*11b40*/  MUFU.EX2 R240, R11 ;  /* 0x0000000b00f07308 */ /* 0x0004e20000000800 */
[C---:B------:R-:W-:Y:S01]  /*11b50*/  LOP3.LUT R17, R6.reuse, 0xff, RZ, 0xc0, !PT ;  /* 0x000000ff06117812 */ /* 0x040fe200078ec0ff */
[--C-:B------:R-:W-:Y:S01]  /*11b60*/  FFMA.FTZ R15, R15, c[0x0][0x23c], -R187.reuse ;  /* 0x00008f000f0f7a23 */ /* 0x100fe200000108bb */
[--C-:B------:R-:W-:Y:S01]  /*11b70*/  SHF.R.U32.HI R16, RZ, 0x18, R6.reuse ;  /* 0x00000018ff107819 */ /* 0x100fe20000011606 */
[----:B----4-:R-:W-:Y:S01]  /*11b80*/  FMUL.FTZ R33, R133, R157 ;  /* 0x0000009d85217220 */ /* 0x010fe20000410000 */
[----:B------:R-:W-:Y:S01]  /*11b90*/  LOP3.LUT R9, R6, 0xffff, RZ, 0xc0, !PT ;  /* 0x0000ffff06097812 */ /* 0x000fe200078ec0ff */
[--C-:B------:R-:W-:Y:S01]  /*11ba0*/  FFMA.FTZ R46, R46, c[0x0][0x23c], -R187.reuse ;  /* 0x00008f002e2e7a23 */ /* 0x100fe200000108bb */
[----:B------:R-:W-:Y:S01]  /*11bb0*/  SHF.R.U32.HI R8, RZ, 0x10, R6 ;  /* 0x00000010ff087819 */ /* 0x000fe20000011606 */
[--C-:B------:R-:W-:Y:S01]  /*11bc0*/  FFMA.FTZ R58, R58, c[0x0][0x23c], -R187.reuse ;  /* 0x00008f003a3a7a23 */ /* 0x100fe200000108bb */
[----:B------:R-:W-:Y:S01]  /*11bd0*/  LOP3.LUT R6, R7, UR17, R138, 0x96, !PT ;  /* 0x0000001107067c12 */ /* 0x000fe2000f8e968a */
[----:B------:R-:W-:Y:S01]  /*11be0*/  MUFU.EX2 R231, R14 ;  /* 0x0000000e00e77308 */ /* 0x000fe20000000800 */
[----:B------:R-:W-:Y:S01]  /*11bf0*/  LOP3.LUT R7, R4, 0xffff, RZ, 0xc0, !PT ;  /* 0x0000ffff04077812 */ /* 0x000fe200078ec0ff */
[----:B------:R-:W-:Y:S01]  /*11c00*/  FFMA.FTZ R59, R59, c[0x0][0x23c], -R187 ;  /* 0x00008f003b3b7a23 */ /* 0x000fe200000108bb */
[----:B------:R-:W-:Y:S01]  /*11c10*/  LOP3.LUT R8, R8, 0xff, RZ, 0xc0, !PT ;  /* 0x000000ff08087812 */ /* 0x000fe200078ec0ff */
[C---:B------:R-:W-:Y:S01]  /*11c20*/  FMUL.FTZ R108, R3.reuse, R108 ;  /* 0x0000006c036c7220 */ /* 0x040fe20000410000 */
[----:B-1----:R-:W-:Y:S01]  /*11c30*/  SHF.R.U32.HI R10, RZ, 0x10, R4 ;  /* 0x00000010ff0a7819 */ /* 0x002fe20000011604 */
[----:B------:R-:W-:Y:S01]  /*11c40*/  FMUL.FTZ R109, R3, R109 ;  /* 0x0000006d036d7220 */ /* 0x000fe20000410000 */
[----:B------:R-:W-:Y:S01]  /*11c50*/  SHF.R.U32.HI R5, RZ, 0x8, R7 ;  /* 0x00000008ff057819 */ /* 0x000fe20000011607 */
[----:B------:R-:W-:Y:S01]  /*11c60*/  FMUL.FTZ R110, R132, R110 ;  /* 0x0000006e846e7220 */ /* 0x000fe20000410000 */
[----:B------:R-:W-:Y:S01]  /*11c70*/  PRMT R16, R8, 0x5410, R16 ;  /* 0x0000541008107816 */ /* 0x000fe20000000010 */
[----:B------:R-:W1:Y:S01]  /*11c80*/  MUFU.EX2 R230, R15 ;  /* 0x0000000f00e67308 */ /* 0x000e620000000800 */
[----:B------:R-:W-:Y:S01]  /*11c90*/  SHF.R.U32.HI R9, RZ, 0x8, R9 ;  /* 0x00000008ff097819 */ /* 0x000fe20000011609 */
[----:B------:R-:W-:Y:S01]  /*11ca0*/  FMUL.FTZ R111, R132, R111 ;  /* 0x0000006f846f7220 */ /* 0x000fe20000410000 */
[----:B------:R-:W-:Y:S01]  /*11cb0*/  SHF.R.U32.HI R7, RZ, 0x10, R6 ;  /* 0x00000010ff077819 */ /* 0x000fe20000011606 */
[C---:B------:R-:W-:Y:S01]  /*11cc0*/  FMUL.FTZ R124, R133.reuse, R124 ;  /* 0x0000007c857c7220 */ /* 0x040fe20000410000 */
[----:B--2---:R-:W-:Y:S01]  /*11cd0*/  LOP3.LUT R11, R4, 0xff, RZ, 0xc0, !PT ;  /* 0x000000ff040b7812 */ /* 0x004fe200078ec0ff */
[C---:B------:R-:W-:Y:S01]  /*11ce0*/  FMUL.FTZ R125, R133.reuse, R125 ;  /* 0x0000007d857d7220 */ /* 0x040fe20000410000 */
[----:B------:R-:W-:Y:S01]  /*11cf0*/  LOP3.LUT R4, R0, 0xffff, RZ, 0xc0, !PT ;  /* 0x0000ffff00047812 */ /* 0x000fe200078ec0ff */
[----:B------:R-:W-:Y:S01]  /*11d00*/  FMUL.FTZ R128, R133, R128 ;  /* 0x0000008085807220 */ /* 0x000fe20000410000 */
[----:B------:R-:W-:Y:S01]  /*11d10*/  PRMT R18, R11, 0x5410, R5 ;  /* 0x000054100b127816 */ /* 0x000fe20000000005 */
[----:B------:R-:W-:Y:S01]  /*11d20*/  MUFU.EX2 R212, R35 ;  /* 0x0000002300d47308 */ /* 0x000fe20000000800 */
[----:B------:R-:W-:Y:S01]  /*11d30*/  LOP3.LUT R5, R6, 0xffff, RZ, 0xc0, !PT ;  /* 0x0000ffff06057812 */ /* 0x000fe200078ec0ff */
[----:B------:R-:W-:Y:S01]  /*11d40*/  FMUL.FTZ R129, R133, R129 ;  /* 0x0000008185817220 */ /* 0x000fe20000410000 */
[----:B------:R-:W-:Y:S01]  /*11d50*/  LOP3.LUT R8, R0, 0xff, RZ, 0xc0, !PT ;  /* 0x000000ff00087812 */ /* 0x000fe200078ec0ff */
[----:B------:R-:W-:Y:S01]  /*11d60*/  FFMA.FTZ R49, R49, c[0x0][0x23c], -R184 ;  /* 0x00008f0031317a23 */ /* 0x000fe200000108b8 */
[----:B------:R-:W-:Y:S01]  /*11d70*/  SHF.R.U32.HI R4, RZ, 0x8, R4 ;  /* 0x00000008ff047819 */ /* 0x000fe20000011604 */
[--C-:B------:R-:W-:Y:S01]  /*11d80*/  FFMA.FTZ R36, R36, c[0x0][0x23c], -R184.reuse ;  /* 0x00008f0024247a23 */ /* 0x100fe200000108b8 */
[----:B------:R-:W-:Y:S01]  /*11d90*/  PRMT R17, R17, 0x5410, R9 ;  /* 0x0000541011117816 */ /* 0x000fe20000000009 */
[----:B------:R-:W-:Y:S01]  /*11da0*/  FFMA.FTZ R37, R37, c[0x0][0x23c], -R184 ;  /* 0x00008f0025257a23 */ /* 0x000fe200000108b8 */
[----:B------:R-:W-:Y:S01]  /*11db0*/  LOP3.LUT R11, R10, 0xff, RZ, 0xc0, !PT ;  /* 0x000000ff0a0b7812 */ /* 0x000fe200078ec0ff */
[----:B------:R-:W-:Y:S01]  /*11dc0*/  MUFU.EX2 R200, R49 ;  /* 0x0000003100c87308 */ /* 0x000fe20000000800 */
[----:B------:R-:W-:Y:S01]  /*11dd0*/  LOP3.LUT R10, R6, 0xff, RZ, 0xc0, !PT ;  /* 0x000000ff060a7812 */ /* 0x000fe200078ec0ff */
[--C-:B------:R-:W-:Y:S01]  /*11de0*/  HSET2.LE.AND R174, R17, R223.reuse, PT ;  /* 0x000000df11ae7233 */ /* 0x100fe20003803000 */
[----:B------:R-:W-:Y:S01]  /*11df0*/  PRMT R8, R8, 0x5410, R4 ;  /* 0x0000541008087816 */ /* 0x000fe20000000004 */
[----:B------:R-:W-:Y:S01]  /*11e00*/  FMUL.FTZ R17, R3, R153 ;  /* 0x0000009903117220 */ /* 0x000fe20000410000 */
[----:B------:R-:W-:Y:S01]  /*11e10*/  SHF.R.U32.HI R9, RZ, 0x18, R6 ;  /* 0x00000018ff097819 */ /* 0x000fe20000011606 */
[----:B------:R-:W-:Y:S01]  /*11e20*/  FFMA.FTZ R39, R39, c[0x0][0x23c], -R185 ;  /* 0x00008f0027277a23 */ /* 0x000fe200000108b9 */
[----:B------:R-:W-:Y:S01]  /*11e30*/  SHF.R.U32.HI R6, RZ, 0x8, R5 ;  /* 0x00000008ff067819 */ /* 0x000fe20000011605 */
[--C-:B------:R-:W-:Y:S01]  /*11e40*/  HSET2.LE.AND R180, R8, R223.reuse, PT ;  /* 0x000000df08b47233 */ /* 0x100fe20003803000 */
[----:B------:R-:W-:Y:S01]  /*11e50*/  LOP3.LUT R5, R7, 0xff, RZ, 0xc0, !PT ;  /* 0x000000ff07057812 */ /* 0x000fe200078ec0ff */
[--C-:B------:R-:W-:Y:S01]  /*11e60*/  HSET2.LE.AND R8, R18, R223.reuse, PT ;  /* 0x000000df12087233 */ /* 0x100fe20003803000 */
[--C-:B------:R-:W-:Y:S01]  /*11e70*/  SHF.R.U32.HI R7, RZ, 0x18, R0.reuse ;  /* 0x00000018ff077819 */ /* 0x100fe20000011600 */
[----:B------:R-:W-:Y:S01]  /*11e80*/  FMUL.FTZ R18, R132, R154 ;  /* 0x0000009a84127220 */ /* 0x000fe20000410000 */
[----:B------:R-:W-:Y:S01]  /*11e90*/  SHF.R.U32.HI R4, RZ, 0x10, R0 ;  /* 0x00000010ff047819 */ /* 0x000fe20000011600 */
[----:B------:R-:W-:Y:S01]  /*11ea0*/  FADD.FTZ R0, -R2, R137 ;  /* 0x0000008902007221 */ /* 0x000fe20000010100 */
[----:B------:R-:W-:Y:S01]  /*11eb0*/  PRMT R10, R10, 0x5410, R6 ;  /* 0x000054100a0a7816 */ /* 0x000fe20000000006 */
[----:B------:R-:W-:Y:S01]  /*11ec0*/  MUFU.EX2 R197, R36 ;  /* 0x0000002400c57308 */ /* 0x000fe20000000800 */
[----:B------:R-:W-:Y:S01]  /*11ed0*/  LOP3.LUT R6, R4, 0xff, RZ, 0xc0, !PT ;  /* 0x000000ff04067812 */ /* 0x000fe200078ec0ff */
[----:B------:R-:W-:Y:S01]  /*11ee0*/  FMUL.FTZ R0, R0, c[0x0][0x23c] ;  /* 0x00008f0000007a20 */ /* 0x000fe20000410000 */
[----:B------:R-:W-:Y:S01]  /*11ef0*/  PRMT R9, R5, 0x5410, R9 ;  /* 0x0000541005097816 */ /* 0x000fe20000000009 */
[--C-:B------:R-:W-:Y:S01]  /*11f00*/  HSET2.LE.AND R5, R16, R223.reuse, PT ;  /* 0x000000df10057233 */ /* 0x100fe20003803000 */
[----:B------:R-:W-:Y:S01]  /*11f10*/  PRMT R6, R6, 0x5410, R7 ;  /* 0x0000541006067816 */ /* 0x000fe20000000007 */
[----:B------:R-:W-:Y:S01]  /*11f20*/  FMUL.FTZ R16, R3, R152 ;  /* 0x0000009803107220 */ /* 0x000fe20000410000 */
[----:B------:R-:W-:Y:S01]  /*11f30*/  F2FP.BF16.PACK_AB R4, R249, R248 ;  /* 0x000000f8f904723e */ /* 0x000fe200000010ff */
[----:B------:R-:W-:Y:S01]  /*11f40*/  FFMA.FTZ R43, R43, c[0x0][0x23c], -R187 ;  /* 0x00008f002b2b7a23 */ /* 0x000fe200000108bb */
[----:B------:R-:W-:Y:S01]  /*11f50*/  LOP3.LUT R175, R5, R175, RZ, 0xc0, !PT ;  /* 0x000000af05af7212 */ /* 0x000fe200078ec0ff */
[----:B------:R-:W2:Y:S01]  /*11f60*/  MUFU.EX2 R0, R0 ;  /* 0x0000000000007308 */ /* 0x000ea20000000800 */
[----:B------:R-:W-:Y:S01]  /*11f70*/  LOP3.LUT R174, R174, R4, RZ, 0xc0, !PT ;  /* 0x00000004aeae7212 */ /* 0x000fe200078ec0ff */
[--C-:B------:R-:W-:Y:S01]  /*11f80*/  HSET2.LE.AND R4, R10, R223.reuse, PT ;  /* 0x000000df0a047233 */ /* 0x100fe20003803000 */
[----:B---3--:R-:W-:Y:S01]  /*11f90*/  F2FP.BF16.PACK_AB R7, R240, R241 ;  /* 0x000000f1f007723e */ /* 0x008fe200000010ff */
[--C-:B------:R-:W-:Y:S01]  /*11fa0*/  HSET2.LE.AND R5, R9, R223.reuse, PT ;  /* 0x000000df09057233 */ /* 0x100fe20003803000 */
[----:B------:R-:W-:Y:S01]  /*11fb0*/  PRMT R11, R11, 0x5410, R12 ;  /* 0x000054100b0b7816 */ /* 0x000fe2000000000c */
[--C-:B------:R-:W-:Y:S01]  /*11fc0*/  HSET2.LE.AND R181, R6, R223.reuse, PT ;  /* 0x000000df06b57233 */ /* 0x100fe20003803000 */
[----:B------:R-:W-:Y:S01]  /*11fd0*/  F2FP.BF16.PACK_AB R6, R242, R243 ;  /* 0x000000f3f206723e */ /* 0x000fe200000010ff */
[----:B------:R-:W-:Y:S01]  /*11fe0*/  FMUL.FTZ R12, R133, R148 ;  /* 0x00000094850c7220 */ /* 0x000fe20000410000 */
[----:B------:R-:W-:Y:S01]  /*11ff0*/  LOP3.LUT R172, R4, R172, RZ, 0xc0, !PT ;  /* 0x000000ac04ac7212 */ /* 0x000fe200078ec0ff */
[----:B------:R-:W-:Y:S01]  /*12000*/  FMUL.FTZ R4, R3, R140 ;  /* 0x0000008c03047220 */ /* 0x000fe20000410000 */
[----:B------:R-:W-:Y:S01]  /*12010*/  LOP3.LUT R173, R5, R173, RZ, 0xc0, !PT ;  /* 0x000000ad05ad7212 */ /* 0x000fe200078ec0ff */
[----:B------:R-:W-:Y:S01]  /*12020*/  FMUL.FTZ R5, R3, R141 ;  /* 0x0000008d03057220 */ /* 0x000fe20000410000 */
[----:B------:R-:W-:Y:S01]  /*12030*/  LOP3.LUT R180, R180, R6, RZ, 0xc0, !PT ;  /* 0x00000006b4b47212 */ /* 0x000fe200078ec0ff */
[C---:B------:R-:W-:Y:S01]  /*12040*/  FMUL.FTZ R6, R132.reuse, R142 ;  /* 0x0000008e84067220 */ /* 0x040fe20000410000 */
[----:B------:R-:W-:Y:S01]  /*12050*/  LOP3.LUT R181, R181, R7, RZ, 0xc0, !PT ;  /* 0x00000007b5b57212 */ /* 0x000fe200078ec0ff */
[----:B------:R-:W-:Y:S01]  /*12060*/  FMUL.FTZ R7, R132, R143 ;  /* 0x0000008f84077220 */ /* 0x000fe20000410000 */
[--C-:B------:R-:W-:Y:S01]  /*12070*/  HSET2.LE.AND R9, R11, R223.reuse, PT ;  /* 0x000000df0b097233 */ /* 0x100fe20003803000 */
[----:B------:R-:W3:Y:S01]  /*12080*/  LDSM.16.MT88.4 R140, [R218+0x9000] ;  /* 0x00900000da8c783b */ /* 0x000ee20000004200 */
[----:B-1----:R-:W-:Y:S01]  /*12090*/  F2FP.BF16.PACK_AB R183, R230, R231 ;  /* 0x000000e7e6b7723e */ /* 0x002fe200000010ff */
[----:B------:R-:W-:Y:S01]  /*120a0*/  MUFU.EX2 R193, R39 ;  /* 0x0000002700c17308 */ /* 0x000fe20000000800 */
[----:B------:R-:W-:Y:S01]  /*120b0*/  LOP3.LUT R182, R8, R182, RZ, 0xc0, !PT ;  /* 0x000000b608b67212 */ /* 0x000fe200078ec0ff */
[----:B------:R-:W-:Y:S01]  /*120c0*/  FMUL.FTZ R8, R133, R144 ;  /* 0x0000009085087220 */ /* 0x000fe20000410000 */
[-C--:B------:R-:W-:Y:S01]  /*120d0*/  HMMA.16816.F32.BF16 R4, R172, R176.reuse, R4 ;  /* 0x000000b0ac04723c */ /* 0x080fe20000041804 */
[C---:B--2---:R-:W-:Y:S01]  /*120e0*/  FMUL.FTZ R10, R0.reuse, R146 ;  /* 0x00000092000a7220 */ /* 0x044fe20000410000 */
[----:B------:R-:W-:Y:S01]  /*120f0*/  LOP3.LUT R183, R9, R183, RZ, 0xc0, !PT ;  /* 0x000000b709b77212 */ /* 0x000fe200078ec0ff */
[----:B------:R-:W-:Y:S01]  /*12100*/  FMUL.FTZ R9, R133, R145 ;  /* 0x0000009185097220 */ /* 0x000fe20000410000 */
[----:B------:R-:W-:Y:S01]  /*12110*/  LOP3.LUT R137, R139, UR7, R188, 0x96, !PT ;  /* 0x000000078b897c12 */ /* 0x000fe2000f8e96bc */
[C---:B------:R-:W-:Y:S01]  /*12120*/  FMUL.FTZ R11, R0.reuse, R147 ;  /* 0x00000093000b7220 */ /* 0x040fe20000410000 */
[----:B------:R-:W-:Y:S01]  /*12130*/  LOP3.LUT R138, R201, UR7, R196, 0x96, !PT ;  /* 0x00000007c98a7c12 */ /* 0x000fe2000f8e96c4 */
[----:B------:R-:W1:Y:S01]  /*12140*/  LDSM.16.MT88.4 R144, [R216+0xa000] ;  /* 0x00a00000d890783b */ /* 0x000e620000004200 */
[C---:B------:R-:W-:Y:S01]  /*12150*/  FMUL.FTZ R34, R0.reuse, R158 ;  /* 0x0000009e00227220 */ /* 0x040fe20000410000 */
[----:B------:R-:W-:Y:S03]  /*12160*/  MUFU.EX2 R196, R37 ;  /* 0x0000002500c47308 */ /* 0x000fe60000000800 */
[C---:B------:R-:W-:Y:S01]  /*12170*/  HMMA.16816.F32.BF16 R8, R180.reuse, R176, R8 ;  /* 0x000000b0b408723c */ /* 0x040fe20000041808 */
[C---:B------:R-:W-:Y:S02]  /*12180*/  FMUL.FTZ R14, R0.reuse, R150 ;  /* 0x00000096000e7220 */ /* 0x040fe40000410000 */
[C---:B------:R-:W-:Y:S02]  /*12190*/  FMUL.FTZ R15, R0.reuse, R151 ;  /* 0x00000097000f7220 */ /* 0x040fe40000410000 */
[C---:B------:R-:W-:Y:S02]  /*121a0*/  FMUL.FTZ R35, R0.reuse, R159 ;  /* 0x0000009f00237220 */ /* 0x040fe40000410000 */
[----:B------:R-:W-:Y:S01]  /*121b0*/  LDSM.16.MT88.4 R156, [R218+0x9400] ;  /* 0x00940000da9c783b */ /* 0x000fe20000004200 */
[C---:B------:R-:W-:Y:S01]  /*121c0*/  FMUL.FTZ R74, R0.reuse, R74 ;  /* 0x0000004a004a7220 */ /* 0x040fe20000410000 */
[----:B------:R-:W-:Y:S01]  /*121d0*/  MUFU.EX2 R189, R43 ;  /* 0x0000002b00bd7308 */ /* 0x000fe20000000800 */
[-C--:B------:R-:W-:Y:S02]  /*121e0*/  HMMA.16816.F32.BF16 R12, R180, R178.reuse, R12 ;  /* 0x000000b2b40c723c */ /* 0x080fe4000004180c */
[C---:B------:R-:W-:Y:S02]  /*121f0*/  FMUL.FTZ R75, R0.reuse, R75 ;  /* 0x0000004b004b7220 */ /* 0x040fe40000410000 */
[C---:B------:R-:W-:Y:S02]  /*12200*/  FMUL.FTZ R78, R0.reuse, R78 ;  /* 0x0000004e004e7220 */ /* 0x040fe40000410000 */
[C---:B------:R-:W-:Y:S02]  /*12210*/  FMUL.FTZ R79, R0.reuse, R79 ;  /* 0x0000004f004f7220 */ /* 0x040fe40000410000 */
[C---:B------:R-:W-:Y:S01]  /*12220*/  HMMA.16816.F32.BF16 R16, R172.reuse, R178, R16 ;  /* 0x000000b2ac10723c */ /* 0x040fe20000041810 */
[C---:B------:R-:W-:Y:S03]  /*12230*/  FMUL.FTZ R90, R0.reuse, R90 ;  /* 0x0000005a005a7220 */ /* 0x040fe60000410000 */
[C---:B------:R-:W-:Y:S02]  /*12240*/  FMUL.FTZ R91, R0.reuse, R91 ;  /* 0x0000005b005b7220 */ /* 0x040fe40000410000 */
[C---:B------:R-:W-:Y:S02]  /*12250*/  FMUL.FTZ R94, R0.reuse, R94 ;  /* 0x0000005e005e7220 */ /* 0x040fe40000410000 */
[-C--:B---3--:R-:W-:Y:S01]  /*12260*/  HMMA.16816.F32.BF16 R68, R172, R140.reuse, R68 ;  /* 0x0000008cac44723c */ /* 0x088fe20000041844 */
[----:B------:R-:W-:Y:S03]  /*12270*/  FMUL.FTZ R95, R0, R95 ;  /* 0x0000005f005f7220 */ /* 0x000fe60000410000 */
[----:B------:R-:W-:Y:S04]  /*12280*/  IMAD.WIDE.U32 R138, R138, -0x2daee0ad, RZ ;  /* 0xd2511f538a8a7825 */ /* 0x000fe800078e00ff */
[C---:B------:R-:W-:Y:S01]  /*12290*/  HMMA.16816.F32.BF16 R72, R180.reuse, R140, R72 ;  /* 0x0000008cb448723c */ /* 0x040fe20000041848 */
[----:B------:R-:W-:Y:S03]  /*122a0*/  LOP3.LUT R151, R138, 0xff, RZ, 0xc0, !PT ;  /* 0x000000ff8a977812 */ /* 0x000fe600078ec0ff */
[C---:B------:R-:W-:Y:S02]  /*122b0*/  FMUL.FTZ R126, R0.reuse, R126 ;  /* 0x0000007e007e7220 */ /* 0x040fe40000410000 */
[C---:B------:R-:W-:Y:S02]  /*122c0*/  FMUL.FTZ R127, R0.reuse, R127 ;  /* 0x0000007f007f7220 */ /* 0x040fe40000410000 */
[-C--:B------:R-:W-:Y:S01]  /*122d0*/  HMMA.16816.F32.BF16 R76, R180, R142.reuse, R76 ;  /* 0x0000008eb44c723c */ /* 0x080fe2000004184c */
[C---:B------:R-:W-:Y:S03]  /*122e0*/  FMUL.FTZ R130, R0.reuse, R130 ;  /* 0x0000008200827220 */ /* 0x040fe60000410000 */
[----:B------:R-:W-:Y:S02]  /*122f0*/  FMUL.FTZ R131, R0, R131 ;  /* 0x0000008300837220 */ /* 0x000fe40000410000 */
[--C-:B------:R-:W-:Y:S02]  /*12300*/  FFMA.FTZ R44, R44, c[0x0][0x23c], -R186.reuse ;  /* 0x00008f002c2c7a23 */ /* 0x100fe400000108ba */
[C---:B------:R-:W-:Y:S01]  /*12310*/  HMMA.16816.F32.BF16 R80, R172.reuse, R142, R80 ;  /* 0x0000008eac50723c */ /* 0x040fe20000041850 */
[----:B------:R-:W2:Y:S01]  /*12320*/  LDSM.16.MT88.4 R140, [R218+0xa000] ;  /* 0x00a00000da8c783b */ /* 0x000ea20000004200 */
[----:B------:R-:W-:Y:S02]  /*12330*/  MUFU.EX2 R188, R44 ;  /* 0x0000002c00bc7308 */ /* 0x000fe40000000800 */
[--C-:B------:R-:W-:Y:S02]  /*12340*/  FFMA.FTZ R57, R57, c[0x0][0x23c], -R186.reuse ;  /* 0x00008f0039397a23 */ /* 0x100fe400000108ba */
[----:B------:R-:W-:Y:S02]  /*12350*/  FFMA.FTZ R60, R60, c[0x0][0x23c], -R186 ;  /* 0x00008f003c3c7a23 */ /* 0x000fe400000108ba */
[-C--:B-1----:R-:W-:Y:S01]  /*12360*/  HMMA.16816.F32.BF16 R84, R172, R144.reuse, R84 ;  /* 0x00000090ac54723c */ /* 0x082fe20000041854 */
[C---:B------:R-:W-:Y:S03]  /*12370*/  FMUL.FTZ R100, R3.reuse, R100 ;  /* 0x0000006403647220 */ /* 0x040fe60000410000 */
[----:B------:R-:W-:Y:S02]  /*12380*/  FMUL.FTZ R101, R3, R101 ;  /* 0x0000006503657220 */ /* 0x000fe40000410000 */
[C---:B------:R-:W-:Y:S02]  /*12390*/  FMUL.FTZ R102, R132.reuse, R102 ;  /* 0x0000006684667220 */ /* 0x040fe40000410000 */
[C---:B------:R-:W-:Y:S01]  /*123a0*/  HMMA.16816.F32.BF16 R88, R180.reuse, R144, R88 ;  /* 0x00000090b458723c */ /* 0x040fe20000041858 */
[----:B------:R-:W-:Y:S03]  /*123b0*/  FMUL.FTZ R103, R132, R103 ;  /* 0x0000006784677220 */ /* 0x000fe60000410000 */
[C---:B------:R-:W-:Y:S02]  /*123c0*/  FMUL.FTZ R104, R133.reuse, R104 ;  /* 0x0000006885687220 */ /* 0x040fe40000410000 */
[----:B------:R-:W-:Y:S02]  /*123d0*/  FMUL.FTZ R105, R133, R105 ;  /* 0x0000006985697220 */ /* 0x000fe40000410000 */
[-C--:B------:R-:W-:Y:S01]  /*123e0*/  HMMA.16816.F32.BF16 R92, R180, R146.reuse, R92 ;  /* 0x00000092b45c723c */ /* 0x080fe2000004185c */
[C---:B------:R-:W-:Y:S03]  /*123f0*/  FMUL.FTZ R106, R0.reuse, R106 ;  /* 0x0000006a006a7220 */ /* 0x040fe60000410000 */
[----:B------:R-:W-:Y:S02]  /*12400*/  FMUL.FTZ R107, R0, R107 ;  /* 0x0000006b006b7220 */ /* 0x000fe40000410000 */
[C---:B------:R-:W-:Y:S02]  /*12410*/  FMUL.FTZ R112, R3.reuse, R112 ;  /* 0x0000007003707220 */ /* 0x040fe40000410000 */
[C---:B------:R-:W-:Y:S01]  /*12420*/  HMMA.16816.F32.BF16 R96, R172.reuse, R146, R96 ;  /* 0x00000092ac60723c */ /* 0x040fe20000041860 */
[----:B------:R-:W1:Y:S03]  /*12430*/  LDSM.16.MT88.4 R144, [R216+0xb000] ;  /* 0x00b00000d890783b */ /* 0x000e660000004200 */
[----:B------:R-:W-:Y:S02]  /*12440*/  FMUL.FTZ R113, R3, R113 ;  /* 0x0000007103717220 */ /* 0x000fe40000410000 */
[C---:B------:R-:W-:Y:S02]  /*12450*/  FMUL.FTZ R114, R132.reuse, R114 ;  /* 0x0000007284727220 */ /* 0x040fe40000410000 */
[----:B------:R-:W-:Y:S01]  /*12460*/  FMUL.FTZ R115, R132, R115 ;  /* 0x0000007384737220 */ /* 0x000fe20000410000 */
[-C--:B--2---:R-:W-:Y:S03]  /*12470*/  HMMA.16816.F32.BF16 R100, R172, R140.reuse, R100 ;  /* 0x0000008cac64723c */ /* 0x084fe60000041864 */
[--C-:B------:R-:W-:Y:S02]  /*12480*/  FFMA.FTZ R20, R20, c[0x0][0x23c], -R184.reuse ;  /* 0x00008f0014147a23 */ /* 0x100fe400000108b8 */
[----:B------:R-:W-:Y:S02]  /*12490*/  FFMA.FTZ R21, R21, c[0x0][0x23c], -R184 ;  /* 0x00008f0015157a23 */ /* 0x000fe400000108b8 */
[--C-:B------:R-:W-:Y:S01]  /*124a0*/  FFMA.FTZ R22, R22, c[0x0][0x23c], -R185.reuse ;  /* 0x00008f0016167a23 */ /* 0x100fe200000108b9 */
[C---:B------:R-:W-:Y:S01]  /*124b0*/  HMMA.16816.F32.BF16 R104, R180.reuse, R140, R104 ;  /* 0x0000008cb468723c */ /* 0x040fe20000041868 */
[----:B------:R2:W-:Y:S03]  /*124c0*/  MUFU.EX2 R211, R20 ;  /* 0x0000001400d37308 */ /* 0x0005e60000000800 */
[--C-:B------:R-:W-:Y:S02]  /*124d0*/  FFMA.FTZ R28, R28, c[0x0][0x23c], -R186.reuse ;  /* 0x00008f001c1c7a23 */ /* 0x100fe400000108ba */
[----:B------:R-:W-:Y:S02]  /*124e0*/  FFMA.FTZ R29, R29, c[0x0][0x23c], -R186 ;  /* 0x00008f001d1d7a23 */ /* 0x000fe400000108ba */
[-C--:B------:R-:W-:Y:S01]  /*124f0*/  HMMA.16816.F32.BF16 R32, R180, R142.reuse, R32 ;  /* 0x0000008eb420723c */ /* 0x080fe20000041820 */
[----:B------:R-:W-:Y:S02]  /*12500*/  IMAD.WIDE.U32 R140, R137, -0x2daee0ad, RZ ;  /* 0xd2511f53898c7825 */ /* 0x000fe400078e00ff */
[----:B------:R3:W4:Y:S02]  /*12510*/  MUFU.EX2 R210, R21 ;  /* 0x0000001500d27308 */ /* 0x0007240000000800 */
[----:B------:R-:W-:Y:S01]  /*12520*/  FFMA.FTZ R137, R23, c[0x0][0x23c], -R185 ;  /* 0x00008f0017897a23 */ /* 0x000fe200000108b9 */
[----:B------:R-:W-:Y:S01]  /*12530*/  LOP3.LUT R148, R141, UR16, R192, 0x96, !PT ;  /* 0x000000108d947c12 */ /* 0x000fe2000f8e96c0 */
[----:B------:R-:W-:Y:S01]  /*12540*/  FMUL.FTZ R23, R0, R163 ;  /* 0x000000a300177220 */ /* 0x000fe20000410000 */
[C---:B------:R-:W-:Y:S01]  /*12550*/  HMMA.16816.F32.BF16 R108, R172.reuse, R142, R108 ;  /* 0x0000008eac6c723c */ /* 0x040fe2000004186c */
[C---:B------:R-:W-:Y:S03]  /*12560*/  LOP3.LUT R149, R140.reuse, 0xffff, RZ, 0xc0, !PT ;  /* 0x0000ffff8c957812 */ /* 0x040fe600078ec0ff */
[----:B------:R-:W-:Y:S01]  /*12570*/  LOP3.LUT R150, R140, 0xff, RZ, 0xc0, !PT ;  /* 0x000000ff8c967812 */ /* 0x000fe200078ec0ff */
[----:B------:R5:W-:Y:S01]  /*12580*/  MUFU.EX2 R209, R22 ;  /* 0x0000001600d17308 */ /* 0x000be20000000800 */
[--C-:B------:R-:W-:Y:S01]  /*12590*/  SHF.R.U32.HI R152, RZ, 0x10, R140.reuse ;  /* 0x00000010ff987819 */ /* 0x100fe2000001168c */
[--C-:B------:R-:W-:Y:S01]  /*125a0*/  FFMA.FTZ R30, R30, c[0x0][0x23c], -R187.reuse ;  /* 0x00008f001e1e7a23 */ /* 0x100fe200000108bb */
[-C--:B-1----:R-:W-:Y:S01]  /*125b0*/  HMMA.16816.F32.BF16 R112, R172, R144.reuse, R112 ;  /* 0x00000090ac70723c */ /* 0x082fe20000041870 */
[----:B--2---:R-:W-:Y:S03]  /*125c0*/  FMUL.FTZ R20, R133, R160 ;  /* 0x000000a085147220 */ /* 0x004fe60000410000 */
[----:B------:R-:W-:Y:S01]  /*125d0*/  SHF.R.U32.HI R154, RZ, 0x18, R140 ;  /* 0x00000018ff9a7819 */ /* 0x000fe2000001168c */
[----:B------:R-:W-:Y:S01]  /*125e0*/  FFMA.FTZ R31, R31, c[0x0][0x23c], -R187 ;  /* 0x00008f001f1f7a23 */ /* 0x000fe200000108bb */
[----:B------:R-:W1:Y:S01]  /*125f0*/  LDSM.16.MT88.4 R140, [R218+0xb000] ;  /* 0x00b00000da8c783b */ /* 0x000e620000004200 */
[----:B------:R2:W-:Y:S01]  /*12600*/  MUFU.EX2 R206, R28 ;  /* 0x0000001c00ce7308 */ /* 0x0005e20000000800 */
[C---:B------:R-:W-:Y:S04]  /*12610*/  FMUL.FTZ R116, R133.reuse, R116 ;  /* 0x0000007485747220 */ /* 0x040fe80000410000 */
[C---:B---3--:R-:W-:Y:S02]  /*12620*/  FMUL.FTZ R21, R133.reuse, R161 ;  /* 0x000000a185157220 */ /* 0x048fe40000410000 */
[----:B------:R-:W-:Y:S02]  /*12630*/  FMUL.FTZ R117, R133, R117 ;  /* 0x0000007585757220 */ /* 0x000fe40000410000 */
[C---:B------:R-:W-:Y:S01]  /*12640*/  FMUL.FTZ R118, R0.reuse, R118 ;  /* 0x0000007600767220 */ /* 0x040fe20000410000 */
[----:B------:R3:W1:Y:S01]  /*12650*/  MUFU.EX2 R208, R137 ;  /* 0x0000008900d07308 */ /* 0x0006620000000800 */
[C---:B------:R-:W-:Y:S02]  /*12660*/  FMUL.FTZ R119, R0.reuse, R119 ;  /* 0x0000007700777220 */ /* 0x040fe40000410000 */
[C---:B------:R-:W-:Y:S02]  /*12670*/  FMUL.FTZ R120, R3.reuse, R120 ;  /* 0x0000007803787220 */ /* 0x040fe40000410000 */
[----:B-----5:R-:W-:Y:S02]  /*12680*/  FMUL.FTZ R22, R0, R162 ;  /* 0x000000a200167220 */ /* 0x020fe40000410000 */
[----:B------:R-:W-:Y:S02]  /*12690*/  FMUL.FTZ R121, R3, R121 ;  /* 0x0000007903797220 */ /* 0x000fe40000410000 */
[C---:B------:R-:W-:Y:S01]  /*126a0*/  FMUL.FTZ R122, R132.reuse, R122 ;  /* 0x0000007a847a7220 */ /* 0x040fe20000410000 */
[----:B------:R5:W-:Y:S01]  /*126b0*/  MUFU.EX2 R207, R29 ;  /* 0x0000001d00cf7308 */ /* 0x000be20000000800 */
[----:B------:R-:W-:Y:S01]  /*126c0*/  FMUL.FTZ R123, R132, R123 ;  /* 0x0000007b847b7220 */ /* 0x000fe20000410000 */
[C---:B------:R-:W-:Y:S01]  /*126d0*/  HMMA.16816.F32.BF16 R20, R180.reuse, R144, R20 ;  /* 0x00000090b414723c */ /* 0x040fe20000041814 */
[--C-:B------:R-:W-:Y:S01]  /*126e0*/  FFMA.FTZ R24, R24, c[0x0][0x23c], -R186.reuse ;  /* 0x00008f0018187a23 */ /* 0x100fe200000108ba */
[----:B--2---:R-:W-:Y:S01]  /*126f0*/  SHF.R.U32.HI R28, RZ, 0x8, R149 ;  /* 0x00000008ff1c7819 */ /* 0x004fe20000011695 */
[----:B------:R-:W-:Y:S01]  /*12700*/  FFMA.FTZ R25, R25, c[0x0][0x23c], -R186 ;  /* 0x00008f0019197a23 */ /* 0x000fe200000108ba */
[----:B------:R-:W-:Y:S01]  /*12710*/  SHF.R.U32.HI R149, RZ, 0x18, R138 ;  /* 0x00000018ff957819 */ /* 0x000fe2000001168a */
[--C-:B------:R-:W-:Y:S01]  /*12720*/  FFMA.FTZ R26, R26, c[0x0][0x23c], -R187.reuse ;  /* 0x00008f001a1a7a23 */ /* 0x100fe200000108bb */
[----:B------:R-:W-:Y:S01]  /*12730*/  PRMT R153, R150, 0x5410, R28 ;  /* 0x0000541096997816 */ /* 0x000fe2000000001c */
[----:B------:R-:W-:Y:S01]  /*12740*/  FFMA.FTZ R27, R27, c[0x0][0x23c], -R187 ;  /* 0x00008f001b1b7a23 */ /* 0x000fe200000108bb */
[-C--:B------:R-:W-:Y:S01]  /*12750*/  HMMA.16816.F32.BF16 R116, R180, R146.reuse, R116 ;  /* 0x00000092b474723c */ /* 0x080fe20000041874 */
[----:B------:R2:W-:Y:S03]  /*12760*/  MUFU.EX2 R205, R30 ;  /* 0x0000001e00cd7308 */ /* 0x0005e60000000800 */
[----:B---3--:R-:W-:Y:S01]  /*12770*/  LOP3.LUT R137, R139, UR16, R198, 0x96, !PT ;  /* 0x000000108b897c12 */ /* 0x008fe2000f8e96c6 */
[----:B------:R-:W-:Y:S01]  /*12780*/  FFMA.FTZ R38, R38, c[0x0][0x23c], -R185 ;  /* 0x00008f0026267a23 */ /* 0x000fe200000108b9 */
[----:B------:R-:W-:Y:S01]  /*12790*/  LOP3.LUT R28, R148, 0xffff, RZ, 0xc0, !PT ;  /* 0x0000ffff941c7812 */ /* 0x000fe200078ec0ff */
[--C-:B------:R-:W-:Y:S01]  /*127a0*/  FFMA.FTZ R40, R40, c[0x0][0x23c], -R186.reuse ;  /* 0x00008f0028287a23 */ /* 0x100fe200000108ba */
[C---:B------:R-:W-:Y:S01]  /*127b0*/  HMMA.16816.F32.BF16 R120, R172.reuse, R146, R120 ;  /* 0x00000092ac78723c */ /* 0x040fe20000041878 */
[----:B------:R-:W-:Y:S02]  /*127c0*/  LOP3.LUT R139, R138, 0xffff, RZ, 0xc0, !PT ;  /* 0x0000ffff8a8b7812 */ /* 0x000fe400078ec0ff */
[----:B------:R3:W1:Y:S01]  /*127d0*/  MUFU.EX2 R204, R31 ;  /* 0x0000001f00cc7308 */ /* 0x0006620000000800 */
[----:B------:R-:W-:Y:S01]  /*127e0*/  LOP3.LUT R144, R148, 0xff, RZ, 0xc0, !PT ;  /* 0x000000ff94907812 */ /* 0x000fe200078ec0ff */
[----:B------:R-:W-:Y:S01]  /*127f0*/  FFMA.FTZ R41, R41, c[0x0][0x23c], -R186 ;  /* 0x00008f0029297a23 */ /* 0x000fe200000108ba */
[----:B-----5:R-:W-:Y:S01]  /*12800*/  SHF.R.U32.HI R29, RZ, 0x10, R138 ;  /* 0x00000010ff1d7819 */ /* 0x020fe2000001168a */
[----:B------:R-:W-:Y:S01]  /*12810*/  FFMA.FTZ R42, R42, c[0x0][0x23c], -R187 ;  /* 0x00008f002a2a7a23 */ /* 0x000fe200000108bb */
[----:B------:R-:W-:Y:S01]  /*12820*/  SHF.R.U32.HI R138, RZ, 0x10, R148 ;  /* 0x00000010ff8a7819 */ /* 0x000fe20000011694 */
[----:B------:R-:W-:Y:S03]  /*12830*/  FFMA.FTZ R65, R65, c[0x0][0x23c], -R184 ;  /* 0x00008f0041417a23 */ /* 0x000fe600000108b8 */
[----:B------:R-:W-:Y:S01]  /*12840*/  SHF.R.U32.HI R148, RZ, 0x18, R148 ;  /* 0x00000018ff947819 */ /* 0x000fe20000011694 */
[----:B------:R5:W-:Y:S01]  /*12850*/  MUFU.EX2 R203, R24 ;  /* 0x0000001800cb7308 */ /* 0x000be20000000800 */
[----:B------:R-:W-:Y:S01]  /*12860*/  LOP3.LUT R147, R152, 0xff, RZ, 0xc0, !PT ;  /* 0x000000ff98937812 */ /* 0x000fe200078ec0ff */
[--C-:B------:R-:W-:Y:S01]  /*12870*/  FFMA.FTZ R56, R56, c[0x0][0x23c], -R186.reuse ;  /* 0x00008f0038387a23 */ /* 0x100fe200000108ba */
[----:B------:R-:W-:Y:S01]  /*12880*/  SHF.R.U32.HI R146, RZ, 0x8, R139 ;  /* 0x00000008ff927819 */ /* 0x000fe2000001168b */
[----:B--2---:R-:W-:Y:S01]  /*12890*/  FMUL.FTZ R30, R132, R166 ;  /* 0x000000a6841e7220 */ /* 0x004fe20000410000 */
[----:B------:R-:W-:Y:S01]  /*128a0*/  LOP3.LUT R145, R29, 0xff, RZ, 0xc0, !PT ;  /* 0x000000ff1d917812 */ /* 0x000fe200078ec0ff */
[----:B------:R-:W-:Y:S01]  /*128b0*/  FMUL.FTZ R29, R3, R165 ;  /* 0x000000a5031d7220 */ /* 0x000fe20000410000 */
[----:B------:R-:W-:Y:S01]  /*128c0*/  LOP3.LUT R138, R138, 0xff, RZ, 0xc0, !PT ;  /* 0x000000ff8a8a7812 */ /* 0x000fe200078ec0ff */
[----:B------:R-:W-:Y:S01]  /*128d0*/  FFMA.FTZ R186, R61, c[0x0][0x23c], -R186 ;  /* 0x00008f003dba7a23 */ /* 0x000fe200000108ba */
[----:B------:R-:W-:Y:S01]  /*128e0*/  SHF.R.U32.HI R139, RZ, 0x8, R28 ;  /* 0x00000008ff8b7819 */ /* 0x000fe2000001161c */
[----:B------:R2:W2:Y:S01]  /*128f0*/  MUFU.EX2 R202, R25 ;  /* 0x0000001900ca7308 */ /* 0x0004a20000000800 */
[----:B------:R-:W-:Y:S01]  /*12900*/  PRMT R155, R145, 0x5410, R149 ;  /* 0x00005410919b7816 */ /* 0x000fe20000000095 */
[----:B------:R-:W-:Y:S01]  /*12910*/  FMUL.FTZ R28, R3, R164 ;  /* 0x000000a4031c7220 */ /* 0x000fe20000410000 */
[----:B------:R-:W-:Y:S01]  /*12920*/  PRMT R154, R147, 0x5410, R154 ;  /* 0x00005410939a7816 */ /* 0x000fe2000000009a */
[----:B---3--:R-:W-:Y:S01]  /*12930*/  FMUL.FTZ R31, R132, R167 ;  /* 0x000000a7841f7220 */ /* 0x008fe20000410000 */
[----:B------:R-:W-:Y:S01]  /*12940*/  PRMT R147, R151, 0x5410, R146 ;  /* 0x0000541097937816 */ /* 0x000fe20000000092 */
[--C-:B------:R-:W-:Y:S01]  /*12950*/  HSET2.LE.AND R155, R155, R223.reuse, PT ;  /* 0x000000df9b9b7233 */ /* 0x100fe20003803000 */
[----:B------:R-:W-:Y:S01]  /*12960*/  PRMT R145, R144, 0x5410, R139 ;  /* 0x0000541090917816 */ /* 0x000fe2000000008b */
[--C-:B------:R-:W-:Y:S01]  /*12970*/  HSET2.LE.AND R146, R153, R223.reuse, PT ;  /* 0x000000df99927233 */ /* 0x100fe20003803000 */
[----:B------:R-:W-:Y:S01]  /*12980*/  PRMT R144, R138, 0x5410, R148 ;  /* 0x000054108a907816 */ /* 0x000fe20000000094 */
[----:B------:R3:W-:Y:S01]  /*12990*/  MUFU.EX2 R167, R26 ;  /* 0x0000001a00a77308 */ /* 0x0007e20000000800 */
[-C--:B-1----:R-:W-:Y:S01]  /*129a0*/  HMMA.16816.F32.BF16 R28, R172, R140.reuse, R28 ;  /* 0x0000008cac1c723c */ /* 0x082fe2000004181c */
[----:B------:R-:W1:Y:S01]  /*129b0*/  LDSM.16.MT88.4 R148, [R216+0x9400] ;  /* 0x00940000d894783b */ /* 0x000e620000004200 */
[--C-:B------:R-:W-:Y:S01]  /*129c0*/  FFMA.FTZ R64, R64, c[0x0][0x23c], -R184.reuse ;  /* 0x00008f0040407a23 */ /* 0x100fe200000108b8 */
[C---:B-----5:R-:W-:Y:S01]  /*129d0*/  LOP3.LUT R24, R137.reuse, 0xffff, RZ, 0xc0, !PT ;  /* 0x0000ffff89187812 */ /* 0x060fe200078ec0ff */
[--C-:B------:R-:W-:Y:S01]  /*129e0*/  FFMA.FTZ R48, R48, c[0x0][0x23c], -R184.reuse ;  /* 0x00008f0030307a23 */ /* 0x100fe200000108b8 */
[----:B------:R-:W-:Y:S01]  /*129f0*/  LOP3.LUT R139, R137, 0xff, RZ, 0xc0, !PT ;  /* 0x000000ff898b7812 */ /* 0x000fe200078ec0ff */
[--C-:B------:R-:W-:Y:S01]  /*12a00*/  FFMA.FTZ R52, R52, c[0x0][0x23c], -R184.reuse ;  /* 0x00008f0034347a23 */ /* 0x100fe200000108b8 */
[--C-:B------:R-:W-:Y:S01]  /*12a10*/  SHF.R.U32.HI R138, RZ, 0x18, R137.reuse ;  /* 0x00000018ff8a7819 */ /* 0x100fe20000011689 */
[C---:B------:R-:W-:Y:S01]  /*12a20*/  HMMA.16816.F32.BF16 R124, R180.reuse, R140, R124 ;  /* 0x0000008cb47c723c */ /* 0x040fe2000004187c */
[----:B------:R5:W1:Y:S03]  /*12a30*/  MUFU.EX2 R166, R27 ;  /* 0x0000001b00a67308 */ /* 0x000a660000000800 */
[----:B------:R-:W-:Y:S01]  /*12a40*/  FFMA.FTZ R184, R53, c[0x0][0x23c], -R184 ;  /* 0x00008f0035b87a23 */ /* 0x000fe200000108b8 */
[----:B--2---:R-:W-:Y:S01]  /*12a50*/  SHF.R.U32.HI R25, RZ, 0x10, R137 ;  /* 0x00000010ff197819 */ /* 0x004fe20000011689 */
[----:B------:R-:W-:Y:S01]  /*12a60*/  FFMA.FTZ R54, R54, c[0x0][0x23c], -R185 ;  /* 0x00008f0036367a23 */ /* 0x000fe200000108b9 */
[----:B------:R-:W-:Y:S01]  /*12a70*/  SHF.R.U32.HI R137, RZ, 0x8, R24 ;  /* 0x00000008ff897819 */ /* 0x000fe20000011618 */
[-C--:B------:R-:W-:Y:S01]  /*12a80*/  HMMA.16816.F32.BF16 R128, R180, R142.reuse, R128 ;  /* 0x0000008eb480723c */ /* 0x080fe20000041880 */
[----:B------:R-:W-:Y:S02]  /*12a90*/  LOP3.LUT R25, R25, 0xff, RZ, 0xc0, !PT ;  /* 0x000000ff19197812 */ /* 0x000fe400078ec0ff */
[----:B------:R2:W1:Y:S01]  /*12aa0*/  MUFU.EX2 R201, R48 ;  /* 0x0000003000c97308 */ /* 0x0004620000000800 */
[----:B------:R-:W-:Y:S01]  /*12ab0*/  F2FP.BF16.PACK_AB R24, R214, R215 ;  /* 0x000000d7d618723e */ /* 0x000fe200000010ff */
[--C-:B------:R-:W-:Y:S01]  /*12ac0*/  HSET2.LE.AND R140, R147, R223.reuse, PT ;  /* 0x000000df938c7233 */ /* 0x100fe20003803000 */
[----:B------:R-:W-:Y:S01]  /*12ad0*/  PRMT R153, R25, 0x5410, R138 ;  /* 0x0000541019997816 */ /* 0x000fe2000000008a */
[C---:B------:R-:W-:Y:S01]  /*12ae0*/  FMUL.FTZ R25, R3.reuse, R169 ;  /* 0x000000a903197220 */ /* 0x040fe20000410000 */
[----:B------:R-:W-:Y:S01]  /*12af0*/  LOP3.LUT R146, R146, R24, RZ, 0xc0, !PT ;  /* 0x0000001892927212 */ /* 0x000fe200078ec0ff */
[----:B------:R-:W-:Y:S03]  /*12b00*/  FMUL.FTZ R24, R3, R168 ;  /* 0x000000a803187220 */ /* 0x000fe60000410000 */
[----:B---3--:R-:W-:Y:S01]  /*12b10*/  FMUL.FTZ R26, R132, R170 ;  /* 0x000000aa841a7220 */ /* 0x008fe20000410000 */
[----:B------:R-:W-:Y:S01]  /*12b20*/  PRMT R152, R139, 0x5410, R137 ;  /* 0x000054108b987816 */ /* 0x000fe20000000089 */
[--C-:B------:R-:W-:Y:S01]  /*12b30*/  HSET2.LE.AND R137, R154, R223.reuse, PT ;  /* 0x000000df9a897233 */ /* 0x100fe20003803000 */
[----:B------:R-:W-:Y:S01]  /*12b40*/  F2FP.BF16.PACK_AB R147, R212, R213 ;  /* 0x000000d5d493723e */ /* 0x000fe200000010ff */
[--C-:B------:R-:W-:Y:S01]  /*12b50*/  HSET2.LE.AND R138, R145, R223.reuse, PT ;  /* 0x000000df918a7233 */ /* 0x100fe20003803000 */
[----:B-----5:R-:W-:Y:S01]  /*12b60*/  FMUL.FTZ R27, R132, R171 ;  /* 0x000000ab841b7220 */ /* 0x020fe20000410000 */
[--C-:B------:R-:W-:Y:S01]  /*12b70*/  HSET2.LE.AND R139, R144, R223.reuse, PT ;  /* 0x000000df908b7233 */ /* 0x100fe20003803000 */
[----:B----4-:R-:W-:Y:S01]  /*12b80*/  F2FP.BF16.PACK_AB R144, R210, R211 ;  /* 0x000000d3d290723e */ /* 0x010fe200000010ff */
[----:B------:R3:W4:Y:S01]  /*12b90*/  MUFU.EX2 R198, R51 ;  /* 0x0000003300c67308 */ /* 0x0007220000000800 */
[----:B------:R-:W-:Y:S01]  /*12ba0*/  F2FP.BF16.PACK_AB R145, R208, R209 ;  /* 0x000000d1d091723e */ /* 0x000fe200000010ff */
[--C-:B------:R-:W-:Y:S01]  /*12bb0*/  HSET2.LE.AND R152, R152, R223.reuse, PT ;  /* 0x000000df98987233 */ /* 0x100fe20003803000 */
[----:B------:R-:W-:Y:S01]  /*12bc0*/  LOP3.LUT R147, R137, R147, RZ, 0xc0, !PT ;  /* 0x0000009389937212 */ /* 0x000fe200078ec0ff */
[----:B------:R-:W-:Y:S01]  /*12bd0*/  HMMA.16816.F32.BF16 R24, R172, R142, R24 ;  /* 0x0000008eac18723c */ /* 0x000fe20000041818 */
[----:B------:R-:W-:Y:S01]  /*12be0*/  LOP3.LUT R144, R138, R144, RZ, 0xc0, !PT ;  /* 0x000000908a907212 */ /* 0x000fe200078ec0ff */
[--C-:B------:R-:W-:Y:S01]  /*12bf0*/  HSET2.LE.AND R153, R153, R223.reuse, PT ;  /* 0x000000df99997233 */ /* 0x100fe20003803000 */
[----:B------:R-:W-:Y:S01]  /*12c00*/  LOP3.LUT R145, R139, R145, RZ, 0xc0, !PT ;  /* 0x000000918b917212 */ /* 0x000fe200078ec0ff */
[----:B--2---:R-:W-:Y:S01]  /*12c10*/  IMAD.U32 R48, RZ, RZ, UR27 ;  /* 0x0000001bff307e24 */ /* 0x004fe2000f8e00ff */
[----:B------:R-:W-:Y:S01]  /*12c20*/  F2FP.BF16.PACK_AB R138, R204, R205 ;  /* 0x000000cdcc8a723e */ /* 0x000fe200000010ff */
[----:B------:R-:W-:Y:S01]  /*12c30*/  MUFU.EX2 R183, R45 ;  /* 0x0000002d00b77308 */ /* 0x000fe20000000800 */
[----:B------:R-:W-:Y:S01]  /*12c40*/  F2FP.BF16.PACK_AB R154, R207, R206 ;  /* 0x000000cecf9a723e */ /* 0x000fe200000010ff */
[--C-:B------:R-:W-:Y:S01]  /*12c50*/  FFMA.FTZ R66, R66, c[0x0][0x23c], -R185.reuse ;  /* 0x00008f0042427a23 */ /* 0x100fe200000108b9 */
[----:B------:R-:W-:Y:S01]  /*12c60*/  LOP3.LUT R155, R155, R138, RZ, 0xc0, !PT ;  /* 0x0000008a9b9b7212 */ /* 0x000fe200078ec0ff */
[-C--:B-1----:R-:W-:Y:S02]  /*12c70*/  HMMA.16816.F32.BF16 R4, R144, R148.reuse, R4 ;  /* 0x000000949004723c */ /* 0x082fe40000041804 */
[----:B------:R-:W-:Y:S01]  /*12c80*/  F2FP.BF16.PACK_AB R137, R202, R203 ;  /* 0x000000cbca89723e */ /* 0x000fe200000010ff */
[--C-:B------:R-:W-:Y:S01]  /*12c90*/  FFMA.FTZ R67, R67, c[0x0][0x23c], -R185.reuse ;  /* 0x00008f0043437a23 */ /* 0x100fe200000108b9 */
[----:B------:R-:W-:Y:S01]  /*12ca0*/  F2FP.BF16.PACK_AB R138, R166, R167 ;  /* 0x000000a7a68a723e */ /* 0x000fe200000010ff */
[----:B------:R-:W-:Y:S01]  /*12cb0*/  FFMA.FTZ R185, R55, c[0x0][0x23c], -R185 ;  /* 0x00008f0037b97a23 */ /* 0x000fe200000108b9 */
[----:B------:R-:W-:Y:S01]  /*12cc0*/  LOP3.LUT R154, R140, R154, RZ, 0xc0, !PT ;  /* 0x0000009a8c9a7212 */ /* 0x000fe200078ec0ff */
[----:B------:R-:W-:Y:S01]  /*12cd0*/  MUFU.EX2 R182, R46 ;  /* 0x0000002e00b67308 */ /* 0x000fe20000000800 */
[----:B------:R-:W-:Y:S01]  /*12ce0*/  LOP3.LUT R152, R152, R137, RZ, 0xc0, !PT ;  /* 0x0000008998987212 */ /* 0x000fe200078ec0ff */
[----:B------:R-:W1:Y:S03]  /*12cf0*/  LDSM.16.MT88.4 R140, [R216+0xa400] ;  /* 0x00a40000d88c783b */ /* 0x000e660000004200 */
[----:B------:R-:W-:Y:S01]  /*12d00*/  LOP3.LUT R153, R153, R138, RZ, 0xc0, !PT ;  /* 0x0000008a99997212 */ /* 0x000fe200078ec0ff */
[----:B------:R-:W-:Y:S01]  /*12d10*/  FFMA.FTZ R62, R62, c[0x0][0x23c], -R187 ;  /* 0x00008f003e3e7a23 */ /* 0x000fe200000108bb */
[----:B------:R-:W-:Y:S01]  /*12d20*/  LOP3.LUT R48, R225, UR4, R48, 0x96, !PT ;  /* 0x00000004e1307c12 */ /* 0x000fe2000f8e9630 */
[----:B------:R-:W-:Y:S02]  /*12d30*/  FFMA.FTZ R132, R132, R251, R237 ;  /* 0x000000fb84847223 */ /* 0x000fe400000100ed */
[----:B------:R-:W-:Y:S01]  /*12d40*/  MUFU.EX2 R172, R58 ;  /* 0x0000003a00ac7308 */ /* 0x000fe20000000800 */
[----:B------:R-:W-:Y:S01]  /*12d50*/  FFMA.FTZ R133, R133, R252, R243 ;  /* 0x000000fc85857223 */ /* 0x000fe200000100f3 */
[C---:B------:R-:W-:Y:S01]  /*12d60*/  HMMA.16816.F32.BF16 R8, R152.reuse, R148, R8 ;  /* 0x000000949808723c */ /* 0x040fe20000041808 */
[----:B------:R-:W-:Y:S05]  /*12d70*/  IMAD.WIDE.U32 R48, R48, -0x326172a9, RZ ;  /* 0xcd9e8d5730307825 */ /* 0x000fea00078e00ff */
[----:B------:R-:W-:Y:S02]  /*12d80*/  LOP3.LUT R36, R49, UR15, R234, 0x96, !PT ;  /* 0x0000000f31247c12 */ /* 0x000fe4000f8e96ea */
[-C--:B------:R-:W-:Y:S01]  /*12d90*/  HMMA.16816.F32.BF16 R12, R152, R150.reuse, R12 ;  /* 0x00000096980c723c */ /* 0x080fe2000004180c */
[----:B------:R-:W-:Y:S01]  /*12da0*/  LOP3.LUT R138, R191, UR13, R48, 0x96, !PT ;  /* 0x0000000dbf8a7c12 */ /* 0x000fe2000f8e9630 */
[----:B------:R-:W-:Y:S02]  /*12db0*/  MUFU.EX2 R173, R57 ;  /* 0x0000003900ad7308 */ /* 0x000fe40000000800 */
[----:B------:R-:W-:Y:S02]  /*12dc0*/  LOP3.LUT R37, R49, UR15, R232, 0x96, !PT ;  /* 0x0000000f31257c12 */ /* 0x000fe4000f8e96e8 */
[----:B------:R-:W-:Y:S02]  /*12dd0*/  IMAD.WIDE.U32 R138, R138, -0x2daee0ad, RZ ;  /* 0xd2511f538a8a7825 */ /* 0x000fe400078e00ff */
[C---:B------:R-:W-:Y:S01]  /*12de0*/  HMMA.16816.F32.BF16 R16, R144.reuse, R150, R16 ;  /* 0x000000969010723c */ /* 0x040fe20000041810 */
[----:B------:R-:W2:Y:S03]  /*12df0*/  LDSM.16.MT88.4 R148, [R218+0xa400] ;  /* 0x00a40000da94783b */ /* 0x000ea60000004200 */
[----:B------:R-:W-:Y:S04]  /*12e00*/  MUFU.EX2 R191, R41 ;  /* 0x0000002900bf7308 */ /* 0x000fe80000000800 */
[-C--:B------:R-:W-:Y:S06]  /*12e10*/  HMMA.16816.F32.BF16 R68, R144, R156.reuse, R68 ;  /* 0x0000009c9044723c */ /* 0x080fec0000041844 */
[----:B------:R-:W-:Y:S02]  /*12e20*/  MUFU.EX2 R179, R65 ;  /* 0x0000004100b37308 */ /* 0x000fe40000000800 */
[C---:B------:R-:W-:Y:S07]  /*12e30*/  HMMA.16816.F32.BF16 R72, R152.reuse, R156, R72 ;  /* 0x0000009c9848723c */ /* 0x040fee0000041848 */
[----:B------:R-:W-:Y:S01]  /*12e40*/  IMAD.WIDE.U32 R156, R37, -0x2daee0ad, RZ ;  /* 0xd2511f53259c7825 */ /* 0x000fe200078e00ff */
[-C--:B------:R-:W-:Y:S01]  /*12e50*/  HMMA.16816.F32.BF16 R76, R152, R158.reuse, R76 ;  /* 0x0000009e984c723c */ /* 0x080fe2000004184c */
[----:B------:R-:W-:Y:S07]  /*12e60*/  MUFU.EX2 R174, R56 ;  /* 0x0000003800ae7308 */ /* 0x000fee0000000800 */
[C---:B------:R-:W-:Y:S03]  /*12e70*/  HMMA.16816.F32.BF16 R80, R144.reuse, R158, R80 ;  /* 0x0000009e9050723c */ /* 0x040fe60000041850 */
[----:B------:R-:W-:Y:S04]  /*12e80*/  MUFU.EX2 R180, R64 ;  /* 0x0000004000b47308 */ /* 0x000fe80000000800 */
[----:B------:R-:W-:Y:S01]  /*12e90*/  IMAD.WIDE.U32 R158, R36, -0x2daee0ad, RZ ;  /* 0xd2511f53249e7825 */ /* 0x000fe200078e00ff */
[-C--:B-1----:R-:W-:Y:S04]  /*12ea0*/  HMMA.16816.F32.BF16 R84, R144, R140.reuse, R84 ;  /* 0x0000008c9054723c */ /* 0x082fe80000041854 */
[----:B------:R-:W-:Y:S01]  /*12eb0*/  LOP3.LUT R137, R139, UR10, R158, 0x96, !PT ;  /* 0x0000000a8b897c12 */ /* 0x000fe2000f8e969e */
[----:B------:R-:W-:Y:S03]  /*12ec0*/  MUFU.EX2 R192, R40 ;  /* 0x0000002800c07308 */ /* 0x000fe60000000800 */
[C---:B------:R-:W-:Y:S07]  /*12ed0*/  HMMA.16816.F32.BF16 R88, R152.reuse, R140, R88 ;  /* 0x0000008c9858723c */ /* 0x040fee0000041858 */
[----:B------:R-:W-:Y:S01]  /*12ee0*/  LOP3.LUT R141, R195, UR13, R48, 0x96, !PT ;  /* 0x0000000dc38d7c12 */ /* 0x000fe2000f8e9630 */
[-C--:B------:R-:W-:Y:S01]  /*12ef0*/  HMMA.16816.F32.BF16 R92, R152, R142.reuse, R92 ;  /* 0x0000008e985c723c */ /* 0x080fe2000004185c */
[----:B------:R1:W2:Y:S01]  /*12f00*/  MUFU.EX2 R195, R38 ;  /* 0x0000002600c37308 */ /* 0x0002a20000000800 */
[----:B---3--:R-:W3:Y:S02]  /*12f10*/  LDSM.16.MT88.4 R48, [R216+0xb400] ;  /* 0x00b40000d830783b */ /* 0x008ee40000004200 */
[----:B------:R-:W-:Y:S01]  /*12f20*/  IMAD.WIDE.U32 R36, R141, -0x2daee0ad, RZ ;  /* 0xd2511f538d247825 */ /* 0x000fe200078e00ff */
[----:B------:R-:W-:Y:S03]  /*12f30*/  LOP3.LUT R140, R159, UR12, R228, 0x96, !PT ;  /* 0x0000000c9f8c7c12 */ /* 0x000fe6000f8e96e4 */
[C---:B------:R-:W-:Y:S01]  /*12f40*/  HMMA.16816.F32.BF16 R96, R144.reuse, R142, R96 ;  /* 0x0000008e9060723c */ /* 0x040fe20000041860 */
[----:B------:R-:W-:Y:S02]  /*12f50*/  LOP3.LUT R37, R37, UR10, R156, 0x96, !PT ;  /* 0x0000000a25257c12 */ /* 0x000fe4000f8e969c */
[----:B------:R-:W-:Y:S01]  /*12f60*/  MUFU.EX2 R176, R52 ;  /* 0x0000003400b07308 */ /* 0x000fe20000000800 */
[----:B------:R-:W-:Y:S04]  /*12f70*/  IMAD.WIDE.U32 R158, R137, -0x326172a9, RZ ;  /* 0xcd9e8d57899e7825 */ /* 0x000fe800078e00ff */
[-C--:B--2---:R-:W-:Y:S01]  /*12f80*/  HMMA.16816.F32.BF16 R100, R144, R148.reuse, R100 ;  /* 0x000000949064723c */ /* 0x084fe20000041864 */
[----:B------:R-:W-:Y:S04]  /*12f90*/  IMAD.WIDE.U32 R142, R140, -0x326172a9, RZ ;  /* 0xcd9e8d578c8e7825 */ /* 0x000fe800078e00ff */
[----:B------:R-:W-:Y:S01]  /*12fa0*/  IMAD.WIDE.U32 R162, R37, -0x326172a9, RZ ;  /* 0xcd9e8d5725a27825 */ /* 0x000fe200078e00ff */
[----:B------:R-:W-:Y:S01]  /*12fb0*/  LOP3.LUT R37, R159, UR9, R142, 0x96, !PT ;  /* 0x000000099f257c12 */ /* 0x000fe2000f8e968e */
[----:B------:R2:W-:Y:S01]  /*12fc0*/  MUFU.EX2 R175, R54 ;  /* 0x0000003600af7308 */ /* 0x0005e20000000800 */
[C---:B------:R-:W-:Y:S01]  /*12fd0*/  HMMA.16816.F32.BF16 R104, R152.reuse, R148, R104 ;  /* 0x000000949868723c */ /* 0x040fe20000041868 */
[----:B-1----:R-:W-:Y:S03]  /*12fe0*/  LOP3.LUT R38, R157, UR12, R226, 0x96, !PT ;  /* 0x0000000c9d267c12 */ /* 0x002fe6000f8e96e2 */
[----:B------:R-:W-:Y:S02]  /*12ff0*/  LOP3.LUT R140, R143, UR11, R190, 0x96, !PT ;  /* 0x0000000b8f8c7c12 */ /* 0x000fe4000f8e96be */
[----:B------:R-:W-:Y:S02]  /*13000*/  IMAD.WIDE.U32 R156, R38, -0x326172a9, RZ ;  /* 0xcd9e8d57269c7825 */ /* 0x000fe400078e00ff */
[-C--:B------:R-:W-:Y:S01]  /*13010*/  HMMA.16816.F32.BF16 R32, R152, R150.reuse, R32 ;  /* 0x000000969820723c */ /* 0x080fe20000041820 */
[----:B------:R1:W-:Y:S03]  /*13020*/  MUFU.EX2 R190, R42 ;  /* 0x0000002a00be7308 */ /* 0x0003e60000000800 */
[----:B------:R-:W-:Y:S01]  /*13030*/  LOP3.LUT R38, R157, UR11, R194, 0x96, !PT ;  /* 0x0000000b9d267c12 */ /* 0x000fe2000f8e96c2 */
[----:B------:R-:W-:Y:S01]  /*13040*/  IMAD.WIDE.U32 R140, R140, -0x2daee0ad, RZ ;  /* 0xd2511f538c8c7825 */ /* 0x000fe200078e00ff */
[----:B------:R-:W-:Y:S01]  /*13050*/  LOP3.LUT R137, R163, UR9, R156, 0x96, !PT ;  /* 0x00000009a3897c12 */ /* 0x000fe2000f8e969c */
[----:B------:R-:W5:Y:S01]  /*13060*/  LDL.LU R194, [R1+0x8] ;  /* 0x0000080001c27983 */ /* 0x000f620000300800 */
[C---:B------:R-:W-:Y:S01]  /*13070*/  HMMA.16816.F32.BF16 R108, R144.reuse, R150, R108 ;  /* 0x00000096906c723c */ /* 0x040fe2000004186c */
[----:B------:R-:W-:Y:S02]  /*13080*/  IMAD.WIDE.U32 R38, R38, -0x2daee0ad, RZ ;  /* 0xd2511f5326267825 */ /* 0x000fe400078e00ff */
[----:B------:R-:W-:Y:S01]  /*13090*/  MUFU.EX2 R178, R66 ;  /* 0x0000004200b27308 */ /* 0x000fe20000000800 */
[----:B------:R-:W-:Y:S01]  /*130a0*/  LOP3.LUT R139, R141, UR8, R138, 0x96, !PT ;  /* 0x000000088d8b7c12 */ /* 0x000fe2000f8e968a */
[----:B------:R-:W-:Y:S01]  /*130b0*/  IMAD.WIDE.U32 R160, R137, -0x2daee0ad, RZ ;  /* 0xd2511f5389a07825 */ /* 0x000fe200078e00ff */
[----:B------:R-:W-:Y:S02]  /*130c0*/  LOP3.LUT R137, R39, UR8, R36, 0x96, !PT ;  /* 0x0000000827897c12 */ /* 0x000fe4000f8e9624 */
[-C--:B---3--:R-:W-:Y:S01]  /*130d0*/  HMMA.16816.F32.BF16 R112, R144, R48.reuse, R112 ;  /* 0x000000309070723c */ /* 0x088fe20000041870 */
[----:B------:R-:W-:Y:S03]  /*130e0*/  IMAD.WIDE.U32 R156, R37, -0x2daee0ad, RZ ;  /* 0xd2511f53259c7825 */ /* 0x000fe600078e00ff */
[----:B------:R-:W-:Y:S01]  /*130f0*/  LOP3.LUT R138, R161, UR6, R38, 0x96, !PT ;  /* 0x00000006a18a7c12 */ /* 0x000fe2000f8e9626 */
[----:B------:R-:W-:Y:S01]  /*13100*/  IMAD.WIDE.U32 R164, R139, -0x326172a9, RZ ;  /* 0xcd9e8d578ba47825 */ /* 0x000fe200078e00ff */
[----:B------:R-:W3:Y:S01]  /*13110*/  LDSM.16.MT88.4 R36, [R218+0xb400] ;  /* 0x00b40000da24783b */ /* 0x000ee20000004200 */
[----:B------:R-:W-:Y:S01]  /*13120*/  LOP3.LUT R40, R157, UR6, R140, 0x96, !PT ;  /* 0x000000069d287c12 */ /* 0x000fe2000f8e968c */
[C---:B------:R-:W-:Y:S01]  /*13130*/  HMMA.16816.F32.BF16 R20, R152.reuse, R48, R20 ;  /* 0x000000309814723c */ /* 0x040fe20000041814 */
[----:B------:R-:W-:Y:S01]  /*13140*/  IMAD.WIDE.U32 R138, R138, -0x326172a9, RZ ;  /* 0xcd9e8d578a8a7825 */ /* 0x000fe200078e00ff */
[----:B------:R-:W-:Y:S02]  /*13150*/  MUFU.EX2 R177, R67 ;  /* 0x0000004300b17308 */ /* 0x000fe40000000800 */
[----:B--2---:R-:W-:Y:S01]  /*13160*/  LOP3.LUT R54, R165, UR7, R158, 0x96, !PT ;  /* 0x00000007a5367c12 */ /* 0x004fe2000f8e969e */
[----:B------:R-:W-:Y:S01]  /*13170*/  IMAD.WIDE.U32 R40, R40, -0x326172a9, RZ ;  /* 0xcd9e8d5728287825 */ /* 0x000fe200078e00ff */
[----:B------:R-:W-:Y:S02]  /*13180*/  LOP3.LUT R140, R138, 0xff, RZ, 0xc0, !PT ;  /* 0x000000ff8a8c7812 */ /* 0x000fe400078ec0ff */
[-C--:B------:R-:W-:Y:S01]  /*13190*/  HMMA.16816.F32.BF16 R116, R152, R50.reuse, R116 ;  /* 0x000000329874723c */ /* 0x080fe20000041874 */
[----:B------:R-:W-:Y:S03]  /*131a0*/  SHF.R.U32.HI R49, RZ, 0x10, R138 ;  /* 0x00000010ff317819 */ /* 0x000fe6000001168a */
[C---:B------:R-:W-:Y:S01]  /*131b0*/  LOP3.LUT R141, R40.reuse, 0xffff, RZ, 0xc0, !PT ;  /* 0x0000ffff288d7812 */ /* 0x040fe200078ec0ff */
[----:B------:R-:W-:Y:S01]  /*131c0*/  IMAD.WIDE.U32 R150, R137, -0x326172a9, RZ ;  /* 0xcd9e8d5789967825 */ /* 0x000fe200078e00ff */
[--C-:B------:R-:W-:Y:S01]  /*131d0*/  SHF.R.U32.HI R142, RZ, 0x10, R40.reuse ;  /* 0x00000010ff8e7819 */ /* 0x100fe20000011628 */
[----:B------:R-:W-:Y:S01]  /*131e0*/  MUFU.EX2 R184, R184 ;  /* 0x000000b800b87308 */ /* 0x000fe20000000800 */
[C---:B------:R-:W-:Y:S01]  /*131f0*/  HMMA.16816.F32.BF16 R120, R144.reuse, R50, R120 ;  /* 0x000000329078723c */ /* 0x040fe20000041878 */
[----:B------:R-:W-:Y:S03]  /*13200*/  LOP3.LUT R148, R40, 0xff, RZ, 0xc0, !PT ;  /* 0x000000ff28947812 */ /* 0x000fe600078ec0ff */
[----:B------:R-:W-:Y:S01]  /*13210*/  SHF.R.U32.HI R143, RZ, 0x18, R40 ;  /* 0x00000018ff8f7819 */ /* 0x000fe20000011628 */
[----:B------:R-:W-:Y:S01]  /*13220*/  IMAD.WIDE.U32 R54, R54, -0x2daee0ad, RZ ;  /* 0xd2511f5336367825 */ /* 0x000fe200078e00ff */
[----:B------:R-:W-:Y:S02]  /*13230*/  LOP3.LUT R40, R41, UR17, R164, 0x96, !PT ;  /* 0x0000001129287c12 */ /* 0x000fe4000f8e96a4 */
[----:B------:R-:W-:Y:S01]  /*13240*/  LOP3.LUT R41, R138, 0xffff, RZ, 0xc0, !PT ;  /* 0x0000ffff8a297812 */ /* 0x000fe200078ec0ff */
[----:B------:R-:W-:Y:S03]  /*13250*/  MUFU.EX2 R185, R185 ;  /* 0x000000b900b97308 */ /* 0x000fe60000000800 */
[----:B-1----:R-:W-:Y:S02]  /*13260*/  SHF.R.U32.HI R42, RZ, 0x8, R41 ;  /* 0x00000008ff2a7819 */ /* 0x002fe40000011629 */
[----:B------:R-:W-:Y:S02]  /*13270*/  LOP3.LUT R41, R49, 0xff, RZ, 0xc0, !PT ;  /* 0x000000ff31297812 */ /* 0x000fe400078ec0ff */
[----:B------:R-:W-:Y:S02]  /*13280*/  SHF.R.U32.HI R137, RZ, 0x18, R138 ;  /* 0x00000018ff897819 */ /* 0x000fe4000001168a */
[----:B------:R-:W-:Y:S01]  /*13290*/  LOP3.LUT R138, R139, UR17, R150, 0x96, !PT ;  /* 0x000000118b8a7c12 */ /* 0x000fe2000f8e9696 */
[----:B------:R-:W-:Y:S01]  /*132a0*/  MUFU.EX2 R186, R186 ;  /* 0x000000ba00ba7308 */ /* 0x000fe20000000800 */
[----:B------:R-:W-:Y:S01]  /*132b0*/  PRMT R150, R41, 0x5410, R137 ;  /* 0x0000541029967816 */ /* 0x000fe20000000089 */
[-C--:B---3--:R-:W-:Y:S01]  /*132c0*/  HMMA.16816.F32.BF16 R28, R144, R36.reuse, R28 ;  /* 0x00000024901c723c */ /* 0x088fe2000004181c */
[C---:B------:R-:W-:Y:S02]  /*132d0*/  LOP3.LUT R41, R40.reuse, 0xffff, RZ, 0xc0, !PT ;  /* 0x0000ffff28297812 */ /* 0x040fe400078ec0ff */
[----:B------:R-:W-:Y:S02]  /*132e0*/  SHF.R.U32.HI R48, RZ, 0x8, R141 ;  /* 0x00000008ff307819 */ /* 0x000fe4000001168d */
[----:B------:R-:W-:Y:S02]  /*132f0*/  LOP3.LUT R137, R40, 0xff, RZ, 0xc0, !PT ;  /* 0x000000ff28897812 */ /* 0x000fe400078ec0ff */
[----:B------:R-:W-:Y:S01]  /*13300*/  SHF.R.U32.HI R41, RZ, 0x8, R41 ;  /* 0x00000008ff297819 */ /* 0x000fe20000011629 */
[C---:B------:R-:W-:Y:S01]  /*13310*/  HMMA.16816.F32.BF16 R124, R152.reuse, R36, R124 ;  /* 0x00000024987c723c */ /* 0x040fe2000004187c */
[----:B------:R-:W-:Y:S02]  /*13320*/  PRMT R148, R148, 0x5410, R48 ;  /* 0x0000541094947816 */ /* 0x000fe40000000030 */
[----:B------:R-:W1:Y:S01]  /*13330*/  LDSM.16.MT88.4 R48, [R216+0x9800] ;  /* 0x00980000d830783b */ /* 0x000e620000004200 */
[----:B------:R-:W-:Y:S02]  /*13340*/  PRMT R149, R140, 0x5410, R42 ;  /* 0x000054108c957816 */ /* 0x000fe4000000002a */
[----:B------:R-:W-:Y:S01]  /*13350*/  PRMT R140, R137, 0x5410, R41 ;  /* 0x00005410898c7816 */ /* 0x000fe20000000029 */
[--C-:B------:R-:W-:Y:S01]  /*13360*/  FFMA.FTZ R41, R47, c[0x0][0x23c], -R187.reuse ;  /* 0x00008f002f297a23 */ /* 0x100fe200000108bb */
[-C--:B------:R-:W-:Y:S01]  /*13370*/  HMMA.16816.F32.BF16 R128, R152, R38.reuse, R128 ;  /* 0x000000269880723c */ /* 0x080fe20000041880 */
[----:B------:R-:W-:Y:S02]  /*13380*/  LOP3.LUT R43, R142, 0xff, RZ, 0xc0, !PT ;  /* 0x000000ff8e2b7812 */ /* 0x000fe400078ec0ff */
[----:B------:R2:W3:Y:S01]  /*13390*/  MUFU.EX2 R181, R41 ;  /* 0x0000002900b57308 */ /* 0x0004e20000000800 */
[--C-:B------:R-:W-:Y:S01]  /*133a0*/  SHF.R.U32.HI R44, RZ, 0x18, R40.reuse ;  /* 0x00000018ff2c7819 */ /* 0x100fe20000011628 */
[----:B------:R-:W-:Y:S01]  /*133b0*/  LDSM.16.MT88.4 R152, [R216+0x9c00] ;  /* 0x009c0000d898783b */ /* 0x000fe20000004200 */
[----:B------:R-:W-:Y:S01]  /*133c0*/  SHF.R.U32.HI R42, RZ, 0x10, R40 ;  /* 0x00000010ff2a7819 */ /* 0x000fe20000011628 */
[----:B------:R-:W-:Y:S01]  /*133d0*/  FFMA.FTZ R187, R63, c[0x0][0x23c], -R187 ;  /* 0x00008f003fbb7a23 */ /* 0x000fe200000108bb */
[----:B------:R-:W-:Y:S01]  /*133e0*/  HMMA.16816.F32.BF16 R24, R144, R38, R24 ;  /* 0x000000269018723c */ /* 0x000fe20000041818 */
[C---:B------:R-:W-:Y:S03]  /*133f0*/  LOP3.LUT R40, R138.reuse, 0xffff, RZ, 0xc0, !PT ;  /* 0x0000ffff8a287812 */ /* 0x040fe600078ec0ff */
[----:B------:R-:W-:Y:S01]  /*13400*/  PRMT R143, R43, 0x5410, R143 ;  /* 0x000054102b8f7816 */ /* 0x000fe2000000008f */
[----:B------:R-:W-:Y:S01]  /*13410*/  MUFU.EX2 R187, R187 ;  /* 0x000000bb00bb7308 */ /* 0x000fe20000000800 */
[----:B------:R-:W-:Y:S01]  /*13420*/  LOP3.LUT R43, R138, 0xff, RZ, 0xc0, !PT ;  /* 0x000000ff8a2b7812 */ /* 0x000fe200078ec0ff */
[--C-:B------:R-:W-:Y:S01]  /*13430*/  HSET2.LE.AND R39, R149, R223.reuse, PT ;  /* 0x000000df95277233 */ /* 0x100fe20003803000 */
[----:B------:R-:W-:Y:S04]  /*13440*/  SHF.R.U32.HI R40, RZ, 0x8, R40 ;  /* 0x00000008ff287819 */ /* 0x000fe80000011628 */
[----:B------:R-:W-:Y:S02]  /*13450*/  LOP3.LUT R42, R42, 0xff, RZ, 0xc0, !PT ;  /* 0x000000ff2a2a7812 */ /* 0x000fe400078ec0ff */
[----:B------:R-:W-:Y:S01]  /*13460*/  PRMT R137, R43, 0x5410, R40 ;  /* 0x000054102b897816 */ /* 0x000fe20000000028 */
[--C-:B------:R-:W-:Y:S01]  /*13470*/  HSET2.LE.AND R43, R143, R223.reuse, PT ;  /* 0x000000df8f2b7233 */ /* 0x100fe20003803000 */
[----:B------:R-:W-:Y:S02]  /*13480*/  SHF.R.U32.HI R40, RZ, 0x10, R138 ;  /* 0x00000010ff287819 */ /* 0x000fe4000001168a */
[----:B------:R-:W-:Y:S01]  /*13490*/  PRMT R139, R42, 0x5410, R44 ;  /* 0x000054102a8b7816 */ /* 0x000fe2000000002c */
[--C-:B------:R-:W-:Y:S01]  /*134a0*/  HSET2.LE.AND R42, R148, R223.reuse, PT ;  /* 0x000000df942a7233 */ /* 0x100fe20003803000 */
[----:B------:R-:W-:Y:S01]  /*134b0*/  LOP3.LUT R40, R40, 0xff, RZ, 0xc0, !PT ;  /* 0x000000ff28287812 */ /* 0x000fe200078ec0ff */
[--C-:B------:R-:W-:Y:S01]  /*134c0*/  HSET2.LE.AND R137, R137, R223.reuse, PT ;  /* 0x000000df89897233 */ /* 0x100fe20003803000 */
[----:B------:R-:W-:Y:S01]  /*134d0*/  SHF.R.U32.HI R138, RZ, 0x18, R138 ;  /* 0x00000018ff8a7819 */ /* 0x000fe2000001168a */
[--C-:B--2---:R-:W-:Y:S01]  /*134e0*/  HSET2.LE.AND R41, R139, R223.reuse, PT ;  /* 0x000000df8b297233 */ /* 0x104fe20003803000 */
[----:B------:R-:W-:Y:S01]  /*134f0*/  F2FP.BF16.PACK_AB R36, R200, R201 ;  /* 0x000000c9c824723e */ /* 0x000fe200000010ff */
[----:B------:R-:W2:Y:S01]  /*13500*/  LDSM.16.MT88.4 R44, [R218+0x9800] ;  /* 0x00980000da2c783b */ /* 0x000ea20000004200 */
[----:B----4-:R-:W-:Y:S02]  /*13510*/  F2FP.BF16.PACK_AB R37, R198, R199 ;  /* 0x000000c7c625723e */ /* 0x010fe400000010ff */
[----:B------:R-:W-:Y:S01]  /*13520*/  PRMT R148, R40, 0x5410, R138 ;  /* 0x0000541028947816 */ /* 0x000fe2000000008a */
[--C-:B------:R-:W-:Y:S01]  /*13530*/  HSET2.LE.AND R40, R140, R223.reuse, PT ;  /* 0x000000df8c287233 */ /* 0x100fe20003803000 */
[----:B------:R-:W-:Y:S02]  /*13540*/  LOP3.LUT R42, R42, R36, RZ, 0xc0, !PT ;  /* 0x000000242a2a7212 */ /* 0x000fe400078ec0ff */
[----:B------:R-:W-:Y:S01]  /*13550*/  LOP3.LUT R43, R43, R37, RZ, 0xc0, !PT ;  /* 0x000000252b2b7212 */ /* 0x000fe200078ec0ff */
[----:B------:R-:W4:Y:S01]  /*13560*/  LDSM.16.MT88.4 R140, [R216+0xa800] ;  /* 0x00a80000d88c783b */ /* 0x000f220000004200 */
[----:B------:R-:W-:Y:S02]  /*13570*/  F2FP.BF16.PACK_AB R36, R196, R197 ;  /* 0x000000c5c424723e */ /* 0x000fe400000010ff */
[----:B------:R-:W-:Y:S02]  /*13580*/  F2FP.BF16.PACK_AB R37, R193, R195 ;  /* 0x000000c3c125723e */ /* 0x000fe400000010ff */
[----:B------:R-:W-:Y:S02]  /*13590*/  F2FP.BF16.PACK_AB R138, R191, R192 ;  /* 0x000000c0bf8a723e */ /* 0x000fe400000010ff */
[----:B------:R-:W-:Y:S02]  /*135a0*/  LOP3.LUT R40, R40, R36, RZ, 0xc0, !PT ;  /* 0x0000002428287212 */ /* 0x000fe400078ec0ff */
[----:B------:R-:W-:Y:S01]  /*135b0*/  LOP3.LUT R41, R41, R37, RZ, 0xc0, !PT ;  /* 0x0000002529297212 */ /* 0x000fe200078ec0ff */
[--C-:B------:R-:W-:Y:S01]  /*135c0*/  HSET2.LE.AND R37, R148, R223.reuse, PT ;  /* 0x000000df94257233 */ /* 0x100fe20003803000 */
[----:B------:R-:W-:Y:S01]  /*135d0*/  LOP3.LUT R36, R137, R138, RZ, 0xc0, !PT ;  /* 0x0000008a89247212 */ /* 0x000fe200078ec0ff */
[--C-:B------:R-:W-:Y:S01]  /*135e0*/  HSET2.LE.AND R138, R150, R223.reuse, PT ;  /* 0x000000df968a7233 */ /* 0x100fe20003803000 */
[----:B---3--:R-:W-:Y:S02]  /*135f0*/  F2FP.BF16.PACK_AB R139, R181, R182 ;  /* 0x000000b6b58b723e */ /* 0x008fe400000010ff */
[----:B------:R-:W-:Y:S01]  /*13600*/  F2FP.BF16.PACK_AB R38, R189, R190 ;  /* 0x000000bebd26723e */ /* 0x000fe200000010ff */
[-C--:B-1----:R-:W-:Y:S01]  /*13610*/  HMMA.16816.F32.BF16 R4, R40, R48.reuse, R4 ;  /* 0x000000302804723c */ /* 0x082fe20000041804 */
[----:B------:R-:W-:Y:S02]  /*13620*/  F2FP.BF16.PACK_AB R137, R183, R188 ;  /* 0x000000bcb789723e */ /* 0x000fe400000010ff */
[----:B------:R-:W-:Y:S02]  /*13630*/  LOP3.LUT R37, R37, R38, RZ, 0xc0, !PT ;  /* 0x0000002625257212 */ /* 0x000fe400078ec0ff */
[----:B------:R-:W-:Y:S02]  /*13640*/  LOP3.LUT R38, R39, R137, RZ, 0xc0, !PT ;  /* 0x0000008927267212 */ /* 0x000fe400078ec0ff */
[----:B------:R-:W-:Y:S01]  /*13650*/  LOP3.LUT R39, R138, R139, RZ, 0xc0, !PT ;  /* 0x0000008b8a277212 */ /* 0x000fe200078ec0ff */
[----:B------:R1:W-:Y:S01]  /*13660*/  MUFU.EX2 R137, R62 ;  /* 0x0000003e00897308 */ /* 0x0003e20000000800 */
[----:B------:R-:W-:Y:S03]  /*13670*/  LOP3.LUT R56, R55, UR16, R156, 0x96, !PT ;  /* 0x0000001037387c12 */ /* 0x000fe6000f8e969c */
[C---:B------:R-:W-:Y:S02]  /*13680*/  LOP3.LUT R65, R54.reuse, 0xffff, RZ, 0xc0, !PT ;  /* 0x0000ffff36417812 */ /* 0x040fe400078ec0ff */
[C---:B------:R-:W-:Y:S01]  /*13690*/  HMMA.16816.F32.BF16 R8, R36.reuse, R48, R8 ;  /* 0x000000302408723c */ /* 0x040fe20000041808 */
[----:B------:R-:W-:Y:S02]  /*136a0*/  SHF.R.U32.HI R64, RZ, 0x10, R54 ;  /* 0x00000010ff407819 */ /* 0x000fe40000011636 */
[----:B------:R-:W-:Y:S01]  /*136b0*/  LOP3.LUT R52, R151, UR7, R162, 0x96, !PT ;  /* 0x0000000797347c12 */ /* 0x000fe2000f8e96a2 */
[----:B------:R3:W3:Y:S01]  /*136c0*/  MUFU.EX2 R139, R59 ;  /* 0x0000003b008b7308 */ /* 0x0006e20000000800 */
[----:B------:R-:W-:Y:S02]  /*136d0*/  LOP3.LUT R67, R54, 0xff, RZ, 0xc0, !PT ;  /* 0x000000ff36437812 */ /* 0x000fe400078ec0ff */
[----:B------:R-:W-:Y:S01]  /*136e0*/  SHF.R.U32.HI R66, RZ, 0x18, R54 ;  /* 0x00000018ff427819 */ /* 0x000fe20000011636 */
[-C--:B------:R-:W-:Y:S01]  /*136f0*/  HMMA.16816.F32.BF16 R12, R36, R50.reuse, R12 ;  /* 0x00000032240c723c */ /* 0x080fe2000004180c */
[----:B------:R-:W-:Y:S05]  /*13700*/  IMAD.WIDE.U32 R52, R52, -0x2daee0ad, RZ ;  /* 0xd2511f5334347825 */ /* 0x000fea00078e00ff */
[----:B------:R-:W-:Y:S01]  /*13710*/  SHF.R.U32.HI R55, RZ, 0x18, R52 ;  /* 0x00000018ff377819 */ /* 0x000fe20000011634 */
[----:B------:R3:W3:Y:S01]  /*13720*/  MUFU.EX2 R138, R60 ;  /* 0x0000003c008a7308 */ /* 0x0006e20000000800 */
[C---:B------:R-:W-:Y:S01]  /*13730*/  HMMA.16816.F32.BF16 R16, R40.reuse, R50, R16 ;  /* 0x000000322810723c */ /* 0x040fe20000041810 */
[----:B------:R-:W3:Y:S03]  /*13740*/  LDSM.16.MT88.4 R48, [R218+0xa800] ;  /* 0x00a80000da30783b */ /* 0x000ee60000004200 */
[C---:B------:R-:W-:Y:S01]  /*13750*/  LOP3.LUT R57, R52.reuse, 0xff, RZ, 0xc0, !PT ;  /* 0x000000ff34397812 */ /* 0x040fe200078ec0ff */
[----:B-1----:R-:W-:Y:S01]  /*13760*/  FFMA.FTZ R62, R3, R250, R238 ;  /* 0x000000fa033e7223 */ /* 0x002fe200000100ee */
[----:B------:R-:W-:Y:S02]  /*13770*/  LOP3.LUT R54, R53, UR16, R160, 0x96, !PT ;  /* 0x0000001035367c12 */ /* 0x000fe4000f8e96a0 */
[-C--:B--2---:R-:W-:Y:S01]  /*13780*/  HMMA.16816.F32.BF16 R68, R40, R44.reuse, R68 ;  /* 0x0000002c2844723c */ /* 0x084fe20000041844 */
[----:B------:R-:W-:Y:S07]  /*13790*/  F2FP.BF16.PACK_AB R3, R179, R180 ;  /* 0x000000b4b303723e */ /* 0x000fee00000010ff */
[C---:B------:R-:W-:Y:S08]  /*137a0*/  HMMA.16816.F32.BF16 R72, R36.reuse, R44, R72 ;  /* 0x0000002c2448723c */ /* 0x040ff00000041848 */
[-C--:B------:R-:W-:Y:S08]  /*137b0*/  HMMA.16816.F32.BF16 R76, R36, R46.reuse, R76 ;  /* 0x0000002e244c723c */ /* 0x080ff0000004184c */
[C---:B------:R-:W-:Y:S01]  /*137c0*/  HMMA.16816.F32.BF16 R80, R40.reuse, R46, R80 ;  /* 0x0000002e2850723c */ /* 0x040fe20000041850 */
[----:B------:R-:W1:Y:S07]  /*137d0*/  LDSM.16.MT88.4 R44, [R216+0xb800] ;  /* 0x00b80000d82c783b */ /* 0x000e6e0000004200 */
[-C--:B----4-:R-:W-:Y:S08]  /*137e0*/  HMMA.16816.F32.BF16 R84, R40, R140.reuse, R84 ;  /* 0x0000008c2854723c */ /* 0x090ff00000041854 */
[C---:B------:R-:W-:Y:S08]  /*137f0*/  HMMA.16816.F32.BF16 R88, R36.reuse, R140, R88 ;  /* 0x0000008c2458723c */ /* 0x040ff00000041858 */
[-C--:B------:R-:W-:Y:S08]  /*13800*/  HMMA.16816.F32.BF16 R92, R36, R142.reuse, R92 ;  /* 0x0000008e245c723c */ /* 0x080ff0000004185c */
[C---:B------:R-:W-:Y:S08]  /*13810*/  HMMA.16816.F32.BF16 R96, R40.reuse, R142, R96 ;  /* 0x0000008e2860723c */ /* 0x040ff00000041860 */
[-C--:B---3--:R-:W-:Y:S08]  /*13820*/  HMMA.16816.F32.BF16 R100, R40, R48.reuse, R100 ;  /* 0x000000302864723c */ /* 0x088ff00000041864 */
[C---:B------:R-:W-:Y:S08]  /*13830*/  HMMA.16816.F32.BF16 R104, R36.reuse, R48, R104 ;  /* 0x000000302468723c */ /* 0x040ff00000041868 */
[-C--:B------:R-:W-:Y:S08]  /*13840*/  HMMA.16816.F32.BF16 R32, R36, R50.reuse, R32 ;  /* 0x000000322420723c */ /* 0x080ff00000041820 */
[C---:B------:R-:W-:Y:S01]  /*13850*/  HMMA.16816.F32.BF16 R108, R40.reuse, R50, R108 ;  /* 0x00000032286c723c */ /* 0x040fe2000004186c */
[----:B------:R-:W2:Y:S07]  /*13860*/  LDSM.16.MT88.4 R48, [R218+0xb800] ;  /* 0x00b80000da30783b */ /* 0x000eae0000004200 */
[-C--:B-1----:R-:W-:Y:S08]  /*13870*/  HMMA.16816.F32.BF16 R112, R40, R44.reuse, R112 ;  /* 0x0000002c2870723c */ /* 0x082ff00000041870 */
[C---:B------:R-:W-:Y:S07]  /*13880*/  HMMA.16816.F32.BF16 R20, R36.reuse, R44, R20 ;  /* 0x0000002c2414723c */ /* 0x040fee0000041814 */
[----:B------:R-:W-:Y:S01]  /*13890*/  SHF.R.U32.HI R44, RZ, 0x10, R52 ;  /* 0x00000010ff2c7819 */ /* 0x000fe20000011634 */
[-C--:B------:R-:W-:Y:S01]  /*138a0*/  HMMA.16816.F32.BF16 R116, R36, R46.reuse, R116 ;  /* 0x0000002e2474723c */ /* 0x080fe20000041874 */
[----:B------:R-:W-:Y:S03]  /*138b0*/  LOP3.LUT R45, R52, 0xffff, RZ, 0xc0, !PT ;  /* 0x0000ffff342d7812 */ /* 0x000fe600078ec0ff */
[----:B------:R-:W-:Y:S02]  /*138c0*/  LOP3.LUT R44, R44, 0xff, RZ, 0xc0, !PT ;  /* 0x000000ff2c2c7812 */ /* 0x000fe400078ec0ff */
[----:B------:R-:W-:Y:S02]  /*138d0*/  SHF.R.U32.HI R53, RZ, 0x8, R65 ;  /* 0x00000008ff357819 */ /* 0x000fe40000011641 */
[C---:B------:R-:W-:Y:S01]  /*138e0*/  HMMA.16816.F32.BF16 R120, R40.reuse, R46, R120 ;  /* 0x0000002e2878723c */ /* 0x040fe20000041878 */
[----:B------:R-:W-:Y:S03]  /*138f0*/  PRMT R65, R44, 0x5410, R55 ;  /* 0x000054102c417816 */ /* 0x000fe60000000037 */
[----:B------:R-:W-:Y:S02]  /*13900*/  LOP3.LUT R52, R64, 0xff, RZ, 0xc0, !PT ;  /* 0x000000ff40347812 */ /* 0x000fe400078ec0ff */
[----:B------:R-:W-:Y:S02]  /*13910*/  SHF.R.U32.HI R45, RZ, 0x8, R45 ;  /* 0x00000008ff2d7819 */ /* 0x000fe4000001162d */
[----:B------:R-:W-:Y:S01]  /*13920*/  LOP3.LUT R46, R56, 0xffff, RZ, 0xc0, !PT ;  /* 0x0000ffff382e7812 */ /* 0x000fe200078ec0ff */
[-C--:B--2---:R-:W-:Y:S03]  /*13930*/  HMMA.16816.F32.BF16 R28, R40, R48.reuse, R28 ;  /* 0x00000030281c723c */ /* 0x084fe6000004181c */
[----:B------:R-:W-:Y:S02]  /*13940*/  SHF.R.U32.HI R46, RZ, 0x8, R46 ;  /* 0x00000008ff2e7819 */ /* 0x000fe4000001162e */
[----:B------:R-:W-:Y:S01]  /*13950*/  PRMT R64, R57, 0x5410, R45 ;  /* 0x0000541039407816 */ /* 0x000fe2000000002d */
[----:B-----5:R-:W-:Y:S01]  /*13960*/  FFMA.FTZ R0, R0, R194, R241 ;  /* 0x000000c200007223 */ /* 0x020fe200000100f1 */
[----:B------:R-:W-:Y:S01]  /*13970*/  SHF.R.U32.HI R47, RZ, 0x10, R56 ;  /* 0x00000010ff2f7819 */ /* 0x000fe20000011638 */
[C---:B------:R-:W-:Y:S01]  /*13980*/  HMMA.16816.F32.BF16 R124, R36.reuse, R48, R124 ;  /* 0x00000030247c723c */ /* 0x040fe2000004187c */
[----:B------:R-:W-:Y:S03]  /*13990*/  LOP3.LUT R44, R54, 0xffff, RZ, 0xc0, !PT ;  /* 0x0000ffff362c7812 */ /* 0x000fe600078ec0ff */
[----:B------:R-:W-:Y:S01]  /*139a0*/  LOP3.LUT R47, R47, 0xff, RZ, 0xc0, !PT ;  /* 0x000000ff2f2f7812 */ /* 0x000fe200078ec0ff */
[----:B------:R-:W-:Y:S01]  /*139b0*/  FADD.FTZ R0, R240, R0 ;  /* 0x00000000f0007221 */ /* 0x000fe20000010000 */
[----:B------:R-:W-:Y:S01]  /*139c0*/  PRMT R67, R67, 0x5410, R53 ;  /* 0x0000541043437816 */ /* 0x000fe20000000035 */
[--C-:B------:R-:W-:Y:S01]  /*139d0*/  HSET2.LE.AND R48, R65, R223.reuse, PT ;  /* 0x000000df41307233 */ /* 0x100fe20003803000 */
[-C--:B------:R-:W-:Y:S01]  /*139e0*/  HMMA.16816.F32.BF16 R128, R36, R50.reuse, R128 ;  /* 0x000000322480723c */ /* 0x080fe20000041880 */
[----:B------:R-:W-:Y:S03]  /*139f0*/  LOP3.LUT R53, R56, 0xff, RZ, 0xc0, !PT ;  /* 0x000000ff38357812 */ /* 0x000fe600078ec0ff */
[----:B------:R-:W-:Y:S01]  /*13a00*/  SHF.R.U32.HI R56, RZ, 0x18, R56 ;  /* 0x00000018ff387819 */ /* 0x000fe20000011638 */
[--C-:B------:R-:W-:Y:S01]  /*13a10*/  HSET2.LE.AND R170, R67, R223.reuse, PT ;  /* 0x000000df43aa7233 */ /* 0x100fe20003803000 */
[----:B------:R-:W-:Y:S01]  /*13a20*/  SHF.R.U32.HI R44, RZ, 0x8, R44 ;  /* 0x00000008ff2c7819 */ /* 0x000fe2000001162c */
[----:B------:R-:W-:Y:S01]  /*13a30*/  FADD.FTZ R0, R231, R0 ;  /* 0x00000000e7007221 */ /* 0x000fe20000010000 */
[----:B------:R-:W-:Y:S01]  /*13a40*/  HMMA.16816.F32.BF16 R24, R40, R50, R24 ;  /* 0x000000322818723c */ /* 0x000fe20000041818 */
[----:B------:R-:W-:Y:S01]  /*13a50*/  PRMT R66, R52, 0x5410, R66 ;  /* 0x0000541034427816 */ /* 0x000fe20000000042 */
[----:B------:R-:W-:Y:S02]  /*13a60*/  LDSM.16.MT88.4 R40, [R216+0xbc00] ;  /* 0x00bc0000d828783b */ /* 0x000fe40000004200 */
[----:B------:R-:W-:Y:S01]  /*13a70*/  LOP3.LUT R52, R54, 0xff, RZ, 0xc0, !PT ;  /* 0x000000ff36347812 */ /* 0x000fe200078ec0ff */
[----:B------:R-:W-:Y:S01]  /*13a80*/  FADD.FTZ R0, R230, R0 ;  /* 0x00000000e6007221 */ /* 0x000fe20000010000 */
[----:B------:R-:W-:Y:S01]  /*13a90*/  SHF.R.U32.HI R45, RZ, 0x10, R54 ;  /* 0x00000010ff2d7819 */ /* 0x000fe20000011636 */
[--C-:B------:R-:W-:Y:S01]  /*13aa0*/  HSET2.LE.AND R171, R66, R223.reuse, PT ;  /* 0x000000df42ab7233 */ /* 0x100fe20003803000 */
[----:B------:R-:W-:Y:S01]  /*13ab0*/  PRMT R168, R53, 0x5410, R46 ;  /* 0x0000541035a87816 */ /* 0x000fe2000000002e */
[----:B------:R-:W-:Y:S03]  /*13ac0*/  FADD.FTZ R0, R167, R0 ;  /* 0x00000000a7007221 */ /* 0x000fe60000010000 */
[----:B------:R-:W-:Y:S01]  /*13ad0*/  PRMT R169, R47, 0x5410, R56 ;  /* 0x000054102fa97816 */ /* 0x000fe20000000038 */
[--C-:B------:R-:W-:Y:S01]  /*13ae0*/  HSET2.LE.AND R168, R168, R223.reuse, PT ;  /* 0x000000dfa8a87233 */ /* 0x100fe20003803000 */
[----:B------:R-:W-:Y:S01]  /*13af0*/  SHF.R.U32.HI R54, RZ, 0x18, R54 ;  /* 0x00000018ff367819 */ /* 0x000fe20000011636 */
[----:B------:R-:W-:Y:S01]  /*13b00*/  LDSM.16.MT88.4 R56, [R218+0xac00] ;  /* 0x00ac0000da38783b */ /* 0x000fe20000004200 */
[----:B------:R-:W-:Y:S01]  /*13b10*/  LOP3.LUT R45, R45, 0xff, RZ, 0xc0, !PT ;  /* 0x000000ff2d2d7812 */ /* 0x000fe200078ec0ff */
[--C-:B------:R-:W-:Y:S01]  /*13b20*/  HSET2.LE.AND R169, R169, R223.reuse, PT ;  /* 0x000000dfa9a97233 */ /* 0x100fe20003803000 */
[----:B------:R-:W-:Y:S01]  /*13b30*/  PRMT R60, R52, 0x5410, R44 ;  /* 0x00005410343c7816 */ /* 0x000fe2000000002c */
[----:B------:R-:W-:Y:S01]  /*13b40*/  FADD.FTZ R0, R166, R0 ;  /* 0x00000000a6007221 */ /* 0x000fe20000010000 */
[----:B------:R-:W-:Y:S02]  /*13b50*/  LOP3.LUT R170, R170, R3, RZ, 0xc0, !PT ;  /* 0x00000003aaaa7212 */ /* 0x000fe400078ec0ff */
[----:B------:R-:W-:Y:S01]  /*13b60*/  F2FP.BF16.PACK_AB R3, R177, R178 ;  /* 0x000000b2b103723e */ /* 0x000fe200000010ff */
[--C-:B------:R-:W-:Y:S01]  /*13b70*/  HSET2.LE.AND R38, R60, R223.reuse, PT ;  /* 0x000000df3c267233 */ /* 0x100fe20003803000 */
[----:B------:R-:W-:Y:S01]  /*13b80*/  F2FP.BF16.PACK_AB R36, R184, R176 ;  /* 0x000000b0b824723e */ /* 0x000fe200000010ff */
[----:B------:R-:W-:Y:S01]  /*13b90*/  FADD.FTZ R0, R205, R0 ;  /* 0x00000000cd007221 */ /* 0x000fe20000010000 */
[----:B------:R-:W-:Y:S02]  /*13ba0*/  F2FP.BF16.PACK_AB R37, R185, R175 ;  /* 0x000000afb925723e */ /* 0x000fe400000010ff */
[----:B------:R-:W-:Y:S02]  /*13bb0*/  PRMT R61, R45, 0x5410, R54 ;  /* 0x000054102d3d7816 */ /* 0x000fe40000000036 */
[----:B------:R-:W1:Y:S01]  /*13bc0*/  LDSM.16.MT88.4 R44, [R218+0x9c00] ;  /* 0x009c0000da2c783b */ /* 0x000e620000004200 */
[----:B------:R-:W-:Y:S02]  /*13bd0*/  F2FP.BF16.PACK_AB R39, R173, R174 ;  /* 0x000000aead27723e */ /* 0x000fe400000010ff */
[----:B------:R-:W-:Y:S02]  /*13be0*/  LOP3.LUT R171, R171, R3, RZ, 0xc0, !PT ;  /* 0x00000003abab7212 */ /* 0x000fe400078ec0ff */
[----:B------:R-:W-:Y:S02]  /*13bf0*/  LOP3.LUT R168, R168, R36, RZ, 0xc0, !PT ;  /* 0x00000024a8a87212 */ /* 0x000fe400078ec0ff */
[----:B------:R-:W-:Y:S01]  /*13c00*/  LOP3.LUT R169, R169, R37, RZ, 0xc0, !PT ;  /* 0x00000025a9a97212 */ /* 0x000fe200078ec0ff */
[--C-:B------:R-:W-:Y:S01]  /*13c10*/  HSET2.LE.AND R37, R61, R223.reuse, PT ;  /* 0x000000df3d257233 */ /* 0x100fe20003803000 */
[----:B------:R-:W-:Y:S01]  /*13c20*/  LOP3.LUT R36, R38, R39, RZ, 0xc0, !PT ;  /* 0x0000002726247212 */ /* 0x000fe200078ec0ff */
[----:B------:R-:W-:Y:S01]  /*13c30*/  HSET2.LE.AND R38, R64, R223, PT ;  /* 0x000000df40267233 */ /* 0x000fe20003803000 */
[----:B------:R-:W-:Y:S01]  /*13c40*/  F2FP.BF16.PACK_AB R3, R139, R172 ;  /* 0x000000ac8b03723e */ /* 0x000fe200000010ff */
[----:B------:R-:W2:Y:S01]  /*13c50*/  LDSM.16.MT88.4 R52, [R216+0xac00] ;  /* 0x00ac0000d834783b */ /* 0x000ea20000004200 */
[----:B------:R-:W-:Y:S01]  /*13c60*/  F2FP.BF16.PACK_AB R39, R186, R138 ;  /* 0x0000008aba27723e */ /* 0x000fe200000010ff */
[-C--:B------:R-:W-:Y:S01]  /*13c70*/  HMMA.16816.F32.BF16 R140, R168, R152.reuse, R4 ;  /* 0x00000098a88c723c */ /* 0x080fe20000041804 */
[----:B------:R-:W-:Y:S02]  /*13c80*/  F2FP.BF16.PACK_AB R49, R187, R137 ;  /* 0x00000089bb31723e */ /* 0x000fe400000010ff */
[----:B------:R-:W-:Y:S01]  /*13c90*/  LOP3.LUT R37, R37, R3, RZ, 0xc0, !PT ;  /* 0x0000000325257212 */ /* 0x000fe200078ec0ff */
[----:B------:R-:W-:Y:S01]  /*13ca0*/  FADD.FTZ R3, R242, R133 ;  /* 0x00000085f2037221 */ /* 0x000fe20000010000 */
[----:B------:R-:W-:Y:S01]  /*13cb0*/  LOP3.LUT R38, R38, R39, RZ, 0xc0, !PT ;  /* 0x0000002726267212 */ /* 0x000fe200078ec0ff */
[----:B------:R-:W3:Y:S01]  /*13cc0*/  LDSM.16.MT88.4 R4, [R218+0xbc00] ;  /* 0x00bc0000da04783b */ /* 0x000ee20000004200 */
[----:B------:R-:W-:Y:S01]  /*13cd0*/  LOP3.LUT R39, R48, R49, RZ, 0xc0, !PT ;  /* 0x0000003130277212 */ /* 0x000fe200078ec0ff */
[----:B------:R-:W-:Y:S04]  /*13ce0*/  FADD.FTZ R3, R239, R3 ;  /* 0x00000003ef037221 */ /* 0x000fe80000010000 */
[----:B------:R-:W-:Y:S02]  /*13cf0*/  FADD.FTZ R3, R236, R3 ;  /* 0x00000003ec037221 */ /* 0x000fe40000010000 */
[C---:B------:R-:W-:Y:S01]  /*13d00*/  HMMA.16816.F32.BF16 R144, R36.reuse, R152, R8 ;  /* 0x000000982490723c */ /* 0x040fe20000041808 */
[----:B------:R-:W-:Y:S02]  /*13d10*/  IMAD.MOV.U32 R133, RZ, RZ, R134 ;  /* 0x000000ffff857224 */ /* 0x000fe400078e0086 */
[----:B------:R-:W-:Y:S04]  /*13d20*/  FADD.FTZ R3, R203, R3 ;  /* 0x00000003cb037221 */ /* 0x000fe80000010000 */
[----:B------:R-:W-:Y:S01]  /*13d30*/  FADD.FTZ R3, R202, R3 ;  /* 0x00000003ca037221 */ /* 0x000fe20000010000 */
[-C--:B------:R-:W-:Y:S01]  /*13d40*/  HMMA.16816.F32.BF16 R148, R36, R154.reuse, R12 ;  /* 0x0000009a2494723c */ /* 0x080fe2000004180c */
[----:B------:R-:W-:Y:S03]  /*13d50*/  FADD.FTZ R8, R245, R62 ;  /* 0x0000003ef5087221 */ /* 0x000fe60000010000 */
        /* <DEDUP_REMOVED lines=16> */
[----:B------:R-:W-:Y:S02]  /*13e60*/  FADD.FTZ R9, R208, R9 ;  /* 0x00000009d0097221 */ /* 0x000fe40000010000 */
[----:B------:R-:W-:Y:S02]  /*13e70*/  IMAD.MOV.U32 R132, RZ, RZ, R135 ;  /* 0x000000ffff847224 */ /* 0x000fe400078e0087 */
[C---:B------:R-:W-:Y:S01]  /*13e80*/  HMMA.16816.F32.BF16 R80, R168.reuse, R46, R80 ;  /* 0x0000002ea850723c */ /* 0x040fe20000041850 */
[----:B------:R-:W-:Y:S03]  /*13e90*/  FADD.FTZ R8, R213, R9 ;  /* 0x00000009d5087221 */ /* 0x000fe60000010000 */
[----:B------:R-:W-:Y:S02]  /*13ea0*/  FADD.FTZ R9, R204, R0 ;  /* 0x00000000cc097221 */ /* 0x000fe40000010000 */
[----:B------:R-:W-:Y:S02]  /*13eb0*/  FADD.FTZ R0, R192, R10 ;  /* 0x0000000ac0007221 */ /* 0x000fe40000010000 */
[-C--:B--2---:R-:W-:Y:S01]  /*13ec0*/  HMMA.16816.F32.BF16 R84, R168, R52.reuse, R84 ;  /* 0x00000034a854723c */ /* 0x084fe20000041854 */
        /* <DEDUP_REMOVED lines=10> */
[----:B------:R-:W-:Y:S02]  /*13f70*/  FADD.FTZ R3, R193, R3 ;  /* 0x00000003c1037221 */ /* 0x000fe40000010000 */
[C---:B------:R-:W-:Y:S01]  /*13f80*/  HMMA.16816.F32.BF16 R96, R168.reuse, R54, R96 ;  /* 0x00000036a860723c */ /* 0x040fe20000041860 */
[----:B------:R-:W-:Y:S03]  /*13f90*/  FADD.FTZ R0, R181, R0 ;  /* 0x00000000b5007221 */ /* 0x000fe60000010000 */
[----:B------:R-:W-:Y:S04]  /*13fa0*/  FADD.FTZ R3, R199, R3 ;  /* 0x00000003c7037221 */ /* 0x000fe80000010000 */
[-C--:B------:R-:W-:Y:S01]  /*13fb0*/  HMMA.16816.F32.BF16 R100, R168, R56.reuse, R100 ;  /* 0x00000038a864723c */ /* 0x080fe20000041864 */
[----:B------:R-:W-:Y:S04]  /*13fc0*/  FADD.FTZ R9, R198, R3 ;  /* 0x00000003c6097221 */ /* 0x000fe80000010000 */
[----:B------:R-:W-:Y:S03]  /*13fd0*/  FADD.FTZ R9, R175, R9 ;  /* 0x00000009af097221 */ /* 0x000fe60000010000 */
        /* <DEDUP_REMOVED lines=8> */
[C---:B------:R-:W-:Y:S07]  /*14060*/  HMMA.16816.F32.BF16 R124, R36.reuse, R4, R124 ;  /* 0x00000004247c723c */ /* 0x040fee000004187c */
[----:B------:R-:W-:Y:S01]  /*14070*/  FADD.FTZ R4, R201, R10 ;  /* 0x0000000ac9047221 */ /* 0x000fe20000010000 */
[-C--:B------:R-:W-:Y:S01]  /*14080*/  HMMA.16816.F32.BF16 R128, R36, R6.reuse, R128 ;  /* 0x000000062480723c */ /* 0x080fe20000041880 */
[----:B------:R-:W-:Y:S03]  /*14090*/  FADD.FTZ R5, R188, R8 ;  /* 0x00000008bc057221 */ /* 0x000fe60000010000 */
[----:B------:R-:W-:Y:S02]  /*140a0*/  FADD.FTZ R4, R200, R4 ;  /* 0x00000004c8047221 */ /* 0x000fe40000010000 */
[----:B------:R-:W-:Y:S02]  /*140b0*/  FADD.FTZ R3, R183, R5 ;  /* 0x00000005b7037221 */ /* 0x000fe40000010000 */
[----:B------:R-:W-:Y:S01]  /*140c0*/  FADD.FTZ R4, R176, R4 ;  /* 0x00000004b0047221 */ /* 0x000fe20000010000 */
[----:B------:R-:W-:Y:S03]  /*140d0*/  HMMA.16816.F32.BF16 R168, R168, R6, R24 ;  /* 0x00000006a8a8723c */ /* 0x000fe60000041818 */
[----:B------:R-:W-:Y:S02]  /*140e0*/  FADD.FTZ R8, R174, R3 ;  /* 0x00000003ae087221 */ /* 0x000fe40000010000 */
[----:B------:R-:W-:Y:S02]  /*140f0*/  FADD.FTZ R5, R172, R0 ;  /* 0x00000000ac057221 */ /* 0x000fe40000010000 */
[----:B------:R-:W-:Y:S02]  /*14100*/  FADD.FTZ R10, R184, R4 ;  /* 0x00000004b80a7221 */ /* 0x000fe40000010000 */
[----:B------:R-:W-:Y:S03]  /*14110*/  FADD.FTZ R3, R185, R9 ;  /* 0x00000009b9037221 */ /* 0x000fe60000010000 */
        /* <DEDUP_REMOVED lines=11> */
[----:B------:R-:W-:Y:S02]  /*141d0*/  IMAD.MOV.U32 R137, RZ, RZ, R2 ;  /* 0x000000ffff897224 */ /* 0x000fe400078e0002 */
[----:B-1----:R-:W-:Y:S01]  /*141e0*/  IMAD.MOV.U32 R0, RZ, RZ, R136 ;  /* 0x000000ffff007224 */ /* 0x002fe200078e0088 */
[----:B------:R-:W-:-:S05]  /*141f0*/  @P0 BRA `(.L_x_344) ;  /* 0xffffc1d000000947 */ /* 0x000fca000383ffff */
.L_x_343:
[----:B------:R-:W2:Y:S01]  /*14200*/  LDL.LU R8, [R1+0x8] ;  /* 0x0000080001087983 */ /* 0x000ea20000300800 */
[----:B------:R-:W1:Y:S01]  /*14210*/  S2UR UR6, SR_CTAID.Y ;  /* 0x00000000000679c3 */ /* 0x000e620000002600 */
[----:B------:R-:W-:Y:S01]  /*14220*/  UISETP.NE.AND UP0, UPT, UR23, -0x1, UPT ;  /* 0xffffffff1700788c */ /* 0x000fe2000bf05270 */
[----:B------:R-:W-:Y:S01]  /*14230*/  BSSY B0, `(.L_x_347) ;  /* 0x0000172000007945 */ /* 0x000fe20003800000 */
[----:B------:R-:W3:Y:S01]  /*14240*/  SHFL.BFLY PT, R3, R250, 0x2, 0x1f ;  /* 0x0c401f00fa037f89 */ /* 0x000ee200000e0000 */
[----:B------:R-:W-:-:S02]  /*14250*/  ULDC.64 UR4, c[0x0][0x1e8] ;  /* 0x00007a0000047ab9 */ /* 0x000fc40000000a00 */
[----:B------:R-:W-:Y:S01]  /*14260*/  ULDC.U8 UR9, c[0x0][0x328] ;  /* 0x0000ca0000097ab9 */ /* 0x000fe20000000000 */
[----:B------:R-:W4:Y:S01]  /*14270*/  SHFL.BFLY PT, R0, R251, 0x2, 0x1f ;  /* 0x0c401f00fb007f89 */ /* 0x000f2200000e0000 */
[----:B------:R-:W-:Y:S01]  /*14280*/  UISETP.NE.AND UP3, UPT, UR9, URZ, UPT ;  /* 0x0000003f0900728c */ /* 0x000fe2000bf65270 */
[----:B------:R-:W5:Y:S01]  /*14290*/  S2UR UR10, SR_CTAID.Z ;  /* 0x00000000000a79c3 */ /* 0x000f620000002700 */
[----:B------:R-:W-:Y:S01]  /*142a0*/  ULDC UR8, c[0x0][0x214] ;  /* 0x0000850000087ab9 */ /* 0x000fe20000000800 */
[----:B------:R-:W5:Y:S01]  /*142b0*/  SHFL.BFLY PT, R5, R252, 0x2, 0x1f ;  /* 0x0c401f00fc057f89 */ /* 0x000f6200000e0000 */
[----:B------:R-:W-:-:S04]  /*142c0*/  @UP0 UIMAD.WIDE.U32 UR12, UR23, UR4, URZ ;  /* 0x00000004170c02a5 */ /* 0x000fc8000f8e003f */
[----:B------:R-:W-:-:S03]  /*142d0*/  @UP0 UIMAD UR7, UR23, UR5, UR13 ;  /* 0x00000005170702a4 */ /* 0x000fc6000f8e020d */
[----:B------:R-:W-:Y:S02]  /*142e0*/  ULDC.64 UR4, c[0x0][0x1e0] ;  /* 0x0000780000047ab9 */ /* 0x000fe40000000a00 */
[----:B-1----:R-:W-:Y:S02]  /*142f0*/  @!UP0 USHF.R.S32.HI UR11, URZ, 0x1f, UR6 ;  /* 0x0000001f3f0b8899 */ /* 0x002fe40008011406 */
[----:B------:R-:W-:Y:S01]  /*14300*/  @!UP0 UIMAD.WIDE.U32 UR20, UR6, UR4, URZ ;  /* 0x00000004061482a5 */ /* 0x000fe2000f8e003f */
[----:B---3--:R-:W-:Y:S01]  /*14310*/  FADD.FTZ R3, R3, R250 ;  /* 0x000000fa03037221 */ /* 0x008fe20000010000 */
[----:B------:R-:W-:Y:S01]  /*14320*/  @!UP0 UIMAD UR11, UR11, UR4, URZ ;  /* 0x000000040b0b82a4 */ /* 0x000fe2000f8e023f */
[----:B----4-:R-:W-:-:S03]  /*14330*/  FADD.FTZ R0, R0, R251 ;  /* 0x000000fb00007221 */ /* 0x010fc60000010000 */
[----:B------:R-:W1:Y:S01]  /*14340*/  SHFL.BFLY PT, R4, R3, 0x1, 0x1f ;  /* 0x0c201f0003047f89 */ /* 0x000e6200000e0000 */
[----:B------:R-:W-:Y:S01]  /*14350*/  ULDC.U8 UR4, c[0x0][0x329] ;  /* 0x0000ca4000047ab9 */ /* 0x000fe20000000000 */
[----:B-----5:R-:W-:Y:S02]  /*14360*/  FADD.FTZ R5, R5, R252 ;  /* 0x000000fc05057221 */ /* 0x020fe40000010000 */
[----:B------:R-:W3:Y:S01]  /*14370*/  SHFL.BFLY PT, R7, R0, 0x1, 0x1f ;  /* 0x0c201f0000077f89 */ /* 0x000ee200000e0000 */
[----:B------:R-:W-:Y:S02]  /*14380*/  UISETP.NE.AND UP2, UPT, UR4, URZ, UPT ;  /* 0x0000003f0400728c */ /* 0x000fe4000bf45270 */
[----:B------:R-:W-:Y:S02]  /*14390*/  UISETP.EQ.AND UP3, UPT, UR4, URZ, UP3 ;  /* 0x0000003f0400728c */ /* 0x000fe40009f62270 */
[----:B------:R-:W-:Y:S02]  /*143a0*/  @!UP0 UIMAD UR11, UR6, UR5, UR11 ;  /* 0x00000005060b82a4 */ /* 0x000fe4000f8e020b */
[----:B------:R-:W-:-:S02]  /*143b0*/  ULDC UR4, c[0x0][0x1c0] ;  /* 0x0000700000047ab9 */ /* 0x000fc40000000800 */
[----:B------:R-:W-:Y:S02]  /*143c0*/  ULDC UR5, c[0x0][0x234] ;  /* 0x00008d0000057ab9 */ /* 0x000fe40000000800 */
[----:B------:R-:W-:Y:S02]  /*143d0*/  @!UP0 UIADD3 UR7, UR21, UR11, URZ ;  /* 0x0000000b15078290 */ /* 0x000fe4000fffe03f */
[----:B------:R-:W-:Y:S01]  /*143e0*/  @!UP2 UISETP.NE.AND UP1, UPT, UR9, URZ, UPT ;  /* 0x0000003f0900a28c */ /* 0x000fe2000bf25270 */
[----:B------:R-:W4:Y:S01]  /*143f0*/  S2UR UR9, SR_CTAID.X ;  /* 0x00000000000979c3 */ /* 0x000f220000002500 */
[----:B------:R-:W-:Y:S02]  /*14400*/  @UP2 ULDC UR14, c[0x0][0x210] ;  /* 0x00008400000e2ab9 */ /* 0x000fe40000000800 */
[----:B------:R-:W-:Y:S02]  /*14410*/  @UP2 UIMAD UR14, UR14, UR8, URZ ;  /* 0x000000080e0e22a4 */ /* 0x000fe4000f8e023f */
[----:B------:R-:W-:Y:S01]  /*14420*/  @!UP2 USEL UR14, UR8, UR5, !UP1 ;  /* 0x00000005080ea287 */ /* 0x000fe2000c800000 */
[----:B-1----:R-:W-:Y:S01]  /*14430*/  FADD.FTZ R51, R3, R4 ;  /* 0x0000000403337221 */ /* 0x002fe20000010000 */
[----:B------:R-:W-:Y:S01]  /*14440*/  MOV R4, 0x3f800000 ;  /* 0x3f80000000047802 */ /* 0x000fe20000000f00 */
[----:B------:R-:W-:Y:S01]  /*14450*/  @UP2 UMOV UR13, 0x1 ;  /* 0x00000001000d2882 */ /* 0x000fe20000000000 */
[----:B---3--:R-:W-:-:S02]  /*14460*/  FADD.FTZ R50, R0, R7 ;  /* 0x0000000700327221 */ /* 0x008fc40000010000 */
[----:B------:R-:W-:Y:S01]  /*14470*/  FSETP.NE.FTZ.AND P5, PT, R51, RZ, PT ;  /* 0x000000ff3300720b */ /* 0x000fe20003fb5000 */
[----:B------:R-:W-:Y:S01]  /*14480*/  @!UP2 UIMAD UR13, UR14, UR4, URZ ;  /* 0x000000040e0da2a4 */ /* 0x000fe2000f8e023f */
[----:B------:R-:W-:Y:S01]  /*14490*/  MOV R0, 0x3f800000 ;  /* 0x3f80000000007802 */ /* 0x000fe20000000f00 */
[----:B------:R-:W-:Y:S01]  /*144a0*/  @UP3 UIMAD UR16, UR6, UR8, URZ ;  /* 0x00000008061032a4 */ /* 0x000fe2000f8e023f */
[----:B------:R-:W-:Y:S01]  /*144b0*/  FSETP.NE.FTZ.AND P4, PT, R50, RZ, PT ;  /* 0x000000ff3200720b */ /* 0x000fe20003f95000 */
[----:B------:R-:W-:Y:S02]  /*144c0*/  @UP2 ULDC UR15, c[0x0][0x210] ;  /* 0x00008400000f2ab9 */ /* 0x000fe40000000800 */
[----:B------:R-:W-:Y:S02]  /*144d0*/  UIMAD UR4, UR6, UR13, URZ ;  /* 0x0000000d060472a4 */ /* 0x000fe4000f8e023f */
[----:B------:R-:W-:Y:S02]  /*144e0*/  @!UP2 UMOV UR15, 0x1 ;  /* 0x00000001000fa882 */ /* 0x000fe40000000000 */
[----:B------:R-:W-:-:S02]  /*144f0*/  @UP3 USEL UR16, UR16, UR23, !UP0 ;  /* 0x0000001710103287 */ /* 0x000fc4000c000000 */
[----:B------:R-:W1:Y:S01]  /*14500*/  @P5 MUFU.RCP R0, R51 ;  /* 0x0000003300005308 */ /* 0x000e620000001000 */
[----:B----4-:R-:W-:Y:S02]  /*14510*/  UIMAD UR9, UR9, UR15, URZ ;  /* 0x0000000f090972a4 */ /* 0x010fe4000f8e023f */
[----:B------:R-:W-:Y:S02]  /*14520*/  USEL UR4, UR4, URZ, !UP3 ;  /* 0x0000003f04047287 */ /* 0x000fe4000d800000 */
[----:B------:R-:W-:Y:S02]  /*14530*/  USHF.L.U32 UR9, UR9, 0x7, URZ ;  /* 0x0000000709097899 */ /* 0x000fe4000800063f */
[----:B------:R-:W-:Y:S01]  /*14540*/  UIMAD UR14, UR10, UR14, UR4 ;  /* 0x0000000e0a0e72a4 */ /* 0x000fe2000f8e0204 */
[----:B------:R-:W3:Y:S01]  /*14550*/  @P4 MUFU.RCP R4, R50 ;  /* 0x0000003200044308 */ /* 0x000ee20000001000 */
[----:B------:R-:W-:Y:S02]  /*14560*/  @!UP3 UMOV UR26, URZ ;  /* 0x0000003f001abc82 */ /* 0x000fe40008000000 */
[----:B------:R-:W-:-:S02]  /*14570*/  @UP3 UMOV UR26, UR16 ;  /* 0x00000010001a3c82 */ /* 0x000fc40008000000 */
[----:B------:R-:W-:Y:S02]  /*14580*/  @!UP3 UMOV UR27, URZ ;  /* 0x0000003f001bbc82 */ /* 0x000fe40008000000 */
[----:B------:R-:W-:Y:S01]  /*14590*/  USHF.R.S32.HI UR4, URZ, 0x1f, UR9 ;  /* 0x0000001f3f047899 */ /* 0x000fe20008011409 */
[----:B-1----:R-:W-:Y:S01]  /*145a0*/  FMUL.FTZ R0, R0, c[0x0][0x2dc] ;  /* 0x0000b70000007a20 */ /* 0x002fe20000410000 */
[----:B------:R-:W-:Y:S02]  /*145b0*/  @UP3 USHF.R.S32.HI UR27, URZ, 0x1f, UR16 ;  /* 0x0000001f3f1b3899 */ /* 0x000fe40008011410 */
[----:B------:R-:W-:Y:S01]  /*145c0*/  USHF.R.S32.HI UR5, URZ, 0x1f, UR14 ;  /* 0x0000001f3f057899 */ /* 0x000fe2000801140e */
[C---:B------:R-:W-:Y:S01]  /*145d0*/  FMUL.FTZ R43, R0.reuse, R69 ;  /* 0x00000045002b7220 */ /* 0x040fe20000410000 */
[----:B------:R-:W-:Y:S01]  /*145e0*/  UIADD3 UR9, UP2, UP1, UR9, UR26, UR14 ;  /* 0x0000001a09097290 */ /* 0x000fe2000f95e00e */
[----:B------:R-:W1:Y:S01]  /*145f0*/  S2R R69, SR_TID.X ;  /* 0x0000000000457919 */ /* 0x000e620000002100 */
[C---:B------:R-:W-:Y:S01]  /*14600*/  FMUL.FTZ R140, R0.reuse, R140 ;  /* 0x0000008c008c7220 */ /* 0x040fe20000410000 */
[----:B------:R-:W-:Y:S01]  /*14610*/  @!UP0 UMOV UR12, UR20 ;  /* 0x00000014000c8c82 */ /* 0x000fe20008000000 */
[C---:B------:R-:W-:Y:S01]  /*14620*/  FMUL.FTZ R47, R0.reuse, R141 ;  /* 0x0000008d002f7220 */ /* 0x040fe20000410000 */
[----:B------:R-:W-:Y:S01]  /*14630*/  UIADD3.X UR4, UR4, UR27, UR5, UP2, UP1 ;  /* 0x0000001b04047290 */ /* 0x000fe200097e2405 */
        /* <DEDUP_REMOVED lines=30> */
[----:B------:R-:W-:Y:S01]  /*14820*/  FMUL.FTZ R9, R0, R169 ;  /* 0x000000a900097220 */ /* 0x000fe20000410000 */
[----:B------:R-:W-:Y:S01]  /*14830*/  MOV R0, 0x3f800000 ;  /* 0x3f80000000007802 */ /* 0x000fe20000000f00 */
[----:B---3--:R-:W-:Y:S01]  /*14840*/  FMUL.FTZ R4, R4, c[0x0][0x2dc] ;  /* 0x0000b70004047a20 */ /* 0x008fe20000410000 */
[----:B------:R-:W-:Y:S02]  /*14850*/  F2FP.BF16.PACK_AB R13, R13, R164 ;  /* 0x000000a40d0d723e */ /* 0x000fe400000010ff */
[----:B------:R-:W-:Y:S01]  /*14860*/  F2FP.BF16.PACK_AB R9, R9, R168 ;  /* 0x000000a80909723e */ /* 0x000fe200000010ff */
[C---:B------:R-:W-:Y:S02]  /*14870*/  FMUL.FTZ R142, R4.reuse, R142 ;  /* 0x0000008e048e7220 */ /* 0x040fe40000410000 */
[C---:B------:R-:W-:Y:S02]  /*14880*/  FMUL.FTZ R46, R4.reuse, R143 ;  /* 0x0000008f042e7220 */ /* 0x040fe40000410000 */
        /* <DEDUP_REMOVED lines=28> */
[----:B------:R-:W-:Y:S01]  /*14a50*/  FMUL.FTZ R12, R4, R167 ;  /* 0x000000a7040c7220 */ /* 0x000fe20000410000 */
[----:B------:R-:W-:Y:S01]  /*14a60*/  F2FP.BF16.PACK_AB R16, R16, R122 ;  /* 0x0000007a1010723e */ /* 0x000fe200000010ff */
[----:B------:R-:W-:-:S03]  /*14a70*/  FMUL.FTZ R170, R4, R170 ;  /* 0x000000aa04aa7220 */ /* 0x000fc60000410000 */
[----:B------:R-:W-:Y:S01]  /*14a80*/  F2FP.BF16.PACK_AB R12, R12, R166 ;  /* 0x000000a60c0c723e */ /* 0x000fe200000010ff */
[----:B--2---:R-:W2:Y:S02]  /*14a90*/  SHFL.BFLY PT, R6, R8, 0x2, 0x1f ;  /* 0x0c401f0008067f89 */ /* 0x004ea400000e0000 */
[----:B--2---:R-:W-:Y:S02]  /*14aa0*/  FADD.FTZ R3, R6, R8 ;  /* 0x0000000806037221 */ /* 0x004fe40000010000 */
[----:B------:R-:W2:Y:S01]  /*14ab0*/  SHFL.BFLY PT, R6, R5, 0x1, 0x1f ;  /* 0x0c201f0005067f89 */ /* 0x000ea200000e0000 */
[----:B------:R-:W-:-:S03]  /*14ac0*/  FMUL.FTZ R8, R4, R171 ;  /* 0x000000ab04087220 */ /* 0x000fc60000410000 */
[----:B------:R-:W3:Y:S02]  /*14ad0*/  SHFL.BFLY PT, R7, R3, 0x1, 0x1f ;  /* 0x0c201f0003077f89 */ /* 0x000ee400000e0000 */
[----:B------:R-:W-:Y:S01]  /*14ae0*/  F2FP.BF16.PACK_AB R8, R8, R170 ;  /* 0x000000aa0808723e */ /* 0x000fe200000010ff */
[----:B--2---:R-:W-:Y:S01]  /*14af0*/  FADD.FTZ R133, R5, R6 ;  /* 0x0000000605857221 */ /* 0x004fe20000010000 */
[----:B-1----:R-:W-:Y:S01]  /*14b00*/  SHF.R.S32.HI R6, RZ, 0x1f, R69 ;  /* 0x0000001fff067819 */ /* 0x002fe20000011445 */
[----:B---3--:R-:W-:-:S03]  /*14b10*/  FADD.FTZ R132, R3, R7 ;  /* 0x0000000703847221 */ /* 0x008fc60000010000 */
[----:B------:R-:W-:Y:S02]  /*14b20*/  FSETP.NE.FTZ.AND P3, PT, R133, RZ, PT ;  /* 0x000000ff8500720b */ /* 0x000fe40003f75000 */
[----:B------:R-:W-:Y:S02]  /*14b30*/  MOV R3, 0x3f800000 ;  /* 0x3f80000000037802 */ /* 0x000fe40000000f00 */
[----:B------:R-:W-:Y:S02]  /*14b40*/  FSETP.NE.FTZ.AND P2, PT, R132, RZ, PT ;  /* 0x000000ff8400720b */ /* 0x000fe40003f55000 */
[CC--:B------:R-:W-:Y:S02]  /*14b50*/  LEA.HI R5, R6.reuse, R69.reuse, RZ, 0x2 ;  /* 0x0000004506057211 */ /* 0x0c0fe400078f10ff */
[----:B------:R-:W-:Y:S02]  /*14b60*/  LEA.HI R68, R6, R69, RZ, 0x5 ;  /* 0x0000004506447211 */ /* 0x000fe400078f28ff */
[----:B------:R-:W-:-:S02]  /*14b70*/  SHF.R.S32.HI R4, RZ, 0x2, R5 ;  /* 0x00000002ff047819 */ /* 0x000fc40000011405 */
[----:B------:R-:W-:Y:S01]  /*14b80*/  SHF.R.S32.HI R18, RZ, 0x5, R68 ;  /* 0x00000005ff127819 */ /* 0x000fe20000011444 */
[----:B------:R-:W1:Y:S08]  /*14b90*/  @P3 MUFU.RCP R3, R133 ;  /* 0x0000008500033308 */ /* 0x000e700000001000 */
[----:B------:R-:W2:Y:S01]  /*14ba0*/  @P2 MUFU.RCP R0, R132 ;  /* 0x0000008400002308 */ /* 0x000ea20000001000 */
[----:B-1----:R-:W-:-:S04]  /*14bb0*/  FMUL.FTZ R3, R3, c[0x0][0x2dc] ;  /* 0x0000b70003037a20 */ /* 0x002fc80000410000 */
[C---:B------:R-:W-:Y:S02]  /*14bc0*/  FMUL.FTZ R144, R3.reuse, R144 ;  /* 0x0000009003907220 */ /* 0x040fe40000410000 */
[C---:B------:R-:W-:Y:S02]  /*14bd0*/  FMUL.FTZ R49, R3.reuse, R145 ;  /* 0x0000009103317220 */ /* 0x040fe40000410000 */
        /* <DEDUP_REMOVED lines=32> */
[----:B------:R-:W-:Y:S01]  /*14de0*/  SHF.R.S32.HI R3, RZ, 0x1f, R4 ;  /* 0x0000001fff037819 */ /* 0x000fe20000011404 */
[----:B--2---:R-:W-:Y:S01]  /*14df0*/  FMUL.FTZ R0, R0, c[0x0][0x2dc] ;  /* 0x0000b70000007a20 */ /* 0x004fe20000410000 */
[----:B------:R-:W-:-:S02]  /*14e00*/  F2FP.BF16.PACK_AB R11, R11, R124 ;  /* 0x0000007c0b0b723e */ /* 0x000fc400000010ff */
[----:B------:R-:W-:Y:S01]  /*14e10*/  LEA.HI R3, R3, R4, RZ, 0x3 ;  /* 0x0000000403037211 */ /* 0x000fe200078f18ff */
[C---:B------:R-:W-:Y:S01]  /*14e20*/  FMUL.FTZ R146, R0.reuse, R146 ;  /* 0x0000009200927220 */ /* 0x040fe20000410000 */
[----:B------:R-:W-:Y:S01]  /*14e30*/  F2FP.BF16.PACK_AB R7, R7, R128 ;  /* 0x000000800707723e */ /* 0x000fe200000010ff */
[C---:B------:R-:W-:Y:S01]  /*14e40*/  FMUL.FTZ R147, R0.reuse, R147 ;  /* 0x0000009300937220 */ /* 0x040fe20000410000 */
[----:B------:R-:W-:Y:S01]  /*14e50*/  LOP3.LUT R3, R3, 0xfffffff8, RZ, 0xc0, !PT ;  /* 0xfffffff803037812 */ /* 0x000fe200078ec0ff */
[C---:B------:R-:W-:Y:S02]  /*14e60*/  FMUL.FTZ R150, R0.reuse, R150 ;  /* 0x0000009600967220 */ /* 0x040fe40000410000 */
[----:B------:R-:W-:Y:S01]  /*14e70*/  FMUL.FTZ R151, R0, R151 ;  /* 0x0000009700977220 */ /* 0x000fe20000410000 */
[----:B------:R-:W-:Y:S01]  /*14e80*/  IADD3 R3, R4, -R3, RZ ;  /* 0x8000000304037210 */ /* 0x000fe20007ffe0ff */
[C---:B------:R-:W-:Y:S01]  /*14e90*/  FMUL.FTZ R74, R0.reuse, R74 ;  /* 0x0000004a004a7220 */ /* 0x040fe20000410000 */
[----:B------:R-:W-:Y:S01]  /*14ea0*/  LOP3.LUT R4, R5, 0xfffffffc, RZ, 0xc0, !PT ;  /* 0xfffffffc05047812 */ /* 0x000fe200078ec0ff */
        /* <DEDUP_REMOVED lines=28> */
[----:B------:R-:W-:Y:S01]  /*15070*/  FMUL.FTZ R131, R0, R131 ;  /* 0x0000008300837220 */ /* 0x000fe20000410000 */
[----:B------:R-:W-:Y:S02]  /*15080*/  LEA.HI R0, R3, R3, RZ, 0x1 ;  /* 0x0000000303007211 */ /* 0x000fe400078f08ff */
[----:B------:R-:W-:Y:S02]  /*15090*/  F2FP.BF16.PACK_AB R10, R10, R126 ;  /* 0x0000007e0a0a723e */ /* 0x000fe400000010ff */
[----:B------:R-:W-:Y:S02]  /*150a0*/  SHF.R.S32.HI R6, RZ, 0x1, R0 ;  /* 0x00000001ff067819 */ /* 0x000fe40000011400 */
[----:B------:R-:W-:-:S02]  /*150b0*/  LOP3.LUT R5, R0, 0x3fffffe, RZ, 0xc0, !PT ;  /* 0x03fffffe00057812 */ /* 0x000fc400078ec0ff */
[----:B------:R-:W-:Y:S02]  /*150c0*/  IADD3 R0, -R4, R69, RZ ;  /* 0x0000004504007210 */ /* 0x000fe40007ffe1ff */
[----:B------:R-:W-:Y:S02]  /*150d0*/  SHF.L.U32 R4, R6, 0x6, RZ ;  /* 0x0000000606047819 */ /* 0x000fe400000006ff */
[----:B------:R-:W-:Y:S02]  /*150e0*/  IADD3 R3, R3, -R5, RZ ;  /* 0x8000000503037210 */ /* 0x000fe40007ffe0ff */
[----:B------:R-:W-:Y:S02]  /*150f0*/  LEA R0, R18, R0, 0x8 ;  /* 0x0000000012007211 */ /* 0x000fe400078e40ff */
[----:B------:R-:W-:Y:S02]  /*15100*/  LOP3.LUT R5, R4, 0xc0, RZ, 0xc0, !PT ;  /* 0x000000c004057812 */ /* 0x000fe400078ec0ff */
[----:B------:R-:W-:-:S02]  /*15110*/  LOP3.LUT R4, R6, 0x1, RZ, 0xc0, !PT ;  /* 0x0000000106047812 */ /* 0x000fc400078ec0ff */
[----:B------:R-:W-:Y:S02]  /*15120*/  LEA R0, R3, R0, 0x4 ;  /* 0x0000000003007211 */ /* 0x000fe400078e20ff */
[----:B------:R-:W-:Y:S02]  /*15130*/  LEA.HI R3, R5, R5, RZ, 0x1d ;  /* 0x0000000505037211 */ /* 0x000fe400078fe8ff */
[----:B------:R-:W-:Y:S02]  /*15140*/  ISETP.NE.U32.AND P1, PT, R4, 0x1, PT ;  /* 0x000000010400780c */ /* 0x000fe40003f25070 */
[----:B------:R-:W-:Y:S02]  /*15150*/  LEA R0, R0, R3, 0x1 ;  /* 0x0000000300007211 */ /* 0x000fe400078e08ff */
[----:B------:R-:W-:Y:S02]  /*15160*/  LOP3.LUT P0, RZ, R6, 0x2, RZ, 0xc0, !PT ;  /* 0x0000000206ff7812 */ /* 0x000fe4000780c0ff */
[----:B------:R-:W-:-:S02]  /*15170*/  SHF.L.U32 R0, R0, 0x1, RZ ;  /* 0x0000000100007819 */ /* 0x000fc400000006ff */
[----:B------:R-:W-:Y:S02]  /*15180*/  MOV R4, 0x20 ;  /* 0x0000002000047802 */ /* 0x000fe40000000f00 */
[----:B------:R-:W-:Y:S01]  /*15190*/  IADD3 R3, R0, -0x10, RZ ;  /* 0xfffffff000037810 */ /* 0x000fe20007ffe0ff */
[----:B------:R-:W-:Y:S01]  /*151a0*/  STS [R0], R47 ;  /* 0x0000002f00007388 */ /* 0x000fe20000000800 */
[----:B------:R-:W-:Y:S02]  /*151b0*/  SEL R4, R4, 0xffffffe0, !P0 ;  /* 0xffffffe004047807 */ /* 0x000fe40004000000 */
[C---:B------:R-:W-:Y:S01]  /*151c0*/  @P1 IADD3 R3, R0.reuse, 0x10, RZ ;  /* 0x0000001000031810 */ /* 0x040fe20007ffe0ff */
[----:B------:R-:W-:Y:S01]  /*151d0*/  STS [R0+0x200], R46 ;  /* 0x0002002e00007388 */ /* 0x000fe20000000800 */
[----:B------:R-:W-:Y:S02]  /*151e0*/  IADD3 R5, R0, R4, RZ ;  /* 0x0000000400057210 */ /* 0x000fe40007ffe0ff */
[----:B------:R-:W-:Y:S01]  /*151f0*/  IADD3 R4, R4, R3, RZ ;  /* 0x0000000304047210 */ /* 0x000fe20007ffe0ff */
[----:B------:R-:W-:Y:S01]  /*15200*/  STS [R3], R45 ;  /* 0x0000002d03007388 */ /* 0x000fe20000000800 */
[----:B------:R-:W-:-:S03]  /*15210*/  F2FP.BF16.PACK_AB R6, R131, R130 ;  /* 0x000000828306723e */ /* 0x000fc600000010ff */
[----:B------:R-:W-:Y:S04]  /*15220*/  STS [R3+0x200], R44 ;  /* 0x0002002c03007388 */ /* 0x000fe80000000800 */
        /* <DEDUP_REMOVED lines=39> */
[----:B------:R-:W-:Y:S01]  /*154a0*/  STS [R4+0x4200], R8 ;  /* 0x0042000804007388 */ /* 0x000fe20000000800 */
[----:B-1----:R-:W-:-:S03]  /*154b0*/  LOP3.LUT R0, R68, 0xffffffe0, RZ, 0xc0, !PT ;  /* 0xffffffe044007812 */ /* 0x002fc600078ec0ff */
[----:B------:R-:W-:Y:S01]  /*154c0*/  STS [R5+0x5000], R11 ;  /* 0x0050000b05007388 */ /* 0x000fe20000000800 */
[----:B------:R-:W-:-:S03]  /*154d0*/  IADD3 R0, -R0, R69, RZ ;  /* 0x0000004500007210 */ /* 0x000fc60007ffe1ff */
[----:B------:R1:W-:Y:S01]  /*154e0*/  STS [R5+0x5200], R10 ;  /* 0x0052000a05007388 */ /* 0x0003e20000000800 */
[----:B--2---:R-:W-:Y:S01]  /*154f0*/  @P4 MUFU.LG2 R3, R50 ;  /* 0x0000003200034308 */ /* 0x004fe20000000c00 */
[----:B------:R-:W-:Y:S02]  /*15500*/  LOP3.LUT P0, RZ, R0, 0x3, RZ, 0xc0, !PT ;  /* 0x0000000300ff7812 */ /* 0x000fe4000780c0ff */
[----:B------:R2:W-:Y:S01]  /*15510*/  STS [R4+0x5000], R7 ;  /* 0x0050000704007388 */ /* 0x0005e20000000800 */
[----:B---3--:R-:W-:Y:S02]  /*15520*/  MOV R13, 0x7f800000 ;  /* 0x7f800000000d7802 */ /* 0x008fe40000000f00 */
[----:B------:R-:W-:Y:S01]  /*15530*/  MOV R14, 0x7f800000 ;  /* 0x7f800000000e7802 */ /* 0x000fe20000000f00 */
[----:B------:R3:W-:Y:S01]  /*15540*/  STS [R4+0x5200], R6 ;  /* 0x0052000604007388 */ /* 0x0007e20000000800 */
[----:B------:R-:W1:Y:S01]  /*15550*/  @P2 MUFU.LG2 R0, R132 ;  /* 0x0000008400002308 */ /* 0x000e620000000c00 */
[----:B----4-:R-:W-:-:S02]  /*15560*/  MOV R12, 0x7f800000 ;  /* 0x7f800000000c7802 */ /* 0x010fc40000000f00 */
[----:B------:R-:W-:Y:S01]  /*15570*/  BAR.SYNC.DEFER_BLOCKING 0x0 ;  /* 0x0000000000007b1d */ /* 0x000fe20000010000 */
[----:B-----5:R-:W-:-:S05]  /*15580*/  MOV R9, 0x7f800000 ;  /* 0x7f80000000097802 */ /* 0x020fca0000000f00 */
[----:B-1----:R-:W1:Y:S01]  /*15590*/  @P3 MUFU.LG2 R5, R133 ;  /* 0x0000008500053308 */ /* 0x002e620000000c00 */
[----:B------:R-:W-:-:S04]  /*155a0*/  @P2 FMUL.FTZ R0, R0, 0.69314718246459960938 ;  /* 0x3f31721800002820 */ /* 0x000fc80000410000 */
[----:B------:R-:W-:-:S03]  /*155b0*/  @P2 FFMA.FTZ R12, R2, c[0x0][0x238], R0 ;  /* 0x00008e00020c2a23 */ /* 0x000fc60000010000 */
[----:B--2---:R-:W2:Y:S01]  /*155c0*/  @P5 MUFU.LG2 R7, R51 ;  /* 0x0000003300075308 */ /* 0x004ea20000000c00 */
[----:B---3--:R-:W-:Y:S01]  /*155d0*/  @P4 FMUL.FTZ R4, R3, 0.69314718246459960938 ;  /* 0x3f31721803044820 */ /* 0x008fe20000410000 */
[----:B------:R3:W4:Y:S03]  /*155e0*/  LDS.128 R28, [R222] ;  /* 0x00000000de1c7984 */ /* 0x0007260000000c00 */
[----:B------:R-:W-:Y:S01]  /*155f0*/  @P4 FFMA.FTZ R14, R135, c[0x0][0x238], R4 ;  /* 0x00008e00870e4a23 */ /* 0x000fe20000010004 */
[----:B------:R3:W3:Y:S01]  /*15600*/  LDS.128 R40, [R222+0x800] ;  /* 0x00080000de287984 */ /* 0x0006e20000000c00 */
[----:B-1----:R-:W-:-:S03]  /*15610*/  @P3 FMUL.FTZ R3, R5, 0.69314718246459960938 ;  /* 0x3f31721805033820 */ /* 0x002fc60000410000 */
[----:B------:R1:W1:Y:S01]  /*15620*/  LDS.128 R52, [R222+0x1000] ;  /* 0x00100000de347984 */ /* 0x0002620000000c00 */
[----:B------:R-:W-:-:S03]  /*15630*/  @P3 FFMA.FTZ R9, R134, c[0x0][0x238], R3 ;  /* 0x00008e0086093a23 */ /* 0x000fc60000010003 */
[----:B------:R1:W1:Y:S01]  /*15640*/  LDS.128 R64, [R222+0x1800] ;  /* 0x00180000de407984 */ /* 0x0002620000000c00 */
[----:B--2---:R-:W-:-:S03]  /*15650*/  @P5 FMUL.FTZ R6, R7, 0.69314718246459960938 ;  /* 0x3f31721807065820 */ /* 0x004fc60000410000 */
[----:B------:R2:W1:Y:S01]  /*15660*/  LDS.128 R24, [R222+0x2000] ;  /* 0x00200000de187984 */ /* 0x0004620000000c00 */
[----:B------:R-:W-:-:S03]  /*15670*/  @P5 FFMA.FTZ R13, R136, c[0x0][0x238], R6 ;  /* 0x00008e00880d5a23 */ /* 0x000fc60000010006 */
        /* <DEDUP_REMOVED lines=8> */
[----:B---34-:R-:W3:Y:S01]  /*15700*/  LDL.LU R137, [R1+0x5c] ;  /* 0x00005c0001897983 */ /* 0x018ee20000300800 */
[----:B------:R-:W-:-:S04]  /*15710*/  SHF.R.S32.HI R0, RZ, 0x1f, R18 ;  /* 0x0000001fff007819 */ /* 0x000fc80000011412 */
[----:B------:R-:W-:-:S04]  /*15720*/  LEA.HI R0, R0, R18, RZ, 0x2 ;  /* 0x0000001200007211 */ /* 0x000fc800078f10ff */
[----:B------:R-:W-:-:S05]  /*15730*/  LOP3.LUT R0, R0, 0xffffffc, RZ, 0xc0, !PT ;  /* 0x0ffffffc00007812 */ /* 0x000fca00078ec0ff */
[----:B------:R-:W-:-:S04]  /*15740*/  IMAD.IADD R0, R18, 0x1, -R0 ;  /* 0x0000000112007824 */ /* 0x000fc800078e0a00 */
[----:B---3--:R-:W-:-:S05]  /*15750*/  IMAD R0, R0, 0x10, R137 ;  /* 0x0000001000007824 */ /* 0x008fca00078e0289 */
        /* <DEDUP_REMOVED lines=14> */
[----:B------:R-:W-:Y:S02]  /*15840*/  @!P5 IADD3 R7, P0, R2, UR9, RZ ;  /* 0x000000090207dc10 */ /* 0x000fe4000ff1e0ff */
[----:B------:R-:W-:Y:S02]  /*15850*/  @!P6 LEA.HI.X R11, R0, c[0x0][0x204], R6, 0x2, P1 ;  /* 0x00008100000bea11 */ /* 0x000fe400008f1406 */
[----:B------:R-:W-:Y:S02]  /*15860*/  @!P5 LEA.HI.X.SX32 R2, R2, UR4, 0x1, P0 ;  /* 0x000000040202dc11 */ /* 0x000fe400080f0eff */
[----:B------:R-:W-:Y:S01]  /*15870*/  @!P4 IADD3 R0, P1, R5, UR9, RZ ;  /* 0x000000090500cc10 */ /* 0x000fe2000ff3e0ff */
[----:B------:R3:W-:Y:S01]  /*15880*/  @!P6 STG.E [R10.64], R13 ;  /* 0x0000000d0a00e986 */ /* 0x0007e2000c101918 */
[----:B------:R-:W-:-:S02]  /*15890*/  @!P5 LEA R6, P2, R7, c[0x0][0x200], 0x2 ;  /* 0x000080000706da11 */ /* 0x000fc400078410ff */
[----:B------:R-:W-:Y:S02]  /*158a0*/  @!P3 IADD3 R8, P0, R3, UR9, RZ ;  /* 0x000000090308bc10 */ /* 0x000fe4000ff1e0ff */
[----:B------:R-:W-:Y:S02]  /*158b0*/  @!P4 LEA.HI.X.SX32 R5, R5, UR4, 0x1, P1 ;  /* 0x000000040505cc11 */ /* 0x000fe400088f0eff */
[----:B------:R-:W-:Y:S02]  /*158c0*/  @!P5 LEA.HI.X R7, R7, c[0x0][0x204], R2, 0x2, P2 ;  /* 0x000081000707da11 */ /* 0x000fe400010f1402 */
[----:B------:R-:W-:Y:S02]  /*158d0*/  @!P3 LEA.HI.X.SX32 R3, R3, UR4, 0x1, P0 ;  /* 0x000000040303bc11 */ /* 0x000fe400080f0eff */
[----:B------:R-:W-:Y:S01]  /*158e0*/  @!P4 LEA R4, P1, R0, c[0x0][0x200], 0x2 ;  /* 0x000080000004ca11 */ /* 0x000fe200078210ff */
[----:B------:R3:W-:Y:S01]  /*158f0*/  @!P5 STG.E [R6.64], R14 ;  /* 0x0000000e0600d986 */ /* 0x0007e2000c101918 */
[----:B------:R-:W-:-:S02]  /*15900*/  @!P3 LEA R2, P0, R8, c[0x0][0x200], 0x2 ;  /* 0x000080000802ba11 */ /* 0x000fc400078010ff */
[----:B------:R-:W-:Y:S02]  /*15910*/  @!P4 LEA.HI.X R5, R0, c[0x0][0x204], R5, 0x2, P1 ;  /* 0x000081000005ca11 */ /* 0x000fe400008f1405 */
[----:B------:R-:W-:-:S03]  /*15920*/  @!P3 LEA.HI.X R3, R8, c[0x0][0x204], R3, 0x2, P0 ;  /* 0x000081000803ba11 */ /* 0x000fc600000f1403 */
[----:B------:R3:W-:Y:S04]  /*15930*/  @!P4 STG.E [R4.64], R9 ;  /* 0x000000090400c986 */ /* 0x0007e8000c101918 */
[----:B------:R3:W-:Y:S02]  /*15940*/  @!P3 STG.E [R2.64], R12 ;  /* 0x0000000c0200b986 */ /* 0x0007e4000c101918 */
.L_x_348:
[----:B---34-:R-:W-:Y:S05]  /*15950*/  BSYNC B0 ;  /* 0x0000000000007941 */ /* 0x018fea0003800000 */
.L_x_347:
[----:B------:R-:W3:Y:S04]  /*15960*/  LDL.LU.64 R10, [R1+0x30] ;  /* 0x00003000010a7983 */ /* 0x000ee80000300a00 */
[----:B------:R-:W4:Y:S01]  /*15970*/  S2R R8, SR_CTAID.Z ;  /* 0x0000000000087919 */ /* 0x000f220000002700 */
[----:B------:R-:W-:Y:S02]  /*15980*/  USHF.R.S32.HI UR6, URZ, 0x1f, UR10 ;  /* 0x0000001f3f067899 */ /* 0x000fe4000801140a */
[----:B------:R-:W-:Y:S01]  /*15990*/  ULDC.64 UR4, c[0x0][0x1f0] ;  /* 0x00007c0000047ab9 */ /* 0x000fe20000000a00 */
[----:B--2---:R-:W2:Y:S04]  /*159a0*/  LDL.LU.64 R4, [R1+0x20] ;  /* 0x0000200001047983 */ /* 0x004ea80000300a00 */
[----:B------:R1:W5:Y:S01]  /*159b0*/  LDL.64 R12, [R1+0x28] ;  /* 0x00002800010c7983 */ /* 0x0003620000100a00 */
[----:B------:R-:W-:Y:S01]  /*159c0*/  UIMAD UR4, UR6, UR4, URZ ;  /* 0x00000004060472a4 */ /* 0x000fe2000f8e023f */
[----:B------:R-:W-:Y:S03]  /*159d0*/  BSSY B0, `(.L_x_349) ;  /* 0x0000012000007945 */ /* 0x000fe60003800000 */
[----:B------:R-:W-:Y:S01]  /*159e0*/  UIMAD UR4, UR10, UR5, UR4 ;  /* 0x000000050a0472a4 */ /* 0x000fe2000f8e0204 */
[----:B---3--:R-:W-:-:S04]  /*159f0*/  IADD3 R2, P0, R10, UR12, RZ ;  /* 0x0000000c0a027c10 */ /* 0x008fc8000ff1e0ff */
[----:B------:R-:W-:Y:S02]  /*15a00*/  IADD3.X R3, R11, UR7, RZ, P0, !PT ;  /* 0x000000070b037c10 */ /* 0x000fe400087fe4ff */
[----:B--2---:R-:W-:-:S03]  /*15a10*/  ISETP.GE.AND P0, PT, R4, UR18, PT ;  /* 0x0000001204007c0c */ /* 0x004fc6000bf06270 */
[----:B----4-:R-:W-:-:S05]  /*15a20*/  IMAD.WIDE.U32 R8, R8, c[0x0][0x1f0], R2 ;  /* 0x00007c0008087a25 */ /* 0x010fca00078e0002 */
[----:B------:R-:W-:-:S05]  /*15a30*/  IADD3 R7, R9, UR4, RZ ;  /* 0x0000000409077c10 */ /* 0x000fca000fffe0ff */
[----:B------:R-:W-:Y:S05]  /*15a40*/  @P0 BRA `(.L_x_350) ;  /* 0x000000a000000947 */ /* 0x000fea0003800000 */
[----:B-1----:R-:W-:Y:S01]  /*15a50*/  MOV R6, R8 ;  /* 0x0000000800067202 */ /* 0x002fe20000000f00 */
[----:B-----5:R-:W-:-:S04]  /*15a60*/  IMAD R0, R13, c[0x0][0x1e8], RZ ;  /* 0x00007a000d007a24 */ /* 0x020fc800078e02ff */
[----:B------:R-:W-:-:S04]  /*15a70*/  IMAD.WIDE.U32 R4, R12, c[0x0][0x1e8], R6 ;  /* 0x00007a000c047a25 */ /* 0x000fc800078e0006 */
[----:B------:R-:W-:Y:S01]  /*15a80*/  IMAD R0, R12, c[0x0][0x1ec], R0 ;  /* 0x00007b000c007a24 */ /* 0x000fe200078e0200 */
[----:B------:R-:W-:-:S04]  /*15a90*/  LEA R2, P0, R4, c[0x0][0x1d0], 0x1 ;  /* 0x0000740004027a11 */ /* 0x000fc800078008ff */
[----:B------:R-:W-:-:S04]  /*15aa0*/  IADD3 R0, R5, R0, RZ ;  /* 0x0000000005007210 */ /* 0x000fc80007ffe0ff */
[----:B------:R-:W-:-:S05]  /*15ab0*/  LEA.HI.X R3, R4, c[0x0][0x1d4], R0, 0x1, P0 ;  /* 0x0000750004037a11 */ /* 0x000fca00000f0c00 */
[----:B------:R1:W-:Y:S04]  /*15ac0*/  STG.E.128 [R2.64], R28 ;  /* 0x0000001c02007986 */ /* 0x0003e8000c101d18 */
[----:B------:R1:W-:Y:S04]  /*15ad0*/  STG.E.128 [R2.64+0x40], R24 ;  /* 0x0000401802007986 */ /* 0x0003e8000c101d18 */
[----:B------:R1:W-:Y:S02]  /*15ae0*/  STG.E.128 [R2.64+0x80], R20 ;  /* 0x0000801402007986 */ /* 0x0003e4000c101d18 */
.L_x_350:
[----:B-1----:R-:W-:Y:S05]  /*15af0*/  BSYNC B0 ;  /* 0x0000000000007941 */ /* 0x002fea0003800000 */
.L_x_349:
[----:B------:R-:W2:Y:S01]  /*15b00*/  LDL.LU R0, [R1+0x44] ;  /* 0x0000440001007983 */ /* 0x000ea20000300800 */
[----:B------:R-:W-:Y:S01]  /*15b10*/  BSSY B0, `(.L_x_351) ;  /* 0x0000010000007945 */ /* 0x000fe20003800000 */
[----:B--2---:R-:W-:-:S13]  /*15b20*/  ISETP.GE.AND P0, PT, R0, UR18, PT ;  /* 0x0000001200007c0c */ /* 0x004fda000bf06270 */
[----:B------:R-:W-:Y:S05]  /*15b30*/  @P0 BRA `(.L_x_352) ;  /* 0x000000d000000947 */ /* 0x000fea0003800000 */
[----:B-----5:R-:W-:Y:S01]  /*15b40*/  IADD3 R10, P0, R12, 0x20, RZ ;  /* 0x000000200c0a7810 */ /* 0x020fe20007f1e0ff */
        /* <DEDUP_REMOVED lines=9> */
[----:B------:R1:W-:Y:S04]  /*15be0*/  STG.E.128 [R2.64], R40 ;  /* 0x0000002802007986 */ /* 0x0003e8000c101d18 */
[----:B------:R1:W-:Y:S04]  /*15bf0*/  STG.E.128 [R2.64+0x40], R36 ;  /* 0x0000402402007986 */ /* 0x0003e8000c101d18 */
[----:B------:R1:W-:Y:S02]  /*15c00*/  STG.E.128 [R2.64+0x80], R32 ;  /* 0x0000802002007986 */ /* 0x0003e4000c101d18 */
.L_x_352:
[----:B------:R-:W-:Y:S05]  /*15c10*/  BSYNC B0 ;  /* 0x0000000000007941 */ /* 0x000fea0003800000 */
.L_x_351:
[----:B------:R-:W2:Y:S01]  /*15c20*/  LDL.LU R0, [R1+0x54] ;  /* 0x0000540001007983 */ /* 0x000ea20000300800 */
[----:B------:R-:W-:Y:S01]  /*15c30*/  BSSY B0, `(.L_x_353) ;  /* 0x0000010000007945 */ /* 0x000fe20003800000 */
[----:B--2---:R-:W-:-:S13]  /*15c40*/  ISETP.GE.AND P0, PT, R0, UR18, PT ;  /* 0x0000001200007c0c */ /* 0x004fda000bf06270 */
[----:B------:R-:W-:Y:S05]  /*15c50*/  @P0 BRA `(.L_x_354) ;  /* 0x000000d000000947 */ /* 0x000fea0003800000 */
[----:B-----5:R-:W-:Y:S01]  /*15c60*/  IADD3 R10, P0, R12, 0x40, RZ ;  /* 0x000000400c0a7810 */ /* 0x020fe20007f1e0ff */
[----:B-1----:R-:W-:Y:S01]  /*15c70*/  IMAD.MOV.U32 R2, RZ, RZ, R8 ;  /* 0x000000ffff027224 */ /* 0x002fe200078e0008 */
        /* <DEDUP_REMOVED lines=11> */
.L_x_354:
[----:B------:R-:W-:Y:S05]  /*15d30*/  BSYNC B0 ;  /* 0x0000000000007941 */ /* 0x000fea0003800000 */
.L_x_353:
[----:B------:R-:W2:Y:S02]  /*15d40*/  LDL.LU R0, [R1+0x58] ;  /* 0x0000580001007983 */ /* 0x000ea40000300800 */
[----:B--2---:R-:W-:-:S13]  /*15d50*/  ISETP.GE.AND P0, PT, R0, UR18, PT ;  /* 0x0000001200007c0c */ /* 0x004fda000bf06270 */
[----:B------:R-:W-:Y:S05]  /*15d60*/  @P0 EXIT ;  /* 0x000000000000094d */ /* 0x000fea0003800000 */
        /* <DEDUP_REMOVED lines=14> */
.L_x_335:
[----:B------:R-:W-:Y:S01]  /*15e50*/  UISETP.NE.AND UP4, UPT, UR23, -0x1, UPT ;  /* 0xffffffff1700788c */ /* 0x000fe2000bf85270 */
[----:B------:R-:W-:Y:S01]  /*15e60*/  LEA.HI R6, R6, R161, RZ, 0x2 ;  /* 0x000000a106067211 */ /* 0x000fe200078f10ff */
[----:B------:R-:W-:Y:S01]  /*15e70*/  ULDC.U8 UR16, c[0x0][0x329] ;  /* 0x0000ca4000107ab9 */ /* 0x000fe20000000000 */
[----:B------:R-:W1:Y:S01]  /*15e80*/  S2R R12, SR_CTAID.Z ;  /* 0x00000000000c7919 */ /* 0x000e620000002700 */
[----:B------:R-:W-:Y:S01]  /*15e90*/  UISETP.NE.AND UP3, UPT, UR16, URZ, UPT ;  /* 0x0000003f1000728c */ /* 0x000fe2000bf65270 */
[----:B------:R-:W-:Y:S01]  /*15ea0*/  LOP3.LUT R0, R6, 0x1ffffffc, RZ, 0xc0, !PT ;  /* 0x1ffffffc06007812 */ /* 0x000fe200078ec0ff */
[----:B------:R-:W-:Y:S01]  /*15eb0*/  ULDC.64 UR8, c[0x0][0x1e8] ;  /* 0x00007a0000087ab9 */ /* 0x000fe20000000a00 */
[----:B------:R-:W2:Y:S01]  /*15ec0*/  S2R R4, SR_CTAID.X ;  /* 0x0000000000047919 */ /* 0x000ea20000002500 */
[----:B------:R-:W-:Y:S01]  /*15ed0*/  ULDC.U8 UR17, c[0x0][0x328] ;  /* 0x0000ca0000117ab9 */ /* 0x000fe20000000000 */
[----:B------:R-:W-:Y:S01]  /*15ee0*/  SHF.R.S32.HI R6, RZ, 0x2, R6 ;  /* 0x00000002ff067819 */ /* 0x000fe20000011406 */
[----:B------:R-:W-:Y:S01]  /*15ef0*/  UISETP.NE.AND UP2, UPT, UR17, URZ, UPT ;  /* 0x0000003f1100728c */ /* 0x000fe2000bf45270 */
[----:B------:R-:W-:Y:S01]  /*15f00*/  IMAD.IADD R0, R161, 0x1, -R0 ;  /* 0x00000001a1007824 */ /* 0x000fe200078e0a00 */
[----:B------:R-:W-:Y:S01]  /*15f10*/  @UP4 UIMAD.WIDE.U32 UR14, UR23, UR8, URZ ;  /* 0x00000008170e42a5 */ /* 0x000fe2000f8e003f */
[----:B------:R-:W-:Y:S01]  /*15f20*/  SHF.R.S32.HI R7, RZ, 0x1f, R6 ;  /* 0x0000001fff077819 */ /* 0x000fe20000011406 */
[----:B------:R-:W-:Y:S01]  /*15f30*/  @!UP4 USHF.R.S32.HI UR18, URZ, 0x1f, UR12 ;  /* 0x0000001f3f12c899 */ /* 0x000fe2000801140c */
[----:B------:R-:W-:Y:S01]  /*15f40*/  IMAD.SHL.U32 R0, R0, 0x8, RZ ;  /* 0x0000000800007824 */ /* 0x000fe200078e00ff */
[----:B------:R-:W-:Y:S01]  /*15f50*/  ULDC.64 UR4, c[0x0][0x1e0] ;  /* 0x0000780000047ab9 */ /* 0x000fe20000000a00 */
[----:B------:R-:W-:Y:S01]  /*15f60*/  BSSY B0, `(.L_x_355) ;  /* 0x0000038000007945 */ /* 0x000fe20003800000 */
[----:B------:R-:W-:-:S02]  /*15f70*/  @!UP4 UIMAD UR18, UR18, UR4, URZ ;  /* 0x000000041212c2a4 */ /* 0x000fc4000f8e023f */
[----:B------:R-:W-:Y:S02]  /*15f80*/  @UP4 UIMAD UR9, UR23, UR9, UR15 ;  /* 0x00000009170942a4 */ /* 0x000fe4000f8e020f */
[----:B------:R-:W-:Y:S02]  /*15f90*/  USHF.R.S32.HI UR15, URZ, 0x1f, UR11 ;  /* 0x0000001f3f0f7899 */ /* 0x000fe4000801140b */
[----:B------:R-:W-:Y:S02]  /*15fa0*/  @UP4 UMOV UR19, UR14 ;  /* 0x0000000e00134c82 */ /* 0x000fe40008000000 */
[----:B------:R-:W-:Y:S02]  /*15fb0*/  UISETP.EQ.AND UP2, UPT, UR16, URZ, UP2 ;  /* 0x0000003f1000728c */ /* 0x000fe40009742270 */
[----:B------:R-:W-:Y:S02]  /*15fc0*/  @!UP3 UISETP.NE.AND UP1, UPT, UR17, URZ, UPT ;  /* 0x0000003f1100b28c */ /* 0x000fe4000bf25270 */
[----:B------:R-:W-:-:S02]  /*15fd0*/  ULDC UR13, c[0x0][0x214] ;  /* 0x00008500000d7ab9 */ /* 0x000fc40000000800 */
[----:B------:R-:W-:Y:S02]  /*15fe0*/  @UP3 ULDC UR14, c[0x0][0x210] ;  /* 0x00008400000e3ab9 */ /* 0x000fe40000000800 */
[----:B------:R-:W-:Y:S02]  /*15ff0*/  @!UP4 UIMAD.WIDE.U32 UR20, UR12, UR4, URZ ;  /* 0x000000040c14c2a5 */ /* 0x000fe4000f8e003f */
[----:B------:R-:W-:Y:S02]  /*16000*/  ULDC UR8, c[0x0][0x234] ;  /* 0x00008d0000087ab9 */ /* 0x000fe40000000800 */
[----:B------:R-:W-:Y:S02]  /*16010*/  @!UP4 UIMAD UR18, UR12, UR5, UR18 ;  /* 0x000000050c12c2a4 */ /* 0x000fe4000f8e0212 */
[----:B------:R-:W-:Y:S02]  /*16020*/  @UP3 UIMAD UR14, UR14, UR13, URZ ;  /* 0x0000000d0e0e32a4 */ /* 0x000fe4000f8e023f */
[----:B------:R-:W-:-:S02]  /*16030*/  ULDC.64 UR4, c[0x0][0x1f0] ;  /* 0x00007c0000047ab9 */ /* 0x000fc40000000a00 */
[----:B------:R-:W-:Y:S02]  /*16040*/  UISETP.NE.OR UP0, UPT, UR23, -0x1, !UP2 ;  /* 0xffffffff1700788c */ /* 0x000fe4000d705670 */
[----:B------:R-:W-:Y:S02]  /*16050*/  @!UP3 USEL UR14, UR13, UR8, !UP1 ;  /* 0x000000080d0eb287 */ /* 0x000fe4000c800000 */
[----:B------:R-:W-:Y:S02]  /*16060*/  ULDC UR7, c[0x0][0x1c0] ;  /* 0x0000700000077ab9 */ /* 0x000fe40000000800 */
[----:B------:R-:W-:Y:S02]  /*16070*/  UIMAD UR4, UR15, UR4, URZ ;  /* 0x000000040f0472a4 */ /* 0x000fe4000f8e023f */
[----:B------:R-:W-:Y:S02]  /*16080*/  @!UP4 UMOV UR19, UR20 ;  /* 0x000000140013cc82 */ /* 0x000fe40008000000 */
[----:B------:R-:W-:Y:S01]  /*16090*/  @UP3 UMOV UR15, 0x1 ;  /* 0x00000001000f3882 */ /* 0x000fe20000000000 */
[----:B------:R-:W-:Y:S01]  /*160a0*/  IADD3 R2, P0, R0, UR19, RZ ;  /* 0x0000001300027c10 */ /* 0x000fe2000ff1e0ff */
[----:B------:R-:W-:-:S02]  /*160b0*/  @!UP3 UIMAD UR15, UR14, UR7, URZ ;  /* 0x000000070e0fb2a4 */ /* 0x000fc4000f8e023f */
[----:B------:R-:W-:Y:S02]  /*160c0*/  @!UP4 UIADD3 UR9, UR21, UR18, URZ ;  /* 0x000000121509c290 */ /* 0x000fe4000fffe03f */
[----:B------:R-:W-:Y:S02]  /*160d0*/  UIADD3 UR10, -UR6, UR10, URZ ;  /* 0x0000000a060a7290 */ /* 0x000fe4000fffe13f */
[----:B------:R-:W-:Y:S02]  /*160e0*/  UIMAD UR15, UR12, UR15, URZ ;  /* 0x0000000f0c0f72a4 */ /* 0x000fe4000f8e023f */
[----:B------:R-:W-:Y:S01]  /*160f0*/  @!UP0 UIMAD UR23, UR12, UR13, URZ ;  /* 0x0000000d0c1782a4 */ /* 0x000fe2000f8e023f */
[----:B------:R-:W-:Y:S01]  /*16100*/  LEA.HI.X.SX32 R3, R0, UR9, 0x1, P0 ;  /* 0x0000000900037c11 */ /* 0x000fe200080f0eff */
[----:B------:R-:W-:Y:S01]  /*16110*/  @UP3 ULDC UR16, c[0x0][0x210] ;  /* 0x0000840000103ab9 */ /* 0x000fe20000000800 */
[----:B------:R-:W-:Y:S01]  /*16120*/  ISETP.GE.AND P0, PT, R6, UR10, PT ;  /* 0x0000000a06007c0c */ /* 0x000fe2000bf06270 */
[----:B------:R-:W-:-:S02]  /*16130*/  USEL UR15, UR15, URZ, !UP2 ;  /* 0x0000003f0f0f7287 */ /* 0x000fc4000d000000 */
[----:B------:R-:W-:Y:S01]  /*16140*/  @!UP3 UMOV UR16, 0x1 ;  /* 0x000000010010b882 */ /* 0x000fe20000000000 */
[----:B-1----:R-:W-:Y:S01]  /*16150*/  IMAD.WIDE.U32 R12, R12, c[0x0][0x1f0], R2 ;  /* 0x00007c000c0c7a25 */ /* 0x002fe200078e0002 */
[----:B------:R-:W-:Y:S02]  /*16160*/  UIMAD UR6, UR6, UR16, URZ ;  /* 0x00000010060672a4 */ /* 0x000fe4000f8e023f */
[----:B------:R-:W-:Y:S01]  /*16170*/  UIMAD UR15, UR11, UR14, UR15 ;  /* 0x0000000e0b0f72a4 */ /* 0x000fe2000f8e020f */
[----:B--2---:R-:W-:Y:S01]  /*16180*/  IMAD.WIDE R2, R4, 0x80, R6 ;  /* 0x0000008004027825 */ /* 0x004fe200078e0206 */
[----:B------:R-:W-:Y:S02]  /*16190*/  @!UP2 UMOV UR26, URZ ;  /* 0x0000003f001aac82 */ /* 0x000fe40008000000 */
[----:B------:R-:W-:Y:S02]  /*161a0*/  @UP2 UMOV UR26, UR23 ;  /* 0x00000017001a2c82 */ /* 0x000fe40008000000 */
[----:B------:R-:W-:-:S02]  /*161b0*/  UIMAD UR4, UR11, UR5, UR4 ;  /* 0x000000050b0472a4 */ /* 0x000fc4000f8e0204 */
[----:B------:R-:W-:Y:S02]  /*161c0*/  @!UP2 UMOV UR27, URZ ;  /* 0x0000003f001bac82 */ /* 0x000fe40008000000 */
[----:B------:R-:W-:Y:S02]  /*161d0*/  USHF.R.S32.HI UR7, URZ, 0x1f, UR6 ;  /* 0x0000001f3f077899 */ /* 0x000fe40008011406 */
[----:B------:R-:W-:Y:S01]  /*161e0*/  @UP2 USHF.R.S32.HI UR27, URZ, 0x1f, UR23 ;  /* 0x0000001f3f1b2899 */ /* 0x000fe20008011417 */
[----:B------:R-:W-:Y:S01]  /*161f0*/  IADD3 R9, R13, UR4, RZ ;  /* 0x000000040d097c10 */ /* 0x000fe2000fffe0ff */
[----:B------:R-:W-:Y:S02]  /*16200*/  USHF.R.S32.HI UR8, URZ, 0x1f, UR15 ;  /* 0x0000001f3f087899 */ /* 0x000fe4000801140f */
[----:B------:R-:W-:-:S04]  /*16210*/  UIADD3 UR6, UP1, UP0, UR6, UR26, UR15 ;  /* 0x0000001a06067290 */ /* 0x000fc8000f83e00f */
[----:B------:R-:W-:Y:S01]  /*16220*/  UIADD3.X UR7, UR7, UR27, UR8, UP1, UP0 ;  /* 0x0000001b07077290 */ /* 0x000fe20008fe0408 */
[----:B------:R-:W-:Y:S06]  /*16230*/  @P0 BRA `(.L_x_356) ;  /* 0x000000a000000947 */ /* 0x000fec0003800000 */
        /* <DEDUP_REMOVED lines=10> */
.L_x_356:
[----:B------:R-:W-:Y:S05]  /*162e0*/  BSYNC B0 ;  /* 0x0000000000007941 */ /* 0x000fea0003800000 */
.L_x_355:
[----:B------:R-:W-:Y:S01]  /*162f0*/  IADD3 R15, R6, 0x20, RZ ;  /* 0x00000020060f7810 */ /* 0x000fe20007ffe0ff */
[----:B------:R-:W-:Y:S03]  /*16300*/  BSSY B0, `(.L_x_357) ;  /* 0x0000010000007945 */ /* 0x000fe60003800000 */
[----:B------:R-:W-:-:S13]  /*16310*/  ISETP.GE.AND P0, PT, R15, UR10, PT ;  /* 0x0000000a0f007c0c */ /* 0x000fda000bf06270 */
[----:B------:R-:W-:Y:S05]  /*16320*/  @P0 BRA `(.L_x_358) ;  /* 0x000000d000000947 */ /* 0x000fea0003800000 */
[----:B------:R-:W-:Y:S01]  /*16330*/  IADD3 R0, P0, R2, 0x20, RZ ;  /* 0x0000002002007810 */ /* 0x000fe20007f1e0ff */
[----:B------:R-:W-:Y:S01]  /*16340*/  IMAD.MOV.U32 R10, RZ, RZ, R12 ;  /* 0x000000ffff0a7224 */ /* 0x000fe200078e000c */
[----:B------:R-:W-:-:S03]  /*16350*/  MOV R11, R9 ;  /* 0x00000009000b7202 */ /* 0x000fc60000000f00 */
[----:B-1----:R-:W-:Y:S02]  /*16360*/  IMAD.X R4, RZ, RZ, R3, P0 ;  /* 0x000000ffff047224 */ /* 0x002fe400000e0603 */
[----:B------:R-:W-:-:S04]  /*16370*/  IMAD.WIDE.U32 R10, R0, c[0x0][0x1e8], R10 ;  /* 0x00007a00000a7a25 */ /* 0x000fc800078e000a */
[----:B------:R-:W-:-:S04]  /*16380*/  IMAD R4, R4, c[0x0][0x1e8], RZ ;  /* 0x00007a0004047a24 */ /* 0x000fc800078e02ff */
[----:B------:R-:W-:Y:S01]  /*16390*/  IMAD R0, R0, c[0x0][0x1ec], R4 ;  /* 0x00007b0000007a24 */ /* 0x000fe200078e0204 */
[----:B------:R-:W-:-:S04]  /*163a0*/  LEA R4, P0, R10, c[0x0][0x1d0], 0x1 ;  /* 0x000074000a047a11 */ /* 0x000fc800078008ff */
[----:B------:R-:W-:-:S04]  /*163b0*/  IADD3 R0, R0, R11, RZ ;  /* 0x0000000b00007210 */ /* 0x000fc80007ffe0ff */
[----:B------:R-:W-:-:S05]  /*163c0*/  LEA.HI.X R5, R10, c[0x0][0x1d4], R0, 0x1, P0 ;  /* 0x000075000a057a11 */ /* 0x000fca00000f0c00 */
[----:B------:R1:W-:Y:S04]  /*163d0*/  STG.E.128 [R4.64], RZ ;  /* 0x000000ff04007986 */ /* 0x0003e8000c101d18 */
[----:B------:R1:W-:Y:S04]  /*163e0*/  STG.E.128 [R4.64+0x40], RZ ;  /* 0x000040ff04007986 */ /* 0x0003e8000c101d18 */
[----:B------:R1:W-:Y:S02]  /*163f0*/  STG.E.128 [R4.64+0x80], RZ ;  /* 0x000080ff04007986 */ /* 0x0003e4000c101d18 */
.L_x_358:
[----:B------:R-:W-:Y:S05]  /*16400*/  BSYNC B0 ;  /* 0x0000000000007941 */ /* 0x000fea0003800000 */
.L_x_357:
        /* <DEDUP_REMOVED lines=17> */
.L_x_360:
[----:B------:R-:W-:Y:S05]  /*16520*/  BSYNC B0 ;  /* 0x0000000000007941 */ /* 0x000fea0003800000 */
.L_x_359:
[----:B------:R-:W-:Y:S01]  /*16530*/  IADD3 R10, R6, 0x60, RZ ;  /* 0x00000060060a7810 */ /* 0x000fe20007ffe0ff */
[----:B------:R-:W-:Y:S03]  /*16540*/  BSSY B0, `(.L_x_361) ;  /* 0x000000f000007945 */ /* 0x000fe60003800000 */
[----:B------:R-:W-:-:S13]  /*16550*/  ISETP.GE.AND P0, PT, R10, UR10, PT ;  /* 0x0000000a0a007c0c */ /* 0x000fda000bf06270 */
[----:B------:R-:W-:Y:S05]  /*16560*/  @P0 BRA `(.L_x_362) ;  /* 0x000000c000000947 */ /* 0x000fea0003800000 */
[----:B------:R-:W-:Y:S02]  /*16570*/  IADD3 R0, P0, R2, 0x60, RZ ;  /* 0x0000006002007810 */ /* 0x000fe40007f1e0ff */
[----:B------:R-:W-:Y:S02]  /*16580*/  MOV R8, R12 ;  /* 0x0000000c00087202 */ /* 0x000fe40000000f00 */
[----:B------:R-:W-:-:S03]  /*16590*/  IADD3.X R2, RZ, R3, RZ, P0, !PT ;  /* 0x00000003ff027210 */ /* 0x000fc600007fe4ff */
        /* <DEDUP_REMOVED lines=9> */
.L_x_362:
[----:B------:R-:W-:Y:S05]  /*16630*/  BSYNC B0 ;  /* 0x0000000000007941 */ /* 0x000fea0003800000 */
.L_x_361:
[----:B------:R-:W-:-:S04]  /*16640*/  LOP3.LUT P6, RZ, R161, 0x3, RZ, 0xc0, !PT ;  /* 0x00000003a1ff7812 */ /* 0x000fc800078cc0ff */
[----:B------:R-:W-:Y:S02]  /*16650*/  ISETP.GE.OR P5, PT, R6, UR10, P6 ;  /* 0x0000000a06007c0c */ /* 0x000fe4000b7a6670 */
[----:B------:R-:W-:Y:S02]  /*16660*/  ISETP.GE.OR P4, PT, R15, UR10, P6 ;  /* 0x0000000a0f007c0c */ /* 0x000fe4000b786670 */
[----:B------:R-:W-:Y:S02]  /*16670*/  ISETP.GE.OR P3, PT, R14, UR10, P6 ;  /* 0x0000000a0e007c0c */ /* 0x000fe4000b766670 */
[----:B------:R-:W-:-:S07]  /*16680*/  ISETP.GE.OR P6, PT, R10, UR10, P6 ;  /* 0x0000000a0a007c0c */ /* 0x000fce000b7c6670 */
[----:B------:R-:W-:Y:S02]  /*16690*/  @!P5 IMAD R0, R6, UR16, RZ ;  /* 0x000000100600dc24 */ /* 0x000fe4000f8e02ff */
[----:B--2---:R-:W-:Y:S02]  /*166a0*/  @!P4 IMAD R3, R15, UR16, RZ ;  /* 0x000000100f03cc24 */ /* 0x004fe4000f8e02ff */
[----:B-1----:R-:W-:Y:S01]  /*166b0*/  @!P3 IMAD R5, R14, UR16, RZ ;  /* 0x000000100e05bc24 */ /* 0x002fe2000f8e02ff */
        /* <DEDUP_REMOVED lines=19> */
[----:B-1----:R-:W-:-:S05]  /*167f0*/  IMAD R0, R10, UR16, RZ ;  /* 0x000000100a007c24 */ /* 0x002fca000f8e02ff */
[----:B------:R-:W-:-:S04]  /*16800*/  IADD3 R3, P0, R0, UR6, RZ ;  /* 0x0000000600037c10 */ /* 0x000fc8000ff1e0ff */
[----:B------:R-:W-:Y:S02]  /*16810*/  LEA.HI.X.SX32 R0, R0, UR7, 0x1, P0 ;  /* 0x0000000700007c11 */ /* 0x000fe400080f0eff */
[----:B------:R-:W-:-:S04]  /*16820*/  LEA R2, P0, R3, c[0x0][0x200], 0x2 ;  /* 0x0000800003027a11 */ /* 0x000fc800078010ff */
[----:B------:R-:W-:Y:S01]  /*16830*/  LEA.HI.X R3, R3, c[0x0][0x204], R0, 0x2, P0 ;  /* 0x0000810003037a11 */ /* 0x000fe200000f1400 */
[----:B------:R-:W-:-:S05]  /*16840*/  IMAD.MOV.U32 R0, RZ, RZ, 0x7f800000 ;  /* 0x7f800000ff007424 */ /* 0x000fca00078e00ff */
[----:B------:R-:W-:Y:S01]  /*16850*/  STG.E [R2.64], R0 ;  /* 0x0000000002007986 */ /* 0x000fe2000c101918 */
[----:B------:R-:W-:Y:S05]  /*16860*/  EXIT ;  /* 0x000000000000794d */ /* 0x000fea0003800000 */
.L_x_363:
        /* <DEDUP_REMOVED lines=9> */
.L_x_989:


//--------------------- .text._ZN5flash16flash_fwd_kernelI23Flash_fwd_kernel_traitsILi96ELi128ELi64ELi4ELb0ELb0EN7cutlass10bfloat16_tE19Flash_kernel_traitsILi96ELi128ELi64ELi4ES3_EELb0ELb1ELb0ELb0ELb0ELb1ELb1ELb0EEEvNS_16Flash_fwd_paramsE --------------------------
	.section	.text._ZN5flash16flash_fwd_kernelI23Flash_fwd_kernel_traitsILi96ELi128ELi64ELi4ELb0ELb0EN7cutlass10bfloat16_tE19Flash_kernel_traitsILi96ELi128ELi64ELi4ES3_EELb0ELb1ELb0ELb0ELb0ELb1ELb1ELb0EEEvNS_16Flash_fwd_paramsE,"ax",@progbits
	.sectioninfo	@"SHI_REGISTERS=255"
	.align	128
        .global         _ZN5flash16flash_fwd_kernelI23Flash_fwd_kernel_traitsILi96ELi128ELi64ELi4ELb0ELb0EN7cutlass10bfloat16_tE19Flash_kernel_traitsILi96ELi128ELi64ELi4ES3_EELb0ELb1ELb0ELb0ELb0ELb1ELb1ELb0EEEvNS_16Flash_fwd_paramsE
        .type           _ZN5flash16flash_fwd_kernelI23Flash_fwd_kernel_traitsILi96ELi128ELi64ELi4ELb0ELb0EN7cutlass10bfloat16_tE19Flash_kernel_traitsILi96ELi128ELi64ELi4ES3_EELb0ELb1ELb0ELb0ELb0ELb1ELb1ELb0EEEvNS_16Flash_fwd_paramsE,@function
        .size           _ZN5flash16flash_fwd_kernelI23Flash_fwd_kernel_traitsILi96ELi128ELi64ELi4ELb0ELb0EN7cutlass10bfloat16_tE19Flash_kernel_traitsILi96ELi128ELi64ELi4ES3_EELb0ELb1ELb0ELb0ELb0ELb1ELb1ELb0EEEvNS_16Flash_fwd_paramsE,(.L_x_990 - _ZN5flash16flash_fwd_kernelI23Flash_fwd_kernel_traitsILi96ELi128ELi64ELi4ELb0ELb0EN7cutlass10bfloat16_tE19Flash_kernel_traitsILi96ELi128ELi64ELi4ES3_EELb0ELb1ELb0ELb0ELb0ELb1ELb1ELb0EEEvNS_16Flash_fwd_paramsE)
        .other          _ZN5flash16flash_fwd_kernelI23Flash_fwd_kernel_traitsILi96ELi128ELi64ELi4ELb0ELb0EN7cutlass10bfloat16_tE19Flash_kernel_traitsILi96ELi128ELi64ELi4ES3_EELb0ELb1ELb0ELb0ELb0ELb1ELb1ELb0EEEvNS_16Flash_fwd_paramsE,@"STO_CUDA_ENTRY STV_DEFAULT"
_ZN5flash16flash_fwd_kernelI23Flash_fwd_kernel_traitsILi96ELi128ELi64ELi4ELb0ELb0EN7cutlass10bfloat16_tE19Flash_kernel_traitsILi96ELi128ELi64ELi4ES3_EELb0ELb1ELb0ELb0ELb0ELb1ELb1ELb0EEEvNS_16Flash_fwd_paramsE:
.text._ZN5flash16flash_fwd_kernelI23Flash_fwd_kernel_traitsILi96ELi128ELi64ELi4ELb0ELb0EN7cutlass10bfloat16_tE19Flash_kernel_traitsILi96ELi128ELi64ELi4ES3_EELb0ELb1ELb0ELb0ELb0ELb1ELb1ELb0EEEvNS_16Flash_fwd_paramsE:
[----:B------:R-:W-:Y:S02]  /*0000*/  MOV R1, c[0x0][0x28] ;  /* 0x00000a0000017a02 */ /* 0x000fe40000000f00 */
[----:B------:R-:W1:Y:S01]  /*0010*/  S2R R12, SR_CTAID.Y ;  /* 0x00000000000c7919 */ /* 0x000e620000002600 */
[----:B------:R-:W2:Y:S01]  /*0020*/  LDC.U8 R0, c[0x0][0x312] ;  /* 0x0000c480ff007b82 */ /* 0x000ea20000000000 */
[----:B------:R-:W-:Y:S01]  /*0030*/  ISETP.NE.U32.AND P2, PT, RZ, c[0x0][0x240], PT ;  /* 0x00009000ff007a0c */ /* 0x000fe20003f45070 */
[----:B------:R-:W-:Y:S01]  /*0040*/  IMAD.MOV.U32 R6, RZ, RZ, 0x4 ;  /* 0x00000004ff067424 */ /* 0x000fe200078e00ff */
[----:B------:R-:W-:Y:S01]  /*0050*/  ULDC.64 UR14, c[0x0][0x118] ;  /* 0x00004600000e7ab9 */ /* 0x000fe20000000a00 */
[----:B------:R-:W-:Y:S01]  /*0060*/  IMAD.MOV.U32 R9, RZ, RZ, -0x1 ;  /* 0xffffffffff097424 */ /* 0x000fe200078e00ff */
[----:B------:R-:W-:Y:S02]  /*0070*/  ISETP.NE.AND.EX P2, PT, RZ, c[0x0][0x244], PT, P2 ;  /* 0x00009100ff007a0c */ /* 0x000fe40003f45320 */
[----:B------:R-:W-:Y:S02]  /*0080*/  ISETP.EQ.U32.AND P1, PT, RZ, c[0x0][0x248], PT ;  /* 0x00009200ff007a0c */ /* 0x000fe40003f22070 */
[----:B------:R-:W-:Y:S01]  /*0090*/  ISETP.NE.U32.AND P0, PT, RZ, c[0x0][0x250], PT ;  /* 0x00009400ff007a0c */ /* 0x000fe20003f05070 */
[----:B------:R-:W-:Y:S01]  /*00a0*/  IMAD.MOV.U32 R8, RZ, RZ, -0x1 ;  /* 0xffffffffff087424 */ /* 0x000fe200078e00ff */
[----:B------:R-:W-:-:S02]  /*00b0*/  IADD3 R1, R1, -0x70, RZ ;  /* 0xffffff9001017810 */ /* 0x000fc40007ffe0ff */
[----:B------:R-:W-:Y:S01]  /*00c0*/  ISETP.NE.AND.EX P0, PT, RZ, c[0x0][0x254], PT, P0 ;  /* 0x00009500ff007a0c */ /* 0x000fe20003f05300 */
[----:B-1----:R-:W-:Y:S01]  /*00d0*/  IMAD.WIDE R2, R12, R6, c[0x0][0x240] ;  /* 0x000090000c027625 */ /* 0x002fe200078e0206 */
[----:B--2---:R-:W-:-:S04]  /*00e0*/  ISETP.NE.AND P3, PT, R0, RZ, PT ;  /* 0x000000ff0000720c */ /* 0x004fc80003f65270 */
[----:B------:R1:W2:Y:S01]  /*00f0*/  @P2 LDG.E R9, [R2.64] ;  /* 0x0000000e02092981 */ /* 0x0002a2000c1e1900 */
[----:B------:R-:W-:Y:S01]  /*0100*/  ISETP.EQ.OR.EX P1, PT, RZ, c[0x0][0x24c], !P3, P1 ;  /* 0x00009300ff007a0c */ /* 0x000fe20005f22710 */
[----:B------:R-:W-:Y:S02]  /*0110*/  IMAD.WIDE R4, R12, R6, c[0x0][0x248] ;  /* 0x000092000c047625 */ /* 0x000fe400078e0206 */
[----:B------:R1:W3:Y:S10]  /*0120*/  @P2 LDG.E R0, [R2.64+0x4] ;  /* 0x0000040e02002981 */ /* 0x0002f4000c1e1900 */
[----:B------:R4:W5:Y:S01]  /*0130*/  @!P1 LDG.E R8, [R4.64] ;  /* 0x0000000e04089981 */ /* 0x000962000c1e1900 */
[----:B------:R-:W-:-:S03]  /*0140*/  IMAD.MOV.U32 R7, RZ, RZ, RZ ;  /* 0x000000ffff077224 */ /* 0x000fc600078e00ff */
[----:B------:R-:W2:Y:S04]  /*0150*/  S2R R22, SR_CTAID.X ;  /* 0x0000000000167919 */ /* 0x000ea80000002500 */
[----:B------:R-:W2:Y:S01]  /*0160*/  S2R R21, SR_CTAID.Z ;  /* 0x0000000000157919 */ /* 0x000ea20000002700 */
[----:B-1----:R-:W-:-:S05]  /*0170*/  @P0 IMAD.WIDE R2, R12, R6, c[0x0][0x250] ;  /* 0x000094000c020625 */ /* 0x002fca00078e0206 */
[----:B------:R4:W5:Y:S01]  /*0180*/  @P0 LDG.E R7, [R2.64] ;  /* 0x0000000e02070981 */ /* 0x000962000c1e1900 */
[----:B------:R-:W-:-:S04]  /*0190*/  ISETP.NE.U32.AND P0, PT, RZ, c[0x0][0x248], PT ;  /* 0x00009200ff007a0c */ /* 0x000fc80003f05070 */
[----:B------:R-:W-:Y:S01]  /*01a0*/  ISETP.NE.AND.EX P0, PT, RZ, c[0x0][0x24c], PT, P0 ;  /* 0x00009300ff007a0c */ /* 0x000fe20003f05300 */
[----:B--2---:R4:W-:Y:S01]  /*01b0*/  STL [R1+0x18], R9 ;  /* 0x0000180901007387 */ /* 0x0049e20000100800 */
[----:B---3--:R-:W-:Y:S02]  /*01c0*/  @P2 IMAD.IADD R101, R0, 0x1, -R9 ;  /* 0x0000000100652824 */ /* 0x008fe400078e0a09 */
[----:B------:R-:W-:-:S09]  /*01d0*/  @!P2 IMAD.MOV.U32 R101, RZ, RZ, c[0x0][0x214] ;  /* 0x00008500ff65a624 */ /* 0x000fd200078e00ff */
[----:B------:R-:W-:Y:S05]  /*01e0*/  @!P0 BRA `(.L_x_364) ;  /* 0x0000004000008947 */ /* 0x000fea0003800000 */
[----:B------:R-:W2:Y:S02]  /*01f0*/  @P3 LDG.E R0, [R4.64+0x4] ;  /* 0x0000040e04003981 */ /* 0x000ea4000c1e1900 */
[----:B--2--5:R-:W-:-:S06]  /*0200*/  @P3 IADD3 R0, R0, -R8, RZ ;  /* 0x8000000800003210 */ /* 0x024fcc0007ffe0ff */
[----:B------:R1:W5:Y:S01]  /*0210*/  @!P3 LDG.E R0, [R4.64] ;  /* 0x0000000e0400b981 */ /* 0x000362000c1e1900 */
[----:B------:R-:W-:Y:S05]  /*0220*/  BRA `(.L_x_365) ;  /* 0x0000001000007947 */ /* 0x000fea0003800000 */
.L_x_364:
[----:B------:R-:W-:Y:S02]  /*0230*/  MOV R0, c[0x0][0x218] ;  /* 0x0000860000007a02 */ /* 0x000fe40000000f00 */
.L_x_365:
[----:B------:R-:W-:-:S04]  /*0240*/  ISETP.NE.U32.AND P2, PT, RZ, c[0x0][0x258], PT ;  /* 0x00009600ff007a0c */ /* 0x000fc80003f45070 */
[----:B------:R-:W-:-:S13]  /*0250*/  ISETP.NE.AND.EX P2, PT, RZ, c[0x0][0x25c], PT, P2 ;  /* 0x00009700ff007a0c */ /* 0x000fda0003f45320 */
[----:B----4-:R-:W-:-:S06]  /*0260*/  @P2 IMAD.WIDE R2, R12, R6, c[0x0][0x258] ;  /* 0x000096000c022625 */ /* 0x010fcc00078e0206 */
        /* <DEDUP_REMOVED lines=10> */
[----:B------:R-:W2:Y:S01]  /*0310*/  S2R R160, SR_TID.X ;  /* 0x0000000000a07919 */ /* 0x000ea20000002100 */
[----:B------:R-:W-:Y:S02]  /*0320*/  IADD3 R2, R100, 0x3f, RZ ;  /* 0x0000003f64027810 */ /* 0x000fe40007ffe0ff */
[----:B------:R-:W-:Y:S02]  /*0330*/  IADD3 R0, R0, c[0x0][0x2e8], R100 ;  /* 0x0000ba0000007a10 */ /* 0x000fe40007ffe064 */
[----:B------:R-:W-:Y:S02]  /*0340*/  SHF.R.S32.HI R3, RZ, 0x1f, R2 ;  /* 0x0000001fff037819 */ /* 0x000fe40000011402 */
[----:B-1----:R-:W-:Y:S02]  /*0350*/  SHF.R.S32.HI R4, RZ, 0x1f, R0 ;  /* 0x0000001fff047819 */ /* 0x002fe40000011400 */
[----:B------:R-:W-:-:S02]  /*0360*/  LEA.HI R2, R3, R2, RZ, 0x6 ;  /* 0x0000000203027211 */ /* 0x000fc400078f30ff */
[----:B------:R-:W-:Y:S02]  /*0370*/  LEA.HI R0, R4, R0, RZ, 0x6 ;  /* 0x0000000004007211 */ /* 0x000fe400078f30ff */
[----:B------:R-:W-:Y:S02]  /*0380*/  SHF.R.S32.HI R2, RZ, 0x6, R2 ;  /* 0x00000006ff027819 */ /* 0x000fe40000011402 */
[----:B------:R-:W-:-:S04]  /*0390*/  SHF.R.S32.HI R0, RZ, 0x6, R0 ;  /* 0x00000006ff007819 */ /* 0x000fc80000011400 */
[----:B------:R-:W-:-:S04]  /*03a0*/  IMNMX R251, R2, R0, PT ;  /* 0x0000000002fb7217 */ /* 0x000fc80003800200 */
[----:B------:R-:W-:-:S13]  /*03b0*/  ISETP.GE.AND P0, PT, R251, 0x1, PT ;  /* 0x00000001fb00780c */ /* 0x000fda0003f06270 */
[----:B------:R-:W-:Y:S05]  /*03c0*/  @!P0 BRA `(.L_x_366) ;  /* 0x00012a3000008947 */ /* 0x000fea0003800000 */
[----:B--2---:R-:W-:Y:S02]  /*03d0*/  ISETP.NE.AND P1, PT, R9, -0x1, PT ;  /* 0xffffffff0900780c */ /* 0x004fe40003f25270 */
[----:B------:R-:W-:-:S11]  /*03e0*/  ISETP.NE.AND P0, PT, R8, -0x1, PT ;  /* 0xffffffff0800780c */ /* 0x000fd60003f05270 */
[----:B------:R-:W-:Y:S01]  /*03f0*/  @!P1 SHF.R.S32.HI R4, RZ, 0x1f, R12 ;  /* 0x0000001fff049819 */ /* 0x000fe2000001140c */
[----:B------:R-:W-:Y:S01]  /*0400*/  @P1 IMAD.WIDE.U32 R2, R9, c[0x0][0x190], RZ ;  /* 0x0000640009021a25 */ /* 0x000fe200078e00ff */
[----:B------:R-:W-:-:S03]  /*0410*/  @P0 IADD3 R0, R7, R8, RZ ;  /* 0x0000000807000210 */ /* 0x000fc60007ffe0ff */
[----:B------:R-:W-:Y:S02]  /*0420*/  @!P1 IMAD R6, R4, c[0x0][0x178], RZ ;  /* 0x00005e0004069a24 */ /* 0x000fe400078e02ff */
[----:B------:R-:W-:Y:S01]  /*0430*/  @P1 IMAD R11, R9, c[0x0][0x194], R3 ;  /* 0x00006500090b1a24 */ /* 0x000fe200078e0203 */
[----:B------:R-:W-:Y:S01]  /*0440*/  @P1 MOV R9, R2 ;  /* 0x0000000200091202 */ /* 0x000fe20000000f00 */
[----:B------:R-:W-:-:S04]  /*0450*/  @P0 IMAD.WIDE.U32 R2, R0, c[0x0][0x198], RZ ;  /* 0x0000660000020a25 */ /* 0x000fc800078e00ff */
[----:B------:R-:W-:Y:S01]  /*0460*/  @!P1 IMAD.WIDE.U32 R4, R12, c[0x0][0x178], RZ ;  /* 0x00005e000c049a25 */ /* 0x000fe200078e00ff */
[----:B------:R-:W-:-:S03]  /*0470*/  @P0 MOV R13, R2 ;  /* 0x00000002000d0202 */ /* 0x000fc60000000f00 */
[----:B------:R-:W-:Y:S01]  /*0480*/  @!P1 IMAD R6, R12, c[0x0][0x17c], R6 ;  /* 0x00005f000c069a24 */ /* 0x000fe200078e0206 */
[----:B------:R-:W-:Y:S01]  /*0490*/  @!P1 MOV R9, R4 ;  /* 0x0000000400099202 */ /* 0x000fe20000000f00 */
[----:B------:R-:W-:-:S03]  /*04a0*/  @P0 IMAD R19, R0, c[0x0][0x19c], R3 ;  /* 0x0000670000130a24 */ /* 0x000fc600078e0203 */
[----:B------:R-:W-:Y:S01]  /*04b0*/  @!P1 IADD3 R11, R5, R6, RZ ;  /* 0x00000006050b9210 */ /* 0x000fe20007ffe0ff */
[----:B------:R-:W-:Y:S05]  /*04c0*/  @P0 BRA `(.L_x_367) ;  /* 0x000000b000000947 */ /* 0x000fea0003800000 */
[----:B------:R-:W-:Y:S01]  /*04d0*/  SHF.R.S32.HI R0, RZ, 0x1f, R7 ;  /* 0x0000001fff007819 */ /* 0x000fe20000011407 */
[----:B------:R-:W-:Y:S01]  /*04e0*/  IMAD.WIDE.U32 R2, R7, c[0x0][0x198], RZ ;  /* 0x0000660007027a25 */ /* 0x000fe200078e00ff */
[----:B------:R-:W-:-:S03]  /*04f0*/  SHF.R.S32.HI R4, RZ, 0x1f, R12 ;  /* 0x0000001fff047819 */ /* 0x000fc6000001140c */
[----:B------:R-:W-:Y:S02]  /*0500*/  IMAD R0, R0, c[0x0][0x198], RZ ;  /* 0x0000660000007a24 */ /* 0x000fe400078e02ff */
[----:B------:R-:W-:Y:S02]  /*0510*/  IMAD R4, R4, c[0x0][0x180], RZ ;  /* 0x0000600004047a24 */ /* 0x000fe400078e02ff */
[----:B------:R-:W-:-:S05]  /*0520*/  IMAD R0, R7, c[0x0][0x19c], R0 ;  /* 0x0000670007007a24 */ /* 0x000fca00078e0200 */
[----:B------:R-:W-:Y:S01]  /*0530*/  IADD3 R3, R3, R0, RZ ;  /* 0x0000000003037210 */ /* 0x000fe20007ffe0ff */
[----:B------:R-:W-:-:S04]  /*0540*/  IMAD R0, R12, c[0x0][0x184], R4 ;  /* 0x000061000c007a24 */ /* 0x000fc800078e0204 */
[----:B------:R-:W-:-:S05]  /*0550*/  IMAD.WIDE.U32 R2, R12, c[0x0][0x180], R2 ;  /* 0x000060000c027a25 */ /* 0x000fca00078e0002 */
[----:B------:R-:W-:Y:S02]  /*0560*/  IADD3 R19, R3, R0, RZ ;  /* 0x0000000003137210 */ /* 0x000fe40007ffe0ff */
[----:B------:R-:W-:Y:S02]  /*0570*/  MOV R13, R2 ;  /* 0x00000002000d7202 */ /* 0x000fe40000000f00 */
.L_x_367:
[----:B------:R-:W-:Y:S02]  /*0580*/  IABS R4, c[0x0][0x1c8] ;  /* 0x0000720000047a13 */ /* 0x000fe40000000000 */
[----:B------:R-:W-:Y:S02]  /*0590*/  IABS R5, R21 ;  /* 0x0000001500057213 */ /* 0x000fe40000000000 */
[----:B------:R-:W1:Y:S08]  /*05a0*/  I2F.RP R2, R4 ;  /* 0x0000000400027306 */ /* 0x000e700000209400 */
[----:B-1----:R-:W1:Y:S02]  /*05b0*/  MUFU.RCP R2, R2 ;  /* 0x0000000200027308 */ /* 0x002e640000001000 */
[----:B-1----:R-:W-:-:S06]  /*05c0*/  IADD3 R2, R2, 0xffffffe, RZ ;  /* 0x0ffffffe02027810 */ /* 0x002fcc0007ffe0ff */
[----:B------:R-:W1:Y:S02]  /*05d0*/  F2I.FTZ.U32.TRUNC.NTZ R3, R2 ;  /* 0x0000000200037305 */ /* 0x000e64000021f000 */
[----:B-1----:R-:W-:Y:S02]  /*05e0*/  IMAD.MOV R0, RZ, RZ, -R3 ;  /* 0x000000ffff007224 */ /* 0x002fe400078e0a03 */
[----:B------:R-:W-:Y:S02]  /*05f0*/  IMAD.MOV.U32 R2, RZ, RZ, RZ ;  /* 0x000000ffff027224 */ /* 0x000fe400078e00ff */
[----:B------:R-:W-:-:S04]  /*0600*/  IMAD R0, R0, R4, RZ ;  /* 0x0000000400007224 */ /* 0x000fc800078e02ff */
[----:B------:R-:W-:-:S04]  /*0610*/  IMAD.HI.U32 R0, R3, R0, R2 ;  /* 0x0000000003007227 */ /* 0x000fc800078e0002 */
[----:B------:R-:W-:Y:S01]  /*0620*/  IMAD.MOV.U32 R3, RZ, RZ, R5 ;  /* 0x000000ffff037224 */ /* 0x000fe200078e0005 */
[----:B------:R-:W-:-:S03]  /*0630*/  SHF.R.S32.HI R5, RZ, 0x1f, R21 ;  /* 0x0000001fff057819 */ /* 0x000fc60000011415 */
[----:B------:R-:W-:-:S05]  /*0640*/  IMAD.HI.U32 R0, R0, R3, RZ ;  /* 0x0000000300007227 */ /* 0x000fca00078e00ff */
[----:B------:R-:W-:-:S05]  /*0650*/  IADD3 R2, -R0, RZ, RZ ;  /* 0x000000ff00027210 */ /* 0x000fca0007ffe1ff */
[----:B------:R-:W-:-:S05]  /*0660*/  IMAD R2, R4, R2, R3 ;  /* 0x0000000204027224 */ /* 0x000fca00078e0203 */
[----:B------:R-:W-:-:S13]  /*0670*/  ISETP.GT.U32.AND P2, PT, R4, R2, PT ;  /* 0x000000020400720c */ /* 0x000fda0003f44070 */
[----:B------:R-:W-:Y:S01]  /*0680*/  @!P2 IMAD.IADD R2, R2, 0x1, -R4 ;  /* 0x000000010202a824 */ /* 0x000fe200078e0a04 */
[----:B------:R-:W-:Y:S02]  /*0690*/  @!P2 IADD3 R0, R0, 0x1, RZ ;  /* 0x000000010000a810 */ /* 0x000fe40007ffe0ff */
[----:B------:R-:W-:Y:S02]  /*06a0*/  ISETP.NE.AND P2, PT, RZ, c[0x0][0x1c8], PT ;  /* 0x00007200ff007a0c */ /* 0x000fe40003f45270 */
[----:B------:R-:W-:Y:S01]  /*06b0*/  ISETP.GE.U32.AND P3, PT, R2, R4, PT ;  /* 0x000000040200720c */ /* 0x000fe20003f66070 */
[----:B------:R-:W-:Y:S01]  /*06c0*/  @P0 IMAD.IADD R4, R7, 0x1, R8 ;  /* 0x0000000107040824 */ /* 0x000fe200078e0208 */
[----:B------:R-:W-:-:S04]  /*06d0*/  LOP3.LUT R2, R21, c[0x0][0x1c8], RZ, 0x3c, !PT ;  /* 0x0000720015027a12 */ /* 0x000fc800078e3cff */
[----:B------:R-:W-:Y:S01]  /*06e0*/  ISETP.GE.AND P1, PT, R2, RZ, PT ;  /* 0x000000ff0200720c */ /* 0x000fe20003f26270 */
[----:B------:R-:W-:-:S04]  /*06f0*/  @P0 IMAD.WIDE.U32 R2, R4, c[0x0][0x1a0], RZ ;  /* 0x0000680004020a25 */ /* 0x000fc800078e00ff */
[----:B------:R-:W-:Y:S01]  /*0700*/  @P0 IMAD R20, R4, c[0x0][0x1a4], R3 ;  /* 0x0000690004140a24 */ /* 0x000fe200078e0203 */
[----:B------:R-:W-:Y:S02]  /*0710*/  @P0 MOV R16, R2 ;  /* 0x0000000200100202 */ /* 0x000fe40000000f00 */
[----:B------:R-:W-:-:S04]  /*0720*/  @P3 IADD3 R0, R0, 0x1, RZ ;  /* 0x0000000100003810 */ /* 0x000fc80007ffe0ff */
[----:B------:R-:W-:-:S05]  /*0730*/  MOV R17, R0 ;  /* 0x0000000000117202 */ /* 0x000fca0000000f00 */
        /* <DEDUP_REMOVED lines=14> */
.L_x_368:
[----:B------:R-:W-:Y:S01]  /*0820*/  SHF.R.S32.HI R14, RZ, 0x1f, R160 ;  /* 0x0000001fff0e7819 */ /* 0x000fe200000114a0 */
[----:B------:R-:W-:Y:S01]  /*0830*/  IMAD.IADD R27, R101, 0x1, -R162 ;  /* 0x00000001651b7824 */ /* 0x000fe200078e0aa2 */
[----:B------:R-:W-:Y:S01]  /*0840*/  UMOV UR11, 0x6 ;  /* 0x00000006000b7882 */ /* 0x000fe20000000000 */
[----:B------:R-:W-:Y:S01]  /*0850*/  IMAD R5, R5, c[0x0][0x1a8], RZ ;  /* 0x00006a0005057a24 */ /* 0x000fe200078e02ff */
[CC--:B------:R-:W-:Y:S01]  /*0860*/  LEA.HI R4, R14.reuse, R160.reuse, RZ, 0x2 ;  /* 0x000000a00e047211 */ /* 0x0c0fe200078f10ff */
[----:B------:R-:W-:Y:S01]  /*0870*/  ULDC.64 UR6, c[0x0][0x198] ;  /* 0x0000660000067ab9 */ /* 0x000fe20000000a00 */
[-C--:B------:R-:W-:Y:S01]  /*0880*/  LEA.HI R26, R14, R160.reuse, RZ, 0x3 ;  /* 0x000000a00e1a7211 */ /* 0x080fe200078f18ff */
[----:B------:R-:W-:Y:S01]  /*0890*/  ULDC.64 UR4, c[0x0][0x1a0] ;  /* 0x0000680000047ab9 */ /* 0x000fe20000000a00 */
[----:B------:R-:W-:Y:S01]  /*08a0*/  LOP3.LUT R0, R4, 0xfffffffc, RZ, 0xc0, !PT ;  /* 0xfffffffc04007812 */ /* 0x000fe200078ec0ff */
[----:B------:R-:W-:Y:S01]  /*08b0*/  IMAD R5, R21, c[0x0][0x1ac], R5 ;  /* 0x00006b0015057a24 */ /* 0x000fe200078e0205 */
[----:B------:R-:W-:Y:S01]  /*08c0*/  SHF.R.S32.HI R24, RZ, 0x3, R26 ;  /* 0x00000003ff187819 */ /* 0x000fe2000001141a */
[----:B------:R-:W-:Y:S01]  /*08d0*/  USHF.L.U64.HI UR9, UR6, UR11, UR7 ;  /* 0x0000000b06097299 */ /* 0x000fe20008010207 */
[----:B------:R-:W-:Y:S01]  /*08e0*/  SHF.R.S32.HI R28, RZ, 0x2, R4 ;  /* 0x00000002ff1c7819 */ /* 0x000fe20000011404 */
[----:B------:R-:W-:Y:S01]  /*08f0*/  IMAD.IADD R0, R160, 0x1, -R0 ;  /* 0x00000001a0007824 */ /* 0x000fe200078e0a00 */
[----:B------:R-:W-:Y:S01]  /*0900*/  LEA.HI R161, R14, R160, RZ, 0x5 ;  /* 0x000000a00ea17211 */ /* 0x000fe200078f28ff */
[----:B------:R-:W-:Y:S01]  /*0910*/  IMAD.SHL.U32 R2, R24, 0x40, RZ ;  /* 0x0000004018027824 */ /* 0x000fe200078e00ff */
[----:B------:R-:W-:Y:S01]  /*0920*/  IADD3 R15, R28, 0x20, RZ ;  /* 0x000000201c0f7810 */ /* 0x000fe20007ffe0ff */
[----:B------:R-:W-:Y:S01]  /*0930*/  IMAD.SHL.U32 R30, R0, 0x8, RZ ;  /* 0x00000008001e7824 */ /* 0x000fe200078e00ff */
[-C--:B------:R-:W-:Y:S01]  /*0940*/  ISETP.GE.AND P3, PT, R28, R27.reuse, PT ;  /* 0x0000001b1c00720c */ /* 0x080fe20003f66270 */
[----:B------:R-:W-:Y:S01]  /*0950*/  USHF.L.U64.HI UR11, UR4, UR11, UR5 ;  /* 0x0000000b040b7299 */ /* 0x000fe20008010205 */
[----:B------:R-:W-:Y:S01]  /*0960*/  LOP3.LUT R0, R2, 0xc0, RZ, 0xc0, !PT ;  /* 0x000000c002007812 */ /* 0x000fe200078ec0ff */
[----:B------:R-:W-:Y:S01]  /*0970*/  USHF.L.U32 UR12, UR4, 0x6, URZ ;  /* 0x00000006040c7899 */ /* 0x000fe2000800063f */
[----:B------:R-:W-:Y:S01]  /*0980*/  ISETP.GE.AND P2, PT, R15, R27, PT ;  /* 0x0000001b0f00720c */ /* 0x000fe20003f46270 */
[----:B------:R-:W-:Y:S01]  /*0990*/  USHF.L.U32 UR10, UR6, 0x6, URZ ;  /* 0x00000006060a7899 */ /* 0x000fe2000800063f */
[----:B------:R-:W-:Y:S01]  /*09a0*/  LOP3.LUT R3, R0, 0x18, R30, 0xf8, !PT ;  /* 0x0000001800037812 */ /* 0x000fe200078ef81e */
[----:B------:R-:W-:Y:S01]  /*09b0*/  UMOV UR8, 0x5 ;  /* 0x0000000500087882 */ /* 0x000fe20000000000 */
[----:B------:R-:W-:Y:S01]  /*09c0*/  SHF.R.U32.HI R0, RZ, 0x3, R0 ;  /* 0x00000003ff007819 */ /* 0x000fe20000011600 */
[----:B------:R-:W-:Y:S01]  /*09d0*/  USHF.L.U64.HI UR7, UR6, UR8, UR7 ;  /* 0x0000000806077299 */ /* 0x000fe20008010207 */
[----:B------:R-:W-:Y:S01]  /*09e0*/  IADD3 R2, P0, R30, R9, RZ ;  /* 0x000000091e027210 */ /* 0x000fe20007f1e0ff */
[----:B------:R-:W-:Y:S01]  /*09f0*/  USHF.L.U32 UR6, UR6, 0x5, URZ ;  /* 0x0000000506067899 */ /* 0x000fe2000800063f */
[----:B------:R-:W-:Y:S01]  /*0a00*/  SHF.R.S32.HI R31, RZ, 0x1f, R30 ;  /* 0x0000001fff1f7819 */ /* 0x000fe2000001141e */
[----:B------:R-:W-:Y:S01]  /*0a10*/  USHF.L.U64.HI UR5, UR4, UR8, UR5 ;  /* 0x0000000804057299 */ /* 0x000fe20008010205 */
[--C-:B------:R-:W-:Y:S01]  /*0a20*/  SHF.R.S32.HI R29, RZ, 0x1f, R28.reuse ;  /* 0x0000001fff1d7819 */ /* 0x100fe2000001141c */
[----:B------:R-:W-:Y:S01]  /*0a30*/  USHF.L.U32 UR4, UR4, 0x5, URZ ;  /* 0x0000000504047899 */ /* 0x000fe2000800063f */
[----:B------:R-:W-:Y:S01]  /*0a40*/  LOP3.LUT R10, R3, R0, RZ, 0x3c, !PT ;  /* 0x00000000030a7212 */ /* 0x000fe200078e3cff */
[----:B------:R-:W-:Y:S01]  /*0a50*/  IMAD.X R3, R31, 0x1, R11, P0 ;  /* 0x000000011f037824 */ /* 0x000fe200000e060b */
[----:B------:R-:W-:Y:S01]  /*0a60*/  LEA.HI R0, R4, R28, RZ, 0x1 ;  /* 0x0000001c04007211 */ /* 0x000fe200078f08ff */
[----:B------:R-:W-:Y:S01]  /*0a70*/  IMAD.WIDE R32, R22, 0x80, R28 ;  /* 0x0000008016207825 */ /* 0x000fe200078e021c */
[----:B------:R-:W-:Y:S01]  /*0a80*/  SHF.R.S32.HI R158, RZ, 0x5, R161 ;  /* 0x00000005ff9e7819 */ /* 0x000fe200000114a1 */
[----:B------:R-:W-:Y:S01]  /*0a90*/  STL.64 [R1+0x38], R28 ;  /* 0x0000381c01007387 */ /* 0x000fe20000100a00 */
[----:B------:R-:W-:Y:S01]  /*0aa0*/  LOP3.LUT R0, R0, 0x7fffffe, RZ, 0xc0, !PT ;  /* 0x07fffffe00007812 */ /* 0x000fe200078ec0ff */
[----:B------:R-:W-:Y:S01]  /*0ab0*/  IMAD.WIDE.U32 R2, R21, c[0x0][0x1a8], R2 ;  /* 0x00006a0015027a25 */ /* 0x000fe200078e0002 */
[----:B------:R-:W-:Y:S01]  /*0ac0*/  @!P2 IADD3 R7, P0, R32, 0x20, RZ ;  /* 0x000000202007a810 */ /* 0x000fe20007f1e0ff */
[----:B------:R-:W-:Y:S01]  /*0ad0*/  STL.64 [R1+0x40], R32 ;  /* 0x0000402001007387 */ /* 0x000fe20000100a00 */
[----:B------:R-:W-:Y:S01]  /*0ae0*/  IADD3 R159, R251, -0x1, RZ ;  /* 0xfffffffffb9f7810 */ /* 0x000fe20007ffe0ff */
[C---:B------:R-:W-:Y:S01]  /*0af0*/  IMAD.IADD R4, R28.reuse, 0x1, -R0 ;  /* 0x000000011c047824 */ /* 0x040fe200078e0a00 */
[C---:B------:R-:W-:Y:S01]  /*0b00*/  IADD3 R34, R28.reuse, 0x40, RZ ;  /* 0x000000401c227810 */ /* 0x040fe20007ffe0ff */
[----:B------:R-:W-:Y:S01]  /*0b10*/  @!P3 IMAD R0, R33, c[0x0][0x190], RZ ;  /* 0x000064002100ba24 */ /* 0x000fe200078e02ff */
[----:B------:R-:W-:Y:S01]  /*0b20*/  SHF.R.S32.HI R11, RZ, 0x1f, R159 ;  /* 0x0000001fff0b7819 */ /* 0x000fe2000001149f */
[----:B------:R-:W-:Y:S01]  /*0b30*/  IMAD.IADD R3, R3, 0x1, R5 ;  /* 0x0000000103037824 */ /* 0x000fe200078e0205 */
[----:B------:R-:W-:Y:S01]  /*0b40*/  IADD3 R18, R28, 0x60, RZ ;  /* 0x000000601c127810 */ /* 0x000fe20007ffe0ff */
[----:B------:R-:W-:Y:S01]  /*0b50*/  IMAD R5, R158, 0x8, R4 ;  /* 0x000000089e057824 */ /* 0x000fe200078e0204 */
[----:B------:R-:W-:Y:S01]  /*0b60*/  ISETP.GE.AND P1, PT, R34, R27, PT ;  /* 0x0000001b2200720c */ /* 0x000fe20003f26270 */
[----:B------:R-:W-:Y:S01]  /*0b70*/  @!P2 IMAD.X R4, RZ, RZ, R33, P0 ;  /* 0x000000ffff04a224 */ /* 0x000fe200000e0621 */
[----:B------:R-:W-:Y:S01]  /*0b80*/  STL.64 [R1+0x50], R30 ;  /* 0x0000501e01007387 */ /* 0x000fe20000100a00 */
[----:B------:R-:W-:-:S02]  /*0b90*/  IMAD R6, R159, UR11, RZ ;  /* 0x0000000b9f067c24 */ /* 0x000fc4000f8e02ff */
[C---:B------:R-:W-:Y:S01]  /*0ba0*/  @!P3 IMAD R0, R32.reuse, c[0x0][0x194], R0 ;  /* 0x000065002000ba24 */ /* 0x040fe200078e0200 */
[----:B------:R-:W-:Y:S01]  /*0bb0*/  STL [R1+0x48], R27 ;  /* 0x0000481b01007387 */ /* 0x000fe20000100800 */
[----:B------:R-:W-:-:S03]  /*0bc0*/  @!P3 IMAD.WIDE.U32 R8, R32, c[0x0][0x190], R2 ;  /* 0x000064002008ba25 */ /* 0x000fc600078e0002 */
[----:B------:R-:W-:Y:S01]  /*0bd0*/  STL [R1+0x60], R15 ;  /* 0x0000600f01007387 */ /* 0x000fe20000100800 */
[----:B------:R-:W-:Y:S02]  /*0be0*/  @!P2 IMAD R4, R4, c[0x0][0x190], RZ ;  /* 0x000064000404aa24 */ /* 0x000fe400078e02ff */
[----:B------:R-:W-:Y:S01]  /*0bf0*/  IMAD R25, R11, UR12, R6 ;  /* 0x0000000c0b197c24 */ /* 0x000fe2000f8e0206 */
[C---:B------:R-:W-:Y:S01]  /*0c00*/  @!P3 LEA R6, P0, R8.reuse, c[0x0][0x160], 0x1 ;  /* 0x000058000806ba11 */ /* 0x040fe200078008ff */
[----:B------:R-:W-:Y:S01]  /*0c10*/  @!P3 IMAD.IADD R0, R9, 0x1, R0 ;  /* 0x000000010900b824 */ /* 0x000fe200078e0200 */
[----:B------:R-:W-:Y:S01]  /*0c20*/  STL [R1+0x64], R34 ;  /* 0x0000642201007387 */ /* 0x000fe20000100800 */
[----:B------:R-:W-:Y:S02]  /*0c30*/  IMAD.U32 R10, R5, 0x20, R10 ;  /* 0x00000020050a7824 */ /* 0x000fe400078e000a */
[C---:B------:R-:W-:Y:S01]  /*0c40*/  @!P2 IMAD R9, R7.reuse, c[0x0][0x194], R4 ;  /* 0x000065000709aa24 */ /* 0x040fe200078e0204 */
[----:B------:R1:W-:Y:S01]  /*0c50*/  STL [R1+0x68], R18 ;  /* 0x0000681201007387 */ /* 0x0003e20000100800 */
[----:B------:R-:W-:Y:S01]  /*0c60*/  @!P2 IMAD.WIDE.U32 R4, R7, c[0x0][0x190], R2 ;  /* 0x000064000704aa25 */ /* 0x000fe200078e0002 */
[----:B------:R-:W-:-:S02]  /*0c70*/  @!P3 LEA.HI.X R7, R8, c[0x0][0x164], R0, 0x1, P0 ;  /* 0x000059000807ba11 */ /* 0x000fc400000f0c00 */
[----:B------:R-:W-:Y:S01]  /*0c80*/  ISETP.GE.AND P0, PT, R18, R27, PT ;  /* 0x0000001b1200720c */ /* 0x000fe20003f06270 */
[----:B------:R-:W-:Y:S01]  /*0c90*/  IMAD R12, R159, UR9, RZ ;  /* 0x000000099f0c7c24 */ /* 0x000fe2000f8e02ff */
[----:B------:R-:W-:Y:S01]  /*0ca0*/  @!P2 LEA R8, P4, R4, c[0x0][0x160], 0x1 ;  /* 0x000058000408aa11 */ /* 0x000fe200078808ff */
[----:B------:R-:W-:Y:S02]  /*0cb0*/  @!P2 IMAD.IADD R0, R5, 0x1, R9 ;  /* 0x000000010500a824 */ /* 0x000fe400078e0209 */
[----:B------:R-:W-:Y:S01]  /*0cc0*/  IMAD R23, R11, UR10, R12 ;  /* 0x0000000a0b177c24 */ /* 0x000fe2000f8e020c */
[----:B------:R-:W-:Y:S01]  /*0cd0*/  LEA.HI R11, R14, R160, RZ, 0x4 ;  /* 0x000000a00e0b7211 */ /* 0x000fe200078f20ff */
[----:B------:R-:W-:Y:S01]  /*0ce0*/  IMAD.SHL.U32 R226, R10, 0x2, RZ ;  /* 0x000000020ae27824 */ /* 0x000fe200078e00ff */
[----:B------:R-:W-:Y:S01]  /*0cf0*/  @!P2 LEA.HI.X R9, R4, c[0x0][0x164], R0, 0x1, P4 ;  /* 0x000059000409aa11 */ /* 0x000fe200020f0c00 */
[----:B------:R-:W-:Y:S01]  /*0d00*/  IMAD R0, R159, -0x40, R100 ;  /* 0xffffffc09f007824 */ /* 0x000fe200078e0264 */
[----:B------:R-:W-:Y:S01]  /*0d10*/  SHF.R.S32.HI R4, RZ, 0x4, R11 ;  /* 0x00000004ff047819 */ /* 0x000fe2000001140b */
[----:B------:R-:W-:Y:S01]  /*0d20*/  IMAD.MOV.U32 R252, RZ, RZ, R159 ;  /* 0x000000fffffc7224 */ /* 0x000fe200078e009f */
[----:B------:R-:W-:Y:S01]  /*0d30*/  @!PT LDS RZ, [RZ] ;  /* 0x00000000fffff984 */ /* 0x000fe20000000800 */
[----:B------:R-:W-:Y:S01]  /*0d40*/  @!PT LDS RZ, [RZ] ;  /* 0x00000000fffff984 */ /* 0x000fe20000000800 */
[----:B------:R-:W-:Y:S01]  /*0d50*/  @!PT LDS RZ, [RZ] ;  /* 0x00000000fffff984 */ /* 0x000fe20000000800 */
[----:B------:R2:W-:Y:S01]  /*0d60*/  @!P3 LDGSTS.E.BYPASS.LTC128B.128 [R226], [R6.64] ;  /* 0x0000000006e2bfae */ /* 0x0005e2000b901d4e */
[----:B------:R-:W-:-:S02]  /*0d70*/  LOP3.LUT R10, R11, 0xfffffff0, RZ, 0xc0, !PT ;  /* 0xfffffff00b0a7812 */ /* 0x000fc400078ec0ff */
[----:B------:R-:W-:Y:S01]  /*0d80*/  LEA.HI R5, R11, R4, RZ, 0x1 ;  /* 0x000000040b057211 */ /* 0x000fe200078f08ff */
[----:B------:R2:W-:Y:S01]  /*0d90*/  @!P3 LDGSTS.E.BYPASS.LTC128B.128 [R226+0x2000], [R6.64+0x40] ;  /* 0x0200004006e2bfae */ /* 0x0005e2000b901d4e */
[CC--:B------:R-:W-:Y:S02]  /*0da0*/  ISETP.GE.AND P6, PT, R28.reuse, R0.reuse, PT ;  /* 0x000000001c00720c */ /* 0x0c0fe40003fc6270 */
[-C--:B------:R-:W-:Y:S01]  /*0db0*/  ISETP.GE.AND P4, PT, R28, R0.reuse, PT ;  /* 0x000000001c00720c */ /* 0x080fe20003f86270 */
[----:B------:R2:W-:Y:S01]  /*0dc0*/  @!P3 LDGSTS.E.BYPASS.LTC128B.128 [R226+0x4000], [R6.64+0x80] ;  /* 0x0400008006e2bfae */ /* 0x0005e2000b901d4e */
[----:B------:R-:W-:Y:S02]  /*0dd0*/  @!P0 IADD3 R11, P3, R32, 0x60, RZ ;  /* 0x00000060200b8810 */ /* 0x000fe40007f7e0ff */
[----:B-1----:R-:W-:Y:S01]  /*0de0*/  SHF.R.S32.HI R18, RZ, 0x1f, R17 ;  /* 0x0000001fff127819 */ /* 0x002fe20000011411 */
[----:B------:R1:W-:Y:S02]  /*0df0*/  @!P2 LDGSTS.E.BYPASS.LTC128B.128 [R226+0x800], [R8.64] ;  /* 0x0080000008e2afae */ /* 0x0003e4000b901d4e */
[----:B------:R-:W-:Y:S01]  /*0e00*/  @!P0 IMAD.X R12, RZ, RZ, R33, P3 ;  /* 0x000000ffff0c8224 */ /* 0x000fe200018e0621 */
[----:B------:R-:W-:Y:S01]  /*0e10*/  ISETP.GE.AND P3, PT, R15, R0, PT ;  /* 0x000000000f00720c */ /* 0x000fe20003f66270 */
[----:B------:R1:W-:Y:S01]  /*0e20*/  @!P2 LDGSTS.E.BYPASS.LTC128B.128 [R226+0x2800], [R8.64+0x40] ;  /* 0x0280004008e2afae */ /* 0x0003e2000b901d4e */
[----:B------:R-:W-:-:S03]  /*0e30*/  IMAD R14, R18, c[0x0][0x1b0], RZ ;  /* 0x00006c00120e7a24 */ /* 0x000fc600078e02ff */
[----:B------:R1:W-:Y:S01]  /*0e40*/  @!P2 LDGSTS.E.BYPASS.LTC128B.128 [R226+0x4800], [R8.64+0x80] ;  /* 0x0480008008e2afae */ /* 0x0003e2000b901d4e */
[----:B------:R-:W-:Y:S01]  /*0e50*/  IMAD R14, R17, c[0x0][0x1b4], R14 ;  /* 0x00006d00110e7a24 */ /* 0x000fe200078e020e */
[----:B--2---:R-:W-:Y:S02]  /*0e60*/  @!P1 IADD3 R7, P5, R32, 0x40, RZ ;  /* 0x0000004020079810 */ /* 0x004fe40007fbe0ff */
[----:B------:R-:W-:-:S03]  /*0e70*/  LOP3.LUT R6, R5, 0xfffffffe, RZ, 0xc0, !PT ;  /* 0xfffffffe05067812 */ /* 0x000fc600078ec0ff */
[----:B------:R-:W-:Y:S01]  /*0e80*/  @!P1 IMAD.X R5, RZ, RZ, R33, P5 ;  /* 0x000000ffff059224 */ /* 0x000fe200028e0621 */
[----:B------:R-:W-:Y:S01]  /*0e90*/  ISETP.GE.AND P5, PT, R15, R0, PT ;  /* 0x000000000f00720c */ /* 0x000fe20003fa6270 */
[----:B------:R-:W-:Y:S02]  /*0ea0*/  IMAD.IADD R0, R160, 0x1, -R10 ;  /* 0x00000001a0007824 */ /* 0x000fe400078e0a0a */
[----:B------:R-:W-:Y:S02]  /*0eb0*/  IMAD.IADD R21, R4, 0x1, -R6 ;  /* 0x0000000104157824 */ /* 0x000fe400078e0a06 */
[----:B------:R-:W-:Y:S01]  /*0ec0*/  @!P1 IMAD R6, R5, c[0x0][0x190], RZ ;  /* 0x0000640005069a24 */ /* 0x000fe200078e02ff */
[----:B------:R-:W-:Y:S01]  /*0ed0*/  LEA.HI R15, R0, R0, RZ, 0x1 ;  /* 0x00000000000f7211 */ /* 0x000fe200078f08ff */
[----:B------:R-:W-:Y:S01]  /*0ee0*/  @!P0 IMAD.MOV.U32 R4, RZ, RZ, R2 ;  /* 0x000000ffff048224 */ /* 0x000fe200078e0002 */
[----:B-1----:R-:W-:Y:S01]  /*0ef0*/  SHF.R.S32.HI R9, RZ, 0x1f, R0 ;  /* 0x0000001fff097819 */ /* 0x002fe20000011400 */
[----:B------:R-:W-:-:S02]  /*0f00*/  @!P0 IMAD.MOV.U32 R5, RZ, RZ, R3 ;  /* 0x000000ffff058224 */ /* 0x000fc400078e0003 */
[----:B------:R-:W-:Y:S01]  /*0f10*/  @!P1 IMAD R10, R7, c[0x0][0x194], R6 ;  /* 0x00006500070a9a24 */ /* 0x000fe200078e0206 */
[----:B------:R-:W-:Y:S01]  /*0f20*/  LOP3.LUT R6, R15, 0x7fffffe, RZ, 0xc0, !PT ;  /* 0x07fffffe0f067812 */ /* 0x000fe200078ec0ff */
[----:B------:R-:W-:Y:S01]  /*0f30*/  @!P1 IMAD.WIDE.U32 R2, R7, c[0x0][0x190], R2 ;  /* 0x0000640007029a25 */ /* 0x000fe200078e0002 */
[----:B------:R-:W-:-:S03]  /*0f40*/  LEA.HI R22, R9, R0, RZ, 0x3 ;  /* 0x0000000009167211 */ /* 0x000fc600078f18ff */
[----:B------:R-:W-:Y:S01]  /*0f50*/  @!P0 IMAD R7, R12, c[0x0][0x190], RZ ;  /* 0x000064000c078a24 */ /* 0x000fe200078e02ff */
[C---:B------:R-:W-:Y:S01]  /*0f60*/  @!P1 LEA R8, P2, R2.reuse, c[0x0][0x160], 0x1 ;  /* 0x0000580002089a11 */ /* 0x040fe200078408ff */
[----:B------:R-:W-:Y:S02]  /*0f70*/  @!P1 IMAD.IADD R3, R3, 0x1, R10 ;  /* 0x0000000103039824 */ /* 0x000fe400078e020a */
[C---:B------:R-:W-:Y:S02]  /*0f80*/  @!P0 IMAD R7, R11.reuse, c[0x0][0x194], R7 ;  /* 0x000065000b078a24 */ /* 0x040fe400078e0207 */
[----:B------:R-:W-:Y:S01]  /*0f90*/  @!P0 IMAD.WIDE.U32 R4, R11, c[0x0][0x190], R4 ;  /* 0x000064000b048a25 */ /* 0x000fe200078e0004 */
[----:B------:R-:W-:Y:S02]  /*0fa0*/  @!P1 LEA.HI.X R9, R2, c[0x0][0x164], R3, 0x1, P2 ;  /* 0x0000590002099a11 */ /* 0x000fe400010f0c03 */
[----:B------:R-:W-:Y:S01]  /*0fb0*/  LOP3.LUT R11, R26, 0xfffffff8, RZ, 0xc0, !PT ;  /* 0xfffffff81a0b7812 */ /* 0x000fe200078ec0ff */
[----:B------:R-:W-:Y:S01]  /*0fc0*/  IMAD.IADD R103, R0, 0x1, -R6 ;  /* 0x0000000100677824 */ /* 0x000fe200078e0a06 */
[----:B------:R-:W-:Y:S01]  /*0fd0*/  @!P0 LEA R6, P2, R4, c[0x0][0x160], 0x1 ;  /* 0x0000580004068a11 */ /* 0x000fe200078408ff */
[----:B------:R-:W-:Y:S01]  /*0fe0*/  @!P0 IMAD.IADD R0, R5, 0x1, R7 ;  /* 0x0000000105008824 */ /* 0x000fe200078e0207 */
[----:B------:R1:W-:Y:S01]  /*0ff0*/  @!P1 LDGSTS.E.BYPASS.LTC128B.128 [R226+0x1000], [R8.64] ;  /* 0x0100000008e29fae */ /* 0x0003e2000b901d4e */
[----:B------:R-:W-:-:S02]  /*1000*/  IMAD R5, R29, c[0x0][0x198], RZ ;  /* 0x000066001d057a24 */ /* 0x000fc400078e02ff */
[----:B------:R-:W-:Y:S01]  /*1010*/  IMAD.WIDE.U32 R2, R28, c[0x0][0x198], R30 ;  /* 0x000066001c027a25 */ /* 0x000fe200078e001e */
[----:B------:R-:W-:Y:S01]  /*1020*/  @!P0 LEA.HI.X R7, R4, c[0x0][0x164], R0, 0x1, P2 ;  /* 0x0000590004078a11 */ /* 0x000fe200010f0c00 */
[----:B------:R1:W-:Y:S02]  /*1030*/  @!P1 LDGSTS.E.BYPASS.LTC128B.128 [R226+0x3000], [R8.64+0x40] ;  /* 0x0300004008e29fae */ /* 0x0003e4000b901d4e */
[----:B------:R-:W-:Y:S01]  /*1040*/  IMAD R10, R28, c[0x0][0x19c], R5 ;  /* 0x000067001c0a7a24 */ /* 0x000fe200078e0205 */
[----:B------:R-:W-:Y:S01]  /*1050*/  IADD3 R2, P2, R13, R2, RZ ;  /* 0x000000020d027210 */ /* 0x000fe20007f5e0ff */
[----:B------:R-:W-:Y:S01]  /*1060*/  IMAD.IADD R11, R160, 0x1, -R11 ;  /* 0x00000001a00b7824 */ /* 0x000fe200078e0a0b */
[----:B------:R1:W-:Y:S01]  /*1070*/  @!P1 LDGSTS.E.BYPASS.LTC128B.128 [R226+0x5000], [R8.64+0x80] ;  /* 0x0500008008e29fae */ /* 0x0003e2000b901d4e */
[----:B------:R-:W-:Y:S01]  /*1080*/  IMAD R12, R29, c[0x0][0x1a0], RZ ;  /* 0x000068001d0c7a24 */ /* 0x000fe200078e02ff */
[----:B------:R-:W-:Y:S01]  /*1090*/  IADD3.X R3, R19, R3, R10, P2, !PT ;  /* 0x0000000313037210 */ /* 0x000fe200017fe40a */
[----:B------:R-:W-:Y:S01]  /*10a0*/  IMAD.WIDE.U32 R4, R28, c[0x0][0x1a0], R30 ;  /* 0x000068001c047a25 */ /* 0x000fe200078e001e */
[----:B------:R-:W-:Y:S01]  /*10b0*/  LEA.HI R0, R11, R11, RZ, 0x1 ;  /* 0x0000000b0b007211 */ /* 0x000fe200078f08ff */
[----:B------:R2:W-:Y:S02]  /*10c0*/  @!P0 LDGSTS.E.BYPASS.LTC128B.128 [R226+0x1800], [R6.64] ;  /* 0x0180000006e28fae */ /* 0x0005e4000b901d4e */
[----:B------:R-:W-:Y:S01]  /*10d0*/  IMAD.WIDE.U32 R2, R17, c[0x0][0x1b0], R2 ;  /* 0x00006c0011027a25 */ /* 0x000fe200078e0002 */
[----:B------:R-:W-:Y:S01]  /*10e0*/  LOP3.LUT R13, R0, 0x7fffffe, RZ, 0xc0, !PT ;  /* 0x07fffffe000d7812 */ /* 0x000fe200078ec0ff */
[----:B------:R2:W-:Y:S01]  /*10f0*/  @!P0 LDGSTS.E.BYPASS.LTC128B.128 [R226+0x3800], [R6.64+0x40] ;  /* 0x0380004006e28fae */ /* 0x0005e2000b901d4e */
[----:B------:R-:W-:Y:S01]  /*1100*/  IADD3 R10, P2, R16, R4, RZ ;  /* 0x00000004100a7210 */ /* 0x000fe20007f5e0ff */
[----:B------:R-:W-:Y:S01]  /*1110*/  IMAD.IADD R165, R3, 0x1, R14 ;  /* 0x0000000103a57824 */ /* 0x000fe200078e020e */
[----:B------:R-:W-:Y:S01]  /*1120*/  SHF.R.S32.HI R4, RZ, 0x1f, R15 ;  /* 0x0000001fff047819 */ /* 0x000fe2000001140f */
[----:B------:R-:W-:Y:S01]  /*1130*/  IMAD.MOV.U32 R164, RZ, RZ, R2 ;  /* 0x000000ffffa47224 */ /* 0x000fe200078e0002 */
[----:B------:R3:W-:Y:S01]  /*1140*/  STL.64 [R1+0x30], R2 ;  /* 0x0000300201007387 */ /* 0x0007e20000100a00 */
[----:B------:R-:W-:-:S02]  /*1150*/  IMAD R12, R28, c[0x0][0x1a4], R12 ;  /* 0x000069001c0c7a24 */ /* 0x000fc400078e020c */
[----:B------:R-:W-:Y:S01]  /*1160*/  IMAD.IADD R19, R11, 0x1, -R13 ;  /* 0x000000010b137824 */ /* 0x000fe200078e0a0d */
[----:B------:R-:W-:Y:S01]  /*1170*/  SHF.R.S32.HI R13, RZ, 0x1, R15 ;  /* 0x00000001ff0d7819 */ /* 0x000fe2000001140f */
[----:B------:R2:W-:Y:S01]  /*1180*/  @!P0 LDGSTS.E.BYPASS.LTC128B.128 [R226+0x5800], [R6.64+0x80] ;  /* 0x0580008006e28fae */ /* 0x0005e2000b901d4e */
[----:B------:R-:W-:Y:S01]  /*1190*/  IADD3.X R11, R20, R5, R12, P2, !PT ;  /* 0x00000005140b7210 */ /* 0x000fe200017fe40c */
[----:B------:R-:W-:Y:S01]  /*11a0*/  IMAD.SHL.U32 R15, R24, 0x8, RZ ;  /* 0x00000008180f7824 */ /* 0x000fe200078e00ff */
[----:B------:R-:W-:Y:S01]  /*11b0*/  LEA.HI R5, R4, R13, RZ, 0x2 ;  /* 0x0000000d04057211 */ /* 0x000fe200078f10ff */
[----:B------:R-:W-:Y:S01]  /*11c0*/  STL.64 [R1+0x28], R164 ;  /* 0x000028a401007387 */ /* 0x000fe20000100a00 */
[----:B------:R-:W-:Y:S01]  /*11d0*/  SHF.R.S32.HI R20, RZ, 0x1, R0 ;  /* 0x00000001ff147819 */ /* 0x000fe20000011400 */
[----:B------:R-:W-:Y:S01]  /*11e0*/  IMAD.WIDE.U32 R10, R17, c[0x0][0x1b8], R10 ;  /* 0x00006e00110a7a25 */ /* 0x000fe200078e000a */
[----:B------:R-:W-:-:S03]  /*11f0*/  LOP3.LUT R16, R5, 0xfffffffc, RZ, 0xc0, !PT ;  /* 0xfffffffc05107812 */ /* 0x000fc600078ec0ff */
[----:B------:R-:W-:Y:S01]  /*1200*/  IMAD.SHL.U32 R0, R20, 0x40, RZ ;  /* 0x0000004014007824 */ /* 0x000fe200078e00ff */
[----:B------:R-:W-:Y:S01]  /*1210*/  STL.64 [R1+0x58], R10 ;  /* 0x0000580a01007387 */ /* 0x000fe20000100a00 */
[----:B------:R-:W-:Y:S02]  /*1220*/  IMAD.IADD R16, R13, 0x1, -R16 ;  /* 0x000000010d107824 */ /* 0x000fe400078e0a10 */
[----:B------:R-:W-:Y:S01]  /*1230*/  IMAD.MOV.U32 R26, RZ, RZ, R10 ;  /* 0x000000ffff1a7224 */ /* 0x000fe200078e000a */
[----:B------:R-:W-:-:S04]  /*1240*/  LOP3.LUT R0, R0, 0xc0, RZ, 0xc0, !PT ;  /* 0x000000c000007812 */ /* 0x000fc800078ec0ff */
[----:B------:R-:W-:Y:S02]  /*1250*/  LOP3.LUT R15, R0, 0x8, R15, 0xf8, !PT ;  /* 0x00000008000f7812 */ /* 0x000fe400078ef80f */
[----:B------:R-:W-:Y:S01]  /*1260*/  SHF.R.U32.HI R14, RZ, 0x3, R0 ;  /* 0x00000003ff0e7819 */ /* 0x000fe20000011600 */
[----:B---3--:R-:W-:-:S03]  /*1270*/  IMAD.WIDE.U32 R2, R159, UR10, R164 ;  /* 0x0000000a9f027c25 */ /* 0x008fc6000f8e00a4 */
[----:B------:R-:W-:Y:S01]  /*1280*/  LOP3.LUT R14, R15, R14, RZ, 0x3c, !PT ;  /* 0x0000000e0f0e7212 */ /* 0x000fe200078e3cff */
[----:B------:R-:W-:Y:S01]  /*1290*/  IMAD.IADD R12, R3, 0x1, R23 ;  /* 0x00000001030c7824 */ /* 0x000fe200078e0217 */
[----:B------:R-:W-:Y:S01]  /*12a0*/  @!P6 LEA R4, P2, R2, c[0x0][0x168], 0x1 ;  /* 0x00005a000204ea11 */ /* 0x000fe200078408ff */
[----:B------:R-:W-:Y:S02]  /*12b0*/  IMAD R0, R18, c[0x0][0x1b8], RZ ;  /* 0x00006e0012007a24 */ /* 0x000fe400078e02ff */
[----:B--2---:R-:W-:Y:S01]  /*12c0*/  IMAD R7, R21, 0x8, R19 ;  /* 0x0000000815077824 */ /* 0x004fe200078e0213 */
[C---:B------:R-:W-:Y:S02]  /*12d0*/  @!P6 LEA.HI.X R5, R2.reuse, c[0x0][0x16c], R12, 0x1, P2 ;  /* 0x00005b000205ea11 */ /* 0x040fe400010f0c0c */
[----:B------:R-:W-:-:S03]  /*12e0*/  @!P5 IADD3 R3, P2, R2, UR6, RZ ;  /* 0x000000060203dc10 */ /* 0x000fc6000ff5e0ff */
[----:B------:R2:W-:Y:S01]  /*12f0*/  @!P6 LDGSTS.E.BYPASS.LTC128B.128 [R226+0x6000], [R4.64] ;  /* 0x0600000004e2efae */ /* 0x0005e2000b901d4e */
[----:B------:R-:W-:Y:S01]  /*1300*/  @!P5 IADD3.X R13, R12, UR7, RZ, P2, !PT ;  /* 0x000000070c0ddc10 */ /* 0x000fe200097fe4ff */
[----:B------:R-:W-:Y:S01]  /*1310*/  IMAD R12, R17, c[0x0][0x1bc], R0 ;  /* 0x00006f00110c7a24 */ /* 0x000fe200078e0200 */
[C---:B------:R-:W-:Y:S01]  /*1320*/  @!P5 LEA R2, P2, R3.reuse, c[0x0][0x168], 0x1 ;  /* 0x00005a000302da11 */ /* 0x040fe200078408ff */
[----:B------:R2:W-:Y:S01]  /*1330*/  @!P6 LDGSTS.E.BYPASS.LTC128B.128 [R226+0x7000], [R4.64+0x40] ;  /* 0x0700004004e2efae */ /* 0x0005e2000b901d4e */
[----:B------:R-:W-:Y:S02]  /*1340*/  IMAD.SHL.U32 R0, R16, 0x40, RZ ;  /* 0x0000004010007824 */ /* 0x000fe400078e00ff */
[----:B------:R-:W-:Y:S01]  /*1350*/  @!P5 LEA.HI.X R3, R3, c[0x0][0x16c], R13, 0x1, P2 ;  /* 0x00005b000303da11 */ /* 0x000fe200010f0c0d */
[----:B------:R2:W-:Y:S01]  /*1360*/  @!P6 LDGSTS.E.BYPASS.LTC128B.128 [R226+0x8000], [R4.64+0x80] ;  /* 0x0800008004e2efae */ /* 0x0005e2000b901d4e */
[----:B------:R-:W-:Y:S01]  /*1370*/  IMAD.IADD R27, R11, 0x1, R12 ;  /* 0x000000010b1b7824 */ /* 0x000fe200078e020c */
[----:B------:R-:W-:-:S02]  /*1380*/  LOP3.LUT R0, R0, 0xc0, RZ, 0xc0, !PT ;  /* 0x000000c000007812 */ /* 0x000fc400078ec0ff */
[----:B------:R3:W-:Y:S04]  /*1390*/  @!P5 LDGSTS.E.BYPASS.LTC128B.128 [R226+0x6800], [R2.64] ;  /* 0x0680000002e2dfae */ /* 0x0007e8000b901d4e */
[----:B------:R3:W-:Y:S04]  /*13a0*/  @!P5 LDGSTS.E.BYPASS.LTC128B.128 [R226+0x7800], [R2.64+0x40] ;  /* 0x0780004002e2dfae */ /* 0x0007e8000b901d4e */
[----:B------:R3:W-:Y:S04]  /*13b0*/  @!P5 LDGSTS.E.BYPASS.LTC128B.128 [R226+0x8800], [R2.64+0x80] ;  /* 0x0880008002e2dfae */ /* 0x0007e8000b901d4e */
[----:B------:R-:W0:Y:S04]  /*13c0*/  LDGDEPBAR ;  /* 0x00000000000079af */ /* 0x000e280000000000 */
[----:B------:R-:W-:Y:S01]  /*13d0*/  STL.64 [R1], R26 ;  /* 0x0000001a01007387 */ /* 0x000fe20000100a00 */
[----:B--2---:R-:W-:-:S02]  /*13e0*/  IMAD.SHL.U32 R5, R22, 0x20, RZ ;  /* 0x0000002016057824 */ /* 0x004fc400078e00ff */
[----:B------:R-:W-:-:S03]  /*13f0*/  IMAD.SHL.U32 R4, R21, 0x8, RZ ;  /* 0x0000000815047824 */ /* 0x000fc600078e00ff */
[----:B------:R-:W-:Y:S02]  /*1400*/  LOP3.LUT R102, R5, 0xffffff00, RZ, 0xc0, !PT ;  /* 0xffffff0005667812 */ /* 0x000fe400078ec0ff */
[----:B------:R-:W-:Y:S02]  /*1410*/  LOP3.LUT R6, R0, 0x8, R4, 0xf8, !PT ;  /* 0x0000000800067812 */ /* 0x000fe400078ef804 */
[----:B------:R-:W-:Y:S01]  /*1420*/  SHF.R.U32.HI R5, RZ, 0x3, R0 ;  /* 0x00000003ff057819 */ /* 0x000fe20000011600 */
[----:B-1----:R-:W-:Y:S02]  /*1430*/  IMAD R8, R158, 0x200, R102 ;  /* 0x000002009e087824 */ /* 0x002fe400078e0266 */
[----:B---3--:R-:W-:Y:S01]  /*1440*/  IMAD.WIDE.U32 R2, R159, UR12, R26 ;  /* 0x0000000c9f027c25 */ /* 0x008fe2000f8e001a */
[----:B------:R-:W-:-:S04]  /*1450*/  DEPBAR.LE SB0, 0x0 ;  /* 0x000080000000791a */ /* 0x000fc80000000000 */
[----:B------:R-:W-:Y:S01]  /*1460*/  BAR.SYNC.DEFER_BLOCKING 0x0 ;  /* 0x0000000000007b1d */ /* 0x000fe20000010000 */
[----:B------:R-:W-:Y:S01]  /*1470*/  IMAD.IADD R0, R3, 0x1, R25 ;  /* 0x0000000103007824 */ /* 0x000fe200078e0219 */
[C---:B------:R-:W-:Y:S01]  /*1480*/  @!P4 LEA R4, P1, R2.reuse, c[0x0][0x170], 0x1 ;  /* 0x00005c000204ca11 */ /* 0x040fe200078208ff */
[----:B------:R-:W-:Y:S01]  /*1490*/  IMAD R8, R103, 0x20, R8 ;  /* 0x0000002067087824 */ /* 0x000fe200078e0208 */
[----:B------:R-:W-:Y:S02]  /*14a0*/  @!P3 IADD3 R3, P0, R2, UR4, RZ ;  /* 0x000000040203bc10 */ /* 0x000fe4000ff1e0ff */
[----:B------:R-:W-:Y:S02]  /*14b0*/  LOP3.LUT R157, R6, R5, RZ, 0x3c, !PT ;  /* 0x00000005069d7212 */ /* 0x000fe400078e3cff */
[----:B------:R-:W-:Y:S02]  /*14c0*/  @!P4 LEA.HI.X R5, R2, c[0x0][0x174], R0, 0x1, P1 ;  /* 0x00005d000205ca11 */ /* 0x000fe400008f0c00 */
[----:B------:R-:W-:Y:S01]  /*14d0*/  @!P3 IADD3.X R2, R0, UR5, RZ, P0, !PT ;  /* 0x000000050002bc10 */ /* 0x000fe200087fe4ff */
[----:B------:R-:W-:Y:S01]  /*14e0*/  IMAD.U32 R0, R7, 0x20, R14 ;  /* 0x0000002007007824 */ /* 0x000fe200078e000e */
[----:B------:R-:W-:-:S02]  /*14f0*/  @!P3 LEA R6, P0, R3, c[0x0][0x170], 0x1 ;  /* 0x00005c000306ba11 */ /* 0x000fc400078008ff */
[----:B------:R-:W-:Y:S01]  /*1500*/  LOP3.LUT P1, RZ, R16, 0x2, RZ, 0xc0, !PT ;  /* 0x0000000210ff7812 */ /* 0x000fe2000782c0ff */
[----:B------:R-:W-:Y:S01]  /*1510*/  IMAD.SHL.U32 R221, R0, 0x2, RZ ;  /* 0x0000000200dd7824 */ /* 0x000fe200078e00ff */
[----:B------:R-:W-:Y:S01]  /*1520*/  @!P3 LEA.HI.X R7, R3, c[0x0][0x174], R2, 0x1, P0 ;  /* 0x00005d000307ba11 */ /* 0x000fe200000f0c02 */
[----:B------:R-:W-:Y:S01]  /*1530*/  IMAD.IADD R2, R157, 0x1, R8 ;  /* 0x000000019d027824 */ /* 0x000fe200078e0208 */
[----:B------:R-:W-:-:S03]  /*1540*/  LOP3.LUT P0, RZ, R20, 0x2, RZ, 0xc0, !PT ;  /* 0x0000000214ff7812 */ /* 0x000fc6000780c0ff */
[----:B------:R-:W-:Y:S02]  /*1550*/  IMAD.SHL.U32 R224, R2, 0x2, RZ ;  /* 0x0000000202e07824 */ /* 0x000fe400078e00ff */
[----:B------:R-:W-:Y:S01]  /*1560*/  IMAD.MOV.U32 R2, RZ, RZ, 0x10 ;  /* 0x00000010ff027424 */ /* 0x000fe200078e00ff */
[----:B------:R-:W-:Y:S04]  /*1570*/  @P4 STS [R226+0x9000], RZ ;  /* 0x009000ffe2004388 */ /* 0x000fe80000000800 */
[----:B------:R-:W-:Y:S01]  /*1580*/  @P4 STS [R226+0x9004], RZ ;  /* 0x009004ffe2004388 */ /* 0x000fe20000000800 */
[C---:B------:R-:W-:Y:S02]  /*1590*/  SEL R0, R2.reuse, 0xfffffff0, !P0 ;  /* 0xfffffff002007807 */ /* 0x040fe40004000000 */
[----:B------:R-:W-:Y:S01]  /*15a0*/  SEL R2, R2, 0xfffffff0, !P1 ;  /* 0xfffffff002027807 */ /* 0x000fe20004800000 */
[----:B------:R-:W-:Y:S02]  /*15b0*/  @P4 STS.64 [R226+0x9008], RZ ;  /* 0x009008ffe2004388 */ /* 0x000fe40000000a00 */
[----:B------:R-:W-:-:S02]  /*15c0*/  IMAD R223, R0, 0x2, R221 ;  /* 0x0000000200df7824 */ /* 0x000fc400078e02dd */
[----:B------:R-:W-:Y:S01]  /*15d0*/  @P4 STS.128 [R226+0xa000], RZ ;  /* 0x00a000ffe2004388 */ /* 0x000fe20000000c00 */
[----:B------:R-:W-:-:S03]  /*15e0*/  IMAD R225, R2, 0x2, R224 ;  /* 0x0000000202e17824 */ /* 0x000fc600078e02e0 */
        /* <DEDUP_REMOVED lines=17> */
[----:B------:R-:W2:Y:S04]  /*1700*/  LDSM.16.M88.4 R8, [R224] ;  /* 0x00000000e008783b */ /* 0x000ea80000000200 */
[----:B------:R-:W-:Y:S04]  /*1710*/  LDSM.16.M88.4 R32, [R223+0x6000] ;  /* 0x00600000df20783b */ /* 0x000fe80000000200 */
[----:B------:R-:W-:Y:S04]  /*1720*/  LDSM.16.M88.4 R28, [R225] ;  /* 0x00000000e11c783b */ /* 0x000fe80000000200 */
[----:B------:R-:W-:Y:S04]  /*1730*/  LDSM.16.M88.4 R24, [R225+0x1000] ;  /* 0x00100000e118783b */ /* 0x000fe80000000200 */
[----:B------:R-:W-:Y:S04]  /*1740*/  LDSM.16.M88.4 R48, [R221+0x7000] ;  /* 0x00700000dd30783b */ /* 0x000fe80000000200 */
[----:B-1----:R-:W1:Y:S04]  /*1750*/  LDSM.16.M88.4 R4, [R224+0x1000] ;  /* 0x00100000e004783b */ /* 0x002e680000000200 */
[----:B------:R-:W3:Y:S04]  /*1760*/  LDSM.16.M88.4 R20, [R224+0x2000] ;  /* 0x00200000e014783b */ /* 0x000ee80000000200 */
[----:B------:R-:W4:Y:S04]  /*1770*/  LDSM.16.M88.4 R16, [R224+0x3000] ;  /* 0x00300000e010783b */ /* 0x000f280000000200 */
[----:B------:R-:W5:Y:S04]  /*1780*/  LDSM.16.M88.4 R72, [R221+0x6400] ;  /* 0x00640000dd48783b */ /* 0x000f680000000200 */
[----:B------:R-:W3:Y:S01]  /*1790*/  LDSM.16.M88.4 R80, [R221+0x6800] ;  /* 0x00680000dd50783b */ /* 0x000ee20000000200 */
[C---:B--2---:R-:W-:Y:S03]  /*17a0*/  HMMA.16816.F32.BF16 R36, R8.reuse, R12, RZ ;  /* 0x0000000c0824723c */ /* 0x044fe600000418ff */
[----:B------:R-:W2:Y:S04]  /*17b0*/  LDSM.16.M88.4 R76, [R221+0x6c00] ;  /* 0x006c0000dd4c783b */ /* 0x000ea80000000200 */
[----:B------:R-:W-:Y:S01]  /*17c0*/  LDSM.16.M88.4 R68, [R223+0x7000] ;  /* 0x00700000df44783b */ /* 0x000fe20000000200 */
[----:B------:R-:W-:Y:S03]  /*17d0*/  HMMA.16816.F32.BF16 R44, R8, R14, RZ ;  /* 0x0000000e082c723c */ /* 0x000fe600000418ff */
[----:B------:R-:W-:Y:S04]  /*17e0*/  LDSM.16.M88.4 R56, [R221+0x8000] ;  /* 0x00800000dd38783b */ /* 0x000fe80000000200 */
[----:B------:R-:W-:Y:S04]  /*17f0*/  LDSM.16.M88.4 R64, [R223+0x6400] ;  /* 0x00640000df40783b */ /* 0x000fe80000000200 */
[----:B------:R-:W-:Y:S01]  /*1800*/  LDSM.16.M88.4 R60, [R223+0x6800] ;  /* 0x00680000df3c783b */ /* 0x000fe20000000200 */
[----:B-1----:R-:W-:Y:S03]  /*1810*/  HMMA.16816.F32.BF16 R40, R4, R12, RZ ;  /* 0x0000000c0428723c */ /* 0x002fe600000418ff */
[----:B------:R-:W-:Y:S04]  /*1820*/  LDSM.16.M88.4 R88, [R223+0x8000] ;  /* 0x00800000df58783b */ /* 0x000fe80000000200 */
[----:B------:R-:W0:Y:S01]  /*1830*/  LDGDEPBAR ;  /* 0x00000000000079af */ /* 0x000e220000000000 */
[----:B------:R-:W-:Y:S08]  /*1840*/  HMMA.16816.F32.BF16 R36, R28, R32, R36 ;  /* 0x000000201c24723c */ /* 0x000ff00000041824 */
[----:B------:R-:W-:Y:S01]  /*1850*/  HMMA.16816.F32.BF16 R52, R4, R14, RZ ;  /* 0x0000000e0434723c */ /* 0x000fe200000418ff */
[----:B------:R-:W1:Y:S07]  /*1860*/  LDSM.16.M88.4 R12, [R225+0x2000] ;  /* 0x00200000e10c783b */ /* 0x000e6e0000000200 */
[----:B------:R-:W-:Y:S08]  /*1870*/  HMMA.16816.F32.BF16 R40, R24, R32, R40 ;  /* 0x000000201828723c */ /* 0x000ff00000041828 */
[----:B------:R-:W-:Y:S01]  /*1880*/  HMMA.16816.F32.BF16 R96, R28, R34, R44 ;  /* 0x000000221c60723c */ /* 0x000fe2000004182c */
[----:B------:R-:W1:Y:S07]  /*1890*/  LDSM.16.M88.4 R44, [R225+0x3000] ;  /* 0x00300000e12c783b */ /* 0x000e6e0000000200 */
[-C--:B---3--:R-:W-:Y:S08]  /*18a0*/  HMMA.16816.F32.BF16 R36, R20, R48.reuse, R36 ;  /* 0x000000301424723c */ /* 0x088ff00000041824 */
[----:B----4-:R-:W-:Y:S01]  /*18b0*/  HMMA.16816.F32.BF16 R92, R16, R48, R40 ;  /* 0x00000030105c723c */ /* 0x010fe20000041828 */
[----:B------:R-:W3:Y:S07]  /*18c0*/  LDSM.16.M88.4 R40, [R224+0x4000] ;  /* 0x00400000e028783b */ /* 0x000eee0000000200 */
[----:B------:R-:W-:Y:S01]  /*18d0*/  HMMA.16816.F32.BF16 R112, R24, R34, R52 ;  /* 0x000000221870723c */ /* 0x000fe20000041834 */
[----:B------:R-:W4:Y:S04]  /*18e0*/  LDSM.16.M88.4 R52, [R223+0x6c00] ;  /* 0x006c0000df34783b */ /* 0x000f280000000200 */
[----:B------:R-:W-:Y:S03]  /*18f0*/  LDSM.16.M88.4 R32, [R225+0x4000] ;  /* 0x00400000e120783b */ /* 0x000fe60000000200 */
[C---:B-----5:R-:W-:Y:S08]  /*1900*/  HMMA.16816.F32.BF16 R84, R4.reuse, R72, RZ ;  /* 0x000000480454723c */ /* 0x060ff000000418ff */
[C---:B------:R-:W-:Y:S08]  /*1910*/  HMMA.16816.F32.BF16 R120, R4.reuse, R80, RZ ;  /* 0x000000500478723c */ /* 0x040ff000000418ff */
[C---:B--2---:R-:W-:Y:S08]  /*1920*/  HMMA.16816.F32.BF16 R124, R4.reuse, R76, RZ ;  /* 0x0000004c047c723c */ /* 0x044ff000000418ff */
[C---:B------:R-:W-:Y:S08]  /*1930*/  HMMA.16816.F32.BF16 R128, R4.reuse, R74, RZ ;  /* 0x0000004a0480723c */ /* 0x040ff000000418ff */
[C---:B------:R-:W-:Y:S08]  /*1940*/  HMMA.16816.F32.BF16 R132, R4.reuse, R82, RZ ;  /* 0x000000520484723c */ /* 0x040ff000000418ff */
[----:B------:R-:W-:Y:S08]  /*1950*/  HMMA.16816.F32.BF16 R116, R4, R78, RZ ;  /* 0x0000004e0474723c */ /* 0x000ff000000418ff */
[----:B-1----:R-:W-:Y:S01]  /*1960*/  HMMA.16816.F32.BF16 R4, R12, R68, R36 ;  /* 0x000000440c04723c */ /* 0x002fe20000041824 */
[----:B------:R-:W1:Y:S07]  /*1970*/  LDSM.16.M88.4 R36, [R224+0x5000] ;  /* 0x00500000e024783b */ /* 0x000e6e0000000200 */
[C---:B------:R-:W-:Y:S08]  /*1980*/  HMMA.16816.F32.BF16 R108, R8.reuse, R72, RZ ;  /* 0x00000048086c723c */ /* 0x040ff000000418ff */
[C---:B------:R-:W-:Y:S08]  /*1990*/  HMMA.16816.F32.BF16 R148, R8.reuse, R74, RZ ;  /* 0x0000004a0894723c */ /* 0x040ff000000418ff */
[C---:B------:R-:W-:Y:S08]  /*19a0*/  HMMA.16816.F32.BF16 R104, R8.reuse, R80, RZ ;  /* 0x000000500868723c */ /* 0x040ff000000418ff */
[C---:B------:R-:W-:Y:S08]  /*19b0*/  HMMA.16816.F32.BF16 R144, R8.reuse, R82, RZ ;  /* 0x000000520890723c */ /* 0x040ff000000418ff */
[C---:B------:R-:W-:Y:S08]  /*19c0*/  HMMA.16816.F32.BF16 R140, R8.reuse, R76, RZ ;  /* 0x0000004c088c723c */ /* 0x040ff000000418ff */
[----:B------:R-:W-:Y:S08]  /*19d0*/  HMMA.16816.F32.BF16 R136, R8, R78, RZ ;  /* 0x0000004e0888723c */ /* 0x000ff000000418ff */
[-C--:B------:R-:W-:Y:S08]  /*19e0*/  HMMA.16816.F32.BF16 R112, R16, R50.reuse, R112 ;  /* 0x000000321070723c */ /* 0x080ff00000041870 */
[----:B------:R-:W-:Y:S01]  /*19f0*/  HMMA.16816.F32.BF16 R72, R20, R50, R96 ;  /* 0x000000321448723c */ /* 0x000fe20000041860 */
[----:B------:R-:W2:Y:S07]  /*1a00*/  LDSM.16.M88.4 R48, [R221+0x7400] ;  /* 0x00740000dd30783b */ /* 0x000eae0000000200 */
[----:B------:R-:W-:Y:S08]  /*1a10*/  HMMA.16816.F32.BF16 R8, R44, R68, R92 ;  /* 0x000000442c08723c */ /* 0x000ff0000004185c */
[----:B---3--:R-:W-:Y:S01]  /*1a20*/  HMMA.16816.F32.BF16 R76, R40, R56, R4 ;  /* 0x00000038284c723c */ /* 0x008fe20000041804 */
[----:B------:R-:W3:Y:S07]  /*1a30*/  LDSM.16.M88.4 R4, [R225+0x5000] ;  /* 0x00500000e104783b */ /* 0x000eee0000000200 */
[----:B------:R-:W-:Y:S08]  /*1a40*/  HMMA.16816.F32.BF16 R80, R28, R64, R108 ;  /* 0x000000401c50723c */ /* 0x000ff0000004186c */
[C---:B------:R-:W-:Y:S08]  /*1a50*/  HMMA.16816.F32.BF16 R152, R24.reuse, R60, R120 ;  /* 0x0000003c1898723c */ /* 0x040ff00000041878 */
[C---:B------:R-:W-:Y:S08]  /*1a60*/  HMMA.16816.F32.BF16 R96, R24.reuse, R64, R84 ;  /* 0x000000401860723c */ /* 0x040ff00000041854 */
[C---:B----4-:R-:W-:Y:S08]  /*1a70*/  HMMA.16816.F32.BF16 R124, R24.reuse, R52, R124 ;  /* 0x00000034187c723c */ /* 0x050ff0000004187c */
[C---:B------:R-:W-:Y:S08]  /*1a80*/  HMMA.16816.F32.BF16 R120, R24.reuse, R66, R128 ;  /* 0x000000421878723c */ /* 0x040ff00000041880 */
[C---:B------:R-:W-:Y:S08]  /*1a90*/  HMMA.16816.F32.BF16 R132, R24.reuse, R62, R132 ;  /* 0x0000003e1884723c */ /* 0x040ff00000041884 */
[----:B------:R-:W-:Y:S01]  /*1aa0*/  HMMA.16816.F32.BF16 R116, R24, R54, R116 ;  /* 0x000000361874723c */ /* 0x000fe20000041874 */
[----:B------:R-:W4:Y:S07]  /*1ab0*/  LDSM.16.M88.4 R24, [R223+0x7400] ;  /* 0x00740000df18783b */ /* 0x000f2e0000000200 */
[----:B-1----:R-:W-:Y:S08]  /*1ac0*/  HMMA.16816.F32.BF16 R8, R36, R56, R8 ;  /* 0x000000382408723c */ /* 0x002ff00000041808 */
[----:B------:R-:W-:Y:S08]  /*1ad0*/  HMMA.16816.F32.BF16 R72, R12, R70, R72 ;  /* 0x000000460c48723c */ /* 0x000ff00000041848 */
[----:B------:R-:W-:Y:S08]  /*1ae0*/  HMMA.16816.F32.BF16 R84, R32, R88, R76 ;  /* 0x000000582054723c */ /* 0x000ff0000004184c */
[C---:B------:R-:W-:Y:S08]  /*1af0*/  HMMA.16816.F32.BF16 R140, R28.reuse, R52, R140 ;  /* 0x000000341c8c723c */ /* 0x040ff0000004188c */
[----:B------:R-:W-:Y:S08]  /*1b00*/  HMMA.16816.F32.BF16 R136, R28, R54, R136 ;  /* 0x000000361c88723c */ /* 0x000ff00000041888 */
[----:B--2---:R-:W-:Y:S01]  /*1b10*/  HMMA.16816.F32.BF16 R52, R20, R48, R80 ;  /* 0x000000301434723c */ /* 0x004fe20000041850 */
[----:B------:R-:W-:-:S04]  /*1b20*/  FMUL.FTZ R0, R84, c[0x0][0x2ec] ;  /* 0x0000bb0054007a20 */ /* 0x000fc80000410000 */
[----:B------:R1:W-:Y:S03]  /*1b30*/  MUFU.TANH R129, R0 ;  /* 0x0000000000817308 */ /* 0x0003e60000002400 */
[----:B------:R-:W-:Y:S08]  /*1b40*/  HMMA.16816.F32.BF16 R68, R44, R70, R112 ;  /* 0x000000462c44723c */ /* 0x000ff00000041870 */
[----:B------:R-:W-:Y:S01]  /*1b50*/  HMMA.16816.F32.BF16 R104, R28, R60, R104 ;  /* 0x0000003c1c68723c */ /* 0x000fe20000041868 */
[----:B-1----:R-:W-:-:S07]  /*1b60*/  FMUL.FTZ R0, R85, c[0x0][0x2ec] ;  /* 0x0000bb0055007a20 */ /* 0x002fce0000410000 */
[C---:B------:R-:W-:Y:S01]  /*1b70*/  HMMA.16816.F32.BF16 R92, R28.reuse, R66, R148 ;  /* 0x000000421c5c723c */ /* 0x040fe20000041894 */
[----:B------:R1:W-:Y:S07]  /*1b80*/  MUFU.TANH R128, R0 ;  /* 0x0000000000807308 */ /* 0x0003ee0000002400 */
[----:B------:R-:W-:Y:S08]  /*1b90*/  HMMA.16816.F32.BF16 R144, R28, R62, R144 ;  /* 0x0000003e1c90723c */ /* 0x000ff00000041890 */
[----:B---3--:R-:W-:Y:S01]  /*1ba0*/  HMMA.16816.F32.BF16 R76, R4, R88, R8 ;  /* 0x00000058044c723c */ /* 0x008fe20000041808 */
[----:B------:R-:W2:Y:S01]  /*1bb0*/  LDSM.16.M88.4 R8, [R221+0x8400] ;  /* 0x00840000dd08783b */ /* 0x000ea20000000200 */
[----:B-1----:R-:W-:-:S06]  /*1bc0*/  FMUL.FTZ R0, R86, c[0x0][0x2ec] ;  /* 0x0000bb0056007a20 */ /* 0x002fcc0000410000 */
[----:B------:R-:W-:Y:S08]  /*1bd0*/  HMMA.16816.F32.BF16 R28, R40, R58, R72 ;  /* 0x0000003a281c723c */ /* 0x000ff00000041848 */
[----:B------:R-:W-:Y:S08]  /*1be0*/  HMMA.16816.F32.BF16 R80, R16, R48, R96 ;  /* 0x000000301050723c */ /* 0x000ff00000041860 */
[----:B----4-:R-:W-:Y:S01]  /*1bf0*/  HMMA.16816.F32.BF16 R60, R12, R24, R52 ;  /* 0x000000180c3c723c */ /* 0x010fe20000041834 */
[----:B------:R-:W1:Y:S07]  /*1c00*/  LDSM.16.M88.4 R52, [R223+0x8400] ;  /* 0x00840000df34783b */ /* 0x000e6e0000000200 */
[----:B------:R-:W-:Y:S08]  /*1c10*/  HMMA.16816.F32.BF16 R68, R36, R58, R68 ;  /* 0x0000003a2444723c */ /* 0x000ff00000041844 */
[----:B------:R-:W-:Y:S01]  /*1c20*/  HMMA.16816.F32.BF16 R72, R16, R50, R120 ;  /* 0x000000321048723c */ /* 0x000fe20000041878 */
[----:B------:R3:W-:Y:S07]  /*1c30*/  MUFU.TANH R122, R0 ;  /* 0x00000000007a7308 */ /* 0x0007ee0000002400 */
[----:B------:R-:W-:Y:S08]  /*1c40*/  HMMA.16816.F32.BF16 R64, R32, R90, R28 ;  /* 0x0000005a2040723c */ /* 0x000ff0000004181c */
[----:B------:R-:W-:Y:S01]  /*1c50*/  HMMA.16816.F32.BF16 R56, R20, R50, R92 ;  /* 0x000000321438723c */ /* 0x000fe2000004185c */
[----:B---3--:R-:W-:Y:S01]  /*1c60*/  FMUL.FTZ R0, R87, c[0x0][0x2ec] ;  /* 0x0000bb0057007a20 */ /* 0x008fe20000410000 */
[----:B------:R-:W3:Y:S03]  /*1c70*/  LDSM.16.M88.4 R48, [R221+0x7800] ;  /* 0x00780000dd30783b */ /* 0x000ee60000000200 */
[----:B------:R4:W5:Y:S03]  /*1c80*/  MUFU.TANH R115, R0 ;  /* 0x0000000000737308 */ /* 0x0009660000002400 */
[----:B------:R-:W-:Y:S08]  /*1c90*/  HMMA.16816.F32.BF16 R28, R44, R24, R80 ;  /* 0x000000182c1c723c */ /* 0x000ff00000041850 */
[----:B--2---:R-:W-:Y:S01]  /*1ca0*/  HMMA.16816.F32.BF16 R60, R40, R8, R60 ;  /* 0x00000008283c723c */ /* 0x004fe2000004183c */
[----:B----4-:R-:W-:-:S07]  /*1cb0*/  FMUL.FTZ R0, R76, c[0x0][0x2ec] ;  /* 0x0000bb004c007a20 */ /* 0x010fce0000410000 */
[----:B------:R-:W-:Y:S01]  /*1cc0*/  HMMA.16816.F32.BF16 R80, R4, R90, R68 ;  /* 0x0000005a0450723c */ /* 0x000fe20000041844 */
[----:B------:R2:W-:Y:S07]  /*1cd0*/  MUFU.TANH R121, R0 ;  /* 0x0000000000797308 */ /* 0x0005ee0000002400 */
[-C--:B------:R-:W-:Y:S08]  /*1ce0*/  HMMA.16816.F32.BF16 R68, R44, R26.reuse, R72 ;  /* 0x0000001a2c44723c */ /* 0x080ff00000041848 */
[----:B------:R-:W-:Y:S01]  /*1cf0*/  HMMA.16816.F32.BF16 R56, R12, R26, R56 ;  /* 0x0000001a0c38723c */ /* 0x000fe20000041838 */
[----:B--2---:R-:W-:-:S04]  /*1d00*/  FMUL.FTZ R0, R77, c[0x0][0x2ec] ;  /* 0x0000bb004d007a20 */ /* 0x004fc80000410000 */
[----:B------:R2:W4:Y:S03]  /*1d10*/  MUFU.TANH R114, R0 ;  /* 0x0000000000727308 */ /* 0x0005260000002400 */
[----:B------:R-:W-:Y:S01]  /*1d20*/  HMMA.16816.F32.BF16 R24, R36, R8, R28 ;  /* 0x000000082418723c */ /* 0x000fe2000004181c */
[----:B------:R-:W4:Y:S07]  /*1d30*/  LDSM.16.M88.4 R28, [R223+0x7800] ;  /* 0x00780000df1c783b */ /* 0x000f2e0000000200 */
[----:B-1----:R-:W-:Y:S01]  /*1d40*/  HMMA.16816.F32.BF16 R60, R32, R52, R60 ;  /* 0x00000034203c723c */ /* 0x002fe2000004183c */
[----:B--2---:R-:W-:-:S07]  /*1d50*/  FMUL.FTZ R0, R78, c[0x0][0x2ec] ;  /* 0x0000bb004e007a20 */ /* 0x004fce0000410000 */
[----:B------:R-:W-:Y:S01]  /*1d60*/  HMMA.16816.F32.BF16 R56, R40, R10, R56 ;  /* 0x0000000a2838723c */ /* 0x000fe20000041838 */
[----:B------:R1:W-:Y:S07]  /*1d70*/  MUFU.TANH R120, R0 ;  /* 0x0000000000787308 */ /* 0x0003ee0000002400 */
[----:B---3--:R-:W-:Y:S08]  /*1d80*/  HMMA.16816.F32.BF16 R84, R16, R48, R152 ;  /* 0x000000301054723c */ /* 0x008ff00000041898 */
[----:B------:R-:W-:Y:S01]  /*1d90*/  HMMA.16816.F32.BF16 R68, R36, R10, R68 ;  /* 0x0000000a2444723c */ /* 0x000fe20000041844 */
[----:B-1----:R-:W-:Y:S01]  /*1da0*/  FMUL.FTZ R0, R79, c[0x0][0x2ec] ;  /* 0x0000bb004f007a20 */ /* 0x002fe20000410000 */
[----:B------:R-:W-:Y:S03]  /*1db0*/  LDSM.16.M88.4 R8, [R221+0x7c00] ;  /* 0x007c0000dd08783b */ /* 0x000fe60000000200 */
[----:B------:R1:W2:Y:S03]  /*1dc0*/  MUFU.TANH R112, R0 ;  /* 0x0000000000707308 */ /* 0x0002a60000002400 */
[----:B------:R-:W-:Y:S01]  /*1dd0*/  HMMA.16816.F32.BF16 R76, R4, R52, R24 ;  /* 0x00000034044c723c */ /* 0x000fe20000041818 */
[----:B------:R-:W3:Y:S07]  /*1de0*/  LDSM.16.M88.4 R24, [R221+0x8800] ;  /* 0x00880000dd18783b */ /* 0x000eee0000000200 */
[----:B------:R-:W-:Y:S01]  /*1df0*/  HMMA.16816.F32.BF16 R72, R20, R50, R144 ;  /* 0x000000321448723c */ /* 0x000fe20000041890 */
[----:B-1----:R-:W-:-:S07]  /*1e00*/  FMUL.FTZ R0, R64, c[0x0][0x2ec] ;  /* 0x0000bb0040007a20 */ /* 0x002fce0000410000 */
[----:B------:R-:W-:Y:S01]  /*1e10*/  HMMA.16816.F32.BF16 R68, R4, R54, R68 ;  /* 0x000000360444723c */ /* 0x000fe20000041844 */
[----:B------:R1:W1:Y:S02]  /*1e20*/  MUFU.TANH R111, R0 ;  /* 0x00000000006f7308 */ /* 0x0002640000002400 */
[----:B-1----:R-:W-:-:S06]  /*1e30*/  FMUL.FTZ R0, R65, c[0x0][0x2ec] ;  /* 0x0000bb0041007a20 */ /* 0x002fcc0000410000 */
[----:B------:R1:W-:Y:S02]  /*1e40*/  MUFU.TANH R113, R0 ;  /* 0x0000000000717308 */ /* 0x0003e40000002400 */
[----:B-1----:R-:W-:-:S06]  /*1e50*/  FMUL.FTZ R0, R66, c[0x0][0x2ec] ;  /* 0x0000bb0042007a20 */ /* 0x002fcc0000410000 */
[----:B------:R1:W1:Y:S02]  /*1e60*/  MUFU.TANH R109, R0 ;  /* 0x00000000006d7308 */ /* 0x0002640000002400 */
[----:B-1----:R-:W-:Y:S02]  /*1e70*/  FMUL.FTZ R0, R67, c[0x0][0x2ec] ;  /* 0x0000bb0043007a20 */ /* 0x002fe40000410000 */
[----:B------:R-:W-:Y:S04]  /*1e80*/  HMMA.16816.F32.BF16 R64, R20, R48, R104 ;  /* 0x000000301440723c */ /* 0x000fe80000041868 */
[----:B------:R1:W-:Y:S02]  /*1e90*/  MUFU.TANH R110, R0 ;  /* 0x00000000006e7308 */ /* 0x0003e40000002400 */
[----:B-1----:R-:W-:-:S06]  /*1ea0*/  FMUL.FTZ R0, R80, c[0x0][0x2ec] ;  /* 0x0000bb0050007a20 */ /* 0x002fcc0000410000 */
[----:B------:R1:W1:Y:S11]  /*1eb0*/  MUFU.TANH R108, R0 ;  /* 0x00000000006c7308 */ /* 0x0002760000002400 */
[----:B------:R-:W-:Y:S01]  /*1ec0*/  @!UPT UIADD3 URZ, URZ, URZ, URZ ;  /* 0x0000003f3f3ff290 */ /* 0x000fe2000fffe03f */
[----:B----4-:R-:W-:Y:S01]  /*1ed0*/  HMMA.16816.F32.BF16 R64, R12, R28, R64 ;  /* 0x0000001c0c40723c */ /* 0x010fe20000041840 */
[----:B-1----:R-:W-:-:S04]  /*1ee0*/  FMUL.FTZ R0, R81, c[0x0][0x2ec] ;  /* 0x0000bb0051007a20 */ /* 0x002fc80000410000 */
[----:B------:R1:W-:Y:S02]  /*1ef0*/  MUFU.TANH R104, R0 ;  /* 0x0000000000687308 */ /* 0x0003e40000002400 */
[----:B-1----:R-:W-:-:S06]  /*1f00*/  FMUL.FTZ R0, R82, c[0x0][0x2ec] ;  /* 0x0000bb0052007a20 */ /* 0x002fcc0000410000 */
[----:B------:R1:W4:Y:S02]  /*1f10*/  MUFU.TANH R97, R0 ;  /* 0x0000000000617308 */ /* 0x0003240000002400 */
[----:B-1----:R-:W-:Y:S02]  /*1f20*/  FMUL.FTZ R0, R83, c[0x0][0x2ec] ;  /* 0x0000bb0053007a20 */ /* 0x002fe40000410000 */
[----:B------:R-:W-:Y:S01]  /*1f30*/  HMMA.16816.F32.BF16 R80, R16, R50, R132 ;  /* 0x000000321050723c */ /* 0x000fe20000041884 */
[----:B------:R-:W1:Y:S03]  /*1f40*/  LDSM.16.M88.4 R48, [R223+0x8800] ;  /* 0x00880000df30783b */ /* 0x000e660000000200 */
[----:B------:R2:W1:Y:S02]  /*1f50*/  MUFU.TANH R99, R0 ;  /* 0x0000000000637308 */ /* 0x0004640000002400 */
[----:B--2---:R-:W-:-:S06]  /*1f60*/  FMUL.FTZ R0, R60, c[0x0][0x2ec] ;  /* 0x0000bb003c007a20 */ /* 0x004fcc0000410000 */
[----:B------:R2:W1:Y:S02]  /*1f70*/  MUFU.TANH R96, R0 ;  /* 0x0000000000607308 */ /* 0x0004640000002400 */
[----:B--2---:R-:W-:-:S06]  /*1f80*/  FMUL.FTZ R0, R61, c[0x0][0x2ec] ;  /* 0x0000bb003d007a20 */ /* 0x004fcc0000410000 */
[----:B------:R2:W-:Y:S02]  /*1f90*/  MUFU.TANH R98, R0 ;  /* 0x0000000000627308 */ /* 0x0005e40000002400 */
[----:B--2---:R-:W-:-:S06]  /*1fa0*/  FMUL.FTZ R0, R62, c[0x0][0x2ec] ;  /* 0x0000bb003e007a20 */ /* 0x004fcc0000410000 */
[----:B------:R2:W1:Y:S02]  /*1fb0*/  MUFU.TANH R156, R0 ;  /* 0x00000000009c7308 */ /* 0x0004640000002400 */
[----:B--2---:R-:W-:Y:S02]  /*1fc0*/  FMUL.FTZ R0, R63, c[0x0][0x2ec] ;  /* 0x0000bb003f007a20 */ /* 0x004fe40000410000 */
[----:B------:R-:W-:Y:S04]  /*1fd0*/  HMMA.16816.F32.BF16 R60, R32, R54, R56 ;  /* 0x00000036203c723c */ /* 0x000fe80000041838 */
[----:B------:R2:W-:Y:S04]  /*1fe0*/  MUFU.TANH R169, R0 ;  /* 0x0000000000a97308 */ /* 0x0005e80000002400 */
[----:B------:R-:W-:Y:S08]  /*1ff0*/  HMMA.16816.F32.BF16 R56, R44, R28, R84 ;  /* 0x0000001c2c38723c */ /* 0x000ff00000041854 */
[----:B---3--:R-:W-:Y:S01]  /*2000*/  HMMA.16816.F32.BF16 R52, R40, R24, R64 ;  /* 0x000000182834723c */ /* 0x008fe20000041840 */
[----:B--2---:R-:W-:-:S04]  /*2010*/  FMUL.FTZ R0, R76, c[0x0][0x2ec] ;  /* 0x0000bb004c007a20 */ /* 0x004fc80000410000 */
[----:B------:R2:W3:Y:S03]  /*2020*/  MUFU.TANH R94, R0 ;  /* 0x00000000005e7308 */ /* 0x0004e60000002400 */
[----:B------:R-:W-:Y:S01]  /*2030*/  HMMA.16816.F32.BF16 R84, R16, R10, R116 ;  /* 0x0000000a1054723c */ /* 0x000fe20000041874 */
[----:B--2---:R-:W-:-:S04]  /*2040*/  FMUL.FTZ R0, R77, c[0x0][0x2ec] ;  /* 0x0000bb004d007a20 */ /* 0x004fc80000410000 */
[----:B------:R2:W-:Y:S02]  /*2050*/  MUFU.TANH R95, R0 ;  /* 0x00000000005f7308 */ /* 0x0005e40000002400 */
[----:B--2---:R-:W-:-:S06]  /*2060*/  FMUL.FTZ R0, R78, c[0x0][0x2ec] ;  /* 0x0000bb004e007a20 */ /* 0x004fcc0000410000 */
[----:B------:R2:W1:Y:S02]  /*2070*/  MUFU.TANH R105, R0 ;  /* 0x0000000000697308 */ /* 0x0004640000002400 */
[----:B--2---:R-:W-:Y:S02]  /*2080*/  FMUL.FTZ R0, R79, c[0x0][0x2ec] ;  /* 0x0000bb004f007a20 */ /* 0x004fe40000410000 */
[----:B------:R-:W-:Y:S04]  /*2090*/  HMMA.16816.F32.BF16 R76, R16, R8, R124 ;  /* 0x00000008104c723c */ /* 0x000fe8000004187c */
[----:B------:R2:W2:Y:S04]  /*20a0*/  MUFU.TANH R93, R0 ;  /* 0x00000000005d7308 */ /* 0x0004a80000002400 */
[----:B------:R-:W-:Y:S08]  /*20b0*/  HMMA.16816.F32.BF16 R16, R36, R24, R56 ;  /* 0x000000182410723c */ /* 0x000ff00000041838 */
[----:B-1----:R-:W-:Y:S01]  /*20c0*/  HMMA.16816.F32.BF16 R56, R32, R48, R52 ;  /* 0x000000302038723c */ /* 0x002fe20000041834 */
[----:B--2---:R-:W-:-:S04]  /*20d0*/  FMUL.FTZ R0, R60, c[0x0][0x2ec] ;  /* 0x0000bb003c007a20 */ /* 0x004fc80000410000 */
[----:B------:R1:W2:Y:S03]  /*20e0*/  MUFU.TANH R92, R0 ;  /* 0x00000000005c7308 */ /* 0x0002a60000002400 */
[-C--:B------:R-:W-:Y:S01]  /*20f0*/  HMMA.16816.F32.BF16 R52, R12, R30.reuse, R72 ;  /* 0x0000001e0c34723c */ /* 0x080fe20000041848 */
[----:B------:R-:W2:Y:S07]  /*2100*/  LDSM.16.M88.4 R72, [R223+0x7c00] ;  /* 0x007c0000df48783b */ /* 0x000eae0000000200 */
[----:B------:R-:W-:Y:S01]  /*2110*/  HMMA.16816.F32.BF16 R28, R44, R30, R80 ;  /* 0x0000001e2c1c723c */ /* 0x000fe20000041850 */
[----:B-1----:R-:W-:-:S07]  /*2120*/  FMUL.FTZ R0, R61, c[0x0][0x2ec] ;  /* 0x0000bb003d007a20 */ /* 0x002fce0000410000 */
[----:B------:R-:W-:Y:S01]  /*2130*/  HMMA.16816.F32.BF16 R64, R4, R48, R16 ;  /* 0x000000300440723c */ /* 0x000fe20000041810 */
[----:B------:R-:W-:Y:S01]  /*2140*/  FMUL.FTZ R3, R58, c[0x0][0x2ec] ;  /* 0x0000bb003a037a20 */ /* 0x000fe20000410000 */
[----:B------:R1:W-:Y:S06]  /*2150*/  MUFU.TANH R106, R0 ;  /* 0x00000000006a7308 */ /* 0x0003ec0000002400 */
[-C--:B------:R-:W-:Y:S01]  /*2160*/  HMMA.16816.F32.BF16 R16, R40, R26.reuse, R52 ;  /* 0x0000001a2810723c */ /* 0x080fe20000041834 */
[----:B------:R-:W2:Y:S01]  /*2170*/  LDSM.16.M88.4 R52, [R221+0x8c00] ;  /* 0x008c0000dd34783b */ /* 0x000ea20000000200 */
[----:B------:R3:W-:Y:S06]  /*2180*/  MUFU.TANH R186, R3 ;  /* 0x0000000300ba7308 */ /* 0x0007ec0000002400 */
[----:B------:R-:W-:Y:S01]  /*2190*/  HMMA.16816.F32.BF16 R28, R36, R26, R28 ;  /* 0x0000001a241c723c */ /* 0x000fe2000004181c */
[----:B-1----:R-:W-:-:S04]  /*21a0*/  FMUL.FTZ R0, R62, c[0x0][0x2ec] ;  /* 0x0000bb003e007a20 */ /* 0x002fc80000410000 */
[----:B------:R1:W1:Y:S01]  /*21b0*/  MUFU.TANH R91, R0 ;  /* 0x00000000005b7308 */ /* 0x0002620000002400 */
[----:B---3--:R-:W-:Y:S02]  /*21c0*/  IMAD R3, R158, 0x10, R162 ;  /* 0x000000109e037824 */ /* 0x008fe400078e02a2 */
[----:B-1----:R-:W-:Y:S02]  /*21d0*/  FMUL.FTZ R0, R63, c[0x0][0x2ec] ;  /* 0x0000bb003f007a20 */ /* 0x002fe40000410000 */
[C---:B------:R-:W-:Y:S03]  /*21e0*/  HMMA.16816.F32.BF16 R60, R20.reuse, R8, R140 ;  /* 0x00000008143c723c */ /* 0x040fe6000004188c */
[----:B------:R1:W-:Y:S04]  /*21f0*/  MUFU.TANH R107, R0 ;  /* 0x00000000006b7308 */ /* 0x0003e80000002400 */
[----:B------:R-:W-:Y:S01]  /*2200*/  FMUL.FTZ R8, R59, c[0x0][0x2ec] ;  /* 0x0000bb003b087a20 */ /* 0x000fe20000410000 */
[----:B------:R-:W-:Y:S03]  /*2210*/  HMMA.16816.F32.BF16 R20, R20, R10, R136 ;  /* 0x0000000a1414723c */ /* 0x000fe60000041888 */
[----:B------:R3:W-:Y:S04]  /*2220*/  MUFU.TANH R187, R8 ;  /* 0x0000000800bb7308 */ /* 0x0007e80000002400 */
[----:B------:R-:W-:-:S02]  /*2230*/  FMUL.FTZ R10, R67, c[0x0][0x2ec] ;  /* 0x0000bb00430a7a20 */ /* 0x000fc40000410000 */
[----:B-1----:R-:W-:Y:S02]  /*2240*/  FMUL.FTZ R0, R68, c[0x0][0x2ec] ;  /* 0x0000bb0044007a20 */ /* 0x002fe40000410000 */
[----:B------:R-:W-:Y:S01]  /*2250*/  MUFU.TANH R82, R10 ;  /* 0x0000000a00527308 */ /* 0x000fe20000002400 */
[----:B------:R-:W-:-:S04]  /*2260*/  IMAD R68, R103, 0x20, R102 ;  /* 0x0000002067447824 */ /* 0x000fc800078e0266 */
[----:B--2---:R-:W-:Y:S03]  /*2270*/  HMMA.16816.F32.BF16 R24, R12, R72, R60 ;  /* 0x000000480c18723c */ /* 0x004fe6000004183c */
[----:B------:R1:W2:Y:S01]  /*2280*/  MUFU.TANH R89, R0 ;  /* 0x0000000000597308 */ /* 0x0002a20000002400 */
[----:B---3--:R-:W-:-:S04]  /*2290*/  FMUL.FTZ R8, R64, c[0x0][0x2ec] ;  /* 0x0000bb0040087a20 */ /* 0x008fc80000410000 */
[----:B------:R-:W-:Y:S01]  /*22a0*/  HMMA.16816.F32.BF16 R60, R12, R74, R20 ;  /* 0x0000004a0c3c723c */ /* 0x000fe20000041814 */
[----:B------:R-:W3:Y:S01]  /*22b0*/  LDSM.16.M88.4 R20, [R223+0x8c00] ;  /* 0x008c0000df14783b */ /* 0x000ee20000000200 */
[----:B------:R-:W-:-:S04]  /*22c0*/  DEPBAR.LE SB0, 0x0 ;  /* 0x000080000000791a */ /* 0x000fc80000000000 */
[----:B------:R2:W-:Y:S01]  /*22d0*/  MUFU.TANH R171, R8 ;  /* 0x0000000800ab7308 */ /* 0x0005e20000002400 */
[----:B-1----:R-:W-:-:S07]  /*22e0*/  FMUL.FTZ R0, R69, c[0x0][0x2ec] ;  /* 0x0000bb0045007a20 */ /* 0x002fce0000410000 */
[----:B------:R1:W-:Y:S02]  /*22f0*/  MUFU.TANH R90, R0 ;  /* 0x00000000005a7308 */ /* 0x0003e40000002400 */
[----:B------:R-:W-:Y:S01]  /*2300*/  HMMA.16816.F32.BF16 R24, R40, R52, R24 ;  /* 0x000000342818723c */ /* 0x000fe20000041818 */
[----:B--2---:R-:W-:-:S07]  /*2310*/  FMUL.FTZ R8, R66, c[0x0][0x2ec] ;  /* 0x0000bb0042087a20 */ /* 0x004fce0000410000 */
[----:B------:R-:W-:Y:S01]  /*2320*/  HMMA.16816.F32.BF16 R40, R40, R54, R60 ;  /* 0x000000362828723c */ /* 0x000fe2000004183c */
[----:B------:R-:W-:Y:S01]  /*2330*/  MUFU.TANH R13, R8 ;  /* 0x00000008000d7308 */ /* 0x000fe20000002400 */
[----:B-1----:R-:W-:-:S07]  /*2340*/  FMUL.FTZ R0, R70, c[0x0][0x2ec] ;  /* 0x0000bb0046007a20 */ /* 0x002fce0000410000 */
[----:B------:R1:W2:Y:S07]  /*2350*/  MUFU.TANH R88, R0 ;  /* 0x0000000000587308 */ /* 0x0002ae0000002400 */
[----:B---3--:R-:W-:Y:S01]  /*2360*/  HMMA.16816.F32.BF16 R24, R32, R20, R24 ;  /* 0x000000142018723c */ /* 0x008fe20000041818 */
[----:B-1----:R-:W-:-:S04]  /*2370*/  FMUL.FTZ R0, R71, c[0x0][0x2ec] ;  /* 0x0000bb0047007a20 */ /* 0x002fc80000410000 */
[----:B------:R1:W-:Y:S11]  /*2380*/  MUFU.TANH R83, R0 ;  /* 0x0000000000537308 */ /* 0x0003f60000002400 */
[----:B------:R-:W-:Y:S08]  /*2390*/  @!UPT UIADD3 URZ, URZ, URZ, URZ ;  /* 0x0000003f3f3ff290 */ /* 0x000ff0000fffe03f */
[----:B------:R-:W-:Y:S02]  /*23a0*/  FMUL.FTZ R27, R27, c[0x0][0x2ec] ;  /* 0x0000bb001b1b7a20 */ /* 0x000fe40000410000 */
[----:B-1----:R-:W-:-:S04]  /*23b0*/  FMUL.FTZ R0, R56, c[0x0][0x2ec] ;  /* 0x0000bb0038007a20 */ /* 0x002fc80000410000 */
[----:B------:R-:W-:Y:S08]  /*23c0*/  MUFU.TANH R27, R27 ;  /* 0x0000001b001b7308 */ /* 0x000ff00000002400 */
[----:B------:R1:W-:Y:S02]  /*23d0*/  MUFU.TANH R184, R0 ;  /* 0x0000000000b87308 */ /* 0x0003e40000002400 */
[----:B-1----:R-:W-:-:S02]  /*23e0*/  FMUL.FTZ R0, R57, c[0x0][0x2ec] ;  /* 0x0000bb0039007a20 */ /* 0x002fc40000410000 */
[-C--:B------:R-:W-:Y:S04]  /*23f0*/  HMMA.16816.F32.BF16 R56, R32, R50.reuse, R16 ;  /* 0x000000322038723c */ /* 0x080fe80000041810 */
[----:B------:R1:W3:Y:S04]  /*2400*/  MUFU.TANH R181, R0 ;  /* 0x0000000000b57308 */ /* 0x0002e80000002400 */
[----:B------:R-:W-:Y:S08]  /*2410*/  HMMA.16816.F32.BF16 R48, R4, R50, R28 ;  /* 0x000000320430723c */ /* 0x000ff0000004181c */
[----:B------:R-:W-:Y:S01]  /*2420*/  HMMA.16816.F32.BF16 R28, R44, R72, R76 ;  /* 0x000000482c1c723c */ /* 0x000fe2000004184c */
[----:B-1----:R-:W-:-:S05]  /*2430*/  LOP3.LUT R0, R161, 0xffffffe0, RZ, 0xc0, !PT ;  /* 0xffffffe0a1007812 */ /* 0x002fca00078ec0ff */
[C---:B------:R-:W-:Y:S02]  /*2440*/  IMAD.IADD R0, R160.reuse, 0x1, -R0 ;  /* 0x00000001a0007824 */ /* 0x040fe400078e0a00 */
[----:B------:R-:W-:Y:S01]  /*2450*/  HMMA.16816.F32.BF16 R44, R44, R74, R84 ;  /* 0x0000004a2c2c723c */ /* 0x000fe20000041854 */
[----:B------:R-:W-:Y:S02]  /*2460*/  IMAD.SHL.U32 R160, R160, 0x2, RZ ;  /* 0x00000002a0a07824 */ /* 0x000fe400078e00ff */
[----:B------:R-:W-:-:S04]  /*2470*/  SHF.R.S32.HI R9, RZ, 0x1f, R0 ;  /* 0x0000001fff097819 */ /* 0x000fc80000011400 */
[----:B------:R-:W-:Y:S01]  /*2480*/  LEA.HI R0, R9, R0, RZ, 0x2 ;  /* 0x0000000009007211 */ /* 0x000fe200078f10ff */
[----:B------:R-:W-:Y:S01]  /*2490*/  FMUL.FTZ R12, R49, c[0x0][0x2ec] ;  /* 0x0000bb00310c7a20 */ /* 0x000fe20000410000 */
[----:B------:R-:W-:Y:S01]  /*24a0*/  LOP3.LUT R9, R160, 0x6, RZ, 0xc0, !PT ;  /* 0x00000006a0097812 */ /* 0x000fe200078ec0ff */
[----:B------:R-:W-:Y:S01]  /*24b0*/  HMMA.16816.F32.BF16 R32, R32, R22, R40 ;  /* 0x000000162020723c */ /* 0x000fe20000041828 */
[----:B------:R-:W-:-:S04]  /*24c0*/  SHF.R.S32.HI R163, RZ, 0x2, R0 ;  /* 0x00000002ffa37819 */ /* 0x000fc80000011400 */
[----:B------:R-:W-:Y:S01]  /*24d0*/  IADD3 R0, R3, 0x1, R163 ;  /* 0x0000000103007810 */ /* 0x000fe20007ffe0a3 */
[----:B------:R-:W-:Y:S01]  /*24e0*/  FMUL.FTZ R3, R65, c[0x0][0x2ec] ;  /* 0x0000bb0041037a20 */ /* 0x000fe20000410000 */
[----:B------:R1:W-:Y:S02]  /*24f0*/  STL [R1+0x6c], R163 ;  /* 0x00006ca301007387 */ /* 0x0003e40000100800 */
[----:B------:R-:W-:Y:S01]  /*2500*/  IADD3 R0, R100, R0, -R101 ;  /* 0x0000000064007210 */ /* 0x000fe20007ffe865 */
[----:B------:R2:W1:Y:S11]  /*2510*/  MUFU.TANH R172, R3 ;  /* 0x0000000300ac7308 */ /* 0x0004760000002400 */
[----:B------:R-:W-:Y:S03]  /*2520*/  @!UPT UIADD3 URZ, URZ, URZ, URZ ;  /* 0x0000003f3f3ff290 */ /* 0x000fe6000fffe03f */
[----:B------:R-:W-:Y:S01]  /*2530*/  FMUL.FTZ R32, R32, c[0x0][0x2ec] ;  /* 0x0000bb0020207a20 */ /* 0x000fe20000410000 */
[----:B--2---:R-:W-:Y:S01]  /*2540*/  IADD3 R3, R0, c[0x0][0x2e8], RZ ;  /* 0x0000ba0000037a10 */ /* 0x004fe20007ffe0ff */
[----:B------:R-:W-:-:S03]  /*2550*/  IMAD R0, R159, 0x40, R9 ;  /* 0x000000409f007824 */ /* 0x000fc600078e0209 */
[C---:B------:R-:W-:Y:S01]  /*2560*/  IADD3 R8, R3.reuse, 0x8, RZ ;  /* 0x0000000803087810 */ /* 0x040fe20007ffe0ff */
[----:B------:R-:W-:Y:S01]  /*2570*/  MUFU.TANH R32, R32 ;  /* 0x0000002000207308 */ /* 0x000fe20000002400 */
[CC--:B------:R-:W-:Y:S02]  /*2580*/  IMNMX R14, R3.reuse, R100.reuse, PT ;  /* 0x00000064030e7217 */ /* 0x0c0fe40003800200 */
[C---:B------:R-:W-:Y:S02]  /*2590*/  IADD3 R9, R3.reuse, 0x40, RZ ;  /* 0x0000004003097810 */ /* 0x040fe40007ffe0ff */
[----:B------:R-:W-:Y:S02]  /*25a0*/  IADD3 R3, R3, 0x48, RZ ;  /* 0x0000004803037810 */ /* 0x000fe40007ffe0ff */
[-C--:B------:R-:W-:Y:S02]  /*25b0*/  IMNMX R15, R8, R100.reuse, PT ;  /* 0x00000064080f7217 */ /* 0x080fe40003800200 */
[-C--:B------:R-:W-:Y:S01]  /*25c0*/  IMNMX R17, R9, R100.reuse, PT ;  /* 0x0000006409117217 */ /* 0x080fe20003800200 */
[----:B------:R-:W-:Y:S01]  /*25d0*/  FMUL.FTZ R9, R56, c[0x0][0x2ec] ;  /* 0x0000bb0038097a20 */ /* 0x000fe20000410000 */
[----:B------:R-:W-:-:S02]  /*25e0*/  IMNMX R16, R3, R100, PT ;  /* 0x0000006403107217 */ /* 0x000fc40003800200 */
[C---:B------:R-:W-:Y:S01]  /*25f0*/  IADD3 R8, R0.reuse, 0x1, RZ ;  /* 0x0000000100087810 */ /* 0x040fe20007ffe0ff */
[----:B------:R2:W1:Y:S01]  /*2600*/  MUFU.TANH R80, R9 ;  /* 0x0000000900507308 */ /* 0x0004620000002400 */
[----:B------:R-:W-:Y:S02]  /*2610*/  IADD3 R3, R0, 0x8, RZ ;  /* 0x0000000800037810 */ /* 0x000fe40007ffe0ff */
[C---:B------:R-:W-:Y:S02]  /*2620*/  ISETP.GE.AND P1, PT, R8.reuse, R14, PT ;  /* 0x0000000e0800720c */ /* 0x040fe40003f26270 */
[C---:B------:R-:W-:Y:S02]  /*2630*/  ISETP.GE.AND P0, PT, R8.reuse, R15, PT ;  /* 0x0000000f0800720c */ /* 0x040fe40003f06270 */
[C---:B------:R-:W-:Y:S02]  /*2640*/  ISETP.GE.AND P4, PT, R8.reuse, R17, PT ;  /* 0x000000110800720c */ /* 0x040fe40003f86270 */
[----:B------:R-:W-:Y:S01]  /*2650*/  ISETP.GE.AND P2, PT, R8, R16, PT ;  /* 0x000000100800720c */ /* 0x000fe20003f46270 */
[----:B------:R-:W-:Y:S01]  /*2660*/  FMUL.FTZ R8, R57, c[0x0][0x2ec] ;  /* 0x0000bb0039087a20 */ /* 0x000fe20000410000 */
[----:B------:R-:W-:-:S02]  /*2670*/  ISETP.GE.AND P6, PT, R3, R14, PT ;  /* 0x0000000e0300720c */ /* 0x000fc40003fc6270 */
[----:B-----5:R-:W-:Y:S01]  /*2680*/  FSEL R66, R115, -INF , !P0 ;  /* 0xff80000073427808 */ /* 0x020fe20004000000 */
[----:B------:R5:W-:Y:S01]  /*2690*/  MUFU.TANH R81, R8 ;  /* 0x0000000800517308 */ /* 0x000be20000002400 */
[----:B------:R-:W-:Y:S01]  /*26a0*/  FSEL R56, R114, -INF , !P4 ;  /* 0xff80000072387808 */ /* 0x000fe20006000000 */
[----:B--2---:R-:W-:Y:S01]  /*26b0*/  FMUL.FTZ R9, R59, c[0x0][0x2ec] ;  /* 0x0000bb003b097a20 */ /* 0x004fe20000410000 */
[----:B------:R-:W-:Y:S02]  /*26c0*/  FSEL R57, R112, -INF , !P2 ;  /* 0xff80000070397808 */ /* 0x000fe40005000000 */
[----:B------:R-:W-:Y:S02]  /*26d0*/  FSEL R65, R111, -INF , !P6 ;  /* 0xff8000006f417808 */ /* 0x000fe40007000000 */
[----:B------:R-:W-:Y:S01]  /*26e0*/  FSEL R64, R128, -INF , !P1 ;  /* 0xff80000080407808 */ /* 0x000fe20004800000 */
[----:B------:R-:W-:Y:S01]  /*26f0*/  MUFU.TANH R71, R9 ;  /* 0x0000000900477308 */ /* 0x000fe20000002400 */
[----:B------:R-:W-:Y:S01]  /*2700*/  BAR.SYNC.DEFER_BLOCKING 0x0 ;  /* 0x0000000000007b1d */ /* 0x000fe20000010000 */
[----:B------:R-:W-:-:S02]  /*2710*/  ISETP.GE.AND P5, PT, R3, R15, PT ;  /* 0x0000000f0300720c */ /* 0x000fc40003fa6270 */
[C---:B------:R-:W-:Y:S02]  /*2720*/  ISETP.GE.AND P3, PT, R3.reuse, R17, PT ;  /* 0x000000110300720c */ /* 0x040fe40003f66270 */
[----:B------:R-:W-:Y:S01]  /*2730*/  ISETP.GE.AND P1, PT, R3, R16, PT ;  /* 0x000000100300720c */ /* 0x000fe20003f26270 */
[----:B------:R-:W-:Y:S01]  /*2740*/  FMUL.FTZ R3, R58, c[0x0][0x2ec] ;  /* 0x0000bb003a037a20 */ /* 0x000fe20000410000 */
[----:B-----5:R-:W-:Y:S02]  /*2750*/  IADD3 R8, R0, 0x9, RZ ;  /* 0x0000000900087810 */ /* 0x020fe40007ffe0ff */
[----:B------:R-:W-:Y:S01]  /*2760*/  FSEL R67, R109, -INF , !P5 ;  /* 0xff8000006d437808 */ /* 0x000fe20006800000 */
[----:B------:R2:W5:Y:S01]  /*2770*/  MUFU.TANH R70, R3 ;  /* 0x0000000300467308 */ /* 0x0005620000002400 */
[C---:B------:R-:W-:Y:S02]  /*2780*/  ISETP.GE.AND P0, PT, R8.reuse, R14, PT ;  /* 0x0000000e0800720c */ /* 0x040fe40003f06270 */
[----:B------:R-:W-:-:S02]  /*2790*/  ISETP.GE.AND P4, PT, R8, R15, PT ;  /* 0x0000000f0800720c */ /* 0x000fc40003f86270 */
[C---:B------:R-:W-:Y:S02]  /*27a0*/  ISETP.GE.AND P2, PT, R8.reuse, R17, PT ;  /* 0x000000110800720c */ /* 0x040fe40003f46270 */
[----:B------:R-:W-:Y:S01]  /*27b0*/  ISETP.GE.AND P6, PT, R8, R16, PT ;  /* 0x000000100800720c */ /* 0x000fe20003fc6270 */
[----:B------:R-:W-:Y:S01]  /*27c0*/  FMUL.FTZ R8, R48, c[0x0][0x2ec] ;  /* 0x0000bb0030087a20 */ /* 0x000fe20000410000 */
[----:B------:R-:W-:Y:S02]  /*27d0*/  FSEL R48, R108, -INF , !P3 ;  /* 0xff8000006c307808 */ /* 0x000fe40005800000 */
[----:B----4-:R-:W-:Y:S01]  /*27e0*/  FSEL R58, R97, -INF , !P1 ;  /* 0xff800000613a7808 */ /* 0x010fe20004800000 */
[----:B------:R4:W1:Y:S01]  /*27f0*/  MUFU.TANH R69, R8 ;  /* 0x0000000800457308 */ /* 0x0008620000002400 */
[----:B------:R-:W-:Y:S02]  /*2800*/  FSEL R59, R113, -INF , !P0 ;  /* 0xff800000713b7808 */ /* 0x000fe40004000000 */
[----:B------:R-:W-:-:S02]  /*2810*/  FSEL R49, R99, -INF , !P6 ;  /* 0xff80000063317808 */ /* 0x000fc40007000000 */
[----:B--2---:R-:W-:-:S04]  /*2820*/  IADD3 R3, R0, 0x10, RZ ;  /* 0x0000001000037810 */ /* 0x004fc80007ffe0ff */
[C---:B------:R-:W-:Y:S02]  /*2830*/  ISETP.GE.AND P5, PT, R3.reuse, R14, PT ;  /* 0x0000000e0300720c */ /* 0x040fe40003fa6270 */
[C---:B------:R-:W-:Y:S02]  /*2840*/  ISETP.GE.AND P3, PT, R3.reuse, R15, PT ;  /* 0x0000000f0300720c */ /* 0x040fe40003f66270 */
[C---:B------:R-:W-:Y:S02]  /*2850*/  ISETP.GE.AND P1, PT, R3.reuse, R17, PT ;  /* 0x000000110300720c */ /* 0x040fe40003f26270 */
[----:B------:R-:W-:Y:S01]  /*2860*/  ISETP.GE.AND P0, PT, R3, R16, PT ;  /* 0x000000100300720c */ /* 0x000fe20003f06270 */
[----:B----4-:R-:W-:Y:S01]  /*2870*/  HMMA.16816.F32.BF16 R8, R36, R52, R28 ;  /* 0x000000342408723c */ /* 0x010fe2000004181c */
[----:B------:R-:W-:Y:S01]  /*2880*/  IADD3 R3, R0, 0x11, RZ ;  /* 0x0000001100037810 */ /* 0x000fe20007ffe0ff */
[----:B------:R2:W-:Y:S01]  /*2890*/  MUFU.TANH R31, R12 ;  /* 0x0000000c001f7308 */ /* 0x0005e20000002400 */
[----:B------:R-:W-:-:S02]  /*28a0*/  FSEL R137, R96, -INF , !P5 ;  /* 0xff80000060897808 */ /* 0x000fc40006800000 */
[C---:B------:R-:W-:Y:S02]  /*28b0*/  ISETP.GE.AND P6, PT, R3.reuse, R17, PT ;  /* 0x000000110300720c */ /* 0x040fe40003fc6270 */
[----:B------:R-:W-:Y:S01]  /*28c0*/  FSEL R52, R110, -INF , !P4 ;  /* 0xff8000006e347808 */ /* 0x000fe20006000000 */
[----:B------:R-:W-:Y:S01]  /*28d0*/  HMMA.16816.F32.BF16 R36, R36, R54, R44 ;  /* 0x000000362424723c */ /* 0x000fe2000004182c */
[----:B------:R-:W-:Y:S02]  /*28e0*/  FSEL R28, R104, -INF , !P2 ;  /* 0xff800000681c7808 */ /* 0x000fe40005000000 */
[C---:B------:R-:W-:Y:S02]  /*28f0*/  ISETP.GE.AND P4, PT, R3.reuse, R14, PT ;  /* 0x0000000e0300720c */ /* 0x040fe40003f86270 */
[C---:B------:R-:W-:Y:S02]  /*2900*/  ISETP.GE.AND P2, PT, R3.reuse, R15, PT ;  /* 0x0000000f0300720c */ /* 0x040fe40003f46270 */
[----:B------:R-:W-:-:S02]  /*2910*/  ISETP.GE.AND P5, PT, R3, R16, PT ;  /* 0x000000100300720c */ /* 0x000fc40003fa6270 */
[----:B------:R-:W-:Y:S01]  /*2920*/  IADD3 R3, R0, 0x18, RZ ;  /* 0x0000001800037810 */ /* 0x000fe20007ffe0ff */
[----:B--2---:R-:W-:Y:S01]  /*2930*/  FMUL.FTZ R12, R50, c[0x0][0x2ec] ;  /* 0x0000bb00320c7a20 */ /* 0x004fe20000410000 */
[----:B------:R-:W-:Y:S02]  /*2940*/  FSEL R156, R156, -INF , !P3 ;  /* 0xff8000009c9c7808 */ /* 0x000fe40005800000 */
[----:B------:R-:W-:Y:S01]  /*2950*/  FSEL R53, R94, -INF , !P1 ;  /* 0xff8000005e357808 */ /* 0x000fe20004800000 */
[----:B------:R2:W4:Y:S01]  /*2960*/  MUFU.TANH R30, R12 ;  /* 0x0000000c001e7308 */ /* 0x0005220000002400 */
[----:B------:R-:W-:Y:S01]  /*2970*/  FSEL R105, R105, -INF , !P0 ;  /* 0xff80000069697808 */ /* 0x000fe20004000000 */
[----:B------:R-:W-:Y:S01]  /*2980*/  HMMA.16816.F32.BF16 R8, R4, R20, R8 ;  /* 0x000000140408723c */ /* 0x000fe20000041808 */
[----:B------:R-:W-:Y:S02]  /*2990*/  FSEL R138, R98, -INF , !P4 ;  /* 0xff800000628a7808 */ /* 0x000fe40006000000 */
[----:B------:R-:W-:-:S02]  /*29a0*/  ISETP.GE.AND P3, PT, R3, R14, PT ;  /* 0x0000000e0300720c */ /* 0x000fc40003f66270 */
[C---:B------:R-:W-:Y:S02]  /*29b0*/  ISETP.GE.AND P1, PT, R3.reuse, R15, PT ;  /* 0x0000000f0300720c */ /* 0x040fe40003f26270 */
[C---:B------:R-:W-:Y:S02]  /*29c0*/  ISETP.GE.AND P0, PT, R3.reuse, R17, PT ;  /* 0x000000110300720c */ /* 0x040fe40003f06270 */
[----:B------:R-:W-:Y:S02]  /*29d0*/  ISETP.GE.AND P4, PT, R3, R16, PT ;  /* 0x000000100300720c */ /* 0x000fe40003f86270 */
[----:B------:R-:W-:Y:S02]  /*29e0*/  IADD3 R3, R0, 0x19, RZ ;  /* 0x0000001900037810 */ /* 0x000fe40007ffe0ff */
[----:B------:R-:W-:Y:S01]  /*29f0*/  FSEL R169, R169, -INF , !P2 ;  /* 0xff800000a9a97808 */ /* 0x000fe20005000000 */
[----:B--2---:R-:W-:Y:S01]  /*2a00*/  FMUL.FTZ R12, R51, c[0x0][0x2ec] ;  /* 0x0000bb00330c7a20 */ /* 0x004fe20000410000 */
[----:B------:R-:W-:-:S02]  /*2a10*/  FSEL R51, R95, -INF , !P6 ;  /* 0xff8000005f337808 */ /* 0x000fc40007000000 */
[----:B------:R-:W-:Y:S01]  /*2a20*/  FSEL R101, R93, -INF , !P5 ;  /* 0xff8000005d657808 */ /* 0x000fe20006800000 */
[----:B------:R2:W1:Y:S01]  /*2a30*/  MUFU.TANH R29, R12 ;  /* 0x0000000c001d7308 */ /* 0x0004620000002400 */
[----:B------:R-:W-:Y:S02]  /*2a40*/  FSEL R136, R92, -INF , !P3 ;  /* 0xff8000005c887808 */ /* 0x000fe40005800000 */
[C---:B------:R-:W-:Y:S02]  /*2a50*/  ISETP.GE.AND P2, PT, R3.reuse, R14, PT ;  /* 0x0000000e0300720c */ /* 0x040fe40003f46270 */
[C---:B------:R-:W-:Y:S01]  /*2a60*/  ISETP.GE.AND P6, PT, R3.reuse, R15, PT ;  /* 0x0000000f0300720c */ /* 0x040fe20003fc6270 */
[----:B------:R-:W-:Y:S01]  /*2a70*/  FMUL.FTZ R8, R8, c[0x0][0x2ec] ;  /* 0x0000bb0008087a20 */ /* 0x000fe20000410000 */
[----:B------:R-:W-:Y:S01]  /*2a80*/  ISETP.GE.AND P5, PT, R3, R17, PT ;  /* 0x000000110300720c */ /* 0x000fe20003fa6270 */
[----:B------:R-:W-:Y:S01]  /*2a90*/  FMUL.FTZ R9, R9, c[0x0][0x2ec] ;  /* 0x0000bb0009097a20 */ /* 0x000fe20000410000 */
[----:B------:R-:W-:Y:S01]  /*2aa0*/  ISETP.GE.AND P3, PT, R3, R16, PT ;  /* 0x000000100300720c */ /* 0x000fe20003f66270 */
[----:B------:R1:W-:Y:S01]  /*2ab0*/  MUFU.TANH R19, R8 ;  /* 0x0000000800137308 */ /* 0x0003e20000002400 */
[----:B------:R-:W-:Y:S01]  /*2ac0*/  IADD3 R3, R0, 0x20, RZ ;  /* 0x0000002000037810 */ /* 0x000fe20007ffe0ff */
[----:B------:R-:W-:Y:S01]  /*2ad0*/  FMUL.FTZ R10, R10, c[0x0][0x2ec] ;  /* 0x0000bb000a0a7a20 */ /* 0x000fe20000410000 */
[----:B------:R-:W-:Y:S01]  /*2ae0*/  FSEL R139, R91, -INF , !P1 ;  /* 0xff8000005b8b7808 */ /* 0x000fe20004800000 */
[----:B------:R-:W-:Y:S01]  /*2af0*/  FMUL.FTZ R11, R11, c[0x0][0x2ec] ;  /* 0x0000bb000b0b7a20 */ /* 0x000fe20000410000 */
[----:B------:R-:W-:Y:S01]  /*2b00*/  FSEL R50, R89, -INF , !P0 ;  /* 0xff80000059327808 */ /* 0x000fe20004000000 */
[----:B--2---:R-:W-:Y:S01]  /*2b10*/  FMUL.FTZ R12, R24, c[0x0][0x2ec] ;  /* 0x0000bb00180c7a20 */ /* 0x004fe20000410000 */
[----:B------:R-:W-:Y:S01]  /*2b20*/  FSEL R100, R88, -INF , !P4 ;  /* 0xff80000058647808 */ /* 0x000fe20006000000 */
[----:B------:R-:W-:Y:S01]  /*2b30*/  MUFU.TANH R18, R9 ;  /* 0x0000000900127308 */ /* 0x000fe20000002400 */
[----:B------:R-:W-:-:S02]  /*2b40*/  FSEL R106, R106, -INF , !P2 ;  /* 0xff8000006a6a7808 */ /* 0x000fc40005000000 */
[C---:B------:R-:W-:Y:S02]  /*2b50*/  ISETP.GE.AND P1, PT, R3.reuse, R14, PT ;  /* 0x0000000e0300720c */ /* 0x040fe40003f26270 */
[C---:B------:R-:W-:Y:S02]  /*2b60*/  ISETP.GE.AND P0, PT, R3.reuse, R15, PT ;  /* 0x0000000f0300720c */ /* 0x040fe40003f06270 */
[C---:B------:R-:W-:Y:S01]  /*2b70*/  ISETP.GE.AND P4, PT, R3.reuse, R17, PT ;  /* 0x000000110300720c */ /* 0x040fe20003f86270 */
[----:B------:R2:W-:Y:S01]  /*2b80*/  MUFU.TANH R24, R12 ;  /* 0x0000000c00187308 */ /* 0x0005e20000002400 */
[----:B------:R-:W-:Y:S02]  /*2b90*/  ISETP.GE.AND P2, PT, R3, R16, PT ;  /* 0x000000100300720c */ /* 0x000fe40003f46270 */
[----:B------:R-:W-:Y:S02]  /*2ba0*/  IADD3 R3, R0, 0x21, RZ ;  /* 0x0000002100037810 */ /* 0x000fe40007ffe0ff */
[----:B------:R-:W-:-:S02]  /*2bb0*/  FSEL R107, R107, -INF , !P6 ;  /* 0xff8000006b6b7808 */ /* 0x000fc40007000000 */
[-C--:B------:R-:W-:Y:S02]  /*2bc0*/  ISETP.GE.AND P6, PT, R3, R14.reuse, PT ;  /* 0x0000000e0300720c */ /* 0x080fe40003fc6270 */
[----:B-1----:R-:W-:Y:S02]  /*2bd0*/  IADD3 R8, R0, 0x28, RZ ;  /* 0x0000002800087810 */ /* 0x002fe40007ffe0ff */
[----:B------:R-:W-:Y:S02]  /*2be0*/  FSEL R186, R186, -INF , !P0 ;  /* 0xff800000baba7808 */ /* 0x000fe40004000000 */
[----:B------:R-:W-:Y:S02]  /*2bf0*/  FSEL R171, R171, -INF , !P4 ;  /* 0xff800000abab7808 */ /* 0x000fe40006000000 */
[----:B------:R-:W-:Y:S01]  /*2c00*/  FSEL R178, R13, -INF , !P2 ;  /* 0xff8000000db27808 */ /* 0x000fe20005000000 */
[----:B--2---:R-:W-:Y:S01]  /*2c10*/  FMUL.FTZ R12, R25, c[0x0][0x2ec] ;  /* 0x0000bb00190c7a20 */ /* 0x004fe20000410000 */
[----:B---3--:R-:W-:Y:S01]  /*2c20*/  FSEL R181, R181, -INF , !P6 ;  /* 0xff800000b5b57808 */ /* 0x008fe20007000000 */
[----:B------:R-:W-:Y:S01]  /*2c30*/  MUFU.TANH R13, R11 ;  /* 0x0000000b000d7308 */ /* 0x000fe20000002400 */
[----:B------:R-:W-:-:S02]  /*2c40*/  ISETP.GE.AND P0, PT, R8, R14, PT ;  /* 0x0000000e0800720c */ /* 0x000fc40003f06270 */
[C---:B------:R-:W-:Y:S02]  /*2c50*/  ISETP.GE.AND P4, PT, R8.reuse, R15, PT ;  /* 0x0000000f0800720c */ /* 0x040fe40003f86270 */
[C---:B------:R-:W-:Y:S02]  /*2c60*/  ISETP.GE.AND P2, PT, R8.reuse, R17, PT ;  /* 0x000000110800720c */ /* 0x040fe40003f46270 */
[----:B------:R-:W-:Y:S01]  /*2c70*/  ISETP.GE.AND P6, PT, R8, R16, PT ;  /* 0x000000100800720c */ /* 0x000fe20003fc6270 */
[----:B------:R1:W-:Y:S01]  /*2c80*/  MUFU.TANH R21, R12 ;  /* 0x0000000c00157308 */ /* 0x0003e20000002400 */
[----:B------:R-:W-:Y:S02]  /*2c90*/  FSEL R41, R90, -INF , !P5 ;  /* 0xff8000005a297808 */ /* 0x000fe40006800000 */
[----:B------:R-:W-:Y:S02]  /*2ca0*/  FSEL R42, R83, -INF , !P3 ;  /* 0xff800000532a7808 */ /* 0x000fe40005800000 */
[----:B------:R-:W-:-:S02]  /*2cb0*/  FSEL R184, R184, -INF , !P1 ;  /* 0xff800000b8b87808 */ /* 0x000fc40004800000 */
[C---:B------:R-:W-:Y:S02]  /*2cc0*/  ISETP.GE.AND P5, PT, R3.reuse, R15, PT ;  /* 0x0000000f0300720c */ /* 0x040fe40003fa6270 */
[C---:B------:R-:W-:Y:S02]  /*2cd0*/  ISETP.GE.AND P3, PT, R3.reuse, R17, PT ;  /* 0x000000110300720c */ /* 0x040fe40003f66270 */
[----:B------:R-:W-:Y:S02]  /*2ce0*/  ISETP.GE.AND P1, PT, R3, R16, PT ;  /* 0x000000100300720c */ /* 0x000fe40003f26270 */
[----:B------:R-:W-:Y:S02]  /*2cf0*/  IADD3 R3, R0, 0x29, RZ ;  /* 0x0000002900037810 */ /* 0x000fe40007ffe0ff */
[----:B------:R-:W-:Y:S01]  /*2d00*/  FSEL R187, R187, -INF , !P5 ;  /* 0xff800000bbbb7808 */ /* 0x000fe20006800000 */
[----:B-1----:R-:W-:Y:S01]  /*2d10*/  FMUL.FTZ R12, R26, c[0x0][0x2ec] ;  /* 0x0000bb001a0c7a20 */ /* 0x002fe20000410000 */
[----:B------:R-:W-:-:S02]  /*2d20*/  FSEL R172, R172, -INF , !P3 ;  /* 0xff800000acac7808 */ /* 0x000fc40005800000 */
[----:B------:R-:W-:Y:S01]  /*2d30*/  FSEL R179, R82, -INF , !P1 ;  /* 0xff80000052b37808 */ /* 0x000fe20004800000 */
[----:B------:R-:W1:Y:S01]  /*2d40*/  MUFU.TANH R20, R12 ;  /* 0x0000000c00147308 */ /* 0x000e620000002400 */
[----:B------:R-:W-:Y:S02]  /*2d50*/  FSEL R182, R80, -INF , !P0 ;  /* 0xff80000050b67808 */ /* 0x000fe40004000000 */
[C---:B------:R-:W-:Y:S02]  /*2d60*/  ISETP.GE.AND P5, PT, R3.reuse, R14, PT ;  /* 0x0000000e0300720c */ /* 0x040fe40003fa6270 */
[C---:B------:R-:W-:Y:S02]  /*2d70*/  ISETP.GE.AND P3, PT, R3.reuse, R15, PT ;  /* 0x0000000f0300720c */ /* 0x040fe40003f66270 */
[C---:B------:R-:W-:Y:S01]  /*2d80*/  ISETP.GE.AND P1, PT, R3.reuse, R17, PT ;  /* 0x000000110300720c */ /* 0x040fe20003f26270 */
[----:B------:R2:W3:Y:S01]  /*2d90*/  MUFU.TANH R12, R10 ;  /* 0x0000000a000c7308 */ /* 0x0004e20000002400 */
[----:B------:R-:W-:-:S02]  /*2da0*/  ISETP.GE.AND P0, PT, R3, R16, PT ;  /* 0x000000100300720c */ /* 0x000fc40003f06270 */
[----:B------:R-:W-:Y:S02]  /*2db0*/  IADD3 R3, R0, 0x30, RZ ;  /* 0x0000003000037810 */ /* 0x000fe40007ffe0ff */
[----:B-----5:R-:W-:Y:S02]  /*2dc0*/  FSEL R185, R70, -INF , !P4 ;  /* 0xff80000046b97808 */ /* 0x020fe40006000000 */
[----:B------:R-:W-:Y:S02]  /*2dd0*/  FSEL R170, R69, -INF , !P2 ;  /* 0xff80000045aa7808 */ /* 0x000fe40005000000 */
[----:B----4-:R-:W-:Y:S02]  /*2de0*/  FSEL R176, R30, -INF , !P6 ;  /* 0xff8000001eb07808 */ /* 0x010fe40007000000 */
[----:B------:R-:W-:Y:S02]  /*2df0*/  FSEL R180, R81, -INF , !P5 ;  /* 0xff80000051b47808 */ /* 0x000fe40006800000 */
[----:B------:R-:W-:-:S02]  /*2e00*/  FSEL R183, R71, -INF , !P3 ;  /* 0xff80000047b77808 */ /* 0x000fc40005800000 */
[C---:B------:R-:W-:Y:S01]  /*2e10*/  ISETP.GE.AND P4, PT, R3.reuse, R14, PT ;  /* 0x0000000e0300720c */ /* 0x040fe20003f86270 */
[----:B--2---:R-:W-:Y:S01]  /*2e20*/  HMMA.16816.F32.BF16 R8, R4, R22, R36 ;  /* 0x000000160408723c */ /* 0x004fe20000041824 */
[C---:B------:R-:W-:Y:S02]  /*2e30*/  ISETP.GE.AND P2, PT, R3.reuse, R15, PT ;  /* 0x0000000f0300720c */ /* 0x040fe40003f46270 */
[C---:B------:R-:W-:Y:S02]  /*2e40*/  ISETP.GE.AND P6, PT, R3.reuse, R17, PT ;  /* 0x000000110300720c */ /* 0x040fe40003fc6270 */
[----:B------:R-:W-:Y:S02]  /*2e50*/  ISETP.GE.AND P5, PT, R3, R16, PT ;  /* 0x000000100300720c */ /* 0x000fe40003fa6270 */
[----:B------:R-:W-:Y:S01]  /*2e60*/  FMUL.FTZ R4, R33, c[0x0][0x2ec] ;  /* 0x0000bb0021047a20 */ /* 0x000fe20000410000 */
[----:B------:R-:W-:Y:S01]  /*2e70*/  IADD3 R3, R0, 0x38, RZ ;  /* 0x0000003800037810 */ /* 0x000fe20007ffe0ff */
[----:B------:R-:W-:Y:S01]  /*2e80*/  FMUL.FTZ R6, R34, c[0x0][0x2ec] ;  /* 0x0000bb0022067a20 */ /* 0x000fe20000410000 */
[----:B------:R-:W-:Y:S01]  /*2e90*/  FSEL R177, R29, -INF , !P0 ;  /* 0xff8000001db17808 */ /* 0x000fe20004000000 */
[----:B------:R2:W-:Y:S01]  /*2ea0*/  MUFU.TANH R7, R4 ;  /* 0x0000000400077308 */ /* 0x0005e20000002400 */
[----:B-1----:R-:W-:Y:S01]  /*2eb0*/  FSEL R203, R20, -INF , !P2 ;  /* 0xff80000014cb7808 */ /* 0x002fe20005000000 */
[----:B------:R-:W-:Y:S01]  /*2ec0*/  FMUL.FTZ R5, R35, c[0x0][0x2ec] ;  /* 0x0000bb0023057a20 */ /* 0x000fe20000410000 */
[----:B------:R-:W-:-:S02]  /*2ed0*/  FSEL R191, R19, -INF , !P6 ;  /* 0xff80000013bf7808 */ /* 0x000fc40007000000 */
[----:B---3--:R-:W-:Y:S02]  /*2ee0*/  FSEL R194, R12, -INF , !P5 ;  /* 0xff8000000cc27808 */ /* 0x008fe40006800000 */
[C---:B------:R-:W-:Y:S01]  /*2ef0*/  ISETP.GE.AND P2, PT, R3.reuse, R14, PT ;  /* 0x0000000e0300720c */ /* 0x040fe20003f46270 */
[----:B------:R-:W1:Y:S01]  /*2f00*/  MUFU.TANH R6, R6 ;  /* 0x0000000600067308 */ /* 0x000e620000002400 */
[C---:B------:R-:W-:Y:S02]  /*2f10*/  ISETP.GE.AND P6, PT, R3.reuse, R15, PT ;  /* 0x0000000f0300720c */ /* 0x040fe40003fc6270 */
[----:B------:R-:W-:Y:S02]  /*2f20*/  ISETP.GE.AND P5, PT, R3, R17, PT ;  /* 0x000000110300720c */ /* 0x000fe40003fa6270 */
[----:B------:R-:W-:Y:S01]  /*2f30*/  FMUL.FTZ R8, R8, c[0x0][0x2ec] ;  /* 0x0000bb0008087a20 */ /* 0x000fe20000410000 */
[----:B------:R-:W-:Y:S01]  /*2f40*/  FSEL R168, R31, -INF , !P1 ;  /* 0xff8000001fa87808 */ /* 0x000fe20004800000 */
[----:B------:R-:W-:Y:S01]  /*2f50*/  FMUL.FTZ R10, R10, c[0x0][0x2ec] ;  /* 0x0000bb000a0a7a20 */ /* 0x000fe20000410000 */
[----:B--2---:R-:W-:Y:S01]  /*2f60*/  IADD3 R4, R0, 0x31, RZ ;  /* 0x0000003100047810 */ /* 0x004fe20007ffe0ff */
[----:B------:R-:W-:Y:S01]  /*2f70*/  FMUL.FTZ R11, R11, c[0x0][0x2ec] ;  /* 0x0000bb000b0b7a20 */ /* 0x000fe20000410000 */
[----:B------:R-:W-:Y:S01]  /*2f80*/  MUFU.TANH R5, R5 ;  /* 0x0000000500057308 */ /* 0x000fe20000002400 */
[----:B------:R-:W-:-:S02]  /*2f90*/  FSEL R197, R24, -INF , !P4 ;  /* 0xff80000018c57808 */ /* 0x000fc40006000000 */
[C---:B------:R-:W-:Y:S02]  /*2fa0*/  ISETP.GE.AND P3, PT, R4.reuse, R14, PT ;  /* 0x0000000e0400720c */ /* 0x040fe40003f66270 */
[----:B------:R-:W-:Y:S02]  /*2fb0*/  ISETP.GE.AND P0, PT, R4, R17, PT ;  /* 0x000000110400720c */ /* 0x000fe40003f06270 */
[----:B------:R-:W-:Y:S01]  /*2fc0*/  FSEL R196, R21, -INF , !P3 ;  /* 0xff80000015c47808 */ /* 0x000fe20005800000 */
[----:B------:R-:W2:Y:S01]  /*2fd0*/  MUFU.TANH R8, R8 ;  /* 0x0000000800087308 */ /* 0x000ea20000002400 */
[----:B------:R-:W-:Y:S01]  /*2fe0*/  ISETP.GE.AND P3, PT, R3, R16, PT ;  /* 0x000000100300720c */ /* 0x000fe20003f66270 */
[----:B------:R-:W-:Y:S01]  /*2ff0*/  FMUL.FTZ R3, R9, c[0x0][0x2ec] ;  /* 0x0000bb0009037a20 */ /* 0x000fe20000410000 */
[----:B------:R-:W-:Y:S02]  /*3000*/  FSEL R190, R18, -INF , !P0 ;  /* 0xff80000012be7808 */ /* 0x000fe40004000000 */
[----:B------:R-:W-:-:S02]  /*3010*/  ISETP.GE.AND P0, PT, R0, R15, PT ;  /* 0x0000000f0000720c */ /* 0x000fc40003f06270 */
[----:B------:R-:W-:Y:S01]  /*3020*/  ISETP.GE.AND P1, PT, R4, R15, PT ;  /* 0x0000000f0400720c */ /* 0x000fe20003f26270 */
[----:B------:R-:W3:Y:S01]  /*3030*/  MUFU.TANH R10, R10 ;  /* 0x0000000a000a7308 */ /* 0x000ee20000002400 */
[----:B------:R-:W-:Y:S02]  /*3040*/  FSEL R40, R122, -INF , !P0 ;  /* 0xff8000007a287808 */ /* 0x000fe40004000000 */
[----:B------:R-:W-:Y:S02]  /*3050*/  ISETP.GE.AND P0, PT, R251, 0x2, PT ;  /* 0x00000002fb00780c */ /* 0x000fe40003f06270 */
[----:B------:R-:W-:Y:S02]  /*3060*/  ISETP.GE.AND P4, PT, R4, R16, PT ;  /* 0x000000100400720c */ /* 0x000fe40003f86270 */
[----:B------:R-:W-:Y:S01]  /*3070*/  FSEL R202, R27, -INF , !P1 ;  /* 0xff8000001bca7808 */ /* 0x000fe20004800000 */
[----:B------:R-:W4:Y:S01]  /*3080*/  MUFU.TANH R3, R3 ;  /* 0x0000000300037308 */ /* 0x000f220000002400 */
[----:B------:R-:W-:-:S02]  /*3090*/  FSEL R195, R13, -INF , !P4 ;  /* 0xff8000000dc37808 */ /* 0x000fc40006000000 */
[----:B------:R-:W-:Y:S02]  /*30a0*/  FSEL R199, R32, -INF , !P2 ;  /* 0xff80000020c77808 */ /* 0x000fe40005000000 */
[C---:B------:R-:W-:Y:S02]  /*30b0*/  ISETP.GE.AND P1, PT, R0.reuse, R14, PT ;  /* 0x0000000e0000720c */ /* 0x040fe40003f26270 */
[C---:B------:R-:W-:Y:S01]  /*30c0*/  ISETP.GE.AND P4, PT, R0.reuse, R17, PT ;  /* 0x000000110000720c */ /* 0x040fe20003f86270 */
[----:B------:R-:W5:Y:S01]  /*30d0*/  MUFU.TANH R11, R11 ;  /* 0x0000000b000b7308 */ /* 0x000f620000002400 */
[C---:B------:R-:W-:Y:S02]  /*30e0*/  ISETP.GE.AND P2, PT, R0.reuse, R16, PT ;  /* 0x000000100000720c */ /* 0x040fe40003f46270 */
[----:B------:R-:W-:Y:S02]  /*30f0*/  IADD3 R0, R0, 0x39, RZ ;  /* 0x0000003900007810 */ /* 0x000fe40007ffe0ff */
[----:B-1----:R-:W-:-:S02]  /*3100*/  FSEL R201, R6, -INF , !P6 ;  /* 0xff80000006c97808 */ /* 0x002fc40007000000 */
[----:B--2---:R-:W-:Y:S02]  /*3110*/  FSEL R189, R8, -INF , !P5 ;  /* 0xff80000008bd7808 */ /* 0x004fe40006800000 */
[----:B---3--:R-:W-:Y:S02]  /*3120*/  FSEL R192, R10, -INF , !P3 ;  /* 0xff8000000ac07808 */ /* 0x008fe40005800000 */
[----:B------:R-:W-:Y:S02]  /*3130*/  FSEL R19, R129, -INF , !P1 ;  /* 0xff80000081137808 */ /* 0x000fe40004800000 */
[C---:B------:R-:W-:Y:S02]  /*3140*/  ISETP.GE.AND P6, PT, R0.reuse, R14, PT ;  /* 0x0000000e0000720c */ /* 0x040fe40003fc6270 */
[C---:B------:R-:W-:Y:S02]  /*3150*/  ISETP.GE.AND P5, PT, R0.reuse, R15, PT ;  /* 0x0000000f0000720c */ /* 0x040fe40003fa6270 */
[----:B------:R-:W-:-:S02]  /*3160*/  ISETP.GE.AND P3, PT, R0, R17, PT ;  /* 0x000000110000720c */ /* 0x000fc40003f66270 */
[----:B------:R-:W-:Y:S01]  /*3170*/  ISETP.GE.AND P1, PT, R0, R16, PT ;  /* 0x000000100000720c */ /* 0x000fe20003f26270 */
[----:B------:R-:W-:Y:S01]  /*3180*/  IMAD.IADD R0, R157, 0x1, R68 ;  /* 0x000000019d007824 */ /* 0x000fe200078e0244 */
[----:B------:R-:W-:Y:S02]  /*3190*/  FSEL R12, R121, -INF , !P4 ;  /* 0xff800000790c7808 */ /* 0x000fe40006000000 */
[----:B------:R-:W-:Y:S02]  /*31a0*/  FSEL R18, R120, -INF , !P2 ;  /* 0xff80000078127808 */ /* 0x000fe40005000000 */
[----:B------:R-:W-:Y:S02]  /*31b0*/  FSEL R198, R7, -INF , !P6 ;  /* 0xff80000007c67808 */ /* 0x000fe40007000000 */
[----:B------:R-:W-:Y:S02]  /*31c0*/  FSEL R200, R5, -INF , !P5 ;  /* 0xff80000005c87808 */ /* 0x000fe40006800000 */
[----:B----4-:R-:W-:-:S02]  /*31d0*/  FSEL R188, R3, -INF , !P3 ;  /* 0xff80000003bc7808 */ /* 0x010fc40005800000 */
[----:B-----5:R-:W-:Y:S01]  /*31e0*/  FSEL R193, R11, -INF , !P1 ;  /* 0xff8000000bc17808 */ /* 0x020fe20004800000 */
[----:B------:R-:W-:Y:S05]  /*31f0*/  @!P0 BRA `(.L_x_369) ;  /* 0x0000016000008947 */ /* 0x000fea0003800000 */
[----:B------:R-:W-:Y:S01]  /*3200*/  IADD3 R8, R251, -0x2, RZ ;  /* 0xfffffffefb087810 */ /* 0x000fe20007ffe0ff */
[----:B------:R-:W-:Y:S02]  /*3210*/  IMAD.U32 R10, RZ, RZ, UR6 ;  /* 0x00000006ff0a7e24 */ /* 0x000fe4000f8e00ff */
[----:B------:R-:W-:Y:S01]  /*3220*/  IMAD.U32 R7, RZ, RZ, UR7 ;  /* 0x00000007ff077e24 */ /* 0x000fe2000f8e00ff */
[----:B------:R-:W-:Y:S01]  /*3230*/  SHF.R.S32.HI R4, RZ, 0x1f, R8 ;  /* 0x0000001fff047819 */ /* 0x000fe20000011408 */
[C---:B------:R-:W-:Y:S02]  /*3240*/  IMAD R3, R8.reuse, UR9, RZ ;  /* 0x0000000908037c24 */ /* 0x040fe4000f8e02ff */
[----:B------:R-:W-:-:S04]  /*3250*/  IMAD.WIDE.U32 R8, R8, UR10, R164 ;  /* 0x0000000a08087c25 */ /* 0x000fc8000f8e00a4 */
[----:B------:R-:W-:Y:S01]  /*3260*/  IMAD R3, R4, UR10, R3 ;  /* 0x0000000a04037c24 */ /* 0x000fe2000f8e0203 */
        /* <DEDUP_REMOVED lines=15> */
.L_x_369:
[----:B------:R-:W-:Y:S02]  /*3360*/  FMNMX.FTZ R3, R12, R56, !PT ;  /* 0x000000380c037209 */ /* 0x000fe40007810000 */
[----:B-1----:R-:W-:-:S02]  /*3370*/  FMNMX.FTZ R5, R19, R64, !PT ;  /* 0x0000004013057209 */ /* 0x002fc40007810000 */
[----:B------:R-:W-:Y:S02]  /*3380*/  FMNMX.FTZ R3, R48, R3, !PT ;  /* 0x0000000330037209 */ /* 0x000fe40007810000 */
[----:B------:R-:W-:Y:S02]  /*3390*/  FMNMX.FTZ R5, R65, R5, !PT ;  /* 0x0000000541057209 */ /* 0x000fe40007810000 */
[----:B------:R-:W-:Y:S02]  /*33a0*/  FMNMX.FTZ R3, R28, R3, !PT ;  /* 0x000000031c037209 */ /* 0x000fe40007810000 */
[----:B------:R-:W-:Y:S02]  /*33b0*/  SHF.L.U32 R220, R0, 0x1, RZ ;  /* 0x0000000100dc7819 */ /* 0x000fe400000006ff */
[----:B------:R-:W-:Y:S02]  /*33c0*/  FMNMX.FTZ R3, R53, R3, !PT ;  /* 0x0000000335037209 */ /* 0x000fe40007810000 */
[----:B------:R-:W-:Y:S01]  /*33d0*/  LEA R222, R2, R220, 0x1 ;  /* 0x000000dc02de7211 */ /* 0x000fe200078e08ff */
[----:B------:R-:W-:Y:S01]  /*33e0*/  LDSM.16.MT88.4 R24, [R220+0xa000] ;  /* 0x00a00000dc18783b */ /* 0x000fe20000004200 */
[----:B------:R-:W-:-:S03]  /*33f0*/  FMNMX.FTZ R3, R51, R3, !PT ;  /* 0x0000000333037209 */ /* 0x000fc60007810000 */
[----:B------:R-:W-:Y:S01]  /*3400*/  LDSM.16.MT88.4 R20, [R222+0x9000] ;  /* 0x00900000de14783b */ /* 0x000fe20000004200 */
[----:B------:R-:W-:Y:S02]  /*3410*/  FMNMX.FTZ R4, R50, R3, !PT ;  /* 0x0000000332047209 */ /* 0x000fe40007810000 */
        /* <DEDUP_REMOVED lines=54> */
[----:B------:R-:W1:Y:S01]  /*3780*/  SHFL.BFLY PT, R6, R3, 0x2, 0x1f ;  /* 0x0c401f0003067f89 */ /* 0x000e6200000e0000 */
[----:B--2---:R-:W-:-:S02]  /*3790*/  FMNMX.FTZ R102, R102, R8, !PT ;  /* 0x0000000866667209 */ /* 0x004fc40007810000 */
[----:B------:R-:W-:Y:S01]  /*37a0*/  FMNMX.FTZ R4, R185, R4, !PT ;  /* 0x00000004b9047209 */ /* 0x000fe20007810000 */
[----:B------:R-:W2:Y:S01]  /*37b0*/  SHFL.BFLY PT, R8, R7, 0x1, 0x1f ;  /* 0x0c201f0007087f89 */ /* 0x000ea200000e0000 */
[C---:B------:R-:W-:Y:S01]  /*37c0*/  FSETP.NEU.FTZ.AND P1, PT, R102.reuse, -INF , PT ;  /* 0xff8000006600780b */ /* 0x040fe20003f3d000 */
[----:B------:R-:W-:Y:S01]  /*37d0*/  FMUL.FTZ R13, R102, c[0x0][0x23c] ;  /* 0x00008f00660d7a20 */ /* 0x000fe20000410000 */
[----:B------:R-:W-:-:S04]  /*37e0*/  FMNMX.FTZ R4, R183, R4, !PT ;  /* 0x00000004b7047209 */ /* 0x000fc80007810000 */
[----:B------:R-:W-:Y:S02]  /*37f0*/  FMNMX.FTZ R4, R203, R4, !PT ;  /* 0x00000004cb047209 */ /* 0x000fe40007810000 */
[----:B------:R-:W-:Y:S02]  /*3800*/  FSEL R13, R13, RZ, P1 ;  /* 0x000000ff0d0d7208 */ /* 0x000fe40000800000 */
[----:B------:R-:W-:-:S03]  /*3810*/  FMNMX.FTZ R4, R202, R4, !PT ;  /* 0x00000004ca047209 */ /* 0x000fc60007810000 */
[----:B------:R-:W-:Y:S01]  /*3820*/  FFMA.FTZ R5, R12, c[0x0][0x23c], -R13 ;  /* 0x00008f000c057a23 */ /* 0x000fe2000001080d */
[----:B------:R-:W-:-:S03]  /*3830*/  FMNMX.FTZ R4, R201, R4, !PT ;  /* 0x00000004c9047209 */ /* 0x000fc60007810000 */
[----:B------:R1:W-:Y:S01]  /*3840*/  MUFU.EX2 R9, R5 ;  /* 0x0000000500097308 */ /* 0x0003e20000000800 */
[----:B------:R-:W-:Y:S02]  /*3850*/  FMNMX.FTZ R4, R200, R4, !PT ;  /* 0x00000004c8047209 */ /* 0x000fe40007810000 */
[----:B-1----:R-:W-:Y:S01]  /*3860*/  FMNMX.FTZ R5, R3, R6, !PT ;  /* 0x0000000603057209 */ /* 0x002fe20007810000 */
[----:B------:R-:W-:Y:S01]  /*3870*/  FFMA.FTZ R6, R56, c[0x0][0x23c], -R13 ;  /* 0x00008f0038067a23 */ /* 0x000fe2000001080d */
[----:B--2---:R-:W-:Y:S02]  /*3880*/  FMNMX.FTZ R3, R7, R8, !PT ;  /* 0x0000000807037209 */ /* 0x004fe40007810000 */
[----:B------:R-:W1:Y:S01]  /*3890*/  SHFL.BFLY PT, R7, R4, 0x2, 0x1f ;  /* 0x0c401f0004077f89 */ /* 0x000e6200000e0000 */
[----:B------:R2:W-:Y:S01]  /*38a0*/  MUFU.EX2 R249, R6 ;  /* 0x0000000600f97308 */ /* 0x0005e20000000800 */
[C---:B------:R-:W-:Y:S01]  /*38b0*/  FSETP.NEU.FTZ.AND P1, PT, R3.reuse, -INF , PT ;  /* 0xff8000000300780b */ /* 0x040fe20003f3d000 */
[----:B------:R-:W-:Y:S01]  /*38c0*/  FMUL.FTZ R12, R3, c[0x0][0x23c] ;  /* 0x00008f00030c7a20 */ /* 0x000fe20000410000 */
[----:B------:R-:W3:Y:S04]  /*38d0*/  SHFL.BFLY PT, R8, R5, 0x1, 0x1f ;  /* 0x0c201f0005087f89 */ /* 0x000ee800000e0000 */
[----:B------:R-:W-:-:S05]  /*38e0*/  FSEL R12, R12, RZ, P1 ;  /* 0x000000ff0c0c7208 */ /* 0x000fca0000800000 */
[--C-:B------:R-:W-:Y:S02]  /*38f0*/  FFMA.FTZ R0, R57, c[0x0][0x23c], -R12.reuse ;  /* 0x00008f0039007a23 */ /* 0x100fe4000001080c */
[----:B------:R-:W-:Y:S02]  /*3900*/  FFMA.FTZ R2, R49, c[0x0][0x23c], -R12 ;  /* 0x00008f0031027a23 */ /* 0x000fe4000001080c */
[----:B------:R4:W-:Y:S01]  /*3910*/  MUFU.EX2 R246, R0 ;  /* 0x0000000000f67308 */ /* 0x0009e20000000800 */
[----:B--2---:R-:W-:Y:S01]  /*3920*/  FFMA.FTZ R6, R48, c[0x0][0x23c], -R13 ;  /* 0x00008f0030067a23 */ /* 0x004fe2000001080d */
[----:B-1----:R-:W-:-:S06]  /*3930*/  FMNMX.FTZ R4, R4, R7, !PT ;  /* 0x0000000704047209 */ /* 0x002fcc0007810000 */
[----:B------:R1:W-:Y:S01]  /*3940*/  MUFU.EX2 R250, R6 ;  /* 0x0000000600fa7308 */ /* 0x0003e20000000800 */
[----:B---3--:R-:W-:Y:S02]  /*3950*/  FMNMX.FTZ R104, R5, R8, !PT ;  /* 0x0000000805687209 */ /* 0x008fe40007810000 */
[----:B------:R-:W2:Y:S02]  /*3960*/  SHFL.BFLY PT, R5, R4, 0x1, 0x1f ;  /* 0x0c201f0004057f89 */ /* 0x000ea400000e0000 */
[----:B------:R-:W-:Y:S01]  /*3970*/  FSETP.NEU.FTZ.AND P1, PT, R104, -INF , PT ;  /* 0xff8000006800780b */ /* 0x000fe20003f3d000 */
[----:B----4-:R-:W-:Y:S02]  /*3980*/  FFMA.FTZ R0, R58, c[0x0][0x23c], -R12 ;  /* 0x00008f003a007a23 */ /* 0x010fe4000001080c */
[----:B------:R-:W-:Y:S01]  /*3990*/  MUFU.EX2 R247, R2 ;  /* 0x0000000200f77308 */ /* 0x000fe20000000800 */
[----:B-1----:R-:W-:-:S07]  /*39a0*/  FFMA.FTZ R6, R28, c[0x0][0x23c], -R13 ;  /* 0x00008f001c067a23 */ /* 0x002fce000001080d */
[----:B------:R1:W3:Y:S01]  /*39b0*/  MUFU.EX2 R245, R0 ;  /* 0x0000000000f57308 */ /* 0x0002e20000000800 */
[----:B------:R-:W4:Y:S07]  /*39c0*/  LDSM.16.MT88.4 R28, [R220+0x9000] ;  /* 0x00900000dc1c783b */ /* 0x000f2e0000004200 */
[----:B------:R5:W4:Y:S01]  /*39d0*/  MUFU.EX2 R43, R6 ;  /* 0x00000006002b7308 */ /* 0x000b220000000800 */
[----:B--2---:R-:W-:Y:S01]  /*39e0*/  FMNMX.FTZ R103, R4, R5, !PT ;  /* 0x0000000504677209 */ /* 0x004fe20007810000 */
[----:B-1----:R-:W-:Y:S01]  /*39f0*/  FMUL.FTZ R0, R104, c[0x0][0x23c] ;  /* 0x00008f0068007a20 */ /* 0x002fe20000410000 */
[----:B---3--:R-:W-:-:S04]  /*3a00*/  F2FP.BF16.PACK_AB R7, R247, R245 ;  /* 0x000000f5f707723e */ /* 0x008fc800000010ff */
[----:B------:R-:W-:Y:S02]  /*3a10*/  FSEL R0, R0, RZ, P1 ;  /* 0x000000ff00007208 */ /* 0x000fe40000800000 */
[----:B------:R-:W-:Y:S01]  /*3a20*/  FSETP.NEU.FTZ.AND P1, PT, R103, -INF , PT ;  /* 0xff8000006700780b */ /* 0x000fe20003f3d000 */
[----:B-----5:R-:W-:Y:S02]  /*3a30*/  FFMA.FTZ R6, R18, c[0x0][0x23c], -R12 ;  /* 0x00008f0012067a23 */ /* 0x020fe4000001080c */
[--C-:B------:R-:W-:Y:S01]  /*3a40*/  FFMA.FTZ R2, R19, c[0x0][0x23c], -R0.reuse ;  /* 0x00008f0013027a23 */ /* 0x100fe20000010800 */
[----:B------:R-:W-:Y:S01]  /*3a50*/  MOV R19, R9 ;  /* 0x0000000900137202 */ /* 0x000fe20000000f00 */
[----:B------:R-:W-:Y:S01]  /*3a60*/  FFMA.FTZ R8, R65, c[0x0][0x23c], -R0 ;  /* 0x00008f0041087a23 */ /* 0x000fe20000010800 */
[----:B------:R4:W1:Y:S01]  /*3a70*/  MUFU.EX2 R248, R6 ;  /* 0x0000000600f87308 */ /* 0x0008620000000800 */
[----:B------:R-:W-:Y:S01]  /*3a80*/  FFMA.FTZ R18, R176, c[0x0][0x23c], -R12 ;  /* 0x00008f00b0127a23 */ /* 0x000fe2000001080c */
[----:B------:R-:W-:-:S06]  /*3a90*/  F2FP.BF16.PACK_AB R4, R249, R19 ;  /* 0x00000013f904723e */ /* 0x000fcc00000010ff */
[----:B------:R2:W-:Y:S08]  /*3aa0*/  MUFU.EX2 R242, R2 ;  /* 0x0000000200f27308 */ /* 0x0005f00000000800 */
[----:B------:R3:W-:Y:S01]  /*3ab0*/  MUFU.EX2 R243, R8 ;  /* 0x0000000800f37308 */ /* 0x0007e20000000800 */
[----:B----4-:R-:W-:Y:S02]  /*3ac0*/  F2FP.BF16.PACK_AB R6, R43, R250 ;  /* 0x000000fa2b06723e */ /* 0x010fe400000010ff */
[----:B-1----:R-:W-:Y:S01]  /*3ad0*/  F2FP.BF16.PACK_AB R5, R246, R248 ;  /* 0x000000f8f605723e */ /* 0x002fe200000010ff */
[----:B--2---:R-:W-:-:S04]  /*3ae0*/  FFMA.FTZ R2, R64, c[0x0][0x23c], -R0 ;  /* 0x00008f0040027a23 */ /* 0x004fc80000010800 */
[----:B------:R1:W-:Y:S02]  /*3af0*/  MUFU.EX2 R206, R18 ;  /* 0x0000001200ce7308 */ /* 0x0003e40000000800 */
[----:B------:R-:W-:Y:S01]  /*3b00*/  HMMA.16816.F32.BF16 R124, R4, R28, RZ ;  /* 0x0000001c047c723c */ /* 0x000fe200000418ff */
[----:B---3--:R-:W-:-:S05]  /*3b10*/  FFMA.FTZ R8, R59, c[0x0][0x23c], -R0 ;  /* 0x00008f003b087a23 */ /* 0x008fca0000010800 */
[----:B------:R2:W-:Y:S02]  /*3b20*/  MUFU.EX2 R237, R2 ;  /* 0x0000000200ed7308 */ /* 0x0005e40000000800 */
[C---:B------:R-:W-:Y:S06]  /*3b30*/  HMMA.16816.F32.BF16 R120, R4.reuse, R20, RZ ;  /* 0x000000140478723c */ /* 0x040fec00000418ff */
[----:B------:R-:W3:Y:S02]  /*3b40*/  MUFU.EX2 R244, R8 ;  /* 0x0000000800f47308 */ /* 0x000ee40000000800 */
[----:B------:R-:W-:Y:S01]  /*3b50*/  HMMA.16816.F32.BF16 R116, R4, R24, RZ ;  /* 0x000000180474723c */ /* 0x000fe200000418ff */
[----:B-1----:R-:W-:-:S02]  /*3b60*/  FFMA.FTZ R18, R177, c[0x0][0x23c], -R12 ;  /* 0x00008f00b1127a23 */ /* 0x002fc4000001080c */
[----:B--2---:R-:W-:-:S05]  /*3b70*/  FMUL.FTZ R2, R103, c[0x0][0x23c] ;  /* 0x00008f0067027a20 */ /* 0x004fca0000410000 */
[----:B------:R-:W-:Y:S01]  /*3b80*/  HMMA.16816.F32.BF16 R112, R4, R32, RZ ;  /* 0x000000200470723c */ /* 0x000fe200000418ff */
[----:B------:R1:W-:Y:S01]  /*3b90*/  MUFU.EX2 R207, R18 ;  /* 0x0000001200cf7308 */ /* 0x0003e20000000800 */
[----:B------:R-:W-:Y:S02]  /*3ba0*/  FSEL R2, R2, RZ, P1 ;  /* 0x000000ff02027208 */ /* 0x000fe40000800000 */
[----:B---3--:R-:W-:-:S04]  /*3bb0*/  F2FP.BF16.PACK_AB R10, R244, R243 ;  /* 0x000000f3f40a723e */ /* 0x008fc800000010ff */
[----:B------:R-:W-:Y:S01]  /*3bc0*/  HMMA.16816.F32.BF16 R108, R4, R36, RZ ;  /* 0x00000024046c723c */ /* 0x000fe200000418ff */
[----:B------:R-:W-:-:S04]  /*3bd0*/  FFMA.FTZ R8, R40, c[0x0][0x23c], -R2 ;  /* 0x00008f0028087a23 */ /* 0x000fc80000010802 */
[----:B------:R2:W-:Y:S03]  /*3be0*/  MUFU.EX2 R234, R8 ;  /* 0x0000000800ea7308 */ /* 0x0005e60000000800 */
[----:B------:R-:W-:Y:S01]  /*3bf0*/  HMMA.16816.F32.BF16 R96, R4, R44, RZ ;  /* 0x0000002c0460723c */ /* 0x000fe200000418ff */
[----:B-1----:R-:W-:-:S04]  /*3c00*/  FFMA.FTZ R18, R184, c[0x0][0x23c], -R0 ;  /* 0x00008f00b8127a23 */ /* 0x002fc80000010800 */
[----:B------:R1:W-:Y:S03]  /*3c10*/  MUFU.EX2 R205, R18 ;  /* 0x0000001200cd7308 */ /* 0x0003e60000000800 */
[----:B------:R-:W-:Y:S01]  /*3c20*/  HMMA.16816.F32.BF16 R92, R4, R30, RZ ;  /* 0x0000001e045c723c */ /* 0x000fe200000418ff */
[----:B--2---:R-:W-:-:S07]  /*3c30*/  FFMA.FTZ R8, R66, c[0x0][0x23c], -R2 ;  /* 0x00008f0042087a23 */ /* 0x004fce0000010802 */
[----:B------:R-:W-:Y:S01]  /*3c40*/  HMMA.16816.F32.BF16 R88, R4, R22, RZ ;  /* 0x000000160458723c */ /* 0x000fe200000418ff */
[----:B------:R2:W3:Y:S01]  /*3c50*/  MUFU.EX2 R233, R8 ;  /* 0x0000000800e97308 */ /* 0x0004e20000000800 */
[----:B-1----:R-:W-:-:S06]  /*3c60*/  FFMA.FTZ R18, R181, c[0x0][0x23c], -R0 ;  /* 0x00008f00b5127a23 */ /* 0x002fcc0000010800 */
[C---:B------:R-:W-:Y:S01]  /*3c70*/  HMMA.16816.F32.BF16 R84, R4.reuse, R26, RZ ;  /* 0x0000001a0454723c */ /* 0x040fe200000418ff */
[----:B------:R1:W-:Y:S07]  /*3c80*/  MUFU.EX2 R204, R18 ;  /* 0x0000001200cc7308 */ /* 0x0003ee0000000800 */
[----:B------:R-:W-:Y:S01]  /*3c90*/  HMMA.16816.F32.BF16 R80, R4, R34, RZ ;  /* 0x000000220450723c */ /* 0x000fe200000418ff */
[----:B--2---:R-:W-:Y:S01]  /*3ca0*/  FFMA.FTZ R8, R67, c[0x0][0x23c], -R2 ;  /* 0x00008f0043087a23 */ /* 0x004fe20000010802 */
[----:B---3--:R-:W-:-:S03]  /*3cb0*/  F2FP.BF16.PACK_AB R9, R233, R234 ;  /* 0x000000eae909723e */ /* 0x008fc600000010ff */
[----:B------:R2:W-:Y:S03]  /*3cc0*/  MUFU.EX2 R236, R8 ;  /* 0x0000000800ec7308 */ /* 0x0005e60000000800 */
[----:B------:R-:W-:Y:S01]  /*3cd0*/  HMMA.16816.F32.BF16 R76, R4, R38, RZ ;  /* 0x00000026044c723c */ /* 0x000fe200000418ff */
[----:B-1----:R-:W-:-:S04]  /*3ce0*/  FFMA.FTZ R18, R182, c[0x0][0x23c], -R0 ;  /* 0x00008f00b6127a23 */ /* 0x002fc80000010800 */
[----:B------:R1:W-:Y:S03]  /*3cf0*/  MUFU.EX2 R184, R18 ;  /* 0x0000001200b87308 */ /* 0x0003e60000000800 */
[----:B------:R-:W-:Y:S01]  /*3d00*/  HMMA.16816.F32.BF16 R68, R4, R46, RZ ;  /* 0x0000002e0444723c */ /* 0x000fe200000418ff */
[----:B--2---:R-:W-:-:S06]  /*3d10*/  FFMA.FTZ R8, R52, c[0x0][0x23c], -R2 ;  /* 0x00008f0034087a23 */ /* 0x004fcc0000010802 */
[----:B------:R-:W-:Y:S01]  /*3d20*/  FFMA.FTZ R4, R53, c[0x0][0x23c], -R13 ;  /* 0x00008f0035047a23 */ /* 0x000fe2000001080d */
[----:B------:R2:W3:Y:S01]  /*3d30*/  MUFU.EX2 R241, R8 ;  /* 0x0000000800f17308 */ /* 0x0004e20000000800 */
[----:B-1----:R-:W-:-:S07]  /*3d40*/  FFMA.FTZ R18, R180, c[0x0][0x23c], -R0 ;  /* 0x00008f00b4127a23 */ /* 0x002fce0000010800 */
[----:B------:R1:W-:Y:S01]  /*3d50*/  MUFU.EX2 R235, R4 ;  /* 0x0000000400eb7308 */ /* 0x0003e20000000800 */
[----:B--2---:R-:W-:-:S07]  /*3d60*/  F2FP.BF16.PACK_AB R8, R237, R242 ;  /* 0x000000f2ed08723e */ /* 0x004fce00000010ff */
[----:B------:R2:W-:Y:S01]  /*3d70*/  MUFU.EX2 R182, R18 ;  /* 0x0000001200b67308 */ /* 0x0005e20000000800 */
[----:B---3--:R-:W-:Y:S01]  /*3d80*/  F2FP.BF16.PACK_AB R11, R241, R236 ;  /* 0x000000ecf10b723e */ /* 0x008fe200000010ff */
[----:B-1----:R-:W-:-:S06]  /*3d90*/  FFMA.FTZ R4, R51, c[0x0][0x23c], -R13 ;  /* 0x00008f0033047a23 */ /* 0x002fcc000001080d */
[C---:B------:R-:W-:Y:S01]  /*3da0*/  HMMA.16816.F32.BF16 R72, R8.reuse, R28, RZ ;  /* 0x0000001c0848723c */ /* 0x040fe200000418ff */
[----:B------:R1:W-:Y:S07]  /*3db0*/  MUFU.EX2 R240, R4 ;  /* 0x0000000400f07308 */ /* 0x0003ee0000000800 */
[----:B------:R-:W-:Y:S01]  /*3dc0*/  HMMA.16816.F32.BF16 R140, R8, R30, RZ ;  /* 0x0000001e088c723c */ /* 0x000fe200000418ff */
[----:B------:R-:W-:Y:S01]  /*3dd0*/  LDSM.16.MT88.4 R28, [R220+0x9400] ;  /* 0x00940000dc1c783b */ /* 0x000fe20000004200 */
[----:B--2---:R-:W-:-:S04]  /*3de0*/  FFMA.FTZ R18, R186, c[0x0][0x23c], -R2 ;  /* 0x00008f00ba127a23 */ /* 0x004fc80000010802 */
[----:B------:R2:W-:Y:S02]  /*3df0*/  MUFU.EX2 R181, R18 ;  /* 0x0000001200b57308 */ /* 0x0005e40000000800 */
[----:B------:R-:W-:Y:S01]  /*3e00*/  HMMA.16816.F32.BF16 R64, R8, R20, RZ ;  /* 0x000000140840723c */ /* 0x000fe200000418ff */
[----:B-1----:R-:W-:-:S05]  /*3e10*/  FFMA.FTZ R4, R50, c[0x0][0x23c], -R13 ;  /* 0x00008f0032047a23 */ /* 0x002fca000001080d */
[----:B------:R1:W-:Y:S02]  /*3e20*/  MUFU.EX2 R239, R4 ;  /* 0x0000000400ef7308 */ /* 0x0003e40000000800 */
[----:B------:R-:W-:Y:S01]  /*3e30*/  HMMA.16816.F32.BF16 R132, R8, R22, RZ ;  /* 0x000000160884723c */ /* 0x000fe200000418ff */
[----:B------:R-:W3:Y:S01]  /*3e40*/  LDSM.16.MT88.4 R20, [R220+0xa400] ;  /* 0x00a40000dc14783b */ /* 0x000ee20000004200 */
[----:B--2---:R-:W-:Y:S01]  /*3e50*/  FFMA.FTZ R18, R187, c[0x0][0x23c], -R2 ;  /* 0x00008f00bb127a23 */ /* 0x004fe20000010802 */
[----:B------:R-:W-:-:S05]  /*3e60*/  MOV R187, R19 ;  /* 0x0000001300bb7202 */ /* 0x000fca0000000f00 */
[----:B------:R-:W-:Y:S01]  /*3e70*/  HMMA.16816.F32.BF16 R60, R8, R24, RZ ;  /* 0x00000018083c723c */ /* 0x000fe200000418ff */
[----:B------:R2:W-:Y:S01]  /*3e80*/  MUFU.EX2 R180, R18 ;  /* 0x0000001200b47308 */ /* 0x0005e20000000800 */
[----:B-1----:R-:W-:-:S06]  /*3e90*/  FFMA.FTZ R4, R41, c[0x0][0x23c], -R13 ;  /* 0x00008f0029047a23 */ /* 0x002fcc000001080d */
[C---:B------:R-:W-:Y:S01]  /*3ea0*/  HMMA.16816.F32.BF16 R128, R8.reuse, R26, RZ ;  /* 0x0000001a0880723c */ /* 0x040fe200000418ff */
[----:B------:R-:W-:Y:S01]  /*3eb0*/  LDSM.16.MT88.4 R24, [R222+0x9400] ;  /* 0x00940000de18783b */ /* 0x000fe20000004200 */
[----:B------:R1:W4:Y:S06]  /*3ec0*/  MUFU.EX2 R238, R4 ;  /* 0x0000000400ee7308 */ /* 0x00032c0000000800 */
[----:B------:R-:W-:Y:S01]  /*3ed0*/  HMMA.16816.F32.BF16 R56, R8, R32, RZ ;  /* 0x000000200838723c */ /* 0x000fe200000418ff */
[----:B--2---:R-:W-:-:S07]  /*3ee0*/  FFMA.FTZ R18, R185, c[0x0][0x23c], -R2 ;  /* 0x00008f00b9127a23 */ /* 0x004fce0000010802 */
[C---:B------:R-:W-:Y:S01]  /*3ef0*/  HMMA.16816.F32.BF16 R144, R8.reuse, R34, RZ ;  /* 0x000000220890723c */ /* 0x040fe200000418ff */
[----:B------:R-:W-:Y:S01]  /*3f00*/  LDSM.16.MT88.4 R32, [R222+0xa400] ;  /* 0x00a40000de20783b */ /* 0x000fe20000004200 */
[----:B-1----:R-:W-:Y:S01]  /*3f10*/  FFMA.FTZ R4, R105, c[0x0][0x23c], -R12 ;  /* 0x00008f0069047a23 */ /* 0x002fe2000001080c */
[----:B------:R-:W-:Y:S02]  /*3f20*/  MOV R105, R43 ;  /* 0x0000002b00697202 */ /* 0x000fe40000000f00 */
[----:B----4-:R-:W-:Y:S01]  /*3f30*/  F2FP.BF16.PACK_AB R6, R238, R239 ;  /* 0x000000efee06723e */ /* 0x010fe200000010ff */
[----:B------:R1:W-:Y:S02]  /*3f40*/  MUFU.EX2 R229, R4 ;  /* 0x0000000400e57308 */ /* 0x0003e40000000800 */
[----:B------:R-:W-:Y:S01]  /*3f50*/  HMMA.16816.F32.BF16 R52, R8, R36, RZ ;  /* 0x000000240834723c */ /* 0x000fe200000418ff */
[----:B------:R-:W-:-:S07]  /*3f60*/  MOV R186, R105 ;  /* 0x0000006900ba7202 */ /* 0x000fce0000000f00 */
[----:B------:R-:W-:Y:S01]  /*3f70*/  HMMA.16816.F32.BF16 R148, R8, R38, RZ ;  /* 0x000000260894723c */ /* 0x000fe200000418ff */
[----:B------:R-:W2:Y:S01]  /*3f80*/  LDSM.16.MT88.4 R36, [R220+0xb400] ;  /* 0x00b40000dc24783b */ /* 0x000ea20000004200 */
[----:B-1----:R-:W-:-:S06]  /*3f90*/  FFMA.FTZ R4, R101, c[0x0][0x23c], -R12 ;  /* 0x00008f0065047a23 */ /* 0x002fcc000001080c */
[C---:B------:R-:W-:Y:S01]  /*3fa0*/  HMMA.16816.F32.BF16 R48, R8.reuse, R44, RZ ;  /* 0x0000002c0830723c */ /* 0x040fe200000418ff */
[----:B------:R1:W4:Y:S07]  /*3fb0*/  MUFU.EX2 R232, R4 ;  /* 0x0000000400e87308 */ /* 0x00032e0000000800 */
[----:B------:R-:W-:Y:S07]  /*3fc0*/  HMMA.16816.F32.BF16 R152, R8, R46, RZ ;  /* 0x0000002e0898723c */ /* 0x000fee00000418ff */
[----:B------:R-:W-:-:S02]  /*3fd0*/  FFMA.FTZ R8, R136, c[0x0][0x23c], -R0 ;  /* 0x00008f0088087a23 */ /* 0x000fc40000010800 */
[----:B-1----:R-:W-:Y:S02]  /*3fe0*/  FFMA.FTZ R4, R100, c[0x0][0x23c], -R12 ;  /* 0x00008f0064047a23 */ /* 0x002fe4000001080c */
[----:B------:R1:W-:Y:S01]  /*3ff0*/  MUFU.EX2 R219, R8 ;  /* 0x0000000800db7308 */ /* 0x0003e20000000800 */
[----:B----4-:R-:W-:-:S07]  /*4000*/  F2FP.BF16.PACK_AB R5, R232, R229 ;  /* 0x000000e5e805723e */ /* 0x010fce00000010ff */
[----:B------:R4:W-:Y:S01]  /*4010*/  MUFU.EX2 R231, R4 ;  /* 0x0000000400e77308 */ /* 0x0009e20000000800 */
[----:B-1----:R-:W-:-:S07]  /*4020*/  FFMA.FTZ R8, R106, c[0x0][0x23c], -R0 ;  /* 0x00008f006a087a23 */ /* 0x002fce0000010800 */
[----:B------:R1:W-:Y:S01]  /*4030*/  MUFU.EX2 R218, R8 ;  /* 0x0000000800da7308 */ /* 0x0003e20000000800 */
[----:B----4-:R-:W-:Y:S02]  /*4040*/  FFMA.FTZ R4, R42, c[0x0][0x23c], -R12 ;  /* 0x00008f002a047a23 */ /* 0x010fe4000001080c */
[----:B------:R-:W4:Y:S05]  /*4050*/  LDSM.16.MT88.4 R40, [R222+0xb400] ;  /* 0x00b40000de28783b */ /* 0x000f2a0000004200 */
[----:B------:R5:W2:Y:S01]  /*4060*/  MUFU.EX2 R230, R4 ;  /* 0x0000000400e67308 */ /* 0x000aa20000000800 */
[----:B-1----:R-:W-:-:S07]  /*4070*/  FFMA.FTZ R8, R156, c[0x0][0x23c], -R2 ;  /* 0x00008f009c087a23 */ /* 0x002fce0000010802 */
[----:B------:R1:W-:Y:S01]  /*4080*/  MUFU.EX2 R216, R8 ;  /* 0x0000000800d87308 */ /* 0x0003e20000000800 */
[----:B-----5:R-:W-:Y:S01]  /*4090*/  FFMA.FTZ R4, R137, c[0x0][0x23c], -R0 ;  /* 0x00008f0089047a23 */ /* 0x020fe20000010800 */
[----:B--2---:R-:W-:-:S06]  /*40a0*/  F2FP.BF16.PACK_AB R7, R230, R231 ;  /* 0x000000e7e607723e */ /* 0x004fcc00000010ff */
[----:B------:R2:W-:Y:S01]  /*40b0*/  MUFU.EX2 R228, R4 ;  /* 0x0000000400e47308 */ /* 0x0005e20000000800 */
[----:B-1----:R-:W-:-:S07]  /*40c0*/  FFMA.FTZ R8, R169, c[0x0][0x23c], -R2 ;  /* 0x00008f00a9087a23 */ /* 0x002fce0000010802 */
[----:B------:R1:W-:Y:S01]  /*40d0*/  MUFU.EX2 R217, R8 ;  /* 0x0000000800d97308 */ /* 0x0003e20000000800 */
[----:B--2---:R-:W-:-:S07]  /*40e0*/  FFMA.FTZ R4, R138, c[0x0][0x23c], -R0 ;  /* 0x00008f008a047a23 */ /* 0x004fce0000010800 */
[----:B------:R2:W5:Y:S01]  /*40f0*/  MUFU.EX2 R227, R4 ;  /* 0x0000000400e37308 */ /* 0x0005620000000800 */
[----:B-1----:R-:W-:-:S07]  /*4100*/  FFMA.FTZ R8, R139, c[0x0][0x23c], -R2 ;  /* 0x00008f008b087a23 */ /* 0x002fce0000010802 */
[----:B------:R1:W-:Y:S01]  /*4110*/  MUFU.EX2 R215, R8 ;  /* 0x0000000800d77308 */ /* 0x0003e20000000800 */
[----:B--2---:R-:W-:-:S07]  /*4120*/  F2FP.BF16.PACK_AB R4, R240, R235 ;  /* 0x000000ebf004723e */ /* 0x004fce00000010ff */
[C---:B---3--:R-:W-:Y:S01]  /*4130*/  HMMA.16816.F32.BF16 R156, R4.reuse, R20, R116 ;  /* 0x00000014049c723c */ /* 0x048fe20000041874 */
[--C-:B-1----:R-:W-:Y:S02]  /*4140*/  FFMA.FTZ R8, R107, c[0x0][0x23c], -R2.reuse ;  /* 0x00008f006b087a23 */ /* 0x102fe40000010802 */
[----:B------:R1:W-:Y:S05]  /*4150*/  MUFU.EX2 R107, R18 ;  /* 0x00000012006b7308 */ /* 0x0003ea0000000800 */
[C---:B------:R-:W-:Y:S03]  /*4160*/  HMMA.16816.F32.BF16 R116, R4.reuse, R36, R108 ;  /* 0x000000240474723c */ /* 0x040fe6000004186c */
[----:B------:R2:W3:Y:S05]  /*4170*/  MUFU.EX2 R214, R8 ;  /* 0x0000000800d67308 */ /* 0x0004ea0000000800 */
[----:B------:R-:W-:Y:S01]  /*4180*/  HMMA.16816.F32.BF16 R160, R4, R24, R120 ;  /* 0x0000001804a0723c */ /* 0x000fe20000041878 */
[----:B-1----:R-:W-:-:S07]  /*4190*/  FFMA.FTZ R18, R183, c[0x0][0x23c], -R2 ;  /* 0x00008f00b7127a23 */ /* 0x002fce0000010802 */
[----:B----4-:R-:W-:Y:S01]  /*41a0*/  HMMA.16816.F32.BF16 R108, R4, R40, R96 ;  /* 0x00000028046c723c */ /* 0x010fe20000041860 */
[----:B------:R-:W-:Y:S01]  /*41b0*/  MUFU.EX2 R106, R18 ;  /* 0x00000012006a7308 */ /* 0x000fe20000000800 */
[----:B--2---:R-:W-:-:S06]  /*41c0*/  FFMA.FTZ R8, R171, c[0x0][0x23c], -R13 ;  /* 0x00008f00ab087a23 */ /* 0x004fcc000001080d */
        /* <DEDUP_REMOVED lines=14> */
[----:B------:R1:W-:Y:S02]  /*42b0*/  MUFU.EX2 R210, R8 ;  /* 0x0000000800d27308 */ /* 0x0003e40000000800 */
[----:B-----5:R-:W-:Y:S02]  /*42c0*/  F2FP.BF16.PACK_AB R4, R227, R228 ;  /* 0x000000e4e304723e */ /* 0x020fe400000010ff */
[----:B------:R-:W-:Y:S02]  /*42d0*/  F2FP.BF16.PACK_AB R5, R217, R216 ;  /* 0x000000d8d905723e */ /* 0x000fe400000010ff */
[----:B------:R-:W-:Y:S02]  /*42e0*/  F2FP.BF16.PACK_AB R6, R218, R219 ;  /* 0x000000dbda06723e */ /* 0x000fe400000010ff */
[----:B---3--:R-:W-:-:S07]  /*42f0*/  F2FP.BF16.PACK_AB R7, R214, R215 ;  /* 0x000000d7d607723e */ /* 0x008fce00000010ff */
[----:B------:R-:W-:Y:S01]  /*4300*/  HMMA.16816.F32.BF16 R80, R4, R28, R72 ;  /* 0x0000001c0450723c */ /* 0x000fe20000041848 */
[----:B-1----:R-:W-:-:S04]  /*4310*/  FFMA.FTZ R8, R178, c[0x0][0x23c], -R12 ;  /* 0x00008f00b2087a23 */ /* 0x002fc8000001080c */
[----:B------:R1:W-:Y:S03]  /*4320*/  MUFU.EX2 R209, R8 ;  /* 0x0000000800d17308 */ /* 0x0003e60000000800 */
[C---:B------:R-:W-:Y:S08]  /*4330*/  HMMA.16816.F32.BF16 R76, R4.reuse, R24, R64 ;  /* 0x00000018044c723c */ /* 0x040ff00000041840 */
[----:B------:R-:W-:Y:S01]  /*4340*/  HMMA.16816.F32.BF16 R68, R4, R32, R56 ;  /* 0x000000200444723c */ /* 0x000fe20000041838 */
[----:B-1----:R-:W-:-:S07]  /*4350*/  FFMA.FTZ R8, R179, c[0x0][0x23c], -R12 ;  /* 0x00008f00b3087a23 */ /* 0x002fce000001080c */
[C---:B------:R-:W-:Y:S01]  /*4360*/  HMMA.16816.F32.BF16 R172, R4.reuse, R40, R48 ;  /* 0x0000002804ac723c */ /* 0x040fe20000041830 */
[----:B------:R1:W3:Y:S07]  /*4370*/  MUFU.EX2 R208, R8 ;  /* 0x0000000800d07308 */ /* 0x0002ee0000000800 */
[C---:B------:R-:W-:Y:S08]  /*4380*/  HMMA.16816.F32.BF16 R72, R4.reuse, R20, R60 ;  /* 0x000000140448723c */ /* 0x040ff0000004183c */
[C---:B------:R-:W-:Y:S01]  /*4390*/  HMMA.16816.F32.BF16 R64, R4.reuse, R36, R52 ;  /* 0x000000240440723c */ /* 0x040fe20000041834 */
[----:B-1----:R-:W-:Y:S07]  /*43a0*/  LDSM.16.MT88.4 R8, [R222+0x9800] ;  /* 0x00980000de08783b */ /* 0x002fee0000004200 */
[C---:B------:R-:W-:Y:S01]  /*43b0*/  HMMA.16816.F32.BF16 R48, R4.reuse, R22, R128 ;  /* 0x000000160430723c */ /* 0x040fe20000041880 */
[----:B------:R-:W1:Y:S07]  /*43c0*/  LDSM.16.MT88.4 R20, [R220+0x9800] ;  /* 0x00980000dc14783b */ /* 0x000e6e0000004200 */
[C---:B------:R-:W-:Y:S01]  /*43d0*/  HMMA.16816.F32.BF16 R56, R4.reuse, R38, R148 ;  /* 0x000000260438723c */ /* 0x040fe20000041894 */
[----:B------:R-:W4:Y:S07]  /*43e0*/  LDSM.16.MT88.4 R36, [R222+0xb800] ;  /* 0x00b80000de24783b */ /* 0x000f2e0000004200 */
[C---:B------:R-:W-:Y:S01]  /*43f0*/  HMMA.16816.F32.BF16 R60, R4.reuse, R30, R140 ;  /* 0x0000001e043c723c */ /* 0x040fe2000004188c */
[----:B------:R-:W-:Y:S04]  /*4400*/  LDSM.16.MT88.4 R28, [R222+0xa800] ;  /* 0x00a80000de1c783b */ /* 0x000fe80000004200 */
[----:B------:R-:W-:Y:S03]  /*4410*/  LDSM.16.MT88.4 R140, [R222+0x9c00] ;  /* 0x009c0000de8c783b */ /* 0x000fe60000004200 */
[C---:B------:R-:W-:Y:S01]  /*4420*/  HMMA.16816.F32.BF16 R52, R4.reuse, R26, R132 ;  /* 0x0000001a0434723c */ /* 0x040fe20000041884 */
[----:B------:R-:W5:Y:S07]  /*4430*/  LDSM.16.MT88.4 R24, [R220+0xa800] ;  /* 0x00a80000dc18783b */ /* 0x000f6e0000004200 */
[C---:B------:R-:W-:Y:S01]  /*4440*/  HMMA.16816.F32.BF16 R44, R4.reuse, R34, R144 ;  /* 0x00000022042c723c */ /* 0x040fe20000041890 */
[----:B------:R-:W4:Y:S07]  /*4450*/  LDSM.16.MT88.4 R32, [R220+0xb800] ;  /* 0x00b80000dc20783b */ /* 0x000f2e0000004200 */
[----:B------:R-:W-:Y:S07]  /*4460*/  HMMA.16816.F32.BF16 R40, R4, R42, R152 ;  /* 0x0000002a0428723c */ /* 0x000fee0000041898 */
[----:B--2---:R-:W-:-:S02]  /*4470*/  F2FP.BF16.PACK_AB R4, R212, R213 ;  /* 0x000000d5d404723e */ /* 0x004fc400000010ff */
[----:B---3--:R-:W-:Y:S02]  /*4480*/  F2FP.BF16.PACK_AB R5, R208, R209 ;  /* 0x000000d1d005723e */ /* 0x008fe400000010ff */
[----:B------:R-:W-:Y:S02]  /*4490*/  F2FP.BF16.PACK_AB R6, R210, R211 ;  /* 0x000000d3d206723e */ /* 0x000fe400000010ff */
[----:B------:R-:W-:-:S07]  /*44a0*/  F2FP.BF16.PACK_AB R7, R207, R206 ;  /* 0x000000cecf07723e */ /* 0x000fce00000010ff */
[C---:B-1----:R-:W-:Y:S08]  /*44b0*/  HMMA.16816.F32.BF16 R112, R4.reuse, R20, R164 ;  /* 0x000000140470723c */ /* 0x042ff000000418a4 */
[C---:B------:R-:W-:Y:S08]  /*44c0*/  HMMA.16816.F32.BF16 R132, R4.reuse, R8, R160 ;  /* 0x000000080484723c */ /* 0x040ff000000418a0 */
[C---:B----4-:R-:W-:Y:S08]  /*44d0*/  HMMA.16816.F32.BF16 R176, R4.reuse, R36, R108 ;  /* 0x0000002404b0723c */ /* 0x050ff0000004186c */
[C---:B-----5:R-:W-:Y:S01]  /*44e0*/  HMMA.16816.F32.BF16 R148, R4.reuse, R24, R156 ;  /* 0x000000180494723c */ /* 0x060fe2000004189c */
[----:B------:R-:W1:Y:S07]  /*44f0*/  LDSM.16.MT88.4 R156, [R220+0xac00] ;  /* 0x00ac0000dc9c783b */ /* 0x000e6e0000004200 */
[C---:B------:R-:W-:Y:S01]  /*4500*/  HMMA.16816.F32.BF16 R164, R4.reuse, R28, R124 ;  /* 0x0000001c04a4723c */ /* 0x040fe2000004187c */
[----:B------:R-:W-:Y:S07]  /*4510*/  LDSM.16.MT88.4 R124, [R220+0x9c00] ;  /* 0x009c0000dc7c783b */ /* 0x000fee0000004200 */
[C---:B------:R-:W-:Y:S08]  /*4520*/  HMMA.16816.F32.BF16 R160, R4.reuse, R32, R116 ;  /* 0x0000002004a0723c */ /* 0x040ff00000041874 */
[C---:B------:R-:W-:Y:S08]  /*4530*/  HMMA.16816.F32.BF16 R120, R4.reuse, R22, R120 ;  /* 0x000000160478723c */ /* 0x040ff00000041878 */
[C---:B------:R-:W-:Y:S08]  /*4540*/  HMMA.16816.F32.BF16 R136, R4.reuse, R10, R136 ;  /* 0x0000000a0488723c */ /* 0x040ff00000041888 */
[C---:B------:R-:W-:Y:S08]  /*4550*/  HMMA.16816.F32.BF16 R96, R4.reuse, R26, R96 ;  /* 0x0000001a0460723c */ /* 0x040ff00000041860 */
[C---:B------:R-:W-:Y:S08]  /*4560*/  HMMA.16816.F32.BF16 R168, R4.reuse, R30, R92 ;  /* 0x0000001e04a8723c */ /* 0x040ff0000004185c */
[C---:B------:R-:W-:Y:S08]  /*4570*/  HMMA.16816.F32.BF16 R88, R4.reuse, R34, R88 ;  /* 0x000000220458723c */ /* 0x040ff00000041858 */
[----:B------:R-:W-:Y:S07]  /*4580*/  HMMA.16816.F32.BF16 R108, R4, R38, R84 ;  /* 0x00000026046c723c */ /* 0x000fee0000041854 */
[----:B------:R-:W-:-:S02]  /*4590*/  F2FP.BF16.PACK_AB R4, R204, R205 ;  /* 0x000000cdcc04723e */ /* 0x000fc400000010ff */
[----:B------:R-:W-:Y:S02]  /*45a0*/  F2FP.BF16.PACK_AB R5, R180, R181 ;  /* 0x000000b5b405723e */ /* 0x000fe400000010ff */
[----:B------:R-:W-:Y:S02]  /*45b0*/  F2FP.BF16.PACK_AB R6, R182, R184 ;  /* 0x000000b8b606723e */ /* 0x000fe400000010ff */
[----:B------:R-:W-:-:S07]  /*45c0*/  F2FP.BF16.PACK_AB R7, R106, R107 ;  /* 0x0000006b6a07723e */ /* 0x000fce00000010ff */
[C---:B------:R-:W-:Y:S07]  /*45d0*/  HMMA.16816.F32.BF16 R128, R4.reuse, R8, R76 ;  /* 0x000000080480723c */ /* 0x040fee000004184c */
[--C-:B------:R-:W-:Y:S01]  /*45e0*/  FFMA.FTZ R8, R191, c[0x0][0x23c], -R13.reuse ;  /* 0x00008f00bf087a23 */ /* 0x100fe2000001080d */
[C---:B------:R-:W-:Y:S03]  /*45f0*/  HMMA.16816.F32.BF16 R48, R4.reuse, R26, R48 ;  /* 0x0000001a0430723c */ /* 0x040fe60000041830 */
[----:B------:R2:W-:Y:S05]  /*4600*/  MUFU.EX2 R105, R8 ;  /* 0x0000000800697308 */ /* 0x0005ea0000000800 */
[C---:B------:R-:W-:Y:S08]  /*4610*/  HMMA.16816.F32.BF16 R144, R4.reuse, R24, R72 ;  /* 0x000000180490723c */ /* 0x040ff00000041848 */
[----:B------:R-:W-:Y:S01]  /*4620*/  HMMA.16816.F32.BF16 R60, R4, R22, R60 ;  /* 0x00000016043c723c */ /* 0x000fe2000004183c */
[----:B--2---:R-:W-:-:S04]  /*4630*/  FFMA.FTZ R8, R190, c[0x0][0x23c], -R13 ;  /* 0x00008f00be087a23 */ /* 0x004fc8000001080d */
[----:B------:R2:W3:Y:S03]  /*4640*/  MUFU.EX2 R101, R8 ;  /* 0x0000000800657308 */ /* 0x0004e60000000800 */
[C---:B------:R-:W-:Y:S01]  /*4650*/  HMMA.16816.F32.BF16 R116, R4.reuse, R20, R80 ;  /* 0x000000140474723c */ /* 0x040fe20000041850 */
[----:B------:R-:W4:Y:S07]  /*4660*/  LDSM.16.MT88.4 R80, [R220+0xbc00] ;  /* 0x00bc0000dc50783b */ /* 0x000f2e0000004200 */
[----:B------:R-:W-:Y:S01]  /*4670*/  HMMA.16816.F32.BF16 R52, R4, R10, R52 ;  /* 0x0000000a0434723c */ /* 0x000fe20000041834 */
[----:B--2---:R-:W-:-:S07]  /*4680*/  FFMA.FTZ R8, R189, c[0x0][0x23c], -R13 ;  /* 0x00008f00bd087a23 */ /* 0x004fce000001080d */
[C---:B------:R-:W-:Y:S01]  /*4690*/  HMMA.16816.F32.BF16 R68, R4.reuse, R28, R68 ;  /* 0x0000001c0444723c */ /* 0x040fe20000041844 */
[----:B---3--:R-:W-:Y:S01]  /*46a0*/  F2FP.BF16.PACK_AB R92, R101, R105 ;  /* 0x00000069655c723e */ /* 0x008fe200000010ff */
[----:B------:R2:W-:Y:S06]  /*46b0*/  MUFU.EX2 R100, R8 ;  /* 0x0000000800647308 */ /* 0x0005ec0000000800 */
[C---:B------:R-:W-:Y:S08]  /*46c0*/  HMMA.16816.F32.BF16 R44, R4.reuse, R30, R44 ;  /* 0x0000001e042c723c */ /* 0x040ff0000004182c */
[----:B------:R-:W-:Y:S01]  /*46d0*/  HMMA.16816.F32.BF16 R64, R4, R32, R64 ;  /* 0x000000200440723c */ /* 0x000fe20000041840 */
[----:B--2---:R-:W-:-:S04]  /*46e0*/  FFMA.FTZ R8, R188, c[0x0][0x23c], -R13 ;  /* 0x00008f00bc087a23 */ /* 0x004fc8000001080d */
[----:B------:R2:W3:Y:S03]  /*46f0*/  MUFU.EX2 R27, R8 ;  /* 0x00000008001b7308 */ /* 0x0004e60000000800 */
[C---:B------:R-:W-:Y:S08]  /*4700*/  HMMA.16816.F32.BF16 R56, R4.reuse, R34, R56 ;  /* 0x000000220438723c */ /* 0x040ff00000041838 */
[----:B------:R-:W-:Y:S01]  /*4710*/  HMMA.16816.F32.BF16 R84, R4, R36, R172 ;  /* 0x000000240454723c */ /* 0x000fe200000418ac */
[----:B------:R-:W5:Y:S01]  /*4720*/  LDSM.16.MT88.4 R172, [R222+0xac00] ;  /* 0x00ac0000deac783b */ /* 0x000f620000004200 */
[----:B--2---:R-:W-:-:S06]  /*4730*/  FFMA.FTZ R8, R194, c[0x0][0x23c], -R12 ;  /* 0x00008f00c2087a23 */ /* 0x004fcc000001080c */
[----:B------:R-:W-:Y:S01]  /*4740*/  HMMA.16816.F32.BF16 R40, R4, R38, R40 ;  /* 0x000000260428723c */ /* 0x000fe20000041828 */
[----:B---3--:R-:W-:Y:S01]  /*4750*/  F2FP.BF16.PACK_AB R94, R27, R100 ;  /* 0x000000641b5e723e */ /* 0x008fe200000010ff */
[----:B------:R2:W-:Y:S05]  /*4760*/  MUFU.EX2 R26, R8 ;  /* 0x00000008001a7308 */ /* 0x0005ea0000000800 */
[----:B------:R-:W-:Y:S02]  /*4770*/  FFMA.FTZ R4, R199, c[0x0][0x23c], -R0 ;  /* 0x00008f00c7047a23 */ /* 0x000fe40000010800 */
[----:B------:R-:W-:Y:S02]  /*4780*/  FADD.FTZ R5, R187, R249 ;  /* 0x000000f9bb057221 */ /* 0x000fe40000010000 */
[----:B------:R-:W-:Y:S01]  /*4790*/  FADD.FTZ R6, R248, R246 ;  /* 0x000000f6f8067221 */ /* 0x000fe20000010000 */
[----:B------:R-:W-:Y:S01]  /*47a0*/  MUFU.EX2 R20, R4 ;  /* 0x0000000400147308 */ /* 0x000fe20000000800 */
[----:B------:R-:W-:-:S02]  /*47b0*/  FADD.FTZ R5, R250, R5 ;  /* 0x00000005fa057221 */ /* 0x000fc40000010000 */
[----:B------:R-:W-:Y:S02]  /*47c0*/  FADD.FTZ R6, R245, R6 ;  /* 0x00000006f5067221 */ /* 0x000fe40000010000 */
[----:B------:R-:W-:Y:S02]  /*47d0*/  FADD.FTZ R5, R186, R5 ;  /* 0x00000005ba057221 */ /* 0x000fe40000010000 */
[----:B--2---:R-:W-:Y:S02]  /*47e0*/  FFMA.FTZ R8, R195, c[0x0][0x23c], -R12 ;  /* 0x00008f00c3087a23 */ /* 0x004fe4000001080c */
[----:B------:R-:W-:Y:S02]  /*47f0*/  FADD.FTZ R6, R247, R6 ;  /* 0x00000006f7067221 */ /* 0x000fe40000010000 */
[----:B------:R2:W3:Y:S01]  /*4800*/  MUFU.EX2 R25, R8 ;  /* 0x0000000800197308 */ /* 0x0004e20000000800 */
[----:B------:R-:W-:Y:S02]  /*4810*/  FADD.FTZ R5, R235, R5 ;  /* 0x00000005eb057221 */ /* 0x000fe40000010000 */
[----:B------:R-:W-:-:S02]  /*4820*/  FADD.FTZ R6, R229, R6 ;  /* 0x00000006e5067221 */ /* 0x000fc40000010000 */
[----:B--2---:R-:W-:Y:S01]  /*4830*/  FFMA.FTZ R8, R192, c[0x0][0x23c], -R12 ;  /* 0x00008f00c0087a23 */ /* 0x004fe2000001080c */
[----:B---3--:R-:W-:-:S03]  /*4840*/  F2FP.BF16.PACK_AB R93, R25, R26 ;  /* 0x0000001a195d723e */ /* 0x008fc600000010ff */
[----:B------:R2:W-:Y:S02]  /*4850*/  MUFU.EX2 R23, R8 ;  /* 0x0000000800177308 */ /* 0x0005e40000000800 */
[----:B--2---:R-:W-:-:S06]  /*4860*/  FFMA.FTZ R8, R193, c[0x0][0x23c], -R12 ;  /* 0x00008f00c1087a23 */ /* 0x004fcc000001080c */
[----:B------:R2:W3:Y:S02]  /*4870*/  MUFU.EX2 R24, R8 ;  /* 0x0000000800187308 */ /* 0x0004e40000000800 */
[----:B--2---:R-:W-:Y:S01]  /*4880*/  FFMA.FTZ R8, R197, c[0x0][0x23c], -R0 ;  /* 0x00008f00c5087a23 */ /* 0x004fe20000010800 */
[----:B---3--:R-:W-:-:S05]  /*4890*/  F2FP.BF16.PACK_AB R95, R24, R23 ;  /* 0x00000017185f723e */ /* 0x008fca00000010ff */
[----:B------:R2:W-:Y:S02]  /*48a0*/  MUFU.EX2 R22, R8 ;  /* 0x0000000800167308 */ /* 0x0005e40000000800 */
[C---:B-1----:R-:W-:Y:S08]  /*48b0*/  HMMA.16816.F32.BF16 R152, R92.reuse, R158, R96 ;  /* 0x0000009e5c98723c */ /* 0x042ff00000041860 */
[----:B----4-:R-:W-:Y:S01]  /*48c0*/  HMMA.16816.F32.BF16 R72, R92, R80, R160 ;  /* 0x000000505c48723c */ /* 0x010fe200000418a0 */
[----:B--2---:R-:W-:-:S02]  /*48d0*/  FFMA.FTZ R8, R196, c[0x0][0x23c], -R0 ;  /* 0x00008f00c4087a23 */ /* 0x004fc40000010800 */
[----:B------:R-:W-:Y:S02]  /*48e0*/  FFMA.FTZ R0, R198, c[0x0][0x23c], -R0 ;  /* 0x00008f00c6007a23 */ /* 0x000fe40000010800 */
[----:B------:R1:W2:Y:S03]  /*48f0*/  MUFU.EX2 R21, R8 ;  /* 0x0000000800157308 */ /* 0x0002a60000000800 */
[C---:B------:R-:W-:Y:S05]  /*4900*/  HMMA.16816.F32.BF16 R112, R92.reuse, R124, R112 ;  /* 0x0000007c5c70723c */ /* 0x040fea0000041870 */
[----:B------:R3:W4:Y:S03]  /*4910*/  MUFU.EX2 R19, R0 ;  /* 0x0000000000137308 */ /* 0x0007260000000800 */
[----:B------:R-:W-:Y:S01]  /*4920*/  HMMA.16816.F32.BF16 R120, R92, R126, R120 ;  /* 0x0000007e5c78723c */ /* 0x000fe20000041878 */
[----:B-1----:R-:W1:Y:S01]  /*4930*/  LDSM.16.MT88.4 R8, [R222+0xbc00] ;  /* 0x00bc0000de08783b */ /* 0x002e620000004200 */
[----:B--2---:R-:W-:-:S06]  /*4940*/  F2FP.BF16.PACK_AB R96, R21, R22 ;  /* 0x000000161560723e */ /* 0x004fcc00000010ff */
[----:B------:R-:W-:Y:S01]  /*4950*/  HMMA.16816.F32.BF16 R132, R92, R140, R132 ;  /* 0x0000008c5c84723c */ /* 0x000fe20000041884 */
[----:B---3--:R-:W-:Y:S01]  /*4960*/  FFMA.FTZ R0, R203, c[0x0][0x23c], -R2 ;  /* 0x00008f00cb007a23 */ /* 0x008fe20000010802 */
[----:B----4-:R-:W-:-:S06]  /*4970*/  F2FP.BF16.PACK_AB R98, R19, R20 ;  /* 0x000000141362723e */ /* 0x010fcc00000010ff */
[C---:B------:R-:W-:Y:S01]  /*4980*/  HMMA.16816.F32.BF16 R136, R92.reuse, R142, R136 ;  /* 0x0000008e5c88723c */ /* 0x040fe20000041888 */
[----:B------:R2:W-:Y:S07]  /*4990*/  MUFU.EX2 R18, R0 ;  /* 0x0000000000127308 */ /* 0x0005ee0000000800 */
[C---:B------:R-:W-:Y:S08]  /*49a0*/  HMMA.16816.F32.BF16 R148, R92.reuse, R156, R148 ;  /* 0x0000009c5c94723c */ /* 0x040ff00000041894 */
[----:B-----5:R-:W-:Y:S01]  /*49b0*/  HMMA.16816.F32.BF16 R164, R92, R172, R164 ;  /* 0x000000ac5ca4723c */ /* 0x020fe200000418a4 */
[----:B--2---:R-:W-:-:S04]  /*49c0*/  FFMA.FTZ R0, R202, c[0x0][0x23c], -R2 ;  /* 0x00008f00ca007a23 */ /* 0x004fc80000010802 */
[----:B------:R2:W3:Y:S03]  /*49d0*/  MUFU.EX2 R13, R0 ;  /* 0x00000000000d7308 */ /* 0x0004e60000000800 */
[C---:B------:R-:W-:Y:S08]  /*49e0*/  HMMA.16816.F32.BF16 R168, R92.reuse, R174, R168 ;  /* 0x000000ae5ca8723c */ /* 0x040ff000000418a8 */
[----:B------:R-:W-:Y:S01]  /*49f0*/  HMMA.16816.F32.BF16 R76, R92, R82, R88 ;  /* 0x000000525c4c723c */ /* 0x000fe20000041858 */
[--C-:B--2---:R-:W-:Y:S01]  /*4a00*/  FFMA.FTZ R0, R201, c[0x0][0x23c], -R2.reuse ;  /* 0x00008f00c9007a23 */ /* 0x104fe20000010802 */
[----:B---3--:R-:W-:Y:S01]  /*4a10*/  F2FP.BF16.PACK_AB R97, R13, R18 ;  /* 0x000000120d61723e */ /* 0x008fe200000010ff */
[----:B------:R-:W-:-:S05]  /*4a20*/  FFMA.FTZ R2, R200, c[0x0][0x23c], -R2 ;  /* 0x00008f00c8027a23 */ /* 0x000fca0000010802 */
[C---:B-1----:R-:W-:Y:S01]  /*4a30*/  HMMA.16816.F32.BF16 R88, R92.reuse, R8, R176 ;  /* 0x000000085c58723c */ /* 0x042fe200000418b0 */
[----:B------:R1:W-:Y:S07]  /*4a40*/  MUFU.EX2 R12, R0 ;  /* 0x00000000000c7308 */ /* 0x0003ee0000000800 */
[----:B------:R-:W-:Y:S01]  /*4a50*/  HMMA.16816.F32.BF16 R92, R92, R10, R108 ;  /* 0x0000000a5c5c723c */ /* 0x000fe2000004186c */
[----:B------:R2:W3:Y:S01]  /*4a60*/  MUFU.EX2 R7, R2 ;  /* 0x0000000200077308 */ /* 0x0004e20000000800 */
[----:B-1----:R-:W-:-:S04]  /*4a70*/  FADD.FTZ R0, R242, R237 ;  /* 0x000000edf2007221 */ /* 0x002fc80000010000 */
[----:B------:R-:W-:Y:S02]  /*4a80*/  FADD.FTZ R0, R243, R0 ;  /* 0x00000000f3007221 */ /* 0x000fe40000010000 */
[----:B--2---:R-:W-:Y:S01]  /*4a90*/  FADD.FTZ R2, R234, R233 ;  /* 0x000000e9ea027221 */ /* 0x004fe20000010000 */
[----:B---3--:R-:W-:Y:S01]  /*4aa0*/  F2FP.BF16.PACK_AB R99, R7, R12 ;  /* 0x0000000c0763723e */ /* 0x008fe200000010ff */
        /* <DEDUP_REMOVED lines=59> */
[----:B------:R1:W-:Y:S01]  /*4e60*/  STL [R1+0x8], R250 ;  /* 0x000008fa01007387 */ /* 0x0003e20000100800 */
[----:B------:R-:W-:Y:S01]  /*4e70*/  FADD.FTZ R0, R24, R0 ;  /* 0x0000000018007221 */ /* 0x000fe20000010000 */
[----:B------:R-:W-:Y:S02]  /*4e80*/  HMMA.16816.F32.BF16 R96, R96, R10, R40 ;  /* 0x0000000a6060723c */ /* 0x000fe40000041828 */
[----:B------:R1:W-:Y:S04]  /*4e90*/  STL [R1+0x14], R2 ;  /* 0x0000140201007387 */ /* 0x0003e80000100800 */
[----:B------:R1:W-:Y:S04]  /*4ea0*/  STL [R1+0xc], R249 ;  /* 0x00000cf901007387 */ /* 0x0003e80000100800 */
[----:B------:R1:W-:Y:S01]  /*4eb0*/  STL [R1+0x10], R0 ;  /* 0x0000100001007387 */ /* 0x0003e20000100800 */
[----:B------:R-:W-:Y:S06]  /*4ec0*/  @!P0 BRA `(.L_x_370) ;  /* 0x0000898000008947 */ /* 0x000fec0003800000 */
[----:B------:R-:W2:Y:S01]  /*4ed0*/  LDL.64 R186, [R1] ;  /* 0x0000000001ba7983 */ /* 0x000ea20000100a00 */
[----:B------:R-:W-:Y:S01]  /*4ee0*/  IADD3 R252, R251, -0x2, RZ ;  /* 0xfffffffefbfc7810 */ /* 0x000fe20007ffe0ff */
[----:B------:R-:W-:-:S04]  /*4ef0*/  DEPBAR.LE SB0, 0x0 ;  /* 0x000080000000791a */ /* 0x000fc80000000000 */
[----:B-1----:R-:W-:Y:S01]  /*4f00*/  SHF.R.S32.HI R0, RZ, 0x1f, R252 ;  /* 0x0000001fff007819 */ /* 0x002fe200000114fc */
[----:B------:R-:W-:-:S04]  /*4f10*/  IMAD R2, R252, UR11, RZ ;  /* 0x0000000bfc027c24 */ /* 0x000fc8000f8e02ff */
[----:B------:R-:W-:Y:S02]  /*4f20*/  IMAD R0, R0, UR12, R2 ;  /* 0x0000000c00007c24 */ /* 0x000fe4000f8e0202 */
[----:B------:R-:W-:Y:S01]  /*4f30*/  IMAD.U32 R2, RZ, RZ, UR4 ;  /* 0x00000004ff027e24 */ /* 0x000fe2000f8e00ff */
[----:B------:R-:W-:Y:S01]  /*4f40*/  BAR.SYNC.DEFER_BLOCKING 0x0 ;  /* 0x0000000000007b1d */ /* 0x000fe20000010000 */
[----:B--2---:R-:W-:-:S04]  /*4f50*/  IMAD.WIDE.U32 R6, R252, UR12, R186 ;  /* 0x0000000cfc067c25 */ /* 0x004fc8000f8e00ba */
[----:B------:R-:W-:Y:S01]  /*4f60*/  IMAD.IADD R0, R7, 0x1, R0 ;  /* 0x0000000107007824 */ /* 0x000fe200078e0200 */
[----:B------:R-:W-:Y:S01]  /*4f70*/  LEA R4, P0, R6, c[0x0][0x170], 0x1 ;  /* 0x00005c0006047a11 */ /* 0x000fe200078008ff */
[----:B------:R-:W-:-:S03]  /*4f80*/  IMAD.U32 R7, RZ, RZ, UR4 ;  /* 0x00000004ff077e24 */ /* 0x000fc6000f8e00ff */
[----:B------:R-:W-:Y:S01]  /*4f90*/  LEA.HI.X R5, R6, c[0x0][0x174], R0, 0x1, P0 ;  /* 0x00005d0006057a11 */ /* 0x000fe200000f0c00 */
[----:B------:R-:W-:Y:S01]  /*4fa0*/  IMAD.U32 R0, RZ, RZ, UR5 ;  /* 0x00000005ff007e24 */ /* 0x000fe2000f8e00ff */
        /* <DEDUP_REMOVED lines=15> */
[----:B------:R-:W5:Y:S04]  /*50a0*/  LDSM.16.M88.4 R40, [R221+0x6400] ;  /* 0x00640000dd28783b */ /* 0x000f680000000200 */
[----:B------:R-:W4:Y:S04]  /*50b0*/  LDSM.16.M88.4 R32, [R221+0x6c00] ;  /* 0x006c0000dd20783b */ /* 0x000f280000000200 */
[----:B-1----:R-:W-:Y:S04]  /*50c0*/  LDSM.16.M88.4 R4, [R225+0x1000] ;  /* 0x00100000e104783b */ /* 0x002fe80000000200 */
[----:B------:R-:W1:Y:S04]  /*50d0*/  LDSM.16.M88.4 R56, [R223+0x6800] ;  /* 0x00680000df38783b */ /* 0x000e680000000200 */
[----:B------:R-:W1:Y:S04]  /*50e0*/  LDSM.16.M88.4 R52, [R223+0x6000] ;  /* 0x00600000df34783b */ /* 0x000e680000000200 */
[----:B------:R-:W1:Y:S04]  /*50f0*/  LDSM.16.M88.4 R48, [R223+0x6400] ;  /* 0x00640000df30783b */ /* 0x000e680000000200 */
[----:B------:R-:W1:Y:S04]  /*5100*/  LDSM.16.M88.4 R60, [R223+0x6c00] ;  /* 0x006c0000df3c783b */ /* 0x000e680000000200 */
[----:B------:R-:W1:Y:S01]  /*5110*/  LDSM.16.M88.4 R24, [R225] ;  /* 0x00000000e118783b */ /* 0x000e620000000200 */
[-C--:B--2---:R-:W-:Y:S03]  /*5120*/  HMMA.16816.F32.BF16 R192, R20, R28.reuse, RZ ;  /* 0x0000001c14c0723c */ /* 0x084fe600000418ff */
[----:B------:R-:W0:Y:S05]  /*5130*/  LDGDEPBAR ;  /* 0x00000000000079af */ /* 0x000e2a0000000000 */
[C---:B---3--:R-:W-:Y:S08]  /*5140*/  HMMA.16816.F32.BF16 R188, R8.reuse, R28, RZ ;  /* 0x0000001c08bc723c */ /* 0x048ff000000418ff */
[-C--:B------:R-:W-:Y:S08]  /*5150*/  HMMA.16816.F32.BF16 R184, R8, R30.reuse, RZ ;  /* 0x0000001e08b8723c */ /* 0x080ff000000418ff */
[----:B------:R-:W-:Y:S08]  /*5160*/  HMMA.16816.F32.BF16 R244, R20, R30, RZ ;  /* 0x0000001e14f4723c */ /* 0x000ff000000418ff */
[C---:B----4-:R-:W-:Y:S08]  /*5170*/  HMMA.16816.F32.BF16 R108, R8.reuse, R36, RZ ;  /* 0x00000024086c723c */ /* 0x050ff000000418ff */
[C---:B-----5:R-:W-:Y:S08]  /*5180*/  HMMA.16816.F32.BF16 R180, R8.reuse, R40, RZ ;  /* 0x0000002808b4723c */ /* 0x060ff000000418ff */
[C---:B------:R-:W-:Y:S08]  /*5190*/  HMMA.16816.F32.BF16 R44, R8.reuse, R32, RZ ;  /* 0x00000020082c723c */ /* 0x040ff000000418ff */
[C---:B------:R-:W-:Y:S08]  /*51a0*/  HMMA.16816.F32.BF16 R176, R8.reuse, R42, RZ ;  /* 0x0000002a08b0723c */ /* 0x040ff000000418ff */
[C---:B------:R-:W-:Y:S08]  /*51b0*/  HMMA.16816.F32.BF16 R64, R8.reuse, R38, RZ ;  /* 0x000000260840723c */ /* 0x040ff000000418ff */
[----:B------:R-:W-:Y:S08]  /*51c0*/  HMMA.16816.F32.BF16 R28, R8, R34, RZ ;  /* 0x00000022081c723c */ /* 0x000ff000000418ff */
[----:B------:R-:W-:Y:S08]  /*51d0*/  HMMA.16816.F32.BF16 R8, R20, R40, RZ ;  /* 0x000000281408723c */ /* 0x000ff000000418ff */
[----:B-1----:R-:W-:Y:S08]  /*51e0*/  HMMA.16816.F32.BF16 R228, R4, R56, R108 ;  /* 0x0000003804e4723c */ /* 0x002ff0000004186c */
[C---:B------:R-:W-:Y:S08]  /*51f0*/  HMMA.16816.F32.BF16 R196, R20.reuse, R36, RZ ;  /* 0x0000002414c4723c */ /* 0x040ff000000418ff */
[C---:B------:R-:W-:Y:S01]  /*5200*/  HMMA.16816.F32.BF16 R232, R20.reuse, R38, RZ ;  /* 0x0000002614e8723c */ /* 0x040fe200000418ff */
[----:B------:R-:W-:Y:S07]  /*5210*/  LDSM.16.M88.4 R36, [R221+0x7c00] ;  /* 0x007c0000dd24783b */ /* 0x000fee0000000200 */
[----:B------:R-:W-:Y:S08]  /*5220*/  HMMA.16816.F32.BF16 R204, R20, R32, RZ ;  /* 0x0000002014cc723c */ /* 0x000ff000000418ff */
        /* <DEDUP_REMOVED lines=8> */
[----:B------:R-:W1:Y:S07]  /*52b0*/  LDSM.16.M88.4 R4, [R224+0x3000] ;  /* 0x00300000e004783b */ /* 0x000e6e0000000200 */
[C---:B------:R-:W-:Y:S01]  /*52c0*/  HMMA.16816.F32.BF16 R236, R20.reuse, R42, RZ ;  /* 0x0000002a14ec723c */ /* 0x040fe200000418ff */
[----:B------:R-:W-:Y:S07]  /*52d0*/  LDSM.16.M88.4 R40, [R221+0x7800] ;  /* 0x00780000dd28783b */ /* 0x000fee0000000200 */
[----:B------:R-:W-:Y:S01]  /*52e0*/  HMMA.16816.F32.BF16 R32, R20, R34, RZ ;  /* 0x000000221420723c */ /* 0x000fe200000418ff */
[----:B------:R-:W2:Y:S07]  /*52f0*/  LDSM.16.M88.4 R20, [R221+0x7000] ;  /* 0x00700000dd14783b */ /* 0x000eae0000000200 */
[C---:B------:R-:W-:Y:S08]  /*5300*/  HMMA.16816.F32.BF16 R64, R24.reuse, R52, R192 ;  /* 0x000000341840723c */ /* 0x040ff000000418c0 */
[C---:B------:R-:W-:Y:S01]  /*5310*/  HMMA.16816.F32.BF16 R192, R24.reuse, R48, R8 ;  /* 0x0000003018c0723c */ /* 0x040fe20000041808 */
[----:B------:R-:W3:Y:S07]  /*5320*/  LDSM.16.M88.4 R8, [R224+0x2000] ;  /* 0x00200000e008783b */ /* 0x000eee0000000200 */
[C---:B------:R-:W-:Y:S01]  /*5330*/  HMMA.16816.F32.BF16 R28, R24.reuse, R54, R244 ;  /* 0x00000036181c723c */ /* 0x040fe200000418f4 */
[----:B------:R-:W-:Y:S07]  /*5340*/  LDSM.16.M88.4 R52, [R223+0x7000] ;  /* 0x00700000df34783b */ /* 0x000fee0000000200 */
[C---:B------:R-:W-:Y:S08]  /*5350*/  HMMA.16816.F32.BF16 R180, R24.reuse, R60, R204 ;  /* 0x0000003c18b4723c */ /* 0x040ff000000418cc */
[C---:B------:R-:W-:Y:S01]  /*5360*/  HMMA.16816.F32.BF16 R60, R24.reuse, R62, R32 ;  /* 0x0000003e183c723c */ /* 0x040fe20000041820 */
[----:B------:R-:W4:Y:S07]  /*5370*/  LDSM.16.M88.4 R32, [R225+0x2000] ;  /* 0x00200000e120783b */ /* 0x000f2e0000000200 */
[----:B------:R-:W-:Y:S01]  /*5380*/  HMMA.16816.F32.BF16 R176, R24, R50, R236 ;  /* 0x0000003218b0723c */ /* 0x000fe200000418ec */
[----:B------:R-:W-:Y:S07]  /*5390*/  LDSM.16.M88.4 R48, [R221+0x8000] ;  /* 0x00800000dd30783b */ /* 0x000fee0000000200 */
[C---:B-1----:R-:W-:Y:S08]  /*53a0*/  HMMA.16816.F32.BF16 R236, R4.reuse, R36, R216 ;  /* 0x0000002404ec723c */ /* 0x042ff000000418d8 */
[C---:B--2---:R-:W-:Y:S08]  /*53b0*/  HMMA.16816.F32.BF16 R188, R4.reuse, R20, R188 ;  /* 0x0000001404bc723c */ /* 0x044ff000000418bc */
[C---:B------:R-:W-:Y:S08]  /*53c0*/  HMMA.16816.F32.BF16 R240, R4.reuse, R44, R240 ;  /* 0x0000002c04f0723c */ /* 0x040ff000000418f0 */
[C---:B------:R-:W-:Y:S08]  /*53d0*/  HMMA.16816.F32.BF16 R228, R4.reuse, R40, R228 ;  /* 0x0000002804e4723c */ /* 0x040ff000000418e4 */
[C---:B------:R-:W-:Y:S08]  /*53e0*/  HMMA.16816.F32.BF16 R204, R4.reuse, R22, R212 ;  /* 0x0000001604cc723c */ /* 0x040ff000000418d4 */
[C---:B------:R-:W-:Y:S08]  /*53f0*/  HMMA.16816.F32.BF16 R208, R4.reuse, R46, R208 ;  /* 0x0000002e04d0723c */ /* 0x040ff000000418d0 */
[C---:B------:R-:W-:Y:S08]  /*5400*/  HMMA.16816.F32.BF16 R216, R4.reuse, R42, R200 ;  /* 0x0000002a04d8723c */ /* 0x040ff000000418c8 */
[----:B------:R-:W-:Y:S08]  /*5410*/  HMMA.16816.F32.BF16 R108, R4, R38, R108 ;  /* 0x00000026046c723c */ /* 0x000ff0000004186c */
[C---:B---3--:R-:W-:Y:S08]  /*5420*/  HMMA.16816.F32.BF16 R4, R8.reuse, R20, R64 ;  /* 0x000000140804723c */ /* 0x048ff00000041840 */
[----:B------:R-:W-:Y:S01]  /*5430*/  HMMA.16816.F32.BF16 R64, R8, R22, R28 ;  /* 0x000000160840723c */ /* 0x000fe2000004181c */
[----:B------:R-:W1:Y:S04]  /*5440*/  LDSM.16.M88.4 R28, [R225+0x3000] ;  /* 0x00300000e11c783b */ /* 0x000e680000000200 */
[----:B------:R-:W-:Y:S03]  /*5450*/  LDSM.16.M88.4 R20, [R224+0x5000] ;  /* 0x00500000e014783b */ /* 0x000fe60000000200 */
[----:B------:R-:W-:Y:S01]  /*5460*/  HMMA.16816.F32.BF16 R184, R24, R56, R196 ;  /* 0x0000003818b8723c */ /* 0x000fe200000418c4 */
[----:B------:R-:W-:-:S02]  /*5470*/  IMAD.MOV.U32 R107, RZ, RZ, R108 ;  /* 0x000000ffff6b7224 */ /* 0x000fc400078e006c */
[----:B------:R-:W-:Y:S02]  /*5480*/  IMAD.MOV.U32 R105, RZ, RZ, R109 ;  /* 0x000000ffff697224 */ /* 0x000fe400078e006d */
[----:B------:R-:W-:Y:S02]  /*5490*/  IMAD.MOV.U32 R13, RZ, RZ, R110 ;  /* 0x000000ffff0d7224 */ /* 0x000fe400078e006e */
[----:B------:R-:W-:Y:S01]  /*54a0*/  IMAD.MOV.U32 R12, RZ, RZ, R111 ;  /* 0x000000ffff0c7224 */ /* 0x000fe200078e006f */
[----:B------:R-:W-:Y:S01]  /*54b0*/  HMMA.16816.F32.BF16 R56, R24, R58, R232 ;  /* 0x0000003a1838723c */ /* 0x000fe200000418e8 */
[----:B------:R-:W2:Y:S07]  /*54c0*/  LDSM.16.M88.4 R24, [R224+0x4000] ;  /* 0x00400000e018783b */ /* 0x000eae0000000200 */
[----:B----4-:R-:W-:Y:S08]  /*54d0*/  HMMA.16816.F32.BF16 R4, R32, R52, R4 ;  /* 0x000000342004723c */ /* 0x010ff00000041804 */
[C---:B------:R-:W-:Y:S08]  /*54e0*/  HMMA.16816.F32.BF16 R192, R8.reuse, R44, R192 ;  /* 0x0000002c08c0723c */ /* 0x040ff000000418c0 */
[C---:B------:R-:W-:Y:S08]  /*54f0*/  HMMA.16816.F32.BF16 R196, R8.reuse, R46, R176 ;  /* 0x0000002e08c4723c */ /* 0x040ff000000418b0 */
[C---:B------:R-:W-:Y:S08]  /*5500*/  HMMA.16816.F32.BF16 R184, R8.reuse, R40, R184 ;  /* 0x0000002808b8723c */ /* 0x040ff000000418b8 */
[C---:B------:R-:W-:Y:S01]  /*5510*/  HMMA.16816.F32.BF16 R212, R8.reuse, R42, R56 ;  /* 0x0000002a08d4723c */ /* 0x040fe20000041838 */
[----:B------:R-:W-:Y:S07]  /*5520*/  LDSM.16.M88.4 R40, [R223+0x7400] ;  /* 0x00740000df28783b */ /* 0x000fee0000000200 */
[C---:B------:R-:W-:Y:S08]  /*5530*/  HMMA.16816.F32.BF16 R232, R8.reuse, R36, R180 ;  /* 0x0000002408e8723c */ /* 0x040ff000000418b4 */
[----:B------:R-:W-:Y:S01]  /*5540*/  HMMA.16816.F32.BF16 R244, R8, R38, R60 ;  /* 0x0000002608f4723c */ /* 0x000fe2000004183c */
[----:B------:R-:W-:Y:S04]  /*5550*/  LDSM.16.M88.4 R36, [R223+0x8000] ;  /* 0x00800000df24783b */ /* 0x000fe80000000200 */
[----:B------:R-:W3:Y:S03]  /*5560*/  LDSM.16.M88.4 R8, [R225+0x4000] ;  /* 0x00400000e108783b */ /* 0x000ee60000000200 */
[----:B-1----:R-:W-:Y:S08]  /*5570*/  HMMA.16816.F32.BF16 R56, R28, R52, R188 ;  /* 0x000000341c38723c */ /* 0x002ff000000418bc */
[----:B--2---:R-:W-:Y:S01]  /*5580*/  HMMA.16816.F32.BF16 R44, R24, R48, R4 ;  /* 0x00000030182c723c */ /* 0x004fe20000041804 */
[----:B------:R-:W1:Y:S07]  /*5590*/  LDSM.16.M88.4 R4, [R225+0x5000] ;  /* 0x00500000e104783b */ /* 0x000e6e0000000200 */
[-C--:B------:R-:W-:Y:S08]  /*55a0*/  HMMA.16816.F32.BF16 R108, R28, R54.reuse, R204 ;  /* 0x000000361c6c723c */ /* 0x080ff000000418cc */
[----:B------:R-:W-:Y:S08]  /*55b0*/  HMMA.16816.F32.BF16 R60, R32, R54, R64 ;  /* 0x00000036203c723c */ /* 0x000ff00000041840 */
[----:B------:R-:W-:Y:S08]  /*55c0*/  HMMA.16816.F32.BF16 R52, R20, R48, R56 ;  /* 0x000000301434723c */ /* 0x000ff00000041838 */
[----:B---3--:R-:W-:Y:S01]  /*55d0*/  HMMA.16816.F32.BF16 R56, R8, R36, R44 ;  /* 0x000000240838723c */ /* 0x008fe2000004182c */
[----:B------:R-:W2:Y:S07]  /*55e0*/  LDSM.16.M88.4 R44, [R223+0x7800] ;  /* 0x00780000df2c783b */ /* 0x000eae0000000200 */
[----:B------:R-:W-:Y:S08]  /*55f0*/  HMMA.16816.F32.BF16 R176, R32, R40, R192 ;  /* 0x0000002820b0723c */ /* 0x000ff000000418c0 */
[----:B-1----:R-:W-:Y:S08]  /*5600*/  HMMA.16816.F32.BF16 R64, R4, R36, R52 ;  /* 0x000000240440723c */ /* 0x002ff00000041834 */
[----:B------:R-:W-:Y:S01]  /*5610*/  HMMA.16816.F32.BF16 R52, R24, R50, R60 ;  /* 0x000000321834723c */ /* 0x000fe2000004183c */
[----:B------:R-:W-:-:S04]  /*5620*/  FMUL.FTZ R0, R56, c[0x0][0x2ec] ;  /* 0x0000bb0038007a20 */ /* 0x000fc80000410000 */
[----:B------:R1:W-:Y:S03]  /*5630*/  MUFU.TANH R248, R0 ;  /* 0x0000000000f87308 */ /* 0x0003e60000002400 */
[C---:B------:R-:W-:Y:S01]  /*5640*/  HMMA.16816.F32.BF16 R180, R28.reuse, R40, R240 ;  /* 0x000000281cb4723c */ /* 0x040fe200000418f0 */
[----:B------:R-:W3:Y:S07]  /*5650*/  S2R R242, SR_TID.X ;  /* 0x0000000000f27919 */ /* 0x000eee0000002100 */
[----:B------:R-:W-:Y:S01]  /*5660*/  HMMA.16816.F32.BF16 R200, R28, R42, R208 ;  /* 0x0000002a1cc8723c */ /* 0x000fe200000418d0 */
[----:B-1----:R-:W-:-:S07]  /*5670*/  FMUL.FTZ R0, R57, c[0x0][0x2ec] ;  /* 0x0000bb0039007a20 */ /* 0x002fce0000410000 */
[----:B------:R-:W-:Y:S01]  /*5680*/  HMMA.16816.F32.BF16 R188, R32, R42, R196 ;  /* 0x0000002a20bc723c */ /* 0x000fe200000418c4 */
[----:B------:R-:W1:Y:S01]  /*5690*/  LDSM.16.M88.4 R40, [R221+0x8400] ;  /* 0x00840000dd28783b */ /* 0x000e620000000200 */
[----:B------:R4:W5:Y:S06]  /*56a0*/  MUFU.TANH R101, R0 ;  /* 0x0000000000657308 */ /* 0x00096c0000002400 */
[----:B------:R-:W-:Y:S01]  /*56b0*/  HMMA.16816.F32.BF16 R48, R20, R50, R108 ;  /* 0x000000321430723c */ /* 0x000fe2000004186c */
[----:B---3--:R-:W-:-:S05]  /*56c0*/  IMAD.SHL.U32 R242, R242, 0x2, RZ ;  /* 0x00000002f2f27824 */ /* 0x008fca00078e00ff */
[----:B------:R-:W-:Y:S02]  /*56d0*/  LOP3.LUT R242, R242, 0x6, RZ, 0xc0, !PT ;  /* 0x00000006f2f27812 */ /* 0x000fe400078ec0ff */
[----:B------:R-:W-:Y:S01]  /*56e0*/  HMMA.16816.F32.BF16 R52, R8, R38, R52 ;  /* 0x000000260834723c */ /* 0x000fe20000041834 */
[----:B----4-:R-:W-:-:S04]  /*56f0*/  FMUL.FTZ R0, R58, c[0x0][0x2ec] ;  /* 0x0000bb003a007a20 */ /* 0x010fc80000410000 */
[----:B------:R3:W-:Y:S03]  /*5700*/  MUFU.TANH R243, R0 ;  /* 0x0000000000f37308 */ /* 0x0007e60000002400 */
[----:B--2---:R-:W-:Y:S08]  /*5710*/  HMMA.16816.F32.BF16 R108, R32, R44, R184 ;  /* 0x0000002c206c723c */ /* 0x004ff000000418b8 */
[----:B------:R-:W-:Y:S01]  /*5720*/  HMMA.16816.F32.BF16 R60, R4, R38, R48 ;  /* 0x00000026043c723c */ /* 0x000fe20000041830 */
[----:B------:R-:W-:Y:S01]  /*5730*/  LDSM.16.M88.4 R36, [R223+0x8400] ;  /* 0x00840000df24783b */ /* 0x000fe20000000200 */
[----:B---3--:R-:W-:-:S06]  /*5740*/  FMUL.FTZ R0, R59, c[0x0][0x2ec] ;  /* 0x0000bb003b007a20 */ /* 0x008fcc0000410000 */
[----:B------:R-:W-:Y:S01]  /*5750*/  HMMA.16816.F32.BF16 R184, R28, R44, R228 ;  /* 0x0000002c1cb8723c */ /* 0x000fe200000418e4 */
[----:B------:R2:W-:Y:S07]  /*5760*/  MUFU.TANH R228, R0 ;  /* 0x0000000000e47308 */ /* 0x0005ee0000002400 */
[-C--:B-1----:R-:W-:Y:S08]  /*5770*/  HMMA.16816.F32.BF16 R56, R24, R40.reuse, R176 ;  /* 0x000000281838723c */ /* 0x082ff000000418b0 */
[----:B------:R-:W-:Y:S01]  /*5780*/  HMMA.16816.F32.BF16 R48, R20, R40, R180 ;  /* 0x000000281430723c */ /* 0x000fe200000418b4 */
[----:B--2---:R-:W-:-:S04]  /*5790*/  FMUL.FTZ R0, R64, c[0x0][0x2ec] ;  /* 0x0000bb0040007a20 */ /* 0x004fc80000410000 */
[----:B------:R1:W-:Y:S03]  /*57a0*/  MUFU.TANH R241, R0 ;  /* 0x0000000000f17308 */ /* 0x0003e60000002400 */
[-C--:B------:R-:W-:Y:S08]  /*57b0*/  HMMA.16816.F32.BF16 R196, R28, R46.reuse, R216 ;  /* 0x0000002e1cc4723c */ /* 0x080ff000000418d8 */
[----:B------:R-:W-:Y:S01]  /*57c0*/  HMMA.16816.F32.BF16 R192, R32, R46, R212 ;  /* 0x0000002e20c0723c */ /* 0x000fe200000418d4 */
[----:B------:R-:W2:Y:S01]  /*57d0*/  LDSM.16.M88.4 R44, [R221+0x8800] ;  /* 0x00880000dd2c783b */ /* 0x000ea20000000200 */
[----:B-1----:R-:W-:-:S05]  /*57e0*/  FMUL.FTZ R0, R65, c[0x0][0x2ec] ;  /* 0x0000bb0041007a20 */ /* 0x002fca0000410000 */
[----:B------:R-:W-:Y:S01]  /*57f0*/  IMAD.MOV.U32 R212, RZ, RZ, R107 ;  /* 0x000000ffffd47224 */ /* 0x000fe200078e006b */
[----:B------:R1:W3:Y:S01]  /*5800*/  MUFU.TANH R106, R0 ;  /* 0x00000000006a7308 */ /* 0x0002e20000002400 */
[----:B------:R-:W-:Y:S02]  /*5810*/  IMAD.MOV.U32 R213, RZ, RZ, R105 ;  /* 0x000000ffffd57224 */ /* 0x000fe400078e0069 */
[----:B------:R-:W-:Y:S02]  /*5820*/  IMAD.MOV.U32 R214, RZ, RZ, R13 ;  /* 0x000000ffffd67224 */ /* 0x000fe400078e000d */
[----:B------:R-:W-:Y:S02]  /*5830*/  IMAD.MOV.U32 R215, RZ, RZ, R12 ;  /* 0x000000ffffd77224 */ /* 0x000fe400078e000c */
[----:B-1----:R-:W-:-:S04]  /*5840*/  FMUL.FTZ R0, R66, c[0x0][0x2ec] ;  /* 0x0000bb0042007a20 */ /* 0x002fc80000410000 */
[----:B------:R1:W-:Y:S01]  /*5850*/  MUFU.TANH R231, R0 ;  /* 0x0000000000e77308 */ /* 0x0003e20000002400 */
[----:B--2---:R-:W-:Y:S01]  /*5860*/  HMMA.16816.F32.BF16 R176, R20, R44, R184 ;  /* 0x0000002c14b0723c */ /* 0x004fe200000418b8 */
[----:B-1----:R-:W-:-:S07]  /*5870*/  FMUL.FTZ R0, R67, c[0x0][0x2ec] ;  /* 0x0000bb0043007a20 */ /* 0x002fce0000410000 */
[----:B------:R-:W-:Y:S01]  /*5880*/  HMMA.16816.F32.BF16 R64, R4, R36, R48 ;  /* 0x000000240440723c */ /* 0x000fe20000041830 */
[----:B------:R1:W-:Y:S07]  /*5890*/  MUFU.TANH R227, R0 ;  /* 0x0000000000e37308 */ /* 0x0003ee0000002400 */
[----:B------:R-:W-:Y:S01]  /*58a0*/  HMMA.16816.F32.BF16 R48, R24, R42, R188 ;  /* 0x0000002a1830723c */ /* 0x000fe200000418bc */
[----:B-1----:R-:W-:-:S04]  /*58b0*/  FMUL.FTZ R0, R52, c[0x0][0x2ec] ;  /* 0x0000bb0034007a20 */ /* 0x002fc80000410000 */
[----:B------:R1:W-:Y:S02]  /*58c0*/  MUFU.TANH R211, R0 ;  /* 0x0000000000d37308 */ /* 0x0003e40000002400 */
[----:B-1----:R-:W-:-:S06]  /*58d0*/  FMUL.FTZ R0, R53, c[0x0][0x2ec] ;  /* 0x0000bb0035007a20 */ /* 0x002fcc0000410000 */
[----:B------:R1:W-:Y:S02]  /*58e0*/  MUFU.TANH R216, R0 ;  /* 0x0000000000d87308 */ /* 0x0003e40000002400 */
[----:B-1----:R-:W-:-:S06]  /*58f0*/  FMUL.FTZ R0, R54, c[0x0][0x2ec] ;  /* 0x0000bb0036007a20 */ /* 0x002fcc0000410000 */
[----:B------:R1:W-:Y:S02]  /*5900*/  MUFU.TANH R100, R0 ;  /* 0x0000000000647308 */ /* 0x0003e40000002400 */
[----:B-1----:R-:W-:Y:S02]  /*5910*/  FMUL.FTZ R0, R55, c[0x0][0x2ec] ;  /* 0x0000bb0037007a20 */ /* 0x002fe40000410000 */
[----:B------:R-:W-:Y:S04]  /*5920*/  HMMA.16816.F32.BF16 R52, R8, R36, R56 ;  /* 0x000000240834723c */ /* 0x000fe80000041838 */
[----:B------:R1:W-:Y:S04]  /*5930*/  MUFU.TANH R210, R0 ;  /* 0x0000000000d27308 */ /* 0x0003e80000002400 */
[----:B------:R-:W-:Y:S01]  /*5940*/  HMMA.16816.F32.BF16 R56, R20, R42, R200 ;  /* 0x0000002a1438723c */ /* 0x000fe200000418c8 */
[----:B------:R-:W2:Y:S01]  /*5950*/  LDSM.16.M88.4 R40, [R223+0x8800] ;  /* 0x00880000df28783b */ /* 0x000ea20000000200 */
[----:B-1----:R-:W-:-:S04]  /*5960*/  FMUL.FTZ R0, R60, c[0x0][0x2ec] ;  /* 0x0000bb003c007a20 */ /* 0x002fc80000410000 */
[----:B------:R1:W4:Y:S02]  /*5970*/  MUFU.TANH R19, R0 ;  /* 0x0000000000137308 */ /* 0x0003240000002400 */
[----:B-1----:R-:W-:-:S06]  /*5980*/  FMUL.FTZ R0, R61, c[0x0][0x2ec] ;  /* 0x0000bb003d007a20 */ /* 0x002fcc0000410000 */
[----:B------:R1:W-:Y:S02]  /*5990*/  MUFU.TANH R209, R0 ;  /* 0x0000000000d17308 */ /* 0x0003e40000002400 */
[----:B-1----:R-:W-:-:S06]  /*59a0*/  FMUL.FTZ R0, R62, c[0x0][0x2ec] ;  /* 0x0000bb003e007a20 */ /* 0x002fcc0000410000 */
[----:B------:R1:W1:Y:S02]  /*59b0*/  MUFU.TANH R18, R0 ;  /* 0x0000000000127308 */ /* 0x0002640000002400 */
[----:B-1----:R-:W-:Y:S02]  /*59c0*/  FMUL.FTZ R0, R63, c[0x0][0x2ec] ;  /* 0x0000bb003f007a20 */ /* 0x002fe40000410000 */
[----:B------:R-:W-:Y:S04]  /*59d0*/  HMMA.16816.F32.BF16 R60, R24, R44, R108 ;  /* 0x0000002c183c723c */ /* 0x000fe8000004186c */
[----:B------:R1:W1:Y:S02]  /*59e0*/  MUFU.TANH R208, R0 ;  /* 0x0000000000d07308 */ /* 0x0002640000002400 */
[----:B-1----:R-:W-:-:S06]  /*59f0*/  FMUL.FTZ R0, R52, c[0x0][0x2ec] ;  /* 0x0000bb0034007a20 */ /* 0x002fcc0000410000 */
[----:B------:R1:W1:Y:S11]  /*5a00*/  MUFU.TANH R204, R0 ;  /* 0x0000000000cc7308 */ /* 0x0002760000002400 */
[----:B------:R-:W-:Y:S01]  /*5a10*/  @!UPT UIADD3 URZ, URZ, URZ, URZ ;  /* 0x0000003f3f3ff290 */ /* 0x000fe2000fffe03f */
[----:B--2---:R-:W-:Y:S01]  /*5a20*/  HMMA.16816.F32.BF16 R60, R8, R40, R60 ;  /* 0x00000028083c723c */ /* 0x004fe2000004183c */
[----:B-1----:R-:W-:-:S04]  /*5a30*/  FMUL.FTZ R0, R53, c[0x0][0x2ec] ;  /* 0x0000bb0035007a20 */ /* 0x002fc80000410000 */
[----:B------:R1:W-:Y:S02]  /*5a40*/  MUFU.TANH R201, R0 ;  /* 0x0000000000c97308 */ /* 0x0003e40000002400 */
[----:B-1----:R-:W-:-:S06]  /*5a50*/  FMUL.FTZ R0, R54, c[0x0][0x2ec] ;  /* 0x0000bb0036007a20 */ /* 0x002fcc0000410000 */
[----:B------:R1:W2:Y:S02]  /*5a60*/  MUFU.TANH R200, R0 ;  /* 0x0000000000c87308 */ /* 0x0002a40000002400 */
[----:B-1----:R-:W-:Y:S02]  /*5a70*/  FMUL.FTZ R0, R55, c[0x0][0x2ec] ;  /* 0x0000bb0037007a20 */ /* 0x002fe40000410000 */
[-C--:B------:R-:W-:Y:S01]  /*5a80*/  HMMA.16816.F32.BF16 R52, R8, R38.reuse, R48 ;  /* 0x000000260834723c */ /* 0x080fe20000041830 */
[----:B------:R-:W1:Y:S03]  /*5a90*/  LDSM.16.M88.4 R48, [R223+0x7c00] ;  /* 0x007c0000df30783b */ /* 0x000e660000000200 */
[----:B------:R2:W-:Y:S04]  /*5aa0*/  MUFU.TANH R205, R0 ;  /* 0x0000000000cd7308 */ /* 0x0005e80000002400 */
[C---:B------:R-:W-:Y:S08]  /*5ab0*/  HMMA.16816.F32.BF16 R36, R4.reuse, R38, R56 ;  /* 0x000000260424723c */ /* 0x040ff00000041838 */
[----:B------:R-:W-:Y:S01]  /*5ac0*/  HMMA.16816.F32.BF16 R56, R4, R40, R176 ;  /* 0x000000280438723c */ /* 0x000fe200000418b0 */
[----:B--2---:R-:W-:-:S04]  /*5ad0*/  FMUL.FTZ R0, R64, c[0x0][0x2ec] ;  /* 0x0000bb0040007a20 */ /* 0x004fc80000410000 */
[----:B------:R2:W1:Y:S02]  /*5ae0*/  MUFU.TANH R181, R0 ;  /* 0x0000000000b57308 */ /* 0x0004640000002400 */
[----:B--2---:R-:W-:Y:S11]  /*5af0*/  FMUL.FTZ R0, R65, c[0x0][0x2ec] ;  /* 0x0000bb0041007a20 */ /* 0x004ff60000410000 */
[----:B------:R-:W-:Y:S06]  /*5b00*/  @!UPT UIADD3 URZ, URZ, URZ, URZ ;  /* 0x0000003f3f3ff290 */ /* 0x000fec000fffe03f */
[----:B------:R-:W-:Y:S01]  /*5b10*/  FMUL.FTZ R2, R59, c[0x0][0x2ec] ;  /* 0x0000bb003b027a20 */ /* 0x000fe20000410000 */
[C---:B-1----:R-:W-:Y:S01]  /*5b20*/  HMMA.16816.F32.BF16 R108, R28.reuse, R48, R236 ;  /* 0x000000301c6c723c */ /* 0x042fe200000418ec */
[----:B------:R1:W-:Y:S07]  /*5b30*/  MUFU.TANH R191, R0 ;  /* 0x0000000000bf7308 */ /* 0x0003ee0000002400 */
[----:B------:R-:W-:Y:S01]  /*5b40*/  HMMA.16816.F32.BF16 R28, R28, R50, R212 ;  /* 0x000000321c1c723c */ /* 0x000fe200000418d4 */
[----:B------:R-:W-:Y:S01]  /*5b50*/  MUFU.TANH R176, R2 ;  /* 0x0000000200b07308 */ /* 0x000fe20000002400 */
[----:B-1----:R-:W-:-:S07]  /*5b60*/  FMUL.FTZ R0, R66, c[0x0][0x2ec] ;  /* 0x0000bb0042007a20 */ /* 0x002fce0000410000 */
[----:B------:R1:W2:Y:S02]  /*5b70*/  MUFU.TANH R183, R0 ;  /* 0x0000000000b77308 */ /* 0x0002a40000002400 */
[----:B-1----:R-:W-:Y:S02]  /*5b80*/  FMUL.FTZ R0, R67, c[0x0][0x2ec] ;  /* 0x0000bb0043007a20 */ /* 0x002fe40000410000 */
[C---:B------:R-:W-:Y:S04]  /*5b90*/  HMMA.16816.F32.BF16 R64, R32.reuse, R48, R232 ;  /* 0x000000302040723c */ /* 0x040fe800000418e8 */
[----:B------:R1:W1:Y:S04]  /*5ba0*/  MUFU.TANH R190, R0 ;  /* 0x0000000000be7308 */ /* 0x0002680000002400 */
[----:B------:R-:W-:Y:S01]  /*5bb0*/  HMMA.16816.F32.BF16 R32, R32, R50, R244 ;  /* 0x000000322020723c */ /* 0x000fe200000418f4 */
[----:B-1----:R-:W-:-:S04]  /*5bc0*/  FMUL.FTZ R0, R52, c[0x0][0x2ec] ;  /* 0x0000bb0034007a20 */ /* 0x002fc80000410000 */
        /* <DEDUP_REMOVED lines=11> */
[----:B------:R-:W-:Y:S01]  /*5c80*/  HMMA.16816.F32.BF16 R52, R8, R42, R52 ;  /* 0x0000002a0834723c */ /* 0x000fe20000041834 */
[----:B-1----:R-:W-:-:S04]  /*5c90*/  FMUL.FTZ R0, R37, c[0x0][0x2ec] ;  /* 0x0000bb0025007a20 */ /* 0x002fc80000410000 */
[----:B------:R1:W-:Y:S11]  /*5ca0*/  MUFU.TANH R206, R0 ;  /* 0x0000000000ce7308 */ /* 0x0003f60000002400 */
[----:B------:R-:W-:Y:S08]  /*5cb0*/  @!UPT UIADD3 URZ, URZ, URZ, URZ ;  /* 0x0000003f3f3ff290 */ /* 0x000ff0000fffe03f */
[----:B------:R-:W-:Y:S02]  /*5cc0*/  FMUL.FTZ R2, R52, c[0x0][0x2ec] ;  /* 0x0000bb0034027a20 */ /* 0x000fe40000410000 */
[----:B------:R-:W-:Y:S02]  /*5cd0*/  FMUL.FTZ R13, R53, c[0x0][0x2ec] ;  /* 0x0000bb00350d7a20 */ /* 0x000fe40000410000 */
[----:B------:R-:W-:Y:S01]  /*5ce0*/  MUFU.TANH R105, R2 ;  /* 0x0000000200697308 */ /* 0x000fe20000002400 */
[----:B-1----:R-:W-:-:S07]  /*5cf0*/  FMUL.FTZ R0, R38, c[0x0][0x2ec] ;  /* 0x0000bb0026007a20 */ /* 0x002fce0000410000 */
[----:B------:R-:W-:Y:S08]  /*5d00*/  MUFU.TANH R107, R13 ;  /* 0x0000000d006b7308 */ /* 0x000ff00000002400 */
[----:B------:R1:W1:Y:S02]  /*5d10*/  MUFU.TANH R182, R0 ;  /* 0x0000000000b67308 */ /* 0x0002640000002400 */
[----:B-1----:R-:W-:-:S02]  /*5d20*/  FMUL.FTZ R0, R39, c[0x0][0x2ec] ;  /* 0x0000bb0027007a20 */ /* 0x002fc40000410000 */
[----:B------:R-:W1:Y:S04]  /*5d30*/  LDSM.16.M88.4 R36, [R221+0x8c00] ;  /* 0x008c0000dd24783b */ /* 0x000e680000000200 */
[----:B------:R2:W1:Y:S02]  /*5d40*/  MUFU.TANH R180, R0 ;  /* 0x0000000000b47308 */ /* 0x0004640000002400 */
[----:B--2---:R-:W-:-:S06]  /*5d50*/  FMUL.FTZ R0, R60, c[0x0][0x2ec] ;  /* 0x0000bb003c007a20 */ /* 0x004fcc0000410000 */
[----:B------:R2:W1:Y:S02]  /*5d60*/  MUFU.TANH R184, R0 ;  /* 0x0000000000b87308 */ /* 0x0004640000002400 */
[----:B--2---:R-:W-:Y:S01]  /*5d70*/  FMUL.FTZ R0, R61, c[0x0][0x2ec] ;  /* 0x0000bb003d007a20 */ /* 0x004fe20000410000 */
[-C--:B-1----:R-:W-:Y:S05]  /*5d80*/  HMMA.16816.F32.BF16 R64, R24, R36.reuse, R64 ;  /* 0x000000241840723c */ /* 0x082fea0000041840 */
[----:B------:R1:W-:Y:S03]  /*5d90*/  MUFU.TANH R187, R0 ;  /* 0x0000000000bb7308 */ /* 0x0003e60000002400 */
[----:B------:R-:W-:Y:S08]  /*5da0*/  HMMA.16816.F32.BF16 R108, R20, R36, R108 ;  /* 0x00000024146c723c */ /* 0x000ff0000004186c */
[----:B------:R-:W-:Y:S01]  /*5db0*/  HMMA.16816.F32.BF16 R24, R24, R38, R32 ;  /* 0x000000261818723c */ /* 0x000fe20000041820 */
[----:B-1----:R-:W-:-:S04]  /*5dc0*/  FMUL.FTZ R0, R62, c[0x0][0x2ec] ;  /* 0x0000bb003e007a20 */ /* 0x002fc80000410000 */
[----:B------:R1:W2:Y:S02]  /*5dd0*/  MUFU.TANH R185, R0 ;  /* 0x0000000000b97308 */ /* 0x0002a40000002400 */
[----:B-1----:R-:W-:Y:S02]  /*5de0*/  FMUL.FTZ R0, R63, c[0x0][0x2ec] ;  /* 0x0000bb003f007a20 */ /* 0x002fe40000410000 */
[----:B------:R-:W-:Y:S01]  /*5df0*/  HMMA.16816.F32.BF16 R60, R20, R46, R196 ;  /* 0x0000002e143c723c */ /* 0x000fe200000418c4 */
[----:B------:R-:W1:Y:S03]  /*5e00*/  LDSM.16.M88.4 R44, [R223+0x8c00] ;  /* 0x008c0000df2c783b */ /* 0x000e660000000200 */
[----:B------:R2:W-:Y:S01]  /*5e10*/  MUFU.TANH R186, R0 ;  /* 0x0000000000ba7308 */ /* 0x0005e20000002400 */
[----:B------:R-:W-:-:S04]  /*5e20*/  DEPBAR.LE SB0, 0x0 ;  /* 0x000080000000791a */ /* 0x000fc80000000000 */
[----:B------:R-:W-:Y:S01]  /*5e30*/  HMMA.16816.F32.BF16 R20, R20, R38, R28 ;  /* 0x000000261414723c */ /* 0x000fe2000004181c */
[----:B--2---:R-:W-:-:S04]  /*5e40*/  FMUL.FTZ R0, R56, c[0x0][0x2ec] ;  /* 0x0000bb0038007a20 */ /* 0x004fc80000410000 */
[----:B------:R2:W1:Y:S10]  /*5e50*/  MUFU.TANH R179, R0 ;  /* 0x0000000000b37308 */ /* 0x0004740000002400 */
[----:B------:R-:W-:Y:S01]  /*5e60*/  HMMA.16816.F32.BF16 R40, R4, R42, R60 ;  /* 0x0000002a0428723c */ /* 0x000fe2000004183c */
[----:B--2---:R-:W-:-:S07]  /*5e70*/  FMUL.FTZ R0, R57, c[0x0][0x2ec] ;  /* 0x0000bb0039007a20 */ /* 0x004fce0000410000 */
[----:B-1----:R-:W-:Y:S01]  /*5e80*/  HMMA.16816.F32.BF16 R24, R8, R46, R24 ;  /* 0x0000002e0818723c */ /* 0x002fe20000041818 */
[----:B------:R1:W-:Y:S02]  /*5e90*/  MUFU.TANH R178, R0 ;  /* 0x0000000000b27308 */ /* 0x0003e40000002400 */
[----:B-1----:R-:W-:-:S06]  /*5ea0*/  FMUL.FTZ R0, R58, c[0x0][0x2ec] ;  /* 0x0000bb003a007a20 */ /* 0x002fcc0000410000 */
[----:B------:R1:W2:Y:S11]  /*5eb0*/  MUFU.TANH R177, R0 ;  /* 0x0000000000b17308 */ /* 0x0002b60000002400 */
[----:B------:R-:W-:Y:S04]  /*5ec0*/  @!UPT UIADD3 URZ, URZ, URZ, URZ ;  /* 0x0000003f3f3ff290 */ /* 0x000fe8000fffe03f */
[----:B------:R-:W-:Y:S02]  /*5ed0*/  FMUL.FTZ R24, R24, c[0x0][0x2ec] ;  /* 0x0000bb0018187a20 */ /* 0x000fe40000410000 */
[----:B------:R-:W-:Y:S02]  /*5ee0*/  FMUL.FTZ R26, R26, c[0x0][0x2ec] ;  /* 0x0000bb001a1a7a20 */ /* 0x000fe40000410000 */
[----:B------:R-:W-:Y:S02]  /*5ef0*/  FMUL.FTZ R25, R25, c[0x0][0x2ec] ;  /* 0x0000bb0019197a20 */ /* 0x000fe40000410000 */
[----:B------:R-:W-:Y:S01]  /*5f00*/  MUFU.TANH R24, R24 ;  /* 0x0000001800187308 */ /* 0x000fe20000002400 */
[----:B------:R-:W-:Y:S01]  /*5f10*/  FMUL.FTZ R27, R27, c[0x0][0x2ec] ;  /* 0x0000bb001b1b7a20 */ /* 0x000fe20000410000 */
[----:B-1----:R-:W-:-:S06]  /*5f20*/  IADD3 R0, R251, -0x2, RZ ;  /* 0xfffffffefb007810 */ /* 0x002fcc0007ffe0ff */
[----:B------:R-:W-:Y:S01]  /*5f30*/  MUFU.TANH R26, R26 ;  /* 0x0000001a001a7308 */ /* 0x000fe20000002400 */
[----:B------:R-:W-:-:S07]  /*5f40*/  IMAD R0, R0, 0x40, R242 ;  /* 0x0000004000007824 */ /* 0x000fce00078e02f2 */
[----:B------:R-:W-:Y:S01]  /*5f50*/  MUFU.TANH R25, R25 ;  /* 0x0000001900197308 */ /* 0x000fe20000002400 */
[C---:B------:R-:W-:Y:S02]  /*5f60*/  IADD3 R12, R0.reuse, 0x1, RZ ;  /* 0x00000001000c7810 */ /* 0x040fe40007ffe0ff */
[----:B------:R-:W-:Y:S02]  /*5f70*/  IADD3 R2, R0, 0x8, RZ ;  /* 0x0000000800027810 */ /* 0x000fe40007ffe0ff */
[C---:B------:R-:W-:Y:S02]  /*5f80*/  ISETP.GE.AND P1, PT, R12.reuse, R14, PT ;  /* 0x0000000e0c00720c */ /* 0x040fe40003f26270 */
[C---:B------:R-:W-:Y:S01]  /*5f90*/  ISETP.GE.AND P0, PT, R12.reuse, R15, PT ;  /* 0x0000000f0c00720c */ /* 0x040fe20003f06270 */
[----:B------:R-:W-:Y:S01]  /*5fa0*/  MUFU.TANH R27, R27 ;  /* 0x0000001b001b7308 */ /* 0x000fe20000002400 */
[----:B------:R-:W-:Y:S01]  /*5fb0*/  BAR.SYNC.DEFER_BLOCKING 0x0 ;  /* 0x0000000000007b1d */ /* 0x000fe20000010000 */
[----:B------:R-:W-:-:S02]  /*5fc0*/  ISETP.GE.AND P4, PT, R12, R17, PT ;  /* 0x000000110c00720c */ /* 0x000fc40003f86270 */
[----:B------:R-:W-:Y:S01]  /*5fd0*/  ISETP.GE.AND P2, PT, R12, R16, PT ;  /* 0x000000100c00720c */ /* 0x000fe20003f46270 */
[----:B------:R-:W-:Y:S01]  /*5fe0*/  FMUL.FTZ R12, R54, c[0x0][0x2ec] ;  /* 0x0000bb00360c7a20 */ /* 0x000fe20000410000 */
[----:B-----5:R-:W-:Y:S02]  /*5ff0*/  FSEL R49, R101, -INF , !P1 ;  /* 0xff80000065317808 */ /* 0x020fe40004800000 */
[----:B---3--:R-:W-:Y:S01]  /*6000*/  FSEL R36, R106, -INF , !P4 ;  /* 0xff8000006a247808 */ /* 0x008fe20006000000 */
[----:B------:R1:W3:Y:S01]  /*6010*/  MUFU.TANH R101, R12 ;  /* 0x0000000c00657308 */ /* 0x0002e20000002400 */
[C---:B------:R-:W-:Y:S02]  /*6020*/  ISETP.GE.AND P3, PT, R2.reuse, R17, PT ;  /* 0x000000110200720c */ /* 0x040fe40003f66270 */
[C---:B------:R-:W-:Y:S02]  /*6030*/  ISETP.GE.AND P6, PT, R2.reuse, R14, PT ;  /* 0x0000000e0200720c */ /* 0x040fe40003fc6270 */
[----:B------:R-:W-:-:S02]  /*6040*/  ISETP.GE.AND P5, PT, R2, R15, PT ;  /* 0x0000000f0200720c */ /* 0x000fc40003fa6270 */
[----:B------:R-:W-:Y:S02]  /*6050*/  ISETP.GE.AND P1, PT, R2, R16, PT ;  /* 0x000000100200720c */ /* 0x000fe40003f26270 */
[----:B------:R-:W-:Y:S02]  /*6060*/  IADD3 R2, R0, 0x9, RZ ;  /* 0x0000000900027810 */ /* 0x000fe40007ffe0ff */
[----:B----4-:R-:W-:Y:S01]  /*6070*/  FSEL R13, R19, -INF , !P3 ;  /* 0xff800000130d7808 */ /* 0x010fe20005800000 */
[----:B------:R-:W-:Y:S01]  /*6080*/  FMUL.FTZ R19, R43, c[0x0][0x2ec] ;  /* 0x0000bb002b137a20 */ /* 0x000fe20000410000 */
[----:B------:R-:W-:Y:S02]  /*6090*/  FSEL R63, R228, -INF , !P0 ;  /* 0xff800000e43f7808 */ /* 0x000fe40004000000 */
[----:B------:R-:W-:Y:S01]  /*60a0*/  FSEL R48, R227, -INF , !P2 ;  /* 0xff800000e3307808 */ /* 0x000fe20005000000 */
[----:B-1----:R-:W-:Y:S01]  /*60b0*/  FMUL.FTZ R12, R55, c[0x0][0x2ec] ;  /* 0x0000bb00370c7a20 */ /* 0x002fe20000410000 */
[----:B------:R-:W-:Y:S01]  /*60c0*/  FSEL R61, R211, -INF , !P6 ;  /* 0xff800000d33d7808 */ /* 0x000fe20007000000 */
[----:B------:R-:W-:Y:S01]  /*60d0*/  HMMA.16816.F32.BF16 R52, R8, R44, R64 ;  /* 0x0000002c0834723c */ /* 0x000fe20000041840 */
[C---:B------:R-:W-:Y:S01]  /*60e0*/  ISETP.GE.AND P0, PT, R2.reuse, R14, PT ;  /* 0x0000000e0200720c */ /* 0x040fe20003f06270 */
[----:B------:R1:W-:Y:S01]  /*60f0*/  MUFU.TANH R106, R12 ;  /* 0x0000000c006a7308 */ /* 0x0003e20000002400 */
[----:B------:R-:W-:-:S02]  /*6100*/  ISETP.GE.AND P4, PT, R2, R15, PT ;  /* 0x0000000f0200720c */ /* 0x000fc40003f86270 */
[C---:B------:R-:W-:Y:S02]  /*6110*/  ISETP.GE.AND P2, PT, R2.reuse, R17, PT ;  /* 0x000000110200720c */ /* 0x040fe40003f46270 */
[----:B------:R-:W-:Y:S02]  /*6120*/  ISETP.GE.AND P6, PT, R2, R16, PT ;  /* 0x000000100200720c */ /* 0x000fe40003fc6270 */
[----:B------:R-:W-:Y:S01]  /*6130*/  IADD3 R2, R0, 0x10, RZ ;  /* 0x0000001000027810 */ /* 0x000fe20007ffe0ff */
[----:B------:R4:W-:Y:S01]  /*6140*/  MUFU.TANH R56, R19 ;  /* 0x0000001300387308 */ /* 0x0009e20000002400 */
[----:B------:R-:W-:Y:S02]  /*6150*/  FSEL R100, R100, -INF , !P5 ;  /* 0xff80000064647808 */ /* 0x000fe40006800000 */
[----:B------:R-:W-:Y:S02]  /*6160*/  FSEL R37, R18, -INF , !P1 ;  /* 0xff80000012257808 */ /* 0x000fe40004800000 */
[----:B------:R-:W-:-:S02]  /*6170*/  FSEL R60, R216, -INF , !P0 ;  /* 0xff800000d83c7808 */ /* 0x000fc40004000000 */
[----:B------:R-:W-:Y:S01]  /*6180*/  ISETP.GE.AND P5, PT, R2, R14, PT ;  /* 0x0000000e0200720c */ /* 0x000fe20003fa6270 */
[----:B-1----:R-:W-:Y:S01]  /*6190*/  FMUL.FTZ R12, R40, c[0x0][0x2ec] ;  /* 0x0000bb00280c7a20 */ /* 0x002fe20000410000 */
[C---:B------:R-:W-:Y:S02]  /*61a0*/  ISETP.GE.AND P3, PT, R2.reuse, R15, PT ;  /* 0x0000000f0200720c */ /* 0x040fe40003f66270 */
[C---:B------:R-:W-:Y:S01]  /*61b0*/  ISETP.GE.AND P1, PT, R2.reuse, R17, PT ;  /* 0x000000110200720c */ /* 0x040fe20003f26270 */
[----:B------:R1:W5:Y:S01]  /*61c0*/  MUFU.TANH R59, R12 ;  /* 0x0000000c003b7308 */ /* 0x0003620000002400 */
[----:B------:R-:W-:Y:S01]  /*61d0*/  ISETP.GE.AND P0, PT, R2, R16, PT ;  /* 0x000000100200720c */ /* 0x000fe20003f06270 */
[----:B------:R-:W-:Y:S01]  /*61e0*/  FMUL.FTZ R55, R55, c[0x0][0x2ec] ;  /* 0x0000bb0037377a20 */ /* 0x000fe20000410000 */
[----:B------:R-:W-:Y:S01]  /*61f0*/  IADD3 R2, R0, 0x11, RZ ;  /* 0x0000001100027810 */ /* 0x000fe20007ffe0ff */
[----:B----4-:R-:W-:Y:S01]  /*6200*/  FMUL.FTZ R19, R52, c[0x0][0x2ec] ;  /* 0x0000bb0034137a20 */ /* 0x010fe20000410000 */
[----:B------:R-:W-:-:S02]  /*6210*/  FSEL R62, R210, -INF , !P4 ;  /* 0xff800000d23e7808 */ /* 0x000fc40006000000 */
[----:B------:R-:W-:Y:S01]  /*6220*/  FSEL R18, R208, -INF , !P6 ;  /* 0xff800000d0127808 */ /* 0x000fe20007000000 */
[----:B------:R4:W-:Y:S01]  /*6230*/  MUFU.TANH R52, R19 ;  /* 0x0000001300347308 */ /* 0x0009e20000002400 */
[----:B------:R-:W-:Y:S02]  /*6240*/  FSEL R65, R204, -INF , !P5 ;  /* 0xff800000cc417808 */ /* 0x000fe40006800000 */
[C---:B------:R-:W-:Y:S02]  /*6250*/  ISETP.GE.AND P4, PT, R2.reuse, R14, PT ;  /* 0x0000000e0200720c */ /* 0x040fe40003f86270 */
[C---:B------:R-:W-:Y:S02]  /*6260*/  ISETP.GE.AND P6, PT, R2.reuse, R17, PT ;  /* 0x000000110200720c */ /* 0x040fe40003fc6270 */
[----:B------:R-:W-:Y:S01]  /*6270*/  ISETP.GE.AND P5, PT, R2, R16, PT ;  /* 0x000000100200720c */ /* 0x000fe20003fa6270 */
[----:B-1----:R-:W-:Y:S01]  /*6280*/  FMUL.FTZ R12, R41, c[0x0][0x2ec] ;  /* 0x0000bb00290c7a20 */ /* 0x002fe20000410000 */
[----:B------:R-:W-:Y:S01]  /*6290*/  FSEL R208, R200, -INF , !P3 ;  /* 0xff800000c8d07808 */ /* 0x000fe20005800000 */
[----:B------:R-:W-:Y:S01]  /*62a0*/  MUFU.TANH R55, R55 ;  /* 0x0000003700377308 */ /* 0x000fe20000002400 */
[----:B------:R-:W-:-:S02]  /*62b0*/  FSEL R64, R181, -INF , !P1 ;  /* 0xff800000b5407808 */ /* 0x000fc40004800000 */
[----:B------:R-:W-:Y:S02]  /*62c0*/  FSEL R183, R183, -INF , !P0 ;  /* 0xff800000b7b77808 */ /* 0x000fe40004000000 */
[----:B------:R-:W-:Y:S01]  /*62d0*/  FSEL R201, R201, -INF , !P4 ;  /* 0xff800000c9c97808 */ /* 0x000fe20006000000 */
[----:B----4-:R-:W-:Y:S01]  /*62e0*/  FMUL.FTZ R19, R53, c[0x0][0x2ec] ;  /* 0x0000bb0035137a20 */ /* 0x010fe20000410000 */
[----:B------:R-:W-:Y:S01]  /*62f0*/  FSEL R35, R191, -INF , !P6 ;  /* 0xff800000bf237808 */ /* 0x000fe20007000000 */
[----:B------:R1:W-:Y:S01]  /*6300*/  MUFU.TANH R58, R12 ;  /* 0x0000000c003a7308 */ /* 0x0003e20000002400 */
[----:B------:R-:W-:Y:S02]  /*6310*/  FSEL R181, R190, -INF , !P5 ;  /* 0xff800000beb57808 */ /* 0x000fe40006800000 */
[----:B------:R-:W-:-:S05]  /*6320*/  IADD3 R8, R0, 0x28, RZ ;  /* 0x0000002800087810 */ /* 0x000fca0007ffe0ff */
[----:B------:R4:W-:Y:S01]  /*6330*/  MUFU.TANH R32, R19 ;  /* 0x0000001300207308 */ /* 0x0009e20000002400 */
[----:B-1----:R-:W-:Y:S02]  /*6340*/  FMUL.FTZ R12, R42, c[0x0][0x2ec] ;  /* 0x0000bb002a0c7a20 */ /* 0x002fe40000410000 */
[C---:B------:R-:W-:Y:S05]  /*6350*/  HMMA.16816.F32.BF16 R40, R4.reuse, R44, R108 ;  /* 0x0000002c0428723c */ /* 0x040fea000004186c */
[----:B------:R1:W1:Y:S01]  /*6360*/  MUFU.TANH R57, R12 ;  /* 0x0000000c00397308 */ /* 0x0002620000002400 */
[----:B----4-:R-:W-:Y:S02]  /*6370*/  FMUL.FTZ R19, R54, c[0x0][0x2ec] ;  /* 0x0000bb0036137a20 */ /* 0x010fe40000410000 */
[----:B------:R-:W-:Y:S05]  /*6380*/  HMMA.16816.F32.BF16 R44, R4, R46, R20 ;  /* 0x0000002e042c723c */ /* 0x000fea0000041814 */
[----:B------:R-:W4:Y:S02]  /*6390*/  MUFU.TANH R19, R19 ;  /* 0x0000001300137308 */ /* 0x000f240000002400 */
[----:B------:R-:W-:-:S02]  /*63a0*/  IADD3 R4, R0, 0x31, RZ ;  /* 0x0000003100047810 */ /* 0x000fc40007ffe0ff */
[----:B-1----:R-:W-:Y:S02]  /*63b0*/  FSEL R12, R209, -INF , !P2 ;  /* 0xff800000d10c7808 */ /* 0x002fe40005000000 */
[-C--:B------:R-:W-:Y:S02]  /*63c0*/  ISETP.GE.AND P2, PT, R2, R15.reuse, PT ;  /* 0x0000000f0200720c */ /* 0x080fe40003f46270 */
[----:B------:R-:W-:Y:S02]  /*63d0*/  IADD3 R2, R0, 0x18, RZ ;  /* 0x0000001800027810 */ /* 0x000fe40007ffe0ff */
[----:B------:R-:W-:Y:S01]  /*63e0*/  FSEL R205, R205, -INF , !P2 ;  /* 0xff800000cdcd7808 */ /* 0x000fe20005000000 */
[----:B------:R-:W-:Y:S01]  /*63f0*/  FMUL.FTZ R40, R40, c[0x0][0x2ec] ;  /* 0x0000bb0028287a20 */ /* 0x000fe20000410000 */
[----:B------:R-:W-:Y:S01]  /*6400*/  ISETP.GE.AND P3, PT, R2, R14, PT ;  /* 0x0000000e0200720c */ /* 0x000fe20003f66270 */
[----:B------:R-:W-:Y:S01]  /*6410*/  FMUL.FTZ R42, R42, c[0x0][0x2ec] ;  /* 0x0000bb002a2a7a20 */ /* 0x000fe20000410000 */
[C---:B------:R-:W-:Y:S01]  /*6420*/  ISETP.GE.AND P1, PT, R2.reuse, R15, PT ;  /* 0x0000000f0200720c */ /* 0x040fe20003f26270 */
[----:B------:R-:W-:Y:S01]  /*6430*/  FMUL.FTZ R41, R41, c[0x0][0x2ec] ;  /* 0x0000bb0029297a20 */ /* 0x000fe20000410000 */
[C---:B------:R-:W-:Y:S01]  /*6440*/  ISETP.GE.AND P0, PT, R2.reuse, R17, PT ;  /* 0x000000110200720c */ /* 0x040fe20003f06270 */
[----:B------:R-:W1:Y:S01]  /*6450*/  MUFU.TANH R40, R40 ;  /* 0x0000002800287308 */ /* 0x000e620000002400 */
[----:B------:R-:W-:Y:S01]  /*6460*/  ISETP.GE.AND P4, PT, R2, R16, PT ;  /* 0x000000100200720c */ /* 0x000fe20003f86270 */
[----:B------:R-:W-:Y:S01]  /*6470*/  FMUL.FTZ R43, R43, c[0x0][0x2ec] ;  /* 0x0000bb002b2b7a20 */ /* 0x000fe20000410000 */
[----:B------:R-:W-:Y:S01]  /*6480*/  IADD3 R2, R0, 0x19, RZ ;  /* 0x0000001900027810 */ /* 0x000fe20007ffe0ff */
[----:B------:R-:W-:Y:S01]  /*6490*/  FMUL.FTZ R6, R44, c[0x0][0x2ec] ;  /* 0x0000bb002c067a20 */ /* 0x000fe20000410000 */
[----:B------:R-:W-:Y:S01]  /*64a0*/  FSEL R200, R189, -INF , !P3 ;  /* 0xff800000bdc87808 */ /* 0x000fe20005800000 */
[----:B------:R-:W-:Y:S01]  /*64b0*/  FMUL.FTZ R46, R46, c[0x0][0x2ec] ;  /* 0x0000bb002e2e7a20 */ /* 0x000fe20000410000 */
[C---:B------:R-:W-:Y:S01]  /*64c0*/  ISETP.GE.AND P2, PT, R2.reuse, R14, PT ;  /* 0x0000000e0200720c */ /* 0x040fe20003f46270 */
[----:B------:R-:W1:Y:S01]  /*64d0*/  MUFU.TANH R42, R42 ;  /* 0x0000002a002a7308 */ /* 0x000e620000002400 */
[C---:B------:R-:W-:Y:S01]  /*64e0*/  ISETP.GE.AND P6, PT, R2.reuse, R15, PT ;  /* 0x0000000f0200720c */ /* 0x040fe20003fc6270 */
[----:B------:R-:W-:Y:S01]  /*64f0*/  FMUL.FTZ R5, R45, c[0x0][0x2ec] ;  /* 0x0000bb002d057a20 */ /* 0x000fe20000410000 */
[----:B------:R-:W-:-:S02]  /*6500*/  ISETP.GE.AND P5, PT, R2, R17, PT ;  /* 0x000000110200720c */ /* 0x000fc40003fa6270 */
[----:B------:R-:W-:Y:S02]  /*6510*/  ISETP.GE.AND P3, PT, R2, R16, PT ;  /* 0x000000100200720c */ /* 0x000fe40003f66270 */
[----:B------:R-:W-:Y:S01]  /*6520*/  IADD3 R2, R0, 0x20, RZ ;  /* 0x0000002000027810 */ /* 0x000fe20007ffe0ff */
[----:B------:R-:W1:Y:S01]  /*6530*/  MUFU.TANH R41, R41 ;  /* 0x0000002900297308 */ /* 0x000e620000002400 */
[----:B------:R-:W-:Y:S02]  /*6540*/  FSEL R204, R202, -INF , !P1 ;  /* 0xff800000cacc7808 */ /* 0x000fe40004800000 */
[----:B------:R-:W-:Y:S02]  /*6550*/  FSEL R34, R188, -INF , !P0 ;  /* 0xff800000bc227808 */ /* 0x000fe40004000000 */
[----:B------:R-:W-:Y:S02]  /*6560*/  FSEL R182, R182, -INF , !P4 ;  /* 0xff800000b6b67808 */ /* 0x000fe40006000000 */
[----:B------:R-:W-:Y:S01]  /*6570*/  FSEL R202, R203, -INF , !P2 ;  /* 0xff800000cbca7808 */ /* 0x000fe20005000000 */
[----:B------:R-:W1:Y:S01]  /*6580*/  MUFU.TANH R43, R43 ;  /* 0x0000002b002b7308 */ /* 0x000e620000002400 */
[----:B------:R-:W-:-:S02]  /*6590*/  ISETP.GE.AND P1, PT, R2, R14, PT ;  /* 0x0000000e0200720c */ /* 0x000fc40003f26270 */
[C---:B------:R-:W-:Y:S02]  /*65a0*/  ISETP.GE.AND P0, PT, R2.reuse, R15, PT ;  /* 0x0000000f0200720c */ /* 0x040fe40003f06270 */
[C---:B------:R-:W-:Y:S02]  /*65b0*/  ISETP.GE.AND P4, PT, R2.reuse, R17, PT ;  /* 0x000000110200720c */ /* 0x040fe40003f86270 */
[----:B------:R-:W-:Y:S01]  /*65c0*/  ISETP.GE.AND P2, PT, R2, R16, PT ;  /* 0x000000100200720c */ /* 0x000fe20003f46270 */
[----:B------:R-:W1:Y:S01]  /*65d0*/  MUFU.TANH R6, R6 ;  /* 0x0000000600067308 */ /* 0x000e620000002400 */
[----:B------:R-:W-:Y:S02]  /*65e0*/  IADD3 R2, R0, 0x21, RZ ;  /* 0x0000002100027810 */ /* 0x000fe40007ffe0ff */
[----:B------:R-:W-:Y:S02]  /*65f0*/  FSEL R203, R207, -INF , !P6 ;  /* 0xff800000cfcb7808 */ /* 0x000fe40007000000 */
[----:B------:R-:W-:-:S02]  /*6600*/  FSEL R33, R206, -INF , !P5 ;  /* 0xff800000ce217808 */ /* 0x000fc40006800000 */
[----:B------:R-:W-:Y:S01]  /*6610*/  FSEL R180, R180, -INF , !P3 ;  /* 0xff800000b4b47808 */ /* 0x000fe20005800000 */
[----:B------:R-:W-:Y:S01]  /*6620*/  MUFU.TANH R5, R5 ;  /* 0x0000000500057308 */ /* 0x000fe20000002400 */
        /* <DEDUP_REMOVED lines=9> */
[----:B--2---:R-:W-:Y:S02]  /*66c0*/  FSEL R213, R177, -INF , !P2 ;  /* 0xff800000b1d57808 */ /* 0x004fe40005000000 */
[----:B------:R-:W-:-:S02]  /*66d0*/  FSEL R215, R187, -INF , !P6 ;  /* 0xff800000bbd77808 */ /* 0x000fc40007000000 */
[----:B------:R-:W-:Y:S02]  /*66e0*/  FSEL R230, R186, -INF , !P5 ;  /* 0xff800000bae67808 */ /* 0x000fe40006800000 */
[----:B------:R-:W-:Y:S02]  /*66f0*/  FSEL R210, R178, -INF , !P3 ;  /* 0xff800000b2d27808 */ /* 0x000fe40005800000 */
[----:B------:R-:W-:Y:S02]  /*6700*/  FSEL R214, R176, -INF , !P1 ;  /* 0xff800000b0d67808 */ /* 0x000fe40004800000 */
[----:B------:R-:W-:Y:S02]  /*6710*/  FSEL R217, R105, -INF , !P0 ;  /* 0xff80000069d97808 */ /* 0x000fe40004000000 */
[C---:B------:R-:W-:Y:S02]  /*6720*/  ISETP.GE.AND P4, PT, R8.reuse, R15, PT ;  /* 0x0000000f0800720c */ /* 0x040fe40003f86270 */
[----:B------:R-:W-:-:S02]  /*6730*/  ISETP.GE.AND P2, PT, R8, R17, PT ;  /* 0x000000110800720c */ /* 0x000fc40003f46270 */
[----:B------:R-:W-:Y:S02]  /*6740*/  ISETP.GE.AND P6, PT, R8, R16, PT ;  /* 0x000000100800720c */ /* 0x000fe40003fc6270 */
[C---:B------:R-:W-:Y:S02]  /*6750*/  ISETP.GE.AND P5, PT, R2.reuse, R14, PT ;  /* 0x0000000e0200720c */ /* 0x040fe40003fa6270 */
[C---:B------:R-:W-:Y:S02]  /*6760*/  ISETP.GE.AND P3, PT, R2.reuse, R15, PT ;  /* 0x0000000f0200720c */ /* 0x040fe40003f66270 */
[C---:B------:R-:W-:Y:S02]  /*6770*/  ISETP.GE.AND P1, PT, R2.reuse, R17, PT ;  /* 0x000000110200720c */ /* 0x040fe40003f26270 */
[----:B------:R-:W-:Y:S02]  /*6780*/  ISETP.GE.AND P0, PT, R2, R16, PT ;  /* 0x000000100200720c */ /* 0x000fe40003f06270 */
[----:B------:R-:W-:-:S02]  /*6790*/  IADD3 R2, R0, 0x30, RZ ;  /* 0x0000003000027810 */ /* 0x000fc40007ffe0ff */
[----:B---3--:R-:W-:Y:S02]  /*67a0*/  FSEL R228, R101, -INF , !P4 ;  /* 0xff80000065e47808 */ /* 0x008fe40006000000 */
[----:B-----5:R-:W-:Y:S02]  /*67b0*/  FSEL R207, R59, -INF , !P2 ;  /* 0xff8000003bcf7808 */ /* 0x020fe40005000000 */
[----:B------:R-:W-:Y:S02]  /*67c0*/  FSEL R212, R57, -INF , !P6 ;  /* 0xff80000039d47808 */ /* 0x000fe40007000000 */
[----:B------:R-:W-:Y:S02]  /*67d0*/  FSEL R216, R107, -INF , !P5 ;  /* 0xff8000006bd87808 */ /* 0x000fe40006800000 */
[C---:B------:R-:W-:Y:S02]  /*67e0*/  ISETP.GE.AND P4, PT, R2.reuse, R14, PT ;  /* 0x0000000e0200720c */ /* 0x040fe40003f86270 */
[----:B------:R-:W-:-:S02]  /*67f0*/  ISETP.GE.AND P2, PT, R2, R15, PT ;  /* 0x0000000f0200720c */ /* 0x000fc40003f46270 */
[C---:B------:R-:W-:Y:S02]  /*6800*/  ISETP.GE.AND P6, PT, R2.reuse, R17, PT ;  /* 0x000000110200720c */ /* 0x040fe40003fc6270 */
[----:B------:R-:W-:Y:S02]  /*6810*/  ISETP.GE.AND P5, PT, R2, R16, PT ;  /* 0x000000100200720c */ /* 0x000fe40003fa6270 */
[----:B------:R-:W-:Y:S02]  /*6820*/  FSEL R219, R106, -INF , !P3 ;  /* 0xff8000006adb7808 */ /* 0x000fe40005800000 */
[----:B------:R-:W-:Y:S02]  /*6830*/  IADD3 R2, R0, 0x38, RZ ;  /* 0x0000003800027810 */ /* 0x000fe40007ffe0ff */
[----:B------:R-:W-:Y:S02]  /*6840*/  ISETP.GE.AND P3, PT, R4, R14, PT ;  /* 0x0000000e0400720c */ /* 0x000fe40003f66270 */
[----:B------:R-:W-:-:S02]  /*6850*/  FSEL R211, R56, -INF , !P0 ;  /* 0xff80000038d37808 */ /* 0x000fc40004000000 */
[----:B------:R-:W-:Y:S02]  /*6860*/  ISETP.GE.AND P0, PT, R4, R17, PT ;  /* 0x000000110400720c */ /* 0x000fe40003f06270 */
[----:B------:R-:W-:Y:S02]  /*6870*/  FSEL R206, R58, -INF , !P1 ;  /* 0xff8000003ace7808 */ /* 0x000fe40004800000 */
[----:B------:R-:W-:Y:S02]  /*6880*/  FSEL R240, R52, -INF , !P4 ;  /* 0xff80000034f07808 */ /* 0x000fe40006000000 */
[C---:B------:R-:W-:Y:S02]  /*6890*/  ISETP.GE.AND P1, PT, R4.reuse, R15, PT ;  /* 0x0000000f0400720c */ /* 0x040fe40003f26270 */
[----:B------:R-:W-:Y:S01]  /*68a0*/  ISETP.GE.AND P4, PT, R4, R16, PT ;  /* 0x000000100400720c */ /* 0x000fe20003f86270 */
[----:B------:R-:W-:Y:S01]  /*68b0*/  FMUL.FTZ R4, R47, c[0x0][0x2ec] ;  /* 0x0000bb002f047a20 */ /* 0x000fe20000410000 */
[----:B----4-:R-:W-:-:S02]  /*68c0*/  FSEL R246, R19, -INF , !P2 ;  /* 0xff80000013f67808 */ /* 0x010fc40005000000 */
[----:B-1----:R-:W-:Y:S02]  /*68d0*/  FSEL R234, R40, -INF , !P6 ;  /* 0xff80000028ea7808 */ /* 0x002fe40007000000 */
[----:B------:R-:W-:Y:S01]  /*68e0*/  FSEL R238, R42, -INF , !P5 ;  /* 0xff8000002aee7808 */ /* 0x000fe20006800000 */
[----:B------:R-:W-:Y:S01]  /*68f0*/  MUFU.TANH R4, R4 ;  /* 0x0000000400047308 */ /* 0x000fe20000002400 */
[----:B------:R-:W-:Y:S02]  /*6900*/  FSEL R239, R32, -INF , !P3 ;  /* 0xff80000020ef7808 */ /* 0x000fe40005800000 */
[C---:B------:R-:W-:Y:S02]  /*6910*/  ISETP.GE.AND P2, PT, R2.reuse, R14, PT ;  /* 0x0000000e0200720c */ /* 0x040fe40003f46270 */
[C---:B------:R-:W-:Y:S02]  /*6920*/  ISETP.GE.AND P6, PT, R2.reuse, R15, PT ;  /* 0x0000000f0200720c */ /* 0x040fe40003fc6270 */
[----:B------:R-:W-:-:S02]  /*6930*/  ISETP.GE.AND P5, PT, R2, R17, PT ;  /* 0x000000110200720c */ /* 0x000fc40003fa6270 */
[----:B------:R-:W-:Y:S02]  /*6940*/  ISETP.GE.AND P3, PT, R2, R16, PT ;  /* 0x000000100200720c */ /* 0x000fe40003f66270 */
[----:B------:R-:W1:Y:S01]  /*6950*/  MUFU.TANH R2, R46 ;  /* 0x0000002e00027308 */ /* 0x000e620000002400 */
[----:B------:R-:W-:Y:S02]  /*6960*/  FSEL R233, R41, -INF , !P0 ;  /* 0xff80000029e97808 */ /* 0x000fe40004000000 */
[----:B------:R-:W-:Y:S02]  /*6970*/  ISETP.GE.AND P0, PT, R0, R15, PT ;  /* 0x0000000f0000720c */ /* 0x000fe40003f06270 */
[----:B------:R-:W-:Y:S02]  /*6980*/  FSEL R245, R55, -INF , !P1 ;  /* 0xff80000037f57808 */ /* 0x000fe40004800000 */
[----:B------:R-:W-:Y:S02]  /*6990*/  FSEL R19, R243, -INF , !P0 ;  /* 0xff800000f3137808 */ /* 0x000fe40004000000 */
[----:B------:R-:W-:-:S02]  /*69a0*/  ISETP.NE.AND P0, PT, R251, 0x2, PT ;  /* 0x00000002fb00780c */ /* 0x000fc40003f05270 */
[----:B------:R-:W-:Y:S02]  /*69b0*/  FSEL R237, R43, -INF , !P4 ;  /* 0xff8000002bed7808 */ /* 0x000fe40006000000 */
[----:B------:R-:W-:Y:S02]  /*69c0*/  FSEL R242, R24, -INF , !P2 ;  /* 0xff80000018f27808 */ /* 0x000fe40005000000 */
[C---:B------:R-:W-:Y:S02]  /*69d0*/  ISETP.GE.AND P1, PT, R0.reuse, R14, PT ;  /* 0x0000000e0000720c */ /* 0x040fe40003f26270 */
[C---:B------:R-:W-:Y:S02]  /*69e0*/  ISETP.GE.AND P4, PT, R0.reuse, R17, PT ;  /* 0x000000110000720c */ /* 0x040fe40003f86270 */
[C---:B------:R-:W-:Y:S02]  /*69f0*/  ISETP.GE.AND P2, PT, R0.reuse, R16, PT ;  /* 0x000000100000720c */ /* 0x040fe40003f46270 */
[----:B------:R-:W-:-:S02]  /*6a00*/  IADD3 R0, R0, 0x39, RZ ;  /* 0x0000003900007810 */ /* 0x000fc40007ffe0ff */
[----:B------:R-:W-:Y:S02]  /*6a10*/  FSEL R244, R26, -INF , !P6 ;  /* 0xff8000001af47808 */ /* 0x000fe40007000000 */
[----:B------:R-:W-:Y:S02]  /*6a20*/  FSEL R232, R6, -INF , !P5 ;  /* 0xff80000006e87808 */ /* 0x000fe40006800000 */
[----:B-1----:R-:W-:Y:S02]  /*6a30*/  FSEL R235, R2, -INF , !P3 ;  /* 0xff80000002eb7808 */ /* 0x002fe40005800000 */
[----:B------:R-:W-:Y:S02]  /*6a40*/  FSEL R11, R248, -INF , !P1 ;  /* 0xff800000f80b7808 */ /* 0x000fe40004800000 */
        /* <DEDUP_REMOVED lines=13> */
[----:B------:R-:W-:-:S04]  /*6b20*/  IADD3 R0, R251, -0x3, RZ ;  /* 0xfffffffdfb007810 */ /* 0x000fc80007ffe0ff */
[----:B------:R-:W-:Y:S01]  /*6b30*/  SHF.R.S32.HI R2, RZ, 0x1f, R0 ;  /* 0x0000001fff027819 */ /* 0x000fe20000011400 */
[----:B------:R-:W-:-:S04]  /*6b40*/  IMAD.WIDE.U32 R6, R0, c[0x0][0x198], RZ ;  /* 0x0000660000067a25 */ /* 0x000fc800078e00ff */
[----:B------:R-:W-:-:S04]  /*6b50*/  IMAD R2, R2, c[0x0][0x198], RZ ;  /* 0x0000660002027a24 */ /* 0x000fc800078e02ff */
[----:B------:R-:W-:-:S04]  /*6b60*/  IMAD R2, R0, c[0x0][0x19c], R2 ;  /* 0x0000670000027a24 */ /* 0x000fc800078e0202 */
[----:B------:R-:W-:Y:S01]  /*6b70*/  IMAD.IADD R2, R7, 0x1, R2 ;  /* 0x0000000107027824 */ /* 0x000fe200078e0202 */
        /* <DEDUP_REMOVED lines=16> */
.L_x_371:
[----:B------:R-:W-:Y:S01]  /*6c80*/  FMNMX.FTZ R0, R102, R8, !PT ;  /* 0x0000000866007209 */ /* 0x000fe20007810000 */
[----:B------:R-:W2:Y:S03]  /*6c90*/  LDL.LU R66, [R1+0x14] ;  /* 0x0000140001427983 */ /* 0x000ea60000300800 */
[----:B------:R-:W-:Y:S01]  /*6ca0*/  FMNMX.FTZ R0, R36, R0, !PT ;  /* 0x0000000024007209 */ /* 0x000fe20007810000 */
[----:B------:R-:W3:Y:S01]  /*6cb0*/  LDL.LU R67, [R1+0x10] ;  /* 0x0000100001437983 */ /* 0x000ee20000300800 */
[----:B-1----:R-:W-:-:S02]  /*6cc0*/  FMNMX.FTZ R5, R104, R11, !PT ;  /* 0x0000000b68057209 */ /* 0x002fc40007810000 */
        /* <DEDUP_REMOVED lines=47> */
[----:B-1----:R-:W-:-:S02]  /*6fc0*/  FMNMX.FTZ R0, R0, R6, !PT ;  /* 0x0000000600007209 */ /* 0x002fc40007810000 */
[----:B------:R-:W1:Y:S01]  /*6fd0*/  SHFL.BFLY PT, R6, R4, 0x2, 0x1f ;  /* 0x0c401f0004067f89 */ /* 0x000e6200000e0000 */
[----:B------:R-:W-:Y:S02]  /*6fe0*/  FMNMX.FTZ R5, R202, R5, !PT ;  /* 0x00000005ca057209 */ /* 0x000fe40007810000 */
[----:B------:R-:W-:Y:S01]  /*6ff0*/  FMNMX.FTZ R2, R205, R2, !PT ;  /* 0x00000002cd027209 */ /* 0x000fe20007810000 */
[----:B------:R-:W4:Y:S01]  /*7000*/  SHFL.BFLY PT, R7, R0, 0x1, 0x1f ;  /* 0x0c201f0000077f89 */ /* 0x000f2200000e0000 */
        /* <DEDUP_REMOVED lines=12> */
[----:B----4-:R-:W-:Y:S01]  /*70d0*/  FMNMX.FTZ R248, R0, R7, !PT ;  /* 0x0000000700f87209 */ /* 0x010fe20007810000 */
[----:B------:R-:W1:Y:S01]  /*70e0*/  SHFL.BFLY PT, R9, R4, 0x1, 0x1f ;  /* 0x0c201f0004097f89 */ /* 0x000e6200000e0000 */
        /* <DEDUP_REMOVED lines=8> */
[----:B------:R-:W4:Y:S01]  /*7170*/  SHFL.BFLY PT, R7, R5, 0x2, 0x1f ;  /* 0x0c401f0005077f89 */ /* 0x000f2200000e0000 */
[----:B------:R-:W-:Y:S02]  /*7180*/  FMNMX.FTZ R6, R244, R0, !PT ;  /* 0x00000000f4067209 */ /* 0x000fe40007810000 */
[----:B------:R-:W-:Y:S01]  /*7190*/  MOV R39, R249 ;  /* 0x000000f900277202 */ /* 0x000fe20000000f00 */
[----:B------:R-:W-:Y:S01]  /*71a0*/  FFMA.FTZ R0, R8, c[0x0][0x23c], -R2 ;  /* 0x00008f0008007a23 */ /* 0x000fe20000010802 */
[----:B------:R-:W-:-:S02]  /*71b0*/  FMNMX.FTZ R6, R243, R6, !PT ;  /* 0x00000006f3067209 */ /* 0x000fc40007810000 */
[----:B------:R-:W-:Y:S01]  /*71c0*/  MOV R41, R250 ;  /* 0x000000fa00297202 */ /* 0x000fe20000000f00 */
[----:B------:R5:W-:Y:S01]  /*71d0*/  MUFU.EX2 R47, R0 ;  /* 0x00000000002f7308 */ /* 0x000be20000000800 */
[----:B-1----:R-:W-:Y:S01]  /*71e0*/  FMNMX.FTZ R227, R4, R9, !PT ;  /* 0x0000000904e37209 */ /* 0x002fe20007810000 */
[----:B------:R-:W-:Y:S01]  /*71f0*/  SHFL.BFLY PT, R8, R6, 0x2, 0x1f ;  /* 0x0c401f0006087f89 */ /* 0x000fe200000e0000 */
[----:B------:R-:W-:Y:S02]  /*7200*/  FFMA.FTZ R4, R13, c[0x0][0x23c], -R2 ;  /* 0x00008f000d047a23 */ /* 0x000fe40000010802 */
[----:B------:R-:W-:-:S03]  /*7210*/  FSETP.NEU.FTZ.AND P0, PT, R227, -INF , PT ;  /* 0xff800000e300780b */ /* 0x000fc60003f1d000 */
[----:B------:R1:W-:Y:S01]  /*7220*/  MUFU.EX2 R38, R4 ;  /* 0x0000000400267308 */ /* 0x0003e20000000800 */
[----:B-----5:R-:W-:Y:S01]  /*7230*/  FFMA.FTZ R0, R36, c[0x0][0x23c], -R2 ;  /* 0x00008f0024007a23 */ /* 0x020fe20000010802 */
[----:B----4-:R-:W-:-:S06]  /*7240*/  FMNMX.FTZ R5, R5, R7, !PT ;  /* 0x0000000705057209 */ /* 0x010fcc0007810000 */
[----:B------:R4:W-:Y:S01]  /*7250*/  MUFU.EX2 R43, R0 ;  /* 0x00000000002b7308 */ /* 0x0009e20000000800 */
[----:B------:R-:W5:Y:S01]  /*7260*/  SHFL.BFLY PT, R9, R5, 0x1, 0x1f ;  /* 0x0c201f0005097f89 */ /* 0x000f6200000e0000 */
[----:B-1----:R-:W-:-:S06]  /*7270*/  FFMA.FTZ R4, R12, c[0x0][0x23c], -R2 ;  /* 0x00008f000c047a23 */ /* 0x002fcc0000010802 */
[----:B------:R1:W-:Y:S01]  /*7280*/  MUFU.EX2 R46, R4 ;  /* 0x00000004002e7308 */ /* 0x0003e20000000800 */
[----:B----4-:R-:W-:-:S05]  /*7290*/  FMUL.FTZ R0, R227, c[0x0][0x23c] ;  /* 0x00008f00e3007a20 */ /* 0x010fca0000410000 */
[----:B------:R-:W-:-:S05]  /*72a0*/  FSEL R0, R0, RZ, P0 ;  /* 0x000000ff00007208 */ /* 0x000fca0000000000 */
[--C-:B-1----:R-:W-:Y:S01]  /*72b0*/  FFMA.FTZ R4, R10, c[0x0][0x23c], -R0.reuse ;  /* 0x00008f000a047a23 */ /* 0x102fe20000010800 */
[----:B-----5:R-:W-:Y:S01]  /*72c0*/  FMNMX.FTZ R249, R5, R9, !PT ;  /* 0x0000000905f97209 */ /* 0x020fe20007810000 */
[--C-:B------:R-:W-:Y:S02]  /*72d0*/  FFMA.FTZ R7, R37, c[0x0][0x23c], -R0.reuse ;  /* 0x00008f0025077a23 */ /* 0x100fe40000010800 */
[----:B------:R1:W-:Y:S08]  /*72e0*/  MUFU.EX2 R44, R4 ;  /* 0x00000004002c7308 */ /* 0x0003f00000000800 */
[----:B------:R4:W-:Y:S01]  /*72f0*/  MUFU.EX2 R45, R7 ;  /* 0x00000007002d7308 */ /* 0x0009e20000000800 */
[----:B-1----:R-:W-:-:S07]  /*7300*/  FFMA.FTZ R4, R48, c[0x0][0x23c], -R0 ;  /* 0x00008f0030047a23 */ /* 0x002fce0000010800 */
[----:B------:R1:W-:Y:S01]  /*7310*/  MUFU.EX2 R40, R4 ;  /* 0x0000000400287308 */ /* 0x0003e20000000800 */
[----:B----4-:R-:W-:-:S05]  /*7320*/  FSEL R7, R248, RZ, P1 ;  /* 0x000000fff8077208 */ /* 0x010fca0000800000 */
[----:B------:R-:W-:-:S04]  /*7330*/  FADD.FTZ R7, R102, -R7 ;  /* 0x8000000766077221 */ /* 0x000fc80000010000 */
[----:B------:R-:W-:Y:S01]  /*7340*/  FMUL.FTZ R7, R7, c[0x0][0x23c] ;  /* 0x00008f0007077a20 */ /* 0x000fe20000410000 */
[----:B-1----:R-:W-:Y:S01]  /*7350*/  FMNMX.FTZ R4, R6, R8, !PT ;  /* 0x0000000806047209 */ /* 0x002fe20007810000 */
[----:B------:R-:W-:Y:S02]  /*7360*/  FFMA.FTZ R6, R18, c[0x0][0x23c], -R0 ;  /* 0x00008f0012067a23 */ /* 0x000fe40000010800 */
[----:B------:R-:W1:Y:S02]  /*7370*/  MUFU.EX2 R18, R7 ;  /* 0x0000000700127308 */ /* 0x000e640000000800 */
[----:B------:R-:W4:Y:S06]  /*7380*/  SHFL.BFLY PT, R8, R4, 0x1, 0x1f ;  /* 0x0c201f0004087f89 */ /* 0x000f2c00000e0000 */
[----:B------:R5:W4:Y:S01]  /*7390*/  MUFU.EX2 R51, R6 ;  /* 0x0000000600337308 */ /* 0x000b220000000800 */
[----:B-1----:R-:W-:-:S02]  /*73a0*/  FMUL.FTZ R136, R136, R18 ;  /* 0x0000001288887220 */ /* 0x002fc40000410000 */
[-C--:B------:R-:W-:Y:S02]  /*73b0*/  FMUL.FTZ R137, R137, R18.reuse ;  /* 0x0000001289897220 */ /* 0x080fe40000410000 */
[-C--:B------:R-:W-:Y:S02]  /*73c0*/  FMUL.FTZ R112, R112, R18.reuse ;  /* 0x0000001270707220 */ /* 0x080fe40000410000 */
[-C--:B------:R-:W-:Y:S01]  /*73d0*/  FMUL.FTZ R113, R113, R18.reuse ;  /* 0x0000001271717220 */ /* 0x080fe20000410000 */
[----:B-----5:R-:W-:Y:S01]  /*73e0*/  FSEL R6, R227, RZ, P0 ;  /* 0x000000ffe3067208 */ /* 0x020fe20000000000 */
[-C--:B------:R-:W-:Y:S01]  /*73f0*/  FMUL.FTZ R120, R120, R18.reuse ;  /* 0x0000001278787220 */ /* 0x080fe20000410000 */
[----:B------:R-:W-:Y:S01]  /*7400*/  FSETP.NEU.FTZ.AND P0, PT, R249, -INF , PT ;  /* 0xff800000f900780b */ /* 0x000fe20003f1d000 */
[----:B------:R-:W-:Y:S01]  /*7410*/  FMUL.FTZ R121, R121, R18 ;  /* 0x0000001279797220 */ /* 0x000fe20000410000 */
[----:B----4-:R-:W-:Y:S01]  /*7420*/  FMNMX.FTZ R250, R4, R8, !PT ;  /* 0x0000000804fa7209 */ /* 0x010fe20007810000 */
[----:B------:R-:W-:Y:S01]  /*7430*/  FADD.FTZ R3, R3, -R6 ;  /* 0x8000000603037221 */ /* 0x000fe20000010000 */
[----:B------:R-:W-:Y:S01]  /*7440*/  FSEL R5, R249, RZ, P0 ;  /* 0x000000fff9057208 */ /* 0x000fe20000000000 */
[----:B------:R-:W-:Y:S01]  /*7450*/  FMUL.FTZ R164, R164, R18 ;  /* 0x00000012a4a47220 */ /* 0x000fe20000410000 */
[----:B------:R-:W-:Y:S01]  /*7460*/  F2FP.BF16.PACK_AB R4, R43, R47 ;  /* 0x0000002f2b04723e */ /* 0x000fe200000010ff */
[----:B------:R-:W-:Y:S01]  /*7470*/  FMUL.FTZ R3, R3, c[0x0][0x23c] ;  /* 0x00008f0003037a20 */ /* 0x000fe20000410000 */
[----:B------:R-:W-:Y:S01]  /*7480*/  F2FP.BF16.PACK_AB R6, R46, R38 ;  /* 0x000000262e06723e */ /* 0x000fe200000010ff */
[----:B------:R-:W-:Y:S01]  /*7490*/  FADD.FTZ R32, R104, -R5 ;  /* 0x8000000568207221 */ /* 0x000fe20000010000 */
[----:B------:R-:W-:Y:S01]  /*74a0*/  F2FP.BF16.PACK_AB R5, R40, R44 ;  /* 0x0000002c2805723e */ /* 0x000fe200000010ff */
[----:B------:R1:W4:Y:S01]  /*74b0*/  MUFU.EX2 R13, R3 ;  /* 0x00000003000d7308 */ /* 0x0003220000000800 */
[----:B------:R-:W-:Y:S01]  /*74c0*/  F2FP.BF16.PACK_AB R7, R51, R45 ;  /* 0x0000002d3307723e */ /* 0x000fe200000010ff */
        /* <DEDUP_REMOVED lines=8> */
[-C--:B----4-:R-:W-:Y:S02]  /*7550*/  FMUL.FTZ R138, R138, R13.reuse ;  /* 0x0000000d8a8a7220 */ /* 0x090fe40000410000 */
[-C--:B------:R-:W-:Y:S01]  /*7560*/  FMUL.FTZ R139, R139, R13.reuse ;  /* 0x0000000d8b8b7220 */ /* 0x080fe20000410000 */
[----:B------:R-:W-:Y:S01]  /*7570*/  FSEL R8, R3, RZ, P0 ;  /* 0x000000ff03087208 */ /* 0x000fe20000000000 */
[C---:B------:R-:W-:Y:S01]  /*7580*/  FMUL.FTZ R3, R250.reuse, c[0x0][0x23c] ;  /* 0x00008f00fa037a20 */ /* 0x040fe20000410000 */
[----:B------:R-:W-:Y:S01]  /*7590*/  FSETP.NEU.FTZ.AND P0, PT, R250, -INF , PT ;  /* 0xff800000fa00780b */ /* 0x000fe20003f1d000 */
[-C--:B------:R-:W-:Y:S02]  /*75a0*/  FMUL.FTZ R114, R114, R13.reuse ;  /* 0x0000000d72727220 */ /* 0x080fe40000410000 */
[----:B------:R-:W-:Y:S01]  /*75b0*/  FFMA.FTZ R9, R11, c[0x0][0x23c], -R8 ;  /* 0x00008f000b097a23 */ /* 0x000fe20000010808 */
[C---:B------:R-:W-:Y:S01]  /*75c0*/  HMMA.16816.F32.BF16 R188, R4.reuse, R26, R136 ;  /* 0x0000001a04bc723c */ /* 0x040fe20000041888 */
[----:B------:R-:W-:Y:S01]  /*75d0*/  FSEL R10, R250, RZ, P0 ;  /* 0x000000fffa0a7208 */ /* 0x000fe20000000000 */
[-C--:B------:R-:W-:Y:S01]  /*75e0*/  FMUL.FTZ R115, R115, R13.reuse ;  /* 0x0000000d73737220 */ /* 0x080fe20000410000 */
[----:B------:R1:W-:Y:S01]  /*75f0*/  MUFU.EX2 R101, R9 ;  /* 0x0000000900657308 */ /* 0x0003e20000000800 */
[----:B------:R-:W-:Y:S01]  /*7600*/  FSEL R3, R3, RZ, P0 ;  /* 0x000000ff03037208 */ /* 0x000fe20000000000 */
[----:B------:R-:W-:Y:S01]  /*7610*/  FMUL.FTZ R122, R122, R13 ;  /* 0x0000000d7a7a7220 */ /* 0x000fe20000410000 */
[----:B------:R-:W-:Y:S01]  /*7620*/  ISETP.GE.AND P0, PT, R251, 0x3, PT ;  /* 0x00000003fb00780c */ /* 0x000fe20003f06270 */
[----:B------:R-:W-:Y:S01]  /*7630*/  FADD.FTZ R12, R103, -R10 ;  /* 0x8000000a670c7221 */ /* 0x000fe20000010000 */
[----:B---3--:R-:W-:Y:S01]  /*7640*/  MOV R247, R67 ;  /* 0x0000004300f77202 */ /* 0x008fe20000000f00 */
[--C-:B------:R-:W-:Y:S01]  /*7650*/  FFMA.FTZ R11, R63, c[0x0][0x23c], -R3.reuse ;  /* 0x00008f003f0b7a23 */ /* 0x100fe20000010803 */
[----:B------:R-:W-:Y:S01]  /*7660*/  MOV R63, R40 ;  /* 0x00000028003f7202 */ /* 0x000fe20000000f00 */
[----:B------:R-:W-:Y:S01]  /*7670*/  FFMA.FTZ R10, R100, c[0x0][0x23c], -R3 ;  /* 0x00008f00640a7a23 */ /* 0x000fe20000010803 */
[----:B------:R-:W-:Y:S01]  /*7680*/  HMMA.16816.F32.BF16 R196, R4, R20, R112 ;  /* 0x0000001404c4723c */ /* 0x000fe20000041870 */
[----:B------:R3:W-:Y:S01]  /*7690*/  MUFU.EX2 R137, R11 ;  /* 0x0000000b00897308 */ /* 0x0007e20000000800 */
[----:B------:R-:W-:-:S02]  /*76a0*/  FMUL.FTZ R123, R123, R13 ;  /* 0x0000000d7b7b7220 */ /* 0x000fc40000410000 */
[-C--:B------:R-:W-:Y:S02]  /*76b0*/  FMUL.FTZ R166, R166, R13.reuse ;  /* 0x0000000da6a67220 */ /* 0x080fe40000410000 */
[-C--:B------:R-:W-:Y:S02]  /*76c0*/  FMUL.FTZ R167, R167, R13.reuse ;  /* 0x0000000da7a77220 */ /* 0x080fe40000410000 */
[----:B-1----:R-:W-:Y:S01]  /*76d0*/  FFMA.FTZ R9, R49, c[0x0][0x23c], -R8 ;  /* 0x00008f0031097a23 */ /* 0x002fe20000010808 */
[----:B------:R1:W-:Y:S01]  /*76e0*/  MUFU.EX2 R136, R10 ;  /* 0x0000000a00887308 */ /* 0x0003e20000000800 */
[-C--:B------:R-:W-:Y:S01]  /*76f0*/  FMUL.FTZ R134, R134, R13.reuse ;  /* 0x0000000d86867220 */ /* 0x080fe20000410000 */
[----:B------:R-:W-:Y:S01]  /*7700*/  HMMA.16816.F32.BF16 R192, R4, R22, R120 ;  /* 0x0000001604c0723c */ /* 0x000fe20000041878 */
[-C--:B------:R-:W-:Y:S02]  /*7710*/  FMUL.FTZ R135, R135, R13.reuse ;  /* 0x0000000d87877220 */ /* 0x080fe40000410000 */
[----:B------:R-:W-:-:S02]  /*7720*/  FMUL.FTZ R150, R150, R13 ;  /* 0x0000000d96967220 */ /* 0x000fc40000410000 */
[-C--:B------:R-:W-:Y:S01]  /*7730*/  FMUL.FTZ R151, R151, R13.reuse ;  /* 0x0000000d97977220 */ /* 0x080fe20000410000 */
[----:B------:R4:W-:Y:S01]  /*7740*/  MUFU.EX2 R42, R9 ;  /* 0x00000009002a7308 */ /* 0x0009e20000000800 */
[----:B---3--:R-:W-:Y:S01]  /*7750*/  FMUL.FTZ R11, R32, c[0x0][0x23c] ;  /* 0x00008f00200b7a20 */ /* 0x008fe20000410000 */
[C---:B------:R-:W-:Y:S01]  /*7760*/  HMMA.16816.F32.BF16 R176, R4.reuse, R52, R164 ;  /* 0x0000003404b0723c */ /* 0x040fe200000418a4 */
[-C--:B------:R-:W-:Y:S02]  /*7770*/  FMUL.FTZ R154, R154, R13.reuse ;  /* 0x0000000d9a9a7220 */ /* 0x080fe40000410000 */
[----:B------:R-:W-:Y:S02]  /*7780*/  FMUL.FTZ R155, R155, R13 ;  /* 0x0000000d9b9b7220 */ /* 0x000fe40000410000 */
[-C--:B------:R-:W-:Y:S01]  /*7790*/  FMUL.FTZ R168, R168, R18.reuse ;  /* 0x00000012a8a87220 */ /* 0x080fe20000410000 */
[----:B------:R-:W-:Y:S01]  /*77a0*/  MUFU.EX2 R11, R11 ;  /* 0x0000000b000b7308 */ /* 0x000fe20000000800 */
[----:B-1----:R-:W-:Y:S01]  /*77b0*/  FMUL.FTZ R10, R12, c[0x0][0x23c] ;  /* 0x00008f000c0a7a20 */ /* 0x002fe20000410000 */
[----:B------:R-:W-:Y:S01]  /*77c0*/  HMMA.16816.F32.BF16 R132, R4, R24, R132 ;  /* 0x000000180484723c */ /* 0x000fe20000041884 */
[----:B------:R-:W-:Y:S01]  /*77d0*/  FMUL.FTZ R169, R169, R18 ;  /* 0x00000012a9a97220 */ /* 0x000fe20000410000 */
[----:B------:R-:W-:Y:S01]  /*77e0*/  MOV R12, R41 ;  /* 0x00000029000c7202 */ /* 0x000fe20000000f00 */
[----:B------:R-:W-:-:S02]  /*77f0*/  FMUL.FTZ R170, R170, R13 ;  /* 0x0000000daaaa7220 */ /* 0x000fc40000410000 */
[-C--:B------:R-:W-:Y:S01]  /*7800*/  FMUL.FTZ R171, R171, R13.reuse ;  /* 0x0000000dabab7220 */ /* 0x080fe20000410000 */
[----:B------:R-:W-:Y:S01]  /*7810*/  MUFU.EX2 R10, R10 ;  /* 0x0000000a000a7308 */ /* 0x000fe20000000800 */
[----:B----4-:R-:W-:Y:S01]  /*7820*/  FFMA.FTZ R9, R61, c[0x0][0x23c], -R8 ;  /* 0x00008f003d097a23 */ /* 0x010fe20000010808 */
[C---:B------:R-:W-:Y:S01]  /*7830*/  HMMA.16816.F32.BF16 R184, R4.reuse, R28, R148 ;  /* 0x0000001c04b8723c */ /* 0x040fe20000041894 */
[----:B------:R-:W-:Y:S01]  /*7840*/  FMUL.FTZ R72, R72, R18 ;  /* 0x0000001248487220 */ /* 0x000fe20000410000 */
[----:B--2---:R-:W-:Y:S01]  /*7850*/  MOV R61, R66 ;  /* 0x00000042003d7202 */ /* 0x004fe20000000f00 */
[-C--:B------:R-:W-:Y:S02]  /*7860*/  FMUL.FTZ R73, R73, R18.reuse ;  /* 0x0000001249497220 */ /* 0x080fe40000410000 */
[-C--:B------:R-:W-:Y:S01]  /*7870*/  FMUL.FTZ R74, R74, R13.reuse ;  /* 0x0000000d4a4a7220 */ /* 0x080fe20000410000 */
[----:B------:R-:W1:Y:S01]  /*7880*/  MUFU.EX2 R50, R9 ;  /* 0x0000000900327308 */ /* 0x000e620000000800 */
[----:B------:R-:W-:Y:S01]  /*7890*/  FMUL.FTZ R75, R75, R13 ;  /* 0x0000000d4b4b7220 */ /* 0x000fe20000410000 */
[----:B------:R-:W-:Y:S01]  /*78a0*/  HMMA.16816.F32.BF16 R120, R4, R30, R152 ;  /* 0x0000001e0478723c */ /* 0x000fe20000041898 */
[----:B------:R-:W-:-:S02]  /*78b0*/  FMUL.FTZ R76, R76, R18 ;  /* 0x000000124c4c7220 */ /* 0x000fc40000410000 */
[-C--:B------:R-:W-:Y:S02]  /*78c0*/  FMUL.FTZ R77, R77, R18.reuse ;  /* 0x000000124d4d7220 */ /* 0x080fe40000410000 */
[-C--:B------:R-:W-:Y:S02]  /*78d0*/  FMUL.FTZ R78, R78, R13.reuse ;  /* 0x0000000d4e4e7220 */ /* 0x080fe40000410000 */
[-C--:B------:R-:W-:Y:S01]  /*78e0*/  FMUL.FTZ R79, R79, R13.reuse ;  /* 0x0000000d4f4f7220 */ /* 0x080fe20000410000 */
[C---:B------:R-:W-:Y:S01]  /*78f0*/  HMMA.16816.F32.BF16 R112, R4.reuse, R54, R168 ;  /* 0x000000360470723c */ /* 0x040fe200000418a8 */
[-C--:B------:R-:W-:Y:S02]  /*7900*/  FMUL.FTZ R88, R88, R18.reuse ;  /* 0x0000001258587220 */ /* 0x080fe40000410000 */
[----:B------:R-:W-:Y:S02]  /*7910*/  FMUL.FTZ R89, R89, R18 ;  /* 0x0000001259597220 */ /* 0x000fe40000410000 */
[----:B------:R-:W-:Y:S01]  /*7920*/  FMUL.FTZ R90, R90, R13 ;  /* 0x0000000d5a5a7220 */ /* 0x000fe20000410000 */
[----:B-1----:R-:W-:Y:S01]  /*7930*/  MOV R139, R50 ;  /* 0x00000032008b7202 */ /* 0x002fe20000000f00 */
[----:B------:R-:W-:Y:S01]  /*7940*/  FFMA.FTZ R9, R60, c[0x0][0x23c], -R8 ;  /* 0x00008f003c097a23 */ /* 0x000fe20000010808 */
[----:B------:R-:W-:Y:S01]  /*7950*/  MOV R60, R51 ;  /* 0x00000033003c7202 */ /* 0x000fe20000000f00 */
[----:B------:R-:W-:Y:S01]  /*7960*/  FMUL.FTZ R91, R91, R13 ;  /* 0x0000000d5b5b7220 */ /* 0x000fe20000410000 */
[----:B------:R-:W1:Y:S01]  /*7970*/  LDSM.16.MT88.4 R48, [R222+0xb000] ;  /* 0x00b00000de30783b */ /* 0x000e620000004200 */
[----:B------:R2:W-:Y:S01]  /*7980*/  MUFU.EX2 R138, R9 ;  /* 0x00000009008a7308 */ /* 0x0005e20000000800 */
[-C--:B------:R-:W-:Y:S01]  /*7990*/  FMUL.FTZ R92, R92, R18.reuse ;  /* 0x000000125c5c7220 */ /* 0x080fe20000410000 */
[C---:B------:R-:W-:Y:S01]  /*79a0*/  HMMA.16816.F32.BF16 R108, R4.reuse, R56, R72 ;  /* 0x00000038046c723c */ /* 0x040fe20000041848 */
[----:B------:R-:W-:Y:S01]  /*79b0*/  FMUL.FTZ R93, R93, R18 ;  /* 0x000000125d5d7220 */ /* 0x000fe20000410000 */
[----:B------:R-:W-:Y:S01]  /*79c0*/  MOV R168, R247 ;  /* 0x000000f700a87202 */ /* 0x000fe20000000f00 */
[----:B------:R-:W-:Y:S01]  /*79d0*/  FMUL.FTZ R94, R94, R13 ;  /* 0x0000000d5e5e7220 */ /* 0x000fe20000410000 */
[----:B------:R-:W-:Y:S01]  /*79e0*/  MOV R169, R61 ;  /* 0x0000003d00a97202 */ /* 0x000fe20000000f00 */
[----:B------:R-:W-:Y:S01]  /*79f0*/  FMUL.FTZ R95, R95, R13 ;  /* 0x0000000d5f5f7220 */ /* 0x000fe20000410000 */
[----:B------:R-:W-:Y:S01]  /*7a00*/  MOV R170, R44 ;  /* 0x0000002c00aa7202 */ /* 0x000fe20000000f00 */
[-C--:B------:R-:W-:Y:S01]  /*7a10*/  FMUL.FTZ R128, R128, R11.reuse ;  /* 0x0000000b80807220 */ /* 0x080fe20000410000 */
[----:B------:R-:W-:Y:S01]  /*7a20*/  HMMA.16816.F32.BF16 R104, R4, R58, R76 ;  /* 0x0000003a0468723c */ /* 0x000fe2000004184c */
[----:B------:R-:W-:-:S02]  /*7a30*/  FMUL.FTZ R129, R129, R11 ;  /* 0x0000000b81817220 */ /* 0x000fc40000410000 */
[-C--:B------:R-:W-:Y:S02]  /*7a40*/  FMUL.FTZ R130, R130, R10.reuse ;  /* 0x0000000a82827220 */ /* 0x080fe40000410000 */
[-C--:B------:R-:W-:Y:S02]  /*7a50*/  FMUL.FTZ R131, R131, R10.reuse ;  /* 0x0000000a83837220 */ /* 0x080fe40000410000 */
[----:B--2---:R-:W-:Y:S01]  /*7a60*/  FFMA.FTZ R9, R19, c[0x0][0x23c], -R3 ;  /* 0x00008f0013097a23 */ /* 0x004fe20000010803 */
[----:B------:R-:W-:Y:S01]  /*7a70*/  MOV R19, R101 ;  /* 0x0000006500137202 */ /* 0x000fe20000000f00 */
[-C--:B------:R-:W-:Y:S02]  /*7a80*/  FMUL.FTZ R140, R140, R11.reuse ;  /* 0x0000000b8c8c7220 */ /* 0x080fe40000410000 */
[----:B------:R2:W3:Y:S01]  /*7a90*/  MUFU.EX2 R40, R9 ;  /* 0x0000000900287308 */ /* 0x0004e20000000800 */
        /* <DEDUP_REMOVED lines=8> */
[----:B--2---:R-:W-:Y:S01]  /*7b20*/  FFMA.FTZ R9, R62, c[0x0][0x23c], -R3 ;  /* 0x00008f003e097a23 */ /* 0x004fe20000010803 */
[C---:B-1----:R-:W-:Y:S01]  /*7b30*/  HMMA.16816.F32.BF16 R100, R4.reuse, R48, R88 ;  /* 0x000000300464723c */ /* 0x042fe20000041858 */
[-C--:B------:R-:W-:Y:S02]  /*7b40*/  FMUL.FTZ R125, R125, R11.reuse ;  /* 0x0000000b7d7d7220 */ /* 0x080fe40000410000 */
[----:B------:R1:W2:Y:S01]  /*7b50*/  MUFU.EX2 R37, R9 ;  /* 0x0000000900257308 */ /* 0x0002a20000000800 */
[-C--:B------:R-:W-:Y:S02]  /*7b60*/  FMUL.FTZ R126, R126, R10.reuse ;  /* 0x0000000a7e7e7220 */ /* 0x080fe40000410000 */
[----:B------:R-:W-:Y:S02]  /*7b70*/  FMUL.FTZ R127, R127, R10 ;  /* 0x0000000a7f7f7220 */ /* 0x000fe40000410000 */
[----:B------:R-:W-:Y:S01]  /*7b80*/  HMMA.16816.F32.BF16 R164, R4, R50, R92 ;  /* 0x0000003204a4723c */ /* 0x000fe2000004185c */
[----:B------:R-:W-:-:S02]  /*7b90*/  FMUL.FTZ R160, R160, R11 ;  /* 0x0000000ba0a07220 */ /* 0x000fc40000410000 */
[----:B------:R-:W-:Y:S02]  /*7ba0*/  FMUL.FTZ R161, R161, R11 ;  /* 0x0000000ba1a17220 */ /* 0x000fe40000410000 */
[-C--:B------:R-:W-:Y:S02]  /*7bb0*/  FMUL.FTZ R162, R162, R10.reuse ;  /* 0x0000000aa2a27220 */ /* 0x080fe40000410000 */
[----:B------:R-:W-:Y:S01]  /*7bc0*/  F2FP.BF16.PACK_AB R4, R42, R19 ;  /* 0x000000132a04723e */ /* 0x000fe200000010ff */
[----:B------:R-:W-:Y:S01]  /*7bd0*/  FMUL.FTZ R163, R163, R10 ;  /* 0x0000000aa3a37220 */ /* 0x000fe20000410000 */
[----:B---3--:R-:W-:Y:S01]  /*7be0*/  F2FP.BF16.PACK_AB R5, R137, R40 ;  /* 0x000000288905723e */ /* 0x008fe200000010ff */
[----:B------:R-:W-:Y:S01]  /*7bf0*/  FMUL.FTZ R172, R172, R11 ;  /* 0x0000000bacac7220 */ /* 0x000fe20000410000 */
[----:B------:R-:W-:Y:S01]  /*7c00*/  F2FP.BF16.PACK_AB R6, R138, R139 ;  /* 0x0000008b8a06723e */ /* 0x000fe200000010ff */
[----:B-1----:R-:W-:Y:S01]  /*7c10*/  FFMA.FTZ R9, R65, c[0x0][0x23c], -R8 ;  /* 0x00008f0041097a23 */ /* 0x002fe20000010808 */
[----:B--2---:R-:W-:Y:S01]  /*7c20*/  F2FP.BF16.PACK_AB R7, R37, R136 ;  /* 0x000000882507723e */ /* 0x004fe200000010ff */
[----:B------:R-:W-:-:S02]  /*7c30*/  FMUL.FTZ R173, R173, R11 ;  /* 0x0000000badad7220 */ /* 0x000fc40000410000 */
[----:B------:R1:W2:Y:S01]  /*7c40*/  MUFU.EX2 R36, R9 ;  /* 0x0000000900247308 */ /* 0x0002a20000000800 */
[-C--:B------:R-:W-:Y:S02]  /*7c50*/  FMUL.FTZ R174, R174, R10.reuse ;  /* 0x0000000aaeae7220 */ /* 0x080fe40000410000 */
[-C--:B------:R-:W-:Y:S01]  /*7c60*/  FMUL.FTZ R175, R175, R10.reuse ;  /* 0x0000000aafaf7220 */ /* 0x080fe20000410000 */
[C---:B------:R-:W-:Y:S01]  /*7c70*/  HMMA.16816.F32.BF16 R148, R4.reuse, R24, R128 ;  /* 0x000000180494723c */ /* 0x040fe20000041880 */
[-C--:B------:R-:W-:Y:S02]  /*7c80*/  FMUL.FTZ R144, R144, R11.reuse ;  /* 0x0000000b90907220 */ /* 0x080fe40000410000 */
[-C--:B------:R-:W-:Y:S02]  /*7c90*/  FMUL.FTZ R145, R145, R11.reuse ;  /* 0x0000000b91917220 */ /* 0x080fe40000410000 */
[-C--:B------:R-:W-:Y:S02]  /*7ca0*/  FMUL.FTZ R146, R146, R10.reuse ;  /* 0x0000000a92927220 */ /* 0x080fe40000410000 */
[----:B------:R-:W-:Y:S01]  /*7cb0*/  FMUL.FTZ R147, R147, R10 ;  /* 0x0000000a93937220 */ /* 0x000fe20000410000 */
[C---:B------:R-:W-:Y:S01]  /*7cc0*/  HMMA.16816.F32.BF16 R76, R4.reuse, R26, R140 ;  /* 0x0000001a044c723c */ /* 0x040fe2000004188c */
[----:B------:R-:W-:Y:S01]  /*7cd0*/  FMUL.FTZ R68, R68, R11 ;  /* 0x0000000b44447220 */ /* 0x000fe20000410000 */
[----:B------:R-:W-:Y:S01]  /*7ce0*/  MOV R131, R39 ;  /* 0x0000002700837202 */ /* 0x000fe20000000f00 */
[----:B------:R-:W-:Y:S01]  /*7cf0*/  FMUL.FTZ R69, R69, R11 ;  /* 0x0000000b45457220 */ /* 0x000fe20000410000 */
[----:B------:R-:W-:Y:S01]  /*7d00*/  MOV R129, R38 ;  /* 0x0000002600817202 */ /* 0x000fe20000000f00 */
[--C-:B-1----:R-:W-:Y:S01]  /*7d10*/  FFMA.FTZ R9, R64, c[0x0][0x23c], -R2.reuse ;  /* 0x00008f0040097a23 */ /* 0x102fe20000010802 */
[----:B------:R-:W-:Y:S01]  /*7d20*/  MOV R128, R37 ;  /* 0x0000002500807202 */ /* 0x000fe20000000f00 */
[-C--:B------:R-:W-:Y:S01]  /*7d30*/  FMUL.FTZ R70, R70, R10.reuse ;  /* 0x0000000a46467220 */ /* 0x080fe20000410000 */
[C---:B------:R-:W-:Y:S01]  /*7d40*/  HMMA.16816.F32.BF16 R152, R4.reuse, R20, R116 ;  /* 0x000000140498723c */ /* 0x040fe20000041874 */
[----:B------:R1:W-:Y:S01]  /*7d50*/  MUFU.EX2 R130, R9 ;  /* 0x0000000900827308 */ /* 0x0003e20000000800 */
[----:B------:R-:W-:Y:S01]  /*7d60*/  FMUL.FTZ R71, R71, R10 ;  /* 0x0000000a47477220 */ /* 0x000fe20000410000 */
[----:B--2---:R-:W-:Y:S01]  /*7d70*/  MOV R140, R36 ;  /* 0x00000024008c7202 */ /* 0x004fe20000000f00 */
[-C--:B------:R-:W-:Y:S01]  /*7d80*/  FMUL.FTZ R84, R84, R11.reuse ;  /* 0x0000000b54547220 */ /* 0x080fe20000410000 */
[----:B------:R-:W-:Y:S01]  /*7d90*/  LDSM.16.MT88.4 R36, [R222+0x9400] ;  /* 0x00940000de24783b */ /* 0x000fe20000004200 */
[----:B------:R-:W-:Y:S01]  /*7da0*/  FMUL.FTZ R85, R85, R11 ;  /* 0x0000000b55557220 */ /* 0x000fe20000410000 */
[----:B------:R-:W-:Y:S01]  /*7db0*/  MOV R119, R60 ;  /* 0x0000003c00777202 */ /* 0x000fe20000000f00 */
[C---:B------:R-:W-:Y:S01]  /*7dc0*/  HMMA.16816.F32.BF16 R88, R4.reuse, R22, R124 ;  /* 0x000000160458723c */ /* 0x040fe2000004187c */
[-C--:B------:R-:W-:Y:S01]  /*7dd0*/  FMUL.FTZ R86, R86, R10.reuse ;  /* 0x0000000a56567220 */ /* 0x080fe20000410000 */
[----:B------:R-:W-:Y:S01]  /*7de0*/  MOV R118, R47 ;  /* 0x0000002f00767202 */ /* 0x000fe20000000f00 */
[----:B------:R-:W-:Y:S01]  /*7df0*/  FMUL.FTZ R87, R87, R10 ;  /* 0x0000000a57577220 */ /* 0x000fe20000410000 */
[----:B------:R-:W-:Y:S01]  /*7e00*/  MOV R117, R46 ;  /* 0x0000002e00757202 */ /* 0x000fe20000000f00 */
[----:B------:R-:W-:Y:S01]  /*7e10*/  FMUL.FTZ R156, R156, R11 ;  /* 0x0000000b9c9c7220 */ /* 0x000fe20000410000 */
[----:B------:R-:W-:Y:S01]  /*7e20*/  LDSM.16.MT88.4 R20, [R222+0xa400] ;  /* 0x00a40000de14783b */ /* 0x000fe20000004200 */
[----:B------:R-:W-:Y:S01]  /*7e30*/  MOV R126, R43 ;  /* 0x0000002b007e7202 */ /* 0x000fe20000000f00 */
[C---:B------:R-:W-:Y:S01]  /*7e40*/  HMMA.16816.F32.BF16 R64, R4.reuse, R52, R160 ;  /* 0x000000340440723c */ /* 0x040fe200000418a0 */
[--C-:B-1----:R-:W-:Y:S01]  /*7e50*/  FFMA.FTZ R9, R35, c[0x0][0x23c], -R2.reuse ;  /* 0x00008f0023097a23 */ /* 0x102fe20000010802 */
[----:B------:R-:W-:Y:S01]  /*7e60*/  MOV R125, R42 ;  /* 0x0000002a007d7202 */ /* 0x000fe20000000f00 */
[----:B------:R-:W-:Y:S01]  /*7e70*/  FMUL.FTZ R157, R157, R11 ;  /* 0x0000000b9d9d7220 */ /* 0x000fe20000410000 */
[----:B------:R-:W-:Y:S01]  /*7e80*/  MOV R124, R40 ;  /* 0x00000028007c7202 */ /* 0x000fe20000000f00 */
[----:B------:R1:W-:Y:S01]  /*7e90*/  MUFU.EX2 R143, R9 ;  /* 0x00000009008f7308 */ /* 0x0003e20000000800 */
[----:B------:R-:W2:Y:S01]  /*7ea0*/  LDSM.16.MT88.4 R40, [R220+0x9400] ;  /* 0x00940000dc28783b */ /* 0x000ea20000004200 */
[-C--:B------:R-:W-:Y:S01]  /*7eb0*/  FMUL.FTZ R158, R158, R10.reuse ;  /* 0x0000000a9e9e7220 */ /* 0x080fe20000410000 */
[C---:B------:R-:W-:Y:S01]  /*7ec0*/  HMMA.16816.F32.BF16 R52, R4.reuse, R54, R172 ;  /* 0x000000360434723c */ /* 0x040fe200000418ac */
[-C--:B------:R-:W-:Y:S01]  /*7ed0*/  FMUL.FTZ R159, R159, R10.reuse ;  /* 0x0000000a9f9f7220 */ /* 0x080fe20000410000 */
[----:B------:R-:W-:Y:S01]  /*7ee0*/  MOV R163, R63 ;  /* 0x0000003f00a37202 */ /* 0x000fe20000000f00 */
[----:B------:R-:W-:Y:S01]  /*7ef0*/  FMUL.FTZ R80, R80, R11 ;  /* 0x0000000b50507220 */ /* 0x000fe20000410000 */
[----:B------:R-:W-:Y:S01]  /*7f00*/  MOV R127, R45 ;  /* 0x0000002d007f7202 */ /* 0x000fe20000000f00 */
[-C--:B------:R-:W-:Y:S01]  /*7f10*/  FMUL.FTZ R81, R81, R11.reuse ;  /* 0x0000000b51517220 */ /* 0x080fe20000410000 */
[----:B------:R-:W-:Y:S01]  /*7f20*/  LDSM.16.MT88.4 R24, [R220+0xb400] ;  /* 0x00b40000dc18783b */ /* 0x000fe20000004200 */
[-C--:B------:R-:W-:Y:S01]  /*7f30*/  FMUL.FTZ R82, R82, R10.reuse ;  /* 0x0000000a52527220 */ /* 0x080fe20000410000 */
[C---:B------:R-:W-:Y:S01]  /*7f40*/  HMMA.16816.F32.BF16 R72, R4.reuse, R28, R144 ;  /* 0x0000001c0448723c */ /* 0x040fe20000041890 */
[----:B------:R-:W-:Y:S01]  /*7f50*/  FMUL.FTZ R83, R83, R10 ;  /* 0x0000000a53537220 */ /* 0x000fe20000410000 */
[----:B------:R-:W-:Y:S01]  /*7f60*/  MOV R161, R136 ;  /* 0x0000008800a17202 */ /* 0x000fe20000000f00 */
[----:B------:R-:W-:Y:S01]  /*7f70*/  FMUL.FTZ R96, R96, R11 ;  /* 0x0000000b60607220 */ /* 0x000fe20000410000 */
[----:B------:R-:W-:Y:S01]  /*7f80*/  MOV R162, R139 ;  /* 0x0000008b00a27202 */ /* 0x000fe20000000f00 */
[----:B-1----:R-:W-:Y:S01]  /*7f90*/  FFMA.FTZ R9, R34, c[0x0][0x23c], -R2 ;  /* 0x00008f0022097a23 */ /* 0x002fe20000010802 */
[----:B------:R-:W-:Y:S01]  /*7fa0*/  MOV R160, R129 ;  /* 0x0000008100a07202 */ /* 0x000fe20000000f00 */
[----:B------:R-:W-:Y:S01]  /*7fb0*/  FMUL.FTZ R97, R97, R11 ;  /* 0x0000000b61617220 */ /* 0x000fe20000410000 */
[----:B------:R-:W-:Y:S01]  /*7fc0*/  HMMA.16816.F32.BF16 R44, R4, R56, R68 ;  /* 0x00000038042c723c */ /* 0x000fe20000041844 */
[----:B------:R1:W3:Y:S01]  /*7fd0*/  MUFU.EX2 R62, R9 ;  /* 0x00000009003e7308 */ /* 0x0002e20000000800 */
[-C--:B------:R-:W-:Y:S01]  /*7fe0*/  FMUL.FTZ R98, R98, R10.reuse ;  /* 0x0000000a62627220 */ /* 0x080fe20000410000 */
[----:B------:R-:W-:Y:S01]  /*7ff0*/  MOV R147, R137 ;  /* 0x0000008900937202 */ /* 0x000fe20000000f00 */
[----:B------:R-:W-:Y:S01]  /*8000*/  FMUL.FTZ R99, R99, R10 ;  /* 0x0000000a63637220 */ /* 0x000fe20000410000 */
[----:B------:R-:W-:-:S02]  /*8010*/  MOV R145, R131 ;  /* 0x0000008300917202 */ /* 0x000fc40000000f00 */
[----:B------:R-:W-:Y:S01]  /*8020*/  MOV R175, R126 ;  /* 0x0000007e00af7202 */ /* 0x000fe20000000f00 */
[----:B------:R-:W-:Y:S01]  /*8030*/  HMMA.16816.F32.BF16 R156, R4, R30, R156 ;  /* 0x0000001e049c723c */ /* 0x000fe2000004189c */
[----:B------:R-:W4:Y:S01]  /*8040*/  LDSM.16.MT88.4 R28, [R220+0xa400] ;  /* 0x00a40000dc1c783b */ /* 0x000f220000004200 */
[----:B------:R-:W-:Y:S02]  /*8050*/  MOV R173, R127 ;  /* 0x0000007f00ad7202 */ /* 0x000fe40000000f00 */
[----:B------:R-:W-:-:S04]  /*8060*/  MOV R146, R118 ;  /* 0x0000007600927202 */ /* 0x000fc80000000f00 */
[C---:B------:R-:W-:Y:S01]  /*8070*/  HMMA.16816.F32.BF16 R56, R4.reuse, R58, R80 ;  /* 0x0000003a0438723c */ /* 0x040fe20000041850 */
[----:B-1----:R-:W-:Y:S01]  /*8080*/  FFMA.FTZ R9, R33, c[0x0][0x23c], -R2 ;  /* 0x00008f0021097a23 */ /* 0x002fe20000010802 */
[----:B---3--:R-:W-:Y:S01]  /*8090*/  MOV R174, R62 ;  /* 0x0000003e00ae7202 */ /* 0x008fe20000000f00 */
[----:B------:R-:W1:Y:S02]  /*80a0*/  LDSM.16.MT88.4 R32, [R222+0xb400] ;  /* 0x00b40000de20783b */ /* 0x000e640000004200 */
[----:B------:R3:W5:Y:S03]  /*80b0*/  MUFU.EX2 R171, R9 ;  /* 0x0000000900ab7308 */ /* 0x0007660000000800 */
[C---:B------:R-:W-:Y:S08]  /*80c0*/  HMMA.16816.F32.BF16 R60, R4.reuse, R48, R84 ;  /* 0x00000030043c723c */ /* 0x040ff00000041854 */
[----:B------:R-:W-:Y:S01]  /*80d0*/  HMMA.16816.F32.BF16 R48, R4, R50, R96 ;  /* 0x000000320430723c */ /* 0x000fe20000041860 */
[----:B---3--:R-:W-:Y:S01]  /*80e0*/  FFMA.FTZ R9, R183, c[0x0][0x23c], -R0 ;  /* 0x00008f00b7097a23 */ /* 0x008fe20000010800 */
[----:B------:R-:W-:-:S05]  /*80f0*/  MOV R183, R125 ;  /* 0x0000007d00b77202 */ /* 0x000fca0000000f00 */
[----:B------:R-:W-:Y:S01]  /*8100*/  F2FP.BF16.PACK_AB R4, R143, R130 ;  /* 0x000000828f04723e */ /* 0x000fe200000010ff */
[----:B------:R3:W-:Y:S01]  /*8110*/  MUFU.EX2 R116, R9 ;  /* 0x0000000900747308 */ /* 0x0007e20000000800 */
[----:B-----5:R-:W-:Y:S01]  /*8120*/  F2FP.BF16.PACK_AB R6, R171, R174 ;  /* 0x000000aeab06723e */ /* 0x020fe200000010ff */
[----:B---3--:R-:W-:Y:S01]  /*8130*/  FFMA.FTZ R9, R181, c[0x0][0x23c], -R0 ;  /* 0x00008f00b5097a23 */ /* 0x008fe20000010800 */
[----:B------:R-:W-:-:S05]  /*8140*/  MOV R181, R138 ;  /* 0x0000008a00b57202 */ /* 0x000fca0000000f00 */
[----:B------:R3:W5:Y:S02]  /*8150*/  MUFU.EX2 R142, R9 ;  /* 0x00000009008e7308 */ /* 0x0007640000000800 */
[----:B---3--:R-:W-:Y:S01]  /*8160*/  FFMA.FTZ R9, R182, c[0x0][0x23c], -R0 ;  /* 0x00008f00b6097a23 */ /* 0x008fe20000010800 */
[----:B-----5:R-:W-:Y:S02]  /*8170*/  F2FP.BF16.PACK_AB R5, R142, R116 ;  /* 0x000000748e05723e */ /* 0x020fe400000010ff */
[----:B------:R-:W-:-:S03]  /*8180*/  MOV R182, R128 ;  /* 0x0000008000b67202 */ /* 0x000fc60000000f00 */
[----:B------:R3:W-:Y:S02]  /*8190*/  MUFU.EX2 R172, R9 ;  /* 0x0000000900ac7308 */ /* 0x0007e40000000800 */
[----:B---3--:R-:W-:Y:S01]  /*81a0*/  FFMA.FTZ R9, R180, c[0x0][0x23c], -R0 ;  /* 0x00008f00b4097a23 */ /* 0x008fe20000010800 */
[----:B------:R-:W-:-:S05]  /*81b0*/  MOV R180, R117 ;  /* 0x0000007500b47202 */ /* 0x000fca0000000f00 */
[----:B------:R3:W5:Y:S02]  /*81c0*/  MUFU.EX2 R144, R9 ;  /* 0x0000000900907308 */ /* 0x0007640000000800 */
[----:B---3--:R-:W-:Y:S01]  /*81d0*/  FFMA.FTZ R9, R201, c[0x0][0x23c], -R8 ;  /* 0x00008f00c9097a23 */ /* 0x008fe20000010808 */
[----:B-----5:R-:W-:-:S05]  /*81e0*/  F2FP.BF16.PACK_AB R7, R144, R172 ;  /* 0x000000ac9007723e */ /* 0x020fca00000010ff */
[----:B------:R3:W5:Y:S02]  /*81f0*/  MUFU.EX2 R247, R9 ;  /* 0x0000000900f77308 */ /* 0x0007640000000800 */
[C---:B--2---:R-:W-:Y:S08]  /*8200*/  HMMA.16816.F32.BF16 R92, R4.reuse, R40, R196 ;  /* 0x00000028045c723c */ /* 0x044ff000000418c4 */
[----:B------:R-:W-:Y:S01]  /*8210*/  HMMA.16816.F32.BF16 R136, R4, R42, R192 ;  /* 0x0000002a0488723c */ /* 0x000fe200000418c0 */
[----:B---3--:R-:W-:-:S06]  /*8220*/  FFMA.FTZ R9, R200, c[0x0][0x23c], -R8 ;  /* 0x00008f00c8097a23 */ /* 0x008fcc0000010808 */
[----:B------:R-:W-:Y:S01]  /*8230*/  MOV R194, R119 ;  /* 0x0000007700c27202 */ /* 0x000fe20000000f00 */
[----:B------:R2:W-:Y:S01]  /*8240*/  MUFU.EX2 R141, R9 ;  /* 0x00000009008d7308 */ /* 0x0005e20000000800 */
[----:B------:R-:W-:Y:S01]  /*8250*/  MOV R193, R130 ;  /* 0x0000008200c17202 */ /* 0x000fe20000000f00 */
[----:B------:R-:W-:Y:S01]  /*8260*/  HMMA.16816.F32.BF16 R132, R4, R36, R132 ;  /* 0x000000240484723c */ /* 0x000fe20000041884 */
[----:B------:R-:W-:Y:S02]  /*8270*/  MOV R192, R140 ;  /* 0x0000008c00c07202 */ /* 0x000fe40000000f00 */
[----:B------:R-:W-:-:S05]  /*8280*/  MOV R140, R124 ;  /* 0x0000007c008c7202 */ /* 0x000fca0000000f00 */
[----:B------:R-:W-:Y:S01]  /*8290*/  HMMA.16816.F32.BF16 R128, R4, R38, R188 ;  /* 0x000000260480723c */ /* 0x000fe200000418bc */
[----:B--2---:R-:W-:-:S07]  /*82a0*/  FFMA.FTZ R9, R202, c[0x0][0x23c], -R8 ;  /* 0x00008f00ca097a23 */ /* 0x004fce0000010808 */
[C---:B----4-:R-:W-:Y:S01]  /*82b0*/  HMMA.16816.F32.BF16 R124, R4.reuse, R28, R184 ;  /* 0x0000001c047c723c */ /* 0x050fe200000418b8 */
[----:B------:R2:W-:Y:S07]  /*82c0*/  MUFU.EX2 R202, R9 ;  /* 0x0000000900ca7308 */ /* 0x0005ee0000000800 */
[C---:B------:R-:W-:Y:S08]  /*82d0*/  HMMA.16816.F32.BF16 R120, R4.reuse, R30, R120 ;  /* 0x0000001e0478723c */ /* 0x040ff00000041878 */
[----:B------:R-:W-:Y:S01]  /*82e0*/  HMMA.16816.F32.BF16 R112, R4, R22, R112 ;  /* 0x000000160470723c */ /* 0x000fe20000041870 */
[----:B--2---:R-:W-:Y:S01]  /*82f0*/  FFMA.FTZ R9, R208, c[0x0][0x23c], -R3 ;  /* 0x00008f00d0097a23 */ /* 0x004fe20000010803 */
[----:B------:R-:W-:-:S03]  /*8300*/  MOV R208, R116 ;  /* 0x0000007400d07202 */ /* 0x000fc60000000f00 */
[----:B------:R2:W-:Y:S03]  /*8310*/  MUFU.EX2 R201, R9 ;  /* 0x0000000900c97308 */ /* 0x0005e60000000800 */
[C---:B------:R-:W-:Y:S08]  /*8320*/  HMMA.16816.F32.BF16 R116, R4.reuse, R20, R176 ;  /* 0x000000140474723c */ /* 0x040ff000000418b0 */
[----:B------:R-:W-:Y:S01]  /*8330*/  HMMA.16816.F32.BF16 R108, R4, R24, R108 ;  /* 0x00000018046c723c */ /* 0x000fe2000004186c */
[----:B--2---:R-:W-:Y:S01]  /*8340*/  FFMA.FTZ R9, R205, c[0x0][0x23c], -R3 ;  /* 0x00008f00cd097a23 */ /* 0x004fe20000010803 */
[----:B------:R-:W-:-:S06]  /*8350*/  MOV R205, R171 ;  /* 0x000000ab00cd7202 */ /* 0x000fcc0000000f00 */
[C---:B------:R-:W-:Y:S01]  /*8360*/  HMMA.16816.F32.BF16 R104, R4.reuse, R26, R104 ;  /* 0x0000001a0468723c */ /* 0x040fe20000041868 */
[----:B------:R2:W3:Y:S07]  /*8370*/  MUFU.EX2 R200, R9 ;  /* 0x0000000900c87308 */ /* 0x0004ee0000000800 */
[C---:B-1----:R-:W-:Y:S08]  /*8380*/  HMMA.16816.F32.BF16 R100, R4.reuse, R32, R100 ;  /* 0x000000200464723c */ /* 0x042ff00000041864 */
[----:B------:R-:W-:Y:S01]  /*8390*/  HMMA.16816.F32.BF16 R84, R4, R34, R164 ;  /* 0x000000220454723c */ /* 0x000fe200000418a4 */
[----:B--2---:R-:W-:Y:S01]  /*83a0*/  FFMA.FTZ R9, R204, c[0x0][0x23c], -R3 ;  /* 0x00008f00cc097a23 */ /* 0x004fe20000010803 */
[----:B------:R-:W-:-:S03]  /*83b0*/  MOV R204, R169 ;  /* 0x000000a900cc7202 */ /* 0x000fc60000000f00 */
[----:B------:R1:W-:Y:S02]  /*83c0*/  MUFU.EX2 R199, R9 ;  /* 0x0000000900c77308 */ /* 0x0003e40000000800 */
[----:B-----5:R-:W-:Y:S02]  /*83d0*/  F2FP.BF16.PACK_AB R4, R247, R192 ;  /* 0x000000c0f704723e */ /* 0x020fe400000010ff */
[----:B---3--:R-:W-:Y:S02]  /*83e0*/  F2FP.BF16.PACK_AB R5, R200, R201 ;  /* 0x000000c9c805723e */ /* 0x008fe400000010ff */
[----:B------:R-:W-:Y:S01]  /*83f0*/  F2FP.BF16.PACK_AB R6, R202, R141 ;  /* 0x0000008dca06723e */ /* 0x000fe200000010ff */
[----:B-1----:R-:W-:Y:S01]  /*8400*/  FFMA.FTZ R9, R203, c[0x0][0x23c], -R3 ;  /* 0x00008f00cb097a23 */ /* 0x002fe20000010803 */
[----:B------:R-:W-:-:S03]  /*8410*/  MOV R203, R170 ;  /* 0x000000aa00cb7202 */ /* 0x000fc60000000f00 */
[----:B------:R1:W2:Y:S02]  /*8420*/  MUFU.EX2 R198, R9 ;  /* 0x0000000900c67308 */ /* 0x0002a40000000800 */
[----:B-1----:R-:W-:Y:S01]  /*8430*/  FFMA.FTZ R9, R209, c[0x0][0x23c], -R2 ;  /* 0x00008f00d1097a23 */ /* 0x002fe20000010802 */
[----:B--2---:R-:W-:Y:S02]  /*8440*/  F2FP.BF16.PACK_AB R7, R198, R199 ;  /* 0x000000c7c607723e */ /* 0x004fe400000010ff */
[----:B------:R-:W-:-:S03]  /*8450*/  MOV R209, R168 ;  /* 0x000000a800d17202 */ /* 0x000fc60000000f00 */
[----:B------:R1:W-:Y:S02]  /*8460*/  MUFU.EX2 R197, R9 ;  /* 0x0000000900c57308 */ /* 0x0003e40000000800 */
        /* <DEDUP_REMOVED lines=14> */
[----:B------:R-:W5:Y:S04]  /*8550*/  LDSM.16.MT88.4 R28, [R220+0xa800] ;  /* 0x00a80000dc1c783b */ /* 0x000f680000004200 */
[----:B------:R-:W-:Y:S03]  /*8560*/  LDSM.16.MT88.4 R156, [R220+0xac00] ;  /* 0x00ac0000dc9c783b */ /* 0x000fe60000004200 */
[----:B------:R-:W-:Y:S01]  /*8570*/  HMMA.16816.F32.BF16 R64, R4, R20, R64 ;  /* 0x000000140440723c */ /* 0x000fe20000041840 */
[----:B-1----:R-:W-:Y:S01]  /*8580*/  FFMA.FTZ R9, R206, c[0x0][0x23c], -R2 ;  /* 0x00008f00ce097a23 */ /* 0x002fe20000010802 */
[----:B------:R-:W-:-:S02]  /*8590*/  MOV R206, R208 ;  /* 0x000000d000ce7202 */ /* 0x000fc40000000f00 */
[----:B------:R-:W-:Y:S02]  /*85a0*/  MOV R208, R194 ;  /* 0x000000c200d07202 */ /* 0x000fe40000000f00 */
[----:B------:R1:W1:Y:S02]  /*85b0*/  MUFU.EX2 R194, R9 ;  /* 0x0000000900c27308 */ /* 0x0002640000000800 */
[C---:B------:R-:W-:Y:S01]  /*85c0*/  HMMA.16816.F32.BF16 R52, R4.reuse, R22, R52 ;  /* 0x000000160434723c */ /* 0x040fe20000041834 */
[----:B------:R-:W2:Y:S07]  /*85d0*/  LDSM.16.MT88.4 R20, [R222+0xa800] ;  /* 0x00a80000de14783b */ /* 0x000eae0000004200 */
[----:B------:R-:W-:Y:S01]  /*85e0*/  HMMA.16816.F32.BF16 R44, R4, R24, R44 ;  /* 0x00000018042c723c */ /* 0x000fe2000004182c */
[----:B-1----:R-:W-:Y:S01]  /*85f0*/  FFMA.FTZ R9, R213, c[0x0][0x23c], -R0 ;  /* 0x00008f00d5097a23 */ /* 0x002fe20000010800 */
[----:B------:R-:W-:-:S06]  /*8600*/  MOV R213, R193 ;  /* 0x000000c100d57202 */ /* 0x000fcc0000000f00 */
[C---:B------:R-:W-:Y:S01]  /*8610*/  HMMA.16816.F32.BF16 R56, R4.reuse, R26, R56 ;  /* 0x0000001a0438723c */ /* 0x040fe20000041838 */
[----:B------:R-:W1:Y:S01]  /*8620*/  LDSM.16.MT88.4 R24, [R220+0xb800] ;  /* 0x00b80000dc18783b */ /* 0x000e620000004200 */
[----:B------:R3:W-:Y:S06]  /*8630*/  MUFU.EX2 R193, R9 ;  /* 0x0000000900c17308 */ /* 0x0007ec0000000800 */
        /* <DEDUP_REMOVED lines=11> */
[----:B------:R2:W-:Y:S01]  /*86f0*/  MUFU.EX2 R191, R9 ;  /* 0x0000000900bf7308 */ /* 0x0005e20000000800 */
[----:B------:R-:W-:Y:S01]  /*8700*/  MOV R208, R144 ;  /* 0x0000009000d07202 */ /* 0x000fe20000000f00 */
[----:B--2---:R-:W-:Y:S01]  /*8710*/  FFMA.FTZ R9, R211, c[0x0][0x23c], -R0 ;  /* 0x00008f00d3097a23 */ /* 0x004fe20000010800 */
[----:B------:R-:W-:-:S05]  /*8720*/  MOV R211, R180 ;  /* 0x000000b400d37202 */ /* 0x000fca0000000f00 */
[----:B------:R2:W3:Y:S02]  /*8730*/  MUFU.EX2 R190, R9 ;  /* 0x0000000900be7308 */ /* 0x0004e40000000800 */
[----:B--2---:R-:W-:Y:S01]  /*8740*/  FFMA.FTZ R9, R218, c[0x0][0x23c], -R8 ;  /* 0x00008f00da097a23 */ /* 0x004fe20000010808 */
[----:B------:R-:W-:Y:S02]  /*8750*/  MOV R218, R182 ;  /* 0x000000b600da7202 */ /* 0x000fe40000000f00 */
[----:B---3--:R-:W-:-:S03]  /*8760*/  F2FP.BF16.PACK_AB R7, R190, R191 ;  /* 0x000000bfbe07723e */ /* 0x008fc600000010ff */
[----:B------:R2:W-:Y:S04]  /*8770*/  MUFU.EX2 R189, R9 ;  /* 0x0000000900bd7308 */ /* 0x0005e80000000800 */
[C---:B------:R-:W-:Y:S08]  /*8780*/  HMMA.16816.F32.BF16 R176, R4.reuse, R42, R136 ;  /* 0x0000002a04b0723c */ /* 0x040ff00000041888 */
[----:B------:R-:W-:Y:S01]  /*8790*/  HMMA.16816.F32.BF16 R148, R4, R40, R92 ;  /* 0x000000280494723c */ /* 0x000fe2000004185c */
[----:B--2---:R-:W-:Y:S01]  /*87a0*/  FFMA.FTZ R9, R215, c[0x0][0x23c], -R8 ;  /* 0x00008f00d7097a23 */ /* 0x004fe20000010808 */
[----:B------:R-:W-:-:S03]  /*87b0*/  MOV R215, R181 ;  /* 0x000000b500d77202 */ /* 0x000fc60000000f00 */
[----:B------:R2:W3:Y:S03]  /*87c0*/  MUFU.EX2 R187, R9 ;  /* 0x0000000900bb7308 */ /* 0x0004e60000000800 */
[C---:B----4-:R-:W-:Y:S08]  /*87d0*/  HMMA.16816.F32.BF16 R132, R4.reuse, R36, R132 ;  /* 0x000000240484723c */ /* 0x050ff00000041884 */
[----:B------:R-:W-:Y:S01]  /*87e0*/  HMMA.16816.F32.BF16 R136, R4, R38, R128 ;  /* 0x000000260488723c */ /* 0x000fe20000041880 */
[----:B--2---:R-:W-:Y:S01]  /*87f0*/  FFMA.FTZ R9, R217, c[0x0][0x23c], -R8 ;  /* 0x00008f00d9097a23 */ /* 0x004fe20000010808 */
[----:B------:R-:W-:-:S06]  /*8800*/  MOV R217, R173 ;  /* 0x000000ad00d97202 */ /* 0x000fcc0000000f00 */
[----:B-----5:R-:W-:Y:S01]  /*8810*/  HMMA.16816.F32.BF16 R152, R4, R30, R120 ;  /* 0x0000001e0498723c */ /* 0x020fe20000041878 */
[----:B------:R-:W-:Y:S01]  /*8820*/  MOV R173, R175 ;  /* 0x000000af00ad7202 */ /* 0x000fe20000000f00 */
[----:B------:R2:W-:Y:S01]  /*8830*/  MUFU.EX2 R188, R9 ;  /* 0x0000000900bc7308 */ /* 0x0005e20000000800 */
[----:B------:R-:W-:-:S04]  /*8840*/  MOV R175, R183 ;  /* 0x000000b700af7202 */ /* 0x000fc80000000f00 */
[----:B------:R-:W-:Y:S01]  /*8850*/  MOV R180, R175 ;  /* 0x000000af00b47202 */ /* 0x000fe20000000f00 */
[----:B------:R-:W-:Y:S01]  /*8860*/  HMMA.16816.F32.BF16 R164, R4, R20, R116 ;  /* 0x0000001404a4723c */ /* 0x000fe20000041874 */
[----:B------:R-:W-:-:S07]  /*8870*/  MOV R175, R145 ;  /* 0x0000009100af7202 */ /* 0x000fce0000000f00 */
        /* <DEDUP_REMOVED lines=8> */
[C---:B------:R-:W-:Y:S01]  /*8900*/  HMMA.16816.F32.BF16 R100, R4.reuse, R32, R100 ;  /* 0x000000200464723c */ /* 0x040fe20000041864 */
[----:B------:R1:W-:Y:S07]  /*8910*/  MUFU.EX2 R185, R9 ;  /* 0x0000000900b97308 */ /* 0x0003ee0000000800 */
[----:B------:R-:W-:Y:S01]  /*8920*/  HMMA.16816.F32.BF16 R84, R4, R34, R84 ;  /* 0x000000220454723c */ /* 0x000fe20000041854 */
[----:B-1----:R-:W-:Y:S01]  /*8930*/  FFMA.FTZ R9, R230, c[0x0][0x23c], -R3 ;  /* 0x00008f00e6097a23 */ /* 0x002fe20000010803 */
[----:B------:R-:W-:-:S03]  /*8940*/  MOV R230, R162 ;  /* 0x000000a200e67202 */ /* 0x000fc60000000f00 */
[----:B------:R1:W2:Y:S02]  /*8950*/  MUFU.EX2 R184, R9 ;  /* 0x0000000900b87308 */ /* 0x0002a40000000800 */
[----:B-1----:R-:W-:Y:S01]  /*8960*/  FFMA.FTZ R9, R228, c[0x0][0x23c], -R3 ;  /* 0x00008f00e4097a23 */ /* 0x002fe20000010803 */
[----:B------:R-:W-:Y:S02]  /*8970*/  MOV R228, R163 ;  /* 0x000000a300e47202 */ /* 0x000fe40000000f00 */
[----:B------:R-:W-:Y:S03]  /*8980*/  HMMA.16816.F32.BF16 R160, R4, R28, R124 ;  /* 0x0000001c04a0723c */ /* 0x000fe6000004187c */
[----:B------:R1:W-:Y:S01]  /*8990*/  MUFU.EX2 R183, R9 ;  /* 0x0000000900b77308 */ /* 0x0003e20000000800 */
[----:B------:R-:W4:Y:S03]  /*89a0*/  LDSM.16.MT88.4 R124, [R220+0x9c00] ;  /* 0x009c0000dc7c783b */ /* 0x000f260000004200 */
[----:B---3--:R-:W-:-:S02]  /*89b0*/  F2FP.BF16.PACK_AB R4, R187, R189 ;  /* 0x000000bdbb04723e */ /* 0x008fc400000010ff */
[----:B--2---:R-:W-:Y:S02]  /*89c0*/  F2FP.BF16.PACK_AB R5, R184, R185 ;  /* 0x000000b9b805723e */ /* 0x004fe400000010ff */
[----:B------:R-:W-:Y:S01]  /*89d0*/  F2FP.BF16.PACK_AB R6, R186, R188 ;  /* 0x000000bcba06723e */ /* 0x000fe200000010ff */
[----:B-1----:R-:W-:Y:S01]  /*89e0*/  FFMA.FTZ R9, R219, c[0x0][0x23c], -R3 ;  /* 0x00008f00db097a23 */ /* 0x002fe20000010803 */
[----:B------:R-:W-:Y:S02]  /*89f0*/  MOV R219, R173 ;  /* 0x000000ad00db7202 */ /* 0x000fe40000000f00 */
[----:B------:R-:W-:Y:S01]  /*8a00*/  MOV R173, R146 ;  /* 0x0000009200ad7202 */ /* 0x000fe20000000f00 */
[----:B------:R1:W2:Y:S02]  /*8a10*/  MUFU.EX2 R182, R9 ;  /* 0x0000000900b67308 */ /* 0x0002a40000000800 */
[----:B-1----:R-:W-:Y:S01]  /*8a20*/  FFMA.FTZ R9, R234, c[0x0][0x23c], -R2 ;  /* 0x00008f00ea097a23 */ /* 0x002fe20000010802 */
[----:B--2---:R-:W-:-:S02]  /*8a30*/  F2FP.BF16.PACK_AB R7, R182, R183 ;  /* 0x000000b7b607723e */ /* 0x004fc400000010ff */
[----:B------:R-:W-:-:S03]  /*8a40*/  MOV R234, R147 ;  /* 0x0000009300ea7202 */ /* 0x000fc60000000f00 */
[----:B------:R1:W-:Y:S02]  /*8a50*/  MUFU.EX2 R181, R9 ;  /* 0x0000000900b57308 */ /* 0x0003e40000000800 */
[C---:B------:R-:W-:Y:S08]  /*8a60*/  HMMA.16816.F32.BF16 R68, R4.reuse, R30, R68 ;  /* 0x0000001e0444723c */ /* 0x040ff00000041844 */
[----:B------:R-:W-:Y:S01]  /*8a70*/  HMMA.16816.F32.BF16 R144, R4, R28, R72 ;  /* 0x0000001c0490723c */ /* 0x000fe20000041848 */
[----:B-1----:R-:W-:Y:S01]  /*8a80*/  FFMA.FTZ R9, R233, c[0x0][0x23c], -R2 ;  /* 0x00008f00e9097a23 */ /* 0x002fe20000010802 */
[----:B------:R-:W-:-:S03]  /*8a90*/  MOV R233, R180 ;  /* 0x000000b400e97202 */ /* 0x000fc60000000f00 */
[----:B------:R1:W2:Y:S03]  /*8aa0*/  MUFU.EX2 R180, R9 ;  /* 0x0000000900b47308 */ /* 0x0002a60000000800 */
[C---:B------:R-:W-:Y:S08]  /*8ab0*/  HMMA.16816.F32.BF16 R56, R4.reuse, R26, R56 ;  /* 0x0000001a0438723c */ /* 0x040ff00000041838 */
[----:B------:R-:W-:Y:S01]  /*8ac0*/  HMMA.16816.F32.BF16 R44, R4, R24, R44 ;  /* 0x00000018042c723c */ /* 0x000fe2000004182c */
[----:B-1----:R-:W-:-:S07]  /*8ad0*/  FFMA.FTZ R9, R232, c[0x0][0x23c], -R2 ;  /* 0x00008f00e8097a23 */ /* 0x002fce0000010802 */
[C---:B------:R-:W-:Y:S01]  /*8ae0*/  HMMA.16816.F32.BF16 R52, R4.reuse, R22, R52 ;  /* 0x000000160434723c */ /* 0x040fe20000041834 */
[----:B------:R-:W-:Y:S01]  /*8af0*/  FFMA.FTZ R2, R231, c[0x0][0x23c], -R2 ;  /* 0x00008f00e7027a23 */ /* 0x000fe20000010802 */
[----:B------:R-:W-:Y:S01]  /*8b00*/  MOV R232, R209 ;  /* 0x000000d100e87202 */ /* 0x000fe20000000f00 */
[----:B------:R1:W-:Y:S01]  /*8b10*/  MUFU.EX2 R31, R9 ;  /* 0x00000009001f7308 */ /* 0x0003e20000000800 */
[----:B------:R-:W-:Y:S02]  /*8b20*/  MOV R231, R204 ;  /* 0x000000cc00e77202 */ /* 0x000fe40000000f00 */
[----:B------:R-:W-:Y:S02]  /*8b30*/  MOV R204, R172 ;  /* 0x000000ac00cc7202 */ /* 0x000fe40000000f00 */
[----:B------:R-:W-:Y:S01]  /*8b40*/  HMMA.16816.F32.BF16 R116, R4, R40, R96 ;  /* 0x000000280474723c */ /* 0x000fe20000041860 */
[----:B------:R-:W-:Y:S02]  /*8b50*/  MOV R209, R141 ;  /* 0x0000008d00d17202 */ /* 0x000fe40000000f00 */
[----:B------:R3:W5:Y:S01]  /*8b60*/  MUFU.EX2 R30, R2 ;  /* 0x00000002001e7308 */ /* 0x0007620000000800 */
[----:B--2---:R-:W-:-:S04]  /*8b70*/  F2FP.BF16.PACK_AB R92, R180, R181 ;  /* 0x000000b5b45c723e */ /* 0x004fc800000010ff */
[----:B------:R-:W-:Y:S01]  /*8b80*/  HMMA.16816.F32.BF16 R128, R4, R36, R80 ;  /* 0x000000240480723c */ /* 0x000fe20000041850 */
[----:B------:R-:W-:Y:S01]  /*8b90*/  LDSM.16.MT88.4 R80, [R220+0xbc00] ;  /* 0x00bc0000dc50783b */ /* 0x000fe20000004200 */
[----:B-1----:R-:W-:Y:S02]  /*8ba0*/  MOV R9, R203 ;  /* 0x000000cb00097202 */ /* 0x002fe40000000f00 */
[----:B------:R-:W-:-:S04]  /*8bb0*/  MOV R203, R174 ;  /* 0x000000ae00cb7202 */ /* 0x000fc80000000f00 */
[C---:B------:R-:W-:Y:S01]  /*8bc0*/  HMMA.16816.F32.BF16 R40, R4.reuse, R42, R88 ;  /* 0x0000002a0428723c */ /* 0x040fe20000041858 */
[--C-:B---3--:R-:W-:Y:S01]  /*8bd0*/  FFMA.FTZ R2, R238, c[0x0][0x23c], -R0.reuse ;  /* 0x00008f00ee027a23 */ /* 0x108fe20000010800 */
[----:B------:R-:W-:Y:S02]  /*8be0*/  MOV R238, R173 ;  /* 0x000000ad00ee7202 */ /* 0x000fe40000000f00 */
[----:B-----5:R-:W-:Y:S01]  /*8bf0*/  F2FP.BF16.PACK_AB R94, R30, R31 ;  /* 0x0000001f1e5e723e */ /* 0x020fe200000010ff */
[----:B------:R1:W-:Y:S03]  /*8c00*/  MUFU.EX2 R29, R2 ;  /* 0x00000002001d7308 */ /* 0x0003e60000000800 */
[C---:B------:R-:W-:Y:S08]  /*8c10*/  HMMA.16816.F32.BF16 R36, R4.reuse, R38, R76 ;  /* 0x000000260424723c */ /* 0x040ff0000004184c */
[----:B------:R-:W-:Y:S01]  /*8c20*/  HMMA.16816.F32.BF16 R64, R4, R20, R64 ;  /* 0x000000140440723c */ /* 0x000fe20000041840 */
[----:B-1----:R-:W-:Y:S01]  /*8c30*/  FFMA.FTZ R2, R237, c[0x0][0x23c], -R0 ;  /* 0x00008f00ed027a23 */ /* 0x002fe20000010800 */
[----:B------:R-:W-:-:S06]  /*8c40*/  MOV R237, R175 ;  /* 0x000000af00ed7202 */ /* 0x000fcc0000000f00 */
[C---:B------:R-:W-:Y:S01]  /*8c50*/  HMMA.16816.F32.BF16 R60, R4.reuse, R32, R60 ;  /* 0x00000020043c723c */ /* 0x040fe2000004183c */
[----:B------:R-:W-:Y:S01]  /*8c60*/  LDSM.16.MT88.4 R172, [R222+0xac00] ;  /* 0x00ac0000deac783b */ /* 0x000fe20000004200 */
[----:B------:R1:W2:Y:S06]  /*8c70*/  MUFU.EX2 R28, R2 ;  /* 0x00000002001c7308 */ /* 0x0002ac0000000800 */
[----:B------:R-:W-:Y:S01]  /*8c80*/  HMMA.16816.F32.BF16 R48, R4, R34, R48 ;  /* 0x000000220430723c */ /* 0x000fe20000041830 */
[----:B------:R-:W-:Y:S01]  /*8c90*/  LDSM.16.MT88.4 R4, [R222+0xbc00] ;  /* 0x00bc0000de04783b */ /* 0x000fe20000004200 */
[--C-:B-1----:R-:W-:Y:S01]  /*8ca0*/  FFMA.FTZ R2, R235, c[0x0][0x23c], -R0.reuse ;  /* 0x00008f00eb027a23 */ /* 0x102fe20000010800 */
[----:B------:R-:W-:Y:S01]  /*8cb0*/  MOV R235, R140 ;  /* 0x0000008c00eb7202 */ /* 0x000fe20000000f00 */
[----:B------:R-:W-:Y:S01]  /*8cc0*/  FFMA.FTZ R0, R236, c[0x0][0x23c], -R0 ;  /* 0x00008f00ec007a23 */ /* 0x000fe20000010800 */
[----:B------:R-:W1:Y:S01]  /*8cd0*/  LDSM.16.MT88.4 R140, [R222+0x9c00] ;  /* 0x009c0000de8c783b */ /* 0x000e620000004200 */
[----:B------:R3:W-:Y:S01]  /*8ce0*/  MUFU.EX2 R27, R2 ;  /* 0x00000002001b7308 */ /* 0x0007e20000000800 */
[----:B------:R-:W-:-:S02]  /*8cf0*/  MOV R236, R19 ;  /* 0x0000001300ec7202 */ /* 0x000fc40000000f00 */
[----:B--2---:R-:W-:-:S05]  /*8d00*/  F2FP.BF16.PACK_AB R93, R28, R29 ;  /* 0x0000001d1c5d723e */ /* 0x004fca00000010ff */
[----:B------:R2:W5:Y:S01]  /*8d10*/  MUFU.EX2 R26, R0 ;  /* 0x00000000001a7308 */ /* 0x0005620000000800 */
[----:B---3--:R-:W-:Y:S01]  /*8d20*/  MOV R2, R12 ;  /* 0x0000000c00027202 */ /* 0x008fe20000000f00 */
[----:B--2---:R-:W-:Y:S01]  /*8d30*/  FFMA.FTZ R0, R240, c[0x0][0x23c], -R8 ;  /* 0x00008f00f0007a23 */ /* 0x004fe20000010808 */
[----:B-----5:R-:W-:-:S05]  /*8d40*/  F2FP.BF16.PACK_AB R95, R26, R27 ;  /* 0x0000001b1a5f723e */ /* 0x020fca00000010ff */
[----:B------:R2:W-:Y:S02]  /*8d50*/  MUFU.EX2 R25, R0 ;  /* 0x0000000000197308 */ /* 0x0005e40000000800 */
[C---:B----4-:R-:W-:Y:S08]  /*8d60*/  HMMA.16816.F32.BF16 R112, R92.reuse, R124, R148 ;  /* 0x0000007c5c70723c */ /* 0x050ff00000041894 */
[----:B------:R-:W-:Y:S01]  /*8d70*/  HMMA.16816.F32.BF16 R120, R92, R126, R176 ;  /* 0x0000007e5c78723c */ /* 0x000fe200000418b0 */
[----:B--2---:R-:W-:-:S04]  /*8d80*/  FFMA.FTZ R0, R239, c[0x0][0x23c], -R8 ;  /* 0x00008f00ef007a23 */ /* 0x004fc80000010808 */
[----:B------:R2:W3:Y:S03]  /*8d90*/  MUFU.EX2 R24, R0 ;  /* 0x0000000000187308 */ /* 0x0004e60000000800 */
[C---:B-1----:R-:W-:Y:S08]  /*8da0*/  HMMA.16816.F32.BF16 R132, R92.reuse, R140, R132 ;  /* 0x0000008c5c84723c */ /* 0x042ff00000041884 */
[----:B------:R-:W-:Y:S01]  /*8db0*/  HMMA.16816.F32.BF16 R136, R92, R142, R136 ;  /* 0x0000008e5c88723c */ /* 0x000fe20000041888 */
[----:B--2---:R-:W-:Y:S01]  /*8dc0*/  FFMA.FTZ R0, R242, c[0x0][0x23c], -R8 ;  /* 0x00008f00f2007a23 */ /* 0x004fe20000010808 */
[----:B---3--:R-:W-:-:S06]  /*8dd0*/  F2FP.BF16.PACK_AB R96, R24, R25 ;  /* 0x000000191860723e */ /* 0x008fcc00000010ff */
[C---:B------:R-:W-:Y:S01]  /*8de0*/  HMMA.16816.F32.BF16 R148, R92.reuse, R156, R160 ;  /* 0x0000009c5c94723c */ /* 0x040fe200000418a0 */
[----:B------:R1:W-:Y:S07]  /*8df0*/  MUFU.EX2 R23, R0 ;  /* 0x0000000000177308 */ /* 0x0003ee0000000800 */
[C---:B------:R-:W-:Y:S08]  /*8e00*/  HMMA.16816.F32.BF16 R152, R92.reuse, R158, R152 ;  /* 0x0000009e5c98723c */ /* 0x040ff00000041898 */
[----:B------:R-:W-:Y:S01]  /*8e10*/  HMMA.16816.F32.BF16 R164, R92, R172, R164 ;  /* 0x000000ac5ca4723c */ /* 0x000fe200000418a4 */
[----:B-1----:R-:W-:-:S02]  /*8e20*/  FFMA.FTZ R0, R241, c[0x0][0x23c], -R8 ;  /* 0x00008f00f1007a23 */ /* 0x002fc40000010808 */
[----:B------:R-:W-:Y:S02]  /*8e30*/  FFMA.FTZ R8, R2, R11, R236 ;  /* 0x0000000b02087223 */ /* 0x000fe400000100ec */
[----:B------:R1:W2:Y:S01]  /*8e40*/  MUFU.EX2 R22, R0 ;  /* 0x0000000000167308 */ /* 0x0002a20000000800 */
[----:B------:R-:W-:Y:S02]  /*8e50*/  FFMA.FTZ R2, R231, R18, R238 ;  /* 0x00000012e7027223 */ /* 0x000fe400000100ee */
[----:B------:R-:W-:Y:S01]  /*8e60*/  HMMA.16816.F32.BF16 R168, R92, R174, R168 ;  /* 0x000000ae5ca8723c */ /* 0x000fe200000418a8 */
[----:B------:R-:W-:-:S07]  /*8e70*/  FADD.FTZ R8, R233, R8 ;  /* 0x00000008e9087221 */ /* 0x000fce0000010000 */
[----:B------:R-:W-:Y:S01]  /*8e80*/  HMMA.16816.F32.BF16 R72, R92, R80, R108 ;  /* 0x000000505c48723c */ /* 0x000fe2000004186c */
[----:B-1----:R-:W-:Y:S01]  /*8e90*/  FFMA.FTZ R0, R246, c[0x0][0x23c], -R3 ;  /* 0x00008f00f6007a23 */ /* 0x002fe20000010803 */
[----:B--2---:R-:W-:-:S06]  /*8ea0*/  F2FP.BF16.PACK_AB R98, R22, R23 ;  /* 0x000000171662723e */ /* 0x004fcc00000010ff */
[C---:B------:R-:W-:Y:S01]  /*8eb0*/  HMMA.16816.F32.BF16 R76, R92.reuse, R82, R104 ;  /* 0x000000525c4c723c */ /* 0x040fe20000041868 */
[----:B------:R1:W-:Y:S06]  /*8ec0*/  MUFU.EX2 R21, R0 ;  /* 0x0000000000157308 */ /* 0x0003ec0000000800 */
[----:B------:R-:W-:Y:S01]  /*8ed0*/  MOV R104, R249 ;  /* 0x000000f900687202 */ /* 0x000fe20000000f00 */
[C---:B------:R-:W-:Y:S07]  /*8ee0*/  HMMA.16816.F32.BF16 R88, R92.reuse, R4, R100 ;  /* 0x000000045c58723c */ /* 0x040fee0000041864 */
[----:B------:R-:W-:Y:S01]  /*8ef0*/  MOV R103, R250 ;  /* 0x000000fa00677202 */ /* 0x000fe20000000f00 */
[----:B------:R-:W-:Y:S01]  /*8f00*/  HMMA.16816.F32.BF16 R92, R92, R6, R84 ;  /* 0x000000065c5c723c */ /* 0x000fe20000041854 */
[----:B------:R-:W-:Y:S01]  /*8f10*/  MOV R102, R248 ;  /* 0x000000f800667202 */ /* 0x000fe20000000f00 */
[----:B-1----:R-:W-:-:S04]  /*8f20*/  FFMA.FTZ R0, R245, c[0x0][0x23c], -R3 ;  /* 0x00008f00f5007a23 */ /* 0x002fc80000010803 */
[----:B------:R1:W2:Y:S02]  /*8f30*/  MUFU.EX2 R20, R0 ;  /* 0x0000000000147308 */ /* 0x0002a40000000800 */
[--C-:B-1----:R-:W-:Y:S01]  /*8f40*/  FFMA.FTZ R0, R244, c[0x0][0x23c], -R3.reuse ;  /* 0x00008f00f4007a23 */ /* 0x102fe20000010803 */
[----:B--2---:R-:W-:Y:S01]  /*8f50*/  F2FP.BF16.PACK_AB R97, R20, R21 ;  /* 0x000000151461723e */ /* 0x004fe200000010ff */
[----:B------:R-:W-:-:S04]  /*8f60*/  FFMA.FTZ R3, R243, c[0x0][0x23c], -R3 ;  /* 0x00008f00f3037a23 */ /* 0x000fc80000010803 */
[----:B------:R1:W-:Y:S08]  /*8f70*/  MUFU.EX2 R19, R0 ;  /* 0x0000000000137308 */ /* 0x0003f00000000800 */
[----:B------:R2:W3:Y:S01]  /*8f80*/  MUFU.EX2 R12, R3 ;  /* 0x00000003000c7308 */ /* 0x0004e20000000800 */
[----:B-1----:R-:W-:-:S04]  /*8f90*/  FFMA.FTZ R0, R232, R13, R9 ;  /* 0x0000000de8007223 */ /* 0x002fc80000010009 */
[----:B------:R-:W-:Y:S02]  /*8fa0*/  FADD.FTZ R9, R228, R0 ;  /* 0x00000000e4097221 */ /* 0x000fe40000010000 */
[----:B--2---:R-:W-:Y:S01]  /*8fb0*/  FFMA.FTZ R3, R237, R10, R235 ;  /* 0x0000000aed037223 */ /* 0x004fe200000100eb */
        /* <DEDUP_REMOVED lines=70> */
[----:B------:R-:W-:Y:S01]  /*9420*/  STL [R1+0x8], R4 ;  /* 0x0000080401007387 */ /* 0x000fe20000100800 */
[----:B------:R-:W-:-:S03]  /*9430*/  FADD.FTZ R0, R26, R0 ;  /* 0x000000001a007221 */ /* 0x000fc60000010000 */
[----:B------:R1:W-:Y:S04]  /*9440*/  STL [R1+0xc], R3 ;  /* 0x00000c0301007387 */ /* 0x0003e80000100800 */
[----:B------:R2:W-:Y:S04]  /*9450*/  STL [R1+0x14], R2 ;  /* 0x0000140201007387 */ /* 0x0005e80000100800 */
[----:B------:R2:W-:Y:S01]  /*9460*/  STL [R1+0x10], R0 ;  /* 0x0000100001007387 */ /* 0x0005e20000100800 */
[----:B-1----:R-:W-:Y:S01]  /*9470*/  MOV R3, R227 ;  /* 0x000000e300037202 */ /* 0x002fe20000000f00 */
[----:B------:R-:W-:Y:S05]  /*9480*/  @!P0 BRA `(.L_x_370) ;  /* 0x000043c000008947 */ /* 0x000fea0003800000 */
[----:B------:R-:W3:Y:S04]  /*9490*/  LDL.64 R208, [R1+0x58] ;  /* 0x0000580001d07983 */ /* 0x000ee80000100a00 */
[----:B------:R-:W4:Y:S01]  /*94a0*/  LDL.64 R204, [R1] ;  /* 0x0000000001cc7983 */ /* 0x000f220000100a00 */
[----:B------:R-:W-:Y:S01]  /*94b0*/  IADD3 R252, R251, -0x3, RZ ;  /* 0xfffffffdfbfc7810 */ /* 0x000fe20007ffe0ff */
[----:B------:R-:W-:-:S04]  /*94c0*/  DEPBAR.LE SB0, 0x0 ;  /* 0x000080000000791a */ /* 0x000fc80000000000 */
[----:B--2---:R-:W-:Y:S01]  /*94d0*/  SHF.R.S32.HI R0, RZ, 0x1f, R252 ;  /* 0x0000001fff007819 */ /* 0x004fe200000114fc */
[----:B------:R-:W-:-:S04]  /*94e0*/  IMAD.WIDE.U32 R4, R252, c[0x0][0x1a0], RZ ;  /* 0x00006800fc047a25 */ /* 0x000fc800078e00ff */
[----:B------:R-:W-:-:S04]  /*94f0*/  IMAD R0, R0, c[0x0][0x1a0], RZ ;  /* 0x0000680000007a24 */ /* 0x000fc800078e02ff */
[----:B------:R-:W-:-:S04]  /*9500*/  IMAD R2, R252, c[0x0][0x1a4], R0 ;  /* 0x00006900fc027a24 */ /* 0x000fc800078e0200 */
[----:B------:R-:W-:Y:S01]  /*9510*/  IMAD.IADD R5, R5, 0x1, R2 ;  /* 0x0000000105057824 */ /* 0x000fe200078e0202 */
[----:B------:R-:W-:Y:S01]  /*9520*/  BAR.SYNC.DEFER_BLOCKING 0x0 ;  /* 0x0000000000007b1d */ /* 0x000fe20000010000 */
[----:B---3--:R-:W-:-:S04]  /*9530*/  LEA R0, P0, R4, R208, 0x6 ;  /* 0x000000d004007211 */ /* 0x008fc800078030ff */
[----:B------:R-:W-:Y:S02]  /*9540*/  LEA R2, P1, R0, c[0x0][0x170], 0x1 ;  /* 0x00005c0000027a11 */ /* 0x000fe400078208ff */
[----:B----4-:R-:W-:Y:S02]  /*9550*/  LEA.HI.X R5, R4, R205, R5, 0x6, P0 ;  /* 0x000000cd04057211 */ /* 0x010fe400000f3405 */
        /* <DEDUP_REMOVED lines=14> */
[----:B------:R-:W2:Y:S04]  /*9640*/  LDSM.16.M88.4 R36, [R224+0x1000] ;  /* 0x00100000e024783b */ /* 0x000ea80000000200 */
[----:B------:R-:W4:Y:S04]  /*9650*/  LDSM.16.M88.4 R52, [R221+0x6400] ;  /* 0x00640000dd34783b */ /* 0x000f280000000200 */
[----:B------:R-:W-:Y:S04]  /*9660*/  LDSM.16.M88.4 R32, [R225] ;  /* 0x00000000e120783b */ /* 0x000fe80000000200 */
[----:B------:R-:W5:Y:S04]  /*9670*/  LDSM.16.M88.4 R48, [R223+0x6000] ;  /* 0x00600000df30783b */ /* 0x000f680000000200 */
[----:B------:R-:W1:Y:S04]  /*9680*/  LDSM.16.M88.4 R28, [R225+0x1000] ;  /* 0x00100000e11c783b */ /* 0x000e680000000200 */
[----:B------:R-:W1:Y:S04]  /*9690*/  LDSM.16.M88.4 R44, [R223+0x6400] ;  /* 0x00640000df2c783b */ /* 0x000e680000000200 */
[----:B------:R-:W-:Y:S04]  /*96a0*/  LDSM.16.M88.4 R20, [R224+0x3000] ;  /* 0x00300000e014783b */ /* 0x000fe80000000200 */
[----:B------:R-:W1:Y:S04]  /*96b0*/  LDSM.16.M88.4 R56, [R221+0x7000] ;  /* 0x00700000dd38783b */ /* 0x000e680000000200 */
[----:B------:R-:W1:Y:S01]  /*96c0*/  LDSM.16.M88.4 R24, [R224+0x2000] ;  /* 0x00200000e018783b */ /* 0x000e620000000200 */
[-C--:B---3--:R-:W-:Y:S03]  /*96d0*/  HMMA.16816.F32.BF16 R60, R40, R8.reuse, RZ ;  /* 0x00000008283c723c */ /* 0x088fe600000418ff */
[----:B------:R-:W0:Y:S05]  /*96e0*/  LDGDEPBAR ;  /* 0x00000000000079af */ /* 0x000e2a0000000000 */
[C---:B--2---:R-:W-:Y:S08]  /*96f0*/  HMMA.16816.F32.BF16 R4, R36.reuse, R8, RZ ;  /* 0x000000082404723c */ /* 0x044ff000000418ff */
[C---:B----4-:R-:W-:Y:S08]  /*9700*/  HMMA.16816.F32.BF16 R176, R36.reuse, R52, RZ ;  /* 0x0000003424b0723c */ /* 0x050ff000000418ff */
[-C--:B------:R-:W-:Y:S08]  /*9710*/  HMMA.16816.F32.BF16 R64, R36, R10.reuse, RZ ;  /* 0x0000000a2440723c */ /* 0x080ff000000418ff */
[----:B------:R-:W-:Y:S08]  /*9720*/  HMMA.16816.F32.BF16 R8, R40, R10, RZ ;  /* 0x0000000a2808723c */ /* 0x000ff000000418ff */
[----:B-----5:R-:W-:Y:S01]  /*9730*/  HMMA.16816.F32.BF16 R188, R32, R48, R60 ;  /* 0x0000003020bc723c */ /* 0x020fe2000004183c */
[----:B------:R-:W2:Y:S07]  /*9740*/  LDSM.16.M88.4 R60, [R221+0x7400] ;  /* 0x00740000dd3c783b */ /* 0x000eae0000000200 */
[----:B------:R-:W-:Y:S08]  /*9750*/  HMMA.16816.F32.BF16 R180, R40, R52, RZ ;  /* 0x0000003428b4723c */ /* 0x000ff000000418ff */
[----:B------:R-:W-:Y:S08]  /*9760*/  HMMA.16816.F32.BF16 R108, R36, R54, RZ ;  /* 0x00000036246c723c */ /* 0x000ff000000418ff */
[C---:B-1----:R-:W-:Y:S01]  /*9770*/  HMMA.16816.F32.BF16 R104, R28.reuse, R48, R4 ;  /* 0x000000301c68723c */ /* 0x042fe20000041804 */
[----:B------:R-:W-:Y:S07]  /*9780*/  LDSM.16.M88.4 R4, [R225+0x3000] ;  /* 0x00300000e104783b */ /* 0x000fee0000000200 */
[----:B------:R-:W-:Y:S08]  /*9790*/  HMMA.16816.F32.BF16 R176, R28, R44, R176 ;  /* 0x0000002c1cb0723c */ /* 0x000ff000000418b0 */
[----:B------:R-:W-:Y:S08]  /*97a0*/  HMMA.16816.F32.BF16 R52, R40, R54, RZ ;  /* 0x000000362834723c */ /* 0x000ff000000418ff */
[-C--:B------:R-:W-:Y:S01]  /*97b0*/  HMMA.16816.F32.BF16 R184, R28, R50.reuse, R64 ;  /* 0x000000321cb8723c */ /* 0x080fe20000041840 */
[----:B------:R-:W-:Y:S07]  /*97c0*/  LDSM.16.M88.4 R64, [R223+0x7400] ;  /* 0x00740000df40783b */ /* 0x000fee0000000200 */
[C---:B------:R-:W-:Y:S01]  /*97d0*/  HMMA.16816.F32.BF16 R100, R32.reuse, R50, R8 ;  /* 0x000000322064723c */ /* 0x040fe20000041808 */
[----:B------:R-:W1:Y:S04]  /*97e0*/  LDSM.16.M88.4 R48, [R223+0x7000] ;  /* 0x00700000df30783b */ /* 0x000e680000000200 */
[----:B------:R-:W3:Y:S03]  /*97f0*/  LDSM.16.M88.4 R8, [R225+0x2000] ;  /* 0x00200000e108783b */ /* 0x000ee60000000200 */
[----:B------:R-:W-:Y:S01]  /*9800*/  HMMA.16816.F32.BF16 R192, R32, R44, R180 ;  /* 0x0000002c20c0723c */ /* 0x000fe200000418b4 */
[----:B------:R-:W-:Y:S07]  /*9810*/  LDSM.16.M88.4 R180, [R221+0x8000] ;  /* 0x00800000ddb4783b */ /* 0x000fee0000000200 */
[----:B------:R-:W-:Y:S08]  /*9820*/  HMMA.16816.F32.BF16 R200, R28, R46, R108 ;  /* 0x0000002e1cc8723c */ /* 0x000ff0000004186c */
[-C--:B------:R-:W-:Y:S08]  /*9830*/  HMMA.16816.F32.BF16 R108, R20, R56.reuse, R104 ;  /* 0x00000038146c723c */ /* 0x080ff00000041868 */
[----:B------:R-:W-:Y:S08]  /*9840*/  HMMA.16816.F32.BF16 R188, R24, R56, R188 ;  /* 0x0000003818bc723c */ /* 0x000ff000000418bc */
[----:B--2---:R-:W-:Y:S01]  /*9850*/  HMMA.16816.F32.BF16 R104, R20, R60, R176 ;  /* 0x0000003c1468723c */ /* 0x004fe200000418b0 */
[----:B------:R-:W2:Y:S07]  /*9860*/  LDSM.16.M88.4 R176, [R221+0x6c00] ;  /* 0x006c0000ddb0783b */ /* 0x000eae0000000200 */
[----:B------:R-:W-:Y:S01]  /*9870*/  HMMA.16816.F32.BF16 R196, R32, R46, R52 ;  /* 0x0000002e20c4723c */ /* 0x000fe20000041834 */
[----:B------:R-:W-:Y:S07]  /*9880*/  LDSM.16.M88.4 R52, [R224+0x5000] ;  /* 0x00500000e034783b */ /* 0x000fee0000000200 */
[----:B------:R-:W-:Y:S08]  /*9890*/  HMMA.16816.F32.BF16 R184, R20, R58, R184 ;  /* 0x0000003a14b8723c */ /* 0x000ff000000418b8 */
[C---:B------:R-:W-:Y:S08]  /*98a0*/  HMMA.16816.F32.BF16 R44, R24.reuse, R60, R192 ;  /* 0x0000003c182c723c */ /* 0x040ff000000418c0 */
[----:B------:R-:W-:Y:S01]  /*98b0*/  HMMA.16816.F32.BF16 R100, R24, R58, R100 ;  /* 0x0000003a1864723c */ /* 0x000fe20000041864 */
[----:B------:R-:W-:Y:S07]  /*98c0*/  LDSM.16.M88.4 R56, [R224+0x4000] ;  /* 0x00400000e038783b */ /* 0x000fee0000000200 */
[-C--:B-1----:R-:W-:Y:S01]  /*98d0*/  HMMA.16816.F32.BF16 R192, R4, R48.reuse, R108 ;  /* 0x0000003004c0723c */ /* 0x082fe2000004186c */
[----:B------:R-:W1:Y:S07]  /*98e0*/  LDSM.16.M88.4 R108, [R221+0x8400] ;  /* 0x00840000dd6c783b */ /* 0x000e6e0000000200 */
        /* <DEDUP_REMOVED lines=9> */
[----:B--2---:R-:W-:Y:S08]  /*9980*/  HMMA.16816.F32.BF16 R184, R36, R176, RZ ;  /* 0x000000b024b8723c */ /* 0x004ff000000418ff */
[----:B------:R-:W-:Y:S08]  /*9990*/  HMMA.16816.F32.BF16 R228, R4, R66, R228 ;  /* 0x0000004204e4723c */ /* 0x000ff000000418e4 */
[----:B-1----:R-:W-:Y:S08]  /*99a0*/  HMMA.16816.F32.BF16 R236, R56, R108, R196 ;  /* 0x0000006c38ec723c */ /* 0x002ff000000418c4 */
        /* <DEDUP_REMOVED lines=26> */
[----:B------:R-:W-:Y:S01]  /*9b50*/  FMUL.FTZ R0, R204, c[0x0][0x2ec] ;  /* 0x0000bb00cc007a20 */ /* 0x000fe20000410000 */
[----:B------:R-:W2:Y:S03]  /*9b60*/  LDSM.16.M88.4 R36, [R221+0x7c00] ;  /* 0x007c0000dd24783b */ /* 0x000ea60000000200 */
[----:B------:R3:W-:Y:S03]  /*9b70*/  MUFU.TANH R12, R0 ;  /* 0x00000000000c7308 */ /* 0x0007e60000002400 */
[----:B------:R-:W-:Y:S08]  /*9b80*/  HMMA.16816.F32.BF16 R212, R44, R100, R212 ;  /* 0x000000642cd4723c */ /* 0x000ff000000418d4 */
[----:B------:R-:W-:Y:S01]  /*9b90*/  HMMA.16816.F32.BF16 R104, R32, R106, R176 ;  /* 0x0000006a2068723c */ /* 0x000fe200000418b0 */
[----:B---3--:R-:W-:-:S07]  /*9ba0*/  FMUL.FTZ R0, R205, c[0x0][0x2ec] ;  /* 0x0000bb00cd007a20 */ /* 0x008fce0000410000 */
[----:B------:R-:W-:Y:S01]  /*9bb0*/  HMMA.16816.F32.BF16 R32, R48, R102, R208 ;  /* 0x000000663020723c */ /* 0x000fe200000418d0 */
[----:B------:R3:W4:Y:S07]  /*9bc0*/  MUFU.TANH R13, R0 ;  /* 0x00000000000d7308 */ /* 0x00072e0000002400 */
[----:B------:R-:W-:Y:S08]  /*9bd0*/  HMMA.16816.F32.BF16 R176, R52, R110, R228 ;  /* 0x0000006e34b0723c */ /* 0x000ff000000418e4 */
[----:B-1----:R-:W-:Y:S01]  /*9be0*/  HMMA.16816.F32.BF16 R188, R20, R28, R188 ;  /* 0x0000001c14bc723c */ /* 0x002fe200000418bc */
[----:B---3--:R-:W-:-:S02]  /*9bf0*/  FMUL.FTZ R0, R206, c[0x0][0x2ec] ;  /* 0x0000bb00ce007a20 */ /* 0x008fc40000410000 */
[----:B----4-:R-:W-:Y:S02]  /*9c00*/  IMAD.MOV.U32 R231, RZ, RZ, R13 ;  /* 0x000000ffffe77224 */ /* 0x010fe400078e000d */
        /* <DEDUP_REMOVED lines=8> */
[----:B------:R-:W-:Y:S01]  /*9c90*/  HMMA.16816.F32.BF16 R100, R44, R102, R232 ;  /* 0x000000662c64723c */ /* 0x000fe200000418e8 */
[----:B---3--:R-:W-:-:S04]  /*9ca0*/  FMUL.FTZ R0, R212, c[0x0][0x2ec] ;  /* 0x0000bb00d4007a20 */ /* 0x008fc80000410000 */
[----:B------:R3:W-:Y:S02]  /*9cb0*/  MUFU.TANH R229, R0 ;  /* 0x0000000000e57308 */ /* 0x0007e40000002400 */
[----:B------:R-:W-:Y:S01]  /*9cc0*/  IMAD.MOV.U32 R235, RZ, RZ, R12 ;  /* 0x000000ffffeb7224 */ /* 0x000fe200078e000c */
[C---:B--2---:R-:W-:Y:S01]  /*9cd0*/  HMMA.16816.F32.BF16 R244, R20.reuse, R36, R196 ;  /* 0x0000002414f4723c */ /* 0x044fe200000418c4 */
[----:B------:R-:W2:Y:S07]  /*9ce0*/  S2R R12, SR_TID.X ;  /* 0x00000000000c7919 */ /* 0x000eae0000002100 */
[----:B------:R-:W-:Y:S01]  /*9cf0*/  HMMA.16816.F32.BF16 R196, R20, R38, R64 ;  /* 0x0000002614c4723c */ /* 0x000fe20000041840 */
[----:B------:R-:W4:Y:S01]  /*9d00*/  LDSM.16.M88.4 R20, [R223+0x7800] ;  /* 0x00780000df14783b */ /* 0x000f220000000200 */
[----:B---3--:R-:W-:-:S06]  /*9d10*/  FMUL.FTZ R0, R213, c[0x0][0x2ec] ;  /* 0x0000bb00d5007a20 */ /* 0x008fcc0000410000 */
[C---:B------:R-:W-:Y:S01]  /*9d20*/  HMMA.16816.F32.BF16 R200, R24.reuse, R36, R200 ;  /* 0x0000002418c8723c */ /* 0x040fe200000418c8 */
[----:B------:R3:W-:Y:S07]  /*9d30*/  MUFU.TANH R218, R0 ;  /* 0x0000000000da7308 */ /* 0x0007ee0000002400 */
[----:B------:R-:W-:Y:S01]  /*9d40*/  HMMA.16816.F32.BF16 R184, R24, R38, R104 ;  /* 0x0000002618b8723c */ /* 0x000fe20000041868 */
[----:B--2---:R-:W-:-:S05]  /*9d50*/  IMAD.SHL.U32 R12, R12, 0x2, RZ ;  /* 0x000000020c0c7824 */ /* 0x004fca00078e00ff */
[----:B------:R-:W-:Y:S02]  /*9d60*/  LOP3.LUT R12, R12, 0x6, RZ, 0xc0, !PT ;  /* 0x000000060c0c7812 */ /* 0x000fe400078ec0ff */
[----:B-1----:R-:W-:Y:S01]  /*9d70*/  HMMA.16816.F32.BF16 R24, R48, R28, R236 ;  /* 0x0000001c3018723c */ /* 0x002fe200000418ec */
[----:B---3--:R-:W-:-:S04]  /*9d80*/  FMUL.FTZ R0, R214, c[0x0][0x2ec] ;  /* 0x0000bb00d6007a20 */ /* 0x008fc80000410000 */
[----:B------:R1:W-:Y:S03]  /*9d90*/  MUFU.TANH R219, R0 ;  /* 0x0000000000db7308 */ /* 0x0003e60000002400 */
[----:B------:R-:W-:Y:S08]  /*9da0*/  HMMA.16816.F32.BF16 R40, R48, R30, R40 ;  /* 0x0000001e3028723c */ /* 0x000ff00000041828 */
[----:B------:R-:W-:Y:S01]  /*9db0*/  HMMA.16816.F32.BF16 R64, R44, R28, R240 ;  /* 0x0000001c2c40723c */ /* 0x000fe200000418f0 */
[----:B-1----:R-:W-:-:S07]  /*9dc0*/  FMUL.FTZ R0, R32, c[0x0][0x2ec] ;  /* 0x0000bb0020007a20 */ /* 0x002fce0000410000 */
[-C--:B----4-:R-:W-:Y:S01]  /*9dd0*/  HMMA.16816.F32.BF16 R108, R4, R20.reuse, R188 ;  /* 0x00000014046c723c */ /* 0x090fe200000418bc */
[----:B------:R1:W-:Y:S07]  /*9de0*/  MUFU.TANH R19, R0 ;  /* 0x0000000000137308 */ /* 0x0003ee0000002400 */
[C---:B------:R-:W-:Y:S08]  /*9df0*/  HMMA.16816.F32.BF16 R60, R8.reuse, R20, R60 ;  /* 0x00000014083c723c */ /* 0x040ff0000004183c */
[----:B------:R-:W-:Y:S01]  /*9e00*/  HMMA.16816.F32.BF16 R36, R8, R22, R180 ;  /* 0x000000160824723c */ /* 0x000fe200000418b4 */
[----:B-1----:R-:W-:-:S04]  /*9e10*/  FMUL.FTZ R0, R33, c[0x0][0x2ec] ;  /* 0x0000bb0021007a20 */ /* 0x002fc80000410000 */
[----:B------:R1:W2:Y:S03]  /*9e20*/  MUFU.TANH R18, R0 ;  /* 0x0000000000127308 */ /* 0x0002a60000002400 */
        /* <DEDUP_REMOVED lines=70> */
[----:B------:R-:W-:-:S04]  /*a290*/  FMUL.FTZ R67, R67, c[0x0][0x2ec] ;  /* 0x0000bb0043437a20 */ /* 0x000fc80000410000 */
[----:B------:R-:W-:Y:S01]  /*a2a0*/  MUFU.TANH R66, R66 ;  /* 0x0000004200427308 */ /* 0x000fe20000002400 */
[----:B--2---:R-:W-:-:S07]  /*a2b0*/  FMUL.FTZ R0, R107, c[0x0][0x2ec] ;  /* 0x0000bb006b007a20 */ /* 0x004fce0000410000 */
[----:B------:R2:W-:Y:S08]  /*a2c0*/  MUFU.TANH R109, R0 ;  /* 0x00000000006d7308 */ /* 0x0005f00000002400 */
[----:B------:R-:W-:Y:S01]  /*a2d0*/  MUFU.TANH R67, R67 ;  /* 0x0000004300437308 */ /* 0x000fe20000002400 */
[----:B--2---:R-:W-:-:S07]  /*a2e0*/  FMUL.FTZ R0, R100, c[0x0][0x2ec] ;  /* 0x0000bb0064007a20 */ /* 0x004fce0000410000 */
        /* <DEDUP_REMOVED lines=16> */
[----:B------:R-:W-:Y:S04]  /*a3f0*/  MUFU.TANH R198, R64 ;  /* 0x0000004000c67308 */ /* 0x000fe80000002400 */
[C---:B-1----:R-:W-:Y:S04]  /*a400*/  HMMA.16816.F32.BF16 R4, R56.reuse, R28, R40 ;  /* 0x0000001c3804723c */ /* 0x042fe80000041828 */
[----:B------:R1:W2:Y:S04]  /*a410*/  MUFU.TANH R104, R0 ;  /* 0x0000000000687308 */ /* 0x0002a80000002400 */
[----:B------:R-:W-:Y:S04]  /*a420*/  HMMA.16816.F32.BF16 R56, R56, R30, R36 ;  /* 0x0000001e3838723c */ /* 0x000fe80000041824 */
[----:B------:R-:W-:Y:S04]  /*a430*/  MUFU.TANH R199, R65 ;  /* 0x0000004100c77308 */ /* 0x000fe80000002400 */
[----:B------:R-:W-:Y:S01]  /*a440*/  HMMA.16816.F32.BF16 R20, R52, R28, R100 ;  /* 0x0000001c3414723c */ /* 0x000fe20000041864 */
[----:B-1----:R-:W-:-:S03]  /*a450*/  IADD3 R0, R251, -0x3, RZ ;  /* 0xfffffffdfb007810 */ /* 0x002fc60007ffe0ff */
[----:B------:R-:W1:Y:S02]  /*a460*/  MUFU.TANH R65, R32 ;  /* 0x0000002000417308 */ /* 0x000e640000002400 */
[----:B------:R-:W-:Y:S02]  /*a470*/  IMAD R0, R0, 0x40, R12 ;  /* 0x0000004000007824 */ /* 0x000fe400078e020c */
[----:B------:R-:W-:Y:S01]  /*a480*/  HMMA.16816.F32.BF16 R24, R48, R8, R4 ;  /* 0x000000083018723c */ /* 0x000fe20000041804 */
[----:B------:R-:W-:Y:S02]  /*a490*/  FMUL.FTZ R12, R33, c[0x0][0x2ec] ;  /* 0x0000bb00210c7a20 */ /* 0x000fe40000410000 */
[C---:B------:R-:W-:Y:S02]  /*a4a0*/  IADD3 R2, R0.reuse, 0x1, RZ ;  /* 0x0000000100027810 */ /* 0x040fe40007ffe0ff */
[-C--:B------:R-:W-:Y:S01]  /*a4b0*/  ISETP.GE.AND P3, PT, R0, R14.reuse, PT ;  /* 0x0000000e0000720c */ /* 0x080fe20003f66270 */
[----:B------:R1:W-:Y:S01]  /*a4c0*/  MUFU.TANH R64, R12 ;  /* 0x0000000c00407308 */ /* 0x0003e20000002400 */
[C---:B------:R-:W-:Y:S01]  /*a4d0*/  ISETP.GE.AND P1, PT, R2.reuse, R14, PT ;  /* 0x0000000e0200720c */ /* 0x040fe20003f26270 */
[----:B------:R-:W-:Y:S01]  /*a4e0*/  HMMA.16816.F32.BF16 R52, R52, R30, R60 ;  /* 0x0000001e3434723c */ /* 0x000fe2000004183c */
[----:B------:R-:W-:-:S02]  /*a4f0*/  ISETP.GE.AND P2, PT, R2, R15, PT ;  /* 0x0000000f0200720c */ /* 0x000fc40003f46270 */
[C---:B------:R-:W-:Y:S02]  /*a500*/  ISETP.GE.AND P6, PT, R2.reuse, R17, PT ;  /* 0x000000110200720c */ /* 0x040fe40003fc6270 */
[----:B------:R-:W-:Y:S02]  /*a510*/  ISETP.GE.AND P4, PT, R2, R16, PT ;  /* 0x000000100200720c */ /* 0x000fe40003f86270 */
[C---:B------:R-:W-:Y:S01]  /*a520*/  IADD3 R2, R0.reuse, 0x9, RZ ;  /* 0x0000000900027810 */ /* 0x040fe20007ffe0ff */
[----:B------:R-:W-:Y:S01]  /*a530*/  HMMA.16816.F32.BF16 R56, R48, R10, R56 ;  /* 0x0000000a3038723c */ /* 0x000fe20000041838 */
[----:B------:R-:W-:Y:S01]  /*a540*/  IADD3 R3, R0, 0x8, RZ ;  /* 0x0000000800037810 */ /* 0x000fe20007ffe0ff */
[----:B------:R-:W1:Y:S01]  /*a550*/  MUFU.TANH R49, R34 ;  /* 0x0000002200317308 */ /* 0x000e620000002400 */
[----:B------:R-:W-:Y:S02]  /*a560*/  ISETP.GE.AND P0, PT, R2, R14, PT ;  /* 0x0000000e0200720c */ /* 0x000fe40003f06270 */
[----:B------:R-:W-:-:S02]  /*a570*/  FSEL R33, R235, -INF , !P3 ;  /* 0xff800000eb217808 */ /* 0x000fc40005800000 */
[----:B------:R-:W-:Y:S01]  /*a580*/  FSEL R38, R18, -INF , !P0 ;  /* 0xff80000012267808 */ /* 0x000fe20004000000 */
[----:B------:R-:W-:Y:S01]  /*a590*/  FMUL.FTZ R24, R24, c[0x0][0x2ec] ;  /* 0x0000bb0018187a20 */ /* 0x000fe20000410000 */
[-C--:B------:R-:W-:Y:S01]  /*a5a0*/  ISETP.GE.AND P0, PT, R0, R15.reuse, PT ;  /* 0x0000000f0000720c */ /* 0x080fe20003f06270 */
[C---:B------:R-:W-:Y:S01]  /*a5b0*/  HMMA.16816.F32.BF16 R20, R44.reuse, R8, R20 ;  /* 0x000000082c14723c */ /* 0x040fe20000041814 */
[----:B------:R-:W-:Y:S01]  /*a5c0*/  ISETP.GE.AND P5, PT, R3, R14, PT ;  /* 0x0000000e0300720c */ /* 0x000fe20003fa6270 */
[----:B------:R1:W-:Y:S01]  /*a5d0*/  MUFU.TANH R39, R24 ;  /* 0x0000001800277308 */ /* 0x0003e20000002400 */
[----:B------:R-:W-:Y:S01]  /*a5e0*/  FSEL R40, R230, -INF , !P0 ;  /* 0xff800000e6287808 */ /* 0x000fe20004000000 */
[----:B------:R-:W-:Y:S01]  /*a5f0*/  FMUL.FTZ R5, R25, c[0x0][0x2ec] ;  /* 0x0000bb0019057a20 */ /* 0x000fe20000410000 */
[-C--:B------:R-:W-:Y:S01]  /*a600*/  ISETP.GE.AND P0, PT, R2, R15.reuse, PT ;  /* 0x0000000f0200720c */ /* 0x080fe20003f06270 */
[----:B------:R-:W-:Y:S01]  /*a610*/  FMUL.FTZ R26, R26, c[0x0][0x2ec] ;  /* 0x0000bb001a1a7a20 */ /* 0x000fe20000410000 */
[----:B------:R-:W-:Y:S01]  /*a620*/  ISETP.GE.AND P3, PT, R3, R15, PT ;  /* 0x0000000f0300720c */ /* 0x000fe20003f66270 */
[----:B------:R-:W-:Y:S01]  /*a630*/  HMMA.16816.F32.BF16 R44, R44, R10, R52 ;  /* 0x0000000a2c2c723c */ /* 0x000fe20000041834 */
[----:B----4-:R-:W-:Y:S01]  /*a640*/  FSEL R42, R213, -INF , !P0 ;  /* 0xff800000d52a7808 */ /* 0x010fe20004000000 */
[----:B------:R-:W-:Y:S01]  /*a650*/  MUFU.TANH R48, R35 ;  /* 0x0000002300307308 */ /* 0x000fe20000002400 */
[-C--:B------:R-:W-:Y:S01]  /*a660*/  ISETP.GE.AND P0, PT, R0, R17.reuse, PT ;  /* 0x000000110000720c */ /* 0x080fe20003f06270 */
[----:B------:R-:W-:Y:S01]  /*a670*/  FMUL.FTZ R27, R27, c[0x0][0x2ec] ;  /* 0x0000bb001b1b7a20 */ /* 0x000fe20000410000 */
[----:B------:R-:W-:Y:S01]  /*a680*/  FSEL R36, R231, -INF , !P1 ;  /* 0xff800000e7247808 */ /* 0x000fe20004800000 */
[----:B------:R-:W-:Y:S01]  /*a690*/  FMUL.FTZ R57, R57, c[0x0][0x2ec] ;  /* 0x0000bb0039397a20 */ /* 0x000fe20000410000 */
[----:B------:R-:W-:Y:S01]  /*a6a0*/  FSEL R37, R19, -INF , !P5 ;  /* 0xff80000013257808 */ /* 0x000fe20006800000 */
[----:B------:R-:W-:Y:S01]  /*a6b0*/  FMUL.FTZ R56, R56, c[0x0][0x2ec] ;  /* 0x0000bb0038387a20 */ /* 0x000fe20000410000 */
[----:B------:R-:W-:Y:S01]  /*a6c0*/  FSEL R41, R228, -INF , !P2 ;  /* 0xff800000e4297808 */ /* 0x000fe20005000000 */
[----:B------:R-:W-:Y:S01]  /*a6d0*/  MUFU.TANH R26, R26 ;  /* 0x0000001a001a7308 */ /* 0x000fe20000002400 */
[----:B------:R-:W-:Y:S01]  /*a6e0*/  FSEL R43, R13, -INF , !P3 ;  /* 0xff8000000d2b7808 */ /* 0x000fe20005800000 */
[----:B------:R-:W-:Y:S01]  /*a6f0*/  FMUL.FTZ R58, R58, c[0x0][0x2ec] ;  /* 0x0000bb003a3a7a20 */ /* 0x000fe20000410000 */
[----:B------:R-:W-:Y:S01]  /*a700*/  FSEL R6, R229, -INF , !P0 ;  /* 0xff800000e5067808 */ /* 0x000fe20004000000 */
[----:B------:R-:W-:Y:S01]  /*a710*/  FMUL.FTZ R59, R59, c[0x0][0x2ec] ;  /* 0x0000bb003b3b7a20 */ /* 0x000fe20000410000 */
[-C--:B------:R-:W-:Y:S01]  /*a720*/  ISETP.GE.AND P1, PT, R3, R17.reuse, PT ;  /* 0x000000110300720c */ /* 0x080fe20003f26270 */
[----:B------:R-:W-:Y:S01]  /*a730*/  FMUL.FTZ R21, R21, c[0x0][0x2ec] ;  /* 0x0000bb0015157a20 */ /* 0x000fe20000410000 */
[-C--:B------:R-:W-:Y:S01]  /*a740*/  ISETP.GE.AND P5, PT, R3, R16.reuse, PT ;  /* 0x000000100300720c */ /* 0x080fe20003fa6270 */
[----:B------:R-:W4:Y:S01]  /*a750*/  MUFU.TANH R57, R57 ;  /* 0x0000003900397308 */ /* 0x000f220000002400 */
[----:B------:R-:W-:Y:S01]  /*a760*/  ISETP.GE.AND P2, PT, R2, R17, PT ;  /* 0x000000110200720c */ /* 0x000fe20003f46270 */
[----:B------:R-:W-:Y:S01]  /*a770*/  FMUL.FTZ R20, R20, c[0x0][0x2ec] ;  /* 0x0000bb0014147a20 */ /* 0x000fe20000410000 */
[-C--:B------:R-:W-:Y:S01]  /*a780*/  ISETP.GE.AND P3, PT, R2, R16.reuse, PT ;  /* 0x000000100200720c */ /* 0x080fe20003f66270 */
[----:B------:R-:W-:Y:S01]  /*a790*/  FMUL.FTZ R7, R22, c[0x0][0x2ec] ;  /* 0x0000bb0016077a20 */ /* 0x000fe20000410000 */
[----:B------:R-:W-:Y:S01]  /*a7a0*/  ISETP.GE.AND P0, PT, R0, R16, PT ;  /* 0x000000100000720c */ /* 0x000fe20003f06270 */
[----:B------:R-:W-:Y:S01]  /*a7b0*/  FMUL.FTZ R44, R44, c[0x0][0x2ec] ;  /* 0x0000bb002c2c7a20 */ /* 0x000fe20000410000 */
[C---:B------:R-:W-:Y:S01]  /*a7c0*/  IADD3 R2, R0.reuse, 0x10, RZ ;  /* 0x0000001000027810 */ /* 0x040fe20007ffe0ff */
[----:B------:R2:W2:Y:S01]  /*a7d0*/  MUFU.TANH R35, R5 ;  /* 0x0000000500237308 */ /* 0x0004a20000002400 */
[----:B------:R-:W-:Y:S01]  /*a7e0*/  IADD3 R4, R0, 0x11, RZ ;  /* 0x0000001100047810 */ /* 0x000fe20007ffe0ff */
[----:B------:R-:W-:Y:S01]  /*a7f0*/  FMUL.FTZ R8, R45, c[0x0][0x2ec] ;  /* 0x0000bb002d087a20 */ /* 0x000fe20000410000 */
[----:B-1----:R-:W-:Y:S01]  /*a800*/  FSEL R12, R218, -INF , !P6 ;  /* 0xff800000da0c7808 */ /* 0x002fe20007000000 */
[----:B------:R-:W-:Y:S01]  /*a810*/  FMUL.FTZ R46, R46, c[0x0][0x2ec] ;  /* 0x0000bb002e2e7a20 */ /* 0x000fe20000410000 */
[----:B-----5:R-:W-:-:S02]  /*a820*/  FSEL R18, R216, -INF , !P1 ;  /* 0xff800000d8127808 */ /* 0x020fc40004800000 */
[----:B---3--:R-:W-:Y:S01]  /*a830*/  FSEL R32, R212, -INF , !P2 ;  /* 0xff800000d4207808 */ /* 0x008fe20005000000 */
[----:B------:R-:W1:Y:S01]  /*a840*/  MUFU.TANH R56, R56 ;  /* 0x0000003800387308 */ /* 0x000e620000002400 */
[----:B------:R-:W-:Y:S02]  /*a850*/  FSEL R13, R219, -INF , !P0 ;  /* 0xff800000db0d7808 */ /* 0x000fe40004000000 */
[----:B------:R-:W-:Y:S02]  /*a860*/  FSEL R19, R217, -INF , !P4 ;  /* 0xff800000d9137808 */ /* 0x000fe40006000000 */
[----:B------:R-:W-:Y:S02]  /*a870*/  FSEL R24, R215, -INF , !P5 ;  /* 0xff800000d7187808 */ /* 0x000fe40006800000 */
[C---:B------:R-:W-:Y:S01]  /*a880*/  ISETP.GE.AND P6, PT, R2.reuse, R14, PT ;  /* 0x0000000e0200720c */ /* 0x040fe20003fc6270 */
[----:B------:R-:W3:Y:S01]  /*a890*/  MUFU.TANH R21, R21 ;  /* 0x0000001500157308 */ /* 0x000ee20000002400 */
[C---:B------:R-:W-:Y:S01]  /*a8a0*/  ISETP.GE.AND P1, PT, R2.reuse, R15, PT ;  /* 0x0000000f0200720c */ /* 0x040fe20003f26270 */
[----:B--2---:R-:W-:Y:S01]  /*a8b0*/  FMUL.FTZ R5, R23, c[0x0][0x2ec] ;  /* 0x0000bb0017057a20 */ /* 0x004fe20000410000 */
[----:B------:R-:W-:-:S02]  /*a8c0*/  ISETP.GE.AND P2, PT, R2, R17, PT ;  /* 0x000000110200720c */ /* 0x000fc40003f46270 */
[----:B------:R-:W-:Y:S02]  /*a8d0*/  ISETP.GE.AND P0, PT, R2, R16, PT ;  /* 0x000000100200720c */ /* 0x000fe40003f06270 */
[C---:B------:R-:W-:Y:S01]  /*a8e0*/  ISETP.GE.AND P4, PT, R4.reuse, R14, PT ;  /* 0x0000000e0400720c */ /* 0x040fe20003f86270 */
[----:B------:R-:W2:Y:S01]  /*a8f0*/  MUFU.TANH R27, R27 ;  /* 0x0000001b001b7308 */ /* 0x000ea20000002400 */
[----:B------:R-:W-:Y:S02]  /*a900*/  ISETP.GE.AND P5, PT, R4, R15, PT ;  /* 0x0000000f0400720c */ /* 0x000fe40003fa6270 */
[C---:B------:R-:W-:Y:S02]  /*a910*/  IADD3 R3, R0.reuse, 0x18, RZ ;  /* 0x0000001800037810 */ /* 0x040fe40007ffe0ff */
[----:B------:R-:W-:Y:S02]  /*a920*/  IADD3 R2, R0, 0x19, RZ ;  /* 0x0000001900027810 */ /* 0x000fe40007ffe0ff */
[----:B------:R-:W-:Y:S01]  /*a930*/  FSEL R100, R205, -INF , !P6 ;  /* 0xff800000cd647808 */ /* 0x000fe20007000000 */
[----:B------:R-:W5:Y:S01]  /*a940*/  MUFU.TANH R58, R58 ;  /* 0x0000003a003a7308 */ /* 0x000f620000002400 */
[----:B------:R-:W-:-:S02]  /*a950*/  FSEL R101, R191, -INF , !P4 ;  /* 0xff800000bf657808 */ /* 0x000fc40006000000 */
[----:B------:R-:W-:Y:S02]  /*a960*/  FSEL R107, R188, -INF , !P5 ;  /* 0xff800000bc6b7808 */ /* 0x000fe40006800000 */
[-C--:B------:R-:W-:Y:S02]  /*a970*/  ISETP.GE.AND P6, PT, R3, R14.reuse, PT ;  /* 0x0000000e0300720c */ /* 0x080fe40003fc6270 */
[C---:B------:R-:W-:Y:S01]  /*a980*/  ISETP.GE.AND P4, PT, R2.reuse, R14, PT ;  /* 0x0000000e0200720c */ /* 0x040fe20003f86270 */
[----:B------:R-:W1:Y:S01]  /*a990*/  MUFU.TANH R59, R59 ;  /* 0x0000003b003b7308 */ /* 0x000e620000002400 */
[----:B------:R-:W-:Y:S02]  /*a9a0*/  ISETP.GE.AND P5, PT, R2, R15, PT ;  /* 0x0000000f0200720c */ /* 0x000fe40003fa6270 */
[----:B------:R-:W-:Y:S02]  /*a9b0*/  FSEL R25, R214, -INF , !P3 ;  /* 0xff800000d6197808 */ /* 0x000fe40005800000 */
[----:B------:R-:W-:-:S02]  /*a9c0*/  FSEL R106, R190, -INF , !P6 ;  /* 0xff800000be6a7808 */ /* 0x000fc40007000000 */
[----:B------:R-:W-:Y:S01]  /*a9d0*/  FSEL R63, R204, -INF , !P4 ;  /* 0xff800000cc3f7808 */ /* 0x000fe20006000000 */
[----:B------:R-:W1:Y:S01]  /*a9e0*/  MUFU.TANH R20, R20 ;  /* 0x0000001400147308 */ /* 0x000e620000002400 */
[----:B------:R-:W-:Y:S02]  /*a9f0*/  FSEL R105, R189, -INF , !P1 ;  /* 0xff800000bd697808 */ /* 0x000fe40004800000 */
[----:B------:R-:W-:Y:S02]  /*aa00*/  FSEL R197, R180, -INF , !P5 ;  /* 0xff800000b4c57808 */ /* 0x000fe40006800000 */
[----:B------:R-:W-:Y:S02]  /*aa10*/  FSEL R29, R178, -INF , !P2 ;  /* 0xff800000b21d7808 */ /* 0x000fe40005000000 */
[C---:B------:R-:W-:Y:S01]  /*aa20*/  ISETP.GE.AND P3, PT, R4.reuse, R17, PT ;  /* 0x000000110400720c */ /* 0x040fe20003f66270 */
[----:B------:R-:W1:Y:S01]  /*aa30*/  MUFU.TANH R44, R44 ;  /* 0x0000002c002c7308 */ /* 0x000e620000002400 */
[----:B------:R-:W-:-:S02]  /*aa40*/  ISETP.GE.AND P6, PT, R4, R16, PT ;  /* 0x000000100400720c */ /* 0x000fc40003fc6270 */
[C---:B------:R-:W-:Y:S02]  /*aa50*/  ISETP.GE.AND P4, PT, R3.reuse, R15, PT ;  /* 0x0000000f0300720c */ /* 0x040fe40003f86270 */
[-C--:B------:R-:W-:Y:S02]  /*aa60*/  ISETP.GE.AND P1, PT, R3, R17.reuse, PT ;  /* 0x000000110300720c */ /* 0x080fe40003f26270 */
[C---:B------:R-:W-:Y:S01]  /*aa70*/  ISETP.GE.AND P5, PT, R2.reuse, R17, PT ;  /* 0x000000110200720c */ /* 0x040fe20003fa6270 */
[----:B------:R-:W1:Y:S01]  /*aa80*/  MUFU.TANH R8, R8 ;  /* 0x0000000800087308 */ /* 0x000e620000002400 */
[----:B------:R-:W-:Y:S02]  /*aa90*/  ISETP.GE.AND P2, PT, R2, R16, PT ;  /* 0x000000100200720c */ /* 0x000fe40003f46270 */
[C---:B------:R-:W-:Y:S02]  /*aaa0*/  IADD3 R2, R0.reuse, 0x20, RZ ;  /* 0x0000002000027810 */ /* 0x040fe40007ffe0ff */
[----:B------:R-:W-:-:S02]  /*aab0*/  IADD3 R4, R0, 0x21, RZ ;  /* 0x0000002100047810 */ /* 0x000fc40007ffe0ff */
[----:B------:R-:W-:Y:S01]  /*aac0*/  FSEL R196, R181, -INF , !P4 ;  /* 0xff800000b5c47808 */ /* 0x000fe20006000000 */
[----:B------:R-:W1:Y:S01]  /*aad0*/  MUFU.TANH R7, R7 ;  /* 0x0000000700077308 */ /* 0x000e620000002400 */
[----:B------:R-:W-:Y:S02]  /*aae0*/  FSEL R28, R182, -INF , !P3 ;  /* 0xff800000b61c7808 */ /* 0x000fe40005800000 */
[----:B------:R-:W-:Y:S02]  /*aaf0*/  FSEL R30, R179, -INF , !P1 ;  /* 0xff800000b31e7808 */ /* 0x000fe40004800000 */
[----:B------:R-:W-:Y:S02]  /*ab00*/  FSEL R31, R177, -INF , !P5 ;  /* 0xff800000b11f7808 */ /* 0x000fe40006800000 */
[----:B------:R-:W-:Y:S01]  /*ab10*/  FSEL R34, R176, -INF , !P0 ;  /* 0xff800000b0227808 */ /* 0x000fe20004000000 */
[----:B------:R-:W1:Y:S01]  /*ab20*/  MUFU.TANH R5, R5 ;  /* 0x0000000500057308 */ /* 0x000e620000002400 */
[----:B------:R-:W-:Y:S01]  /*ab30*/  FSEL R11, R111, -INF , !P6 ;  /* 0xff8000006f0b7808 */ /* 0x000fe20007000000 */
[----:B------:R-:W-:Y:S01]  /*ab40*/  BAR.SYNC.DEFER_BLOCKING 0x0 ;  /* 0x0000000000007b1d */ /* 0x000fe20000010000 */
[----:B------:R-:W-:-:S02]  /*ab50*/  ISETP.GE.AND P4, PT, R3, R16, PT ;  /* 0x000000100300720c */ /* 0x000fc40003f86270 */
[C---:B------:R-:W-:Y:S02]  /*ab60*/  ISETP.GE.AND P3, PT, R2.reuse, R14, PT ;  /* 0x0000000e0200720c */ /* 0x040fe40003f66270 */
[C---:B------:R-:W-:Y:S02]  /*ab70*/  ISETP.GE.AND P1, PT, R2.reuse, R15, PT ;  /* 0x0000000f0200720c */ /* 0x040fe40003f26270 */
[C---:B------:R-:W-:Y:S02]  /*ab80*/  ISETP.GE.AND P5, PT, R2.reuse, R17, PT ;  /* 0x000000110200720c */ /* 0x040fe40003fa6270 */
[----:B------:R-:W-:Y:S02]  /*ab90*/  ISETP.GE.AND P0, PT, R2, R16, PT ;  /* 0x000000100200720c */ /* 0x000fe40003f06270 */
[----:B------:R-:W-:Y:S02]  /*aba0*/  ISETP.GE.AND P6, PT, R4, R14, PT ;  /* 0x0000000e0400720c */ /* 0x000fe40003fc6270 */
[----:B------:R-:W-:-:S02]  /*abb0*/  IADD3 R2, R0, 0x29, RZ ;  /* 0x0000002900027810 */ /* 0x000fc40007ffe0ff */
        /* <DEDUP_REMOVED lines=11> */
[----:B------:R-:W-:-:S02]  /*ac70*/  FSEL R53, R109, -INF , !P2 ;  /* 0xff8000006d357808 */ /* 0x000fc40005000000 */
[----:B------:R-:W-:Y:S02]  /*ac80*/  FSEL R208, R208, -INF , !P3 ;  /* 0xff800000d0d07808 */ /* 0x000fe40005800000 */
[----:B------:R-:W-:Y:S02]  /*ac90*/  FSEL R210, R210, -INF , !P1 ;  /* 0xff800000d2d27808 */ /* 0x000fe40004800000 */
[----:B------:R-:W-:Y:S02]  /*aca0*/  FSEL R212, R108, -INF , !P6 ;  /* 0xff8000006cd47808 */ /* 0x000fe40007000000 */
[----:B------:R-:W-:Y:S02]  /*acb0*/  FSEL R213, R104, -INF , !P4 ;  /* 0xff80000068d57808 */ /* 0x000fe40006000000 */
[----:B------:R-:W-:Y:S02]  /*acc0*/  FSEL R198, R198, -INF , !P5 ;  /* 0xff800000c6c67808 */ /* 0x000fe40006800000 */
[----:B------:R-:W-:-:S02]  /*acd0*/  ISETP.GE.AND P2, PT, R4, R17, PT ;  /* 0x000000110400720c */ /* 0x000fc40003f46270 */
[-C--:B------:R-:W-:Y:S02]  /*ace0*/  ISETP.GE.AND P3, PT, R4, R16.reuse, PT ;  /* 0x000000100400720c */ /* 0x080fe40003f66270 */
[CC--:B------:R-:W-:Y:S02]  /*acf0*/  ISETP.GE.AND P1, PT, R3.reuse, R17.reuse, PT ;  /* 0x000000110300720c */ /* 0x0c0fe40003f26270 */
[-C--:B------:R-:W-:Y:S02]  /*ad00*/  ISETP.GE.AND P6, PT, R3, R16.reuse, PT ;  /* 0x000000100300720c */ /* 0x080fe40003fc6270 */
[C---:B------:R-:W-:Y:S02]  /*ad10*/  ISETP.GE.AND P4, PT, R2.reuse, R17, PT ;  /* 0x000000110200720c */ /* 0x040fe40003f86270 */
[----:B------:R-:W-:Y:S02]  /*ad20*/  ISETP.GE.AND P5, PT, R2, R16, PT ;  /* 0x000000100200720c */ /* 0x000fe40003fa6270 */
[----:B------:R-:W-:-:S02]  /*ad30*/  IADD3 R4, R0, 0x30, RZ ;  /* 0x0000003000047810 */ /* 0x000fc40007ffe0ff */
[C---:B------:R-:W-:Y:S02]  /*ad40*/  IADD3 R3, R0.reuse, 0x31, RZ ;  /* 0x0000003100037810 */ /* 0x040fe40007ffe0ff */
[C---:B------:R-:W-:Y:S02]  /*ad50*/  IADD3 R2, R0.reuse, 0x38, RZ ;  /* 0x0000003800027810 */ /* 0x040fe40007ffe0ff */
[----:B------:R-:W-:Y:S02]  /*ad60*/  IADD3 R0, R0, 0x39, RZ ;  /* 0x0000003900007810 */ /* 0x000fe40007ffe0ff */
[----:B------:R-:W-:Y:S02]  /*ad70*/  FSEL R202, R66, -INF , !P0 ;  /* 0xff80000042ca7808 */ /* 0x000fe40004000000 */
[----:B------:R-:W-:Y:S02]  /*ad80*/  FSEL R204, R67, -INF , !P3 ;  /* 0xff80000043cc7808 */ /* 0x000fe40005800000 */
[----:B------:R-:W-:-:S02]  /*ad90*/  ISETP.GE.AND P0, PT, R0, R14, PT ;  /* 0x0000000e0000720c */ /* 0x000fc40003f06270 */
[----:B------:R-:W-:Y:S02]  /*ada0*/  ISETP.GE.AND P3, PT, R4, R15, PT ;  /* 0x0000000f0400720c */ /* 0x000fe40003f66270 */
[----:B------:R-:W-:Y:S02]  /*adb0*/  FSEL R200, R65, -INF , !P1 ;  /* 0xff80000041c87808 */ /* 0x000fe40004800000 */
[----:B------:R-:W-:Y:S02]  /*adc0*/  FSEL R203, R49, -INF , !P6 ;  /* 0xff80000031cb7808 */ /* 0x000fe40007000000 */
[----:B----4-:R-:W-:Y:S02]  /*add0*/  FSEL R236, R57, -INF , !P0 ;  /* 0xff80000039ec7808 */ /* 0x010fe40004000000 */
[----:B------:R-:W-:Y:S02]  /*ade0*/  FSEL R235, R26, -INF , !P3 ;  /* 0xff8000001aeb7808 */ /* 0x000fe40005800000 */
[----:B------:R-:W-:-:S02]  /*adf0*/  ISETP.GE.AND P1, PT, R3, R14, PT ;  /* 0x0000000e0300720c */ /* 0x000fc40003f26270 */
[----:B------:R-:W-:Y:S02]  /*ae00*/  FSEL R201, R64, -INF , !P4 ;  /* 0xff80000040c97808 */ /* 0x000fe40006000000 */
[C---:B------:R-:W-:Y:S02]  /*ae10*/  ISETP.GE.AND P6, PT, R3.reuse, R15, PT ;  /* 0x0000000f0300720c */ /* 0x040fe40003fc6270 */
[C---:B------:R-:W-:Y:S02]  /*ae20*/  ISETP.GE.AND P0, PT, R3.reuse, R17, PT ;  /* 0x000000110300720c */ /* 0x040fe40003f06270 */
[----:B------:R-:W-:Y:S01]  /*ae30*/  ISETP.GE.AND P3, PT, R3, R16, PT ;  /* 0x000000100300720c */ /* 0x000fe20003f66270 */
[----:B------:R-:W-:Y:S01]  /*ae40*/  FMUL.FTZ R3, R47, c[0x0][0x2ec] ;  /* 0x0000bb002f037a20 */ /* 0x000fe20000410000 */
[----:B------:R-:W-:Y:S02]  /*ae50*/  ISETP.GE.AND P4, PT, R2, R14, PT ;  /* 0x0000000e0200720c */ /* 0x000fe40003f86270 */
[----:B------:R-:W-:-:S02]  /*ae60*/  FSEL R199, R199, -INF , !P2 ;  /* 0xff800000c7c77808 */ /* 0x000fc40005000000 */
[----:B------:R-:W-:Y:S01]  /*ae70*/  FSEL R230, R35, -INF , !P1 ;  /* 0xff80000023e67808 */ /* 0x000fe20004800000 */
[----:B------:R-:W-:Y:S01]  /*ae80*/  MUFU.TANH R3, R3 ;  /* 0x0000000300037308 */ /* 0x000fe20000002400 */
[----:B-1----:R-:W-:Y:S02]  /*ae90*/  FSEL R237, R56, -INF , !P4 ;  /* 0xff80000038ed7808 */ /* 0x002fe40006000000 */
[C---:B------:R-:W-:Y:S02]  /*aea0*/  ISETP.GE.AND P2, PT, R4.reuse, R14, PT ;  /* 0x0000000e0400720c */ /* 0x040fe40003f46270 */
[C---:B------:R-:W-:Y:S02]  /*aeb0*/  ISETP.GE.AND P1, PT, R4.reuse, R17, PT ;  /* 0x000000110400720c */ /* 0x040fe40003f26270 */
[----:B------:R-:W-:Y:S02]  /*aec0*/  ISETP.GE.AND P4, PT, R4, R16, PT ;  /* 0x000000100400720c */ /* 0x000fe40003f86270 */
[----:B------:R-:W1:Y:S01]  /*aed0*/  MUFU.TANH R4, R46 ;  /* 0x0000002e00047308 */ /* 0x000e620000002400 */
[----:B---3--:R-:W-:-:S02]  /*aee0*/  FSEL R215, R21, -INF , !P0 ;  /* 0xff80000015d77808 */ /* 0x008fc40004000000 */
[----:B------:R-:W-:Y:S02]  /*aef0*/  ISETP.NE.AND P0, PT, R251, 0x3, PT ;  /* 0x00000003fb00780c */ /* 0x000fe40003f05270 */
[----:B------:R-:W-:Y:S02]  /*af00*/  FSEL R205, R48, -INF , !P5 ;  /* 0xff80000030cd7808 */ /* 0x000fe40006800000 */
[----:B------:R-:W-:Y:S02]  /*af10*/  FSEL R231, R39, -INF , !P2 ;  /* 0xff80000027e77808 */ /* 0x000fe40005000000 */
[-C--:B------:R-:W-:Y:S02]  /*af20*/  ISETP.GE.AND P5, PT, R2, R15.reuse, PT ;  /* 0x0000000f0200720c */ /* 0x080fe40003fa6270 */
[----:B------:R-:W-:Y:S02]  /*af30*/  ISETP.GE.AND P2, PT, R0, R15, PT ;  /* 0x0000000f0000720c */ /* 0x000fe40003f46270 */
[----:B--2---:R-:W-:-:S02]  /*af40*/  FSEL R232, R27, -INF , !P6 ;  /* 0xff8000001be87808 */ /* 0x004fc40007000000 */
[----:B-----5:R-:W-:Y:S02]  /*af50*/  FSEL R234, R58, -INF , !P5 ;  /* 0xff8000003aea7808 */ /* 0x020fe40006800000 */
[----:B------:R-:W-:Y:S02]  /*af60*/  FSEL R233, R59, -INF , !P2 ;  /* 0xff8000003be97808 */ /* 0x000fe40005000000 */
[----:B------:R-:W-:Y:S02]  /*af70*/  FSEL R214, R20, -INF , !P1 ;  /* 0xff80000014d67808 */ /* 0x000fe40004800000 */
        /* <DEDUP_REMOVED lines=8> */
[----:B-1----:R-:W-:-:S02]  /*b000*/  FSEL R219, R4, -INF , !P2 ;  /* 0xff80000004db7808 */ /* 0x002fc40005000000 */
        /* <DEDUP_REMOVED lines=26> */
.L_x_372:
        /* <DEDUP_REMOVED lines=65> */
[----:B------:R-:W-:-:S04]  /*b5c0*/  FMNMX.FTZ R2, R212, R2, !PT ;  /* 0x00000002d4027209 */ /* 0x000fc80007810000 */
[----:B------:R-:W-:Y:S02]  /*b5d0*/  FMNMX.FTZ R2, R213, R2, !PT ;  /* 0x00000002d5027209 */ /* 0x000fe40007810000 */
[----:B-1----:R-:W-:Y:S02]  /*b5e0*/  FMNMX.FTZ R0, R0, R4, !PT ;  /* 0x0000000400007209 */ /* 0x002fe40007810000 */
[----:B------:R-:W-:Y:S02]  /*b5f0*/  FMNMX.FTZ R4, R231, R3, !PT ;  /* 0x00000003e7047209 */ /* 0x000fe40007810000 */
[----:B------:R-:W-:Y:S01]  /*b600*/  FMNMX.FTZ R102, R102, R5, !PT ;  /* 0x0000000566667209 */ /* 0x000fe20007810000 */
[----:B------:R-:W1:Y:S01]  /*b610*/  SHFL.BFLY PT, R8, R0, 0x1, 0x1f ;  /* 0x0c201f0000087f89 */ /* 0x000e6200000e0000 */
[----:B------:R-:W-:Y:S02]  /*b620*/  FMNMX.FTZ R4, R230, R4, !PT ;  /* 0x00000004e6047209 */ /* 0x000fe40007810000 */
[----:B------:R-:W-:Y:S01]  /*b630*/  FMNMX.FTZ R3, R235, R2, !PT ;  /* 0x00000002eb037209 */ /* 0x000fe20007810000 */
[C---:B------:R-:W-:Y:S01]  /*b640*/  FMUL.FTZ R2, R102.reuse, c[0x0][0x23c] ;  /* 0x00008f0066027a20 */ /* 0x040fe20000410000 */
[----:B------:R-:W-:-:S02]  /*b650*/  FSETP.NEU.FTZ.AND P1, PT, R102, -INF , PT ;  /* 0xff8000006600780b */ /* 0x000fc40003f3d000 */
[----:B------:R-:W-:Y:S02]  /*b660*/  FMNMX.FTZ R4, R237, R4, !PT ;  /* 0x00000004ed047209 */ /* 0x000fe40007810000 */
[----:B------:R-:W-:Y:S02]  /*b670*/  FMNMX.FTZ R3, R232, R3, !PT ;  /* 0x00000003e8037209 */ /* 0x000fe40007810000 */
[----:B------:R-:W-:Y:S02]  /*b680*/  FSEL R2, R2, RZ, P1 ;  /* 0x000000ff02027208 */ /* 0x000fe40000800000 */
[----:B------:R-:W-:Y:S02]  /*b690*/  FMNMX.FTZ R4, R236, R4, !PT ;  /* 0x00000004ec047209 */ /* 0x000fe40007810000 */
[----:B------:R-:W-:Y:S01]  /*b6a0*/  FMNMX.FTZ R5, R234, R3, !PT ;  /* 0x00000003ea057209 */ /* 0x000fe20007810000 */
[--C-:B------:R-:W-:Y:S02]  /*b6b0*/  FFMA.FTZ R3, R6, c[0x0][0x23c], -R2.reuse ;  /* 0x00008f0006037a23 */ /* 0x100fe40000010802 */
[----:B------:R-:W1:Y:S01]  /*b6c0*/  SHFL.BFLY PT, R7, R4, 0x2, 0x1f ;  /* 0x0c401f0004077f89 */ /* 0x000e6200000e0000 */
[----:B------:R-:W-:Y:S01]  /*b6d0*/  FFMA.FTZ R6, R12, c[0x0][0x23c], -R2 ;  /* 0x00008f000c067a23 */ /* 0x000fe20000010802 */
[----:B------:R1:W-:Y:S01]  /*b6e0*/  MUFU.EX2 R56, R3 ;  /* 0x0000000300387308 */ /* 0x0003e20000000800 */
[----:B------:R-:W-:-:S07]  /*b6f0*/  FMNMX.FTZ R5, R233, R5, !PT ;  /* 0x00000005e9057209 */ /* 0x000fce0007810000 */
[----:B------:R1:W1:Y:S02]  /*b700*/  MUFU.EX2 R243, R6 ;  /* 0x0000000600f37308 */ /* 0x0002640000000800 */
[----:B-1----:R-:W-:Y:S01]  /*b710*/  FMNMX.FTZ R3, R0, R8, !PT ;  /* 0x0000000800037209 */ /* 0x002fe20007810000 */
[----:B------:R-:W-:-:S03]  /*b720*/  FFMA.FTZ R0, R18, c[0x0][0x23c], -R2 ;  /* 0x00008f0012007a23 */ /* 0x000fc60000010802 */
[C---:B------:R-:W-:Y:S01]  /*b730*/  FSETP.NEU.FTZ.AND P0, PT, R3.reuse, -INF , PT ;  /* 0xff8000000300780b */ /* 0x040fe20003f1d000 */
[----:B------:R-:W-:Y:S01]  /*b740*/  FMUL.FTZ R12, R3, c[0x0][0x23c] ;  /* 0x00008f00030c7a20 */ /* 0x000fe20000410000 */
[----:B------:R1:W-:Y:S01]  /*b750*/  MUFU.EX2 R244, R0 ;  /* 0x0000000000f47308 */ /* 0x0003e20000000800 */
[----:B------:R-:W1:Y:S03]  /*b760*/  SHFL.BFLY PT, R6, R5, 0x2, 0x1f ;  /* 0x0c401f0005067f89 */ /* 0x000e6600000e0000 */
[----:B------:R-:W-:Y:S01]  /*b770*/  FSEL R12, R12, RZ, P0 ;  /* 0x000000ff0c0c7208 */ /* 0x000fe20000000000 */
[----:B-1----:R-:W-:-:S04]  /*b780*/  FFMA.FTZ R0, R32, c[0x0][0x23c], -R2 ;  /* 0x00008f0020007a23 */ /* 0x002fc80000010802 */
[----:B------:R1:W-:Y:S02]  /*b790*/  MUFU.EX2 R67, R0 ;  /* 0x0000000000437308 */ /* 0x0003e40000000800 */
[----:B-1----:R-:W-:-:S06]  /*b7a0*/  FFMA.FTZ R0, R13, c[0x0][0x23c], -R12 ;  /* 0x00008f000d007a23 */ /* 0x002fcc000001080c */
[----:B------:R1:W-:Y:S02]  /*b7b0*/  MUFU.EX2 R55, R0 ;  /* 0x0000000000377308 */ /* 0x0003e40000000800 */
[----:B-1----:R-:W-:Y:S01]  /*b7c0*/  FMNMX.FTZ R0, R4, R7, !PT ;  /* 0x0000000704007209 */ /* 0x002fe20007810000 */
[--C-:B------:R-:W-:Y:S02]  /*b7d0*/  FFMA.FTZ R4, R19, c[0x0][0x23c], -R12.reuse ;  /* 0x00008f0013047a23 */ /* 0x100fe4000001080c */
[----:B------:R-:W-:Y:S03]  /*b7e0*/  LDSM.16.MT88.4 R16, [R220+0x9000] ;  /* 0x00900000dc10783b */ /* 0x000fe60000004200 */
[----:B------:R1:W-:Y:S01]  /*b7f0*/  MUFU.EX2 R35, R4 ;  /* 0x0000000400237308 */ /* 0x0003e20000000800 */
[----:B------:R-:W1:Y:S02]  /*b800*/  SHFL.BFLY PT, R9, R0, 0x1, 0x1f ;  /* 0x0c201f0000097f89 */ /* 0x000e6400000e0000 */
[----:B-1----:R-:W-:Y:S01]  /*b810*/  FMNMX.FTZ R4, R5, R6, !PT ;  /* 0x0000000605047209 */ /* 0x002fe20007810000 */
[----:B------:R-:W-:Y:S01]  /*b820*/  FFMA.FTZ R5, R24, c[0x0][0x23c], -R12 ;  /* 0x00008f0018057a23 */ /* 0x000fe2000001080c */
[----:B------:R-:W-:-:S03]  /*b830*/  FSEL R6, R102, RZ, P1 ;  /* 0x000000ff66067208 */ /* 0x000fc60000800000 */
[----:B------:R-:W1:Y:S01]  /*b840*/  SHFL.BFLY PT, R8, R4, 0x1, 0x1f ;  /* 0x0c201f0004087f89 */ /* 0x000e6200000e0000 */
[----:B------:R1:W-:Y:S01]  /*b850*/  MUFU.EX2 R242, R5 ;  /* 0x0000000500f27308 */ /* 0x0003e20000000800 */
[----:B------:R-:W-:Y:S01]  /*b860*/  FADD.FTZ R7, R248, -R6 ;  /* 0x80000006f8077221 */ /* 0x000fe20000010000 */
[----:B------:R-:W-:Y:S02]  /*b870*/  FSEL R6, R3, RZ, P0 ;  /* 0x000000ff03067208 */ /* 0x000fe40000000000 */
[----:B------:R-:W-:Y:S01]  /*b880*/  FMNMX.FTZ R104, R0, R9, !PT ;  /* 0x0000000900687209 */ /* 0x000fe20007810000 */
[----:B------:R-:W-:-:S03]  /*b890*/  FMUL.FTZ R7, R7, c[0x0][0x23c] ;  /* 0x00008f0007077a20 */ /* 0x000fc60000410000 */
[C---:B------:R-:W-:Y:S01]  /*b8a0*/  FSETP.NEU.FTZ.AND P1, PT, R104.reuse, -INF , PT ;  /* 0xff8000006800780b */ /* 0x040fe20003f3d000 */
[----:B------:R-:W-:Y:S01]  /*b8b0*/  FMUL.FTZ R0, R104, c[0x0][0x23c] ;  /* 0x00008f0068007a20 */ /* 0x000fe20000410000 */
[----:B------:R-:W1:Y:S04]  /*b8c0*/  MUFU.EX2 R62, R7 ;  /* 0x00000007003e7308 */ /* 0x000e680000000800 */
[----:B------:R-:W-:Y:S01]  /*b8d0*/  FSEL R14, R0, RZ, P1 ;  /* 0x000000ff000e7208 */ /* 0x000fe20000800000 */
[----:B-1----:R-:W-:Y:S02]  /*b8e0*/  FFMA.FTZ R5, R25, c[0x0][0x23c], -R12 ;  /* 0x00008f0019057a23 */ /* 0x002fe4000001080c */
[----:B------:R-:W1:Y:S02]  /*b8f0*/  LDSM.16.MT88.4 R24, [R220+0xa000] ;  /* 0x00a00000dc18783b */ /* 0x000e640000004200 */
[--C-:B------:R-:W-:Y:S01]  /*b900*/  FFMA.FTZ R0, R33, c[0x0][0x23c], -R14.reuse ;  /* 0x00008f0021007a23 */ /* 0x100fe2000001080e */
[----:B------:R2:W2:Y:S01]  /*b910*/  MUFU.EX2 R241, R5 ;  /* 0x0000000500f17308 */ /* 0x0004a20000000800 */
[--C-:B------:R-:W-:Y:S01]  /*b920*/  FFMA.FTZ R9, R36, c[0x0][0x23c], -R14.reuse ;  /* 0x00008f0024097a23 */ /* 0x100fe2000001080e */
[----:B------:R-:W-:Y:S01]  /*b930*/  FMNMX.FTZ R103, R4, R8, !PT ;  /* 0x0000000804677209 */ /* 0x000fe20007810000 */
[----:B------:R-:W-:Y:S01]  /*b940*/  FFMA.FTZ R8, R37, c[0x0][0x23c], -R14 ;  /* 0x00008f0025087a23 */ /* 0x000fe2000001080e */
[----:B------:R-:W-:Y:S01]  /*b950*/  F2FP.BF16.PACK_AB R4, R243, R56 ;  /* 0x00000038f304723e */ /* 0x000fe200000010ff */
[----:B------:R-:W-:Y:S01]  /*b960*/  FMUL.FTZ R120, R120, R62 ;  /* 0x0000003e78787220 */ /* 0x000fe20000410000 */
[----:B------:R-:W-:-:S02]  /*b970*/  FSETP.NEU.FTZ.AND P0, PT, R103, -INF , PT ;  /* 0xff8000006700780b */ /* 0x000fc40003f1d000 */
[----:B------:R3:W-:Y:S01]  /*b980*/  MUFU.EX2 R59, R0 ;  /* 0x00000000003b7308 */ /* 0x0007e20000000800 */
[-C--:B------:R-:W-:Y:S02]  /*b990*/  FMUL.FTZ R121, R121, R62.reuse ;  /* 0x0000003e79797220 */ /* 0x080fe40000410000 */
[-C--:B------:R-:W-:Y:S02]  /*b9a0*/  FMUL.FTZ R152, R152, R62.reuse ;  /* 0x0000003e98987220 */ /* 0x080fe40000410000 */
[-C--:B------:R-:W-:Y:S02]  /*b9b0*/  FMUL.FTZ R153, R153, R62.reuse ;  /* 0x0000003e99997220 */ /* 0x080fe40000410000 */
[----:B------:R-:W-:Y:S01]  /*b9c0*/  FMUL.FTZ R92, R92, R62 ;  /* 0x0000003e5c5c7220 */ /* 0x000fe20000410000 */
[----:B------:R4:W-:Y:S01]  /*b9d0*/  MUFU.EX2 R239, R9 ;  /* 0x0000000900ef7308 */ /* 0x0009e20000000800 */
[----:B--2---:R-:W-:Y:S01]  /*b9e0*/  FADD.FTZ R5, R227, -R6 ;  /* 0x80000006e3057221 */ /* 0x004fe20000010000 */
[----:B------:R-:W-:Y:S01]  /*b9f0*/  F2FP.BF16.PACK_AB R6, R67, R244 ;  /* 0x000000f44306723e */ /* 0x000fe200000010ff */
[----:B------:R-:W-:Y:S01]  /*ba00*/  FMUL.FTZ R93, R93, R62 ;  /* 0x0000003e5d5d7220 */ /* 0x000fe20000410000 */
[----:B------:R-:W-:Y:S01]  /*ba10*/  F2FP.BF16.PACK_AB R7, R241, R242 ;  /* 0x000000f2f107723e */ /* 0x000fe200000010ff */
[----:B------:R-:W-:-:S02]  /*ba20*/  FMUL.FTZ R5, R5, c[0x0][0x23c] ;  /* 0x00008f0005057a20 */ /* 0x000fc40000410000 */
[-C--:B------:R-:W-:Y:S01]  /*ba30*/  FMUL.FTZ R112, R112, R62.reuse ;  /* 0x0000003e70707220 */ /* 0x080fe20000410000 */
[----:B------:R2:W-:Y:S01]  /*ba40*/  MUFU.EX2 R240, R8 ;  /* 0x0000000800f07308 */ /* 0x0005e20000000800 */
[----:B---3--:R-:W-:Y:S02]  /*ba50*/  FMUL.FTZ R0, R103, c[0x0][0x23c] ;  /* 0x00008f0067007a20 */ /* 0x008fe40000410000 */
[-C--:B------:R-:W-:Y:S02]  /*ba60*/  FMUL.FTZ R113, R113, R62.reuse ;  /* 0x0000003e71717220 */ /* 0x080fe40000410000 */
[-C--:B------:R-:W-:Y:S01]  /*ba70*/  FMUL.FTZ R164, R164, R62.reuse ;  /* 0x0000003ea4a47220 */ /* 0x080fe20000410000 */
[----:B------:R-:W-:Y:S01]  /*ba80*/  FSEL R13, R0, RZ, P0 ;  /* 0x000000ff000d7208 */ /* 0x000fe20000000000 */
[----:B------:R-:W-:Y:S01]  /*ba90*/  FFMA.FTZ R0, R38, c[0x0][0x23c], -R14 ;  /* 0x00008f0026007a23 */ /* 0x000fe2000001080e */
[----:B------:R3:W1:Y:S01]  /*baa0*/  MUFU.EX2 R61, R5 ;  /* 0x00000005003d7308 */ /* 0x0006620000000800 */
[----:B------:R-:W5:Y:S01]  /*bab0*/  LDSM.16.MT88.4 R36, [R222+0xb000] ;  /* 0x00b00000de24783b */ /* 0x000f620000004200 */
[----:B------:R-:W-:-:S02]  /*bac0*/  FMUL.FTZ R165, R165, R62 ;  /* 0x0000003ea5a57220 */ /* 0x000fc40000410000 */
[--C-:B----4-:R-:W-:Y:S02]  /*bad0*/  FFMA.FTZ R9, R40, c[0x0][0x23c], -R13.reuse ;  /* 0x00008f0028097a23 */ /* 0x110fe4000001080d */
[-C--:B------:R-:W-:Y:S02]  /*bae0*/  FMUL.FTZ R168, R168, R62.reuse ;  /* 0x0000003ea8a87220 */ /* 0x080fe40000410000 */
[----:B------:R4:W-:Y:S01]  /*baf0*/  MUFU.EX2 R238, R0 ;  /* 0x0000000000ee7308 */ /* 0x0009e20000000800 */
[----:B--2---:R-:W-:Y:S02]  /*bb00*/  FFMA.FTZ R8, R41, c[0x0][0x23c], -R13 ;  /* 0x00008f0029087a23 */ /* 0x004fe4000001080d */
[-C--:B------:R-:W-:Y:S02]  /*bb10*/  FMUL.FTZ R169, R169, R62.reuse ;  /* 0x0000003ea9a97220 */ /* 0x080fe40000410000 */
[-C--:B------:R-:W-:Y:S02]  /*bb20*/  FMUL.FTZ R132, R132, R62.reuse ;  /* 0x0000003e84847220 */ /* 0x080fe40000410000 */
[----:B------:R-:W-:Y:S01]  /*bb30*/  FMUL.FTZ R133, R133, R62 ;  /* 0x0000003e85857220 */ /* 0x000fe20000410000 */
[----:B------:R2:W-:Y:S01]  /*bb40*/  MUFU.EX2 R54, R9 ;  /* 0x0000000900367308 */ /* 0x0005e20000000800 */
[----:B---3--:R-:W-:Y:S01]  /*bb50*/  F2FP.BF16.PACK_AB R5, R35, R55 ;  /* 0x000000372305723e */ /* 0x008fe200000010ff */
[----:B-1----:R-:W-:-:S02]  /*bb60*/  FMUL.FTZ R122, R122, R61 ;  /* 0x0000003d7a7a7220 */ /* 0x002fc40000410000 */
[-C--:B------:R-:W-:Y:S02]  /*bb70*/  FMUL.FTZ R123, R123, R61.reuse ;  /* 0x0000003d7b7b7220 */ /* 0x080fe40000410000 */
[-C--:B------:R-:W-:Y:S01]  /*bb80*/  FMUL.FTZ R154, R154, R61.reuse ;  /* 0x0000003d9a9a7220 */ /* 0x080fe20000410000 */
[----:B----4-:R-:W-:Y:S01]  /*bb90*/  FSEL R0, R104, RZ, P1 ;  /* 0x000000ff68007208 */ /* 0x010fe20000800000 */
[----:B------:R1:W3:Y:S01]  /*bba0*/  MUFU.EX2 R246, R8 ;  /* 0x0000000800f67308 */ /* 0x0002e20000000800 */
[-C--:B------:R-:W-:Y:S02]  /*bbb0*/  FMUL.FTZ R155, R155, R61.reuse ;  /* 0x0000003d9b9b7220 */ /* 0x080fe40000410000 */
[C---:B------:R-:W-:Y:S01]  /*bbc0*/  HMMA.16816.F32.BF16 R188, R4.reuse, R18, R120 ;  /* 0x0000001204bc723c */ /* 0x040fe20000041878 */
[-C--:B------:R-:W-:Y:S02]  /*bbd0*/  FMUL.FTZ R94, R94, R61.reuse ;  /* 0x0000003d5e5e7220 */ /* 0x080fe40000410000 */
[----:B------:R-:W-:Y:S01]  /*bbe0*/  FADD.FTZ R10, R249, -R0 ;  /* 0x80000000f90a7221 */ /* 0x000fe20000010000 */
[----:B------:R-:W-:Y:S01]  /*bbf0*/  FSEL R0, R103, RZ, P0 ;  /* 0x000000ff67007208 */ /* 0x000fe20000000000 */
[----:B--2---:R-:W-:Y:S01]  /*bc00*/  FFMA.FTZ R9, R43, c[0x0][0x23c], -R13 ;  /* 0x00008f002b097a23 */ /* 0x004fe2000001080d */
[----:B------:R-:W-:Y:S01]  /*bc10*/  ISETP.GE.AND P0, PT, R251, 0x4, PT ;  /* 0x00000004fb00780c */ /* 0x000fe20003f06270 */
[----:B------:R-:W-:Y:S01]  /*bc20*/  FMUL.FTZ R10, R10, c[0x0][0x23c] ;  /* 0x00008f000a0a7a20 */ /* 0x000fe20000410000 */
[----:B------:R-:W-:Y:S01]  /*bc30*/  HMMA.16816.F32.BF16 R120, R4, R26, R152 ;  /* 0x0000001a0478723c */ /* 0x000fe20000041898 */
[----:B------:R-:W-:Y:S01]  /*bc40*/  FADD.FTZ R0, R250, -R0 ;  /* 0x80000000fa007221 */ /* 0x000fe20000010000 */
[----:B------:R-:W2:Y:S01]  /*bc50*/  MUFU.EX2 R245, R9 ;  /* 0x0000000900f57308 */ /* 0x000ea20000000800 */
[----:B------:R-:W-:-:S02]  /*bc60*/  FMUL.FTZ R95, R95, R61 ;  /* 0x0000003d5f5f7220 */ /* 0x000fc40000410000 */
[----:B------:R-:W-:Y:S02]  /*bc70*/  FMUL.FTZ R0, R0, c[0x0][0x23c] ;  /* 0x00008f0000007a20 */ /* 0x000fe40000410000 */
[----:B-1----:R-:W-:Y:S02]  /*bc80*/  FFMA.FTZ R8, R42, c[0x0][0x23c], -R13 ;  /* 0x00008f002a087a23 */ /* 0x002fe4000001080d */
[-C--:B------:R-:W-:Y:S01]  /*bc90*/  FMUL.FTZ R114, R114, R61.reuse ;  /* 0x0000003d72727220 */ /* 0x080fe20000410000 */
[----:B------:R-:W1:Y:S01]  /*bca0*/  MUFU.EX2 R60, R10 ;  /* 0x0000000a003c7308 */ /* 0x000e620000000800 */
[-C--:B------:R-:W-:Y:S01]  /*bcb0*/  FMUL.FTZ R115, R115, R61.reuse ;  /* 0x0000003d73737220 */ /* 0x080fe20000410000 */
[----:B-----5:R-:W-:Y:S01]  /*bcc0*/  HMMA.16816.F32.BF16 R152, R4, R38, R92 ;  /* 0x000000260498723c */ /* 0x020fe2000004185c */
[-C--:B------:R-:W-:Y:S02]  /*bcd0*/  FMUL.FTZ R166, R166, R61.reuse ;  /* 0x0000003da6a67220 */ /* 0x080fe40000410000 */
[----:B------:R-:W-:-:S02]  /*bce0*/  FMUL.FTZ R167, R167, R61 ;  /* 0x0000003da7a77220 */ /* 0x000fc40000410000 */
[-C--:B------:R-:W-:Y:S01]  /*bcf0*/  FMUL.FTZ R170, R170, R61.reuse ;  /* 0x0000003daaaa7220 */ /* 0x080fe20000410000 */
[----:B------:R-:W-:Y:S01]  /*bd00*/  MUFU.EX2 R66, R8 ;  /* 0x0000000800427308 */ /* 0x000fe20000000800 */
[-C--:B------:R-:W-:Y:S01]  /*bd10*/  FMUL.FTZ R171, R171, R61.reuse ;  /* 0x0000003dabab7220 */ /* 0x080fe20000410000 */
[----:B---3--:R-:W-:Y:S01]  /*bd20*/  MOV R94, R246 ;  /* 0x000000f6005e7202 */ /* 0x008fe20000000f00 */
[----:B------:R-:W-:Y:S01]  /*bd30*/  FMUL.FTZ R134, R134, R61 ;  /* 0x0000003d86867220 */ /* 0x000fe20000410000 */
[----:B--2---:R-:W-:Y:S01]  /*bd40*/  MOV R95, R245 ;  /* 0x000000f5005f7202 */ /* 0x004fe20000000f00 */
[----:B------:R-:W-:Y:S01]  /*bd50*/  FMUL.FTZ R135, R135, R61 ;  /* 0x0000003d87877220 */ /* 0x000fe20000410000 */
[C---:B------:R-:W-:Y:S01]  /*bd60*/  HMMA.16816.F32.BF16 R192, R4.reuse, R16, R112 ;  /* 0x0000001004c0723c */ /* 0x040fe20000041870 */
[-C--:B------:R-:W-:Y:S01]  /*bd70*/  FMUL.FTZ R136, R136, R62.reuse ;  /* 0x0000003e88887220 */ /* 0x080fe20000410000 */
[----:B------:R2:W3:Y:S01]  /*bd80*/  MUFU.EX2 R15, R0 ;  /* 0x00000000000f7308 */ /* 0x0004e20000000800 */
[----:B------:R-:W-:Y:S01]  /*bd90*/  FMUL.FTZ R137, R137, R62 ;  /* 0x0000003e89897220 */ /* 0x000fe20000410000 */
[----:B------:R-:W-:Y:S01]  /*bda0*/  MOV R92, R67 ;  /* 0x00000043005c7202 */ /* 0x000fe20000000f00 */
[-C--:B------:R-:W-:Y:S01]  /*bdb0*/  FMUL.FTZ R138, R138, R61.reuse ;  /* 0x0000003d8a8a7220 */ /* 0x080fe20000410000 */
[----:B------:R-:W-:Y:S01]  /*bdc0*/  MOV R93, R244 ;  /* 0x000000f4005d7202 */ /* 0x000fe20000000f00 */
[----:B------:R-:W-:Y:S01]  /*bdd0*/  FMUL.FTZ R139, R139, R61 ;  /* 0x0000003d8b8b7220 */ /* 0x000fe20000410000 */
[----:B------:R-:W-:Y:S01]  /*bde0*/  HMMA.16816.F32.BF16 R176, R4, R44, R164 ;  /* 0x0000002c04b0723c */ /* 0x000fe200000418a4 */
[----:B------:R-:W-:-:S02]  /*bdf0*/  FMUL.FTZ R148, R148, R62 ;  /* 0x0000003e94947220 */ /* 0x000fc40000410000 */
[-C--:B------:R-:W-:Y:S02]  /*be00*/  FMUL.FTZ R149, R149, R62.reuse ;  /* 0x0000003e95957220 */ /* 0x080fe40000410000 */
[-C--:B------:R-:W-:Y:S02]  /*be10*/  FMUL.FTZ R150, R150, R61.reuse ;  /* 0x0000003d96967220 */ /* 0x080fe40000410000 */
[----:B------:R-:W-:Y:S01]  /*be20*/  FMUL.FTZ R151, R151, R61 ;  /* 0x0000003d97977220 */ /* 0x000fe20000410000 */
[----:B------:R-:W-:Y:S01]  /*be30*/  HMMA.16816.F32.BF16 R112, R4, R46, R168 ;  /* 0x0000002e0470723c */ /* 0x000fe200000418a8 */
[-C--:B------:R-:W-:Y:S02]  /*be40*/  FMUL.FTZ R72, R72, R62.reuse ;  /* 0x0000003e48487220 */ /* 0x080fe40000410000 */
[----:B--2---:R-:W-:Y:S02]  /*be50*/  FFMA.FTZ R0, R29, c[0x0][0x23c], -R2 ;  /* 0x00008f001d007a23 */ /* 0x004fe40000010802 */
[----:B------:R-:W-:-:S02]  /*be60*/  FMUL.FTZ R73, R73, R62 ;  /* 0x0000003e49497220 */ /* 0x000fc40000410000 */
[----:B------:R2:W4:Y:S01]  /*be70*/  MUFU.EX2 R9, R0 ;  /* 0x0000000000097308 */ /* 0x0005220000000800 */
        /* <DEDUP_REMOVED lines=12> */
[----:B------:R-:W-:Y:S02]  /*bf40*/  FMUL.FTZ R91, R91, R61 ;  /* 0x0000003d5b5b7220 */ /* 0x000fe40000410000 */
[----:B--2---:R-:W-:Y:S02]  /*bf50*/  FFMA.FTZ R0, R28, c[0x0][0x23c], -R2 ;  /* 0x00008f001c007a23 */ /* 0x004fe40000010802 */
[----:B-1----:R-:W-:-:S02]  /*bf60*/  FMUL.FTZ R116, R116, R60 ;  /* 0x0000003c74747220 */ /* 0x002fc40000410000 */
[----:B------:R1:W2:Y:S01]  /*bf70*/  MUFU.EX2 R249, R0 ;  /* 0x0000000000f97308 */ /* 0x0002a20000000800 */
[C---:B------:R-:W-:Y:S01]  /*bf80*/  HMMA.16816.F32.BF16 R108, R4.reuse, R48, R72 ;  /* 0x00000030046c723c */ /* 0x040fe20000041848 */
[-C--:B------:R-:W-:Y:S02]  /*bf90*/  FMUL.FTZ R117, R117, R60.reuse ;  /* 0x0000003c75757220 */ /* 0x080fe40000410000 */
[-C--:B---3--:R-:W-:Y:S02]  /*bfa0*/  FMUL.FTZ R118, R118, R15.reuse ;  /* 0x0000000f76767220 */ /* 0x088fe40000410000 */
[----:B------:R-:W-:Y:S02]  /*bfb0*/  FMUL.FTZ R119, R119, R15 ;  /* 0x0000000f77777220 */ /* 0x000fe40000410000 */
[-C--:B------:R-:W-:Y:S01]  /*bfc0*/  FMUL.FTZ R156, R156, R60.reuse ;  /* 0x0000003c9c9c7220 */ /* 0x080fe20000410000 */
[----:B------:R-:W-:Y:S01]  /*bfd0*/  HMMA.16816.F32.BF16 R168, R4, R50, R76 ;  /* 0x0000003204a8723c */ /* 0x000fe2000004184c */
[----:B------:R-:W-:-:S02]  /*bfe0*/  FMUL.FTZ R157, R157, R60 ;  /* 0x0000003c9d9d7220 */ /* 0x000fc40000410000 */
[-C--:B------:R-:W-:Y:S02]  /*bff0*/  FMUL.FTZ R158, R158, R15.reuse ;  /* 0x0000000f9e9e7220 */ /* 0x080fe40000410000 */
[-C--:B------:R-:W-:Y:S02]  /*c000*/  FMUL.FTZ R159, R159, R15.reuse ;  /* 0x0000000f9f9f7220 */ /* 0x080fe40000410000 */
[----:B-1----:R-:W-:Y:S01]  /*c010*/  FFMA.FTZ R0, R31, c[0x0][0x23c], -R2 ;  /* 0x00008f001f007a23 */ /* 0x002fe20000010802 */
[----:B------:R-:W-:Y:S01]  /*c020*/  HMMA.16816.F32.BF16 R164, R4, R36, R88 ;  /* 0x0000002404a4723c */ /* 0x000fe20000041858 */
[-C--:B------:R-:W-:Y:S02]  /*c030*/  FMUL.FTZ R160, R160, R60.reuse ;  /* 0x0000003ca0a07220 */ /* 0x080fe40000410000 */
[----:B------:R1:W-:Y:S01]  /*c040*/  MUFU.EX2 R248, R0 ;  /* 0x0000000000f87308 */ /* 0x0003e20000000800 */
[----:B------:R-:W-:Y:S02]  /*c050*/  FMUL.FTZ R161, R161, R60 ;  /* 0x0000003ca1a17220 */ /* 0x000fe40000410000 */
        /* <DEDUP_REMOVED lines=10> */
[----:B------:R-:W-:Y:S02]  /*c100*/  FFMA.FTZ R8, R30, c[0x0][0x23c], -R2 ;  /* 0x00008f001e087a23 */ /* 0x000fe40000010802 */
[----:B-1----:R-:W-:Y:S01]  /*c110*/  FFMA.FTZ R0, R11, c[0x0][0x23c], -R12 ;  /* 0x00008f000b007a23 */ /* 0x002fe2000001080c */
[C---:B------:R-:W-:Y:S01]  /*c120*/  HMMA.16816.F32.BF16 R88, R4.reuse, R16, R116 ;  /* 0x000000100458723c */ /* 0x040fe20000041874 */
[----:B------:R1:W-:Y:S01]  /*c130*/  MUFU.EX2 R250, R8 ;  /* 0x0000000800fa7308 */ /* 0x0003e20000000800 */
[-C--:B------:R-:W-:Y:S01]  /*c140*/  FMUL.FTZ R68, R68, R60.reuse ;  /* 0x0000003c44447220 */ /* 0x080fe20000410000 */
[----:B------:R-:W-:Y:S01]  /*c150*/  LDSM.16.MT88.4 R28, [R222+0xb400] ;  /* 0x00b40000de1c783b */ /* 0x000fe20000004200 */
[----:B------:R-:W-:Y:S02]  /*c160*/  FMUL.FTZ R69, R69, R60 ;  /* 0x0000003c45457220 */ /* 0x000fe40000410000 */
[-C--:B------:R-:W-:Y:S01]  /*c170*/  FMUL.FTZ R70, R70, R15.reuse ;  /* 0x0000000f46467220 */ /* 0x080fe20000410000 */
[----:B------:R-:W-:Y:S01]  /*c180*/  MOV R119, R66 ;  /* 0x0000004200777202 */ /* 0x000fe20000000f00 */
[----:B------:R-:W-:Y:S01]  /*c190*/  FMUL.FTZ R71, R71, R15 ;  /* 0x0000000f47477220 */ /* 0x000fe20000410000 */
[----:B------:R3:W-:Y:S01]  /*c1a0*/  MUFU.EX2 R245, R0 ;  /* 0x0000000000f57308 */ /* 0x0007e20000000800 */
[----:B------:R-:W-:Y:S01]  /*c1b0*/  MOV R118, R65 ;  /* 0x0000004100767202 */ /* 0x000fe20000000f00 */
[----:B------:R-:W-:Y:S01]  /*c1c0*/  FMUL.FTZ R84, R84, R60 ;  /* 0x0000003c54547220 */ /* 0x000fe20000410000 */
[----:B------:R-:W-:Y:S01]  /*c1d0*/  MOV R117, R64 ;  /* 0x0000004000757202 */ /* 0x000fe20000000f00 */
[----:B------:R-:W-:Y:S01]  /*c1e0*/  FMUL.FTZ R85, R85, R60 ;  /* 0x0000003c55557220 */ /* 0x000fe20000410000 */
[----:B------:R-:W-:Y:S01]  /*c1f0*/  HMMA.16816.F32.BF16 R64, R4, R26, R156 ;  /* 0x0000001a0440723c */ /* 0x000fe2000004189c */
[----:B------:R-:W-:Y:S01]  /*c200*/  MOV R116, R59 ;  /* 0x0000003b00747202 */ /* 0x000fe20000000f00 */
[----:B------:R-:W-:-:S02]  /*c210*/  FMUL.FTZ R86, R86, R15 ;  /* 0x0000000f56567220 */ /* 0x000fc40000410000 */
[--C-:B-1----:R-:W-:Y:S02]  /*c220*/  FFMA.FTZ R8, R34, c[0x0][0x23c], -R12.reuse ;  /* 0x00008f0022087a23 */ /* 0x102fe4000001080c */
[----:B------:R-:W-:Y:S01]  /*c230*/  FMUL.FTZ R87, R87, R15 ;  /* 0x0000000f57577220 */ /* 0x000fe20000410000 */
[----:B------:R-:W-:Y:S01]  /*c240*/  MOV R159, R58 ;  /* 0x0000003a009f7202 */ /* 0x000fe20000000f00 */
[----:B------:R-:W1:Y:S01]  /*c250*/  MUFU.EX2 R247, R8 ;  /* 0x0000000800f77308 */ /* 0x000e620000000800 */
[----:B------:R-:W-:Y:S01]  /*c260*/  MOV R158, R57 ;  /* 0x00000039009e7202 */ /* 0x000fe20000000f00 */
[----:B------:R-:W-:Y:S01]  /*c270*/  FMUL.FTZ R124, R124, R60 ;  /* 0x0000003c7c7c7220 */ /* 0x000fe20000410000 */
[----:B------:R-:W-:Y:S01]  /*c280*/  MOV R156, R56 ;  /* 0x00000038009c7202 */ /* 0x000fe20000000f00 */
[----:B---3--:R-:W-:Y:S01]  /*c290*/  FFMA.FTZ R0, R52, c[0x0][0x23c], -R12 ;  /* 0x00008f0034007a23 */ /* 0x008fe2000001080c */
[----:B------:R-:W-:Y:S01]  /*c2a0*/  HMMA.16816.F32.BF16 R56, R4, R44, R160 ;  /* 0x0000002c0438723c */ /* 0x000fe200000418a0 */
[----:B------:R-:W-:Y:S01]  /*c2b0*/  FMUL.FTZ R125, R125, R60 ;  /* 0x0000003c7d7d7220 */ /* 0x000fe20000410000 */
[----:B------:R-:W-:Y:S01]  /*c2c0*/  MOV R157, R54 ;  /* 0x00000036009d7202 */ /* 0x000fe20000000f00 */
[----:B------:R3:W-:Y:S01]  /*c2d0*/  MUFU.EX2 R246, R0 ;  /* 0x0000000000f67308 */ /* 0x0007e20000000800 */
[----:B------:R-:W-:-:S02]  /*c2e0*/  FMUL.FTZ R126, R126, R15 ;  /* 0x0000000f7e7e7220 */ /* 0x000fc40000410000 */
[----:B------:R-:W-:Y:S01]  /*c2f0*/  FMUL.FTZ R127, R127, R15 ;  /* 0x0000000f7f7f7220 */ /* 0x000fe20000410000 */
[----:B------:R-:W-:Y:S01]  /*c300*/  MOV R162, R242 ;  /* 0x000000f200a27202 */ /* 0x000fe20000000f00 */
[C---:B------:R-:W-:Y:S01]  /*c310*/  HMMA.16816.F32.BF16 R44, R4.reuse, R46, R172 ;  /* 0x0000002e042c723c */ /* 0x040fe200000418ac */
[----:B------:R-:W-:Y:S01]  /*c320*/  MOV R160, R241 ;  /* 0x000000f100a07202 */ /* 0x000fe20000000f00 */
[-C--:B------:R-:W-:Y:S01]  /*c330*/  FMUL.FTZ R128, R128, R60.reuse ;  /* 0x0000003c80807220 */ /* 0x080fe20000410000 */
[----:B------:R-:W-:Y:S01]  /*c340*/  MOV R161, R55 ;  /* 0x0000003700a17202 */ /* 0x000fe20000000f00 */
[----:B------:R-:W-:Y:S01]  /*c350*/  FMUL.FTZ R129, R129, R60 ;  /* 0x0000003c81817220 */ /* 0x000fe20000410000 */
[----:B------:R-:W-:Y:S01]  /*c360*/  MOV R163, R243 ;  /* 0x000000f300a37202 */ /* 0x000fe20000000f00 */
[----:B------:R-:W-:Y:S01]  /*c370*/  FMUL.FTZ R130, R130, R15 ;  /* 0x0000000f82827220 */ /* 0x000fe20000410000 */
[----:B------:R-:W-:Y:S01]  /*c380*/  MOV R172, R35 ;  /* 0x0000002300ac7202 */ /* 0x000fe20000000f00 */
[----:B------:R-:W-:Y:S01]  /*c390*/  FMUL.FTZ R131, R131, R15 ;  /* 0x0000000f83837220 */ /* 0x000fe20000410000 */
[----:B------:R-:W5:Y:S01]  /*c3a0*/  LDSM.16.MT88.4 R32, [R220+0x9400] ;  /* 0x00940000dc20783b */ /* 0x000f620000004200 */
[----:B------:R-:W-:Y:S01]  /*c3b0*/  MOV R174, R240 ;  /* 0x000000f000ae7202 */ /* 0x000fe20000000f00 */
[----:B---3--:R-:W-:Y:S01]  /*c3c0*/  FFMA.FTZ R0, R53, c[0x0][0x23c], -R12 ;  /* 0x00008f0035007a23 */ /* 0x008fe2000001080c */
[----:B------:R-:W-:Y:S01]  /*c3d0*/  MOV R175, R239 ;  /* 0x000000ef00af7202 */ /* 0x000fe20000000f00 */
[----:B------:R-:W-:Y:S01]  /*c3e0*/  FMUL.FTZ R140, R140, R60 ;  /* 0x0000003c8c8c7220 */ /* 0x000fe20000410000 */
[----:B------:R-:W-:Y:S01]  /*c3f0*/  MOV R173, R238 ;  /* 0x000000ee00ad7202 */ /* 0x000fe20000000f00 */
[----:B------:R3:W1:Y:S01]  /*c400*/  MUFU.EX2 R244, R0 ;  /* 0x0000000000f47308 */ /* 0x0006620000000800 */
[----:B------:R-:W-:Y:S01]  /*c410*/  FMUL.FTZ R141, R141, R60 ;  /* 0x0000003c8d8d7220 */ /* 0x000fe20000410000 */
[----:B------:R-:W-:Y:S01]  /*c420*/  HMMA.16816.F32.BF16 R40, R4, R48, R68 ;  /* 0x000000300428723c */ /* 0x000fe20000041844 */
[----:B------:R-:W-:-:S02]  /*c430*/  FMUL.FTZ R142, R142, R15 ;  /* 0x0000000f8e8e7220 */ /* 0x000fc40000410000 */
[----:B------:R-:W-:Y:S02]  /*c440*/  FMUL.FTZ R143, R143, R15 ;  /* 0x0000000f8f8f7220 */ /* 0x000fe40000410000 */
[-C--:B------:R-:W-:Y:S02]  /*c450*/  FMUL.FTZ R144, R144, R60.reuse ;  /* 0x0000003c90907220 */ /* 0x080fe40000410000 */
[----:B------:R-:W-:Y:S01]  /*c460*/  FMUL.FTZ R145, R145, R60 ;  /* 0x0000003c91917220 */ /* 0x000fe20000410000 */
[----:B----4-:R-:W-:Y:S01]  /*c470*/  MOV R71, R9 ;  /* 0x0000000900477202 */ /* 0x010fe20000000f00 */
[-C--:B------:R-:W-:Y:S01]  /*c480*/  FMUL.FTZ R146, R146, R15.reuse ;  /* 0x0000000f92927220 */ /* 0x080fe20000410000 */
[C---:B------:R-:W-:Y:S01]  /*c490*/  HMMA.16816.F32.BF16 R52, R4.reuse, R36, R84 ;  /* 0x000000240434723c */ /* 0x040fe20000041854 */
[----:B------:R-:W-:Y:S01]  /*c4a0*/  FMUL.FTZ R147, R147, R15 ;  /* 0x0000000f93937220 */ /* 0x000fe20000410000 */
[----:B------:R-:W-:Y:S01]  /*c4b0*/  MOV R70, R160 ;  /* 0x000000a000467202 */ /* 0x000fe20000000f00 */
[----:B------:R-:W-:Y:S01]  /*c4c0*/  FMUL.FTZ R80, R80, R60 ;  /* 0x0000003c50507220 */ /* 0x000fe20000410000 */
[----:B------:R-:W-:Y:S01]  /*c4d0*/  MOV R160, R118 ;  /* 0x0000007600a07202 */ /* 0x000fe20000000f00 */
[----:B---3--:R-:W-:Y:S01]  /*c4e0*/  FFMA.FTZ R0, R101, c[0x0][0x23c], -R14 ;  /* 0x00008f0065007a23 */ /* 0x008fe2000001080e */
[----:B------:R-:W-:Y:S01]  /*c4f0*/  MOV R101, R95 ;  /* 0x0000005f00657202 */ /* 0x000fe20000000f00 */
[----:B------:R-:W-:Y:S01]  /*c500*/  FMUL.FTZ R81, R81, R60 ;  /* 0x0000003c51517220 */ /* 0x000fe20000410000 */
[----:B------:R-:W-:Y:S01]  /*c510*/  HMMA.16816.F32.BF16 R148, R4, R18, R124 ;  /* 0x000000120494723c */ /* 0x000fe2000004187c */
[----:B------:R3:W-:Y:S01]  /*c520*/  MUFU.EX2 R242, R0 ;  /* 0x0000000000f27308 */ /* 0x0007e20000000800 */
[-C--:B------:R-:W-:Y:S01]  /*c530*/  FMUL.FTZ R82, R82, R15.reuse ;  /* 0x0000000f52527220 */ /* 0x080fe20000410000 */
[----:B------:R-:W-:Y:S01]  /*c540*/  LDSM.16.MT88.4 R16, [R220+0xb400] ;  /* 0x00b40000dc10783b */ /* 0x000fe20000004200 */
[----:B------:R-:W-:-:S02]  /*c550*/  FMUL.FTZ R83, R83, R15 ;  /* 0x0000000f53537220 */ /* 0x000fc40000410000 */
[-C--:B------:R-:W-:Y:S02]  /*c560*/  FMUL.FTZ R96, R96, R60.reuse ;  /* 0x0000003c60607220 */ /* 0x080fe40000410000 */
[----:B------:R-:W-:Y:S01]  /*c570*/  FMUL.FTZ R97, R97, R60 ;  /* 0x0000003c61617220 */ /* 0x000fe20000410000 */
[C---:B------:R-:W-:Y:S01]  /*c580*/  HMMA.16816.F32.BF16 R76, R4.reuse, R20, R128 ;  /* 0x00000014044c723c */ /* 0x040fe20000041880 */
[-C--:B------:R-:W-:Y:S02]  /*c590*/  FMUL.FTZ R98, R98, R15.reuse ;  /* 0x0000000f62627220 */ /* 0x080fe40000410000 */
[----:B------:R-:W-:Y:S02]  /*c5a0*/  FMUL.FTZ R99, R99, R15 ;  /* 0x0000000f63637220 */ /* 0x000fe40000410000 */
[--C-:B------:R-:W-:Y:S01]  /*c5b0*/  FFMA.FTZ R8, R100, c[0x0][0x23c], -R14.reuse ;  /* 0x00008f0064087a23 */ /* 0x100fe2000001080e */
[----:B------:R-:W-:Y:S01]  /*c5c0*/  MOV R100, R174 ;  /* 0x000000ae00647202 */ /* 0x000fe20000000f00 */
[----:B---3--:R-:W-:Y:S01]  /*c5d0*/  FFMA.FTZ R0, R106, c[0x0][0x23c], -R14 ;  /* 0x00008f006a007a23 */ /* 0x008fe2000001080e */
[----:B------:R-:W-:Y:S01]  /*c5e0*/  HMMA.16816.F32.BF16 R72, R4, R22, R140 ;  /* 0x000000160448723c */ /* 0x000fe2000004188c */
[----:B------:R3:W4:Y:S01]  /*c5f0*/  MUFU.EX2 R243, R8 ;  /* 0x0000000800f37308 */ /* 0x0007220000000800 */
[----:B------:R-:W-:Y:S01]  /*c600*/  LDSM.16.MT88.4 R20, [R220+0xa400] ;  /* 0x00a40000dc14783b */ /* 0x000fe20000004200 */
[----:B------:R-:W-:-:S02]  /*c610*/  MOV R106, R93 ;  /* 0x0000005d006a7202 */ /* 0x000fc40000000f00 */
[----:B------:R-:W-:-:S03]  /*c620*/  MOV R174, R94 ;  /* 0x0000005e00ae7202 */ /* 0x000fc60000000f00 */
[C---:B------:R-:W-:Y:S01]  /*c630*/  HMMA.16816.F32.BF16 R144, R4.reuse, R24, R144 ;  /* 0x000000180490723c */ /* 0x040fe20000041890 */
[----:B------:R1:W-:Y:S01]  /*c640*/  MUFU.EX2 R241, R0 ;  /* 0x0000000000f17308 */ /* 0x0003e20000000800 */
[----:B------:R-:W4:Y:S06]  /*c650*/  LDSM.16.MT88.4 R24, [R222+0x9400] ;  /* 0x00940000de18783b */ /* 0x000f2c0000004200 */
[C---:B------:R-:W-:Y:S01]  /*c660*/  HMMA.16816.F32.BF16 R48, R4.reuse, R50, R80 ;  /* 0x000000320430723c */ /* 0x040fe20000041850 */
[----:B---3--:R-:W3:Y:S07]  /*c670*/  LDSM.16.MT88.4 R8, [R222+0xa400] ;  /* 0x00a40000de08783b */ /* 0x008eee0000004200 */
[----:B------:R-:W-:Y:S01]  /*c680*/  HMMA.16816.F32.BF16 R36, R4, R38, R96 ;  /* 0x000000260424723c */ /* 0x000fe20000041860 */
[----:B-1----:R-:W-:-:S04]  /*c690*/  FFMA.FTZ R0, R63, c[0x0][0x23c], -R14 ;  /* 0x00008f003f007a23 */ /* 0x002fc8000001080e */
[----:B------:R1:W-:Y:S02]  /*c6a0*/  MUFU.EX2 R240, R0 ;  /* 0x0000000000f07308 */ /* 0x0003e40000000800 */
[----:B--2---:R-:W-:Y:S02]  /*c6b0*/  F2FP.BF16.PACK_AB R4, R249, R71 ;  /* 0x00000047f904723e */ /* 0x004fe400000010ff */
[----:B------:R-:W-:Y:S02]  /*c6c0*/  F2FP.BF16.PACK_AB R5, R245, R247 ;  /* 0x000000f7f505723e */ /* 0x000fe400000010ff */
[----:B------:R-:W-:Y:S02]  /*c6d0*/  F2FP.BF16.PACK_AB R6, R248, R250 ;  /* 0x000000faf806723e */ /* 0x000fe400000010ff */
[----:B------:R-:W-:-:S07]  /*c6e0*/  F2FP.BF16.PACK_AB R7, R244, R246 ;  /* 0x000000f6f407723e */ /* 0x000fce00000010ff */
[----:B-----5:R-:W-:Y:S01]  /*c6f0*/  HMMA.16816.F32.BF16 R140, R4, R32, R192 ;  /* 0x00000020048c723c */ /* 0x020fe200000418c0 */
[----:B-1----:R-:W-:-:S04]  /*c700*/  FFMA.FTZ R0, R105, c[0x0][0x23c], -R13 ;  /* 0x00008f0069007a23 */ /* 0x002fc8000001080d */
[----:B------:R1:W-:Y:S02]  /*c710*/  MUFU.EX2 R239, R0 ;  /* 0x0000000000ef7308 */ /* 0x0003e40000000800 */
[----:B------:R-:W-:Y:S01]  /*c720*/  MOV R194, R92 ;  /* 0x0000005c00c27202 */ /* 0x000fe20000000f00 */
[C---:B------:R-:W-:Y:S01]  /*c730*/  HMMA.16816.F32.BF16 R136, R4.reuse, R34, R188 ;  /* 0x000000220488723c */ /* 0x040fe200000418bc */
[----:B------:R-:W-:Y:S02]  /*c740*/  MOV R193, R119 ;  /* 0x0000007700c17202 */ /* 0x000fe40000000f00 */
[----:B------:R-:W-:Y:S02]  /*c750*/  MOV R192, R173 ;  /* 0x000000ad00c07202 */ /* 0x000fe40000000f00 */
[----:B------:R-:W-:Y:S02]  /*c760*/  MOV R173, R163 ;  /* 0x000000a300ad7202 */ /* 0x000fe40000000f00 */
[----:B------:R-:W-:Y:S01]  /*c770*/  MOV R163, R156 ;  /* 0x0000009c00a37202 */ /* 0x000fe20000000f00 */
[----:B----4-:R-:W-:Y:S01]  /*c780*/  HMMA.16816.F32.BF16 R128, R4, R26, R184 ;  /* 0x0000001a0480723c */ /* 0x010fe200000418b8 */
[----:B------:R-:W-:Y:S01]  /*c790*/  MOV R156, R117 ;  /* 0x00000075009c7202 */ /* 0x000fe20000000f00 */
[----:B-1----:R-:W-:-:S06]  /*c7a0*/  FFMA.FTZ R0, R107, c[0x0][0x23c], -R13 ;  /* 0x00008f006b007a23 */ /* 0x002fcc000001080d */
[C---:B------:R-:W-:Y:S01]  /*c7b0*/  HMMA.16816.F32.BF16 R132, R4.reuse, R24, R132 ;  /* 0x000000180484723c */ /* 0x040fe20000041884 */
[----:B------:R1:W2:Y:S07]  /*c7c0*/  MUFU.EX2 R238, R0 ;  /* 0x0000000000ee7308 */ /* 0x0002ae0000000800 */
[C---:B------:R-:W-:Y:S08]  /*c7d0*/  HMMA.16816.F32.BF16 R124, R4.reuse, R20, R180 ;  /* 0x00000014047c723c */ /* 0x040ff000000418b4 */
[----:B------:R-:W-:Y:S01]  /*c7e0*/  HMMA.16816.F32.BF16 R120, R4, R22, R120 ;  /* 0x000000160478723c */ /* 0x000fe20000041878 */
[----:B-1----:R-:W-:-:S04]  /*c7f0*/  FFMA.FTZ R0, R196, c[0x0][0x23c], -R13 ;  /* 0x00008f00c4007a23 */ /* 0x002fc8000001080d */
[----:B------:R1:W-:Y:S03]  /*c800*/  MUFU.EX2 R227, R0 ;  /* 0x0000000000e37308 */ /* 0x0003e60000000800 */
[C---:B---3--:R-:W-:Y:S08]  /*c810*/  HMMA.16816.F32.BF16 R112, R4.reuse, R10, R112 ;  /* 0x0000000a0470723c */ /* 0x048ff00000041870 */
[----:B------:R-:W-:Y:S01]  /*c820*/  HMMA.16816.F32.BF16 R108, R4, R16, R108 ;  /* 0x00000010046c723c */ /* 0x000fe2000004186c */
[----:B-1----:R-:W-:Y:S01]  /*c830*/  FFMA.FTZ R0, R197, c[0x0][0x23c], -R13 ;  /* 0x00008f00c5007a23 */ /* 0x002fe2000001080d */
[----:B------:R-:W-:-:S02]  /*c840*/  MOV R197, R71 ;  /* 0x0000004700c57202 */ /* 0x000fc40000000f00 */
[----:B------:R-:W-:Y:S01]  /*c850*/  MOV R71, R162 ;  /* 0x000000a200477202 */ /* 0x000fe20000000f00 */
[----:B------:R1:W3:Y:S01]  /*c860*/  MUFU.EX2 R196, R0 ;  /* 0x0000000000c47308 */ /* 0x0002e20000000800 */
[----:B------:R-:W-:Y:S02]  /*c870*/  MOV R162, R158 ;  /* 0x0000009e00a27202 */ /* 0x000fe40000000f00 */
[----:B------:R-:W-:Y:S01]  /*c880*/  HMMA.16816.F32.BF16 R96, R4, R18, R168 ;  /* 0x000000120460723c */ /* 0x000fe200000418a8 */
[----:B------:R-:W-:Y:S02]  /*c890*/  MOV R158, R159 ;  /* 0x0000009f009e7202 */ /* 0x000fe40000000f00 */
[----:B------:R-:W-:Y:S02]  /*c8a0*/  MOV R159, R116 ;  /* 0x00000074009f7202 */ /* 0x000fe40000000f00 */
[----:B------:R-:W-:-:S03]  /*c8b0*/  MOV R63, R71 ;  /* 0x00000047003f7202 */ /* 0x000fc60000000f00 */
[----:B------:R-:W-:Y:S01]  /*c8c0*/  HMMA.16816.F32.BF16 R116, R4, R8, R176 ;  /* 0x000000080474723c */ /* 0x000fe200000418b0 */
[----:B-1----:R-:W-:Y:S01]  /*c8d0*/  FFMA.FTZ R0, R198, c[0x0][0x23c], -R2 ;  /* 0x00008f00c6007a23 */ /* 0x002fe20000010802 */
[----:B------:R-:W-:-:S06]  /*c8e0*/  MOV R198, R70 ;  /* 0x0000004600c67202 */ /* 0x000fcc0000000f00 */
[C---:B------:R-:W-:Y:S01]  /*c8f0*/  HMMA.16816.F32.BF16 R92, R4.reuse, R28, R164 ;  /* 0x0000001c045c723c */ /* 0x040fe200000418a4 */
[----:B------:R1:W-:Y:S07]  /*c900*/  MUFU.EX2 R195, R0 ;  /* 0x0000000000c37308 */ /* 0x0003ee0000000800 */
[----:B------:R-:W-:Y:S07]  /*c910*/  HMMA.16816.F32.BF16 R80, R4, R30, R152 ;  /* 0x0000001e0450723c */ /* 0x000fee0000041898 */
[----:B------:R-:W-:-:S02]  /*c920*/  F2FP.BF16.PACK_AB R4, R242, R243 ;  /* 0x000000f3f204723e */ /* 0x000fc400000010ff */
[----:B--2---:R-:W-:Y:S01]  /*c930*/  F2FP.BF16.PACK_AB R5, R238, R239 ;  /* 0x000000efee05723e */ /* 0x004fe200000010ff */
[----:B-1----:R-:W-:Y:S01]  /*c940*/  FFMA.FTZ R0, R199, c[0x0][0x23c], -R2 ;  /* 0x00008f00c7007a23 */ /* 0x002fe20000010802 */
[----:B------:R-:W-:Y:S02]  /*c950*/  MOV R199, R194 ;  /* 0x000000c200c77202 */ /* 0x000fe40000000f00 */
[----:B------:R-:W-:Y:S01]  /*c960*/  F2FP.BF16.PACK_AB R6, R240, R241 ;  /* 0x000000f1f006723e */ /* 0x000fe200000010ff */
[----:B------:R1:W2:Y:S01]  /*c970*/  MUFU.EX2 R194, R0 ;  /* 0x0000000000c27308 */ /* 0x0002a20000000800 */
[----:B---3--:R-:W-:-:S07]  /*c980*/  F2FP.BF16.PACK_AB R7, R196, R227 ;  /* 0x000000e3c407723e */ /* 0x008fce00000010ff */
        /* <DEDUP_REMOVED lines=8> */
[----:B------:R-:W4:Y:S01]  /*ca10*/  LDSM.16.MT88.4 R16, [R220+0xb800] ;  /* 0x00b80000dc10783b */ /* 0x000f220000004200 */
[----:B---3--:R-:W-:Y:S01]  /*ca20*/  FFMA.FTZ R0, R201, c[0x0][0x23c], -R2 ;  /* 0x00008f00c9007a23 */ /* 0x008fe20000010802 */
[----:B------:R-:W-:-:S03]  /*ca30*/  MOV R201, R192 ;  /* 0x000000c000c97202 */ /* 0x000fc60000000f00 */
[----:B------:R3:W-:Y:S02]  /*ca40*/  MUFU.EX2 R192, R0 ;  /* 0x0000000000c07308 */ /* 0x0007e40000000800 */
[C---:B------:R-:W-:Y:S08]  /*ca50*/  HMMA.16816.F32.BF16 R76, R4.reuse, R24, R76 ;  /* 0x00000018044c723c */ /* 0x040ff0000004184c */
[----:B------:R-:W-:Y:S01]  /*ca60*/  HMMA.16816.F32.BF16 R72, R4, R26, R72 ;  /* 0x0000001a0448723c */ /* 0x000fe20000041848 */
[----:B------:R-:W5:Y:S01]  /*ca70*/  LDSM.16.MT88.4 R24, [R222+0x9800] ;  /* 0x00980000de18783b */ /* 0x000f620000004200 */
[----:B---3--:R-:W-:Y:S01]  /*ca80*/  FFMA.FTZ R0, R202, c[0x0][0x23c], -R12 ;  /* 0x00008f00ca007a23 */ /* 0x008fe2000001080c */
[----:B------:R-:W-:-:S05]  /*ca90*/  MOV R202, R63 ;  /* 0x0000003f00ca7202 */ /* 0x000fca0000000f00 */
[C---:B------:R-:W-:Y:S01]  /*caa0*/  HMMA.16816.F32.BF16 R68, R4.reuse, R20, R144 ;  /* 0x000000140444723c */ /* 0x040fe20000041890 */
[----:B------:R3:W-:Y:S07]  /*cab0*/  MUFU.EX2 R191, R0 ;  /* 0x0000000000bf7308 */ /* 0x0007ee0000000800 */
[C---:B------:R-:W-:Y:S01]  /*cac0*/  HMMA.16816.F32.BF16 R64, R4.reuse, R22, R64 ;  /* 0x000000160440723c */ /* 0x040fe20000041840 */
[----:B------:R-:W1:Y:S07]  /*cad0*/  LDSM.16.MT88.4 R20, [R220+0xa800] ;  /* 0x00a80000dc14783b */ /* 0x000e6e0000004200 */
[----:B------:R-:W-:Y:S01]  /*cae0*/  HMMA.16816.F32.BF16 R56, R4, R8, R56 ;  /* 0x000000080438723c */ /* 0x000fe20000041838 */
[----:B---3--:R-:W-:Y:S01]  /*caf0*/  FFMA.FTZ R0, R204, c[0x0][0x23c], -R12 ;  /* 0x00008f00cc007a23 */ /* 0x008fe2000001080c */
[----:B------:R-:W-:-:S03]  /*cb00*/  MOV R204, R106 ;  /* 0x0000006a00cc7202 */ /* 0x000fc60000000f00 */
[----:B------:R3:W1:Y:S03]  /*cb10*/  MUFU.EX2 R190, R0 ;  /* 0x0000000000be7308 */ /* 0x0006660000000800 */
[C---:B------:R-:W-:Y:S01]  /*cb20*/  HMMA.16816.F32.BF16 R44, R4.reuse, R10, R44 ;  /* 0x0000000a042c723c */ /* 0x040fe2000004182c */
[----:B------:R-:W4:Y:S07]  /*cb30*/  LDSM.16.MT88.4 R8, [R222+0xa800] ;  /* 0x00a80000de08783b */ /* 0x000f2e0000004200 */
[----:B------:R-:W-:Y:S01]  /*cb40*/  HMMA.16816.F32.BF16 R52, R4, R28, R52 ;  /* 0x0000001c0434723c */ /* 0x000fe20000041834 */
[----:B---3--:R-:W-:Y:S01]  /*cb50*/  FFMA.FTZ R0, R203, c[0x0][0x23c], -R12 ;  /* 0x00008f00cb007a23 */ /* 0x008fe2000001080c */
[----:B------:R-:W-:-:S06]  /*cb60*/  MOV R203, R101 ;  /* 0x0000006500cb7202 */ /* 0x000fcc0000000f00 */
[----:B------:R-:W-:Y:S01]  /*cb70*/  HMMA.16816.F32.BF16 R36, R4, R30, R36 ;  /* 0x0000001e0424723c */ /* 0x000fe20000041824 */
[----:B------:R-:W3:Y:S01]  /*cb80*/  LDSM.16.MT88.4 R28, [R222+0xb800] ;  /* 0x00b80000de1c783b */ /* 0x000ee20000004200 */
[----:B------:R5:W-:Y:S05]  /*cb90*/  MUFU.EX2 R188, R0 ;  /* 0x0000000000bc7308 */ /* 0x000bea0000000800 */
[----:B--2---:R-:W-:Y:S02]  /*cba0*/  F2FP.BF16.PACK_AB R4, R194, R195 ;  /* 0x000000c3c204723e */ /* 0x004fe400000010ff */
[----:B-1----:R-:W-:Y:S02]  /*cbb0*/  F2FP.BF16.PACK_AB R5, R190, R191 ;  /* 0x000000bfbe05723e */ /* 0x002fe400000010ff */
[----:B------:R-:W-:Y:S01]  /*cbc0*/  F2FP.BF16.PACK_AB R6, R192, R193 ;  /* 0x000000c1c006723e */ /* 0x000fe200000010ff */
[----:B-----5:R-:W-:Y:S01]  /*cbd0*/  FFMA.FTZ R0, R205, c[0x0][0x23c], -R12 ;  /* 0x00008f00cd007a23 */ /* 0x020fe2000001080c */
[----:B------:R-:W-:-:S03]  /*cbe0*/  MOV R205, R100 ;  /* 0x0000006400cd7202 */ /* 0x000fc60000000f00 */
[----:B------:R1:W2:Y:S02]  /*cbf0*/  MUFU.EX2 R189, R0 ;  /* 0x0000000000bd7308 */ /* 0x0002a40000000800 */
[----:B-1----:R-:W-:Y:S01]  /*cc00*/  FFMA.FTZ R0, R207, c[0x0][0x23c], -R14 ;  /* 0x00008f00cf007a23 */ /* 0x002fe2000001080e */
[----:B--2---:R-:W-:Y:S02]  /*cc10*/  F2FP.BF16.PACK_AB R7, R189, R188 ;  /* 0x000000bcbd07723e */ /* 0x004fe400000010ff */
[----:B------:R-:W-:-:S03]  /*cc20*/  MOV R207, R172 ;  /* 0x000000ac00cf7202 */ /* 0x000fc60000000f00 */
[----:B------:R1:W-:Y:S02]  /*cc30*/  MUFU.EX2 R187, R0 ;  /* 0x0000000000bb7308 */ /* 0x0003e40000000800 */
[C---:B------:R-:W-:Y:S08]  /*cc40*/  HMMA.16816.F32.BF16 R176, R4.reuse, R34, R136 ;  /* 0x0000002204b0723c */ /* 0x040ff00000041888 */
[----:B----4-:R-:W-:Y:S01]  /*cc50*/  HMMA.16816.F32.BF16 R144, R4, R18, R96 ;  /* 0x000000120490723c */ /* 0x010fe20000041860 */
[----:B-1----:R-:W-:Y:S01]  /*cc60*/  FFMA.FTZ R0, R206, c[0x0][0x23c], -R14 ;  /* 0x00008f00ce007a23 */ /* 0x002fe2000001080e */
[----:B------:R-:W-:-:S03]  /*cc70*/  MOV R206, R173 ;  /* 0x000000ad00ce7202 */ /* 0x000fc60000000f00 */
[----:B------:R1:W2:Y:S03]  /*cc80*/  MUFU.EX2 R186, R0 ;  /* 0x0000000000ba7308 */ /* 0x0002a60000000800 */
[C---:B------:R-:W-:Y:S01]  /*cc90*/  HMMA.16816.F32.BF16 R180, R4.reuse, R32, R140 ;  /* 0x0000002004b4723c */ /* 0x040fe2000004188c */
[----:B------:R-:W-:Y:S07]  /*cca0*/  LDSM.16.MT88.4 R140, [R222+0x9c00] ;  /* 0x009c0000de8c783b */ /* 0x000fee0000004200 */
[----:B------:R-:W-:Y:S01]  /*ccb0*/  HMMA.16816.F32.BF16 R132, R4, R24, R132 ;  /* 0x000000180484723c */ /* 0x000fe20000041884 */
[----:B-1----:R-:W-:-:S07]  /*ccc0*/  FFMA.FTZ R0, R208, c[0x0][0x23c], -R14 ;  /* 0x00008f00d0007a23 */ /* 0x002fce000001080e */
[C---:B------:R-:W-:Y:S01]  /*ccd0*/  HMMA.16816.F32.BF16 R136, R4.reuse, R26, R128 ;  /* 0x0000001a0488723c */ /* 0x040fe20000041880 */
[----:B------:R-:W-:Y:S01]  /*cce0*/  MOV R208, R174 ;  /* 0x000000ae00d07202 */ /* 0x000fe20000000f00 */
[----:B------:R1:W-:Y:S06]  /*ccf0*/  MUFU.EX2 R185, R0 ;  /* 0x0000000000b97308 */ /* 0x0003ec0000000800 */
[C---:B------:R-:W-:Y:S01]  /*cd00*/  HMMA.16816.F32.BF16 R148, R4.reuse, R20, R124 ;  /* 0x000000140494723c */ /* 0x040fe2000004187c */
[----:B------:R-:W4:Y:S07]  /*cd10*/  LDSM.16.MT88.4 R124, [R220+0x9c00] ;  /* 0x009c0000dc7c783b */ /* 0x000f2e0000004200 */
[----:B------:R-:W-:Y:S01]  /*cd20*/  HMMA.16816.F32.BF16 R152, R4, R22, R120 ;  /* 0x000000160498723c */ /* 0x000fe20000041878 */
[----:B-1----:R-:W-:Y:S01]  /*cd30*/  FFMA.FTZ R0, R209, c[0x0][0x23c], -R14 ;  /* 0x00008f00d1007a23 */ /* 0x002fe2000001080e */
[----:B------:R-:W-:-:S02]  /*cd40*/  MOV R209, R175 ;  /* 0x000000af00d17202 */ /* 0x000fc40000000f00 */
[----:B------:R-:W-:Y:S01]  /*cd50*/  LDSM.16.MT88.4 R172, [R222+0xac00] ;  /* 0x00ac0000deac783b */ /* 0x000fe20000004200 */
[----:B------:R1:W-:Y:S03]  /*cd60*/  MUFU.EX2 R184, R0 ;  /* 0x0000000000b87308 */ /* 0x0003e60000000800 */
[C---:B------:R-:W-:Y:S08]  /*cd70*/  HMMA.16816.F32.BF16 R164, R4.reuse, R8, R116 ;  /* 0x0000000804a4723c */ /* 0x040ff00000041874 */
[----:B------:R-:W-:Y:S01]  /*cd80*/  HMMA.16816.F32.BF16 R168, R4, R10, R112 ;  /* 0x0000000a04a8723c */ /* 0x000fe20000041870 */
[----:B-1----:R-:W-:Y:S01]  /*cd90*/  FFMA.FTZ R0, R210, c[0x0][0x23c], -R13 ;  /* 0x00008f00d2007a23 */ /* 0x002fe2000001080d */
[----:B------:R-:W-:-:S06]  /*cda0*/  MOV R210, R160 ;  /* 0x000000a000d27202 */ /* 0x000fcc0000000f00 */
[----:B---3--:R-:W-:Y:S01]  /*cdb0*/  HMMA.16816.F32.BF16 R96, R4, R30, R80 ;  /* 0x0000001e0460723c */ /* 0x008fe20000041850 */
[----:B------:R-:W-:Y:S01]  /*cdc0*/  LDSM.16.MT88.4 R80, [R220+0xbc00] ;  /* 0x00bc0000dc50783b */ /* 0x000fe20000004200 */
[----:B------:R1:W-:Y:S02]  /*cdd0*/  MUFU.EX2 R107, R0 ;  /* 0x00000000006b7308 */ /* 0x0003e40000000800 */
[----:B-1----:R-:W-:Y:S01]  /*cde0*/  FFMA.FTZ R0, R211, c[0x0][0x23c], -R13 ;  /* 0x00008f00d3007a23 */ /* 0x002fe2000001080d */
[----:B------:R-:W-:-:S05]  /*cdf0*/  MOV R211, R161 ;  /* 0x000000a100d37202 */ /* 0x000fca0000000f00 */
[----:B------:R1:W3:Y:S02]  /*ce00*/  MUFU.EX2 R106, R0 ;  /* 0x00000000006a7308 */ /* 0x0002e40000000800 */
[----:B-1----:R-:W-:Y:S01]  /*ce10*/  FFMA.FTZ R0, R212, c[0x0][0x23c], -R13 ;  /* 0x00008f00d4007a23 */ /* 0x002fe2000001080d */
[----:B------:R-:W-:-:S05]  /*ce20*/  MOV R212, R162 ;  /* 0x000000a200d47202 */ /* 0x000fca0000000f00 */
[----:B------:R1:W-:Y:S02]  /*ce30*/  MUFU.EX2 R105, R0 ;  /* 0x0000000000697308 */ /* 0x0003e40000000800 */
[----:B-1----:R-:W-:Y:S01]  /*ce40*/  FFMA.FTZ R0, R213, c[0x0][0x23c], -R13 ;  /* 0x00008f00d5007a23 */ /* 0x002fe2000001080d */
[----:B------:R-:W-:Y:S02]  /*ce50*/  MOV R213, R163 ;  /* 0x000000a300d57202 */ /* 0x000fe40000000f00 */
[C---:B------:R-:W-:Y:S03]  /*ce60*/  HMMA.16816.F32.BF16 R160, R4.reuse, R16, R108 ;  /* 0x0000001004a0723c */ /* 0x040fe6000004186c */
[----:B------:R1:W5:Y:S05]  /*ce70*/  MUFU.EX2 R101, R0 ;  /* 0x0000000000657308 */ /* 0x00036a0000000800 */
[----:B------:R-:W-:Y:S07]  /*ce80*/  HMMA.16816.F32.BF16 R108, R4, R28, R92 ;  /* 0x0000001c046c723c */ /* 0x000fee000004185c */
[----:B--2---:R-:W-:Y:S01]  /*ce90*/  F2FP.BF16.PACK_AB R4, R186, R187 ;  /* 0x000000bbba04723e */ /* 0x004fe200000010ff */
[----:B-1----:R-:W-:Y:S01]  /*cea0*/  FFMA.FTZ R0, R214, c[0x0][0x23c], -R2 ;  /* 0x00008f00d6007a23 */ /* 0x002fe20000010802 */
[----:B---3--:R-:W-:-:S02]  /*ceb0*/  F2FP.BF16.PACK_AB R5, R106, R107 ;  /* 0x0000006b6a05723e */ /* 0x008fc400000010ff */
[----:B------:R-:W-:Y:S01]  /*cec0*/  F2FP.BF16.PACK_AB R6, R184, R185 ;  /* 0x000000b9b806723e */ /* 0x000fe200000010ff */
[----:B------:R1:W-:Y:S01]  /*ced0*/  MUFU.EX2 R100, R0 ;  /* 0x0000000000647308 */ /* 0x0003e20000000800 */
[----:B-----5:R-:W-:Y:S02]  /*cee0*/  F2FP.BF16.PACK_AB R7, R101, R105 ;  /* 0x000000696507723e */ /* 0x020fe400000010ff */
[----:B------:R-:W-:-:S05]  /*cef0*/  MOV R214, R156 ;  /* 0x0000009c00d67202 */ /* 0x000fca0000000f00 */
[----:B------:R-:W-:Y:S01]  /*cf00*/  HMMA.16816.F32.BF16 R84, R4, R34, R84 ;  /* 0x000000220454723c */ /* 0x000fe20000041854 */
[----:B-1----:R-:W-:-:S07]  /*cf10*/  FFMA.FTZ R0, R215, c[0x0][0x23c], -R2 ;  /* 0x00008f00d7007a23 */ /* 0x002fce0000010802 */
[C---:B------:R-:W-:Y:S01]  /*cf20*/  HMMA.16816.F32.BF16 R116, R4.reuse, R32, R88 ;  /* 0x000000200474723c */ /* 0x040fe20000041858 */
[----:B------:R-:W-:Y:S01]  /*cf30*/  MOV R215, R157 ;  /* 0x0000009d00d77202 */ /* 0x000fe20000000f00 */
[----:B------:R1:W2:Y:S06]  /*cf40*/  MUFU.EX2 R63, R0 ;  /* 0x00000000003f7308 */ /* 0x0002ac0000000800 */
[C---:B------:R-:W-:Y:S08]  /*cf50*/  HMMA.16816.F32.BF16 R64, R4.reuse, R22, R64 ;  /* 0x000000160440723c */ /* 0x040ff00000041840 */
[C---:B------:R-:W-:Y:S01]  /*cf60*/  HMMA.16816.F32.BF16 R68, R4.reuse, R20, R68 ;  /* 0x000000140444723c */ /* 0x040fe20000041844 */
[--C-:B-1----:R-:W-:Y:S01]  /*cf70*/  FFMA.FTZ R0, R216, c[0x0][0x23c], -R2.reuse ;  /* 0x00008f00d8007a23 */ /* 0x102fe20000010802 */
[----:B------:R-:W-:Y:S01]  /*cf80*/  MOV R216, R158 ;  /* 0x0000009e00d87202 */ /* 0x000fe20000000f00 */
[----:B------:R-:W-:Y:S01]  /*cf90*/  FFMA.FTZ R2, R217, c[0x0][0x23c], -R2 ;  /* 0x00008f00d9027a23 */ /* 0x000fe20000010802 */
[----:B--2---:R-:W-:Y:S01]  /*cfa0*/  F2FP.BF16.PACK_AB R92, R63, R100 ;  /* 0x000000643f5c723e */ /* 0x004fe200000010ff */
[----:B------:R1:W-:Y:S03]  /*cfb0*/  MUFU.EX2 R35, R0 ;  /* 0x0000000000237308 */ /* 0x0003e60000000800 */
[C---:B------:R-:W-:Y:S05]  /*cfc0*/  HMMA.16816.F32.BF16 R128, R4.reuse, R24, R76 ;  /* 0x000000180480723c */ /* 0x040fea000004184c */
[----:B------:R-:W2:Y:S03]  /*cfd0*/  MUFU.EX2 R34, R2 ;  /* 0x0000000200227308 */ /* 0x000ea60000000800 */
[----:B------:R-:W-:Y:S01]  /*cfe0*/  HMMA.16816.F32.BF16 R56, R4, R8, R56 ;  /* 0x000000080438723c */ /* 0x000fe20000041838 */
[----:B-1----:R-:W-:-:S07]  /*cff0*/  FFMA.FTZ R0, R218, c[0x0][0x23c], -R12 ;  /* 0x00008f00da007a23 */ /* 0x002fce000001080c */
[C---:B------:R-:W-:Y:S01]  /*d000*/  HMMA.16816.F32.BF16 R24, R4.reuse, R26, R72 ;  /* 0x0000001a0418723c */ /* 0x040fe20000041848 */
[----:B------:R-:W-:Y:S01]  /*d010*/  MOV R9, R159 ;  /* 0x0000009f00097202 */ /* 0x000fe20000000f00 */
[----:B------:R-:W-:Y:S01]  /*d020*/  FFMA.FTZ R8, R214, R15, R215 ;  /* 0x0000000fd6087223 */ /* 0x000fe200000100d7 */
[----:B------:R1:W-:Y:S01]  /*d030*/  MUFU.EX2 R33, R0 ;  /* 0x0000000000217308 */ /* 0x0003e20000000800 */
[----:B------:R-:W3:Y:S02]  /*d040*/  LDSM.16.MT88.4 R156, [R220+0xac00] ;  /* 0x00ac0000dc9c783b */ /* 0x000ee40000004200 */
[----:B------:R-:W-:Y:S01]  /*d050*/  FFMA.FTZ R9, R216, R60, R9 ;  /* 0x0000003cd8097223 */ /* 0x000fe20000010009 */
[----:B--2---:R-:W-:Y:S01]  /*d060*/  F2FP.BF16.PACK_AB R94, R34, R35 ;  /* 0x00000023225e723e */ /* 0x004fe200000010ff */
[----:B------:R-:W-:Y:S01]  /*d070*/  HMMA.16816.F32.BF16 R44, R4, R10, R44 ;  /* 0x0000000a042c723c */ /* 0x000fe2000004182c */
[----:B------:R-:W-:Y:S02]  /*d080*/  FFMA.FTZ R2, R212, R62, R213 ;  /* 0x0000003ed4027223 */ /* 0x000fe400000100d5 */
[----:B------:R-:W-:-:S04]  /*d090*/  FADD.FTZ R9, R209, R9 ;  /* 0x00000009d1097221 */ /* 0x000fc80000010000 */
[----:B------:R-:W-:Y:S01]  /*d0a0*/  FADD.FTZ R11, R208, R8 ;  /* 0x00000008d00b7221 */ /* 0x000fe20000010000 */
[C---:B------:R-:W-:Y:S01]  /*d0b0*/  HMMA.16816.F32.BF16 R40, R4.reuse, R16, R40 ;  /* 0x000000100428723c */ /* 0x040fe20000041828 */
[----:B------:R-:W-:Y:S02]  /*d0c0*/  FADD.FTZ R10, R206, R2 ;  /* 0x00000002ce0a7221 */ /* 0x000fe40000010000 */
[----:B-1----:R-:W-:Y:S02]  /*d0d0*/  FFMA.FTZ R0, R228, c[0x0][0x23c], -R12 ;  /* 0x00008f00e4007a23 */ /* 0x002fe4000001080c */
[----:B------:R-:W-:Y:S02]  /*d0e0*/  FADD.FTZ R2, R203, R11 ;  /* 0x0000000bcb027221 */ /* 0x000fe40000010000 */
[----:B------:R1:W2:Y:S01]  /*d0f0*/  MUFU.EX2 R32, R0 ;  /* 0x0000000000207308 */ /* 0x0002a20000000800 */
[----:B------:R-:W-:Y:S01]  /*d100*/  HMMA.16816.F32.BF16 R48, R4, R18, R48 ;  /* 0x000000120430723c */ /* 0x000fe20000041830 */
[----:B------:R-:W-:-:S04]  /*d110*/  FADD.FTZ R2, R200, R2 ;  /* 0x00000002c8027221 */ /* 0x000fc80000010000 */
[----:B------:R-:W-:-:S03]  /*d120*/  FADD.FTZ R2, R239, R2 ;  /* 0x00000002ef027221 */ /* 0x000fc60000010000 */
[----:B------:R-:W-:Y:S01]  /*d130*/  HMMA.16816.F32.BF16 R52, R4, R28, R52 ;  /* 0x0000001c0434723c */ /* 0x000fe20000041834 */
[----:B------:R-:W-:Y:S02]  /*d140*/  FADD.FTZ R2, R238, R2 ;  /* 0x00000002ee027221 */ /* 0x000fe40000010000 */
[----:B-1----:R-:W-:-:S05]  /*d150*/  FFMA.FTZ R0, R219, c[0x0][0x23c], -R12 ;  /* 0x00008f00db007a23 */ /* 0x002fca000001080c */
[----:B------:R-:W-:Y:S01]  /*d160*/  HMMA.16816.F32.BF16 R36, R4, R30, R36 ;  /* 0x0000001e0424723c */ /* 0x000fe20000041824 */
[----:B------:R-:W1:Y:S01]  /*d170*/  LDSM.16.MT88.4 R4, [R222+0xbc00] ;  /* 0x00bc0000de04783b */ /* 0x000e620000004200 */
[----:B--2---:R-:W-:Y:S01]  /*d180*/  F2FP.BF16.PACK_AB R93, R32, R33 ;  /* 0x00000021205d723e */ /* 0x004fe200000010ff */
[----:B------:R2:W-:Y:S02]  /*d190*/  MUFU.EX2 R23, R0 ;  /* 0x0000000000177308 */ /* 0x0005e40000000800 */
[----:B--2---:R-:W-:-:S06]  /*d1a0*/  FFMA.FTZ R0, R229, c[0x0][0x23c], -R12 ;  /* 0x00008f00e5007a23 */ /* 0x004fcc000001080c */
[----:B------:R2:W5:Y:S02]  /*d1b0*/  MUFU.EX2 R22, R0 ;  /* 0x0000000000167308 */ /* 0x0005640000000800 */
[----:B--2---:R-:W-:Y:S01]  /*d1c0*/  FFMA.FTZ R0, R231, c[0x0][0x23c], -R14 ;  /* 0x00008f00e7007a23 */ /* 0x004fe2000001080e */
[----:B-----5:R-:W-:-:S05]  /*d1d0*/  F2FP.BF16.PACK_AB R95, R22, R23 ;  /* 0x00000017165f723e */ /* 0x020fca00000010ff */
[----:B------:R2:W-:Y:S02]  /*d1e0*/  MUFU.EX2 R21, R0 ;  /* 0x0000000000157308 */ /* 0x0005e40000000800 */
[C---:B----4-:R-:W-:Y:S08]  /*d1f0*/  HMMA.16816.F32.BF16 R112, R92.reuse, R124, R180 ;  /* 0x0000007c5c70723c */ /* 0x050ff000000418b4 */
[----:B------:R-:W-:Y:S01]  /*d200*/  HMMA.16816.F32.BF16 R120, R92, R126, R176 ;  /* 0x0000007e5c78723c */ /* 0x000fe200000418b0 */
[----:B--2---:R-:W-:-:S04]  /*d210*/  FFMA.FTZ R0, R230, c[0x0][0x23c], -R14 ;  /* 0x00008f00e6007a23 */ /* 0x004fc8000001080e */
[----:B------:R2:W4:Y:S03]  /*d220*/  MUFU.EX2 R20, R0 ;  /* 0x0000000000147308 */ /* 0x0005260000000800 */
[C---:B------:R-:W-:Y:S08]  /*d230*/  HMMA.16816.F32.BF16 R132, R92.reuse, R140, R132 ;  /* 0x0000008c5c84723c */ /* 0x040ff00000041884 */
[----:B------:R-:W-:Y:S01]  /*d240*/  HMMA.16816.F32.BF16 R136, R92, R142, R136 ;  /* 0x0000008e5c88723c */ /* 0x000fe20000041888 */
[----:B--2---:R-:W-:-:S07]  /*d250*/  FFMA.FTZ R0, R237, c[0x0][0x23c], -R14 ;  /* 0x00008f00ed007a23 */ /* 0x004fce000001080e */
[C---:B---3--:R-:W-:Y:S01]  /*d260*/  HMMA.16816.F32.BF16 R148, R92.reuse, R156, R148 ;  /* 0x0000009c5c94723c */ /* 0x048fe20000041894 */
[----:B------:R2:W-:Y:S07]  /*d270*/  MUFU.EX2 R19, R0 ;  /* 0x0000000000137308 */ /* 0x0005ee0000000800 */
[C---:B------:R-:W-:Y:S08]  /*d280*/  HMMA.16816.F32.BF16 R152, R92.reuse, R158, R152 ;  /* 0x0000009e5c98723c */ /* 0x040ff00000041898 */
[----:B------:R-:W-:Y:S01]  /*d290*/  HMMA.16816.F32.BF16 R164, R92, R172, R164 ;  /* 0x000000ac5ca4723c */ /* 0x000fe200000418a4 */
[----:B--2---:R-:W-:-:S04]  /*d2a0*/  FFMA.FTZ R0, R236, c[0x0][0x23c], -R14 ;  /* 0x00008f00ec007a23 */ /* 0x004fc8000001080e */
[----:B------:R2:W3:Y:S03]  /*d2b0*/  MUFU.EX2 R18, R0 ;  /* 0x0000000000127308 */ /* 0x0004e60000000800 */
[C---:B------:R-:W-:Y:S08]  /*d2c0*/  HMMA.16816.F32.BF16 R168, R92.reuse, R174, R168 ;  /* 0x000000ae5ca8723c */ /* 0x040ff000000418a8 */
[----:B------:R-:W-:Y:S01]  /*d2d0*/  HMMA.16816.F32.BF16 R72, R92, R80, R160 ;  /* 0x000000505c48723c */ /* 0x000fe200000418a0 */
[----:B--2---:R-:W-:-:S07]  /*d2e0*/  FFMA.FTZ R0, R235, c[0x0][0x23c], -R13 ;  /* 0x00008f00eb007a23 */ /* 0x004fce000001080d */
[C---:B------:R-:W-:Y:S01]  /*d2f0*/  HMMA.16816.F32.BF16 R76, R92.reuse, R82, R144 ;  /* 0x000000525c4c723c */ /* 0x040fe20000041890 */
[----:B------:R2:W-:Y:S07]  /*d300*/  MUFU.EX2 R17, R0 ;  /* 0x0000000000117308 */ /* 0x0005ee0000000800 */
[C---:B-1----:R-:W-:Y:S08]  /*d310*/  HMMA.16816.F32.BF16 R88, R92.reuse, R4, R108 ;  /* 0x000000045c58723c */ /* 0x042ff0000004186c */
[----:B------:R-:W-:Y:S01]  /*d320*/  HMMA.16816.F32.BF16 R92, R92, R6, R96 ;  /* 0x000000065c5c723c */ /* 0x000fe20000041860 */
[----:B--2---:R-:W-:-:S04]  /*d330*/  FFMA.FTZ R0, R232, c[0x0][0x23c], -R13 ;  /* 0x00008f00e8007a23 */ /* 0x004fc8000001080d */
[----:B------:R1:W2:Y:S02]  /*d340*/  MUFU.EX2 R16, R0 ;  /* 0x0000000000107308 */ /* 0x0002a40000000800 */
[----:B----4-:R-:W-:Y:S02]  /*d350*/  F2FP.BF16.PACK_AB R96, R20, R21 ;  /* 0x000000151460723e */ /* 0x010fe400000010ff */
[----:B---3--:R-:W-:Y:S01]  /*d360*/  F2FP.BF16.PACK_AB R98, R18, R19 ;  /* 0x000000131262723e */ /* 0x008fe200000010ff */
[----:B-1----:R-:W-:Y:S01]  /*d370*/  FFMA.FTZ R0, R234, c[0x0][0x23c], -R13 ;  /* 0x00008f00ea007a23 */ /* 0x002fe2000001080d */
[----:B--2---:R-:W-:-:S03]  /*d380*/  F2FP.BF16.PACK_AB R97, R16, R17 ;  /* 0x000000111061723e */ /* 0x004fc600000010ff */
[----:B------:R1:W-:Y:S02]  /*d390*/  MUFU.EX2 R14, R0 ;  /* 0x00000000000e7308 */ /* 0x0003e40000000800 */
[----:B-1----:R-:W-:-:S06]  /*d3a0*/  FFMA.FTZ R0, R233, c[0x0][0x23c], -R13 ;  /* 0x00008f00e9007a23 */ /* 0x002fcc000001080d */
[----:B------:R-:W1:Y:S02]  /*d3b0*/  MUFU.EX2 R12, R0 ;  /* 0x00000000000c7308 */ /* 0x000e640000000800 */
[----:B-1----:R-:W-:Y:S01]  /*d3c0*/  F2FP.BF16.PACK_AB R99, R12, R14 ;  /* 0x0000000e0c63723e */ /* 0x002fe200000010ff */
[----:B------:R-:W-:-:S04]  /*d3d0*/  FFMA.FTZ R0, R210, R61, R211 ;  /* 0x0000003dd2007223 */ /* 0x000fc800000100d3 */
[----:B------:R-:W-:Y:S02]  /*d3e0*/  FADD.FTZ R8, R207, R0 ;  /* 0x00000000cf087221 */ /* 0x000fe40000010000 */
[----:B------:R-:W-:Y:S01]  /*d3f0*/  HMMA.16816.F32.BF16 R116, R96, R124, R116 ;  /* 0x0000007c6074723c */ /* 0x000fe20000041874 */
[----:B------:R-:W-:-:S04]  /*d400*/  FADD.FTZ R0, R205, R9 ;  /* 0x00000009cd007221 */ /* 0x000fc80000010000 */
[----:B------:R-:W-:-:S03]  /*d410*/  FADD.FTZ R0, R201, R0 ;  /* 0x00000000c9007221 */ /* 0x000fc60000010000 */
[C---:B------:R-:W-:Y:S08]  /*d420*/  HMMA.16816.F32.BF16 R124, R96.reuse, R126, R84 ;  /* 0x0000007e607c723c */ /* 0x040ff00000041854 */
[C---:B------:R-:W-:Y:S07]  /*d430*/  HMMA.16816.F32.BF16 R84, R96.reuse, R4, R52 ;  /* 0x000000046054723c */ /* 0x040fee0000041834 */
        /* <DEDUP_REMOVED lines=12> */
[----:B------:R-:W-:-:S07]  /*d500*/  FADD.FTZ R5, R245, R5 ;  /* 0x00000005f5057221 */ /* 0x000fce0000010000 */
[C---:B------:R-:W-:Y:S08]  /*d510*/  HMMA.16816.F32.BF16 R68, R96.reuse, R80, R40 ;  /* 0x000000506044723c */ /* 0x040ff00000041828 */
[C---:B------:R-:W-:Y:S08]  /*d520*/  HMMA.16816.F32.BF16 R140, R96.reuse, R142, R24 ;  /* 0x0000008e608c723c */ /* 0x040ff00000041818 */
[C---:B------:R-:W-:Y:S08]  /*d530*/  HMMA.16816.F32.BF16 R156, R96.reuse, R158, R64 ;  /* 0x0000009e609c723c */ /* 0x040ff00000041840 */
[C---:B------:R-:W-:Y:S08]  /*d540*/  HMMA.16816.F32.BF16 R172, R96.reuse, R174, R44 ;  /* 0x000000ae60ac723c */ /* 0x040ff0000004182c */
[C---:B------:R-:W-:Y:S08]  /*d550*/  HMMA.16816.F32.BF16 R80, R96.reuse, R82, R48 ;  /* 0x000000526050723c */ /* 0x040ff00000041830 */
[----:B------:R-:W-:Y:S07]  /*d560*/  HMMA.16816.F32.BF16 R96, R96, R6, R36 ;  /* 0x000000066060723c */ /* 0x000fee0000041824 */
[----:B------:R-:W-:-:S02]  /*d570*/  FADD.FTZ R6, R241, R4 ;  /* 0x00000004f1067221 */ /* 0x000fc40000010000 */
[----:B------:R-:W-:Y:S01]  /*d580*/  FADD.FTZ R4, R227, R2 ;  /* 0x00000002e3047221 */ /* 0x000fe20000010000 */
[----:B------:R-:W-:Y:S01]  /*d590*/  @P0 IADD3 R227, R251, -0x4, RZ ;  /* 0xfffffffcfbe30810 */ /* 0x000fe20007ffe0ff */
        /* <DEDUP_REMOVED lines=42> */
[----:B------:R-:W-:Y:S05]  /*d840*/  @P0 BRA `(.L_x_373) ;  /* 0x0000001000000947 */ /* 0x000fea0003800000 */
.L_x_370:
[----:B------:R-:W-:-:S07]  /*d850*/  IADD3 R227, R252, -0x1, RZ ;  /* 0xfffffffffce37810 */ /* 0x000fce0007ffe0ff */
.L_x_373:
[----:B------:R-:W-:-:S13]  /*d860*/  ISETP.GE.AND P0, PT, R227, RZ, PT ;  /* 0x000000ffe300720c */ /* 0x000fda0003f06270 */
[----:B------:R-:W-:Y:S05]  /*d870*/  @!P0 BRA `(.L_x_374) ;  /* 0x0000399000008947 */ /* 0x000fea0003800000 */
[----:B------:R-:W3:Y:S01]  /*d880*/  LDL.LU.64 R6, [R1] ;  /* 0x0000000001067983 */ /* 0x000ee20000300a00 */
[----:B------:R-:W-:Y:S01]  /*d890*/  MOV R107, R3 ;  /* 0x00000003006b7202 */ /* 0x000fe20000000f00 */
[----:B------:R-:W-:Y:S01]  /*d8a0*/  ULDC UR4, c[0x0][0x1a0] ;  /* 0x0000680000047ab9 */ /* 0x000fe20000000800 */
[----:B------:R-:W-:Y:S01]  /*d8b0*/  IMAD.MOV.U32 R105, RZ, RZ, R103 ;  /* 0x000000ffff697224 */ /* 0x000fe200078e0067 */
[----:B-1----:R-:W4:Y:S01]  /*d8c0*/  LDL.LU.64 R4, [R1+0x58] ;  /* 0x0000580001047983 */ /* 0x002f220000300a00 */
[----:B------:R-:W-:Y:S01]  /*d8d0*/  USHF.L.U32 UR4, UR4, 0x5, URZ ;  /* 0x0000000504047899 */ /* 0x000fe2000800063f */
[----:B------:R-:W-:Y:S02]  /*d8e0*/  IMAD.MOV.U32 R100, RZ, RZ, R104 ;  /* 0x000000ffff647224 */ /* 0x000fe400078e0068 */
[----:B------:R-:W-:Y:S01]  /*d8f0*/  IMAD.MOV.U32 R106, RZ, RZ, R102 ;  /* 0x000000ffff6a7224 */ /* 0x000fe200078e0066 */
[----:B------:R-:W-:Y:S02]  /*d900*/  USHF.L.U64.HI UR5, UR4, 0x1, UR5 ;  /* 0x0000000104057899 */ /* 0x000fe40008010205 */
[----:B------:R-:W-:Y:S01]  /*d910*/  USHF.L.U32 UR4, UR4, 0x1, URZ ;  /* 0x0000000104047899 */ /* 0x000fe2000800063f */
[----:B---3--:R-:W-:-:S02]  /*d920*/  MOV R3, R7 ;  /* 0x0000000700037202 */ /* 0x008fc40000000f00 */
[----:B--2-4-:R-:W-:-:S05]  /*d930*/  MOV R2, R4 ;  /* 0x0000000400027202 */ /* 0x014fca0000000f00 */
[----:B------:R1:W-:Y:S01]  /*d940*/  STL.64 [R1+0x20], R2 ;  /* 0x0000200201007387 */ /* 0x0003e20000100a00 */
[----:B------:R-:W-:Y:S05]  /*d950*/  BRA `(.L_x_375) ;  /* 0x0000019000007947 */ /* 0x000fea0003800000 */
.L_x_377:
[----:B------:R-:W2:Y:S01]  /*d960*/  LDL.64 R242, [R1+0x30] ;  /* 0x0000300001f27983 */ /* 0x000ea20000100a00 */
[----:B------:R-:W-:Y:S03]  /*d970*/  IADD3 R0, R227, -0x1, RZ ;  /* 0xffffffffe3007810 */ /* 0x000fe60007ffe0ff */
[----:B------:R-:W3:Y:S01]  /*d980*/  LDL.64 R102, [R1+0x28] ;  /* 0x0000280001667983 */ /* 0x000ee20000100a00 */
[----:B------:R-:W-:Y:S01]  /*d990*/  SHF.R.S32.HI R2, RZ, 0x1f, R0 ;  /* 0x0000001fff027819 */ /* 0x000fe20000011400 */
[----:B------:R-:W-:Y:S04]  /*d9a0*/  IMAD.WIDE.U32 R4, R0, c[0x0][0x198], RZ ;  /* 0x0000660000047a25 */ /* 0x000fe800078e00ff */
[----:B------:R-:W-:Y:S04]  /*d9b0*/  IMAD R2, R2, c[0x0][0x198], RZ ;  /* 0x0000660002027a24 */ /* 0x000fe800078e02ff */
[----:B------:R-:W-:Y:S04]  /*d9c0*/  IMAD R2, R0, c[0x0][0x19c], R2 ;  /* 0x0000670000027a24 */ /* 0x000fe800078e0202 */
[----:B------:R-:W-:Y:S01]  /*d9d0*/  IMAD.IADD R3, R5, 0x1, R2 ;  /* 0x0000000105037824 */ /* 0x000fe200078e0202 */
        /* <DEDUP_REMOVED lines=17> */
.L_x_375:
[----:B------:R-:W2:Y:S01]  /*daf0*/  LDL.64 R4, [R1+0x20] ;  /* 0x0000200001047983 */ /* 0x000ea20000100a00 */
[----:B------:R-:W-:Y:S04]  /*db00*/  DEPBAR.LE SB0, 0x0 ;  /* 0x000080000000791a */ /* 0x000fe80000000000 */
[----:B-1----:R-:W-:Y:S01]  /*db10*/  SHF.R.S32.HI R2, RZ, 0x1f, R227 ;  /* 0x0000001fff027819 */ /* 0x002fe200000114e3 */
[----:B------:R-:W-:Y:S01]  /*db20*/  BAR.SYNC.DEFER_BLOCKING 0x0 ;  /* 0x0000000000007b1d */ /* 0x000fe20000010000 */
[C---:B------:R-:W-:Y:S04]  /*db30*/  IMAD R0, R227.reuse, UR11, RZ ;  /* 0x0000000be3007c24 */ /* 0x040fe8000f8e02ff */
[----:B------:R-:W-:Y:S02]  /*db40*/  IMAD R0, R2, UR12, R0 ;  /* 0x0000000c02007c24 */ /* 0x000fe4000f8e0200 */
[----:B--2---:R-:W-:Y:S05]  /*db50*/  IMAD.WIDE.U32 R6, R227, UR12, R4 ;  /* 0x0000000ce3067c25 */ /* 0x004fea000f8e0004 */
[----:B------:R-:W-:Y:S02]  /*db60*/  LEA R2, P1, R6, c[0x0][0x170], 0x1 ;  /* 0x00005c0006027a11 */ /* 0x000fe400078208ff */
[----:B------:R-:W-:Y:S02]  /*db70*/  IADD3 R0, R7, R0, RZ ;  /* 0x0000000007007210 */ /* 0x000fe40007ffe0ff */
[----:B------:R-:W-:Y:S02]  /*db80*/  IADD3 R4, P0, R2, UR4, RZ ;  /* 0x0000000402047c10 */ /* 0x000fe4000ff1e0ff */
[----:B------:R-:W-:Y:S04]  /*db90*/  LEA.HI.X R3, R6, c[0x0][0x174], R0, 0x1, P1 ;  /* 0x00005d0006037a11 */ /* 0x000fe800008f0c00 */
[----:B------:R-:W-:Y:S01]  /*dba0*/  IADD3.X R5, R3, UR5, RZ, P0, !PT ;  /* 0x0000000503057c10 */ /* 0x000fe200087fe4ff */
        /* <DEDUP_REMOVED lines=11> */
[----:B------:R-:W2:Y:S08]  /*dc60*/  LDSM.16.M88.4 R16, [R221+0x6000] ;  /* 0x00600000dd10783b */ /* 0x000eb00000000200 */
        /* <DEDUP_REMOVED lines=9> */
[----:B------:R-:W3:Y:S01]  /*dd00*/  LDSM.16.M88.4 R180, [R223+0x6000] ;  /* 0x00600000dfb4783b */ /* 0x000ee20000000200 */
        /* <DEDUP_REMOVED lines=252> */
.L_x_376:
        /* <DEDUP_REMOVED lines=596> */
.L_x_374:
[----:B-1----:R-:W3:Y:S04]  /*11210*/  LDL.LU R4, [R1+0x8] ;  /* 0x0000080001047983 */ /* 0x002ee80000300800 */
[----:B------:R-:W4:Y:S04]  /*11220*/  LDL.LU R6, [R1+0xc] ;  /* 0x00000c0001067983 */ /* 0x000f280000300800 */
[----:B--2---:R-:W2:Y:S04]  /*11230*/  LDL.LU R9, [R1+0x14] ;  /* 0x0000140001097983 */ /* 0x004ea80000300800 */
[----:B------:R-:W2:Y:S04]  /*11240*/  LDL.LU R7, [R1+0x10] ;  /* 0x0000100001077983 */ /* 0x000ea80000300800 */
[----:B------:R-:W2:Y:S04]  /*11250*/  LDL.LU R108, [R1+0x18] ;  /* 0x00001800016c7983 */ /* 0x000ea80000300800 */
[----:B---3--:R-:W1:Y:S04]  /*11260*/  SHFL.BFLY PT, R0, R4, 0x2, 0x1f ;  /* 0x0c401f0004007f89 */ /* 0x008e6800000e0000 */
[----:B----4-:R-:W3:Y:S04]  /*11270*/  SHFL.BFLY PT, R2, R6, 0x2, 0x1f ;  /* 0x0c401f0006027f89 */ /* 0x010ee800000e0000 */
[----:B--2---:R-:W2:Y:S04]  /*11280*/  SHFL.BFLY PT, R8, R9, 0x2, 0x1f ;  /* 0x0c401f0009087f89 */ /* 0x004ea800000e0000 */
[----:B------:R-:W4:Y:S01]  /*11290*/  SHFL.BFLY PT, R5, R7, 0x2, 0x1f ;  /* 0x0c401f0007057f89 */ /* 0x000f2200000e0000 */
[----:B------:R-:W-:Y:S01]  /*112a0*/  ISETP.NE.AND P0, PT, R108, -0x1, PT ;  /* 0xffffffff6c00780c */ /* 0x000fe20003f05270 */
[----:B-1----:R-:W-:-:S02]  /*112b0*/  FADD.FTZ R0, R0, R4 ;  /* 0x0000000400007221 */ /* 0x002fc40000010000 */
[----:B---3--:R-:W-:-:S03]  /*112c0*/  FADD.FTZ R2, R2, R6 ;  /* 0x0000000602027221 */ /* 0x008fc60000010000 */
[----:B------:R-:W1:Y:S01]  /*112d0*/  SHFL.BFLY PT, R4, R0, 0x1, 0x1f ;  /* 0x0c201f0000047f89 */ /* 0x000e6200000e0000 */
[----:B--2---:R-:W-:-:S03]  /*112e0*/  FADD.FTZ R8, R8, R9 ;  /* 0x0000000908087221 */ /* 0x004fc60000010000 */
[----:B------:R-:W2:Y:S01]  /*112f0*/  SHFL.BFLY PT, R6, R2, 0x1, 0x1f ;  /* 0x0c201f0002067f89 */ /* 0x000ea200000e0000 */
[----:B----4-:R-:W-:-:S03]  /*11300*/  FADD.FTZ R5, R5, R7 ;  /* 0x0000000705057221 */ /* 0x010fc60000010000 */
[----:B------:R-:W3:Y:S04]  /*11310*/  SHFL.BFLY PT, R10, R8, 0x1, 0x1f ;  /* 0x0c201f00080a7f89 */ /* 0x000ee800000e0000 */
[----:B------:R-:W4:Y:S01]  /*11320*/  SHFL.BFLY PT, R9, R5, 0x1, 0x1f ;  /* 0x0c201f0005097f89 */ /* 0x000f2200000e0000 */
[----:B-1----:R-:W-:Y:S01]  /*11330*/  FADD.FTZ R49, R0, R4 ;  /* 0x0000000400317221 */ /* 0x002fe20000010000 */
[----:B------:R-:W-:Y:S02]  /*11340*/  MOV R0, 0x3f800000 ;  /* 0x3f80000000007802 */ /* 0x000fe40000000f00 */
[----:B------:R-:W-:Y:S01]  /*11350*/  MOV R4, 0x3f800000 ;  /* 0x3f80000000047802 */ /* 0x000fe20000000f00 */
[----:B--2---:R-:W-:Y:S01]  /*11360*/  FADD.FTZ R50, R2, R6 ;  /* 0x0000000602327221 */ /* 0x004fe20000010000 */
[----:B------:R-:W-:Y:S01]  /*11370*/  MOV R2, 0x3f800000 ;  /* 0x3f80000000027802 */ /* 0x000fe20000000f00 */
[----:B------:R-:W-:Y:S01]  /*11380*/  @P0 IMAD.WIDE.U32 R6, R108, c[0x0][0x1e8], RZ ;  /* 0x00007a006c060a25 */ /* 0x000fe200078e00ff */
[----:B------:R-:W-:-:S02]  /*11390*/  FSETP.NE.FTZ.AND P6, PT, R49, RZ, PT ;  /* 0x000000ff3100720b */ /* 0x000fc40003fd5000 */
[----:B------:R-:W-:Y:S01]  /*113a0*/  FSETP.NE.FTZ.AND P5, PT, R50, RZ, PT ;  /* 0x000000ff3200720b */ /* 0x000fe20003fb5000 */
[----:B---3--:R-:W-:Y:S01]  /*113b0*/  FADD.FTZ R100, R8, R10 ;  /* 0x0000000a08647221 */ /* 0x008fe20000010000 */
[----:B------:R-:W-:Y:S01]  /*113c0*/  @P0 MOV R105, R6 ;  /* 0x0000000600690202 */ /* 0x000fe20000000f00 */
[----:B----4-:R-:W-:Y:S02]  /*113d0*/  FADD.FTZ R101, R5, R9 ;  /* 0x0000000905657221 */ /* 0x010fe40000010000 */
[----:B------:R-:W-:Y:S01]  /*113e0*/  @P0 IMAD R106, R108, c[0x0][0x1ec], R7 ;  /* 0x00007b006c6a0a24 */ /* 0x000fe200078e0207 */
[----:B------:R-:W-:Y:S02]  /*113f0*/  FSETP.NE.FTZ.AND P4, PT, R100, RZ, PT ;  /* 0x000000ff6400720b */ /* 0x000fe40003f95000 */
[----:B------:R-:W-:-:S03]  /*11400*/  FSETP.NE.FTZ.AND P3, PT, R101, RZ, PT ;  /* 0x000000ff6500720b */ /* 0x000fc60003f75000 */
[----:B------:R-:W1:Y:S08]  /*11410*/  @P6 MUFU.RCP R0, R49 ;  /* 0x0000003100006308 */ /* 0x000e700000001000 */
[----:B------:R-:W2:Y:S01]  /*11420*/  @P4 MUFU.RCP R2, R100 ;  /* 0x0000006400024308 */ /* 0x000ea20000001000 */
[----:B-1----:R-:W-:-:S07]  /*11430*/  FMUL.FTZ R116, R0, R116 ;  /* 0x0000007400747220 */ /* 0x002fce0000410000 */
[----:B------:R-:W1:Y:S01]  /*11440*/  @P5 MUFU.RCP R4, R50 ;  /* 0x0000003200045308 */ /* 0x000e620000001000 */
[C---:B------:R-:W-:Y:S02]  /*11450*/  FMUL.FTZ R47, R0.reuse, R117 ;  /* 0x00000075002f7220 */ /* 0x040fe40000410000 */
[C---:B------:R-:W-:Y:S02]  /*11460*/  FMUL.FTZ R124, R0.reuse, R124 ;  /* 0x0000007c007c7220 */ /* 0x040fe40000410000 */
[----:B------:R-:W-:Y:S01]  /*11470*/  FMUL.FTZ R40, R0, R125 ;  /* 0x0000007d00287220 */ /* 0x000fe20000410000 */
[----:B------:R-:W-:Y:S01]  /*11480*/  F2FP.BF16.PACK_AB R47, R47, R116 ;  /* 0x000000742f2f723e */ /* 0x000fe200000010ff */
[----:B--2---:R-:W-:Y:S02]  /*11490*/  FMUL.FTZ R20, R2, R73 ;  /* 0x0000004902147220 */ /* 0x004fe40000410000 */
[----:B------:R-:W2:Y:S01]  /*114a0*/  S2R R73, SR_TID.X ;  /* 0x0000000000497919 */ /* 0x000ea20000002100 */
[----:B------:R-:W-:Y:S01]  /*114b0*/  FMUL.FTZ R128, R0, R128 ;  /* 0x0000008000807220 */ /* 0x000fe20000410000 */
[----:B------:R-:W-:Y:S01]  /*114c0*/  F2FP.BF16.PACK_AB R40, R40, R124 ;  /* 0x0000007c2828723e */ /* 0x000fe200000010ff */
[----:B------:R-:W-:-:S02]  /*114d0*/  FMUL.FTZ R43, R0, R129 ;  /* 0x00000081002b7220 */ /* 0x000fc40000410000 */
[C---:B------:R-:W-:Y:S02]  /*114e0*/  FMUL.FTZ R140, R0.reuse, R140 ;  /* 0x0000008c008c7220 */ /* 0x040fe40000410000 */
        /* <DEDUP_REMOVED lines=13> */
[----:B--2---:R-:W-:Y:S01]  /*115c0*/  SHF.R.S32.HI R51, RZ, 0x1f, R73 ;  /* 0x0000001fff337819 */ /* 0x004fe20000011449 */
[C---:B------:R-:W-:Y:S01]  /*115d0*/  FMUL.FTZ R68, R0.reuse, R68 ;  /* 0x0000004400447220 */ /* 0x040fe20000410000 */
        /* <DEDUP_REMOVED lines=11> */
[----:B------:R-:W-:Y:S01]  /*11690*/  MOV R0, 0x3f800000 ;  /* 0x3f80000000007802 */ /* 0x000fe20000000f00 */
[C---:B-1----:R-:W-:Y:S01]  /*116a0*/  FMUL.FTZ R118, R4.reuse, R118 ;  /* 0x0000007604767220 */ /* 0x042fe20000410000 */
[----:B------:R-:W-:Y:S01]  /*116b0*/  F2FP.BF16.PACK_AB R13, R13, R84 ;  /* 0x000000540d0d723e */ /* 0x000fe200000010ff */
[C---:B------:R-:W-:Y:S01]  /*116c0*/  FMUL.FTZ R46, R4.reuse, R119 ;  /* 0x00000077042e7220 */ /* 0x040fe20000410000 */
        /* <DEDUP_REMOVED lines=78> */
[C---:B------:R-:W-:Y:S01]  /*11bb0*/  FMUL.FTZ R120, R2.reuse, R120 ;  /* 0x0000007802787220 */ /* 0x040fe20000410000 */
[----:B------:R-:W-:Y:S01]  /*11bc0*/  F2FP.BF16.PACK_AB R6, R95, R6 ;  /* 0x000000065f06723e */ /* 0x000fe200000010ff */
        /* <DEDUP_REMOVED lines=30> */
[----:B------:R-:W-:-:S02]  /*11db0*/  SHF.R.S32.HI R2, RZ, 0x1f, R0 ;  /* 0x0000001fff027819 */ /* 0x000fc40000011400 */
        /* <DEDUP_REMOVED lines=24> */
[----:B------:R-:W-:Y:S03]  /*11f40*/  STS [R0+0x200], R46 ;  /* 0x0002002e00007388 */ /* 0x000fe60000000800 */
[----:B------:R-:W-:Y:S01]  /*11f50*/  SEL R4, R4, 0xffffffe0, !P1 ;  /* 0xffffffe004047807 */ /* 0x000fe20004800000 */
[----:B------:R1:W-:Y:S03]  /*11f60*/  STS [R2], R40 ;  /* 0x0000002802007388 */ /* 0x0003e60000000800 */
[----:B------:R-:W-:Y:S01]  /*11f70*/  IADD3 R5, R0, R4, RZ ;  /* 0x0000000400057210 */ /* 0x000fe20007ffe0ff */
[----:B------:R-:W-:Y:S01]  /*11f80*/  STS [R2+0x200], R44 ;  /* 0x0002002c02007388 */ /* 0x000fe20000000800 */
[----:B------:R-:W-:-:S03]  /*11f90*/  IADD3 R4, R4, R2, RZ ;  /* 0x0000000204047210 */ /* 0x000fc60007ffe0ff */
[----:B------:R-:W-:Y:S04]  /*11fa0*/  STS [R0+0x1000], R48 ;  /* 0x0010003000007388 */ /* 0x000fe80000000800 */
[----:B------:R-:W-:Y:S04]  /*11fb0*/  STS [R0+0x1200], R114 ;  /* 0x0012007200007388 */ /* 0x000fe80000000800 */
[----:B------:R-:W-:Y:S04]  /*11fc0*/  STS [R2+0x1000], R45 ;  /* 0x0010002d02007388 */ /* 0x000fe80000000800 */
[----:B------:R-:W-:Y:S04]  /*11fd0*/  STS [R2+0x1200], R122 ;  /* 0x0012007a02007388 */ /* 0x000fe80000000800 */
[----:B------:R-:W-:Y:S01]  /*11fe0*/  STS [R5], R43 ;  /* 0x0000002b05007388 */ /* 0x000fe20000000800 */
[----:B-1----:R-:W1:Y:S03]  /*11ff0*/  LDC.U8 R40, c[0x0][0x329] ;  /* 0x0000ca40ff287b82 */ /* 0x002e660000000000 */
[----:B------:R-:W-:Y:S04]  /*12000*/  STS [R5+0x200], R42 ;  /* 0x0002002a05007388 */ /* 0x000fe80000000800 */
[----:B------:R-:W-:Y:S04]  /*12010*/  STS [R4], R38 ;  /* 0x0000002604007388 */ /* 0x000fe80000000800 */
[----:B------:R-:W-:Y:S04]  /*12020*/  STS [R4+0x200], R37 ;  /* 0x0002002504007388 */ /* 0x000fe80000000800 */
[----:B------:R-:W-:Y:S04]  /*12030*/  STS [R5+0x1000], R41 ;  /* 0x0010002905007388 */ /* 0x000fe80000000800 */
[----:B------:R-:W-:Y:S04]  /*12040*/  STS [R5+0x1200], R134 ;  /* 0x0012008605007388 */ /* 0x000fe80000000800 */
[----:B------:R-:W-:Y:S01]  /*12050*/  STS [R4+0x1000], R36 ;  /* 0x0010002404007388 */ /* 0x000fe20000000800 */
[----:B-1----:R-:W-:-:S03]  /*12060*/  ISETP.NE.AND P1, PT, R40, RZ, PT ;  /* 0x000000ff2800720c */ /* 0x002fc60003f25270 */
        /* <DEDUP_REMOVED lines=13> */
[----:B------:R-:W-:Y:S01]  /*12140*/  STS [R5+0x3000], R27 ;  /* 0x0030001b05007388 */ /* 0x000fe20000000800 */
[----:B-1----:R-:W1:Y:S03]  /*12150*/  LDC.U8 R30, c[0x0][0x328] ;  /* 0x0000ca00ff1e7b82 */ /* 0x002e660000000000 */
[----:B------:R-:W-:Y:S04]  /*12160*/  STS [R5+0x3200], R166 ;  /* 0x003200a605007388 */ /* 0x000fe80000000800 */
[----:B------:R-:W-:Y:S04]  /*12170*/  STS [R4+0x3000], R24 ;  /* 0x0030001804007388 */ /* 0x000fe80000000800 */
[----:B------:R-:W-:Y:S04]  /*12180*/  STS [R4+0x3200], R23 ;  /* 0x0032001704007388 */ /* 0x000fe80000000800 */
[----:B------:R-:W-:Y:S04]  /*12190*/  STS [R0+0x4000], R22 ;  /* 0x0040001600007388 */ /* 0x000fe80000000800 */
[----:B------:R-:W-:Y:S04]  /*121a0*/  STS [R0+0x4200], R21 ;  /* 0x0042001500007388 */ /* 0x000fe80000000800 */
[----:B------:R-:W-:Y:S01]  /*121b0*/  STS [R2+0x4000], R18 ;  /* 0x0040001202007388 */ /* 0x000fe20000000800 */
[----:B-1----:R-:W-:-:S03]  /*121c0*/  ISETP.NE.AND P2, PT, R30, RZ, PT ;  /* 0x000000ff1e00720c */ /* 0x002fc60003f45270 */
[----:B------:R-:W-:Y:S04]  /*121d0*/  STS [R2+0x4200], R17 ;  /* 0x0042001102007388 */ /* 0x000fe80000000800 */
[----:B------:R1:W-:Y:S04]  /*121e0*/  STS [R0+0x5200], R19 ;  /* 0x0052001300007388 */ /* 0x0003e80000000800 */
[----:B------:R2:W-:Y:S04]  /*121f0*/  STS [R0+0x5000], R20 ;  /* 0x0050001400007388 */ /* 0x0005e80000000800 */
[----:B------:R-:W-:Y:S04]  /*12200*/  STS [R2+0x5000], R16 ;  /* 0x0050001002007388 */ /* 0x000fe80000000800 */
[----:B------:R3:W-:Y:S04]  /*12210*/  STS [R2+0x5200], R14 ;  /* 0x0052000e02007388 */ /* 0x0007e80000000800 */
[----:B------:R-:W-:Y:S04]  /*12220*/  STS [R5+0x4000], R13 ;  /* 0x0040000d05007388 */ /* 0x000fe80000000800 */
[----:B------:R4:W-:Y:S04]  /*12230*/  STS [R5+0x4200], R12 ;  /* 0x0042000c05007388 */ /* 0x0009e80000000800 */
[----:B------:R4:W-:Y:S04]  /*12240*/  STS [R4+0x4000], R9 ;  /* 0x0040000904007388 */ /* 0x0009e80000000800 */
[----:B-1----:R1:W5:Y:S01]  /*12250*/  LDL R19, [R1+0x48] ;  /* 0x0000480001137983 */ /* 0x0023620000100800 */
[----:B--2---:R-:W-:-:S03]  /*12260*/  @P1 MOV R0, c[0x0][0x210] ;  /* 0x0000840000001a02 */ /* 0x004fc60000000f00 */
[----:B------:R2:W-:Y:S04]  /*12270*/  STS [R4+0x4200], R8 ;  /* 0x0042000804007388 */ /* 0x0005e80000000800 */
[----:B------:R1:W-:Y:S01]  /*12280*/  STS [R5+0x5000], R11 ;  /* 0x0050000b05007388 */ /* 0x0003e20000000800 */
[----:B---3--:R-:W-:-:S03]  /*12290*/  LOP3.LUT R2, R51, 0xffffffe0, RZ, 0xc0, !PT ;  /* 0xffffffe033027812 */ /* 0x008fc600078ec0ff */
[----:B------:R-:W-:Y:S04]  /*122a0*/  STS [R5+0x5200], R10 ;  /* 0x0052000a05007388 */ /* 0x000fe80000000800 */
[----:B------:R3:W-:Y:S01]  /*122b0*/  STS [R4+0x5000], R7 ;  /* 0x0050000704007388 */ /* 0x0007e20000000800 */
[----:B----4-:R-:W-:Y:S03]  /*122c0*/  @P5 MUFU.LG2 R12, R50 ;  /* 0x00000032000c5308 */ /* 0x010fe60000000c00 */
[----:B------:R4:W-:Y:S01]  /*122d0*/  STS [R4+0x5200], R6 ;  /* 0x0052000604007388 */ /* 0x0009e20000000800 */
[----:B------:R-:W-:Y:S01]  /*122e0*/  @P1 IMAD R9, R0, c[0x0][0x214], RZ ;  /* 0x0000850000091a24 */ /* 0x000fe200078e02ff */
[----:B------:R-:W-:-:S02]  /*122f0*/  @!P1 MOV R0, c[0x0][0x214] ;  /* 0x0000850000009a02 */ /* 0x000fc40000000f00 */
[----:B------:R-:W-:Y:S02]  /*12300*/  BAR.SYNC.DEFER_BLOCKING 0x0 ;  /* 0x0000000000007b1d */ /* 0x000fe40000010000 */
[----:B------:R-:W-:Y:S02]  /*12310*/  @!P1 SEL R9, R0, c[0x0][0x234], !P2 ;  /* 0x00008d0000099a07 */ /* 0x000fe40005000000 */
[----:B------:R-:W-:Y:S02]  /*12320*/  ISETP.NE.OR P2, PT, R40, RZ, !P2 ;  /* 0x000000ff2800720c */ /* 0x000fe40005745670 */
[----:B------:R-:W4:Y:S01]  /*12330*/  S2R R15, SR_CTAID.Y ;  /* 0x00000000000f7919 */ /* 0x000f220000002600 */
[----:B--2---:R-:W-:Y:S01]  /*12340*/  IADD3 R8, -R2, R73, RZ ;  /* 0x0000004902087210 */ /* 0x004fe20007ffe1ff */
[----:B-1----:R-:W-:Y:S02]  /*12350*/  @P4 MUFU.LG2 R11, R100 ;  /* 0x00000064000b4308 */ /* 0x002fe40000000c00 */
[----:B------:R-:W1:Y:S04]  /*12360*/  S2R R13, SR_CTAID.X ;  /* 0x00000000000d7919 */ /* 0x000e680000002500 */
[----:B------:R-:W2:Y:S02]  /*12370*/  S2R R18, SR_CTAID.Z ;  /* 0x0000000000127919 */ /* 0x000ea40000002700 */
[----:B---3--:R3:W1:Y:S02]  /*12380*/  @P6 MUFU.LG2 R7, R49 ;  /* 0x0000003100076308 */ /* 0x0086640000000c00 */
[----:B------:R1:W1:Y:S04]  /*12390*/  LDS.128 R28, [R226] ;  /* 0x00000000e21c7984 */ /* 0x0002680000000c00 */
[----:B------:R1:W1:Y:S01]  /*123a0*/  LDS.128 R44, [R226+0x800] ;  /* 0x00080000e22c7984 */ /* 0x0002620000000c00 */
[----:B----4-:R-:W-:Y:S01]  /*123b0*/  @!P0 SHF.R.S32.HI R0, RZ, 0x1f, R15 ;  /* 0x0000001fff008819 */ /* 0x010fe2000001140f */
[----:B------:R-:W-:-:S02]  /*123c0*/  @!P0 IMAD.WIDE.U32 R4, R15, c[0x0][0x1e0], RZ ;  /* 0x000078000f048a25 */ /* 0x000fc400078e00ff */
[----:B------:R4:W1:Y:S02]  /*123d0*/  LDS.128 R56, [R226+0x1000] ;  /* 0x00100000e2387984 */ /* 0x0008640000000c00 */
[----:B------:R-:W-:Y:S02]  /*123e0*/  @!P0 IMAD R6, R0, c[0x0][0x1e0], RZ ;  /* 0x0000780000068a24 */ /* 0x000fe400078e02ff */
[----:B------:R4:W1:Y:S01]  /*123f0*/  LDS.128 R68, [R226+0x1800] ;  /* 0x00180000e2447984 */ /* 0x0008620000000c00 */
[----:B------:R-:W-:Y:S01]  /*12400*/  @P1 MOV R0, 0x1 ;  /* 0x0000000100001802 */ /* 0x000fe20000000f00 */
[----:B------:R-:W-:Y:S01]  /*12410*/  @!P1 IMAD R0, R9, c[0x0][0x1c0], RZ ;  /* 0x0000700009009a24 */ /* 0x000fe200078e02ff */
[----:B------:R-:W-:Y:S01]  /*12420*/  @!P0 MOV R105, R4 ;  /* 0x0000000400698202 */ /* 0x000fe20000000f00 */
[----:B------:R4:W1:Y:S01]  /*12430*/  LDS.128 R24, [R226+0x2000] ;  /* 0x00200000e2187984 */ /* 0x0008620000000c00 */
[C---:B------:R-:W-:Y:S02]  /*12440*/  @!P0 IMAD R6, R15.reuse, c[0x0][0x1e4], R6 ;  /* 0x000079000f068a24 */ /* 0x040fe400078e0206 */
[----:B------:R-:W-:Y:S01]  /*12450*/  @!P2 IMAD R4, R15, c[0x0][0x214], RZ ;  /* 0x000085000f04aa24 */ /* 0x000fe200078e02ff */
[----:B------:R4:W2:Y:S04]  /*12460*/  LDS.128 R40, [R226+0x2800] ;  /* 0x00280000e2287984 */ /* 0x0008a80000000c00 */
[----:B------:R4:W4:Y:S01]  /*12470*/  LDS.128 R52, [R226+0x3000] ;  /* 0x00300000e2347984 */ /* 0x0009220000000c00 */
[----:B------:R-:W-:-:S03]  /*12480*/  @!P0 IADD3 R106, R5, R6, RZ ;  /* 0x00000006056a8210 */ /* 0x000fc60007ffe0ff */
[----:B------:R1:W4:Y:S04]  /*12490*/  LDS.128 R64, [R226+0x3800] ;  /* 0x00380000e2407984 */ /* 0x0003280000000c00 */
[----:B------:R1:W4:Y:S04]  /*124a0*/  LDS.128 R20, [R226+0x4000] ;  /* 0x00400000e2147984 */ /* 0x0003280000000c00 */
[----:B------:R1:W4:Y:S04]  /*124b0*/  LDS.128 R32, [R226+0x4800] ;  /* 0x00480000e2207984 */ /* 0x0003280000000c00 */
[----:B---3--:R3:W3:Y:S04]  /*124c0*/  LDS.128 R48, [R226+0x5000] ;  /* 0x00500000e2307984 */ /* 0x0086e80000000c00 */
[----:B------:R3:W3:Y:S01]  /*124d0*/  LDS.128 R60, [R226+0x5800] ;  /* 0x00580000e23c7984 */ /* 0x0006e20000000c00 */
[----:B------:R-:W-:Y:S01]  /*124e0*/  IMAD R0, R15, R0, RZ ;  /* 0x000000000f007224 */ /* 0x000fe200078e02ff */
[----:B------:R-:W-:Y:S01]  /*124f0*/  @P1 MOV R6, c[0x0][0x210] ;  /* 0x0000840000061a02 */ /* 0x000fe20000000f00 */
[----:B------:R-:W2:Y:S01]  /*12500*/  @P3 MUFU.LG2 R10, R101 ;  /* 0x00000065000a3308 */ /* 0x000ea20000000c00 */
[----:B------:R-:W-:-:S02]  /*12510*/  @!P2 SEL R2, R4, R108, !P0 ;  /* 0x0000006c0402a207 */ /* 0x000fc40004000000 */
[----:B------:R-:W-:Y:S01]  /*12520*/  @!P1 MOV R6, 0x1 ;  /* 0x0000000100069802 */ /* 0x000fe20000000f00 */
[----:B------:R-:W-:Y:S01]  /*12530*/  CS2R R4, SRZ ;  /* 0x0000000000047805 */ /* 0x000fe2000001ff00 */
[----:B------:R-:W-:Y:S02]  /*12540*/  SEL R0, R0, RZ, P2 ;  /* 0x000000ff00007207 */ /* 0x000fe40001000000 */
[----:B------:R-:W-:Y:S02]  /*12550*/  @!P2 SHF.R.S32.HI R5, RZ, 0x1f, R2 ;  /* 0x0000001fff05a819 */ /* 0x000fe40000011402 */
[----:B------:R-:W-:Y:S02]  /*12560*/  LOP3.LUT P0, RZ, R8, 0x3, RZ, 0xc0, !PT ;  /* 0x0000000308ff7812 */ /* 0x000fe4000780c0ff */
[----:B------:R-:W-:Y:S01]  /*12570*/  @!P2 MOV R4, R2 ;  /* 0x000000020004a202 */ /* 0x000fe20000000f00 */
[----:B-1----:R-:W-:Y:S02]  /*12580*/  IMAD R2, R13, R6, RZ ;  /* 0x000000060d027224 */ /* 0x002fe400078e02ff */
[----:B------:R-:W-:-:S02]  /*12590*/  @P6 FMUL.FTZ R7, R7, 0.69314718246459960938 ;  /* 0x3f31721807076820 */ /* 0x000fc40000410000 */
[----:B--2---:R-:W-:Y:S01]  /*125a0*/  IMAD R0, R18, R9, R0 ;  /* 0x0000000912007224 */ /* 0x004fe200078e0200 */
[----:B------:R-:W-:Y:S02]  /*125b0*/  SHF.L.U32 R9, R2, 0x7, RZ ;  /* 0x0000000702097819 */ /* 0x000fe400000006ff */
[----:B------:R-:W-:Y:S01]  /*125c0*/  MOV R17, 0x7f800000 ;  /* 0x7f80000000117802 */ /* 0x000fe20000000f00 */
[----:B------:R-:W-:Y:S02]  /*125d0*/  @P6 FFMA.FTZ R17, R104, c[0x0][0x238], R7 ;  /* 0x00008e0068116a23 */ /* 0x000fe40000010007 */
[----:B------:R-:W-:Y:S01]  /*125e0*/  @P4 FMUL.FTZ R7, R11, 0.69314718246459960938 ;  /* 0x3f3172180b074820 */ /* 0x000fe20000410000 */
[--C-:B------:R-:W-:Y:S01]  /*125f0*/  IADD3 R11, P2, P1, R9, R4, R0.reuse ;  /* 0x00000004090b7210 */ /* 0x100fe2000795e000 */
[----:B------:R-:W-:Y:S01]  /*12600*/  @P5 FMUL.FTZ R8, R12, 0.69314718246459960938 ;  /* 0x3f3172180c085820 */ /* 0x000fe20000410000 */
[----:B------:R-:W-:Y:S01]  /*12610*/  SHF.R.S32.HI R4, RZ, 0x1f, R9 ;  /* 0x0000001fff047819 */ /* 0x000fe20000011409 */
[----:B------:R-:W-:Y:S01]  /*12620*/  @P3 FMUL.FTZ R2, R10, 0.69314718246459960938 ;  /* 0x3f3172180a023820 */ /* 0x000fe20000410000 */
[----:B------:R-:W-:Y:S01]  /*12630*/  SHF.R.S32.HI R0, RZ, 0x1f, R0 ;  /* 0x0000001fff007819 */ /* 0x000fe20000011400 */
[----:B------:R-:W-:Y:S01]  /*12640*/  BSSY B0, `(.L_x_378) ;  /* 0x000002e000007945 */ /* 0x000fe20003800000 */
[----:B------:R-:W-:Y:S01]  /*12650*/  MOV R16, 0x7f800000 ;  /* 0x7f80000000107802 */ /* 0x000fe20000000f00 */
[----:B------:R-:W-:Y:S01]  /*12660*/  @P5 FFMA.FTZ R16, R103, c[0x0][0x238], R8 ;  /* 0x00008e0067105a23 */ /* 0x000fe20000010008 */
[----:B------:R-:W-:Y:S01]  /*12670*/  MOV R14, 0x7f800000 ;  /* 0x7f800000000e7802 */ /* 0x000fe20000000f00 */
[----:B------:R-:W-:Y:S01]  /*12680*/  @P4 FFMA.FTZ R14, R102, c[0x0][0x238], R7 ;  /* 0x00008e00660e4a23 */ /* 0x000fe20000010007 */
[----:B------:R-:W-:Y:S01]  /*12690*/  MOV R15, 0x7f800000 ;  /* 0x7f800000000f7802 */ /* 0x000fe20000000f00 */
[----:B------:R-:W-:Y:S01]  /*126a0*/  @P3 FFMA.FTZ R15, R3, c[0x0][0x238], R2 ;  /* 0x00008e00030f3a23 */ /* 0x000fe20000010002 */
[----:B------:R-:W-:Y:S01]  /*126b0*/  IADD3.X R5, R4, R5, R0, P2, P1 ;  /* 0x0000000504057210 */ /* 0x000fe200017e2400 */
[----:B------:R-:W-:Y:S05]  /*126c0*/  @P0 BRA `(.L_x_379) ;  /* 0x0000025000000947 */ /* 0x000fea0003800000 */
[----:B----4-:R-:W2:Y:S01]  /*126d0*/  LDL.LU R36, [R1+0x6c] ;  /* 0x00006c0001247983 */ /* 0x010ea20000300800 */
[----:B------:R-:W-:-:S04]  /*126e0*/  SHF.R.S32.HI R0, RZ, 0x1f, R39 ;  /* 0x0000001fff007819 */ /* 0x000fc80000011427 */
[----:B------:R-:W-:-:S04]  /*126f0*/  LEA.HI R0, R0, R39, RZ, 0x2 ;  /* 0x0000002700007211 */ /* 0x000fc800078f10ff */
[----:B------:R-:W-:-:S05]  /*12700*/  LOP3.LUT R0, R0, 0xffffffc, RZ, 0xc0, !PT ;  /* 0x0ffffffc00007812 */ /* 0x000fca00078ec0ff */
[----:B------:R-:W-:-:S04]  /*12710*/  IMAD.IADD R0, R39, 0x1, -R0 ;  /* 0x0000000127007824 */ /* 0x000fc800078e0a00 */
[----:B--2---:R-:W-:-:S05]  /*12720*/  IMAD R0, R0, 0x10, R36 ;  /* 0x0000001000007824 */ /* 0x004fca00078e0224 */
[CC--:B-----5:R-:W-:Y:S02]  /*12730*/  ISETP.GE.AND P6, PT, R0.reuse, R19.reuse, PT ;  /* 0x000000130000720c */ /* 0x0e0fe40003fc6270 */
        /* <DEDUP_REMOVED lines=30> */
.L_x_379:
[----:B----4-:R-:W-:Y:S05]  /*12920*/  BSYNC B0 ;  /* 0x0000000000007941 */ /* 0x010fea0003800000 */
.L_x_378:
[----:B-1----:R-:W2:Y:S04]  /*12930*/  LDL.LU.64 R8, [R1+0x50] ;  /* 0x0000500001087983 */ /* 0x002ea80000300a00 */
[----:B------:R-:W4:Y:S04]  /*12940*/  LDL.LU.64 R4, [R1+0x38] ;  /* 0x0000380001047983 */ /* 0x000f280000300a00 */
[----:B------:R1:W5:Y:S01]  /*12950*/  LDL.64 R12, [R1+0x40] ;  /* 0x00004000010c7983 */ /* 0x0003620000100a00 */
[----:B------:R-:W-:Y:S01]  /*12960*/  SHF.R.S32.HI R0, RZ, 0x1f, R18 ;  /* 0x0000001fff007819 */ /* 0x000fe20000011412 */
[----:B------:R-:W-:Y:S04]  /*12970*/  BSSY B0, `(.L_x_380) ;  /* 0x0000013000007945 */ /* 0x000fe80003800000 */
[----:B------:R-:W-:-:S04]  /*12980*/  IMAD R0, R0, c[0x0][0x1f0], RZ ;  /* 0x00007c0000007a24 */ /* 0x000fc800078e02ff */
[----:B------:R-:W-:Y:S01]  /*12990*/  IMAD R0, R18, c[0x0][0x1f4], R0 ;  /* 0x00007d0012007a24 */ /* 0x000fe200078e0200 */
[----:B--2---:R-:W-:-:S04]  /*129a0*/  IADD3 R2, P0, R8, R105, RZ ;  /* 0x0000006908027210 */ /* 0x004fc80007f1e0ff */
[----:B------:R-:W-:Y:S02]  /*129b0*/  IADD3.X R3, R9, R106, RZ, P0, !PT ;  /* 0x0000006a09037210 */ /* 0x000fe400007fe4ff */
[----:B----45:R-:W-:-:S03]  /*129c0*/  ISETP.GE.AND P0, PT, R4, R19, PT ;  /* 0x000000130400720c */ /* 0x030fc60003f06270 */
[----:B------:R-:W-:-:S05]  /*129d0*/  IMAD.WIDE.U32 R8, R18, c[0x0][0x1f0], R2 ;  /* 0x00007c0012087a25 */ /* 0x000fca00078e0002 */
[----:B------:R-:W-:-:S05]  /*129e0*/  IADD3 R7, R9, R0, RZ ;  /* 0x0000000009077210 */ /* 0x000fca0007ffe0ff */
[----:B------:R-:W-:Y:S05]  /*129f0*/  @P0 BRA `(.L_x_381) ;  /* 0x000000a000000947 */ /* 0x000fea0003800000 */
[----:B-1----:R-:W-:Y:S01]  /*12a00*/  MOV R6, R8 ;  /* 0x0000000800067202 */ /* 0x002fe20000000f00 */
[----:B------:R-:W-:-:S04]  /*12a10*/  IMAD R0, R13, c[0x0][0x1e8], RZ ;  /* 0x00007a000d007a24 */ /* 0x000fc800078e02ff */
        /* <DEDUP_REMOVED lines=8> */
.L_x_381:
[----:B-1----:R-:W-:Y:S05]  /*12aa0*/  BSYNC B0 ;  /* 0x0000000000007941 */ /* 0x002fea0003800000 */
.L_x_380:
[----:B------:R-:W2:Y:S01]  /*12ab0*/  LDL.LU R0, [R1+0x60] ;  /* 0x0000600001007983 */ /* 0x000ea20000300800 */
[----:B------:R-:W-:Y:S01]  /*12ac0*/  BSSY B0, `(.L_x_382) ;  /* 0x0000010000007945 */ /* 0x000fe20003800000 */
[----:B--2---:R-:W-:-:S13]  /*12ad0*/  ISETP.GE.AND P0, PT, R0, R19, PT ;  /* 0x000000130000720c */ /* 0x004fda0003f06270 */
        /* <DEDUP_REMOVED lines=14> */
.L_x_383:
[----:B------:R-:W-:Y:S05]  /*12bc0*/  BSYNC B0 ;  /* 0x0000000000007941 */ /* 0x000fea0003800000 */
.L_x_382:
[----:B------:R-:W2:Y:S01]  /*12bd0*/  LDL.LU R0, [R1+0x64] ;  /* 0x0000640001007983 */ /* 0x000ea20000300800 */
[----:B------:R-:W-:Y:S01]  /*12be0*/  BSSY B0, `(.L_x_384) ;  /* 0x0000010000007945 */ /* 0x000fe20003800000 */
[----:B--2---:R-:W-:-:S13]  /*12bf0*/  ISETP.GE.AND P0, PT, R0, R19, PT ;  /* 0x000000130000720c */ /* 0x004fda0003f06270 */
[----:B------:R-:W-:Y:S05]  /*12c00*/  @P0 BRA `(.L_x_385) ;  /* 0x000000d000000947 */ /* 0x000fea0003800000 */
[----:B------:R-:W-:Y:S01]  /*12c10*/  IADD3 R10, P0, R12, 0x40, RZ ;  /* 0x000000400c0a7810 */ /* 0x000fe20007f1e0ff */
        /* <DEDUP_REMOVED lines=11> */
[----:B---3--:R1:W-:Y:S02]  /*12cd0*/  STG.E.128 [R2.64+0x80], R48 ;  /* 0x0000803002007986 */ /* 0x0083e4000c101d0e */
.L_x_385:
[----:B------:R-:W-:Y:S05]  /*12ce0*/  BSYNC B0 ;  /* 0x0000000000007941 */ /* 0x000fea0003800000 */
.L_x_384:
[----:B------:R-:W2:Y:S02]  /*12cf0*/  LDL.LU R0, [R1+0x68] ;  /* 0x0000680001007983 */ /* 0x000ea40000300800 */
[----:B--2---:R-:W-:-:S13]  /*12d00*/  ISETP.GE.AND P0, PT, R0, R19, PT ;  /* 0x000000130000720c */ /* 0x004fda0003f06270 */
[----:B------:R-:W-:Y:S05]  /*12d10*/  @P0 EXIT ;  /* 0x000000000000094d */ /* 0x000fea0003800000 */
        /* <DEDUP_REMOVED lines=12> */
[----:B---3--:R-:W-:Y:S01]  /*12de0*/  STG.E.128 [R2.64+0x80], R60 ;  /* 0x0000803c02007986 */ /* 0x008fe2000c101d0e */
[----:B------:R-:W-:Y:S05]  /*12df0*/  EXIT ;  /* 0x000000000000794d */ /* 0x000fea0003800000 */
.L_x_366:
[----:B--2---:R-:W2:Y:S01]  /*12e00*/  LDL.LU R14, [R1+0x18] ;  /* 0x00001800010e7983 */ /* 0x004ea20000300800 */
[----:B------:R-:W1:Y:S01]  /*12e10*/  LDC.U8 R4, c[0x0][0x329] ;  /* 0x0000ca40ff047b82 */ /* 0x000e620000000000 */
[----:B------:R-:W-:Y:S01]  /*12e20*/  SHF.R.S32.HI R10, RZ, 0x1f, R160 ;  /* 0x0000001fff0a7819 */ /* 0x000fe200000114a0 */
[----:B------:R-:W-:Y:S01]  /*12e30*/  IMAD.IADD R15, R101, 0x1, -R162 ;  /* 0x00000001650f7824 */ /* 0x000fe200078e0aa2 */
[----:B------:R-:W-:Y:S02]  /*12e40*/  BSSY B0, `(.L_x_386) ;  /* 0x000003e000007945 */ /* 0x000fe40003800000 */
[----:B------:R-:W-:-:S03]  /*12e50*/  LEA.HI R10, R10, R160, RZ, 0x2 ;  /* 0x000000a00a0a7211 */ /* 0x000fc600078f10ff */
[----:B------:R-:W3:Y:S01]  /*12e60*/  LDC.U8 R0, c[0x0][0x328] ;  /* 0x0000ca00ff007b82 */ /* 0x000ee20000000000 */
[----:B-1----:R-:W-:Y:S02]  /*12e70*/  ISETP.NE.AND P1, PT, R4, RZ, PT ;  /* 0x000000ff0400720c */ /* 0x002fe40003f25270 */
[----:B---3--:R-:W-:-:S04]  /*12e80*/  ISETP.NE.AND P3, PT, R0, RZ, PT ;  /* 0x000000ff0000720c */ /* 0x008fc80003f65270 */
[----:B------:R-:W-:-:S07]  /*12e90*/  ISETP.NE.OR P2, PT, R4, RZ, !P3 ;  /* 0x000000ff0400720c */ /* 0x000fce0005f45670 */
[----:B------:R-:W-:Y:S01]  /*12ea0*/  @P1 IMAD.MOV.U32 R7, RZ, RZ, c[0x0][0x210] ;  /* 0x00008400ff071624 */ /* 0x000fe200078e00ff */
[----:B------:R-:W-:Y:S01]  /*12eb0*/  LOP3.LUT R4, R10, 0x1ffffffc, RZ, 0xc0, !PT ;  /* 0x1ffffffc0a047812 */ /* 0x000fe200078ec0ff */
[----:B------:R-:W-:Y:S01]  /*12ec0*/  @!P1 IMAD.MOV.U32 R6, RZ, RZ, c[0x0][0x214] ;  /* 0x00008500ff069624 */ /* 0x000fe200078e00ff */
[----:B------:R-:W-:Y:S01]  /*12ed0*/  SHF.R.S32.HI R10, RZ, 0x2, R10 ;  /* 0x00000002ff0a7819 */ /* 0x000fe2000001140a */
[----:B------:R-:W-:Y:S02]  /*12ee0*/  @P1 IMAD R7, R7, c[0x0][0x214], RZ ;  /* 0x0000850007071a24 */ /* 0x000fe400078e02ff */
[----:B------:R-:W-:Y:S01]  /*12ef0*/  @P1 IMAD.MOV.U32 R18, RZ, RZ, c[0x0][0x210] ;  /* 0x00008400ff121624 */ /* 0x000fe200078e00ff */
[----:B------:R-:W-:Y:S02]  /*12f00*/  @!P1 SEL R7, R6, c[0x0][0x234], !P3 ;  /* 0x00008d0006079a07 */ /* 0x000fe40005800000 */
[----:B------:R-:W-:Y:S02]  /*12f10*/  @!P1 MOV R18, 0x1 ;  /* 0x0000000100129802 */ /* 0x000fe40000000f00 */
[----:B------:R-:W-:-:S03]  /*12f20*/  SHF.R.S32.HI R11, RZ, 0x1f, R10 ;  /* 0x0000001fff0b7819 */ /* 0x000fc6000001140a */
[----:B------:R-:W-:Y:S01]  /*12f30*/  IMAD R6, R162, R18, RZ ;  /* 0x00000012a2067224 */ /* 0x000fe200078e02ff */
[C---:B--2---:R-:W-:Y:S02]  /*12f40*/  ISETP.NE.AND P4, PT, R14.reuse, -0x1, PT ;  /* 0xffffffff0e00780c */ /* 0x044fe40003f85270 */
[----:B------:R-:W-:-:S11]  /*12f50*/  ISETP.NE.OR P0, PT, R14, -0x1, P2 ;  /* 0xffffffff0e00780c */ /* 0x000fd60001705670 */
[----:B------:R-:W-:Y:S01]  /*12f60*/  @P4 IMAD.WIDE.U32 R2, R14, c[0x0][0x1e8], RZ ;  /* 0x00007a000e024a25 */ /* 0x000fe200078e00ff */
[----:B------:R-:W-:-:S03]  /*12f70*/  @!P4 SHF.R.S32.HI R0, RZ, 0x1f, R12 ;  /* 0x0000001fff00c819 */ /* 0x000fc6000001140c */
[----:B------:R-:W-:Y:S02]  /*12f80*/  @P4 IMAD R5, R14, c[0x0][0x1ec], R3 ;  /* 0x00007b000e054a24 */ /* 0x000fe400078e0203 */
[----:B------:R-:W-:Y:S02]  /*12f90*/  @!P4 IMAD R3, R0, c[0x0][0x1e0], RZ ;  /* 0x000078000003ca24 */ /* 0x000fe400078e02ff */
[----:B------:R-:W-:-:S04]  /*12fa0*/  @!P4 IMAD.WIDE.U32 R8, R12, c[0x0][0x1e0], RZ ;  /* 0x000078000c08ca25 */ /* 0x000fc800078e00ff */
[----:B------:R-:W-:Y:S01]  /*12fb0*/  IMAD.IADD R0, R160, 0x1, -R4 ;  /* 0x00000001a0007824 */ /* 0x000fe200078e0a04 */
[----:B------:R-:W-:Y:S01]  /*12fc0*/  @!P4 MOV R2, R8 ;  /* 0x000000080002c202 */ /* 0x000fe20000000f00 */
[----:B------:R-:W-:Y:S01]  /*12fd0*/  @!P4 IMAD R4, R12, c[0x0][0x1e4], R3 ;  /* 0x000079000c04ca24 */ /* 0x000fe200078e0203 */
[----:B------:R-:W-:Y:S01]  /*12fe0*/  SHF.R.S32.HI R8, RZ, 0x1f, R21 ;  /* 0x0000001fff087819 */ /* 0x000fe20000011415 */
[----:B------:R-:W-:Y:S02]  /*12ff0*/  IMAD.SHL.U32 R0, R0, 0x8, RZ ;  /* 0x0000000800007824 */ /* 0x000fe400078e00ff */
[----:B------:R-:W-:Y:S01]  /*13000*/  @P1 IMAD.MOV.U32 R3, RZ, RZ, 0x1 ;  /* 0x00000001ff031424 */ /* 0x000fe200078e00ff */
[----:B------:R-:W-:Y:S01]  /*13010*/  @!P4 IADD3 R5, R9, R4, RZ ;  /* 0x000000040905c210 */ /* 0x000fe20007ffe0ff */
[----:B------:R-:W-:Y:S01]  /*13020*/  @!P1 IMAD R3, R7, c[0x0][0x1c0], RZ ;  /* 0x0000700007039a24 */ /* 0x000fe200078e02ff */
[----:B------:R-:W-:Y:S01]  /*13030*/  IADD3 R4, P3, R0, R2, RZ ;  /* 0x0000000200047210 */ /* 0x000fe20007f7e0ff */
[----:B------:R-:W-:-:S02]  /*13040*/  @!P0 IMAD R14, R12, c[0x0][0x214], RZ ;  /* 0x000085000c0e8a24 */ /* 0x000fc400078e02ff */
[----:B------:R-:W-:Y:S01]  /*13050*/  IMAD R8, R8, c[0x0][0x1f0], RZ ;  /* 0x00007c0008087a24 */ /* 0x000fe200078e02ff */
[----:B------:R-:W-:Y:S01]  /*13060*/  LEA.HI.X.SX32 R5, R0, R5, 0x1, P3 ;  /* 0x0000000500057211 */ /* 0x000fe200018f0eff */
[----:B------:R-:W-:Y:S01]  /*13070*/  IMAD R0, R12, R3, RZ ;  /* 0x000000030c007224 */ /* 0x000fe200078e02ff */
[----:B------:R1:W-:Y:S01]  /*13080*/  @!P0 STL [R1+0x18], R14 ;  /* 0x0000180e01008387 */ /* 0x0003e20000100800 */
[----:B------:R-:W-:Y:S01]  /*13090*/  CS2R R2, SRZ ;  /* 0x0000000000027805 */ /* 0x000fe2000001ff00 */
[C---:B------:R-:W-:Y:S01]  /*130a0*/  IMAD R8, R21.reuse, c[0x0][0x1f4], R8 ;  /* 0x00007d0015087a24 */ /* 0x040fe200078e0208 */
[--C-:B------:R-:W-:Y:S01]  /*130b0*/  @!P2 SHF.R.S32.HI R3, RZ, 0x1f, R14.reuse ;  /* 0x0000001fff03a819 */ /* 0x100fe2000001140e */
[----:B------:R-:W-:Y:S01]  /*130c0*/  @!P2 IMAD.MOV.U32 R2, RZ, RZ, R14 ;  /* 0x000000ffff02a224 */ /* 0x000fe200078e000e */
[----:B------:R-:W-:Y:S01]  /*130d0*/  SEL R0, R0, RZ, P2 ;  /* 0x000000ff00007207 */ /* 0x000fe20001000000 */
[----:B------:R-:W-:Y:S01]  /*130e0*/  IMAD.WIDE.U32 R12, R21, c[0x0][0x1f0], R4 ;  /* 0x00007c00150c7a25 */ /* 0x000fe200078e0004 */
[----:B------:R-:W-:-:S02]  /*130f0*/  ISETP.GE.AND P2, PT, R10, R15, PT ;  /* 0x0000000f0a00720c */ /* 0x000fc40003f46270 */
[----:B------:R-:W-:Y:S01]  /*13100*/  SHF.R.S32.HI R4, RZ, 0x1f, R6 ;  /* 0x0000001fff047819 */ /* 0x000fe20000011406 */
[----:B------:R-:W-:Y:S01]  /*13110*/  IMAD R0, R21, R7, R0 ;  /* 0x0000000715007224 */ /* 0x000fe200078e0200 */
[----:B------:R-:W-:-:S04]  /*13120*/  IADD3 R9, R8, R13, RZ ;  /* 0x0000000d08097210 */ /* 0x000fc80007ffe0ff */
[----:B------:R-:W-:Y:S01]  /*13130*/  IADD3 R20, P1, P0, R6, R2, R0 ;  /* 0x0000000206147210 */ /* 0x000fe2000783e000 */
[----:B------:R-:W-:Y:S01]  /*13140*/  IMAD.WIDE R6, R22, 0x80, R10 ;  /* 0x0000008016067825 */ /* 0x000fe200078e020a */
[----:B------:R-:W-:-:S04]  /*13150*/  SHF.R.S32.HI R0, RZ, 0x1f, R0 ;  /* 0x0000001fff007819 */ /* 0x000fc80000011400 */
[----:B------:R-:W-:Y:S01]  /*13160*/  IADD3.X R19, R4, R3, R0, P1, P0 ;  /* 0x0000000304137210 */ /* 0x000fe20000fe0400 */
        /* <DEDUP_REMOVED lines=11> */
.L_x_387:
[----:B------:R-:W-:Y:S05]  /*13220*/  BSYNC B0 ;  /* 0x0000000000007941 */ /* 0x000fea0003800000 */
.L_x_386:
[----:B------:R-:W-:Y:S01]  /*13230*/  IADD3 R17, R10, 0x20, RZ ;  /* 0x000000200a117810 */ /* 0x000fe20007ffe0ff */
[----:B------:R-:W-:Y:S03]  /*13240*/  BSSY B0, `(.L_x_388) ;  /* 0x0000010000007945 */ /* 0x000fe60003800000 */
[----:B------:R-:W-:-:S13]  /*13250*/  ISETP.GE.AND P0, PT, R17, R15, PT ;  /* 0x0000000f1100720c */ /* 0x000fda0003f06270 */
[----:B------:R-:W-:Y:S05]  /*13260*/  @P0 BRA `(.L_x_389) ;  /* 0x000000d000000947 */ /* 0x000fea0003800000 */
[----:B------:R-:W-:Y:S01]  /*13270*/  IADD3 R0, P0, R6, 0x20, RZ ;  /* 0x0000002006007810 */ /* 0x000fe20007f1e0ff */
[----:B------:R-:W-:Y:S01]  /*13280*/  IMAD.MOV.U32 R4, RZ, RZ, R12 ;  /* 0x000000ffff047224 */ /* 0x000fe200078e000c */
[----:B------:R-:W-:-:S03]  /*13290*/  MOV R5, R9 ;  /* 0x0000000900057202 */ /* 0x000fc60000000f00 */
[----:B--2---:R-:W-:Y:S02]  /*132a0*/  IMAD.X R2, RZ, RZ, R7, P0 ;  /* 0x000000ffff027224 */ /* 0x004fe400000e0607 */
        /* <DEDUP_REMOVED lines=9> */
.L_x_389:
[----:B------:R-:W-:Y:S05]  /*13340*/  BSYNC B0 ;  /* 0x0000000000007941 */ /* 0x000fea0003800000 */
.L_x_388:
[----:B-1----:R-:W-:Y:S01]  /*13350*/  IADD3 R14, R10, 0x40, RZ ;  /* 0x000000400a0e7810 */ /* 0x002fe20007ffe0ff */
        /* <DEDUP_REMOVED lines=16> */
.L_x_391:
[----:B------:R-:W-:Y:S05]  /*13460*/  BSYNC B0 ;  /* 0x0000000000007941 */ /* 0x000fea0003800000 */
.L_x_390:
[----:B------:R-:W-:Y:S01]  /*13470*/  IADD3 R16, R10, 0x60, RZ ;  /* 0x000000600a107810 */ /* 0x000fe20007ffe0ff */
[----:B------:R-:W-:Y:S03]  /*13480*/  BSSY B0, `(.L_x_392) ;  /* 0x0000010000007945 */ /* 0x000fe60003800000 */
[----:B------:R-:W-:-:S13]  /*13490*/  ISETP.GE.AND P0, PT, R16, R15, PT ;  /* 0x0000000f1000720c */ /* 0x000fda0003f06270 */
[----:B------:R-:W-:Y:S05]  /*134a0*/  @P0 BRA `(.L_x_393) ;  /* 0x000000d000000947 */ /* 0x000fea0003800000 */
[----:B------:R-:W-:Y:S01]  /*134b0*/  IADD3 R0, P0, R6, 0x60, RZ ;  /* 0x0000006006007810 */ /* 0x000fe20007f1e0ff */
[----:B-12---:R-:W-:Y:S01]  /*134c0*/  IMAD.MOV.U32 R2, RZ, RZ, R12 ;  /* 0x000000ffff027224 */ /* 0x006fe200078e000c */
        /* <DEDUP_REMOVED lines=11> */
.L_x_393:
[----:B------:R-:W-:Y:S05]  /*13580*/  BSYNC B0 ;  /* 0x0000000000007941 */ /* 0x000fea0003800000 */
.L_x_392:
[----:B------:R-:W-:-:S04]  /*13590*/  LOP3.LUT P6, RZ, R160, 0x3, RZ, 0xc0, !PT ;  /* 0x00000003a0ff7812 */ /* 0x000fc800078cc0ff */
[-C--:B------:R-:W-:Y:S02]  /*135a0*/  ISETP.GE.OR P5, PT, R10, R15.reuse, P6 ;  /* 0x0000000f0a00720c */ /* 0x080fe400037a6670 */
[-C--:B------:R-:W-:Y:S02]  /*135b0*/  ISETP.GE.OR P4, PT, R17, R15.reuse, P6 ;  /* 0x0000000f1100720c */ /* 0x080fe40003786670 */
[-C--:B------:R-:W-:Y:S02]  /*135c0*/  ISETP.GE.OR P3, PT, R14, R15.reuse, P6 ;  /* 0x0000000f0e00720c */ /* 0x080fe40003766670 */
[----:B------:R-:W-:-:S07]  /*135d0*/  ISETP.GE.OR P6, PT, R16, R15, P6 ;  /* 0x0000000f1000720c */ /* 0x000fce00037c6670 */
[-C--:B------:R-:W-:Y:S02]  /*135e0*/  @!P5 IMAD R0, R10, R18.reuse, RZ ;  /* 0x000000120a00d224 */ /* 0x080fe400078e02ff */
[-C--:B-12---:R-:W-:Y:S02]  /*135f0*/  @!P4 IMAD R3, R17, R18.reuse, RZ ;  /* 0x000000121103c224 */ /* 0x086fe400078e02ff */
[----:B------:R-:W-:Y:S01]  /*13600*/  @!P3 IMAD R5, R14, R18, RZ ;  /* 0x000000120e05b224 */ /* 0x000fe200078e02ff */
[CC--:B------:R-:W-:Y:S02]  /*13610*/  @!P5 IADD3 R2, P0, R0.reuse, R20.reuse, RZ ;  /* 0x000000140002d210 */ /* 0x0c0fe40007f1e0ff */
[----:B------:R-:W-:Y:S02]  /*13620*/  @!P4 IADD3 R9, P1, R3, R20, RZ ;  /* 0x000000140309c210 */ /* 0x000fe40007f3e0ff */
[----:B------:R-:W-:Y:S02]  /*13630*/  @!P5 LEA.HI.X.SX32 R0, R0, R19, 0x1, P0 ;  /* 0x000000130000d211 */ /* 0x000fe400000f0eff */
[----:B------:R-:W-:-:S02]  /*13640*/  @!P5 LEA R6, P2, R2, c[0x0][0x200], 0x2 ;  /* 0x000080000206da11 */ /* 0x000fc400078410ff */
[----:B------:R-:W-:Y:S02]  /*13650*/  @!P3 IADD3 R8, P0, R5, R20, RZ ;  /* 0x000000140508b210 */ /* 0x000fe40007f1e0ff */
[-C--:B------:R-:W-:Y:S02]  /*13660*/  @!P4 LEA.HI.X.SX32 R3, R3, R19.reuse, 0x1, P1 ;  /* 0x000000130303c211 */ /* 0x080fe400008f0eff */
[----:B------:R-:W-:Y:S02]  /*13670*/  @!P5 LEA.HI.X R7, R2, c[0x0][0x204], R0, 0x2, P2 ;  /* 0x000081000207da11 */ /* 0x000fe400010f1400 */
[----:B------:R-:W-:Y:S02]  /*13680*/  @!P4 LEA R4, P1, R9, c[0x0][0x200], 0x2 ;  /* 0x000080000904ca11 */ /* 0x000fe400078210ff */
[----:B------:R-:W-:Y:S02]  /*13690*/  @!P3 LEA.HI.X.SX32 R0, R5, R19, 0x1, P0 ;  /* 0x000000130500b211 */ /* 0x000fe400000f0eff */
        /* <DEDUP_REMOVED lines=10> */
[----:B-1----:R-:W-:-:S05]  /*13740*/  IMAD R0, R16, R18, RZ ;  /* 0x0000001210007224 */ /* 0x002fca00078e02ff */
[----:B------:R-:W-:-:S04]  /*13750*/  IADD3 R3, P0, R0, R20, RZ ;  /* 0x0000001400037210 */ /* 0x000fc80007f1e0ff */
[----:B------:R-:W-:Y:S02]  /*13760*/  LEA.HI.X.SX32 R0, R0, R19, 0x1, P0 ;  /* 0x0000001300007211 */ /* 0x000fe400000f0eff */
[----:B------:R-:W-:-:S04]  /*13770*/  LEA R2, P0, R3, c[0x0][0x200], 0x2 ;  /* 0x0000800003027a11 */ /* 0x000fc800078010ff */
[----:B------:R-:W-:Y:S01]  /*13780*/  LEA.HI.X R3, R3, c[0x0][0x204], R0, 0x2, P0 ;  /* 0x0000810003037a11 */ /* 0x000fe200000f1400 */
[----:B------:R-:W-:-:S05]  /*13790*/  IMAD.MOV.U32 R0, RZ, RZ, 0x7f800000 ;  /* 0x7f800000ff007424 */ /* 0x000fca00078e00ff */
[----:B------:R-:W-:Y:S01]  /*137a0*/  STG.E [R2.64], R0 ;  /* 0x0000000002007986 */ /* 0x000fe2000c10190e */
[----:B------:R-:W-:Y:S05]  /*137b0*/  EXIT ;  /* 0x000000000000794d */ /* 0x000fea0003800000 */
.L_x_394:
        /* <DEDUP_REMOVED lines=12> */
.L_x_990:


//--------------------- .text._ZN5flash16flash_fwd_kernelI23Flash_fwd_kernel_traitsILi96ELi128ELi64ELi4ELb0ELb0EN7cutlass10bfloat16_tE19Flash_kernel_traitsILi96ELi128ELi64ELi4ES3_EELb1ELb1ELb0ELb1ELb0ELb0ELb0ELb0EEEvNS_16Flash_fwd_paramsE --------------------------
	.section	.text._ZN5flash16flash_fwd_kernelI23Flash_fwd_kernel_traitsILi96ELi128ELi64ELi4ELb0ELb0EN7cutlass10bfloat16_tE19Flash_kernel_traitsILi96ELi128ELi64ELi4ES3_EELb1ELb1ELb0ELb1ELb0ELb0ELb0ELb0EEEvNS_16Flash_fwd_paramsE,"ax",@progbits
	.sectioninfo	@"SHI_REGISTERS=255"
	.align	128
        .global         _ZN5flash16flash_fwd_kernelI23Flash_fwd_kernel_traitsILi96ELi128ELi64ELi4ELb0ELb0EN7cutlass10bfloat16_tE19Flash_kernel_traitsILi96ELi128ELi64ELi4ES3_EELb1ELb1ELb0ELb1ELb0ELb0ELb0ELb0EEEvNS_16Flash_fwd_paramsE
        .type           _ZN5flash16flash_fwd_kernelI23Flash_fwd_kernel_traitsILi96ELi128ELi64ELi4ELb0ELb0EN7cutlass10bfloat16_tE19Flash_kernel_traitsILi96ELi128ELi64ELi4ES3_EELb1ELb1ELb0ELb1ELb0ELb0ELb0ELb0EEEvNS_16Flash_fwd_paramsE,@function
        .size           _ZN5flash16flash_fwd_kernelI23Flash_fwd_kernel_traitsILi96ELi128ELi64ELi4ELb0ELb0EN7cutlass10bfloat16_tE19Flash_kernel_traitsILi96ELi128ELi64ELi4ES3_EELb1ELb1ELb0ELb1ELb0ELb0ELb0ELb0EEEvNS_16Flash_fwd_paramsE,(.L_x_991 - _ZN5flash16flash_fwd_kernelI23Flash_fwd_kernel_traitsILi96ELi128ELi64ELi4ELb0ELb0EN7cutlass10bfloat16_tE19Flash_kernel_traitsILi96ELi128ELi64ELi4ES3_EELb1ELb1ELb0ELb1ELb0ELb0ELb0ELb0EEEvNS_16Flash_fwd_paramsE)
        .other          _ZN5flash16flash_fwd_kernelI23Flash_fwd_kernel_traitsILi96ELi128ELi64ELi4ELb0ELb0EN7cutlass10bfloat16_tE19Flash_kernel_traitsILi96ELi128ELi64ELi4ES3_EELb1ELb1ELb0ELb1ELb0ELb0ELb0ELb0EEEvNS_16Flash_fwd_paramsE,@"STO_CUDA_ENTRY STV_DEFAULT"
_ZN5flash16flash_fwd_kernelI23Flash_fwd_kernel_traitsILi96ELi128ELi64ELi4ELb0ELb0EN7cutlass10bfloat16_tE19Flash_kernel_traitsILi96ELi128ELi64ELi4ES3_EELb1ELb1ELb0ELb1ELb0ELb0ELb0ELb0EEEvNS_16Flash_fwd_paramsE:
.text._ZN5flash16flash_fwd_kernelI23Flash_fwd_kernel_traitsILi96ELi128ELi64ELi4ELb0ELb0EN7cutlass10bfloat16_tE19Flash_kernel_traitsILi96ELi128ELi64ELi4ES3_EELb1ELb1ELb0ELb1ELb0ELb0ELb0ELb0EEEvNS_16Flash_fwd_paramsE:
        /* <DEDUP_REMOVED lines=18> */
[----:B------:R-:W1:Y:S01]  /*0120*/  S2UR UR14, SR_CTAID.Y ;  /* 0x00000000000e79c3 */ /* 0x000e620000002600 */
        /* <DEDUP_REMOVED lines=11> */
[----:B------:R-:W-:Y:S02]  /*01e0*/  UISETP.EQ.OR.EX UP0, UPT, URZ, UR5, !UP3, UP0 ;  /* 0x000000053f00728c */ /* 0x000fe4000df02700 */
[----:B-1----:R-:W-:-:S06]  /*01f0*/  ULOP3.LUT UR8, UR12, UR27, UR14, 0xfe, !UPT ;  /* 0x0000001b0c087292 */ /* 0x002fcc000f8efe0e */
[----:B--2---:R-:W-:Y:S01]  /*0200*/  LOP3.LUT P3, RZ, R27, UR8, RZ, 0xfc, !PT ;  /* 0x000000081bff7c12 */ /* 0x004fe2000f86fcff */
[----:B------:R-:W-:Y:S02]  /*0210*/  ULDC.64 UR8, c[0x0][0x240] ;  /* 0x0000900000087ab9 */ /* 0x000fe40000000a00 */
[----:B------:R-:W-:Y:S02]  /*0220*/  UIMAD.WIDE UR8, UR14, UR7, UR8 ;  /* 0x000000070e0872a5 */ /* 0x000fe4000f8e0208 */
[----:B------:R-:W-:-:S08]  /*0230*/  ULDC.64 UR4, c[0x0][0x248] ;  /* 0x0000920000047ab9 */ /* 0x000fd00000000a00 */
[----:B------:R-:W-:Y:S02]  /*0240*/  @!P3 IMAD.MOV.U32 R10, RZ, RZ, c[0x0][0x308] ;  /* 0x0000c200ff0ab624 */ /* 0x000fe400078e00ff */
[----:B------:R-:W-:Y:S01]  /*0250*/  @!P3 IMAD.MOV.U32 R11, RZ, RZ, c[0x0][0x30c] ;  /* 0x0000c300ff0bb624 */ /* 0x000fe200078e00ff */
[----:B------:R-:W-:Y:S01]  /*0260*/  UIMAD.WIDE UR4, UR14, UR7, UR4 ;  /* 0x000000070e0472a5 */ /* 0x000fe2000f8e0204 */
        /* <DEDUP_REMOVED lines=55> */
.L_x_395:
[----:B------:R-:W-:Y:S02]  /*05e0*/  ULDC UR6, c[0x0][0x218] ;  /* 0x0000860000067ab9 */ /* 0x000fe40000000800 */
.L_x_396:
        /* <DEDUP_REMOVED lines=44> */
[----:B------:R-:W-:Y:S02]  /*08b0*/  @UP1 UIMAD UR9, UR26, UR5, UR17 ;  /* 0x000000051a0912a4 */ /* 0x000fe4000f8e0211 */
[----:B------:R-:W-:Y:S02]  /*08c0*/  @UP0 UIADD3 UR17, UR10, UR11, URZ ;  /* 0x0000000b0a110290 */ /* 0x000fe4000fffe03f */
[----:B------:R-:W-:Y:S02]  /*08d0*/  ULDC.64 UR4, c[0x0][0x198] ;  /* 0x0000660000047ab9 */ /* 0x000fe40000000a00 */
[----:B------:R-:W-:-:S02]  /*08e0*/  @!UP1 UIMAD UR13, UR13, UR6, URZ ;  /* 0x000000060d0d92a4 */ /* 0x000fc4000f8e023f */
[----:B------:R-:W-:Y:S02]  /*08f0*/  @UP0 UIMAD.WIDE.U32 UR18, UR17, UR4, URZ ;  /* 0x00000004111202a5 */ /* 0x000fe4000f8e003f */
[----:B------:R-:W-:Y:S02]  /*0900*/  @!UP1 UIMAD.WIDE.U32 UR20, UR14, UR6, URZ ;  /* 0x000000060e1492a5 */ /* 0x000fe4000f8e003f */
[----:B------:R-:W-:Y:S02]  /*0910*/  @!UP1 UIMAD UR4, UR14, UR7, UR13 ;  /* 0x000000070e0492a4 */ /* 0x000fe4000f8e020d */
[----:B------:R-:W-:Y:S02]  /*0920*/  @UP1 UMOV UR6, UR16 ;  /* 0x0000001000061c82 */ /* 0x000fe40008000000 */
[----:B------:R-:W-:Y:S02]  /*0930*/  @UP0 UIMAD UR7, UR17, UR5, UR19 ;  /* 0x00000005110702a4 */ /* 0x000fe4000f8e0213 */
[----:B------:R-:W-:-:S02]  /*0940*/  USHF.R.S32.HI UR13, URZ, 0x1f, UR12 ;  /* 0x0000001f3f0d7899 */ /* 0x000fc4000801140c */
[----:B------:R-:W-:Y:S02]  /*0950*/  @!UP1 UIADD3 UR9, UR21, UR4, URZ ;  /* 0x0000000415099290 */ /* 0x000fe4000fffe03f */
[----:B------:R-:W-:Y:S02]  /*0960*/  @!UP1 UMOV UR6, UR20 ;  /* 0x0000001400069c82 */ /* 0x000fe40008000000 */
[----:B------:R-:W-:Y:S01]  /*0970*/  @UP0 UMOV UR16, UR18 ;  /* 0x0000001200100c82 */ /* 0x000fe20008000000 */
[----:B------:R-:W-:Y:S05]  /*0980*/  @P0 BRA `(.L_x_398) ;  /* 0x000000d000000947 */ /* 0x000fea0003800000 */
[----:B-1----:R-:W-:Y:S02]  /*0990*/  USHF.R.S32.HI UR16, URZ, 0x1f, UR10 ;  /* 0x0000001f3f107899 */ /* 0x002fe4000801140a */
[----:B------:R-:W-:Y:S02]  /*09a0*/  ULDC.64 UR4, c[0x0][0x198] ;  /* 0x0000660000047ab9 */ /* 0x000fe40000000a00 */
[----:B------:R-:W-:Y:S02]  /*09b0*/  UIMAD UR16, UR16, UR4, URZ ;  /* 0x00000004101072a4 */ /* 0x000fe4000f8e023f */
[----:B------:R-:W-:-:S02]  /*09c0*/  UIMAD.WIDE.U32 UR18, UR10, UR4, URZ ;  /* 0x000000040a1272a5 */ /* 0x000fc4000f8e003f */
[----:B------:R-:W-:Y:S02]  /*09d0*/  UIMAD UR16, UR10, UR5, UR16 ;  /* 0x000000050a1072a4 */ /* 0x000fe4000f8e0210 */
[----:B------:R-:W-:Y:S02]  /*09e0*/  USHF.R.S32.HI UR7, URZ, 0x1f, UR14 ;  /* 0x0000001f3f077899 */ /* 0x000fe4000801140e */
[----:B------:R-:W-:Y:S02]  /*09f0*/  ULDC.64 UR4, c[0x0][0x180] ;  /* 0x0000600000047ab9 */ /* 0x000fe40000000a00 */
[----:B------:R-:W-:Y:S02]  /*0a00*/  UIADD3 UR17, UR19, UR16, URZ ;  /* 0x0000001013117290 */ /* 0x000fe4000fffe03f */
[----:B------:R-:W-:Y:S02]  /*0a10*/  UIMAD UR7, UR7, UR4, URZ ;  /* 0x00000004070772a4 */ /* 0x000fe4000f8e023f */
[----:B------:R-:W-:-:S02]  /*0a20*/  UMOV UR16, UR18 ;  /* 0x0000001200107c82 */ /* 0x000fc40008000000 */
[----:B------:R-:W-:Y:S02]  /*0a30*/  UIMAD UR7, UR14, UR5, UR7 ;  /* 0x000000050e0772a4 */ /* 0x000fe4000f8e0207 */
[----:B------:R-:W-:-:S04]  /*0a40*/  UIMAD.WIDE.U32 UR16, UR14, UR4, UR16 ;  /* 0x000000040e1072a5 */ /* 0x000fc8000f8e0010 */
[----:B------:R-:W-:Y:S02]  /*0a50*/  UIADD3 UR7, UR17, UR7, URZ ;  /* 0x0000000711077290 */ /* 0x000fe4000fffe03f */
.L_x_398:
        /* <DEDUP_REMOVED lines=10> */
[----:B--2---:R-:W2:Y:S02]  /*0b00*/  MUFU.RCP R2, R2 ;  /* 0x0000000200027308 */ /* 0x004ea40000001000 */
        /* <DEDUP_REMOVED lines=34> */
.L_x_399:
[CC--:B------:R-:W-:Y:S01]  /*0d30*/  LEA.HI R7, R6.reuse, R27.reuse, RZ, 0x2 ;  /* 0x0000001b06077211 */ /* 0x0c0fe200078f10ff */
[----:B------:R-:W1:Y:S01]  /*0d40*/  S2R R16, SR_CTAID.Z ;  /* 0x0000000000107919 */ /* 0x000e620000002700 */
[CC--:B------:R-:W-:Y:S01]  /*0d50*/  LEA.HI R26, R6.reuse, R27.reuse, RZ, 0x3 ;  /* 0x0000001b061a7211 */ /* 0x0c0fe200078f18ff */
[----:B------:R-:W-:Y:S01]  /*0d60*/  UIADD3 UR19, -UR15, UR28, URZ ;  /* 0x0000001c0f137290 */ /* 0x000fe2000fffe13f */
[----:B------:R-:W-:Y:S01]  /*0d70*/  LOP3.LUT R2, R7, 0xfffffffc, RZ, 0xc0, !PT ;  /* 0xfffffffc07027812 */ /* 0x000fe200078ec0ff */
[----:B------:R-:W-:Y:S01]  /*0d80*/  IMAD.MOV.U32 R28, RZ, RZ, 0x10 ;  /* 0x00000010ff1c7424 */ /* 0x000fe200078e00ff */
[----:B------:R-:W-:Y:S01]  /*0d90*/  SHF.R.S32.HI R25, RZ, 0x3, R26 ;  /* 0x00000003ff197819 */ /* 0x000fe2000001141a */
[----:B------:R-:W-:Y:S01]  /*0da0*/  IMAD.U32 R8, RZ, RZ, UR27 ;  /* 0x0000001bff087e24 */ /* 0x000fe2000f8e00ff */
[----:B------:R-:W-:Y:S01]  /*0db0*/  LEA.HI R24, R6, R27, RZ, 0x4 ;  /* 0x0000001b06187211 */ /* 0x000fe200078f20ff */
[----:B------:R-:W-:Y:S01]  /*0dc0*/  IMAD.IADD R3, R27, 0x1, -R2 ;  /* 0x000000011b037824 */ /* 0x000fe200078e0a02 */
[----:B------:R-:W-:Y:S01]  /*0dd0*/  SHF.R.S32.HI R4, RZ, 0x2, R7 ;  /* 0x00000002ff047819 */ /* 0x000fe20000011407 */
[----:B------:R-:W-:Y:S01]  /*0de0*/  IMAD.SHL.U32 R2, R25, 0x40, RZ ;  /* 0x0000004019027824 */ /* 0x000fe200078e00ff */
[----:B------:R-:W-:Y:S01]  /*0df0*/  LOP3.LUT R6, R24, 0xfffffff0, RZ, 0xc0, !PT ;  /* 0xfffffff018067812 */ /* 0x000fe200078ec0ff */
[----:B------:R-:W-:Y:S01]  /*0e00*/  IMAD.SHL.U32 R164, R3, 0x8, RZ ;  /* 0x0000000803a47824 */ /* 0x000fe200078e00ff */
[----:B------:R-:W-:Y:S01]  /*0e10*/  LEA.HI R7, R7, R4, RZ, 0x1 ;  /* 0x0000000407077211 */ /* 0x000fe200078f08ff */
[----:B------:R-:W-:Y:S01]  /*0e20*/  BSSY B0, `(.L_x_400) ;  /* 0x000005c000007945 */ /* 0x000fe20003800000 */
[----:B------:R-:W-:Y:S01]  /*0e30*/  LOP3.LUT R2, R2, 0xc0, RZ, 0xc0, !PT ;  /* 0x000000c002027812 */ /* 0x000fe200078ec0ff */
[----:B------:R-:W-:Y:S01]  /*0e40*/  IMAD.IADD R19, R27, 0x1, -R6 ;  /* 0x000000011b137824 */ /* 0x000fe200078e0a06 */
[----:B------:R-:W-:-:S02]  /*0e50*/  SHF.R.S32.HI R18, RZ, 0x5, R18 ;  /* 0x00000005ff127819 */ /* 0x000fc40000011412 */
[----:B------:R-:W-:Y:S02]  /*0e60*/  LOP3.LUT R3, R2, 0x18, R164, 0xf8, !PT ;  /* 0x0000001802037812 */ /* 0x000fe400078ef8a4 */
[----:B------:R-:W-:Y:S02]  /*0e70*/  SHF.R.U32.HI R2, RZ, 0x3, R2 ;  /* 0x00000003ff027819 */ /* 0x000fe40000011602 */
[----:B------:R-:W-:Y:S02]  /*0e80*/  LEA.HI R21, R19, R19, RZ, 0x1 ;  /* 0x0000001313157211 */ /* 0x000fe400078f08ff */
[----:B------:R-:W-:Y:S02]  /*0e90*/  LOP3.LUT R13, R3, R2, RZ, 0x3c, !PT ;  /* 0x00000002030d7212 */ /* 0x000fe400078e3cff */
[----:B------:R-:W-:Y:S02]  /*0ea0*/  LOP3.LUT R3, R7, 0x7fffffe, RZ, 0xc0, !PT ;  /* 0x07fffffe07037812 */ /* 0x000fe400078ec0ff */
[----:B------:R-:W-:-:S02]  /*0eb0*/  SHF.R.S32.HI R10, RZ, 0x1, R21 ;  /* 0x00000001ff0a7819 */ /* 0x000fc40000011415 */
[----:B------:R-:W-:Y:S01]  /*0ec0*/  SHF.R.S32.HI R6, RZ, 0x1f, R21 ;  /* 0x0000001fff067819 */ /* 0x000fe20000011415 */
[----:B------:R-:W-:Y:S01]  /*0ed0*/  IMAD.IADD R3, R4, 0x1, -R3 ;  /* 0x0000000104037824 */ /* 0x000fe200078e0a03 */
[----:B------:R-:W-:Y:S02]  /*0ee0*/  SHF.R.S32.HI R5, RZ, 0x1f, R4 ;  /* 0x0000001fff057819 */ /* 0x000fe40000011404 */
[----:B------:R-:W-:Y:S01]  /*0ef0*/  SHF.R.S32.HI R165, RZ, 0x1f, R164 ;  /* 0x0000001fffa57819 */ /* 0x000fe200000114a4 */
[----:B------:R-:W-:Y:S01]  /*0f00*/  IMAD R14, R18, 0x8, R3 ;  /* 0x00000008120e7824 */ /* 0x000fe200078e0203 */
[----:B------:R-:W-:Y:S01]  /*0f10*/  IADD3 R2, P0, R164, UR6, RZ ;  /* 0x00000006a4027c10 */ /* 0x000fe2000ff1e0ff */
[----:B------:R-:W-:Y:S01]  /*0f20*/  IMAD R12, R5, c[0x0][0x198], RZ ;  /* 0x00006600050c7a24 */ /* 0x000fe200078e02ff */
[----:B------:R-:W-:Y:S01]  /*0f30*/  LEA.HI R6, R6, R10, RZ, 0x2 ;  /* 0x0000000a06067211 */ /* 0x000fe200078f10ff */
[----:B------:R2:W-:Y:S01]  /*0f40*/  STL.64 [R1+0x18], R164 ;  /* 0x000018a401007387 */ /* 0x0005e20000100a00 */
[----:B------:R-:W-:Y:S01]  /*0f50*/  IADD3.X R3, R165, UR9, RZ, P0, !PT ;  /* 0x00000009a5037c10 */ /* 0x000fe200087fe4ff */
[----:B------:R-:W-:Y:S01]  /*0f60*/  IMAD R12, R4, c[0x0][0x19c], R12 ;  /* 0x00006700040c7a24 */ /* 0x000fe200078e020c */
[----:B------:R-:W-:Y:S01]  /*0f70*/  LOP3.LUT R11, R6, 0xfffffffc, RZ, 0xc0, !PT ;  /* 0xfffffffc060b7812 */ /* 0x000fe200078ec0ff */
[----:B------:R-:W-:Y:S01]  /*0f80*/  IMAD.WIDE.U32 R6, R4, c[0x0][0x198], R164 ;  /* 0x0000660004067a25 */ /* 0x000fe200078e00a4 */
[----:B------:R-:W-:-:S02]  /*0f90*/  IADD3 R161, R164, 0x20, RZ ;  /* 0x00000020a4a17810 */ /* 0x000fc40007ffe0ff */
[----:B------:R-:W-:Y:S01]  /*0fa0*/  IADD3 R127, R164, 0x40, RZ ;  /* 0x00000040a47f7810 */ /* 0x000fe20007ffe0ff */
[----:B------:R-:W-:Y:S01]  /*0fb0*/  IMAD.IADD R23, R10, 0x1, -R11 ;  /* 0x000000010a177824 */ /* 0x000fe200078e0a0b */
[----:B------:R-:W-:Y:S01]  /*0fc0*/  IADD3 R6, P0, R6, UR16, RZ ;  /* 0x0000001006067c10 */ /* 0x000fe2000ff1e0ff */
[----:B-1----:R-:W-:Y:S01]  /*0fd0*/  IMAD.WIDE.U32 R16, R16, c[0x0][0x1a8], R2 ;  /* 0x00006a0010107a25 */ /* 0x002fe200078e0002 */
[----:B------:R-:W-:Y:S02]  /*0fe0*/  SHF.R.S32.HI R10, RZ, 0x1f, R0 ;  /* 0x0000001fff0a7819 */ /* 0x000fe40000011400 */
[----:B------:R-:W-:Y:S01]  /*0ff0*/  IADD3.X R7, R7, UR7, R12, P0, !PT ;  /* 0x0000000707077c10 */ /* 0x000fe200087fe40c */
[----:B------:R-:W-:Y:S01]  /*1000*/  IMAD R11, R5, c[0x0][0x1a0], RZ ;  /* 0x00006800050b7a24 */ /* 0x000fe200078e02ff */
[----:B------:R-:W-:Y:S01]  /*1010*/  LOP3.LUT P1, RZ, R23, 0x2, RZ, 0xc0, !PT ;  /* 0x0000000217ff7812 */ /* 0x000fe2000782c0ff */
[----:B------:R-:W-:-:S04]  /*1020*/  IMAD.WIDE.U32 R2, R4, c[0x0][0x1a0], R164 ;  /* 0x0000680004027a25 */ /* 0x000fc800078e00a4 */
[----:B------:R-:W-:Y:S01]  /*1030*/  IMAD R11, R4, c[0x0][0x1a4], R11 ;  /* 0x00006900040b7a24 */ /* 0x000fe200078e020b */
[----:B------:R-:W-:Y:S01]  /*1040*/  IADD3 R2, P0, R2, UR4, RZ ;  /* 0x0000000402027c10 */ /* 0x000fe2000ff1e0ff */
[C---:B------:R-:W-:Y:S01]  /*1050*/  IMAD R12, R10.reuse, c[0x0][0x1b0], RZ ;  /* 0x00006c000a0c7a24 */ /* 0x040fe200078e02ff */
[----:B------:R-:W-:Y:S01]  /*1060*/  ULDC.64 UR4, c[0x0][0x1a8] ;  /* 0x00006a0000047ab9 */ /* 0x000fe20000000a00 */
[----:B------:R-:W-:Y:S01]  /*1070*/  IMAD R10, R10, c[0x0][0x1b8], RZ ;  /* 0x00006e000a0a7a24 */ /* 0x000fe200078e02ff */
[----:B------:R-:W-:Y:S01]  /*1080*/  IADD3.X R3, R3, UR11, R11, P0, !PT ;  /* 0x0000000b03037c10 */ /* 0x000fe200087fe40b */
[----:B------:R-:W-:Y:S01]  /*1090*/  IMAD.WIDE.U32 R34, R0, c[0x0][0x1b0], R6 ;  /* 0x00006c0000227a25 */ /* 0x000fe200078e0006 */
[----:B------:R-:W-:Y:S01]  /*10a0*/  ISETP.GE.AND P0, PT, R4, UR19, PT ;  /* 0x0000001304007c0c */ /* 0x000fe2000bf06270 */
[----:B------:R-:W-:Y:S02]  /*10b0*/  UIMAD UR4, UR13, UR4, URZ ;  /* 0x000000040d0472a4 */ /* 0x000fe4000f8e023f */
[C---:B------:R-:W-:Y:S01]  /*10c0*/  IMAD R10, R0.reuse, c[0x0][0x1bc], R10 ;  /* 0x00006f00000a7a24 */ /* 0x040fe200078e020a */
[----:B------:R2:W-:Y:S01]  /*10d0*/  STL.64 [R1+0x28], R34 ;  /* 0x0000282201007387 */ /* 0x0005e20000100a00 */
[----:B------:R-:W-:Y:S01]  /*10e0*/  IMAD.WIDE.U32 R30, R0, c[0x0][0x1b8], R2 ;  /* 0x00006e00001e7a25 */ /* 0x000fe200078e0002 */
[----:B------:R-:W-:Y:S01]  /*10f0*/  UIMAD UR4, UR12, UR5, UR4 ;  /* 0x000000050c0472a4 */ /* 0x000fe2000f8e0204 */
[----:B------:R-:W-:-:S02]  /*1100*/  SEL R3, R28, 0xfffffff0, !P1 ;  /* 0xfffffff01c037807 */ /* 0x000fc40004800000 */
[----:B------:R-:W-:Y:S01]  /*1110*/  IMAD R12, R0, c[0x0][0x1b4], R12 ;  /* 0x00006d00000c7a24 */ /* 0x000fe200078e020c */
[----:B------:R2:W-:Y:S01]  /*1120*/  STL.64 [R1+0x50], R30 ;  /* 0x0000501e01007387 */ /* 0x0005e20000100a00 */
[----:B------:R-:W-:Y:S01]  /*1130*/  IMAD.IADD R33, R31, 0x1, R10 ;  /* 0x000000011f217824 */ /* 0x000fe200078e020a */
[----:B------:R-:W-:Y:S01]  /*1140*/  IADD3 R11, R17, UR4, RZ ;  /* 0x00000004110b7c10 */ /* 0x000fe2000fffe0ff */
[----:B------:R-:W-:Y:S01]  /*1150*/  IMAD.IADD R37, R35, 0x1, R12 ;  /* 0x0000000123257824 */ /* 0x000fe200078e020c */
[----:B------:R2:W-:Y:S01]  /*1160*/  STL [R1+0x30], R161 ;  /* 0x000030a101007387 */ /* 0x0005e20000100800 */
[----:B------:R-:W-:Y:S02]  /*1170*/  IMAD.U32 R13, R14, 0x20, R13 ;  /* 0x000000200e0d7824 */ /* 0x000fe400078e000d */
[----:B------:R-:W-:Y:S01]  /*1180*/  IMAD.WIDE R8, R8, 0x80, R4 ;  /* 0x0000008008087825 */ /* 0x000fe200078e0204 */
[----:B------:R2:W-:Y:S03]  /*1190*/  STL [R1+0x34], R127 ;  /* 0x0000347f01007387 */ /* 0x0005e60000100800 */
[----:B------:R-:W-:Y:S01]  /*11a0*/  IMAD.SHL.U32 R218, R13, 0x2, RZ ;  /* 0x000000020dda7824 */ /* 0x000fe200078e00ff */
[----:B------:R2:W-:Y:S04]  /*11b0*/  STL [R1+0x44], R33 ;  /* 0x0000442101007387 */ /* 0x0005e80000100800 */
[----:B------:R2:W-:Y:S01]  /*11c0*/  STL [R1+0x24], R37 ;  /* 0x0000242501007387 */ /* 0x0005e20000100800 */
        /* <DEDUP_REMOVED lines=33> */
.L_x_401:
[----:B------:R-:W-:Y:S05]  /*13e0*/  BSYNC B0 ;  /* 0x0000000000007941 */ /* 0x000fea0003800000 */
.L_x_400:
        /* <DEDUP_REMOVED lines=37> */
.L_x_403:
[----:B------:R-:W-:Y:S05]  /*1640*/  BSYNC B0 ;  /* 0x0000000000007941 */ /* 0x000fea0003800000 */
.L_x_402:
        /* <DEDUP_REMOVED lines=37> */
.L_x_405:
[----:B------:R-:W-:Y:S05]  /*18a0*/  BSYNC B0 ;  /* 0x0000000000007941 */ /* 0x000fea0003800000 */
.L_x_404:
        /* <DEDUP_REMOVED lines=34> */
[----:B---3--:R-:W-:-:S04]  /*1ad0*/  LEA R6, P0, R10, c[0x0][0x160], 0x1 ;  /* 0x000058000a067a11 */ /* 0x008fc800078008ff */
[----:B------:R-:W-:-:S05]  /*1ae0*/  LEA.HI.X R7, R10, c[0x0][0x164], R0, 0x1, P0 ;  /* 0x000059000a077a11 */ /* 0x000fca00000f0c00 */
[----:B------:R-:W-:Y:S01]  /*1af0*/  @!PT LDS RZ, [RZ] ;  /* 0x00000000fffff984 */ /* 0x000fe20000000800 */
[----:B------:R-:W-:Y:S01]  /*1b00*/  @!PT LDS RZ, [RZ] ;  /* 0x00000000fffff984 */ /* 0x000fe20000000800 */
[----:B------:R-:W-:Y:S01]  /*1b10*/  @!PT LDS RZ, [RZ] ;  /* 0x00000000fffff984 */ /* 0x000fe20000000800 */
[----:B------:R1:W-:Y:S04]  /*1b20*/  LDGSTS.E.BYPASS.LTC128B.128 [R218+0x5800], [R6.64+0x80] ;  /* 0x0580008006da7fae */ /* 0x0003e8000b901d5e */
.L_x_407:
[----:B------:R-:W-:Y:S05]  /*1b30*/  BSYNC B0 ;  /* 0x0000000000007941 */ /* 0x000fea0003800000 */
.L_x_406:
[----:B------:R-:W-:Y:S01]  /*1b40*/  IMAD.MOV.U32 R162, RZ, RZ, R36 ;  /* 0x000000ffffa27224 */ /* 0x000fe200078e0024 */
[----:B------:R-:W-:Y:S01]  /*1b50*/  UIADD3 UR34, UR29, -0x1, URZ ;  /* 0xffffffff1d227890 */ /* 0x000fe2000fffe03f */
[----:B------:R-:W-:Y:S01]  /*1b60*/  IMAD.MOV.U32 R163, RZ, RZ, R37 ;  /* 0x000000ffffa37224 */ /* 0x000fe200078e0025 */
[----:B------:R-:W-:Y:S01]  /*1b70*/  MOV R162, R34 ;  /* 0x0000002200a27202 */ /* 0x000fe20000000f00 */
[----:B------:R-:W-:Y:S01]  /*1b80*/  BSSY B0, `(.L_x_408) ;  /* 0x0000026000007945 */ /* 0x000fe20003800000 */
[----:B------:R-:W-:Y:S01]  /*1b90*/  UIMAD UR10, UR34, -0x40, UR8 ;  /* 0xffffffc0220a78a4 */ /* 0x000fe2000f8e0208 */
[----:B------:R-:W-:Y:S01]  /*1ba0*/  MOV R126, UR7 ;  /* 0x00000007007e7c02 */ /* 0x000fe20008000f00 */
[----:B------:R-:W-:Y:S01]  /*1bb0*/  USHF.R.S32.HI UR11, URZ, 0x1f, UR34 ;  /* 0x0000001f3f0b7899 */ /* 0x000fe20008011422 */
[----:B------:R4:W-:Y:S01]  /*1bc0*/  STL.64 [R1+0x20], R162 ;  /* 0x000020a201007387 */ /* 0x0009e20000100a00 */
[----:B------:R-:W-:Y:S02]  /*1bd0*/  UIMAD UR4, UR6, UR34, URZ ;  /* 0x00000022060472a4 */ /* 0x000fe4000f8e023f */
[----:B------:R-:W-:Y:S01]  /*1be0*/  ISETP.GE.AND P0, PT, R4, UR10, PT ;  /* 0x0000000a04007c0c */ /* 0x000fe2000bf06270 */
[----:B-1-3--:R-:W-:Y:S01]  /*1bf0*/  IMAD.WIDE.U32 R6, R126, UR34, R162 ;  /* 0x000000227e067c25 */ /* 0x00afe2000f8e00a2 */
[----:B------:R-:W-:-:S06]  /*1c00*/  UIMAD UR4, UR11, UR7, UR4 ;  /* 0x000000070b0472a4 */ /* 0x000fcc000f8e0204 */
[----:B------:R-:W-:-:S05]  /*1c10*/  IADD3 R0, R7, UR4, RZ ;  /* 0x0000000407007c10 */ /* 0x000fca000fffe0ff */
        /* <DEDUP_REMOVED lines=28> */
.L_x_409:
[----:B------:R-:W-:Y:S05]  /*1de0*/  BSYNC B0 ;  /* 0x0000000000007941 */ /* 0x000fea0003800000 */
.L_x_408:
        /* <DEDUP_REMOVED lines=34> */
.L_x_411:
[----:B------:R-:W-:Y:S05]  /*2010*/  BSYNC B0 ;  /* 0x0000000000007941 */ /* 0x000fea0003800000 */
.L_x_410:
[----:B------:R-:W-:Y:S01]  /*2020*/  ULDC.64 UR4, c[0x0][0x318] ;  /* 0x0000c60000047ab9 */ /* 0x000fe20000000a00 */
[----:B------:R-:W0:Y:S01]  /*2030*/  LDGDEPBAR ;  /* 0x00000000000079af */ /* 0x000e220000000000 */
[----:B------:R-:W-:Y:S01]  /*2040*/  UISETP.NE.U32.AND UP1, UPT, URZ, UR4, UPT ;  /* 0x000000043f00728c */ /* 0x000fe2000bf25070 */
[----:B------:R-:W-:Y:S02]  /*2050*/  LOP3.LUT R0, R26, 0xfffffff8, RZ, 0xc0, !PT ;  /* 0xfffffff81a007812 */ /* 0x000fe400078ec0ff */
[----:B------:R-:W-:Y:S01]  /*2060*/  SHF.R.S32.HI R2, RZ, 0x1f, R20 ;  /* 0x0000001fff027819 */ /* 0x000fe20000011414 */
[----:B------:R-:W-:Y:S01]  /*2070*/  UISETP.NE.AND.EX UP1, UPT, URZ, UR5, UPT, UP1 ;  /* 0x000000053f00728c */ /* 0x000fe2000bf25310 */
[----:B-1----:R-:W-:Y:S02]  /*2080*/  SHF.R.S32.HI R8, RZ, 0x4, R24 ;  /* 0x00000004ff087819 */ /* 0x002fe40000011418 */
[----:B------:R-:W-:Y:S01]  /*2090*/  ISETP.GE.AND P1, PT, R4, UR10, PT ;  /* 0x0000000a04007c0c */ /* 0x000fe2000bf26270 */
[----:B------:R-:W-:-:S02]  /*20a0*/  ULDC.64 UR4, c[0x0][0x320] ;  /* 0x0000c80000047ab9 */ /* 0x000fc40000000a00 */
[----:B------:R-:W-:Y:S02]  /*20b0*/  PLOP3.LUT P0, PT, PT, PT, UP1, 0x80, 0x0 ;  /* 0x000000000000781c */ /* 0x000fe40003f0f018 */
[----:B------:R-:W-:Y:S02]  /*20c0*/  LOP3.LUT R5, R21, 0x7fffffe, RZ, 0xc0, !PT ;  /* 0x07fffffe15057812 */ /* 0x000fe400078ec0ff */
[----:B------:R-:W-:Y:S01]  /*20d0*/  SHF.R.S32.HI R12, RZ, 0x1f, R19 ;  /* 0x0000001fff0c7819 */ /* 0x000fe20000011413 */
[----:B------:R-:W-:Y:S02]  /*20e0*/  @UP1 USHF.R.S32.HI UR16, URZ, 0x1f, UR14 ;  /* 0x0000001f3f101899 */ /* 0x000fe4000801140e */
[----:B------:R-:W-:Y:S02]  /*20f0*/  @UP1 UIMAD.WIDE.U32 UR12, UR14, UR4, UR12 ;  /* 0x000000040e0c12a5 */ /* 0x000fe4000f8e000c */
[----:B------:R-:W-:Y:S01]  /*2100*/  @UP1 UIMAD UR16, UR16, UR4, URZ ;  /* 0x00000004101012a4 */ /* 0x000fe2000f8e023f */
[----:B------:R-:W-:Y:S01]  /*2110*/  IMAD.MOV.U32 R14, RZ, RZ, R32 ;  /* 0x000000ffff0e7224 */ /* 0x000fe200078e0020 */
[----:B------:R-:W-:-:S02]  /*2120*/  ULDC.64 UR24, c[0x0][0x1a0] ;  /* 0x0000680000187ab9 */ /* 0x000fc40000000a00 */
[----:B------:R-:W-:Y:S01]  /*2130*/  @UP1 UIMAD UR5, UR14, UR5, UR16 ;  /* 0x000000050e0512a4 */ /* 0x000fe2000f8e0210 */
[----:B------:R-:W-:-:S04]  /*2140*/  DEPBAR.LE SB0, 0x0 ;  /* 0x000080000000791a */ /* 0x000fc80000000000 */
[----:B------:R-:W-:Y:S02]  /*2150*/  ULDC UR4, c[0x0][0x318] ;  /* 0x0000c60000047ab9 */ /* 0x000fe40000000800 */
[----:B------:R-:W-:Y:S02]  /*2160*/  @UP1 ULEA UR16, UP0, UR12, UR4, 0x2 ;  /* 0x000000040c101291 */ /* 0x000fe4000f80103f */
[----:B------:R-:W-:Y:S02]  /*2170*/  @UP1 UIADD3 UR5, UR13, UR5, URZ ;  /* 0x000000050d051290 */ /* 0x000fe4000fffe03f */
[----:B------:R-:W-:Y:S02]  /*2180*/  ULDC UR4, c[0x0][0x31c] ;  /* 0x0000c70000047ab9 */ /* 0x000fe40000000800 */
[----:B------:R-:W-:Y:S01]  /*2190*/  @UP1 ULEA.HI.X UR17, UR12, UR4, UR5, 0x2, UP0 ;  /* 0x000000040c111291 */ /* 0x000fe200080f1405 */
[----:B------:R-:W-:-:S05]  /*21a0*/  IMAD.U32 R6, RZ, RZ, UR16 ;  /* 0x00000010ff067e24 */ /* 0x000fca000f8e00ff */
[----:B------:R-:W-:-:S05]  /*21b0*/  IMAD.U32 R7, RZ, RZ, UR17 ;  /* 0x00000011ff077e24 */ /* 0x000fca000f8e00ff */
[----:B------:R1:W3:Y:S01]  /*21c0*/  @P0 LDG.E R11, [R6.64] ;  /* 0x0000001e060b0981 */ /* 0x0002e2000c1e1900 */
[----:B------:R-:W-:Y:S01]  /*21d0*/  IMAD.IADD R0, R27, 0x1, -R0 ;  /* 0x000000011b007824 */ /* 0x000fe200078e0a00 */
[----:B------:R-:W-:Y:S01]  /*21e0*/  LEA.HI R2, R2, R20, RZ, 0x2 ;  /* 0x0000001402027211 */ /* 0x000fe200078f10ff */
[----:B------:R-:W3:Y:S01]  /*21f0*/  @P0 MUFU.RCP R13, c[0x0][0x238] ;  /* 0x00008e00000d0b08 */ /* 0x000ee20000001000 */
[----:B------:R-:W-:Y:S01]  /*2200*/  IMAD.IADD R9, R19, 0x1, -R5 ;  /* 0x0000000113097824 */ /* 0x000fe200078e0a05 */
[----:B------:R-:W-:Y:S01]  /*2210*/  LEA.HI R5, R12, R19, RZ, 0x3 ;  /* 0x000000130c057211 */ /* 0x000fe200078f18ff */
[----:B------:R-:W-:Y:S01]  /*2220*/  BAR.SYNC.DEFER_BLOCKING 0x0 ;  /* 0x0000000000007b1d */ /* 0x000fe20000010000 */
[----:B------:R-:W-:Y:S01]  /*2230*/  LEA.HI R10, R0, R0, RZ, 0x1 ;  /* 0x00000000000a7211 */ /* 0x000fe200078f08ff */
[----:B------:R-:W-:Y:S01]  /*2240*/  IMAD.MOV.U32 R15, RZ, RZ, R33 ;  /* 0x000000ffff0f7224 */ /* 0x000fe200078e0021 */
[----:B------:R-:W-:Y:S01]  /*2250*/  SHF.R.S32.HI R2, RZ, 0x2, R2 ;  /* 0x00000002ff027819 */ /* 0x000fe20000011402 */
[----:B------:R-:W-:Y:S01]  /*2260*/  IMAD.SHL.U32 R5, R5, 0x20, RZ ;  /* 0x0000002005057824 */ /* 0x000fe200078e00ff */
[----:B------:R-:W-:Y:S01]  /*2270*/  LOP3.LUT R4, R10, 0x7fffffe, RZ, 0xc0, !PT ;  /* 0x07fffffe0a047812 */ /* 0x000fe200078ec0ff */
[----:B------:R-:W-:Y:S01]  /*2280*/  IMAD.MOV.U32 R14, RZ, RZ, R30 ;  /* 0x000000ffff0e7224 */ /* 0x000fe200078e001e */
[----:B------:R-:W-:Y:S01]  /*2290*/  USHF.L.U32 UR23, UR24, 0x6, URZ ;  /* 0x0000000618177899 */ /* 0x000fe2000800063f */
[----:B------:R-:W-:Y:S01]  /*22a0*/  IMAD.SHL.U32 R27, R27, 0x2, RZ ;  /* 0x000000021b1b7824 */ /* 0x000fe200078e00ff */
[----:B------:R-:W-:Y:S01]  /*22b0*/  USHF.L.U64.HI UR22, UR24, UR22, UR25 ;  /* 0x0000001618167299 */ /* 0x000fe20008010219 */
[----:B------:R-:W-:Y:S01]  /*22c0*/  BSSY B0, `(.L_x_412) ;  /* 0x0000057000007945 */ /* 0x000fe20003800000 */
[----:B------:R-:W-:-:S02]  /*22d0*/  UIADD3 UR18, UR32, -0x4ab325aa, URZ ;  /* 0xb54cda5620127890 */ /* 0x000fc4000fffe03f */
[----:B------:R-:W-:Y:S01]  /*22e0*/  UIMAD UR4, UR22, UR34, URZ ;  /* 0x00000022160472a4 */ /* 0x000fe2000f8e023f */
[----:B------:R-:W-:Y:S01]  /*22f0*/  LOP3.LUT R157, R27, 0x6, RZ, 0xc0, !PT ;  /* 0x000000061b9d7812 */ /* 0x000fe200078ec0ff */
[----:B------:R-:W-:Y:S02]  /*2300*/  UIADD3 UR17, UR33, 0x646e171e, URZ ;  /* 0x646e171e21117890 */ /* 0x000fe4000fffe03f */
[----:B------:R-:W-:Y:S01]  /*2310*/  UIMAD UR11, UR11, UR23, UR4 ;  /* 0x000000170b0b72a4 */ /* 0x000fe2000f8e0204 */
[----:B-1----:R-:W-:Y:S02]  /*2320*/  LEA.HI R6, R24, R8, RZ, 0x1 ;  /* 0x0000000818067211 */ /* 0x002fe400078f08ff */
[----:B------:R-:W-:Y:S01]  /*2330*/  UMOV UR4, URZ ;  /* 0x0000003f00047c82 */ /* 0x000fe20008000000 */
[----:B------:R-:W-:Y:S02]  /*2340*/  LEA R7, R18, UR15, 0x4 ;  /* 0x0000000f12077c11 */ /* 0x000fe4000f8e20ff */
[----:B------:R-:W-:Y:S01]  /*2350*/  LOP3.LUT R6, R6, 0xfffffffe, RZ, 0xc0, !PT ;  /* 0xfffffffe06067812 */ /* 0x000fe200078ec0ff */
[----:B------:R-:W-:Y:S01]  /*2360*/  @P1 STS [R218+0x9000], RZ ;  /* 0x009000ffda001388 */ /* 0x000fe20000000800 */
[----:B------:R-:W-:Y:S01]  /*2370*/  IADD3 R7, R7, 0x1, R2 ;  /* 0x0000000107077810 */ /* 0x000fe20007ffe002 */
[----:B------:R-:W-:-:S02]  /*2380*/  IMAD.U32 R2, RZ, RZ, UR8 ;  /* 0x00000008ff027e24 */ /* 0x000fc4000f8e00ff */
[----:B------:R-:W-:Y:S01]  /*2390*/  IMAD.IADD R6, R8, 0x1, -R6 ;  /* 0x0000000108067824 */ /* 0x000fe200078e0a06 */
[----:B------:R-:W-:Y:S01]  /*23a0*/  @P1 STS [R218+0x9004], RZ ;  /* 0x009004ffda001388 */ /* 0x000fe20000000800 */
[----:B------:R-:W-:Y:S01]  /*23b0*/  IMAD.IADD R8, R0, 0x1, -R4 ;  /* 0x0000000100087824 */ /* 0x000fe200078e0a04 */
[----:B------:R-:W-:Y:S02]  /*23c0*/  SHF.R.S32.HI R0, RZ, 0x1f, R18 ;  /* 0x0000001fff007819 */ /* 0x000fe40000011412 */
[----:B------:R-:W-:Y:S01]  /*23d0*/  IADD3 R12, R2, -UR28, R7 ;  /* 0x8000001c020c7c10 */ /* 0x000fe2000fffe007 */
[----:B------:R-:W-:Y:S01]  /*23e0*/  IMAD.SHL.U32 R2, R23, 0x40, RZ ;  /* 0x0000004017027824 */ /* 0x000fe200078e00ff */
[----:B------:R-:W-:Y:S01]  /*23f0*/  LEA.HI R0, R0, R18, RZ, 0x2 ;  /* 0x0000001200007211 */ /* 0x000fe200078f10ff */
[----:B------:R-:W-:Y:S01]  /*2400*/  IMAD.U32 R7, RZ, RZ, UR27 ;  /* 0x0000001bff077e24 */ /* 0x000fe2000f8e00ff */
[----:B------:R-:W-:Y:S01]  /*2410*/  @P1 STS.64 [R218+0x9008], RZ ;  /* 0x009008ffda001388 */ /* 0x000fe20000000a00 */
[----:B------:R-:W-:Y:S01]  /*2420*/  IMAD R8, R6, 0x8, R8 ;  /* 0x0000000806087824 */ /* 0x000fe200078e0208 */
[----:B------:R-:W-:Y:S01]  /*2430*/  LOP3.LUT R4, R2, 0xc0, RZ, 0xc0, !PT ;  /* 0x000000c002047812 */ /* 0x000fe200078ec0ff */
[----:B------:R-:W-:Y:S01]  /*2440*/  IMAD R167, R7, 0x8, R18 ;  /* 0x0000000807a77824 */ /* 0x000fe200078e0212 */
[----:B------:R-:W-:Y:S01]  /*2450*/  LOP3.LUT R2, R0, 0xfffffffc, RZ, 0xc0, !PT ;  /* 0xfffffffc00027812 */ /* 0x000fe200078ec0ff */
[----:B------:R-:W-:Y:S01]  /*2460*/  @P1 STS.128 [R218+0xa000], RZ ;  /* 0x00a000ffda001388 */ /* 0x000fe20000000c00 */
[----:B------:R-:W-:Y:S01]  /*2470*/  LOP3.LUT R0, R5, 0xffffff00, RZ, 0xc0, !PT ;  /* 0xffffff0005007812 */ /* 0x000fe200078ec0ff */
[----:B------:R-:W-:Y:S01]  /*2480*/  IMAD.SHL.U32 R5, R6, 0x8, RZ ;  /* 0x0000000806057824 */ /* 0x000fe200078e00ff */
[----:B------:R-:W-:Y:S01]  /*2490*/  IADD3 R124, R12, c[0x0][0x2e8], RZ ;  /* 0x0000ba000c7c7a10 */ /* 0x000fe20007ffe0ff */
[C---:B------:R-:W-:Y:S01]  /*24a0*/  IMAD.IADD R6, R18.reuse, 0x1, -R2 ;  /* 0x0000000112067824 */ /* 0x040fe200078e0a02 */
[----:B------:R-:W-:Y:S01]  /*24b0*/  @P1 STS.128 [R218+0xb000], RZ ;  /* 0x00b000ffda001388 */ /* 0x000fe20000000c00 */
[----:B------:R-:W-:-:S02]  /*24c0*/  IMAD R2, R18, 0x200, R0 ;  /* 0x0000020012027824 */ /* 0x000fc400078e0200 */
[----:B------:R-:W-:Y:S01]  /*24d0*/  IMAD R7, R9, 0x20, R0 ;  /* 0x0000002009077824 */ /* 0x000fe200078e0200 */
[----:B------:R-:W-:Y:S01]  /*24e0*/  SHF.R.S32.HI R0, RZ, 0x1, R10 ;  /* 0x00000001ff007819 */ /* 0x000fe2000001140a */
[----:B------:R1:W-:Y:S04]  /*24f0*/  STL [R1+0x5c], R6 ;  /* 0x00005c0601007387 */ /* 0x0003e80000100800 */
[----:B------:R2:W-:Y:S04]  /*2500*/  STL [R1+0x3c], R167 ;  /* 0x00003ca701007387 */ /* 0x0005e80000100800 */
[----:B------:R2:W-:Y:S01]  /*2510*/  STL.64 [R1+0x40], R14 ;  /* 0x0000400e01007387 */ /* 0x0005e20000100a00 */
[----:B-1----:R-:W-:-:S02]  /*2520*/  LOP3.LUT R6, R4, 0x8, R5, 0xf8, !PT ;  /* 0x0000000804067812 */ /* 0x002fc400078ef805 */
[----:B------:R-:W-:Y:S01]  /*2530*/  SHF.R.U32.HI R5, RZ, 0x3, R4 ;  /* 0x00000003ff057819 */ /* 0x000fe20000011604 */
[----:B------:R-:W-:Y:S02]  /*2540*/  IMAD R4, R9, 0x20, R2 ;  /* 0x0000002009047824 */ /* 0x000fe400078e0202 */
[----:B------:R-:W-:Y:S01]  /*2550*/  IMAD.SHL.U32 R2, R25, 0x8, RZ ;  /* 0x0000000819027824 */ /* 0x000fe200078e00ff */
[----:B------:R-:W-:Y:S01]  /*2560*/  LOP3.LUT R5, R6, R5, RZ, 0x3c, !PT ;  /* 0x0000000506057212 */ /* 0x000fe200078e3cff */
[----:B---3--:R-:W-:Y:S02]  /*2570*/  @P0 FMUL.FTZ R11, R11, R13 ;  /* 0x0000000d0b0b0220 */ /* 0x008fe40000410000 */
[----:B------:R-:W-:Y:S02]  /*2580*/  IMAD.U32 R13, RZ, RZ, UR23 ;  /* 0x00000017ff0d7e24 */ /* 0x000fe4000f8e00ff */
[----:B------:R-:W1:Y:S01]  /*2590*/  @P0 R2UR UR5, R11 ;  /* 0x000000000b0503c2 */ /* 0x000e6200000e0000 */
[C---:B------:R-:W-:Y:S01]  /*25a0*/  LOP3.LUT P0, RZ, R0.reuse, 0x2, RZ, 0xc0, !PT ;  /* 0x0000000200ff7812 */ /* 0x040fe2000780c0ff */
[----:B------:R-:W-:-:S05]  /*25b0*/  IMAD.SHL.U32 R0, R0, 0x40, RZ ;  /* 0x0000004000007824 */ /* 0x000fca00078e00ff */
[----:B------:R-:W-:-:S04]  /*25c0*/  LOP3.LUT R0, R0, 0xc0, RZ, 0xc0, !PT ;  /* 0x000000c000007812 */ /* 0x000fc800078ec0ff */
[----:B------:R-:W-:Y:S02]  /*25d0*/  LOP3.LUT R2, R0, 0x8, R2, 0xf8, !PT ;  /* 0x0000000800027812 */ /* 0x000fe400078ef802 */
[----:B------:R-:W-:-:S04]  /*25e0*/  SHF.R.U32.HI R0, RZ, 0x3, R0 ;  /* 0x00000003ff007819 */ /* 0x000fc80000011600 */
[----:B------:R-:W-:Y:S01]  /*25f0*/  LOP3.LUT R2, R2, R0, RZ, 0x3c, !PT ;  /* 0x0000000002027212 */ /* 0x000fe200078e3cff */
[C---:B------:R-:W-:Y:S01]  /*2600*/  IMAD.IADD R0, R5.reuse, 0x1, R4 ;  /* 0x0000000105007824 */ /* 0x040fe200078e0204 */
[----:B------:R-:W-:Y:S01]  /*2610*/  SEL R4, R28, 0xfffffff0, !P0 ;  /* 0xfffffff01c047807 */ /* 0x000fe20004000000 */
[----:B------:R-:W-:Y:S02]  /*2620*/  IMAD.IADD R5, R5, 0x1, R7 ;  /* 0x0000000105057824 */ /* 0x000fe400078e0207 */
[----:B------:R-:W-:Y:S01]  /*2630*/  IMAD.WIDE.U32 R6, R13, UR34, R14 ;  /* 0x000000220d067c25 */ /* 0x000fe2000f8e000e */
[----:B-1----:R-:W-:-:S03]  /*2640*/  @UP1 UMOV UR4, UR5 ;  /* 0x0000000500041c82 */ /* 0x002fc60008000000 */
[----:B------:R-:W-:Y:S01]  /*2650*/  IMAD.U32 R2, R8, 0x20, R2 ;  /* 0x0000002008027824 */ /* 0x000fe200078e0002 */
        /* <DEDUP_REMOVED lines=29> */
.L_x_413:
[----:B--2---:R-:W-:Y:S05]  /*2830*/  BSYNC B0 ;  /* 0x0000000000007941 */ /* 0x004fea0003800000 */
.L_x_412:
        /* <DEDUP_REMOVED lines=36> */
.L_x_415:
[----:B------:R-:W-:Y:S05]  /*2a80*/  BSYNC B0 ;  /* 0x0000000000007941 */ /* 0x000fea0003800000 */
.L_x_414:
[----:B------:R-:W-:Y:S01]  /*2a90*/  IMAD.SHL.U32 R216, R0, 0x2, RZ ;  /* 0x0000000200d87824 */ /* 0x000fe200078e00ff */
[----:B------:R-:W-:Y:S01]  /*2aa0*/  IADD3 R6, R124, 0x40, RZ ;  /* 0x000000407c067810 */ /* 0x000fe20007ffe0ff */
[----:B------:R-:W-:Y:S01]  /*2ab0*/  IMAD.SHL.U32 R213, R2, 0x2, RZ ;  /* 0x0000000202d57824 */ /* 0x000fe200078e00ff */
[----:B------:R-:W-:Y:S01]  /*2ac0*/  IADD3 R2, R124, 0x48, RZ ;  /* 0x000000487c027810 */ /* 0x000fe20007ffe0ff */
[----:B------:R-:W-:Y:S01]  /*2ad0*/  IMAD R217, R3, 0x2, R216 ;  /* 0x0000000203d97824 */ /* 0x000fe200078e02d8 */
[----:B-1----:R-:W-:Y:S01]  /*2ae0*/  LDSM.16.M88.4 R12, [R216] ;  /* 0x00000000d80c783b */ /* 0x002fe20000000200 */
[----:B------:R-:W-:Y:S01]  /*2af0*/  IMAD R215, R4, 0x2, R213 ;  /* 0x0000000204d77824 */ /* 0x000fe200078e02d5 */
[----:B------:R-:W-:Y:S01]  /*2b00*/  IADD3 R7, R124, 0x8, RZ ;  /* 0x000000087c077810 */ /* 0x000fe20007ffe0ff */
[----:B------:R-:W-:Y:S01]  /*2b10*/  IMAD.U32 R0, RZ, RZ, UR34 ;  /* 0x00000022ff007e24 */ /* 0x000fe2000f8e00ff */
[----:B------:R-:W1:Y:S01]  /*2b20*/  LDSM.16.M88.4 R16, [R213+0x6000] ;  /* 0x00600000d510783b */ /* 0x000e620000000200 */
[----:B------:R-:W-:-:S03]  /*2b30*/  UISETP.GE.AND UP0, UPT, UR29, 0x2, UPT ;  /* 0x000000021d00788c */ /* 0x000fc6000bf06270 */
[----:B------:R-:W3:Y:S04]  /*2b40*/  LDSM.16.M88.4 R8, [R216+0x1000] ;  /* 0x00100000d808783b */ /* 0x000ee80000000200 */
[----:B------:R-:W5:Y:S04]  /*2b50*/  LDSM.16.M88.4 R32, [R213+0x6400] ;  /* 0x00640000d520783b */ /* 0x000f680000000200 */
[----:B------:R-:W2:Y:S04]  /*2b60*/  LDSM.16.M88.4 R28, [R213+0x6800] ;  /* 0x00680000d51c783b */ /* 0x000ea80000000200 */
[----:B------:R-:W4:Y:S04]  /*2b70*/  LDSM.16.M88.4 R24, [R213+0x6c00] ;  /* 0x006c0000d518783b */ /* 0x000f280000000200 */
[----:B------:R-:W-:Y:S04]  /*2b80*/  LDSM.16.M88.4 R52, [R215+0x6000] ;  /* 0x00600000d734783b */ /* 0x000fe80000000200 */
[----:B------:R-:W-:Y:S04]  /*2b90*/  LDSM.16.M88.4 R56, [R215+0x6800] ;  /* 0x00680000d738783b */ /* 0x000fe80000000200 */
[----:B------:R-:W-:Y:S04]  /*2ba0*/  LDSM.16.M88.4 R60, [R215+0x6400] ;  /* 0x00640000d73c783b */ /* 0x000fe80000000200 */
[----:B------:R-:W-:Y:S04]  /*2bb0*/  LDSM.16.M88.4 R20, [R217] ;  /* 0x00000000d914783b */ /* 0x000fe80000000200 */
[----:B------:R-:W-:Y:S01]  /*2bc0*/  LDSM.16.M88.4 R48, [R215+0x6c00] ;  /* 0x006c0000d730783b */ /* 0x000fe20000000200 */
[-C--:B-1----:R-:W-:Y:S03]  /*2bd0*/  HMMA.16816.F32.BF16 R40, R12, R16.reuse, RZ ;  /* 0x000000100c28723c */ /* 0x082fe600000418ff */
[----:B------:R-:W-:Y:S04]  /*2be0*/  LDSM.16.M88.4 R44, [R213+0x7400] ;  /* 0x00740000d52c783b */ /* 0x000fe80000000200 */
[----:B------:R-:W0:Y:S01]  /*2bf0*/  LDGDEPBAR ;  /* 0x00000000000079af */ /* 0x000e220000000000 */
[C---:B---3--:R-:W-:Y:S08]  /*2c00*/  HMMA.16816.F32.BF16 R36, R8.reuse, R16, RZ ;  /* 0x000000100824723c */ /* 0x048ff000000418ff */
[-C--:B------:R-:W-:Y:S08]  /*2c10*/  HMMA.16816.F32.BF16 R100, R8, R18.reuse, RZ ;  /* 0x000000120864723c */ /* 0x080ff000000418ff */
[----:B------:R-:W-:Y:S01]  /*2c20*/  HMMA.16816.F32.BF16 R132, R12, R18, RZ ;  /* 0x000000120c84723c */ /* 0x000fe200000418ff */
[----:B------:R-:W1:Y:S07]  /*2c30*/  LDSM.16.M88.4 R16, [R217+0x1000] ;  /* 0x00100000d910783b */ /* 0x000e6e0000000200 */
[C---:B-----5:R-:W-:Y:S08]  /*2c40*/  HMMA.16816.F32.BF16 R72, R8.reuse, R32, RZ ;  /* 0x000000200848723c */ /* 0x060ff000000418ff */
[C---:B--2---:R-:W-:Y:S08]  /*2c50*/  HMMA.16816.F32.BF16 R84, R8.reuse, R28, RZ ;  /* 0x0000001c0854723c */ /* 0x044ff000000418ff */
[C---:B----4-:R-:W-:Y:S08]  /*2c60*/  HMMA.16816.F32.BF16 R88, R8.reuse, R24, RZ ;  /* 0x000000180858723c */ /* 0x050ff000000418ff */
[C---:B------:R-:W-:Y:S08]  /*2c70*/  HMMA.16816.F32.BF16 R96, R8.reuse, R34, RZ ;  /* 0x000000220860723c */ /* 0x040ff000000418ff */
[C---:B------:R-:W-:Y:S08]  /*2c80*/  HMMA.16816.F32.BF16 R92, R8.reuse, R30, RZ ;  /* 0x0000001e085c723c */ /* 0x040ff000000418ff */
[----:B------:R-:W-:Y:S01]  /*2c90*/  HMMA.16816.F32.BF16 R80, R8, R26, RZ ;  /* 0x0000001a0850723c */ /* 0x000fe200000418ff */
[----:B------:R-:W-:Y:S07]  /*2ca0*/  LDSM.16.M88.4 R8, [R216+0x3000] ;  /* 0x00300000d808783b */ /* 0x000fee0000000200 */
[C---:B------:R-:W-:Y:S08]  /*2cb0*/  HMMA.16816.F32.BF16 R76, R12.reuse, R32, RZ ;  /* 0x000000200c4c723c */ /* 0x040ff000000418ff */
[C---:B------:R-:W-:Y:S01]  /*2cc0*/  HMMA.16816.F32.BF16 R112, R12.reuse, R34, RZ ;  /* 0x000000220c70723c */ /* 0x040fe200000418ff */
[----:B------:R-:W2:Y:S07]  /*2cd0*/  LDSM.16.M88.4 R32, [R213+0x7000] ;  /* 0x00700000d520783b */ /* 0x000eae0000000200 */
[C---:B------:R-:W-:Y:S08]  /*2ce0*/  HMMA.16816.F32.BF16 R68, R12.reuse, R28, RZ ;  /* 0x0000001c0c44723c */ /* 0x040ff000000418ff */
[C---:B------:R-:W-:Y:S08]  /*2cf0*/  HMMA.16816.F32.BF16 R108, R12.reuse, R30, RZ ;  /* 0x0000001e0c6c723c */ /* 0x040ff000000418ff */
[C---:B------:R-:W-:Y:S08]  /*2d00*/  HMMA.16816.F32.BF16 R64, R12.reuse, R24, RZ ;  /* 0x000000180c40723c */ /* 0x040ff000000418ff */
[----:B------:R-:W-:Y:S01]  /*2d10*/  HMMA.16816.F32.BF16 R28, R12, R26, RZ ;  /* 0x0000001a0c1c723c */ /* 0x000fe200000418ff */
[----:B------:R-:W3:Y:S07]  /*2d20*/  LDSM.16.M88.4 R12, [R216+0x2000] ;  /* 0x00200000d80c783b */ /* 0x000eee0000000200 */
[C---:B-1----:R-:W-:Y:S01]  /*2d30*/  HMMA.16816.F32.BF16 R24, R16.reuse, R52, R36 ;  /* 0x000000341018723c */ /* 0x042fe20000041824 */
[----:B------:R-:W-:Y:S07]  /*2d40*/  LDSM.16.M88.4 R36, [R213+0x7c00] ;  /* 0x007c0000d524783b */ /* 0x000fee0000000200 */
        /* <DEDUP_REMOVED lines=8> */
[C---:B------:R-:W-:Y:S01]  /*2dd0*/  HMMA.16816.F32.BF16 R104, R20.reuse, R52, R40 ;  /* 0x000000341468723c */ /* 0x040fe20000041828 */
[----:B------:R-:W1:Y:S07]  /*2de0*/  LDSM.16.M88.4 R40, [R213+0x7800] ;  /* 0x00780000d528783b */ /* 0x000e6e0000000200 */
[C---:B------:R-:W-:Y:S08]  /*2df0*/  HMMA.16816.F32.BF16 R92, R20.reuse, R48, R64 ;  /* 0x00000030145c723c */ /* 0x040ff00000041840 */
[C---:B------:R-:W-:Y:S01]  /*2e00*/  HMMA.16816.F32.BF16 R88, R20.reuse, R54, R132 ;  /* 0x000000361458723c */ /* 0x040fe20000041884 */
[----:B------:R-:W-:Y:S07]  /*2e10*/  LDSM.16.M88.4 R52, [R215+0x7c00] ;  /* 0x007c0000d734783b */ /* 0x000fee0000000200 */
[C---:B------:R-:W-:Y:S08]  /*2e20*/  HMMA.16816.F32.BF16 R80, R20.reuse, R62, R112 ;  /* 0x0000003e1450723c */ /* 0x040ff00000041870 */
[C---:B------:R-:W-:Y:S01]  /*2e30*/  HMMA.16816.F32.BF16 R76, R20.reuse, R58, R108 ;  /* 0x0000003a144c723c */ /* 0x040fe2000004186c */
[----:B------:R-:W-:Y:S07]  /*2e40*/  LDSM.16.M88.4 R56, [R215+0x7800] ;  /* 0x00780000d738783b */ /* 0x000fee0000000200 */
[----:B------:R-:W-:Y:S01]  /*2e50*/  HMMA.16816.F32.BF16 R68, R20, R50, R28 ;  /* 0x000000321444723c */ /* 0x000fe2000004181c */
[----:B------:R-:W-:Y:S04]  /*2e60*/  LDSM.16.M88.4 R48, [R215+0x7000] ;  /* 0x00700000d730783b */ /* 0x000fe80000000200 */
[----:B------:R-:W-:Y:S03]  /*2e70*/  LDSM.16.M88.4 R28, [R217+0x2000] ;  /* 0x00200000d91c783b */ /* 0x000fe60000000200 */
[----:B--2---:R-:W-:Y:S01]  /*2e80*/  HMMA.16816.F32.BF16 R20, R8, R32, R24 ;  /* 0x000000200814723c */ /* 0x004fe20000041818 */
[----:B------:R-:W2:Y:S07]  /*2e90*/  LDSM.16.M88.4 R24, [R217+0x3000] ;  /* 0x00300000d918783b */ /* 0x000eae0000000200 */
[----:B------:R-:W-:Y:S01]  /*2ea0*/  HMMA.16816.F32.BF16 R72, R16, R60, R72 ;  /* 0x0000003c1048723c */ /* 0x000fe20000041848 */
[----:B------:R-:W4:Y:S07]  /*2eb0*/  LDSM.16.M88.4 R60, [R215+0x7400] ;  /* 0x00740000d73c783b */ /* 0x000f2e0000000200 */
[----:B---3--:R-:W-:Y:S08]  /*2ec0*/  HMMA.16816.F32.BF16 R16, R12, R32, R104 ;  /* 0x000000200c10723c */ /* 0x008ff00000041868 */
[C---:B------:R-:W-:Y:S08]  /*2ed0*/  HMMA.16816.F32.BF16 R64, R8.reuse, R34, R120 ;  /* 0x000000220840723c */ /* 0x040ff00000041878 */
[C---:B------:R-:W-:Y:S08]  /*2ee0*/  HMMA.16816.F32.BF16 R72, R8.reuse, R44, R72 ;  /* 0x0000002c0848723c */ /* 0x040ff00000041848 */
[C---:B-1----:R-:W-:Y:S08]  /*2ef0*/  HMMA.16816.F32.BF16 R148, R8.reuse, R40, R140 ;  /* 0x000000280894723c */ /* 0x042ff0000004188c */
[C---:B------:R-:W-:Y:S08]  /*2f00*/  HMMA.16816.F32.BF16 R152, R8.reuse, R36, R136 ;  /* 0x000000240898723c */ /* 0x040ff00000041888 */
[C---:B------:R-:W-:Y:S08]  /*2f10*/  HMMA.16816.F32.BF16 R84, R8.reuse, R46, R84 ;  /* 0x0000002e0854723c */ /* 0x040ff00000041854 */
[C---:B------:R-:W-:Y:S08]  /*2f20*/  HMMA.16816.F32.BF16 R120, R8.reuse, R42, R116 ;  /* 0x0000002a0878723c */ /* 0x040ff00000041874 */
[----:B------:R-:W-:Y:S08]  /*2f30*/  HMMA.16816.F32.BF16 R8, R8, R38, R100 ;  /* 0x000000260808723c */ /* 0x000ff00000041864 */
[C---:B------:R-:W-:Y:S08]  /*2f40*/  HMMA.16816.F32.BF16 R136, R12.reuse, R40, R96 ;  /* 0x000000280c88723c */ /* 0x040ff00000041860 */
[----:B------:R-:W-:Y:S01]  /*2f50*/  HMMA.16816.F32.BF16 R132, R12, R42, R76 ;  /* 0x0000002a0c84723c */ /* 0x000fe2000004184c */
[----:B------:R-:W-:Y:S07]  /*2f60*/  LDSM.16.M88.4 R40, [R213+0x8000] ;  /* 0x00800000d528783b */ /* 0x000fee0000000200 */
[----:B--2---:R-:W-:Y:S01]  /*2f70*/  HMMA.16816.F32.BF16 R112, R24, R48, R20 ;  /* 0x000000301870723c */ /* 0x004fe20000041814 */
[----:B------:R-:W1:Y:S07]  /*2f80*/  LDSM.16.M88.4 R20, [R216+0x4000] ;  /* 0x00400000d814783b */ /* 0x000e6e0000000200 */
[----:B------:R-:W-:Y:S01]  /*2f90*/  HMMA.16816.F32.BF16 R144, R12, R34, R88 ;  /* 0x000000220c90723c */ /* 0x000fe20000041858 */
[----:B------:R-:W-:Y:S07]  /*2fa0*/  LDSM.16.M88.4 R32, [R213+0x8800] ;  /* 0x00880000d520783b */ /* 0x000fee0000000200 */
[----:B------:R-:W-:Y:S01]  /*2fb0*/  HMMA.16816.F32.BF16 R108, R28, R48, R16 ;  /* 0x000000301c6c723c */ /* 0x000fe20000041810 */
[----:B------:R-:W2:Y:S07]  /*2fc0*/  LDSM.16.M88.4 R16, [R216+0x5000] ;  /* 0x00500000d810783b */ /* 0x000eae0000000200 */
[C---:B------:R-:W-:Y:S08]  /*2fd0*/  HMMA.16816.F32.BF16 R140, R12.reuse, R44, R128 ;  /* 0x0000002c0c8c723c */ /* 0x040ff00000041880 */
[C---:B------:R-:W-:Y:S01]  /*2fe0*/  HMMA.16816.F32.BF16 R80, R12.reuse, R46, R80 ;  /* 0x0000002e0c50723c */ /* 0x040fe20000041850 */
[----:B------:R-:W-:Y:S07]  /*2ff0*/  LDSM.16.M88.4 R44, [R213+0x8c00] ;  /* 0x008c0000d52c783b */ /* 0x000fee0000000200 */
[C---:B------:R-:W-:Y:S08]  /*3000*/  HMMA.16816.F32.BF16 R128, R12.reuse, R36, R92 ;  /* 0x000000240c80723c */ /* 0x040ff0000004185c */
[----:B------:R-:W-:Y:S01]  /*3010*/  HMMA.16816.F32.BF16 R116, R12, R38, R68 ;  /* 0x000000260c74723c */ /* 0x000fe20000041844 */
[----:B------:R-:W3:Y:S04]  /*3020*/  LDSM.16.M88.4 R36, [R213+0x8400] ;  /* 0x00840000d524783b */ /* 0x000ee80000000200 */
[----:B------:R-:W-:Y:S03]  /*3030*/  LDSM.16.M88.4 R12, [R217+0x4000] ;  /* 0x00400000d90c783b */ /* 0x000fe60000000200 */
[C---:B----4-:R-:W-:Y:S08]  /*3040*/  HMMA.16816.F32.BF16 R100, R24.reuse, R60, R72 ;  /* 0x0000003c1864723c */ /* 0x050ff00000041848 */
[C---:B------:R-:W-:Y:S08]  /*3050*/  HMMA.16816.F32.BF16 R96, R24.reuse, R62, R84 ;  /* 0x0000003e1860723c */ /* 0x040ff00000041854 */
[C---:B------:R-:W-:Y:S08]  /*3060*/  HMMA.16816.F32.BF16 R104, R24.reuse, R50, R64 ;  /* 0x000000321868723c */ /* 0x040ff00000041840 */
[C---:B------:R-:W-:Y:S08]  /*3070*/  HMMA.16816.F32.BF16 R92, R24.reuse, R56, R148 ;  /* 0x00000038185c723c */ /* 0x040ff00000041894 */
[C---:B------:R-:W-:Y:S08]  /*3080*/  HMMA.16816.F32.BF16 R88, R24.reuse, R58, R120 ;  /* 0x0000003a1858723c */ /* 0x040ff00000041878 */
[C---:B------:R-:W-:Y:S08]  /*3090*/  HMMA.16816.F32.BF16 R84, R24.reuse, R52, R152 ;  /* 0x000000341854723c */ /* 0x040ff00000041898 */
[----:B------:R-:W-:Y:S01]  /*30a0*/  HMMA.16816.F32.BF16 R72, R24, R54, R8 ;  /* 0x000000361848723c */ /* 0x000fe20000041808 */
[----:B------:R-:W4:Y:S04]  /*30b0*/  LDSM.16.M88.4 R24, [R215+0x8000] ;  /* 0x00800000d718783b */ /* 0x000f280000000200 */
[----:B------:R-:W5:Y:S03]  /*30c0*/  LDSM.16.M88.4 R8, [R217+0x5000] ;  /* 0x00500000d908783b */ /* 0x000f660000000200 */
[C---:B------:R-:W-:Y:S08]  /*30d0*/  HMMA.16816.F32.BF16 R68, R28.reuse, R50, R144 ;  /* 0x000000321c44723c */ /* 0x040ff00000041890 */
[C---:B------:R-:W-:Y:S08]  /*30e0*/  HMMA.16816.F32.BF16 R76, R28.reuse, R60, R140 ;  /* 0x0000003c1c4c723c */ /* 0x040ff0000004188c */
[C---:B------:R-:W-:Y:S08]  /*30f0*/  HMMA.16816.F32.BF16 R80, R28.reuse, R62, R80 ;  /* 0x0000003e1c50723c */ /* 0x040ff00000041850 */
[C---:B------:R-:W-:Y:S08]  /*3100*/  HMMA.16816.F32.BF16 R64, R28.reuse, R56, R136 ;  /* 0x000000381c40723c */ /* 0x040ff00000041888 */
[C---:B------:R-:W-:Y:S08]  /*3110*/  HMMA.16816.F32.BF16 R60, R28.reuse, R58, R132 ;  /* 0x0000003a1c3c723c */ /* 0x040ff00000041884 */
[C---:B------:R-:W-:Y:S08]  /*3120*/  HMMA.16816.F32.BF16 R56, R28.reuse, R52, R128 ;  /* 0x000000341c38723c */ /* 0x040ff00000041880 */
[----:B------:R-:W-:Y:S08]  /*3130*/  HMMA.16816.F32.BF16 R116, R28, R54, R116 ;  /* 0x000000361c74723c */ /* 0x000ff00000041874 */
[-C--:B-1----:R-:W-:Y:S08]  /*3140*/  HMMA.16816.F32.BF16 R28, R20, R40.reuse, R108 ;  /* 0x00000028141c723c */ /* 0x082ff0000004186c */
[C---:B--2---:R-:W-:Y:S08]  /*3150*/  HMMA.16816.F32.BF16 R48, R16.reuse, R40, R112 ;  /* 0x000000281030723c */ /* 0x044ff00000041870 */
[-C--:B------:R-:W-:Y:S08]  /*3160*/  HMMA.16816.F32.BF16 R52, R16, R42.reuse, R104 ;  /* 0x0000002a1034723c */ /* 0x080ff00000041868 */
[C---:B------:R-:W-:Y:S08]  /*3170*/  HMMA.16816.F32.BF16 R40, R20.reuse, R42, R68 ;  /* 0x0000002a1428723c */ /* 0x040ff00000041844 */
[C---:B---3--:R-:W-:Y:S08]  /*3180*/  HMMA.16816.F32.BF16 R68, R20.reuse, R36, R76 ;  /* 0x000000241444723c */ /* 0x048ff0000004184c */
[----:B------:R-:W-:Y:S08]  /*3190*/  HMMA.16816.F32.BF16 R76, R20, R44, R56 ;  /* 0x0000002c144c723c */ /* 0x000ff00000041838 */
[----:B----4-:R-:W-:Y:S01]  /*31a0*/  HMMA.16816.F32.BF16 R56, R12, R24, R28 ;  /* 0x000000180c38723c */ /* 0x010fe2000004181c */
[----:B------:R-:W1:Y:S07]  /*31b0*/  LDSM.16.M88.4 R28, [R215+0x8400] ;  /* 0x00840000d71c783b */ /* 0x000e6e0000000200 */
[C---:B------:R-:W-:Y:S07]  /*31c0*/  HMMA.16816.F32.BF16 R100, R16.reuse, R36, R100 ;  /* 0x000000241064723c */ /* 0x040fee0000041864 */
[----:B------:R-:W-:Y:S01]  /*31d0*/  IMNMX R37, R124, UR8, PT ;  /* 0x000000087c257c17 */ /* 0x000fe2000b800200 */
[----:B------:R-:W-:Y:S01]  /*31e0*/  HMMA.16816.F32.BF16 R96, R16, R38, R96 ;  /* 0x000000261060723c */ /* 0x000fe20000041860 */
[----:B------:R-:W-:-:S07]  /*31f0*/  IMNMX R36, R7, UR8, PT ;  /* 0x0000000807247c17 */ /* 0x000fce000b800200 */
[C---:B------:R-:W-:Y:S08]  /*3200*/  HMMA.16816.F32.BF16 R92, R16.reuse, R32, R92 ;  /* 0x00000020105c723c */ /* 0x040ff0000004185c */
[C---:B------:R-:W-:Y:S08]  /*3210*/  HMMA.16816.F32.BF16 R88, R16.reuse, R34, R88 ;  /* 0x000000221058723c */ /* 0x040ff00000041858 */
[C---:B------:R-:W-:Y:S08]  /*3220*/  HMMA.16816.F32.BF16 R84, R16.reuse, R44, R84 ;  /* 0x0000002c1054723c */ /* 0x040ff00000041854 */
[----:B------:R-:W-:Y:S07]  /*3230*/  HMMA.16816.F32.BF16 R104, R16, R46, R72 ;  /* 0x0000002e1068723c */ /* 0x000fee0000041848 */
[----:B------:R-:W-:Y:S01]  /*3240*/  IMAD R19, R0, 0x40, R157 ;  /* 0x0000004000137824 */ /* 0x000fe200078e029d */
[----:B------:R-:W-:Y:S04]  /*3250*/  HMMA.16816.F32.BF16 R72, R20, R34, R60 ;  /* 0x000000221448723c */ /* 0x000fe8000004183c */
[----:B------:R-:W-:-:S04]  /*3260*/  IADD3 R0, R19, 0x1, RZ ;  /* 0x0000000113007810 */ /* 0x000fc80007ffe0ff */
[----:B-----5:R-:W-:Y:S01]  /*3270*/  HMMA.16816.F32.BF16 R60, R8, R24, R48 ;  /* 0x00000018083c723c */ /* 0x020fe20000041830 */
[----:B------:R-:W2:Y:S01]  /*3280*/  I2F R4, R0 ;  /* 0x0000000000047306 */ /* 0x000ea20000201400 */
[C---:B------:R-:W-:Y:S02]  /*3290*/  ISETP.GE.AND P1, PT, R0.reuse, R37, PT ;  /* 0x000000250000720c */ /* 0x040fe40003f26270 */
[----:B------:R-:W-:-:S04]  /*32a0*/  ISETP.GE.AND P0, PT, R0, R36, PT ;  /* 0x000000240000720c */ /* 0x000fc80003f06270 */
[----:B------:R-:W-:Y:S08]  /*32b0*/  HMMA.16816.F32.BF16 R40, R12, R26, R40 ;  /* 0x0000001a0c28723c */ /* 0x000ff00000041828 */
[----:B------:R-:W-:Y:S01]  /*32c0*/  HMMA.16816.F32.BF16 R80, R20, R38, R80 ;  /* 0x000000261450723c */ /* 0x000fe20000041850 */
[C---:B--2---:R-:W-:Y:S02]  /*32d0*/  FFMA.FTZ R7, R4.reuse, UR4, R57 ;  /* 0x0000000404077c23 */ /* 0x044fe40008010039 */
[----:B------:R-:W-:-:S03]  /*32e0*/  FFMA.FTZ R17, R4, UR4, R59 ;  /* 0x0000000404117c23 */ /* 0x000fc6000801003b */
[----:B------:R-:W-:Y:S02]  /*32f0*/  FSEL R135, R7, -INF , !P1 ;  /* 0xff80000007877808 */ /* 0x000fe40004800000 */
[----:B------:R-:W-:Y:S01]  /*3300*/  IMNMX R38, R2, UR8, PT ;  /* 0x0000000802267c17 */ /* 0x000fe2000b800200 */
[----:B------:R-:W-:Y:S01]  /*3310*/  HMMA.16816.F32.BF16 R52, R8, R26, R52 ;  /* 0x0000001a0834723c */ /* 0x000fe20000041834 */
[C---:B------:R-:W-:Y:S01]  /*3320*/  IADD3 R2, R19.reuse, 0x8, RZ ;  /* 0x0000000813027810 */ /* 0x040fe20007ffe0ff */
[----:B------:R-:W-:Y:S01]  /*3330*/  FFMA.FTZ R16, R4, UR4, R61 ;  /* 0x0000000404107c23 */ /* 0x000fe2000801003d */
[----:B------:R-:W-:Y:S02]  /*3340*/  IMNMX R39, R6, UR8, PT ;  /* 0x0000000806277c17 */ /* 0x000fe4000b800200 */
[----:B------:R2:W3:Y:S01]  /*3350*/  I2F R6, R2 ;  /* 0x0000000200067306 */ /* 0x0004e20000201400 */
[C---:B------:R-:W-:Y:S02]  /*3360*/  ISETP.GE.AND P2, PT, R0.reuse, R38, PT ;  /* 0x000000260000720c */ /* 0x040fe40003f46270 */
[----:B------:R-:W-:Y:S01]  /*3370*/  ISETP.GE.AND P4, PT, R0, R39, PT ;  /* 0x000000270000720c */ /* 0x000fe20003f86270 */
[----:B-1----:R-:W-:Y:S01]  /*3380*/  HMMA.16816.F32.BF16 R48, R12, R28, R68 ;  /* 0x0000001c0c30723c */ /* 0x002fe20000041844 */
[----:B------:R-:W-:-:S02]  /*3390*/  IADD3 R0, R19, 0x9, RZ ;  /* 0x0000000913007810 */ /* 0x000fc40007ffe0ff */
[C---:B------:R-:W-:Y:S02]  /*33a0*/  ISETP.GE.AND P6, PT, R2.reuse, R37, PT ;  /* 0x000000250200720c */ /* 0x040fe40003fc6270 */
[C---:B------:R-:W-:Y:S02]  /*33b0*/  ISETP.GE.AND P5, PT, R2.reuse, R36, PT ;  /* 0x000000240200720c */ /* 0x040fe40003fa6270 */
[C---:B------:R-:W-:Y:S01]  /*33c0*/  ISETP.GE.AND P3, PT, R2.reuse, R39, PT ;  /* 0x000000270200720c */ /* 0x040fe20003f66270 */
[C---:B------:R-:W-:Y:S01]  /*33d0*/  HMMA.16816.F32.BF16 R64, R20.reuse, R32, R64 ;  /* 0x000000201440723c */ /* 0x040fe20000041840 */
[----:B------:R-:W-:Y:S01]  /*33e0*/  ISETP.GE.AND P1, PT, R2, R38, PT ;  /* 0x000000260200720c */ /* 0x000fe20003f26270 */
[----:B------:R-:W1:Y:S01]  /*33f0*/  LDSM.16.M88.4 R32, [R215+0x8800] ;  /* 0x00880000d720783b */ /* 0x000e620000000200 */
[----:B------:R-:W-:Y:S01]  /*3400*/  FSEL R146, R17, -INF , !P0 ;  /* 0xff80000011927808 */ /* 0x000fe20004000000 */
[----:B--2---:R-:W-:Y:S01]  /*3410*/  FFMA.FTZ R2, R4, UR4, R63 ;  /* 0x0000000404027c23 */ /* 0x004fe2000801003f */
[----:B------:R-:W-:Y:S01]  /*3420*/  FSEL R57, R16, -INF , !P4 ;  /* 0xff80000010397808 */ /* 0x000fe20006000000 */
[----:B------:R-:W2:Y:S01]  /*3430*/  I2F R4, R0 ;  /* 0x0000000000047306 */ /* 0x000ea20000201400 */
[----:B---3--:R-:W-:Y:S01]  /*3440*/  FFMA.FTZ R7, R6, UR4, R40 ;  /* 0x0000000406077c23 */ /* 0x008fe20008010028 */
[----:B------:R-:W-:Y:S01]  /*3450*/  HMMA.16816.F32.BF16 R116, R20, R46, R116 ;  /* 0x0000002e1474723c */ /* 0x000fe20000041874 */
[----:B------:R-:W-:Y:S01]  /*3460*/  FSEL R59, R2, -INF , !P2 ;  /* 0xff800000023b7808 */ /* 0x000fe20005000000 */
[C---:B------:R-:W-:Y:S01]  /*3470*/  FFMA.FTZ R17, R6.reuse, UR4, R52 ;  /* 0x0000000406117c23 */ /* 0x040fe20008010034 */
[----:B------:R-:W-:Y:S01]  /*3480*/  IADD3 R2, R19, 0x10, RZ ;  /* 0x0000001013027810 */ /* 0x000fe20007ffe0ff */
[C---:B------:R-:W-:Y:S01]  /*3490*/  FFMA.FTZ R18, R6.reuse, UR4, R42 ;  /* 0x0000000406127c23 */ /* 0x040fe2000801002a */
[----:B------:R-:W-:Y:S01]  /*34a0*/  FSEL R144, R7, -INF , !P6 ;  /* 0xff80000007907808 */ /* 0x000fe20007000000 */
[----:B------:R-:W-:Y:S01]  /*34b0*/  FFMA.FTZ R6, R6, UR4, R54 ;  /* 0x0000000406067c23 */ /* 0x000fe20008010036 */
[----:B------:R-:W3:Y:S01]  /*34c0*/  I2F R7, R2 ;  /* 0x0000000200077306 */ /* 0x000ee20000201400 */
[----:B------:R-:W-:Y:S01]  /*34d0*/  HMMA.16816.F32.BF16 R44, R8, R28, R100 ;  /* 0x0000001c082c723c */ /* 0x000fe20000041864 */
[----:B------:R-:W-:-:S02]  /*34e0*/  ISETP.GE.AND P0, PT, R0, R37, PT ;  /* 0x000000250000720c */ /* 0x000fc40003f06270 */
[C---:B------:R-:W-:Y:S02]  /*34f0*/  ISETP.GE.AND P4, PT, R0.reuse, R36, PT ;  /* 0x000000240000720c */ /* 0x040fe40003f86270 */
[----:B------:R-:W-:Y:S01]  /*3500*/  ISETP.GE.AND P2, PT, R0, R39, PT ;  /* 0x000000270000720c */ /* 0x000fe20003f46270 */
[----:B--2---:R-:W-:Y:S01]  /*3510*/  FFMA.FTZ R16, R4, UR4, R41 ;  /* 0x0000000404107c23 */ /* 0x004fe20008010029 */
[----:B------:R-:W-:Y:S01]  /*3520*/  ISETP.GE.AND P6, PT, R0, R38, PT ;  /* 0x000000260000720c */ /* 0x000fe20003fc6270 */
[-C--:B------:R-:W-:Y:S01]  /*3530*/  HMMA.16816.F32.BF16 R24, R12, R30.reuse, R80 ;  /* 0x0000001e0c18723c */ /* 0x080fe20000041850 */
[----:B------:R-:W-:Y:S01]  /*3540*/  IADD3 R0, R19, 0x11, RZ ;  /* 0x0000001113007810 */ /* 0x000fe20007ffe0ff */
[----:B------:R-:W-:Y:S01]  /*3550*/  FFMA.FTZ R20, R4, UR4, R43 ;  /* 0x0000000404147c23 */ /* 0x000fe2000801002b */
[----:B------:R-:W-:Y:S02]  /*3560*/  FSEL R54, R6, -INF , !P1 ;  /* 0xff80000006367808 */ /* 0x000fe40004800000 */
[----:B------:R-:W-:Y:S01]  /*3570*/  FSEL R145, R18, -INF , !P5 ;  /* 0xff80000012917808 */ /* 0x000fe20006800000 */
[----:B------:R-:W2:Y:S01]  /*3580*/  I2F R6, R0 ;  /* 0x0000000000067306 */ /* 0x000ea20000201400 */
[----:B------:R-:W-:Y:S01]  /*3590*/  FSEL R52, R17, -INF , !P3 ;  /* 0xff80000011347808 */ /* 0x000fe20005800000 */
[----:B------:R-:W-:Y:S01]  /*35a0*/  HMMA.16816.F32.BF16 R28, R8, R30, R96 ;  /* 0x0000001e081c723c */ /* 0x000fe20000041860 */
[----:B------:R-:W-:Y:S01]  /*35b0*/  FSEL R138, R16, -INF , !P0 ;  /* 0xff800000108a7808 */ /* 0x000fe20004000000 */
[----:B------:R-:W-:Y:S01]  /*35c0*/  FFMA.FTZ R16, R4, UR4, R53 ;  /* 0x0000000404107c23 */ /* 0x000fe20008010035 */
[C---:B------:R-:W-:Y:S01]  /*35d0*/  ISETP.GE.AND P5, PT, R2.reuse, R37, PT ;  /* 0x000000250200720c */ /* 0x040fe20003fa6270 */
[----:B---3--:R-:W-:Y:S01]  /*35e0*/  FFMA.FTZ R18, R7, UR4, R50 ;  /* 0x0000000407127c23 */ /* 0x008fe20008010032 */
[----:B------:R-:W-:-:S02]  /*35f0*/  ISETP.GE.AND P3, PT, R2, R36, PT ;  /* 0x000000240200720c */ /* 0x000fc40003f66270 */
[C---:B------:R-:W-:Y:S01]  /*3600*/  ISETP.GE.AND P1, PT, R2.reuse, R39, PT ;  /* 0x000000270200720c */ /* 0x040fe20003f26270 */
[C---:B------:R-:W-:Y:S01]  /*3610*/  FFMA.FTZ R17, R7.reuse, UR4, R44 ;  /* 0x0000000407117c23 */ /* 0x040fe2000801002c */
[----:B------:R-:W-:Y:S01]  /*3620*/  ISETP.GE.AND P0, PT, R2, R38, PT ;  /* 0x000000260200720c */ /* 0x000fe20003f06270 */
[----:B------:R-:W-:Y:S01]  /*3630*/  FFMA.FTZ R2, R4, UR4, R55 ;  /* 0x0000000404027c23 */ /* 0x000fe20008010037 */
[----:B------:R-:W-:Y:S01]  /*3640*/  FSEL R139, R20, -INF , !P4 ;  /* 0xff800000148b7808 */ /* 0x000fe20006000000 */
[C---:B------:R-:W-:Y:S01]  /*3650*/  FFMA.FTZ R4, R7.reuse, UR4, R48 ;  /* 0x0000000407047c23 */ /* 0x040fe20008010030 */
[----:B------:R-:W-:Y:S01]  /*3660*/  FSEL R48, R16, -INF , !P2 ;  /* 0xff80000010307808 */ /* 0x000fe20005000000 */
[----:B------:R-:W-:Y:S01]  /*3670*/  FFMA.FTZ R7, R7, UR4, R46 ;  /* 0x0000000407077c23 */ /* 0x000fe2000801002e */
[----:B------:R-:W-:Y:S01]  /*3680*/  FSEL R53, R2, -INF , !P6 ;  /* 0xff80000002357808 */ /* 0x000fe20007000000 */
[C---:B--2---:R-:W-:Y:S01]  /*3690*/  FFMA.FTZ R16, R6.reuse, UR4, R49 ;  /* 0x0000000406107c23 */ /* 0x044fe20008010031 */
[----:B------:R-:W-:Y:S01]  /*36a0*/  IADD3 R2, R19, 0x18, RZ ;  /* 0x0000001813027810 */ /* 0x000fe20007ffe0ff */
[----:B------:R-:W-:Y:S01]  /*36b0*/  FFMA.FTZ R20, R6, UR4, R51 ;  /* 0x0000000406147c23 */ /* 0x000fe20008010033 */
[----:B------:R-:W-:Y:S01]  /*36c0*/  FSEL R157, R4, -INF , !P5 ;  /* 0xff800000049d7808 */ /* 0x000fe20006800000 */
[----:B-1----:R-:W-:Y:S01]  /*36d0*/  HMMA.16816.F32.BF16 R40, R8, R32, R92 ;  /* 0x000000200828723c */ /* 0x002fe2000004185c */
[----:B------:R-:W1:Y:S01]  /*36e0*/  I2F R4, R2 ;  /* 0x0000000200047306 */ /* 0x000e620000201400 */
[----:B------:R-:W-:-:S02]  /*36f0*/  ISETP.GE.AND P4, PT, R0, R37, PT ;  /* 0x000000250000720c */ /* 0x000fc40003f86270 */
[C---:B------:R-:W-:Y:S02]  /*3700*/  ISETP.GE.AND P2, PT, R0.reuse, R36, PT ;  /* 0x000000240000720c */ /* 0x040fe40003f46270 */
[C---:B------:R-:W-:Y:S02]  /*3710*/  ISETP.GE.AND P6, PT, R0.reuse, R39, PT ;  /* 0x000000270000720c */ /* 0x040fe40003fc6270 */
[----:B------:R-:W-:Y:S02]  /*3720*/  ISETP.GE.AND P5, PT, R0, R38, PT ;  /* 0x000000260000720c */ /* 0x000fe40003fa6270 */
[----:B------:R-:W-:Y:S02]  /*3730*/  IADD3 R0, R19, 0x19, RZ ;  /* 0x0000001913007810 */ /* 0x000fe40007ffe0ff */
[----:B------:R-:W-:Y:S02]  /*3740*/  FSEL R159, R18, -INF , !P3 ;  /* 0xff800000129f7808 */ /* 0x000fe40005800000 */
[----:B------:R-:W-:-:S02]  /*3750*/  FSEL R55, R17, -INF , !P1 ;  /* 0xff80000011377808 */ /* 0x000fc40004800000 */
[----:B------:R-:W-:Y:S01]  /*3760*/  FSEL R68, R7, -INF , !P0 ;  /* 0xff80000007447808 */ /* 0x000fe20004000000 */
[----:B-1----:R-:W-:Y:S01]  /*3770*/  FFMA.FTZ R7, R4, UR4, R24 ;  /* 0x0000000404077c23 */ /* 0x002fe20008010018 */
[----:B------:R-:W-:Y:S01]  /*3780*/  FSEL R155, R16, -INF , !P4 ;  /* 0xff800000109b7808 */ /* 0x000fe20006000000 */
[----:B------:R-:W-:Y:S01]  /*3790*/  FFMA.FTZ R16, R6, UR4, R45 ;  /* 0x0000000406107c23 */ /* 0x000fe2000801002d */
[----:B------:R-:W-:Y:S01]  /*37a0*/  ISETP.GE.AND P3, PT, R2, R37, PT ;  /* 0x000000250200720c */ /* 0x000fe20003f66270 */
[----:B------:R-:W-:Y:S01]  /*37b0*/  FFMA.FTZ R17, R4, UR4, R28 ;  /* 0x0000000404117c23 */ /* 0x000fe2000801001c */
[----:B------:R-:W-:Y:S01]  /*37c0*/  ISETP.GE.AND P1, PT, R2, R36, PT ;  /* 0x000000240200720c */ /* 0x000fe20003f26270 */
[----:B------:R-:W-:Y:S01]  /*37d0*/  FFMA.FTZ R18, R4, UR4, R26 ;  /* 0x0000000404127c23 */ /* 0x000fe2000801001a */
[C---:B------:R-:W-:Y:S02]  /*37e0*/  ISETP.GE.AND P0, PT, R2.reuse, R39, PT ;  /* 0x000000270200720c */ /* 0x040fe40003f06270 */
[----:B------:R-:W-:Y:S01]  /*37f0*/  ISETP.GE.AND P4, PT, R2, R38, PT ;  /* 0x000000260200720c */ /* 0x000fe20003f86270 */
[----:B------:R-:W-:Y:S01]  /*3800*/  FFMA.FTZ R2, R6, UR4, R47 ;  /* 0x0000000406027c23 */ /* 0x000fe2000801002f */
[----:B------:R-:W-:Y:S01]  /*3810*/  FSEL R154, R7, -INF , !P3 ;  /* 0xff800000079a7808 */ /* 0x000fe20005800000 */
[----:B------:R-:W1:Y:S01]  /*3820*/  I2F R6, R0 ;  /* 0x0000000000067306 */ /* 0x000e620000201400 */
[----:B------:R-:W-:Y:S01]  /*3830*/  HMMA.16816.F32.BF16 R44, R12, R32, R64 ;  /* 0x000000200c2c723c */ /* 0x000fe20000041840 */
[----:B------:R-:W-:Y:S01]  /*3840*/  FFMA.FTZ R7, R4, UR4, R30 ;  /* 0x0000000404077c23 */ /* 0x000fe2000801001e */
[----:B------:R-:W-:-:S02]  /*3850*/  FSEL R158, R20, -INF , !P2 ;  /* 0xff800000149e7808 */ /* 0x000fc40005000000 */
[----:B------:R-:W-:Y:S02]  /*3860*/  FSEL R51, R16, -INF , !P6 ;  /* 0xff80000010337808 */ /* 0x000fe40007000000 */
[----:B------:R-:W-:Y:S02]  /*3870*/  ISETP.GE.AND P2, PT, R0, R37, PT ;  /* 0x000000250000720c */ /* 0x000fe40003f46270 */
[----:B------:R-:W-:Y:S02]  /*3880*/  FSEL R66, R2, -INF , !P5 ;  /* 0xff80000002427808 */ /* 0x000fe40006800000 */
[C---:B------:R-:W-:Y:S02]  /*3890*/  IADD3 R2, R19.reuse, 0x20, RZ ;  /* 0x0000002013027810 */ /* 0x040fe40007ffe0ff */
[----:B------:R-:W-:Y:S02]  /*38a0*/  ISETP.GE.AND P6, PT, R0, R36, PT ;  /* 0x000000240000720c */ /* 0x000fe40003fc6270 */
[----:B------:R-:W2:Y:S01]  /*38b0*/  I2F R4, R2 ;  /* 0x0000000200047306 */ /* 0x000ea20000201400 */
[----:B-1----:R-:W-:Y:S01]  /*38c0*/  FFMA.FTZ R16, R6, UR4, R25 ;  /* 0x0000000406107c23 */ /* 0x002fe20008010019 */
[----:B------:R-:W-:Y:S01]  /*38d0*/  ISETP.GE.AND P5, PT, R0, R39, PT ;  /* 0x000000270000720c */ /* 0x000fe20003fa6270 */
[----:B------:R-:W-:Y:S01]  /*38e0*/  FFMA.FTZ R20, R6, UR4, R27 ;  /* 0x0000000406147c23 */ /* 0x000fe2000801001b */
[----:B------:R-:W-:Y:S01]  /*38f0*/  ISETP.GE.AND P3, PT, R0, R38, PT ;  /* 0x000000260000720c */ /* 0x000fe20003f66270 */
[----:B------:R-:W1:Y:S01]  /*3900*/  LDSM.16.M88.4 R24, [R215+0x8c00] ;  /* 0x008c0000d718783b */ /* 0x000e620000000200 */
[----:B------:R-:W-:Y:S01]  /*3910*/  IADD3 R0, R19, 0x21, RZ ;  /* 0x0000002113007810 */ /* 0x000fe20007ffe0ff */
[----:B------:R-:W-:-:S04]  /*3920*/  DEPBAR.LE SB0, 0x0 ;  /* 0x000080000000791a */ /* 0x000fc80000000000 */
[----:B------:R-:W-:Y:S02]  /*3930*/  FSEL R153, R18, -INF , !P1 ;  /* 0xff80000012997808 */ /* 0x000fe40004800000 */
[----:B------:R-:W-:Y:S02]  /*3940*/  FSEL R50, R17, -INF , !P0 ;  /* 0xff80000011327808 */ /* 0x000fe40004000000 */
[----:B------:R-:W-:Y:S01]  /*3950*/  FSEL R65, R7, -INF , !P4 ;  /* 0xff80000007417808 */ /* 0x000fe20006000000 */
[----:B--2---:R-:W-:Y:S01]  /*3960*/  FFMA.FTZ R7, R4, UR4, R44 ;  /* 0x0000000404077c23 */ /* 0x004fe2000801002c */
[----:B------:R-:W-:Y:S01]  /*3970*/  FSEL R147, R16, -INF , !P2 ;  /* 0xff80000010937808 */ /* 0x000fe20005000000 */
[----:B------:R-:W-:Y:S01]  /*3980*/  FFMA.FTZ R16, R6, UR4, R29 ;  /* 0x0000000406107c23 */ /* 0x000fe2000801001d */
[----:B------:R-:W-:Y:S01]  /*3990*/  ISETP.GE.AND P1, PT, R2, R37, PT ;  /* 0x000000250200720c */ /* 0x000fe20003f26270 */
[----:B------:R-:W-:Y:S01]  /*39a0*/  FFMA.FTZ R6, R6, UR4, R31 ;  /* 0x0000000406067c23 */ /* 0x000fe2000801001f */
[----:B------:R-:W-:Y:S01]  /*39b0*/  ISETP.GE.AND P0, PT, R2, R36, PT ;  /* 0x000000240200720c */ /* 0x000fe20003f06270 */
[----:B------:R-:W-:Y:S01]  /*39c0*/  FFMA.FTZ R17, R4, UR4, R46 ;  /* 0x0000000404117c23 */ /* 0x000fe2000801002e */
[C---:B------:R-:W-:Y:S01]  /*39d0*/  ISETP.GE.AND P4, PT, R2.reuse, R39, PT ;  /* 0x000000270200720c */ /* 0x040fe20003f86270 */
[----:B------:R-:W-:Y:S01]  /*39e0*/  BAR.SYNC.DEFER_BLOCKING 0x0 ;  /* 0x0000000000007b1d */ /* 0x000fe20000010000 */
[----:B------:R-:W-:-:S02]  /*39f0*/  ISETP.GE.AND P2, PT, R2, R38, PT ;  /* 0x000000260200720c */ /* 0x000fc40003f46270 */
[----:B------:R-:W-:Y:S02]  /*3a00*/  FSEL R152, R20, -INF , !P6 ;  /* 0xff80000014987808 */ /* 0x000fe40007000000 */
[-C--:B------:R-:W-:Y:S01]  /*3a10*/  HMMA.16816.F32.BF16 R20, R12, R34.reuse, R72 ;  /* 0x000000220c14723c */ /* 0x080fe20000041848 */
[----:B------:R-:W2:Y:S01]  /*3a20*/  I2F R2, R0 ;  /* 0x0000000000027306 */ /* 0x000ea20000201400 */
[----:B------:R-:W-:Y:S01]  /*3a30*/  FSEL R49, R16, -INF , !P5 ;  /* 0xff80000010317808 */ /* 0x000fe20006800000 */
[----:B------:R-:W-:Y:S01]  /*3a40*/  FFMA.FTZ R16, R4, UR4, R40 ;  /* 0x0000000404107c23 */ /* 0x000fe20008010028 */
[----:B------:R-:W-:Y:S01]  /*3a50*/  FSEL R64, R6, -INF , !P3 ;  /* 0xff80000006407808 */ /* 0x000fe20005800000 */
[----:B------:R-:W-:Y:S01]  /*3a60*/  FFMA.FTZ R6, R4, UR4, R42 ;  /* 0x0000000404067c23 */ /* 0x000fe2000801002a */
[----:B------:R-:W-:Y:S02]  /*3a70*/  FSEL R239, R7, -INF , !P1 ;  /* 0xff80000007ef7808 */ /* 0x000fe40004800000 */
[C---:B------:R-:W-:Y:S01]  /*3a80*/  ISETP.GE.AND P6, PT, R0.reuse, R37, PT ;  /* 0x000000250000720c */ /* 0x040fe20003fc6270 */
[----:B------:R-:W-:Y:S01]  /*3a90*/  HMMA.16816.F32.BF16 R32, R8, R34, R88 ;  /* 0x000000220820723c */ /* 0x000fe20000041858 */
[----:B------:R-:W-:-:S02]  /*3aa0*/  ISETP.GE.AND P5, PT, R0, R36, PT ;  /* 0x000000240000720c */ /* 0x000fc40003fa6270 */
[C---:B------:R-:W-:Y:S02]  /*3ab0*/  ISETP.GE.AND P3, PT, R0.reuse, R39, PT ;  /* 0x000000270000720c */ /* 0x040fe40003f66270 */
[----:B------:R-:W-:Y:S02]  /*3ac0*/  ISETP.GE.AND P1, PT, R0, R38, PT ;  /* 0x000000260000720c */ /* 0x000fe40003f26270 */
[----:B------:R-:W-:Y:S01]  /*3ad0*/  FSEL R242, R17, -INF , !P0 ;  /* 0xff80000011f27808 */ /* 0x000fe20004000000 */
[C---:B--2---:R-:W-:Y:S01]  /*3ae0*/  FFMA.FTZ R7, R2.reuse, UR4, R45 ;  /* 0x0000000402077c23 */ /* 0x044fe2000801002d */
[----:B------:R-:W-:Y:S01]  /*3af0*/  IADD3 R0, R19, 0x28, RZ ;  /* 0x0000002813007810 */ /* 0x000fe20007ffe0ff */
[----:B------:R-:W-:Y:S01]  /*3b00*/  FFMA.FTZ R18, R2, UR4, R47 ;  /* 0x0000000402127c23 */ /* 0x000fe2000801002f */
[----:B------:R-:W-:Y:S01]  /*3b10*/  FSEL R191, R16, -INF , !P4 ;  /* 0xff80000010bf7808 */ /* 0x000fe20006000000 */
[----:B------:R-:W-:Y:S01]  /*3b20*/  FFMA.FTZ R16, R2, UR4, R41 ;  /* 0x0000000402107c23 */ /* 0x000fe20008010029 */
[----:B------:R-:W2:Y:S01]  /*3b30*/  I2F R4, R0 ;  /* 0x0000000000047306 */ /* 0x000ea20000201400 */
[----:B------:R-:W-:Y:S01]  /*3b40*/  FSEL R226, R6, -INF , !P2 ;  /* 0xff80000006e27808 */ /* 0x000fe20005000000 */
[----:B------:R-:W-:Y:S01]  /*3b50*/  FFMA.FTZ R6, R2, UR4, R43 ;  /* 0x0000000402067c23 */ /* 0x000fe2000801002b */
[----:B------:R-:W-:Y:S01]  /*3b60*/  FSEL R236, R7, -INF , !P6 ;  /* 0xff80000007ec7808 */ /* 0x000fe20007000000 */
[----:B-1----:R-:W-:Y:S01]  /*3b70*/  HMMA.16816.F32.BF16 R44, R12, R24, R76 ;  /* 0x000000180c2c723c */ /* 0x002fe2000004184c */
[----:B------:R-:W-:-:S02]  /*3b80*/  ISETP.GE.AND P0, PT, R0, R37, PT ;  /* 0x000000250000720c */ /* 0x000fc40003f06270 */
[C---:B------:R-:W-:Y:S02]  /*3b90*/  ISETP.GE.AND P4, PT, R0.reuse, R36, PT ;  /* 0x000000240000720c */ /* 0x040fe40003f86270 */
[C---:B------:R-:W-:Y:S02]  /*3ba0*/  ISETP.GE.AND P2, PT, R0.reuse, R39, PT ;  /* 0x000000270000720c */ /* 0x040fe40003f46270 */
[----:B------:R-:W-:Y:S01]  /*3bb0*/  ISETP.GE.AND P6, PT, R0, R38, PT ;  /* 0x000000260000720c */ /* 0x000fe20003fc6270 */
[----:B------:R-:W-:Y:S01]  /*3bc0*/  HMMA.16816.F32.BF16 R40, R8, R24, R84 ;  /* 0x000000180828723c */ /* 0x000fe20000041854 */
[----:B------:R-:W-:Y:S02]  /*3bd0*/  FSEL R241, R18, -INF , !P5 ;  /* 0xff80000012f17808 */ /* 0x000fe40006800000 */
[----:B------:R-:W-:Y:S01]  /*3be0*/  FSEL R190, R16, -INF , !P3 ;  /* 0xff80000010be7808 */ /* 0x000fe20005800000 */
[C---:B--2---:R-:W-:Y:S01]  /*3bf0*/  FFMA.FTZ R7, R4.reuse, UR4, R20 ;  /* 0x0000000404077c23 */ /* 0x044fe20008010014 */
[----:B------:R-:W-:Y:S01]  /*3c00*/  IADD3 R0, R19, 0x29, RZ ;  /* 0x0000002913007810 */ /* 0x000fe20007ffe0ff */
[----:B------:R-:W-:Y:S01]  /*3c10*/  FFMA.FTZ R17, R4, UR4, R32 ;  /* 0x0000000404117c23 */ /* 0x000fe20008010020 */
[----:B------:R-:W-:Y:S01]  /*3c20*/  FSEL R224, R6, -INF , !P1 ;  /* 0xff80000006e07808 */ /* 0x000fe20004800000 */
[C---:B------:R-:W-:Y:S01]  /*3c30*/  FFMA.FTZ R6, R4.reuse, UR4, R22 ;  /* 0x0000000404067c23 */ /* 0x040fe20008010016 */
[----:B------:R-:W1:Y:S01]  /*3c40*/  I2F R2, R0 ;  /* 0x0000000000027306 */ /* 0x000e620000201400 */
[----:B------:R-:W-:Y:S01]  /*3c50*/  FSEL R234, R7, -INF , !P0 ;  /* 0xff80000007ea7808 */ /* 0x000fe20004000000 */
[----:B------:R-:W-:Y:S01]  /*3c60*/  FFMA.FTZ R16, R4, UR4, R34 ;  /* 0x0000000404107c23 */ /* 0x000fe20008010022 */
[C---:B------:R-:W-:Y:S01]  /*3c70*/  ISETP.GE.AND P5, PT, R0.reuse, R37, PT ;  /* 0x000000250000720c */ /* 0x040fe20003fa6270 */
[----:B------:R-:W-:Y:S01]  /*3c80*/  HMMA.16816.F32.BF16 R28, R12, R26, R116 ;  /* 0x0000001a0c1c723c */ /* 0x000fe20000041874 */
[----:B------:R-:W-:-:S02]  /*3c90*/  ISETP.GE.AND P3, PT, R0, R36, PT ;  /* 0x000000240000720c */ /* 0x000fc40003f66270 */
[C---:B------:R-:W-:Y:S02]  /*3ca0*/  ISETP.GE.AND P1, PT, R0.reuse, R39, PT ;  /* 0x000000270000720c */ /* 0x040fe40003f26270 */
[----:B------:R-:W-:Y:S02]  /*3cb0*/  ISETP.GE.AND P0, PT, R0, R38, PT ;  /* 0x000000260000720c */ /* 0x000fe40003f06270 */
[----:B------:R-:W-:Y:S02]  /*3cc0*/  FSEL R232, R6, -INF , !P4 ;  /* 0xff80000006e87808 */ /* 0x000fe40006000000 */
[----:B------:R-:W-:Y:S02]  /*3cd0*/  FSEL R189, R17, -INF , !P2 ;  /* 0xff80000011bd7808 */ /* 0x000fe40005000000 */
[----:B------:R-:W-:Y:S01]  /*3ce0*/  FSEL R225, R16, -INF , !P6 ;  /* 0xff80000010e17808 */ /* 0x000fe20007000000 */
[C---:B-1----:R-:W-:Y:S01]  /*3cf0*/  FFMA.FTZ R4, R2.reuse, UR4, R21 ;  /* 0x0000000402047c23 */ /* 0x042fe20008010015 */
[----:B------:R-:W-:Y:S01]  /*3d00*/  IADD3 R0, R19, 0x30, RZ ;  /* 0x0000003013007810 */ /* 0x000fe20007ffe0ff */
[----:B------:R-:W-:-:S03]  /*3d10*/  FFMA.FTZ R6, R2, UR4, R33 ;  /* 0x0000000402067c23 */ /* 0x000fc60008010021 */
[----:B------:R-:W1:Y:S01]  /*3d20*/  I2F R7, R0 ;  /* 0x0000000000077306 */ /* 0x000e620000201400 */
[----:B------:R-:W-:Y:S01]  /*3d30*/  FSEL R229, R4, -INF , !P5 ;  /* 0xff80000004e57808 */ /* 0x000fe20006800000 */
[----:B------:R-:W-:Y:S01]  /*3d40*/  FFMA.FTZ R4, R2, UR4, R23 ;  /* 0x0000000402047c23 */ /* 0x000fe20008010017 */
[----:B------:R-:W-:Y:S01]  /*3d50*/  ISETP.GE.AND P4, PT, R0, R37, PT ;  /* 0x000000250000720c */ /* 0x000fe20003f86270 */
[----:B------:R-:W-:Y:S01]  /*3d60*/  FFMA.FTZ R2, R2, UR4, R35 ;  /* 0x0000000402027c23 */ /* 0x000fe20008010023 */
[C---:B------:R-:W-:Y:S01]  /*3d70*/  ISETP.GE.AND P2, PT, R0.reuse, R36, PT ;  /* 0x000000240000720c */ /* 0x040fe20003f46270 */
[----:B------:R-:W-:Y:S01]  /*3d80*/  HMMA.16816.F32.BF16 R20, R8, R26, R104 ;  /* 0x0000001a0814723c */ /* 0x000fe20000041868 */
[C---:B------:R-:W-:Y:S02]  /*3d90*/  ISETP.GE.AND P6, PT, R0.reuse, R39, PT ;  /* 0x000000270000720c */ /* 0x040fe40003fc6270 */
[----:B------:R-:W-:Y:S02]  /*3da0*/  ISETP.GE.AND P5, PT, R0, R38, PT ;  /* 0x000000260000720c */ /* 0x000fe40003fa6270 */
[----:B------:R-:W-:-:S02]  /*3db0*/  FSEL R228, R4, -INF , !P3 ;  /* 0xff80000004e47808 */ /* 0x000fc40005800000 */
[----:B------:R-:W-:Y:S02]  /*3dc0*/  FSEL R188, R6, -INF , !P1 ;  /* 0xff80000006bc7808 */ /* 0x000fe40004800000 */
[----:B------:R-:W-:Y:S01]  /*3dd0*/  FSEL R219, R2, -INF , !P0 ;  /* 0xff80000002db7808 */ /* 0x000fe20004000000 */
[----:B-1----:R-:W-:Y:S01]  /*3de0*/  FFMA.FTZ R4, R7, UR4, R44 ;  /* 0x0000000407047c23 */ /* 0x002fe2000801002c */
[----:B------:R-:W-:Y:S01]  /*3df0*/  IADD3 R0, R19, 0x31, RZ ;  /* 0x0000003113007810 */ /* 0x000fe20007ffe0ff */
[C---:B------:R-:W-:Y:S02]  /*3e00*/  FFMA.FTZ R6, R7.reuse, UR4, R46 ;  /* 0x0000000407067c23 */ /* 0x040fe4000801002e */
[C---:B------:R-:W-:Y:S01]  /*3e10*/  FFMA.FTZ R2, R7.reuse, UR4, R42 ;  /* 0x0000000407027c23 */ /* 0x040fe2000801002a */
[----:B------:R1:W2:Y:S01]  /*3e20*/  I2F R12, R0 ;  /* 0x00000000000c7306 */ /* 0x0002a20000201400 */
[----:B------:R-:W-:Y:S01]  /*3e30*/  FSEL R247, R4, -INF , !P4 ;  /* 0xff80000004f77808 */ /* 0x000fe20006000000 */
[----:B------:R-:W-:Y:S01]  /*3e40*/  FFMA.FTZ R4, R7, UR4, R40 ;  /* 0x0000000407047c23 */ /* 0x000fe20008010028 */
[----:B------:R-:W-:-:S02]  /*3e50*/  ISETP.GE.AND P3, PT, R0, R37, PT ;  /* 0x000000250000720c */ /* 0x000fc40003f66270 */
[C---:B------:R-:W-:Y:S02]  /*3e60*/  ISETP.GE.AND P1, PT, R0.reuse, R36, PT ;  /* 0x000000240000720c */ /* 0x040fe40003f26270 */
[C---:B------:R-:W-:Y:S02]  /*3e70*/  ISETP.GE.AND P0, PT, R0.reuse, R39, PT ;  /* 0x000000270000720c */ /* 0x040fe40003f06270 */
[----:B------:R-:W-:Y:S02]  /*3e80*/  ISETP.GE.AND P4, PT, R0, R38, PT ;  /* 0x000000260000720c */ /* 0x000fe40003f86270 */
[----:B------:R-:W-:Y:S02]  /*3e90*/  FSEL R233, R4, -INF , !P6 ;  /* 0xff80000004e97808 */ /* 0x000fe40007000000 */
[----:B------:R-:W-:Y:S01]  /*3ea0*/  I2F R4, R19 ;  /* 0x0000001300047306 */ /* 0x000fe20000201400 */
[----:B------:R-:W-:Y:S02]  /*3eb0*/  FSEL R249, R6, -INF , !P2 ;  /* 0xff80000006f97808 */ /* 0x000fe40005000000 */
[----:B-1----:R-:W-:Y:S01]  /*3ec0*/  IADD3 R0, R19, 0x38, RZ ;  /* 0x0000003813007810 */ /* 0x002fe20007ffe0ff */
[----:B--2---:R-:W-:Y:S01]  /*3ed0*/  FFMA.FTZ R7, R12, UR4, R45 ;  /* 0x000000040c077c23 */ /* 0x004fe2000801002d */
[----:B------:R-:W-:Y:S01]  /*3ee0*/  FSEL R240, R2, -INF , !P5 ;  /* 0xff80000002f07808 */ /* 0x000fe20006800000 */
[----:B------:R-:W-:Y:S01]  /*3ef0*/  FFMA.FTZ R9, R12, UR4, R47 ;  /* 0x000000040c097c23 */ /* 0x000fe2000801002f */
[----:B------:R-:W-:Y:S01]  /*3f00*/  ISETP.GE.AND P2, PT, R0, R37, PT ;  /* 0x000000250000720c */ /* 0x000fe20003f46270 */
[----:B------:R1:W2:Y:S01]  /*3f10*/  I2F R8, R0 ;  /* 0x0000000000087306 */ /* 0x0002a20000201400 */
[----:B------:R-:W-:Y:S01]  /*3f20*/  FSEL R244, R7, -INF , !P3 ;  /* 0xff80000007f47808 */ /* 0x000fe20005800000 */
[----:B------:R-:W-:Y:S01]  /*3f30*/  FFMA.FTZ R2, R12, UR4, R43 ;  /* 0x000000040c027c23 */ /* 0x000fe2000801002b */
[----:B------:R-:W-:-:S02]  /*3f40*/  ISETP.GE.AND P6, PT, R0, R36, PT ;  /* 0x000000240000720c */ /* 0x000fc40003fc6270 */
[C---:B------:R-:W-:Y:S02]  /*3f50*/  ISETP.GE.AND P5, PT, R0.reuse, R39, PT ;  /* 0x000000270000720c */ /* 0x040fe40003fa6270 */
[----:B------:R-:W-:Y:S02]  /*3f60*/  ISETP.GE.AND P3, PT, R0, R38, PT ;  /* 0x000000260000720c */ /* 0x000fe40003f66270 */
[----:B------:R-:W-:Y:S02]  /*3f70*/  FSEL R250, R9, -INF , !P1 ;  /* 0xff80000009fa7808 */ /* 0x000fe40004800000 */
[----:B------:R-:W-:Y:S02]  /*3f80*/  FSEL R237, R2, -INF , !P4 ;  /* 0xff80000002ed7808 */ /* 0x000fe40006000000 */
[C---:B------:R-:W-:Y:S02]  /*3f90*/  ISETP.GE.AND P1, PT, R19.reuse, R37, PT ;  /* 0x000000251300720c */ /* 0x040fe40003f26270 */
[----:B------:R-:W-:Y:S01]  /*3fa0*/  ISETP.GE.AND P4, PT, R19, R39, PT ;  /* 0x000000271300720c */ /* 0x000fe20003f86270 */
[----:B-1----:R-:W-:-:S02]  /*3fb0*/  FFMA.FTZ R0, R12, UR4, R41 ;  /* 0x000000040c007c23 */ /* 0x002fc40008010029 */
[C---:B--2---:R-:W-:Y:S02]  /*3fc0*/  FFMA.FTZ R9, R8.reuse, UR4, R20 ;  /* 0x0000000408097c23 */ /* 0x044fe40008010014 */
[----:B------:R-:W-:Y:S01]  /*3fd0*/  FFMA.FTZ R6, R8, UR4, R28 ;  /* 0x0000000408067c23 */ /* 0x000fe2000801001c */
[----:B------:R-:W-:Y:S01]  /*3fe0*/  FSEL R231, R0, -INF , !P0 ;  /* 0xff80000000e77808 */ /* 0x000fe20004000000 */
[----:B------:R-:W-:Y:S01]  /*3ff0*/  FFMA.FTZ R7, R8, UR4, R22 ;  /* 0x0000000408077c23 */ /* 0x000fe20008010016 */
[----:B------:R-:W-:Y:S02]  /*4000*/  IADD3 R0, R19, 0x39, RZ ;  /* 0x0000003913007810 */ /* 0x000fe40007ffe0ff */
[----:B------:R-:W-:Y:S01]  /*4010*/  FSEL R230, R9, -INF , !P5 ;  /* 0xff80000009e67808 */ /* 0x000fe20006800000 */
[----:B------:R-:W-:Y:S01]  /*4020*/  FFMA.FTZ R9, R4, UR4, R58 ;  /* 0x0000000404097c23 */ /* 0x000fe2000801003a */
[----:B------:R-:W1:Y:S01]  /*4030*/  I2F R2, R0 ;  /* 0x0000000000027306 */ /* 0x000e620000201400 */
[----:B------:R-:W-:-:S02]  /*4040*/  ISETP.GE.AND P0, PT, R19, R36, PT ;  /* 0x000000241300720c */ /* 0x000fc40003f06270 */
[----:B------:R-:W-:Y:S01]  /*4050*/  FSEL R245, R6, -INF , !P2 ;  /* 0xff80000006f57808 */ /* 0x000fe20005000000 */
[----:B------:R-:W-:Y:S01]  /*4060*/  FFMA.FTZ R6, R8, UR4, R30 ;  /* 0x0000000408067c23 */ /* 0x000fe2000801001e */
[----:B------:R-:W-:Y:S01]  /*4070*/  FSEL R133, R9, -INF , !P0 ;  /* 0xff80000009857808 */ /* 0x000fe20004000000 */
[----:B------:R-:W-:Y:S01]  /*4080*/  FFMA.FTZ R8, R4, UR4, R60 ;  /* 0x0000000404087c23 */ /* 0x000fe2000801003c */
[----:B------:R-:W-:Y:S02]  /*4090*/  PLOP3.LUT P0, PT, PT, PT, UP0, 0x80, 0x0 ;  /* 0x000000000000781c */ /* 0x000fe40003f0f008 */
[----:B------:R-:W-:Y:S01]  /*40a0*/  FSEL R248, R6, -INF , !P6 ;  /* 0xff80000006f87808 */ /* 0x000fe20007000000 */
[C---:B------:R-:W-:Y:S01]  /*40b0*/  FFMA.FTZ R6, R4.reuse, UR4, R56 ;  /* 0x0000000404067c23 */ /* 0x040fe20008010038 */
[----:B------:R-:W-:Y:S01]  /*40c0*/  FSEL R238, R7, -INF , !P3 ;  /* 0xff80000007ee7808 */ /* 0x000fe20005800000 */
[----:B------:R-:W-:Y:S01]  /*40d0*/  FFMA.FTZ R4, R4, UR4, R62 ;  /* 0x0000000404047c23 */ /* 0x000fe2000801003e */
[----:B------:R-:W-:-:S02]  /*40e0*/  ISETP.GE.AND P6, PT, R0, R37, PT ;  /* 0x000000250000720c */ /* 0x000fc40003fc6270 */
[----:B------:R-:W-:Y:S01]  /*40f0*/  FSEL R132, R6, -INF , !P1 ;  /* 0xff80000006847808 */ /* 0x000fe20004800000 */
[----:B-1----:R-:W-:Y:S01]  /*4100*/  FFMA.FTZ R7, R2, UR4, R29 ;  /* 0x0000000402077c23 */ /* 0x002fe2000801001d */
[----:B------:R-:W-:Y:S01]  /*4110*/  ISETP.GE.AND P5, PT, R0, R36, PT ;  /* 0x000000240000720c */ /* 0x000fe20003fa6270 */
[----:B------:R-:W-:Y:S01]  /*4120*/  FFMA.FTZ R6, R2, UR4, R31 ;  /* 0x0000000402067c23 */ /* 0x000fe2000801001f */
[C---:B------:R-:W-:Y:S02]  /*4130*/  ISETP.GE.AND P3, PT, R0.reuse, R39, PT ;  /* 0x000000270000720c */ /* 0x040fe40003f66270 */
[-C--:B------:R-:W-:Y:S01]  /*4140*/  ISETP.GE.AND P1, PT, R0, R38.reuse, PT ;  /* 0x000000260000720c */ /* 0x080fe20003f26270 */
[C---:B------:R-:W-:Y:S01]  /*4150*/  FFMA.FTZ R0, R2.reuse, UR4, R21 ;  /* 0x0000000402007c23 */ /* 0x040fe20008010015 */
[----:B------:R-:W-:Y:S01]  /*4160*/  ISETP.GE.AND P2, PT, R19, R38, PT ;  /* 0x000000261300720c */ /* 0x000fe20003f46270 */
[----:B------:R-:W-:Y:S01]  /*4170*/  FFMA.FTZ R2, R2, UR4, R23 ;  /* 0x0000000402027c23 */ /* 0x000fe20008010017 */
[----:B------:R-:W-:-:S02]  /*4180*/  FSEL R16, R8, -INF , !P4 ;  /* 0xff80000008107808 */ /* 0x000fc40006000000 */
        /* <DEDUP_REMOVED lines=30> */
[----:B------:R-:W-:Y:S01]  /*4370*/  @!P5 LEA R8, P3, R0, c[0x0][0x168], 0x1 ;  /* 0x00005a000008da11 */ /* 0x000fe200078608ff */
        /* <DEDUP_REMOVED lines=32> */
.L_x_418:
[----:B------:R-:W-:Y:S05]  /*4580*/  BSYNC B0 ;  /* 0x0000000000007941 */ /* 0x000fea0003800000 */
.L_x_417:
[----:B------:R-:W0:Y:S02]  /*4590*/  LDGDEPBAR ;  /* 0x00000000000079af */ /* 0x000e240000000000 */
.L_x_416:
[----:B------:R-:W-:Y:S01]  /*45a0*/  FMNMX.FTZ R0, R16, R57, !PT ;  /* 0x0000003910007209 */ /* 0x000fe20007810000 */
[----:B------:R-:W-:Y:S01]  /*45b0*/  STL [R1+0x6c], R39 ;  /* 0x00006c2701007387 */ /* 0x000fe20000100800 */
[----:B------:R-:W-:Y:S01]  /*45c0*/  IADD3 R4, R167, 0x4, RZ ;  /* 0x00000004a7047810 */ /* 0x000fe20007ffe0ff */
[----:B------:R-:W-:Y:S01]  /*45d0*/  USHF.L.U32 UR6, UR34, 0x1, URZ ;  /* 0x0000000122067899 */ /* 0x000fe2000800063f */
[----:B------:R-:W-:Y:S01]  /*45e0*/  FMNMX.FTZ R0, R52, R0, !PT ;  /* 0x0000000034007209 */ /* 0x000fe20007810000 */
[----:B------:R-:W-:Y:S01]  /*45f0*/  STL [R1+0x68], R38 ;  /* 0x0000682601007387 */ /* 0x000fe20000100800 */
[----:B------:R-:W-:Y:S01]  /*4600*/  UIADD3 UR15, UR33, -0x4498517b, URZ ;  /* 0xbb67ae85210f7890 */ /* 0x000fe2000fffe03f */
[----:B------:R-:W-:Y:S01]  /*4610*/  IMAD.WIDE.U32 R126, R4, -0x326172a9, RZ ;  /* 0xcd9e8d57047e7825 */ /* 0x000fe200078e00ff */
[----:B------:R-:W-:Y:S01]  /*4620*/  FMNMX.FTZ R0, R48, R0, !PT ;  /* 0x0000000030007209 */ /* 0x000fe20007810000 */
[----:B------:R-:W-:Y:S01]  /*4630*/  STL [R1+0x64], R37 ;  /* 0x0000642501007387 */ /* 0x000fe20000100800 */
[----:B------:R-:W-:Y:S01]  /*4640*/  UIADD3 UR16, UR32, -0x61c88647, URZ ;  /* 0x9e3779b920107890 */ /* 0x000fe2000fffe03f */
[----:B------:R-:W-:Y:S01]  /*4650*/  IMAD.WIDE.U32 R136, R160, -0x2daee0ad, RZ ;  /* 0xd2511f53a0887825 */ /* 0x000fe200078e00ff */
[----:B------:R-:W-:Y:S01]  /*4660*/  FMNMX.FTZ R0, R55, R0, !PT ;  /* 0x0000000037007209 */ /* 0x000fe20007810000 */
[----:B------:R2:W-:Y:S01]  /*4670*/  STL [R1+0x60], R36 ;  /* 0x0000602401007387 */ /* 0x0005e20000100800 */
[----:B------:R-:W-:Y:S01]  /*4680*/  UIADD3 UR14, UR32, 0x3c6ef372, URZ ;  /* 0x3c6ef372200e7890 */ /* 0x000fe2000fffe03f */
[----:B-1----:R-:W-:Y:S01]  /*4690*/  IMAD.U32 R6, RZ, RZ, UR6 ;  /* 0x00000006ff067e24 */ /* 0x002fe2000f8e00ff */
[----:B------:R-:W-:Y:S01]  /*46a0*/  FMNMX.FTZ R0, R51, R0, !PT ;  /* 0x0000000033007209 */ /* 0x000fe20007810000 */
[----:B------:R1:W-:Y:S01]  /*46b0*/  STL [R1+0x58], R4 ;  /* 0x0000580401007387 */ /* 0x0003e20000100800 */
[----:B------:R-:W-:Y:S01]  /*46c0*/  UIADD3 UR13, UR33, 0x76cf5d0a, URZ ;  /* 0x76cf5d0a210d7890 */ /* 0x000fe2000fffe03f */
[----:B------:R-:W-:Y:S01]  /*46d0*/  IMAD.SHL.U32 R212, R5, 0x2, RZ ;  /* 0x0000000205d47824 */ /* 0x000fe200078e00ff */
[----:B------:R-:W-:Y:S01]  /*46e0*/  FMNMX.FTZ R0, R50, R0, !PT ;  /* 0x0000000032007209 */ /* 0x000fe20007810000 */
[----:B------:R-:W-:Y:S01]  /*46f0*/  UIADD3 UR11, UR33, 0x32370b8f, URZ ;  /* 0x32370b8f210b7890 */ /* 0x000fe2000fffe03f */
[----:B------:R-:W-:Y:S01]  /*4700*/  IMAD R251, R156, 0x10000, R156 ;  /* 0x000100009cfb7824 */ /* 0x000fe200078e029c */
[----:B------:R-:W-:Y:S01]  /*4710*/  UIADD3 UR12, UR32, -0x255992d5, URZ ;  /* 0xdaa66d2b200c7890 */ /* 0x000fe2000fffe03f */
[----:B------:R-:W-:Y:S01]  /*4720*/  FMNMX.FTZ R0, R49, R0, !PT ;  /* 0x0000000031007209 */ /* 0x000fe20007810000 */
[----:B------:R-:W-:Y:S01]  /*4730*/  UIADD3 UR10, UR32, 0x78dde6e4, URZ ;  /* 0x78dde6e4200a7890 */ /* 0x000fe2000fffe03f */
[----:B------:R-:W-:Y:S01]  /*4740*/  IMAD R214, R3, 0x2, R212 ;  /* 0x0000000203d67824 */ /* 0x000fe200078e02d4 */
[----:B------:R-:W-:Y:S01]  /*4750*/  UIADD3 UR5, UR33, -0x56f99767, URZ ;  /* 0xa906689921057890 */ /* 0x000fe2000fffe03f */
[----:B------:R-:W-:Y:S01]  /*4760*/  FMNMX.FTZ R0, R191, R0, !PT ;  /* 0x00000000bf007209 */ /* 0x000fe20007810000 */
[----:B------:R-:W-:Y:S01]  /*4770*/  UIADD3 UR9, UR33, -0x126145ec, URZ ;  /* 0xed9eba1421097890 */ /* 0x000fe2000fffe03f */
[----:B------:R-:W-:Y:S01]  /*4780*/  LDSM.16.MT88.4 R84, [R212+0x9000] ;  /* 0x00900000d454783b */ /* 0x000fe20000004200 */
[----:B------:R-:W-:Y:S01]  /*4790*/  UIADD3 UR8, UR32, 0x1715609d, URZ ;  /* 0x1715609d20087890 */ /* 0x000fe2000fffe03f */
[----:B------:R-:W-:Y:S01]  /*47a0*/  FMNMX.FTZ R2, R190, R0, !PT ;  /* 0x00000000be027209 */ /* 0x000fe20007810000 */
[----:B------:R-:W-:Y:S01]  /*47b0*/  IMAD.WIDE.U32 R174, R167, -0x326172a9, RZ ;  /* 0xcd9e8d57a7ae7825 */ /* 0x000fe200078e00ff */
[----:B------:R-:W-:Y:S01]  /*47c0*/  FMNMX.FTZ R0, R17, R59, !PT ;  /* 0x0000003b11007209 */ /* 0x000fe20007810000 */
[----:B------:R-:W-:Y:S01]  /*47d0*/  LDSM.16.MT88.4 R100, [R212+0xa000] ;  /* 0x00a00000d464783b */ /* 0x000fe20000004200 */
        /* <DEDUP_REMOVED lines=19> */
[----:B--2---:R-:W-:Y:S02]  /*4910*/  LOP3.LUT R36, R125, UR32, RZ, 0x3c, !PT ;  /* 0x000000207d247c12 */ /* 0x004fe4000f8e3cff */
[----:B------:R-:W-:Y:S01]  /*4920*/  FMNMX.FTZ R0, R226, R0, !PT ;  /* 0x00000000e2007209 */ /* 0x000fe20007810000 */
[----:B------:R-:W2:Y:S01]  /*4930*/  SHFL.BFLY PT, R134, R2, 0x2, 0x1f ;  /* 0x0c401f0002867f89 */ /* 0x000ea200000e0000 */
[----:B-1----:R-:W-:-:S02]  /*4940*/  LOP3.LUT R4, R127, R36, RZ, 0x3c, !PT ;  /* 0x000000247f047212 */ /* 0x002fc400078e3cff */
[----:B------:R-:W-:Y:S01]  /*4950*/  FMNMX.FTZ R0, R224, R0, !PT ;  /* 0x00000000e0007209 */ /* 0x000fe20007810000 */
[----:B------:R-:W-:Y:S02]  /*4960*/  STL [R1+0x38], R36 ;  /* 0x0000382401007387 */ /* 0x000fe40000100800 */
[----:B------:R-:W-:Y:S01]  /*4970*/  IMAD.WIDE.U32 R124, R4, -0x2daee0ad, RZ ;  /* 0xd2511f53047c7825 */ /* 0x000fe200078e00ff */
[----:B------:R-:W-:Y:S01]  /*4980*/  FMNMX.FTZ R0, R225, R0, !PT ;  /* 0x00000000e1007209 */ /* 0x000fe20007810000 */
[----:B------:R-:W-:Y:S03]  /*4990*/  LDSM.16.MT88.4 R140, [R214+0xb400] ;  /* 0x00b40000d68c783b */ /* 0x000fe60000004200 */
[----:B------:R-:W-:Y:S01]  /*49a0*/  FMNMX.FTZ R0, R219, R0, !PT ;  /* 0x00000000db007209 */ /* 0x000fe20007810000 */
[----:B------:R-:W-:Y:S03]  /*49b0*/  LDSM.16.MT88.4 R128, [R214+0x9400] ;  /* 0x00940000d680783b */ /* 0x000fe60000004200 */
[----:B------:R-:W-:Y:S01]  /*49c0*/  FMNMX.FTZ R0, R240, R0, !PT ;  /* 0x00000000f0007209 */ /* 0x000fe20007810000 */
[----:B------:R-:W-:Y:S03]  /*49d0*/  LDSM.16.MT88.4 R116, [R214+0xa400] ;  /* 0x00a40000d674783b */ /* 0x000fe60000004200 */
[----:B------:R-:W-:Y:S01]  /*49e0*/  FMNMX.FTZ R0, R237, R0, !PT ;  /* 0x00000000ed007209 */ /* 0x000fe20007810000 */
[----:B------:R-:W-:Y:S03]  /*49f0*/  LDSM.16.MT88.4 R112, [R212+0xb400] ;  /* 0x00b40000d470783b */ /* 0x000fe60000004200 */
[----:B------:R-:W-:-:S02]  /*4a00*/  FMNMX.FTZ R4, R238, R0, !PT ;  /* 0x00000000ee047209 */ /* 0x000fc40007810000 */
[----:B--2---:R-:W-:Y:S02]  /*4a10*/  FMNMX.FTZ R134, R2, R134, !PT ;  /* 0x0000008602867209 */ /* 0x004fe40007810000 */
        /* <DEDUP_REMOVED lines=17> */
[C---:B------:R-:W-:Y:S01]  /*4b30*/  FSETP.NEU.FTZ.AND P1, PT, R134.reuse, -INF , PT ;  /* 0xff8000008600780b */ /* 0x040fe20003f3d000 */
[----:B------:R-:W-:Y:S01]  /*4b40*/  FMUL.FTZ R0, R134, c[0x0][0x23c] ;  /* 0x00008f0086007a20 */ /* 0x000fe20000410000 */
[----:B------:R-:W-:Y:S01]  /*4b50*/  LOP3.LUT R6, R23, UR10, R6, 0x96, !PT ;  /* 0x0000000a17067c12 */ /* 0x000fe2000f8e9606 */
[----:B------:R-:W-:Y:S01]  /*4b60*/  IMAD.WIDE.U32 R8, R8, -0x2daee0ad, RZ ;  /* 0xd2511f5308087825 */ /* 0x000fe200078e00ff */
[----:B--2---:R-:W-:Y:S02]  /*4b70*/  FMNMX.FTZ R11, R4, R2, !PT ;  /* 0x00000002040b7209 */ /* 0x004fe40007810000 */
[----:B------:R-:W-:Y:S01]  /*4b80*/  FSEL R20, R0, RZ, P1 ;  /* 0x000000ff00147208 */ /* 0x000fe20000800000 */
[----:B------:R-:W-:-:S02]  /*4b90*/  IMAD.WIDE.U32 R18, R6, -0x2daee0ad, RZ ;  /* 0xd2511f5306127825 */ /* 0x000fc400078e00ff */
[----:B------:R-:W1:Y:S02]  /*4ba0*/  SHFL.BFLY PT, R13, R11, 0x1, 0x1f ;  /* 0x0c201f000b0d7f89 */ /* 0x000e6400000e0000 */
[----:B------:R-:W-:Y:S01]  /*4bb0*/  FFMA.FTZ R2, R16, c[0x0][0x23c], -R20 ;  /* 0x00008f0010027a23 */ /* 0x000fe20000010814 */
[----:B------:R-:W-:Y:S02]  /*4bc0*/  LOP3.LUT R6, R19, UR5, R8, 0x96, !PT ;  /* 0x0000000513067c12 */ /* 0x000fe4000f8e9608 */
[----:B------:R-:W-:Y:S01]  /*4bd0*/  LOP3.LUT R8, R9, UR9, R10, 0x96, !PT ;  /* 0x0000000909087c12 */ /* 0x000fe2000f8e960a */
[----:B------:R2:W-:Y:S02]  /*4be0*/  MUFU.EX2 R166, R2 ;  /* 0x0000000200a67308 */ /* 0x0005e40000000800 */
[----:B------:R-:W-:-:S04]  /*4bf0*/  IMAD.WIDE.U32 R6, R6, -0x326172a9, RZ ;  /* 0xcd9e8d5706067825 */ /* 0x000fc800078e00ff */
[----:B------:R-:W-:Y:S01]  /*4c00*/  IMAD.WIDE.U32 R14, R8, -0x326172a9, RZ ;  /* 0xcd9e8d57080e7825 */ /* 0x000fe200078e00ff */
[C---:B------:R-:W-:Y:S02]  /*4c10*/  LOP3.LUT R0, R6.reuse, 0xffff, RZ, 0xc0, !PT ;  /* 0x0000ffff06007812 */ /* 0x040fe400078ec0ff */
[----:B------:R-:W-:Y:S01]  /*4c20*/  LOP3.LUT R9, R6, 0xff, RZ, 0xc0, !PT ;  /* 0x000000ff06097812 */ /* 0x000fe200078ec0ff */
[----:B------:R-:W-:Y:S01]  /*4c30*/  FFMA.FTZ R8, R57, c[0x0][0x23c], -R20 ;  /* 0x00008f0039087a23 */ /* 0x000fe20000010814 */
[--C-:B------:R-:W-:Y:S02]  /*4c40*/  SHF.R.U32.HI R4, RZ, 0x10, R6.reuse ;  /* 0x00000010ff047819 */ /* 0x100fe40000011606 */
[----:B------:R-:W-:Y:S01]  /*4c50*/  SHF.R.U32.HI R12, RZ, 0x18, R6 ;  /* 0x00000018ff0c7819 */ /* 0x000fe20000011606 */
[----:B------:R-:W-:Y:S01]  /*4c60*/  FFMA.FTZ R6, R52, c[0x0][0x23c], -R20 ;  /* 0x00008f0034067a23 */ /* 0x000fe20000010814 */
[----:B------:R-:W-:Y:S01]  /*4c70*/  LOP3.LUT R10, R4, 0xff, RZ, 0xc0, !PT ;  /* 0x000000ff040a7812 */ /* 0x000fe200078ec0ff */
[----:B------:R3:W-:Y:S01]  /*4c80*/  MUFU.EX2 R161, R8 ;  /* 0x0000000800a17308 */ /* 0x0007e20000000800 */
[----:B--2---:R-:W-:-:S02]  /*4c90*/  SHF.R.U32.HI R2, RZ, 0x8, R0 ;  /* 0x00000008ff027819 */ /* 0x004fc40000011600 */
[----:B------:R-:W-:Y:S02]  /*4ca0*/  LOP3.LUT R0, R7, UR18, R14, 0x96, !PT ;  /* 0x0000001207007c12 */ /* 0x000fe4000f8e960e */
[----:B------:R-:W-:Y:S02]  /*4cb0*/  PRMT R14, R9, 0x5410, R2 ;  /* 0x00005410090e7816 */ /* 0x000fe40000000002 */
[----:B-1----:R-:W-:Y:S01]  /*4cc0*/  FMNMX.FTZ R2, R11, R13, !PT ;  /* 0x0000000d0b027209 */ /* 0x002fe20007810000 */
[----:B------:R1:W-:Y:S01]  /*4cd0*/  MUFU.EX2 R172, R6 ;  /* 0x0000000600ac7308 */ /* 0x0003e20000000800 */
[----:B------:R-:W-:Y:S02]  /*4ce0*/  LOP3.LUT R4, R0, 0xffff, RZ, 0xc0, !PT ;  /* 0x0000ffff00047812 */ /* 0x000fe400078ec0ff */
[----:B------:R-:W-:Y:S01]  /*4cf0*/  SHF.R.U32.HI R9, RZ, 0x10, R0 ;  /* 0x00000010ff097819 */ /* 0x000fe20000011600 */
[C---:B------:R-:W-:Y:S01]  /*4d00*/  FMUL.FTZ R7, R2.reuse, c[0x0][0x23c] ;  /* 0x00008f0002077a20 */ /* 0x040fe20000410000 */
[----:B------:R-:W-:-:S02]  /*4d10*/  FSETP.NEU.FTZ.AND P1, PT, R2, -INF , PT ;  /* 0xff8000000200780b */ /* 0x000fc40003f3d000 */
[----:B------:R-:W-:Y:S01]  /*4d20*/  LOP3.LUT R11, R0, 0xff, RZ, 0xc0, !PT ;  /* 0x000000ff000b7812 */ /* 0x000fe200078ec0ff */
[----:B---3--:R-:W-:Y:S01]  /*4d30*/  FFMA.FTZ R8, R48, c[0x0][0x23c], -R20 ;  /* 0x00008f0030087a23 */ /* 0x008fe20000010814 */
[----:B------:R-:W-:Y:S02]  /*4d40*/  SHF.R.U32.HI R4, RZ, 0x8, R4 ;  /* 0x00000008ff047819 */ /* 0x000fe40000011604 */
[----:B------:R-:W-:Y:S01]  /*4d50*/  FSEL R19, R7, RZ, P1 ;  /* 0x000000ff07137208 */ /* 0x000fe20000800000 */
[----:B------:R-:W2:Y:S01]  /*4d60*/  MUFU.EX2 R160, R8 ;  /* 0x0000000800a07308 */ /* 0x000ea20000000800 */
[----:B------:R-:W-:Y:S02]  /*4d70*/  PRMT R7, R10, 0x5410, R12 ;  /* 0x000054100a077816 */ /* 0x000fe4000000000c */
[----:B------:R-:W-:Y:S01]  /*4d80*/  PRMT R11, R11, 0x5410, R4 ;  /* 0x000054100b0b7816 */ /* 0x000fe20000000004 */
[----:B------:R-:W-:Y:S01]  /*4d90*/  FFMA.FTZ R5, R53, c[0x0][0x23c], -R19 ;  /* 0x00008f0035057a23 */ /* 0x000fe20000010813 */
[----:B-1----:R-:W-:Y:S01]  /*4da0*/  SHF.R.U32.HI R6, RZ, 0x18, R0 ;  /* 0x00000018ff067819 */ /* 0x002fe20000011600 */
[----:B------:R-:W-:Y:S01]  /*4db0*/  HSET2.LE.AND R7, R7, R251, PT ;  /* 0x000000fb07077233 */ /* 0x000fe20003803000 */
[----:B------:R-:W-:Y:S01]  /*4dc0*/  LOP3.LUT R0, R9, 0xff, RZ, 0xc0, !PT ;  /* 0x000000ff09007812 */ /* 0x000fe200078ec0ff */
[----:B------:R-:W-:Y:S01]  /*4dd0*/  MUFU.EX2 R37, R5 ;  /* 0x0000000500257308 */ /* 0x000fe20000000800 */
[----:B------:R-:W-:-:S02]  /*4de0*/  FMNMX.FTZ R4, R132, R135, !PT ;  /* 0x0000008784047209 */ /* 0x000fc40007810000 */
[----:B------:R-:W-:Y:S01]  /*4df0*/  PRMT R10, R0, 0x5410, R6 ;  /* 0x00005410000a7816 */ /* 0x000fe20000000006 */
[----:B------:R-:W-:Y:S01]  /*4e00*/  FFMA.FTZ R0, R54, c[0x0][0x23c], -R19 ;  /* 0x00008f0036007a23 */ /* 0x000fe20000010813 */
[----:B------:R-:W-:Y:S02]  /*4e10*/  FMNMX.FTZ R6, R133, R146, !PT ;  /* 0x0000009285067209 */ /* 0x000fe40007810000 */
[----:B------:R-:W-:Y:S01]  /*4e20*/  FMNMX.FTZ R4, R144, R4, !PT ;  /* 0x0000000490047209 */ /* 0x000fe20007810000 */
[----:B------:R1:W3:Y:S03]  /*4e30*/  MUFU.EX2 R173, R0 ;  /* 0x0000000000ad7308 */ /* 0x0002e60000000800 */
[----:B------:R-:W-:-:S04]  /*4e40*/  FMNMX.FTZ R4, R138, R4, !PT ;  /* 0x000000048a047209 */ /* 0x000fc80007810000 */
[----:B------:R-:W-:Y:S01]  /*4e50*/  FMNMX.FTZ R3, R157, R4, !PT ;  /* 0x000000049d037209 */ /* 0x000fe20007810000 */
[----:B------:R-:W-:-:S03]  /*4e60*/  FFMA.FTZ R4, R17, c[0x0][0x23c], -R19 ;  /* 0x00008f0011047a23 */ /* 0x000fc60000010813 */
[----:B------:R-:W-:Y:S01]  /*4e70*/  FMNMX.FTZ R3, R155, R3, !PT ;  /* 0x000000039b037209 */ /* 0x000fe20007810000 */
[----:B------:R4:W-:Y:S03]  /*4e80*/  MUFU.EX2 R164, R4 ;  /* 0x0000000400a47308 */ /* 0x0009e60000000800 */
[----:B------:R-:W-:Y:S02]  /*4e90*/  FMNMX.FTZ R3, R154, R3, !PT ;  /* 0x000000039a037209 */ /* 0x000fe40007810000 */
[----:B-1----:R-:W-:Y:S02]  /*4ea0*/  FMNMX.FTZ R0, R145, R6, !PT ;  /* 0x0000000691007209 */ /* 0x002fe40007810000 */
[----:B------:R-:W-:Y:S02]  /*4eb0*/  FMNMX.FTZ R6, R147, R3, !PT ;  /* 0x0000000393067209 */ /* 0x000fe40007810000 */
[----:B------:R-:W-:-:S02]  /*4ec0*/  FMNMX.FTZ R0, R139, R0, !PT ;  /* 0x000000008b007209 */ /* 0x000fc40007810000 */
[----:B--2---:R-:W-:Y:S02]  /*4ed0*/  F2FP.BF16.PACK_AB R3, R160, R172 ;  /* 0x000000aca003723e */ /* 0x004fe400000010ff */
[----:B------:R-:W-:Y:S02]  /*4ee0*/  FMNMX.FTZ R0, R159, R0, !PT ;  /* 0x000000009f007209 */ /* 0x000fe40007810000 */
[----:B------:R-:W-:Y:S01]  /*4ef0*/  FMNMX.FTZ R8, R239, R6, !PT ;  /* 0x00000006ef087209 */ /* 0x000fe20007810000 */
[----:B----4-:R-:W-:Y:S01]  /*4f00*/  FFMA.FTZ R4, R59, c[0x0][0x23c], -R19 ;  /* 0x00008f003b047a23 */ /* 0x010fe20000010813 */
[----:B------:R-:W-:-:S03]  /*4f10*/  FMNMX.FTZ R0, R158, R0, !PT ;  /* 0x000000009e007209 */ /* 0x000fc60007810000 */
[----:B------:R3:W1:Y:S01]  /*4f20*/  MUFU.EX2 R193, R4 ;  /* 0x0000000400c17308 */ /* 0x0006620000000800 */
[----:B------:R-:W-:Y:S01]  /*4f30*/  FMNMX.FTZ R5, R153, R0, !PT ;  /* 0x0000000099057209 */ /* 0x000fe20007810000 */
[----:B------:R-:W-:-:S03]  /*4f40*/  HSET2.LE.AND R0, R14, R251, PT ;  /* 0x000000fb0e007233 */ /* 0x000fc60003803000 */
[----:B------:R-:W-:Y:S02]  /*4f50*/  FMNMX.FTZ R5, R152, R5, !PT ;  /* 0x0000000598057209 */ /* 0x000fe40007810000 */
[----:B------:R-:W-:Y:S02]  /*4f60*/  LOP3.LUT R6, R0, R3, RZ, 0xc0, !PT ;  /* 0x0000000300067212 */ /* 0x000fe400078ec0ff */
[----:B------:R-:W-:Y:S01]  /*4f70*/  FMNMX.FTZ R0, R242, R5, !PT ;  /* 0x00000005f2007209 */ /* 0x000fe20007810000 */
[--C-:B------:R-:W-:Y:S01]  /*4f80*/  HSET2.LE.AND R5, R10, R251.reuse, PT ;  /* 0x000000fb0a057233 */ /* 0x100fe20003803000 */
[----:B------:R-:W-:Y:S02]  /*4f90*/  FMNMX.FTZ R3, R236, R8, !PT ;  /* 0x00000008ec037209 */ /* 0x000fe40007810000 */
[----:B------:R-:W-:Y:S01]  /*4fa0*/  FMNMX.FTZ R9, R241, R0, !PT ;  /* 0x00000000f1097209 */ /* 0x000fe20007810000 */
[----:B------:R-:W-:Y:S01]  /*4fb0*/  HSET2.LE.AND R0, R11, R251, PT ;  /* 0x000000fb0b007233 */ /* 0x000fe20003803000 */
[----:B------:R-:W-:Y:S01]  /*4fc0*/  FFMA.FTZ R11, R50, c[0x0][0x23c], -R20 ;  /* 0x00008f00320b7a23 */ /* 0x000fe20000010814 */
[----:B---3--:R-:W-:-:S02]  /*4fd0*/  F2FP.BF16.PACK_AB R4, R37, R173 ;  /* 0x000000ad2504723e */ /* 0x008fc400000010ff */
[----:B------:R-:W-:Y:S01]  /*4fe0*/  FMNMX.FTZ R9, R232, R9, !PT ;  /* 0x00000009e8097209 */ /* 0x000fe20007810000 */
[----:B------:R2:W-:Y:S01]  /*4ff0*/  MUFU.EX2 R192, R11 ;  /* 0x0000000b00c07308 */ /* 0x0005e20000000800 */
[----:B------:R-:W-:Y:S02]  /*5000*/  LOP3.LUT R7, R7, R4, RZ, 0xc0, !PT ;  /* 0x0000000407077212 */ /* 0x000fe400078ec0ff */
[----:B------:R-:W-:Y:S02]  /*5010*/  FMNMX.FTZ R4, R234, R3, !PT ;  /* 0x00000003ea047209 */ /* 0x000fe40007810000 */
[----:B------:R-:W-:Y:S02]  /*5020*/  F2FP.BF16.PACK_AB R3, R161, R166 ;  /* 0x000000a6a103723e */ /* 0x000fe400000010ff */
[----:B------:R-:W-:Y:S02]  /*5030*/  FMNMX.FTZ R10, R229, R4, !PT ;  /* 0x00000004e50a7209 */ /* 0x000fe40007810000 */
[----:B------:R-:W-:-:S02]  /*5040*/  LOP3.LUT R4, R0, R3, RZ, 0xc0, !PT ;  /* 0x0000000300047212 */ /* 0x000fc400078ec0ff */
[----:B------:R-:W-:Y:S02]  /*5050*/  FMNMX.FTZ R0, R228, R9, !PT ;  /* 0x00000009e4007209 */ /* 0x000fe40007810000 */
[----:B------:R-:W-:Y:S02]  /*5060*/  FMNMX.FTZ R3, R247, R10, !PT ;  /* 0x0000000af7037209 */ /* 0x000fe40007810000 */
[----:B------:R-:W-:Y:S01]  /*5070*/  FMNMX.FTZ R0, R249, R0, !PT ;  /* 0x00000000f9007209 */ /* 0x000fe20007810000 */
[----:B--2---:R-:W-:Y:S01]  /*5080*/  FFMA.FTZ R11, R49, c[0x0][0x23c], -R20 ;  /* 0x00008f00310b7a23 */ /* 0x004fe20000010814 */
[----:B------:R-:W-:Y:S02]  /*5090*/  FMNMX.FTZ R3, R244, R3, !PT ;  /* 0x00000003f4037209 */ /* 0x000fe40007810000 */
[----:B-1----:R-:W-:Y:S01]  /*50a0*/  F2FP.BF16.PACK_AB R8, R193, R164 ;  /* 0x000000a4c108723e */ /* 0x002fe200000010ff */
[----:B------:R-:W1:Y:S01]  /*50b0*/  MUFU.EX2 R38, R11 ;  /* 0x0000000b00267308 */ /* 0x000e620000000800 */
[----:B------:R-:W-:-:S02]  /*50c0*/  FMNMX.FTZ R0, R250, R0, !PT ;  /* 0x00000000fa007209 */ /* 0x000fc40007810000 */
[----:B------:R-:W-:Y:S02]  /*50d0*/  FMNMX.FTZ R3, R245, R3, !PT ;  /* 0x00000003f5037209 */ /* 0x000fe40007810000 */
[----:B------:R-:W-:Y:S02]  /*50e0*/  LOP3.LUT R5, R5, R8, RZ, 0xc0, !PT ;  /* 0x0000000805057212 */ /* 0x000fe400078ec0ff */
[----:B------:R-:W-:Y:S01]  /*50f0*/  FMNMX.FTZ R8, R248, R0, !PT ;  /* 0x00000000f8087209 */ /* 0x000fe20007810000 */
[--C-:B------:R-:W-:Y:S01]  /*5100*/  FFMA.FTZ R0, R55, c[0x0][0x23c], -R20.reuse ;  /* 0x00008f0037007a23 */ /* 0x100fe20000010814 */
[----:B------:R-:W-:Y:S02]  /*5110*/  FMNMX.FTZ R10, R243, R3, !PT ;  /* 0x00000003f30a7209 */ /* 0x000fe40007810000 */
[----:B------:R-:W-:Y:S01]  /*5120*/  FMNMX.FTZ R3, R246, R8, !PT ;  /* 0x00000008f6037209 */ /* 0x000fe20007810000 */
[----:B------:R2:W-:Y:S01]  /*5130*/  MUFU.EX2 R162, R0 ;  /* 0x0000000000a27308 */ /* 0x0005e20000000800 */
[C---:B------:R-:W-:Y:S01]  /*5140*/  HMMA.16816.F32.BF16 R24, R4.reuse, R84, RZ ;  /* 0x000000540418723c */ /* 0x040fe200000418ff */
[----:B------:R-:W3:Y:S04]  /*5150*/  SHFL.BFLY PT, R14, R10, 0x2, 0x1f ;  /* 0x0c401f000a0e7f89 */ /* 0x000ee800000e0000 */
[----:B------:R-:W4:Y:S03]  /*5160*/  SHFL.BFLY PT, R13, R3, 0x2, 0x1f ;  /* 0x0c401f00030d7f89 */ /* 0x000f2600000e0000 */
[----:B------:R-:W-:Y:S01]  /*5170*/  HMMA.16816.F32.BF16 R28, R4, R88, RZ ;  /* 0x00000058041c723c */ /* 0x000fe200000418ff */
[----:B--2---:R-:W-:-:S07]  /*5180*/  FFMA.FTZ R0, R51, c[0x0][0x23c], -R20 ;  /* 0x00008f0033007a23 */ /* 0x004fce0000010814 */
[C---:B------:R-:W-:Y:S01]  /*5190*/  HMMA.16816.F32.BF16 R32, R4.reuse, R100, RZ ;  /* 0x000000640420723c */ /* 0x040fe200000418ff */
[----:B------:R2:W-:Y:S07]  /*51a0*/  MUFU.EX2 R195, R0 ;  /* 0x0000000000c37308 */ /* 0x0005ee0000000800 */
[----:B------:R-:W-:Y:S01]  /*51b0*/  HMMA.16816.F32.BF16 R40, R4, R92, RZ ;  /* 0x0000005c0428723c */ /* 0x000fe200000418ff */
[----:B---3--:R-:W-:Y:S02]  /*51c0*/  FMNMX.FTZ R17, R10, R14, !PT ;  /* 0x0000000e0a117209 */ /* 0x008fe40007810000 */
[----:B----4-:R-:W-:-:S05]  /*51d0*/  FMNMX.FTZ R21, R3, R13, !PT ;  /* 0x0000000d03157209 */ /* 0x010fca0007810000 */
[----:B------:R-:W-:Y:S01]  /*51e0*/  HMMA.16816.F32.BF16 R60, R4, R104, RZ ;  /* 0x00000068043c723c */ /* 0x000fe200000418ff */
[----:B--2---:R-:W-:-:S05]  /*51f0*/  LOP3.LUT R0, R15, UR8, R22, 0x96, !PT ;  /* 0x000000080f007c12 */ /* 0x004fca000f8e9616 */
[----:B------:R-:W-:Y:S02]  /*5200*/  IMAD.WIDE.U32 R8, R0, -0x2daee0ad, RZ ;  /* 0xd2511f5300087825 */ /* 0x000fe400078e00ff */
[C---:B------:R-:W-:Y:S03]  /*5210*/  HMMA.16816.F32.BF16 R56, R4.reuse, R96, RZ ;  /* 0x000000600438723c */ /* 0x040fe600000418ff */
[----:B------:R-:W-:Y:S02]  /*5220*/  LOP3.LUT R0, R9, UR17, R18, 0x96, !PT ;  /* 0x0000001109007c12 */ /* 0x000fe4000f8e9612 */
[----:B------:R-:W-:Y:S01]  /*5230*/  LOP3.LUT R12, R8, 0xffff, RZ, 0xc0, !PT ;  /* 0x0000ffff080c7812 */ /* 0x000fe200078ec0ff */
[----:B------:R-:W-:Y:S01]  /*5240*/  FFMA.FTZ R9, R68, c[0x0][0x23c], -R19 ;  /* 0x00008f0044097a23 */ /* 0x000fe20000010813 */
[--C-:B------:R-:W-:Y:S01]  /*5250*/  SHF.R.U32.HI R11, RZ, 0x10, R8.reuse ;  /* 0x00000010ff0b7819 */ /* 0x100fe20000011608 */
[----:B------:R-:W-:Y:S01]  /*5260*/  HMMA.16816.F32.BF16 R52, R4, R86, RZ ;  /* 0x000000560434723c */ /* 0x000fe200000418ff */
[----:B------:R-:W-:Y:S01]  /*5270*/  LOP3.LUT R16, R8, 0xff, RZ, 0xc0, !PT ;  /* 0x000000ff08107812 */ /* 0x000fe200078ec0ff */
[----:B------:R2:W-:Y:S01]  /*5280*/  MUFU.EX2 R163, R9 ;  /* 0x0000000900a37308 */ /* 0x0005e20000000800 */
[----:B------:R-:W-:-:S02]  /*5290*/  SHF.R.U32.HI R15, RZ, 0x18, R8 ;  /* 0x00000018ff0f7819 */ /* 0x000fc40000011608 */
[----:B------:R-:W-:Y:S02]  /*52a0*/  SHF.R.U32.HI R8, RZ, 0x8, R12 ;  /* 0x00000008ff087819 */ /* 0x000fe4000001160c */
[----:B------:R-:W-:Y:S01]  /*52b0*/  LOP3.LUT R3, R0, 0xffff, RZ, 0xc0, !PT ;  /* 0x0000ffff00037812 */ /* 0x000fe200078ec0ff */
[C---:B------:R-:W-:Y:S01]  /*52c0*/  HMMA.16816.F32.BF16 R48, R4.reuse, R90, RZ ;  /* 0x0000005a0430723c */ /* 0x040fe200000418ff */
[----:B------:R-:W-:Y:S01]  /*52d0*/  PRMT R12, R16, 0x5410, R8 ;  /* 0x00005410100c7816 */ /* 0x000fe20000000008 */
[----:B------:R-:W-:Y:S01]  /*52e0*/  FFMA.FTZ R8, R64, c[0x0][0x23c], -R19 ;  /* 0x00008f0040087a23 */ /* 0x000fe20000010813 */
[----:B------:R-:W-:Y:S02]  /*52f0*/  LOP3.LUT R10, R0, 0xff, RZ, 0xc0, !PT ;  /* 0x000000ff000a7812 */ /* 0x000fe400078ec0ff */
[----:B------:R-:W-:Y:S01]  /*5300*/  SHF.R.U32.HI R3, RZ, 0x8, R3 ;  /* 0x00000008ff037819 */ /* 0x000fe20000011603 */
[----:B------:R3:W-:Y:S02]  /*5310*/  MUFU.EX2 R156, R8 ;  /* 0x00000008009c7308 */ /* 0x0007e40000000800 */
[----:B------:R-:W-:Y:S01]  /*5320*/  HMMA.16816.F32.BF16 R76, R4, R94, RZ ;  /* 0x0000005e044c723c */ /* 0x000fe200000418ff */
[----:B------:R-:W-:-:S02]  /*5330*/  PRMT R14, R10, 0x5410, R3 ;  /* 0x000054100a0e7816 */ /* 0x000fc40000000003 */
[----:B--2---:R-:W-:Y:S01]  /*5340*/  LOP3.LUT R9, R11, 0xff, RZ, 0xc0, !PT ;  /* 0x000000ff0b097812 */ /* 0x004fe200078ec0ff */
[----:B------:R-:W-:Y:S01]  /*5350*/  FFMA.FTZ R11, R65, c[0x0][0x23c], -R19 ;  /* 0x00008f00410b7a23 */ /* 0x000fe20000010813 */
[--C-:B------:R-:W-:Y:S02]  /*5360*/  SHF.R.U32.HI R3, RZ, 0x10, R0.reuse ;  /* 0x00000010ff037819 */ /* 0x100fe40000011600 */
[----:B------:R-:W-:Y:S01]  /*5370*/  SHF.R.U32.HI R10, RZ, 0x18, R0 ;  /* 0x00000018ff0a7819 */ /* 0x000fe20000011600 */
[----:B------:R2:W4:Y:S01]  /*5380*/  MUFU.EX2 R165, R11 ;  /* 0x0000000b00a57308 */ /* 0x0005220000000800 */
[----:B------:R-:W-:Y:S01]  /*5390*/  HSET2.LE.AND R0, R12, R251, PT ;  /* 0x000000fb0c007233 */ /* 0x000fe20003803000 */
[----:B------:R-:W-:Y:S01]  /*53a0*/  LOP3.LUT R12, R175, R36, RZ, 0x3c, !PT ;  /* 0x00000024af0c7212 */ /* 0x000fe200078e3cff */
[----:B------:R-:W-:Y:S01]  /*53b0*/  HMMA.16816.F32.BF16 R80, R4, R106, RZ ;  /* 0x0000006a0450723c */ /* 0x000fe200000418ff */
[----:B---3--:R-:W-:-:S03]  /*53c0*/  LOP3.LUT R8, R3, 0xff, RZ, 0xc0, !PT ;  /* 0x000000ff03087812 */ /* 0x008fc600078ec0ff */
[----:B------:R-:W-:Y:S01]  /*53d0*/  IMAD.WIDE.U32 R74, R12, -0x2daee0ad, RZ ;  /* 0xd2511f530c4a7825 */ /* 0x000fe200078e00ff */
[----:B-1----:R-:W-:Y:S02]  /*53e0*/  F2FP.BF16.PACK_AB R3, R38, R192 ;  /* 0x000000c02603723e */ /* 0x002fe400000010ff */
[----:B------:R-:W-:Y:S01]  /*53f0*/  PRMT R13, R8, 0x5410, R10 ;  /* 0x00005410080d7816 */ /* 0x000fe2000000000a */
[--C-:B------:R-:W-:Y:S01]  /*5400*/  HSET2.LE.AND R8, R14, R251.reuse, PT ;  /* 0x000000fb0e087233 */ /* 0x100fe20003803000 */
[----:B------:R-:W-:Y:S01]  /*5410*/  LOP3.LUT R10, R0, R3, RZ, 0xc0, !PT ;  /* 0x00000003000a7212 */ /* 0x000fe200078ec0ff */
[C---:B------:R-:W-:Y:S01]  /*5420*/  HMMA.16816.F32.BF16 R68, R4.reuse, R98, RZ ;  /* 0x000000620444723c */ /* 0x040fe200000418ff */
[----:B------:R-:W-:Y:S02]  /*5430*/  LOP3.LUT R12, R75, UR15, R136, 0x96, !PT ;  /* 0x0000000f4b0c7c12 */ /* 0x000fe4000f8e9688 */
[----:B--2---:R-:W-:Y:S01]  /*5440*/  PRMT R11, R9, 0x5410, R15 ;  /* 0x00005410090b7816 */ /* 0x004fe2000000000f */
[----:B------:R-:W-:Y:S01]  /*5450*/  FFMA.FTZ R9, R66, c[0x0][0x23c], -R19 ;  /* 0x00008f0042097a23 */ /* 0x000fe20000010813 */
[----:B------:R-:W1:Y:S01]  /*5460*/  SHFL.BFLY PT, R15, R17, 0x1, 0x1f ;  /* 0x0c201f00110f7f89 */ /* 0x000e6200000e0000 */
[----:B----4-:R-:W-:Y:S01]  /*5470*/  F2FP.BF16.PACK_AB R3, R156, R165 ;  /* 0x000000a59c03723e */ /* 0x010fe200000010ff */
[----:B------:R-:W-:Y:S01]  /*5480*/  IMAD.WIDE.U32 R44, R12, -0x326172a9, RZ ;  /* 0xcd9e8d570c2c7825 */ /* 0x000fe200078e00ff */
[----:B------:R2:W3:Y:S01]  /*5490*/  MUFU.EX2 R194, R9 ;  /* 0x0000000900c27308 */ /* 0x0004e20000000800 */
[--C-:B------:R-:W-:Y:S01]  /*54a0*/  HSET2.LE.AND R0, R11, R251.reuse, PT ;  /* 0x000000fb0b007233 */ /* 0x100fe20003803000 */
[----:B------:R-:W4:Y:S01]  /*54b0*/  SHFL.BFLY PT, R12, R21, 0x1, 0x1f ;  /* 0x0c201f00150c7f89 */ /* 0x000f2200000e0000 */
[----:B------:R-:W-:Y:S03]  /*54c0*/  HMMA.16816.F32.BF16 R64, R4, R102, RZ ;  /* 0x000000660440723c */ /* 0x000fe600000418ff */
[----:B------:R-:W-:Y:S01]  /*54d0*/  LOP3.LUT R11, R0, R3, RZ, 0xc0, !PT ;  /* 0x00000003000b7212 */ /* 0x000fe200078ec0ff */
[----:B------:R-:W-:-:S03]  /*54e0*/  HSET2.LE.AND R0, R13, R251, PT ;  /* 0x000000fb0d007233 */ /* 0x000fc60003803000 */
[----:B------:R-:W-:Y:S01]  /*54f0*/  LOP3.LUT R4, R45, UR14, R46, 0x96, !PT ;  /* 0x0000000e2d047c12 */ /* 0x000fe2000f8e962e */
[----:B------:R-:W-:-:S04]  /*5500*/  IMAD.MOV.U32 R46, RZ, RZ, R166 ;  /* 0x000000ffff2e7224 */ /* 0x000fc800078e00a6 */
[----:B------:R-:W-:Y:S01]  /*5510*/  IMAD.WIDE.U32 R4, R4, -0x2daee0ad, RZ ;  /* 0xd2511f5304047825 */ /* 0x000fe200078e00ff */
[----:B--2---:R-:W-:Y:S02]  /*5520*/  F2FP.BF16.PACK_AB R9, R195, R162 ;  /* 0x000000a2c309723e */ /* 0x004fe400000010ff */
[----:B---3--:R-:W-:Y:S02]  /*5530*/  F2FP.BF16.PACK_AB R3, R194, R163 ;  /* 0x000000a3c203723e */ /* 0x008fe400000010ff */
[----:B------:R-:W-:Y:S02]  /*5540*/  LOP3.LUT R8, R8, R9, RZ, 0xc0, !PT ;  /* 0x0000000908087212 */ /* 0x000fe400078ec0ff */
[----:B-1----:R-:W-:Y:S02]  /*5550*/  FMNMX.FTZ R136, R17, R15, !PT ;  /* 0x0000000f11887209 */ /* 0x002fe40007810000 */
[----:B------:R-:W-:Y:S02]  /*5560*/  LOP3.LUT R9, R0, R3, RZ, 0xc0, !PT ;  /* 0x0000000300097212 */ /* 0x000fe400078ec0ff */
[C---:B------:R-:W-:Y:S01]  /*5570*/  FSETP.NEU.FTZ.AND P1, PT, R136.reuse, -INF , PT ;  /* 0xff8000008800780b */ /* 0x040fe20003f3d000 */
[----:B------:R-:W-:Y:S01]  /*5580*/  FMUL.FTZ R3, R136, c[0x0][0x23c] ;  /* 0x00008f0088037a20 */ /* 0x000fe20000410000 */
[----:B------:R-:W-:Y:S01]  /*5590*/  LOP3.LUT R0, R47, UR16, R174, 0x96, !PT ;  /* 0x000000102f007c12 */ /* 0x000fe2000f8e96ae */
[----:B------:R-:W-:-:S02]  /*55a0*/  IMAD.MOV.U32 R47, RZ, RZ, R165 ;  /* 0x000000ffff2f7224 */ /* 0x000fc400078e00a5 */
[----:B------:R-:W-:Y:S01]  /*55b0*/  HMMA.16816.F32.BF16 R220, R8, R120, R24 ;  /* 0x0000007808dc723c */ /* 0x000fe20000041818 */
[----:B------:R-:W-:Y:S01]  /*55c0*/  FSEL R18, R3, RZ, P1 ;  /* 0x000000ff03127208 */ /* 0x000fe20000800000 */
[----:B------:R-:W-:-:S04]  /*55d0*/  IMAD.WIDE.U32 R6, R0, -0x2daee0ad, RZ ;  /* 0xd2511f5300067825 */ /* 0x000fc800078e00ff */
[----:B------:R-:W-:Y:S01]  /*55e0*/  FFMA.FTZ R0, R132, c[0x0][0x23c], -R18 ;  /* 0x00008f0084007a23 */ /* 0x000fe20000010812 */
[----:B------:R-:W-:Y:S01]  /*55f0*/  LOP3.LUT R3, R7, UR13, R74, 0x96, !PT ;  /* 0x0000000d07037c12 */ /* 0x000fe2000f8e964a */
[C---:B------:R-:W-:Y:S01]  /*5600*/  HMMA.16816.F32.BF16 R148, R8.reuse, R122, R52 ;  /* 0x0000007a0894723c */ /* 0x040fe20000041834 */
[----:B------:R-:W-:Y:S01]  /*5610*/  IMAD.MOV.U32 R27, RZ, RZ, R163 ;  /* 0x000000ffff1b7224 */ /* 0x000fe200078e00a3 */
[----:B------:R1:W2:Y:S01]  /*5620*/  MUFU.EX2 R16, R0 ;  /* 0x0000000000107308 */ /* 0x0002a20000000800 */
[----:B------:R-:W-:Y:S02]  /*5630*/  IMAD.MOV.U32 R26, RZ, RZ, R162 ;  /* 0x000000ffff1a7224 */ /* 0x000fe400078e00a2 */
[----:B------:R-:W-:Y:S02]  /*5640*/  IMAD.MOV.U32 R132, RZ, RZ, R164 ;  /* 0x000000ffff847224 */ /* 0x000fe400078e00a4 */
[----:B------:R-:W-:Y:S01]  /*5650*/  IMAD.MOV.U32 R55, RZ, RZ, R37 ;  /* 0x000000ffff377224 */ /* 0x000fe200078e0025 */
[----:B------:R-:W-:Y:S01]  /*5660*/  HMMA.16816.F32.BF16 R176, R8, R110, R64 ;  /* 0x0000006e08b0723c */ /* 0x000fe20000041840 */
[----:B------:R-:W-:-:S07]  /*5670*/  IMAD.MOV.U32 R54, RZ, RZ, R160 ;  /* 0x000000ffff367224 */ /* 0x000fce00078e00a0 */
[----:B------:R-:W-:Y:S01]  /*5680*/  HMMA.16816.F32.BF16 R208, R8, R128, R28 ;  /* 0x0000008008d0723c */ /* 0x000fe2000004181c */
[----:B-1----:R-:W-:Y:S01]  /*5690*/  LOP3.LUT R0, R5, UR11, R6, 0x96, !PT ;  /* 0x0000000b05007c12 */ /* 0x002fe2000f8e9606 */
[----:B------:R-:W-:-:S04]  /*56a0*/  IMAD.WIDE.U32 R6, R3, -0x326172a9, RZ ;  /* 0xcd9e8d5703067825 */ /* 0x000fc800078e00ff */
[--C-:B------:R-:W-:Y:S01]  /*56b0*/  FFMA.FTZ R3, R135, c[0x0][0x23c], -R18.reuse ;  /* 0x00008f0087037a23 */ /* 0x100fe20000010812 */
[----:B----4-:R-:W-:Y:S01]  /*56c0*/  FMNMX.FTZ R135, R21, R12, !PT ;  /* 0x0000000c15877209 */ /* 0x010fe20007810000 */
[----:B------:R-:W-:Y:S01]  /*56d0*/  IMAD.WIDE.U32 R24, R0, -0x326172a9, RZ ;  /* 0xcd9e8d5700187825 */ /* 0x000fe200078e00ff */
[----:B------:R-:W-:Y:S01]  /*56e0*/  HMMA.16816.F32.BF16 R204, R8, R108, R32 ;  /* 0x0000006c08cc723c */ /* 0x000fe20000041820 */
[----:B------:R1:W-:Y:S01]  /*56f0*/  MUFU.EX2 R252, R3 ;  /* 0x0000000300fc7308 */ /* 0x0003e20000000800 */
[----:B------:R-:W-:Y:S01]  /*5700*/  FSETP.NEU.FTZ.AND P1, PT, R135, -INF , PT ;  /* 0xff8000008700780b */ /* 0x000fe20003f3d000 */
[----:B------:R-:W-:Y:S01]  /*5710*/  FFMA.FTZ R5, R144, c[0x0][0x23c], -R18 ;  /* 0x00008f0090057a23 */ /* 0x000fe20000010812 */
[----:B------:R-:W-:Y:S01]  /*5720*/  LOP3.LUT R0, R25, UR10, R6, 0x96, !PT ;  /* 0x0000000a19007c12 */ /* 0x000fe2000f8e9606 */
[----:B--2---:R-:W-:-:S03]  /*5730*/  IMAD.MOV.U32 R21, RZ, RZ, R16 ;  /* 0x000000ffff157224 */ /* 0x004fc600078e0010 */
[C---:B------:R-:W-:Y:S01]  /*5740*/  HMMA.16816.F32.BF16 R196, R8.reuse, R116, R40 ;  /* 0x0000007408c4723c */ /* 0x040fe20000041828 */
[----:B------:R-:W-:Y:S01]  /*5750*/  IMAD.WIDE.U32 R22, R0, -0x2daee0ad, RZ ;  /* 0xd2511f5300167825 */ /* 0x000fe200078e00ff */
[----:B------:R-:W2:Y:S03]  /*5760*/  MUFU.EX2 R13, R5 ;  /* 0x00000005000d7308 */ /* 0x000ea60000000800 */
[----:B------:R-:W-:Y:S02]  /*5770*/  FFMA.FTZ R0, R138, c[0x0][0x23c], -R18 ;  /* 0x00008f008a007a23 */ /* 0x000fe40000010812 */
[----:B------:R-:W-:Y:S01]  /*5780*/  IMAD.MOV.U32 R138, RZ, RZ, R161 ;  /* 0x000000ffff8a7224 */ /* 0x000fe200078e00a1 */
[----:B------:R-:W-:Y:S01]  /*5790*/  HMMA.16816.F32.BF16 R184, R8, R112, R60 ;  /* 0x0000007008b8723c */ /* 0x000fe2000004183c */
[----:B-1----:R-:W-:Y:S01]  /*57a0*/  LOP3.LUT R3, R7, UR12, R44, 0x96, !PT ;  /* 0x0000000c07037c12 */ /* 0x002fe2000f8e962c */
[----:B------:R1:W3:Y:S04]  /*57b0*/  MUFU.EX2 R144, R0 ;  /* 0x0000000000907308 */ /* 0x0002e80000000800 */
[----:B------:R-:W-:-:S02]  /*57c0*/  IMAD.WIDE.U32 R6, R3, -0x2daee0ad, RZ ;  /* 0xd2511f5303067825 */ /* 0x000fc400078e00ff */
[----:B------:R-:W-:Y:S02]  /*57d0*/  HMMA.16816.F32.BF16 R160, R8, R142, R68 ;  /* 0x0000008e08a0723c */ /* 0x000fe40000041844 */
[----:B------:R-:W-:-:S05]  /*57e0*/  FMUL.FTZ R3, R135, c[0x0][0x23c] ;  /* 0x00008f0087037a20 */ /* 0x000fca0000410000 */
[----:B------:R-:W-:Y:S01]  /*57f0*/  FSEL R17, R3, RZ, P1 ;  /* 0x000000ff03117208 */ /* 0x000fe20000800000 */
[C---:B------:R-:W-:Y:S01]  /*5800*/  HMMA.16816.F32.BF16 R200, R8.reuse, R140, R56 ;  /* 0x0000008c08c8723c */ /* 0x040fe20000041838 */
[----:B------:R-:W-:Y:S02]  /*5810*/  LOP3.LUT R3, R23, UR5, R6, 0x96, !PT ;  /* 0x0000000517037c12 */ /* 0x000fe4000f8e9606 */
[----:B-1----:R-:W-:Y:S01]  /*5820*/  LOP3.LUT R0, R7, UR9, R4, 0x96, !PT ;  /* 0x0000000907007c12 */ /* 0x002fe2000f8e9604 */
[--C-:B------:R-:W-:Y:S02]  /*5830*/  FFMA.FTZ R5, R133, c[0x0][0x23c], -R17.reuse ;  /* 0x00008f0085057a23 */ /* 0x100fe40000010811 */
[----:B------:R-:W-:Y:S02]  /*5840*/  FFMA.FTZ R6, R145, c[0x0][0x23c], -R17 ;  /* 0x00008f0091067a23 */ /* 0x000fe40000010811 */
[----:B------:R1:W-:Y:S01]  /*5850*/  MUFU.EX2 R36, R5 ;  /* 0x0000000500247308 */ /* 0x0003e20000000800 */
[----:B------:R-:W-:Y:S01]  /*5860*/  IMAD.WIDE.U32 R14, R0, -0x326172a9, RZ ;  /* 0xcd9e8d57000e7825 */ /* 0x000fe200078e00ff */
[----:B------:R-:W-:Y:S03]  /*5870*/  HMMA.16816.F32.BF16 R180, R8, R130, R48 ;  /* 0x0000008208b4723c */ /* 0x000fe60000041830 */
[----:B------:R-:W-:-:S03]  /*5880*/  IMAD.MOV.U32 R145, RZ, RZ, R175 ;  /* 0x000000ffff917224 */ /* 0x000fc600078e00af */
[----:B------:R4:W-:Y:S02]  /*5890*/  MUFU.EX2 R39, R6 ;  /* 0x0000000600277308 */ /* 0x0009e40000000800 */
[----:B------:R-:W-:Y:S01]  /*58a0*/  HMMA.16816.F32.BF16 R168, R8, R118, R76 ;  /* 0x0000007608a8723c */ /* 0x000fe2000004184c */
[----:B-1----:R-:W-:-:S07]  /*58b0*/  IMAD.WIDE.U32 R4, R3, -0x326172a9, RZ ;  /* 0xcd9e8d5703047825 */ /* 0x002fce00078e00ff */
[----:B------:R-:W-:Y:S01]  /*58c0*/  HMMA.16816.F32.BF16 R164, R8, R114, R80 ;  /* 0x0000007208a4723c */ /* 0x000fe20000041850 */
[C---:B------:R-:W-:Y:S02]  /*58d0*/  LOP3.LUT R3, R4.reuse, 0xffff, RZ, 0xc0, !PT ;  /* 0x0000ffff04037812 */ /* 0x040fe400078ec0ff */
[----:B------:R-:W-:Y:S01]  /*58e0*/  LOP3.LUT R0, R5, UR18, R14, 0x96, !PT ;  /* 0x0000001205007c12 */ /* 0x000fe2000f8e960e */
[----:B----4-:R-:W-:Y:S01]  /*58f0*/  FFMA.FTZ R6, R139, c[0x0][0x23c], -R17 ;  /* 0x00008f008b067a23 */ /* 0x010fe20000010811 */
[----:B------:R-:W-:Y:S02]  /*5900*/  LOP3.LUT R7, R4, 0xff, RZ, 0xc0, !PT ;  /* 0x000000ff04077812 */ /* 0x000fe400078ec0ff */
[----:B------:R-:W-:Y:S01]  /*5910*/  SHF.R.U32.HI R5, RZ, 0x8, R3 ;  /* 0x00000008ff057819 */ /* 0x000fe20000011603 */
[----:B------:R1:W4:Y:S01]  /*5920*/  MUFU.EX2 R133, R6 ;  /* 0x0000000600857308 */ /* 0x0003220000000800 */
[--C-:B------:R-:W-:Y:S02]  /*5930*/  SHF.R.U32.HI R3, RZ, 0x10, R4.reuse ;  /* 0x00000010ff037819 */ /* 0x100fe40000011604 */
[----:B------:R-:W-:Y:S01]  /*5940*/  PRMT R7, R7, 0x5410, R5 ;  /* 0x0000541007077816 */ /* 0x000fe20000000005 */
[----:B------:R-:W-:Y:S01]  /*5950*/  FFMA.FTZ R5, R146, c[0x0][0x23c], -R17 ;  /* 0x00008f0092057a23 */ /* 0x000fe20000010811 */
[----:B------:R-:W-:Y:S01]  /*5960*/  LOP3.LUT R12, R3, 0xff, RZ, 0xc0, !PT ;  /* 0x000000ff030c7812 */ /* 0x000fe200078ec0ff */
[----:B--2---:R-:W-:Y:S01]  /*5970*/  IMAD.MOV.U32 R146, RZ, RZ, R13 ;  /* 0x000000ffff927224 */ /* 0x004fe200078e000d */
[----:B------:R-:W-:Y:S01]  /*5980*/  SHF.R.U32.HI R16, RZ, 0x18, R4 ;  /* 0x00000018ff107819 */ /* 0x000fe20000011604 */
[----:B------:R2:W2:Y:S01]  /*5990*/  MUFU.EX2 R37, R5 ;  /* 0x0000000500257308 */ /* 0x0004a20000000800 */
[----:B------:R-:W-:-:S02]  /*59a0*/  LOP3.LUT R3, R0, 0xffff, RZ, 0xc0, !PT ;  /* 0x0000ffff00037812 */ /* 0x000fc400078ec0ff */
[--C-:B------:R-:W-:Y:S02]  /*59b0*/  SHF.R.U32.HI R4, RZ, 0x10, R0.reuse ;  /* 0x00000010ff047819 */ /* 0x100fe40000011600 */
[----:B------:R-:W-:Y:S02]  /*59c0*/  LOP3.LUT R14, R0, 0xff, RZ, 0xc0, !PT ;  /* 0x000000ff000e7812 */ /* 0x000fe400078ec0ff */
[----:B------:R-:W-:Y:S01]  /*59d0*/  SHF.R.U32.HI R13, RZ, 0x18, R0 ;  /* 0x00000018ff0d7819 */ /* 0x000fe20000011600 */
[----:B------:R-:W-:Y:S01]  /*59e0*/  HSET2.LE.AND R0, R7, R251, PT ;  /* 0x000000fb07007233 */ /* 0x000fe20003803000 */
[----:B-1----:R-:W-:Y:S02]  /*59f0*/  SHF.R.U32.HI R6, RZ, 0x8, R3 ;  /* 0x00000008ff067819 */ /* 0x002fe40000011603 */
[----:B------:R-:W-:Y:S02]  /*5a00*/  LOP3.LUT R4, R4, 0xff, RZ, 0xc0, !PT ;  /* 0x000000ff04047812 */ /* 0x000fe400078ec0ff */
[----:B---3--:R-:W-:-:S02]  /*5a10*/  F2FP.BF16.PACK_AB R3, R144, R146 ;  /* 0x000000929003723e */ /* 0x008fc400000010ff */
[----:B------:R-:W-:Y:S02]  /*5a20*/  PRMT R7, R14, 0x5410, R6 ;  /* 0x000054100e077816 */ /* 0x000fe40000000006 */
[----:B--2---:R-:W-:Y:S02]  /*5a30*/  PRMT R5, R12, 0x5410, R16 ;  /* 0x000054100c057816 */ /* 0x004fe40000000010 */
[----:B------:R-:W-:Y:S01]  /*5a40*/  PRMT R12, R4, 0x5410, R13 ;  /* 0x00005410040c7816 */ /* 0x000fe2000000000d */
[--C-:B------:R-:W-:Y:S01]  /*5a50*/  HSET2.LE.AND R4, R7, R251.reuse, PT ;  /* 0x000000fb07047233 */ /* 0x100fe20003803000 */
[----:B------:R-:W-:Y:S01]  /*5a60*/  LOP3.LUT R6, R0, R3, RZ, 0xc0, !PT ;  /* 0x0000000300067212 */ /* 0x000fe200078ec0ff */
[--C-:B------:R-:W-:Y:S01]  /*5a70*/  HSET2.LE.AND R0, R5, R251.reuse, PT ;  /* 0x000000fb05007233 */ /* 0x100fe20003803000 */
[----:B------:R-:W-:Y:S01]  /*5a80*/  F2FP.BF16.PACK_AB R5, R252, R21 ;  /* 0x00000015fc05723e */ /* 0x000fe200000010ff */
[----:B------:R-:W-:Y:S01]  /*5a90*/  HSET2.LE.AND R12, R12, R251, PT ;  /* 0x000000fb0c0c7233 */ /* 0x000fe20003803000 */
[----:B----4-:R-:W-:-:S02]  /*5aa0*/  F2FP.BF16.PACK_AB R3, R133, R39 ;  /* 0x000000278503723e */ /* 0x010fc400000010ff */
[----:B------:R-:W-:Y:S02]  /*5ab0*/  F2FP.BF16.PACK_AB R13, R37, R36 ;  /* 0x00000024250d723e */ /* 0x000fe400000010ff */
[----:B------:R-:W-:Y:S02]  /*5ac0*/  LOP3.LUT R4, R4, R5, RZ, 0xc0, !PT ;  /* 0x0000000504047212 */ /* 0x000fe400078ec0ff */
[----:B------:R-:W-:Y:S01]  /*5ad0*/  LOP3.LUT R7, R0, R3, RZ, 0xc0, !PT ;  /* 0x0000000300077212 */ /* 0x000fe200078ec0ff */
[----:B------:R-:W-:Y:S01]  /*5ae0*/  FFMA.FTZ R0, R157, c[0x0][0x23c], -R18 ;  /* 0x00008f009d007a23 */ /* 0x000fe20000010812 */
[----:B------:R-:W-:Y:S02]  /*5af0*/  LOP3.LUT R5, R12, R13, RZ, 0xc0, !PT ;  /* 0x0000000d0c057212 */ /* 0x000fe400078ec0ff */
[----:B------:R-:W-:-:S05]  /*5b00*/  LOP3.LUT R3, R15, UR8, R24, 0x96, !PT ;  /* 0x000000080f037c12 */ /* 0x000fca000f8e9618 */
[C---:B------:R-:W-:Y:S01]  /*5b10*/  HMMA.16816.F32.BF16 R64, R4.reuse, R102, RZ ;  /* 0x000000660440723c */ /* 0x040fe200000418ff */
[----:B------:R1:W-:Y:S06]  /*5b20*/  MUFU.EX2 R102, R0 ;  /* 0x0000000000667308 */ /* 0x0003ec0000000800 */
[----:B------:R-:W-:Y:S01]  /*5b30*/  IMAD.MOV.U32 R103, RZ, RZ, R55 ;  /* 0x000000ffff677224 */ /* 0x000fe200078e0037 */
[C---:B------:R-:W-:Y:S07]  /*5b40*/  HMMA.16816.F32.BF16 R68, R4.reuse, R94, RZ ;  /* 0x0000005e0444723c */ /* 0x040fee00000418ff */
[----:B------:R-:W-:Y:S01]  /*5b50*/  IMAD.MOV.U32 R95, RZ, RZ, R26 ;  /* 0x000000ffff5f7224 */ /* 0x000fe200078e001a */
[----:B------:R-:W-:Y:S01]  /*5b60*/  HMMA.16816.F32.BF16 R40, R4, R84, RZ ;  /* 0x000000540428723c */ /* 0x000fe200000418ff */
[----:B------:R-:W-:-:S02]  /*5b70*/  IMAD.MOV.U32 R94, RZ, RZ, R27 ;  /* 0x000000ffff5e7224 */ /* 0x000fc400078e001b */
[----:B-1----:R-:W-:-:S04]  /*5b80*/  FFMA.FTZ R0, R155, c[0x0][0x23c], -R18 ;  /* 0x00008f009b007a23 */ /* 0x002fc80000010812 */
[----:B------:R1:W-:Y:S01]  /*5b90*/  MUFU.EX2 R16, R0 ;  /* 0x0000000000107308 */ /* 0x0003e20000000800 */
[----:B------:R-:W-:Y:S01]  /*5ba0*/  HMMA.16816.F32.BF16 R56, R4, R86, RZ ;  /* 0x000000560438723c */ /* 0x000fe200000418ff */
[----:B------:R-:W-:Y:S02]  /*5bb0*/  IMAD.MOV.U32 R84, RZ, RZ, R38 ;  /* 0x000000ffff547224 */ /* 0x000fe400078e0026 */
[----:B------:R-:W-:-:S05]  /*5bc0*/  IMAD.MOV.U32 R85, RZ, RZ, R156 ;  /* 0x000000ffff557224 */ /* 0x000fca00078e009c */
[----:B------:R-:W-:Y:S01]  /*5bd0*/  HMMA.16816.F32.BF16 R32, R4, R88, RZ ;  /* 0x000000580420723c */ /* 0x000fe200000418ff */
[----:B-1----:R-:W-:-:S07]  /*5be0*/  FFMA.FTZ R0, R154, c[0x0][0x23c], -R18 ;  /* 0x00008f009a007a23 */ /* 0x002fce0000010812 */
[C---:B------:R-:W-:Y:S01]  /*5bf0*/  HMMA.16816.F32.BF16 R60, R4.reuse, R90, RZ ;  /* 0x0000005a043c723c */ /* 0x040fe200000418ff */
[----:B------:R-:W-:Y:S01]  /*5c00*/  IMAD.MOV.U32 R88, RZ, RZ, R172 ;  /* 0x000000ffff587224 */ /* 0x000fe200078e00ac */
[----:B------:R1:W-:Y:S05]  /*5c10*/  MUFU.EX2 R89, R0 ;  /* 0x0000000000597308 */ /* 0x0003ea0000000800 */
[----:B------:R-:W-:Y:S01]  /*5c20*/  IMAD.MOV.U32 R90, RZ, RZ, R144 ;  /* 0x000000ffff5a7224 */ /* 0x000fe200078e0090 */
[----:B------:R-:W-:Y:S01]  /*5c30*/  HMMA.16816.F32.BF16 R28, R4, R100, RZ ;  /* 0x00000064041c723c */ /* 0x000fe200000418ff */
[----:B------:R-:W-:Y:S02]  /*5c40*/  IMAD.MOV.U32 R144, RZ, RZ, R174 ;  /* 0x000000ffff907224 */ /* 0x000fe400078e00ae */
[----:B------:R-:W-:-:S04]  /*5c50*/  IMAD.MOV.U32 R91, RZ, RZ, R173 ;  /* 0x000000ffff5b7224 */ /* 0x000fc800078e00ad */
[----:B------:R-:W-:Y:S01]  /*5c60*/  IMAD.MOV.U32 R100, RZ, RZ, R54 ;  /* 0x000000ffff647224 */ /* 0x000fe200078e0036 */
[----:B------:R-:W-:Y:S01]  /*5c70*/  HMMA.16816.F32.BF16 R48, R4, R92, RZ ;  /* 0x0000005c0430723c */ /* 0x000fe200000418ff */
[----:B------:R-:W-:Y:S02]  /*5c80*/  IMAD.MOV.U32 R101, RZ, RZ, R133 ;  /* 0x000000ffff657224 */ /* 0x000fe400078e0085 */
[----:B------:R-:W-:-:S04]  /*5c90*/  IMAD.MOV.U32 R133, RZ, RZ, R195 ;  /* 0x000000ffff857224 */ /* 0x000fc800078e00c3 */
[----:B------:R-:W-:Y:S01]  /*5ca0*/  IMAD.MOV.U32 R93, RZ, RZ, R138 ;  /* 0x000000ffff5d7224 */ /* 0x000fe200078e008a */
[----:B------:R-:W-:Y:S01]  /*5cb0*/  HMMA.16816.F32.BF16 R12, R4, R104, RZ ;  /* 0x00000068040c723c */ /* 0x000fe200000418ff */
[----:B------:R-:W-:-:S07]  /*5cc0*/  IMAD.MOV.U32 R138, RZ, RZ, R194 ;  /* 0x000000ffff8a7224 */ /* 0x000fce00078e00c2 */
        /* <DEDUP_REMOVED lines=26> */
[----:B------:R2:W-:Y:S08]  /*5e70*/  MUFU.EX2 R92, R3 ;  /* 0x00000003005c7308 */ /* 0x0005f00000000800 */
[----:B------:R1:W3:Y:S01]  /*5e80*/  MUFU.EX2 R87, R4 ;  /* 0x0000000400577308 */ /* 0x0002e20000000800 */
[----:B--2---:R-:W-:-:S02]  /*5e90*/  F2FP.BF16.PACK_AB R3, R86, R89 ;  /* 0x000000595603723e */ /* 0x004fc400000010ff */
        /* <DEDUP_REMOVED lines=23> */
[----:B------:R-:W-:-:S03]  /*6010*/  LOP3.LUT R3, R73, UR14, R22, 0x96, !PT ;  /* 0x0000000e49037c12 */ /* 0x000fc6000f8e9616 */
        /* <DEDUP_REMOVED lines=9> */
[----:B------:R-:W-:Y:S01]  /*60b0*/  HMMA.16816.F32.BF16 R172, R4, R108, R28 ;  /* 0x0000006c04ac723c */ /* 0x000fe2000004181c */
[----:B------:R-:W-:Y:S01]  /*60c0*/  LDSM.16.MT88.4 R28, [R212+0x9800] ;  /* 0x00980000d41c783b */ /* 0x000fe20000004200 */
[----:B------:R-:W-:Y:S01]  /*60d0*/  IMAD.MOV.U32 R41, RZ, RZ, R47 ;  /* 0x000000ffff297224 */ /* 0x000fe200078e002f */
[----:B------:R-:W-:Y:S01]  /*60e0*/  LOP3.LUT R3, R55, UR10, R10, 0x96, !PT ;  /* 0x0000000a37037c12 */ /* 0x000fe2000f8e960a */
[----:B------:R-:W-:-:S04]  /*60f0*/  IMAD.WIDE.U32 R10, R0, -0x2daee0ad, RZ ;  /* 0xd2511f53000a7825 */ /* 0x000fc800078e00ff */
[----:B------:R-:W-:Y:S01]  /*6100*/  IMAD.WIDE.U32 R52, R3, -0x2daee0ad, RZ ;  /* 0xd2511f5303347825 */ /* 0x000fe200078e00ff */
[----:B------:R-:W-:Y:S01]  /*6110*/  LOP3.LUT R3, R11, UR9, R8, 0x96, !PT ;  /* 0x000000090b037c12 */ /* 0x000fe2000f8e9608 */
[C---:B------:R-:W-:Y:S02]  /*6120*/  HMMA.16816.F32.BF16 R128, R4.reuse, R130, R60 ;  /* 0x000000820480723c */ /* 0x040fe4000004183c */
[--C-:B------:R-:W-:Y:S02]  /*6130*/  FFMA.FTZ R0, R191, c[0x0][0x23c], -R20.reuse ;  /* 0x00008f00bf007a23 */ /* 0x100fe40000010814 */
[----:B------:R-:W-:Y:S02]  /*6140*/  IMAD.WIDE.U32 R46, R3, -0x326172a9, RZ ;  /* 0xcd9e8d57032e7825 */ /* 0x000fe400078e00ff */
[----:B------:R1:W-:Y:S02]  /*6150*/  MUFU.EX2 R38, R0 ;  /* 0x0000000000267308 */ /* 0x0003e40000000800 */
[--C-:B------:R-:W-:Y:S01]  /*6160*/  FFMA.FTZ R3, R189, c[0x0][0x23c], -R20.reuse ;  /* 0x00008f00bd037a23 */ /* 0x100fe20000010814 */
[----:B------:R-:W-:Y:S01]  /*6170*/  HMMA.16816.F32.BF16 R76, R4, R114, R76 ;  /* 0x00000072044c723c */ /* 0x000fe2000004184c */
[----:B------:R-:W-:-:S02]  /*6180*/  FFMA.FTZ R8, R190, c[0x0][0x23c], -R20 ;  /* 0x00008f00be087a23 */ /* 0x000fc40000010814 */
[----:B------:R-:W-:Y:S02]  /*6190*/  IMAD.MOV.U32 R40, RZ, RZ, R192 ;  /* 0x000000ffff287224 */ /* 0x000fe400078e00c0 */
[----:B------:R2:W3:Y:S01]  /*61a0*/  MUFU.EX2 R32, R3 ;  /* 0x0000000300207308 */ /* 0x0004e20000000800 */
[----:B------:R-:W-:Y:S02]  /*61b0*/  IMAD.MOV.U32 R42, RZ, RZ, R16 ;  /* 0x000000ffff2a7224 */ /* 0x000fe400078e0010 */
[----:B------:R-:W-:Y:S01]  /*61c0*/  HMMA.16816.F32.BF16 R192, R4, R140, R24 ;  /* 0x0000008c04c0723c */ /* 0x000fe20000041818 */
[----:B------:R-:W-:Y:S02]  /*61d0*/  IMAD.MOV.U32 R60, RZ, RZ, R40 ;  /* 0x000000ffff3c7224 */ /* 0x000fe400078e0028 */
[----:B------:R-:W-:Y:S01]  /*61e0*/  IMAD.MOV.U32 R137, RZ, RZ, R42 ;  /* 0x000000ffff897224 */ /* 0x000fe200078e002a */
[----:B-1----:R-:W-:Y:S01]  /*61f0*/  LOP3.LUT R0, R53, UR5, R10, 0x96, !PT ;  /* 0x0000000535007c12 */ /* 0x002fe2000f8e960a */
[----:B------:R1:W-:Y:S01]  /*6200*/  MUFU.EX2 R73, R8 ;  /* 0x0000000800497308 */ /* 0x0003e20000000800 */
[----:B------:R-:W-:-:S02]  /*6210*/  IMAD.MOV.U32 R108, RZ, RZ, R43 ;  /* 0x000000ffff6c7224 */ /* 0x000fc400078e002b */
[C---:B------:R-:W-:Y:S01]  /*6220*/  HMMA.16816.F32.BF16 R152, R4.reuse, R116, R48 ;  /* 0x000000740498723c */ /* 0x040fe20000041830 */
[----:B------:R-:W-:Y:S01]  /*6230*/  IMAD.MOV.U32 R61, RZ, RZ, R35 ;  /* 0x000000ffff3d7224 */ /* 0x000fe200078e0023 */
[----:B------:R-:W-:Y:S01]  /*6240*/  LDSM.16.MT88.4 R48, [R212+0xb800] ;  /* 0x00b80000d430783b */ /* 0x000fe20000004200 */
[----:B------:R-:W-:Y:S02]  /*6250*/  IMAD.MOV.U32 R72, RZ, RZ, R90 ;  /* 0x000000ffff487224 */ /* 0x000fe400078e005a */
[----:B--2---:R-:W-:Y:S02]  /*6260*/  FFMA.FTZ R3, R188, c[0x0][0x23c], -R20 ;  /* 0x00008f00bc037a23 */ /* 0x004fe40000010814 */
[----:B---3--:R-:W-:Y:S01]  /*6270*/  IMAD.MOV.U32 R115, RZ, RZ, R32 ;  /* 0x000000ffff737224 */ /* 0x008fe200078e0020 */
[----:B------:R-:W-:Y:S01]  /*6280*/  HMMA.16816.F32.BF16 R120, R4, R122, R56 ;  /* 0x0000007a0478723c */ /* 0x000fe20000041838 */
[----:B------:R2:W3:Y:S01]  /*6290*/  MUFU.EX2 R24, R3 ;  /* 0x0000000300187308 */ /* 0x0004e20000000800 */
[----:B------:R-:W-:Y:S01]  /*62a0*/  LDSM.16.MT88.4 R32, [R212+0xa800] ;  /* 0x00a80000d420783b */ /* 0x000fe20000004200 */
[----:B------:R-:W-:-:S02]  /*62b0*/  IMAD.MOV.U32 R112, RZ, RZ, R91 ;  /* 0x000000ffff707224 */ /* 0x000fc400078e005b */
[----:B------:R-:W-:Y:S01]  /*62c0*/  IMAD.MOV.U32 R113, RZ, RZ, R88 ;  /* 0x000000ffff717224 */ /* 0x000fe200078e0058 */
[----:B------:R-:W-:Y:S01]  /*62d0*/  LDSM.16.MT88.4 R56, [R214+0xb800] ;  /* 0x00b80000d638783b */ /* 0x000fe20000004200 */
[----:B-1----:R-:W-:Y:S01]  /*62e0*/  IMAD.WIDE.U32 R8, R0, -0x326172a9, RZ ;  /* 0xcd9e8d5700087825 */ /* 0x002fe200078e00ff */
[C---:B------:R-:W-:Y:S03]  /*62f0*/  HMMA.16816.F32.BF16 R64, R4.reuse, R110, R64 ;  /* 0x0000006e0440723c */ /* 0x040fe60000041840 */
[----:B------:R-:W-:Y:S01]  /*6300*/  IMAD.MOV.U32 R114, RZ, RZ, R89 ;  /* 0x000000ffff727224 */ /* 0x000fe200078e0059 */
[----:B------:R-:W-:Y:S01]  /*6310*/  LOP3.LUT R0, R9, UR18, R46, 0x96, !PT ;  /* 0x0000001209007c12 */ /* 0x000fe2000f8e962e */
[----:B------:R-:W-:Y:S01]  /*6320*/  IMAD.MOV.U32 R109, RZ, RZ, R147 ;  /* 0x000000ffff6d7224 */ /* 0x000fe200078e0093 */
[----:B------:R-:W-:Y:S01]  /*6330*/  SHF.R.U32.HI R12, RZ, 0x10, R8 ;  /* 0x00000010ff0c7819 */ /* 0x000fe20000011608 */
[----:B------:R-:W-:Y:S01]  /*6340*/  IMAD.MOV.U32 R141, RZ, RZ, R94 ;  /* 0x000000ffff8d7224 */ /* 0x000fe200078e005e */
[----:B------:R-:W-:Y:S01]  /*6350*/  LOP3.LUT R9, R8, 0xffff, RZ, 0xc0, !PT ;  /* 0x0000ffff08097812 */ /* 0x000fe200078ec0ff */
[C---:B------:R-:W-:Y:S01]  /*6360*/  HMMA.16816.F32.BF16 R68, R4.reuse, R118, R68 ;  /* 0x000000760444723c */ /* 0x040fe20000041844 */
[C---:B------:R-:W-:Y:S01]  /*6370*/  LOP3.LUT R10, R0.reuse, 0xffff, RZ, 0xc0, !PT ;  /* 0x0000ffff000a7812 */ /* 0x040fe200078ec0ff */
[----:B------:R-:W-:Y:S01]  /*6380*/  IMAD.MOV.U32 R140, RZ, RZ, R95 ;  /* 0x000000ffff8c7224 */ /* 0x000fe200078e005f */
[----:B------:R-:W-:Y:S01]  /*6390*/  LOP3.LUT R15, R0, 0xff, RZ, 0xc0, !PT ;  /* 0x000000ff000f7812 */ /* 0x000fe200078ec0ff */
[----:B------:R-:W-:Y:S01]  /*63a0*/  IMAD.MOV.U32 R55, RZ, RZ, R92 ;  /* 0x000000ffff377224 */ /* 0x000fe200078e005c */
[--C-:B------:R-:W-:Y:S01]  /*63b0*/  SHF.R.U32.HI R11, RZ, 0x10, R0.reuse ;  /* 0x00000010ff0b7819 */ /* 0x100fe20000011600 */
[----:B------:R-:W-:Y:S01]  /*63c0*/  IMAD.MOV.U32 R63, RZ, RZ, R93 ;  /* 0x000000ffff3f7224 */ /* 0x000fe200078e005d */
[----:B------:R-:W-:Y:S01]  /*63d0*/  SHF.R.U32.HI R14, RZ, 0x18, R0 ;  /* 0x00000018ff0e7819 */ /* 0x000fe20000011600 */
[----:B------:R-:W-:Y:S01]  /*63e0*/  HMMA.16816.F32.BF16 R88, R4, R142, R80 ;  /* 0x0000008e0458723c */ /* 0x000fe20000041850 */
[----:B------:R-:W-:Y:S01]  /*63f0*/  SHF.R.U32.HI R13, RZ, 0x18, R8 ;  /* 0x00000018ff0d7819 */ /* 0x000fe20000011608 */
[----:B------:R-:W-:Y:S01]  /*6400*/  IMAD.MOV.U32 R62, RZ, RZ, R102 ;  /* 0x000000ffff3e7224 */ /* 0x000fe200078e0066 */
[----:B------:R-:W-:Y:S01]  /*6410*/  LOP3.LUT R0, R12, 0xff, RZ, 0xc0, !PT ;  /* 0x000000ff0c007812 */ /* 0x000fe200078ec0ff */
[----:B------:R-:W-:Y:S01]  /*6420*/  IMAD.MOV.U32 R12, RZ, RZ, R41 ;  /* 0x000000ffff0c7224 */ /* 0x000fe200078e0029 */
[----:B------:R-:W-:Y:S01]  /*6430*/  LOP3.LUT R16, R8, 0xff, RZ, 0xc0, !PT ;  /* 0x000000ff08107812 */ /* 0x000fe200078ec0ff */
[----:B------:R-:W-:Y:S01]  /*6440*/  FFMA.FTZ R8, R226, c[0x0][0x23c], -R19 ;  /* 0x00008f00e2087a23 */ /* 0x000fe20000010813 */
[----:B--2---:R-:W-:Y:S01]  /*6450*/  SHF.R.U32.HI R3, RZ, 0x8, R9 ;  /* 0x00000008ff037819 */ /* 0x004fe20000011609 */
[----:B------:R-:W1:Y:S01]  /*6460*/  LDSM.16.MT88.4 R40, [R214+0xa800] ;  /* 0x00a80000d628783b */ /* 0x000e620000004200 */
[----:B------:R-:W-:Y:S01]  /*6470*/  PRMT R13, R0, 0x5410, R13 ;  /* 0x00005410000d7816 */ /* 0x000fe2000000000d */
[----:B------:R-:W-:Y:S01]  /*6480*/  FFMA.FTZ R0, R224, c[0x0][0x23c], -R19 ;  /* 0x00008f00e0007a23 */ /* 0x000fe20000010813 */
[----:B------:R-:W-:Y:S01]  /*6490*/  LOP3.LUT R9, R11, 0xff, RZ, 0xc0, !PT ;  /* 0x000000ff0b097812 */ /* 0x000fe200078ec0ff */
[----:B------:R2:W-:Y:S01]  /*64a0*/  MUFU.EX2 R226, R8 ;  /* 0x0000000800e27308 */ /* 0x0005e20000000800 */
[----:B------:R-:W-:Y:S01]  /*64b0*/  PRMT R11, R16, 0x5410, R3 ;  /* 0x00005410100b7816 */ /* 0x000fe20000000003 */
[----:B---3--:R-:W-:Y:S01]  /*64c0*/  IMAD.MOV.U32 R16, RZ, RZ, R24 ;  /* 0x000000ffff107224 */ /* 0x008fe200078e0018 */
[----:B------:R-:W-:Y:S01]  /*64d0*/  SHF.R.U32.HI R10, RZ, 0x8, R10 ;  /* 0x00000008ff0a7819 */ /* 0x000fe2000001160a */
[----:B------:R-:W3:Y:S01]  /*64e0*/  LDSM.16.MT88.4 R24, [R214+0x9800] ;  /* 0x00980000d618783b */ /* 0x000ee20000004200 */
[--C-:B------:R-:W-:Y:S01]  /*64f0*/  FFMA.FTZ R3, R225, c[0x0][0x23c], -R19.reuse ;  /* 0x00008f00e1037a23 */ /* 0x100fe20000010813 */
[----:B------:R-:W-:Y:S01]  /*6500*/  PRMT R9, R9, 0x5410, R14 ;  /* 0x0000541009097816 */ /* 0x000fe2000000000e */
[----:B------:R-:W-:Y:S01]  /*6510*/  FFMA.FTZ R4, R219, c[0x0][0x23c], -R19 ;  /* 0x00008f00db047a23 */ /* 0x000fe20000010813 */
[----:B------:R4:W1:Y:S01]  /*6520*/  MUFU.EX2 R224, R0 ;  /* 0x0000000000e07308 */ /* 0x0008620000000800 */
[----:B------:R-:W-:-:S02]  /*6530*/  IMAD.MOV.U32 R80, RZ, RZ, R144 ;  /* 0x000000ffff507224 */ /* 0x000fc400078e0090 */
[----:B------:R-:W-:Y:S02]  /*6540*/  IMAD.MOV.U32 R53, RZ, RZ, R103 ;  /* 0x000000ffff357224 */ /* 0x000fe400078e0067 */
[----:B------:R-:W-:Y:S02]  /*6550*/  IMAD.MOV.U32 R110, RZ, RZ, R100 ;  /* 0x000000ffff6e7224 */ /* 0x000fe400078e0064 */
[----:B------:R-:W-:Y:S01]  /*6560*/  IMAD.MOV.U32 R111, RZ, RZ, R101 ;  /* 0x000000ffff6f7224 */ /* 0x000fe200078e0065 */
[----:B--2---:R-:W-:Y:S01]  /*6570*/  PRMT R8, R15, 0x5410, R10 ;  /* 0x000054100f087816 */ /* 0x004fe2000000000a */
[----:B------:R2:W-:Y:S01]  /*6580*/  MUFU.EX2 R219, R3 ;  /* 0x0000000300db7308 */ /* 0x0005e20000000800 */
[----:B------:R-:W-:Y:S02]  /*6590*/  IMAD.MOV.U32 R10, RZ, RZ, R86 ;  /* 0x000000ffff0a7224 */ /* 0x000fe400078e0056 */
[----:B------:R-:W-:Y:S02]  /*65a0*/  IMAD.MOV.U32 R15, RZ, RZ, R87 ;  /* 0x000000ffff0f7224 */ /* 0x000fe400078e0057 */
[----:B------:R-:W-:Y:S01]  /*65b0*/  IMAD.MOV.U32 R14, RZ, RZ, R84 ;  /* 0x000000ffff0e7224 */ /* 0x000fe200078e0054 */
[----:B----4-:R-:W-:-:S02]  /*65c0*/  HSET2.LE.AND R0, R8, R251, PT ;  /* 0x000000fb08007233 */ /* 0x010fc40003803000 */
[----:B------:R4:W1:Y:S01]  /*65d0*/  MUFU.EX2 R225, R4 ;  /* 0x0000000400e17308 */ /* 0x0008620000000800 */
[----:B------:R-:W-:Y:S02]  /*65e0*/  IMAD.MOV.U32 R83, RZ, RZ, R85 ;  /* 0x000000ffff537224 */ /* 0x000fe400078e0055 */
[----:B------:R-:W-:Y:S02]  /*65f0*/  IMAD.MOV.U32 R82, RZ, RZ, R146 ;  /* 0x000000ffff527224 */ /* 0x000fe400078e0092 */
[----:B------:R-:W-:Y:S02]  /*6600*/  IMAD.MOV.U32 R81, RZ, RZ, R145 ;  /* 0x000000ffff517224 */ /* 0x000fe400078e0091 */
[----:B------:R-:W-:Y:S01]  /*6610*/  IMAD.MOV.U32 R81, RZ, RZ, R137 ;  /* 0x000000ffff517224 */ /* 0x000fe200078e0089 */
[----:B--2---:R-:W-:-:S04]  /*6620*/  F2FP.BF16.PACK_AB R3, R73, R38 ;  /* 0x000000264903723e */ /* 0x004fc800000010ff */
[----:B----4-:R-:W-:Y:S01]  /*6630*/  LOP3.LUT R4, R0, R3, RZ, 0xc0, !PT ;  /* 0x0000000300047212 */ /* 0x010fe200078ec0ff */
[----:B------:R-:W-:Y:S01]  /*6640*/  HSET2.LE.AND R0, R9, R251, PT ;  /* 0x000000fb09007233 */ /* 0x000fe20003803000 */
[----:B-1----:R-:W-:-:S04]  /*6650*/  F2FP.BF16.PACK_AB R3, R224, R226 ;  /* 0x000000e2e003723e */ /* 0x002fc800000010ff */
[----:B------:R-:W-:Y:S01]  /*6660*/  LOP3.LUT R5, R0, R3, RZ, 0xc0, !PT ;  /* 0x0000000300057212 */ /* 0x000fe200078ec0ff */
[----:B------:R-:W-:Y:S01]  /*6670*/  HSET2.LE.AND R0, R11, R251, PT ;  /* 0x000000fb0b007233 */ /* 0x000fe20003803000 */
[----:B------:R-:W-:Y:S01]  /*6680*/  F2FP.BF16.PACK_AB R3, R16, R115 ;  /* 0x000000731003723e */ /* 0x000fe200000010ff */
[----:B------:R-:W-:-:S03]  /*6690*/  IMAD.MOV.U32 R11, RZ, RZ, R133 ;  /* 0x000000ffff0b7224 */ /* 0x000fc600078e0085 */
[----:B------:R-:W-:Y:S01]  /*66a0*/  LOP3.LUT R6, R0, R3, RZ, 0xc0, !PT ;  /* 0x0000000300067212 */ /* 0x000fe200078ec0ff */
[----:B------:R-:W-:Y:S01]  /*66b0*/  HSET2.LE.AND R0, R13, R251, PT ;  /* 0x000000fb0d007233 */ /* 0x000fe20003803000 */
[----:B------:R-:W-:Y:S01]  /*66c0*/  F2FP.BF16.PACK_AB R3, R225, R219 ;  /* 0x000000dbe103723e */ /* 0x000fe200000010ff */
[----:B------:R-:W-:-:S03]  /*66d0*/  IMAD.MOV.U32 R13, RZ, RZ, R138 ;  /* 0x000000ffff0d7224 */ /* 0x000fc600078e008a */
[----:B------:R-:W-:Y:S02]  /*66e0*/  LOP3.LUT R7, R0, R3, RZ, 0xc0, !PT ;  /* 0x0000000300077212 */ /* 0x000fe400078ec0ff */
[----:B------:R-:W-:Y:S01]  /*66f0*/  LOP3.LUT R0, R23, UR16, R80, 0x96, !PT ;  /* 0x0000001017007c12 */ /* 0x000fe2000f8e9650 */
[----:B------:R-:W-:Y:S01]  /*6700*/  IMAD.MOV.U32 R80, RZ, RZ, R139 ;  /* 0x000000ffff507224 */ /* 0x000fe200078e008b */
[----:B------:R-:W-:-:S03]  /*6710*/  LOP3.LUT R3, R45, UR14, R22, 0x96, !PT ;  /* 0x0000000e2d037c12 */ /* 0x000fc6000f8e9616 */
[C---:B------:R-:W-:Y:S08]  /*6720*/  HMMA.16816.F32.BF16 R124, R4.reuse, R40, R196 ;  /* 0x00000028047c723c */ /* 0x040ff000000418c4 */
[C---:B------:R-:W-:Y:S07]  /*6730*/  HMMA.16816.F32.BF16 R144, R4.reuse, R28, R220 ;  /* 0x0000001c0490723c */ /* 0x040fee00000418dc */
[----:B------:R-:W-:Y:S01]  /*6740*/  IMAD.MOV.U32 R223, RZ, RZ, R132 ;  /* 0x000000ffffdf7224 */ /* 0x000fe200078e0084 */
[----:B---3--:R-:W-:Y:S01]  /*6750*/  HMMA.16816.F32.BF16 R84, R4, R24, R208 ;  /* 0x000000180454723c */ /* 0x008fe200000418d0 */
[----:B------:R-:W-:-:S02]  /*6760*/  IMAD.MOV.U32 R220, RZ, RZ, R82 ;  /* 0x000000ffffdc7224 */ /* 0x000fc400078e0052 */
[----:B------:R-:W-:Y:S02]  /*6770*/  IMAD.MOV.U32 R82, RZ, RZ, R141 ;  /* 0x000000ffff527224 */ /* 0x000fe400078e008d */
[----:B------:R-:W-:Y:S02]  /*6780*/  IMAD.MOV.U32 R222, RZ, RZ, R115 ;  /* 0x000000ffffde7224 */ /* 0x000fe400078e0073 */
[----:B------:R-:W-:Y:S01]  /*6790*/  IMAD.MOV.U32 R208, RZ, RZ, R10 ;  /* 0x000000ffffd07224 */ /* 0x000fe200078e000a */
[----:B------:R-:W-:Y:S01]  /*67a0*/  HMMA.16816.F32.BF16 R100, R4, R32, R204 ;  /* 0x000000200464723c */ /* 0x000fe200000418cc */
        /* <DEDUP_REMOVED lines=11> */
[----:B------:R-:W-:Y:S02]  /*6860*/  IMAD.MOV.U32 R83, RZ, RZ, R140 ;  /* 0x000000ffff537224 */ /* 0x000fe400078e008c */
[----:B------:R-:W-:-:S03]  /*6870*/  IMAD.MOV.U32 R221, RZ, RZ, R73 ;  /* 0x000000ffffdd7224 */ /* 0x000fc600078e0049 */
[C---:B------:R-:W-:Y:S08]  /*6880*/  HMMA.16816.F32.BF16 R148, R4.reuse, R30, R148 ;  /* 0x0000001e0494723c */ /* 0x040ff00000041894 */
[C---:B------:R-:W-:Y:S08]  /*6890*/  HMMA.16816.F32.BF16 R92, R4.reuse, R26, R180 ;  /* 0x0000001a045c723c */ /* 0x040ff000000418b4 */
[C---:B------:R-:W-:Y:S08]  /*68a0*/  HMMA.16816.F32.BF16 R116, R4.reuse, R34, R176 ;  /* 0x000000220474723c */ /* 0x040ff000000418b0 */
[C---:B------:R-:W-:Y:S08]  /*68b0*/  HMMA.16816.F32.BF16 R168, R4.reuse, R42, R168 ;  /* 0x0000002a04a8723c */ /* 0x040ff000000418a8 */
[C---:B------:R-:W-:Y:S08]  /*68c0*/  HMMA.16816.F32.BF16 R188, R4.reuse, R50, R164 ;  /* 0x0000003204bc723c */ /* 0x040ff000000418a4 */
[----:B------:R-:W-:Y:S07]  /*68d0*/  HMMA.16816.F32.BF16 R196, R4, R58, R160 ;  /* 0x0000003a04c4723c */ /* 0x000fee00000418a0 */
        /* <DEDUP_REMOVED lines=9> */
[----:B------:R-:W-:Y:S02]  /*6970*/  IMAD.WIDE.U32 R6, R3, -0x2daee0ad, RZ ;  /* 0xd2511f5303067825 */ /* 0x000fe400078e00ff */
[----:B------:R1:W-:Y:S02]  /*6980*/  MUFU.EX2 R204, R5 ;  /* 0x0000000500cc7308 */ /* 0x0003e40000000800 */
[----:B------:R-:W-:Y:S01]  /*6990*/  IMAD.WIDE.U32 R44, R0, -0x2daee0ad, RZ ;  /* 0xd2511f53002c7825 */ /* 0x000fe200078e00ff */
[----:B------:R-:W-:-:S03]  /*69a0*/  LOP3.LUT R7, R7, UR9, R4, 0x96, !PT ;  /* 0x0000000907077c12 */ /* 0x000fc6000f8e9604 */
[----:B------:R-:W-:Y:S01]  /*69b0*/  FFMA.FTZ R3, R236, c[0x0][0x23c], -R18 ;  /* 0x00008f00ec037a23 */ /* 0x000fe20000010812 */
[----:B------:R-:W-:Y:S01]  /*69c0*/  LOP3.LUT R0, R45, UR5, R6, 0x96, !PT ;  /* 0x000000052d007c12 */ /* 0x000fe2000f8e9606 */
[----:B------:R-:W-:Y:S02]  /*69d0*/  FFMA.FTZ R6, R229, c[0x0][0x23c], -R18 ;  /* 0x00008f00e5067a23 */ /* 0x000fe40000010812 */
[----:B------:R2:W-:Y:S01]  /*69e0*/  MUFU.EX2 R138, R3 ;  /* 0x00000003008a7308 */ /* 0x0005e20000000800 */
[----:B------:R-:W-:-:S04]  /*69f0*/  IMAD.WIDE.U32 R22, R7, -0x326172a9, RZ ;  /* 0xcd9e8d5707167825 */ /* 0x000fc800078e00ff */
[----:B------:R-:W-:Y:S02]  /*6a00*/  IMAD.MOV.U32 R239, RZ, RZ, R114 ;  /* 0x000000ffffef7224 */ /* 0x000fe400078e0072 */
[----:B-1----:R-:W-:Y:S01]  /*6a10*/  IMAD.WIDE.U32 R4, R0, -0x326172a9, RZ ;  /* 0xcd9e8d5700047825 */ /* 0x002fe200078e00ff */
[----:B------:R1:W-:Y:S03]  /*6a20*/  MUFU.EX2 R137, R6 ;  /* 0x0000000600897308 */ /* 0x0003e60000000800 */
[----:B------:R-:W-:Y:S01]  /*6a30*/  IMAD.MOV.U32 R114, RZ, RZ, R53 ;  /* 0x000000ffff727224 */ /* 0x000fe200078e0035 */
[----:B------:R-:W-:Y:S01]  /*6a40*/  LOP3.LUT R0, R4, 0xffff, RZ, 0xc0, !PT ;  /* 0x0000ffff04007812 */ /* 0x000fe200078ec0ff */
[----:B------:R-:W-:Y:S01]  /*6a50*/  IMAD.MOV.U32 R236, RZ, RZ, R13 ;  /* 0x000000ffffec7224 */ /* 0x000fe200078e000d */
[----:B------:R-:W-:Y:S01]  /*6a60*/  SHF.R.U32.HI R7, RZ, 0x18, R4 ;  /* 0x00000018ff077819 */ /* 0x000fe20000011604 */
[----:B------:R-:W-:-:S02]  /*6a70*/  IMAD.MOV.U32 R229, RZ, RZ, R80 ;  /* 0x000000ffffe57224 */ /* 0x000fc400078e0050 */
[----:B--2---:R-:W-:Y:S02]  /*6a80*/  FFMA.FTZ R3, R234, c[0x0][0x23c], -R18 ;  /* 0x00008f00ea037a23 */ /* 0x004fe40000010812 */
[----:B------:R-:W-:Y:S02]  /*6a90*/  IMAD.MOV.U32 R234, RZ, RZ, R11 ;  /* 0x000000ffffea7224 */ /* 0x000fe400078e000b */
[----:B------:R2:W3:Y:S01]  /*6aa0*/  MUFU.EX2 R139, R3 ;  /* 0x00000003008b7308 */ /* 0x0004e20000000800 */
[----:B-1----:R-:W-:Y:S02]  /*6ab0*/  FFMA.FTZ R6, R232, c[0x0][0x23c], -R17 ;  /* 0x00008f00e8067a23 */ /* 0x002fe40000010811 */
[----:B------:R-:W-:-:S05]  /*6ac0*/  IMAD.MOV.U32 R232, RZ, RZ, R81 ;  /* 0x000000ffffe87224 */ /* 0x000fca00078e0051 */
[----:B------:R1:W-:Y:S01]  /*6ad0*/  MUFU.EX2 R133, R6 ;  /* 0x0000000600857308 */ /* 0x0003e20000000800 */
[----:B--2---:R-:W-:Y:S02]  /*6ae0*/  SHF.R.U32.HI R3, RZ, 0x8, R0 ;  /* 0x00000008ff037819 */ /* 0x004fe40000011600 */
[----:B------:R-:W-:-:S04]  /*6af0*/  LOP3.LUT R0, R4, 0xff, RZ, 0xc0, !PT ;  /* 0x000000ff04007812 */ /* 0x000fc800078ec0ff */
[----:B------:R-:W-:Y:S02]  /*6b00*/  PRMT R10, R0, 0x5410, R3 ;  /* 0x00005410000a7816 */ /* 0x000fe40000000003 */
[----:B------:R-:W-:Y:S01]  /*6b10*/  SHF.R.U32.HI R3, RZ, 0x10, R4 ;  /* 0x00000010ff037819 */ /* 0x000fe20000011604 */
[----:B------:R-:W-:Y:S01]  /*6b20*/  FFMA.FTZ R4, R228, c[0x0][0x23c], -R17 ;  /* 0x00008f00e4047a23 */ /* 0x000fe20000010811 */
[----:B------:R-:W-:Y:S01]  /*6b30*/  LOP3.LUT R0, R5, UR18, R22, 0x96, !PT ;  /* 0x0000001205007c12 */ /* 0x000fe2000f8e9616 */
[----:B------:R-:W-:Y:S01]  /*6b40*/  IMAD.MOV.U32 R228, RZ, RZ, R82 ;  /* 0x000000ffffe47224 */ /* 0x000fe200078e0052 */
[----:B------:R-:W-:Y:S01]  /*6b50*/  LOP3.LUT R3, R3, 0xff, RZ, 0xc0, !PT ;  /* 0x000000ff03037812 */ /* 0x000fe200078ec0ff */
[----:B------:R2:W4:Y:S01]  /*6b60*/  MUFU.EX2 R132, R4 ;  /* 0x0000000400847308 */ /* 0x0005220000000800 */
[----:B-1----:R-:W-:Y:S02]  /*6b70*/  SHF.R.U32.HI R6, RZ, 0x18, R0 ;  /* 0x00000018ff067819 */ /* 0x002fe40000011600 */
[----:B------:R-:W-:-:S02]  /*6b80*/  PRMT R9, R3, 0x5410, R7 ;  /* 0x0000541003097816 */ /* 0x000fc40000000007 */
[C---:B------:R-:W-:Y:S02]  /*6b90*/  LOP3.LUT R3, R0.reuse, 0xffff, RZ, 0xc0, !PT ;  /* 0x0000ffff00037812 */ /* 0x040fe400078ec0ff */
[----:B------:R-:W-:Y:S02]  /*6ba0*/  LOP3.LUT R7, R0, 0xff, RZ, 0xc0, !PT ;  /* 0x000000ff00077812 */ /* 0x000fe400078ec0ff */
[----:B------:R-:W-:Y:S01]  /*6bb0*/  SHF.R.U32.HI R5, RZ, 0x8, R3 ;  /* 0x00000008ff057819 */ /* 0x000fe20000011603 */
[----:B------:R-:W-:Y:S02]  /*6bc0*/  FFMA.FTZ R3, R242, c[0x0][0x23c], -R17 ;  /* 0x00008f00f2037a23 */ /* 0x000fe40000010811 */
[----:B------:R-:W-:Y:S01]  /*6bd0*/  IMAD.MOV.U32 R242, RZ, RZ, R83 ;  /* 0x000000fffff27224 */ /* 0x000fe200078e0053 */
[----:B------:R-:W-:Y:S01]  /*6be0*/  PRMT R8, R7, 0x5410, R5 ;  /* 0x0000541007087816 */ /* 0x000fe20000000005 */
[----:B------:R3:W-:Y:S01]  /*6bf0*/  MUFU.EX2 R63, R3 ;  /* 0x00000003003f7308 */ /* 0x0007e20000000800 */
[----:B------:R-:W1:Y:S01]  /*6c00*/  LDSM.16.MT88.4 R80, [R214+0x9c00] ;  /* 0x009c0000d650783b */ /* 0x000e620000004200 */
[----:B--2---:R-:W-:-:S04]  /*6c10*/  SHF.R.U32.HI R4, RZ, 0x10, R0 ;  /* 0x00000010ff047819 */ /* 0x004fc80000011600 */
[----:B------:R-:W-:Y:S01]  /*6c20*/  LOP3.LUT R0, R4, 0xff, RZ, 0xc0, !PT ;  /* 0x000000ff04007812 */ /* 0x000fe200078ec0ff */
[----:B------:R-:W-:Y:S02]  /*6c30*/  FFMA.FTZ R4, R241, c[0x0][0x23c], -R17 ;  /* 0x00008f00f1047a23 */ /* 0x000fe40000010811 */
[----:B------:R-:W-:Y:S01]  /*6c40*/  IMAD.MOV.U32 R241, RZ, RZ, R14 ;  /* 0x000000fffff17224 */ /* 0x000fe200078e000e */
[----:B------:R-:W-:Y:S01]  /*6c50*/  PRMT R5, R0, 0x5410, R6 ;  /* 0x0000541000057816 */ /* 0x000fe20000000006 */
[----:B------:R-:W-:Y:S01]  /*6c60*/  HSET2.LE.AND R0, R10, R251, PT ;  /* 0x000000fb0a007233 */ /* 0x000fe20003803000 */
[----:B------:R2:W2:Y:S01]  /*6c70*/  MUFU.EX2 R62, R4 ;  /* 0x00000004003e7308 */ /* 0x0004a20000000800 */
[----:B------:R-:W-:Y:S02]  /*6c80*/  FFMA.FTZ R10, R237, c[0x0][0x23c], -R19 ;  /* 0x00008f00ed0a7a23 */ /* 0x000fe40000010813 */
[----:B------:R-:W-:Y:S01]  /*6c90*/  IMAD.MOV.U32 R237, RZ, RZ, R15 ;  /* 0x000000ffffed7224 */ /* 0x000fe200078e000f */
[----:B---3--:R-:W-:-:S04]  /*6ca0*/  F2FP.BF16.PACK_AB R3, R137, R139 ;  /* 0x0000008b8903723e */ /* 0x008fc800000010ff */
[----:B------:R-:W-:Y:S01]  /*6cb0*/  LOP3.LUT R6, R0, R3, RZ, 0xc0, !PT ;  /* 0x0000000300067212 */ /* 0x000fe200078ec0ff */
[----:B------:R-:W-:Y:S01]  /*6cc0*/  HSET2.LE.AND R0, R9, R251, PT ;  /* 0x000000fb09007233 */ /* 0x000fe20003803000 */
[----:B----4-:R-:W-:-:S04]  /*6cd0*/  F2FP.BF16.PACK_AB R3, R132, R133 ;  /* 0x000000858403723e */ /* 0x010fc800000010ff */
[----:B------:R-:W-:Y:S01]  /*6ce0*/  LOP3.LUT R7, R0, R3, RZ, 0xc0, !PT ;  /* 0x0000000300077212 */ /* 0x000fe200078ec0ff */
[----:B------:R-:W-:Y:S01]  /*6cf0*/  HSET2.LE.AND R0, R8, R251, PT ;  /* 0x000000fb08007233 */ /* 0x000fe20003803000 */
[----:B------:R-:W-:-:S04]  /*6d00*/  F2FP.BF16.PACK_AB R3, R138, R204 ;  /* 0x000000cc8a03723e */ /* 0x000fc800000010ff */
[----:B--2---:R-:W-:Y:S01]  /*6d10*/  LOP3.LUT R4, R0, R3, RZ, 0xc0, !PT ;  /* 0x0000000300047212 */ /* 0x004fe200078ec0ff */
[----:B------:R-:W-:Y:S01]  /*6d20*/  HSET2.LE.AND R0, R5, R251, PT ;  /* 0x000000fb05007233 */ /* 0x000fe20003803000 */
[----:B------:R-:W-:-:S04]  /*6d30*/  F2FP.BF16.PACK_AB R3, R62, R63 ;  /* 0x0000003f3e03723e */ /* 0x000fc800000010ff */
[----:B------:R-:W-:Y:S01]  /*6d40*/  LOP3.LUT R5, R0, R3, RZ, 0xc0, !PT ;  /* 0x0000000300057212 */ /* 0x000fe200078ec0ff */
[--C-:B------:R-:W-:Y:S02]  /*6d50*/  FFMA.FTZ R0, R233, c[0x0][0x23c], -R20.reuse ;  /* 0x00008f00e9007a23 */ /* 0x100fe40000010814 */
[----:B------:R-:W-:Y:S02]  /*6d60*/  FFMA.FTZ R3, R227, c[0x0][0x23c], -R20 ;  /* 0x00008f00e3037a23 */ /* 0x000fe40000010814 */
[----:B------:R2:W-:Y:S01]  /*6d70*/  MUFU.EX2 R61, R0 ;  /* 0x00000000003d7308 */ /* 0x0005e20000000800 */
[----:B------:R-:W-:Y:S01]  /*6d80*/  IMAD.MOV.U32 R233, RZ, RZ, R12 ;  /* 0x000000ffffe97224 */ /* 0x000fe200078e000c */
[----:B------:R-:W-:Y:S01]  /*6d90*/  HMMA.16816.F32.BF16 R64, R4, R34, R64 ;  /* 0x000000220440723c */ /* 0x000fe20000041840 */
[----:B------:R-:W-:-:S05]  /*6da0*/  IMAD.MOV.U32 R227, RZ, RZ, R111 ;  /* 0x000000ffffe37224 */ /* 0x000fca00078e006f */
[----:B------:R-:W-:Y:S02]  /*6db0*/  MUFU.EX2 R46, R3 ;  /* 0x00000003002e7308 */ /* 0x000fe40000000800 */
[----:B------:R-:W-:Y:S01]  /*6dc0*/  HMMA.16816.F32.BF16 R172, R4, R32, R172 ;  /* 0x0000002004ac723c */ /* 0x000fe200000418ac */
[----:B--2---:R-:W-:-:S05]  /*6dd0*/  FFMA.FTZ R0, R231, c[0x0][0x23c], -R20 ;  /* 0x00008f00e7007a23 */ /* 0x004fca0000010814 */
[----:B------:R-:W-:Y:S02]  /*6de0*/  MUFU.EX2 R35, R10 ;  /* 0x0000000a00237308 */ /* 0x000fe40000000800 */
[----:B------:R-:W-:Y:S01]  /*6df0*/  HMMA.16816.F32.BF16 R140, R4, R28, R104 ;  /* 0x0000001c048c723c */ /* 0x000fe20000041868 */
[----:B------:R-:W-:-:S05]  /*6e00*/  IMAD.MOV.U32 R231, RZ, RZ, R114 ;  /* 0x000000ffffe77224 */ /* 0x000fca00078e0072 */
[----:B------:R2:W3:Y:S02]  /*6e10*/  MUFU.EX2 R55, R0 ;  /* 0x0000000000377308 */ /* 0x0004e40000000800 */
[C---:B------:R-:W-:Y:S01]  /*6e20*/  HMMA.16816.F32.BF16 R180, R4.reuse, R30, R120 ;  /* 0x0000001e04b4723c */ /* 0x040fe20000041878 */
[----:B------:R-:W-:Y:S07]  /*6e30*/  LDSM.16.MT88.4 R120, [R212+0xbc00] ;  /* 0x00bc0000d478783b */ /* 0x000fee0000004200 */
[----:B------:R-:W-:Y:S01]  /*6e40*/  HMMA.16816.F32.BF16 R28, R4, R26, R128 ;  /* 0x0000001a041c723c */ /* 0x000fe20000041880 */
[----:B--2---:R-:W-:-:S07]  /*6e50*/  FFMA.FTZ R0, R230, c[0x0][0x23c], -R20 ;  /* 0x00008f00e6007a23 */ /* 0x004fce0000010814 */
[C---:B------:R-:W-:Y:S01]  /*6e60*/  HMMA.16816.F32.BF16 R164, R4.reuse, R56, R192 ;  /* 0x0000003804a4723c */ /* 0x040fe200000418c0 */
[----:B------:R-:W-:Y:S01]  /*6e70*/  IMAD.MOV.U32 R230, RZ, RZ, R110 ;  /* 0x000000ffffe67224 */ /* 0x000fe200078e006e */
[----:B------:R2:W-:Y:S05]  /*6e80*/  MUFU.EX2 R53, R0 ;  /* 0x0000000000357308 */ /* 0x0005ea0000000800 */
[----:B------:R-:W-:Y:S01]  /*6e90*/  IMAD.MOV.U32 R194, RZ, RZ, R252 ;  /* 0x000000ffffc27224 */ /* 0x000fe200078e00fc */
[C---:B------:R-:W-:Y:S01]  /*6ea0*/  HMMA.16816.F32.BF16 R176, R4.reuse, R24, R96 ;  /* 0x0000001804b0723c */ /* 0x040fe20000041860 */
[----:B------:R-:W-:Y:S01]  /*6eb0*/  IMAD.MOV.U32 R195, RZ, RZ, R21 ;  /* 0x000000ffffc37224 */ /* 0x000fe200078e0015 */
[----:B------:R-:W-:Y:S06]  /*6ec0*/  LDSM.16.MT88.4 R96, [R212+0xac00] ;  /* 0x00ac0000d460783b */ /* 0x000fec0000004200 */
[----:B------:R-:W-:Y:S01]  /*6ed0*/  HMMA.16816.F32.BF16 R24, R4, R40, R152 ;  /* 0x000000280418723c */ /* 0x000fe20000041898 */
[----:B------:R-:W-:Y:S01]  /*6ee0*/  LDSM.16.MT88.4 R152, [R212+0x9c00] ;  /* 0x009c0000d498783b */ /* 0x000fe20000004200 */
[----:B--2---:R-:W-:Y:S01]  /*6ef0*/  LOP3.LUT R0, R47, UR8, R54, 0x96, !PT ;  /* 0x000000082f007c12 */ /* 0x004fe2000f8e9636 */
[----:B------:R-:W-:-:S02]  /*6f00*/  IMAD.MOV.U32 R47, RZ, RZ, R112 ;  /* 0x000000ffff2f7224 */ /* 0x000fc400078e0070 */
[----:B------:R-:W-:Y:S02]  /*6f10*/  IMAD.MOV.U32 R54, RZ, RZ, R72 ;  /* 0x000000ffff367224 */ /* 0x000fe400078e0048 */
[----:B------:R-:W-:Y:S01]  /*6f20*/  IMAD.WIDE.U32 R8, R0, -0x2daee0ad, RZ ;  /* 0xd2511f5300087825 */ /* 0x000fe200078e00ff */
[C---:B------:R-:W-:Y:S03]  /*6f30*/  HMMA.16816.F32.BF16 R40, R4.reuse, R42, R68 ;  /* 0x0000002a0428723c */ /* 0x040fe60000041844 */
[----:B------:R-:W-:Y:S01]  /*6f40*/  FFMA.FTZ R0, R240, c[0x0][0x23c], -R19 ;  /* 0x00008f00f0007a23 */ /* 0x000fe20000010813 */
[C---:B------:R-:W-:Y:S01]  /*6f50*/  LOP3.LUT R11, R8.reuse, 0xffff, RZ, 0xc0, !PT ;  /* 0x0000ffff080b7812 */ /* 0x040fe200078ec0ff */
[----:B------:R-:W-:Y:S01]  /*6f60*/  IMAD.MOV.U32 R240, RZ, RZ, R113 ;  /* 0x000000fffff07224 */ /* 0x000fe200078e0071 */
[----:B------:R-:W-:Y:S01]  /*6f70*/  LOP3.LUT R15, R8, 0xff, RZ, 0xc0, !PT ;  /* 0x000000ff080f7812 */ /* 0x000fe200078ec0ff */
[----:B------:R2:W4:Y:S01]  /*6f80*/  MUFU.EX2 R45, R0 ;  /* 0x00000000002d7308 */ /* 0x0005220000000800 */
[--C-:B------:R-:W-:Y:S01]  /*6f90*/  SHF.R.U32.HI R12, RZ, 0x10, R8.reuse ;  /* 0x00000010ff0c7819 */ /* 0x100fe20000011608 */
[----:B------:R-:W-:Y:S01]  /*6fa0*/  HMMA.16816.F32.BF16 R112, R4, R48, R156 ;  /* 0x000000300470723c */ /* 0x000fe2000004189c */
[----:B------:R-:W-:-:S02]  /*6fb0*/  SHF.R.U32.HI R14, RZ, 0x18, R8 ;  /* 0x00000018ff0e7819 */ /* 0x000fc40000011608 */
[----:B------:R-:W-:-:S05]  /*6fc0*/  SHF.R.U32.HI R11, RZ, 0x8, R11 ;  /* 0x00000008ff0b7819 */ /* 0x000fca000001160b */
[----:B------:R-:W-:Y:S01]  /*6fd0*/  HMMA.16816.F32.BF16 R48, R4, R50, R76 ;  /* 0x000000320430723c */ /* 0x000fe2000004184c */
[----:B--2---:R-:W-:Y:S01]  /*6fe0*/  LOP3.LUT R0, R9, UR17, R52, 0x96, !PT ;  /* 0x0000001109007c12 */ /* 0x004fe2000f8e9634 */
[----:B------:R-:W-:-:S06]  /*6ff0*/  FFMA.FTZ R9, R238, c[0x0][0x23c], -R19 ;  /* 0x00008f00ee097a23 */ /* 0x000fcc0000010813 */
[----:B------:R-:W-:Y:S01]  /*7000*/  HMMA.16816.F32.BF16 R56, R4, R58, R88 ;  /* 0x0000003a0438723c */ /* 0x000fe20000041858 */
[----:B------:R-:W-:Y:S01]  /*7010*/  IMAD.MOV.U32 R238, RZ, RZ, R109 ;  /* 0x000000ffffee7224 */ /* 0x000fe200078e006d */
[C---:B------:R-:W-:Y:S01]  /*7020*/  LOP3.LUT R3, R0.reuse, 0xffff, RZ, 0xc0, !PT ;  /* 0x0000ffff00037812 */ /* 0x040fe200078ec0ff */
[----:B------:R2:W-:Y:S01]  /*7030*/  MUFU.EX2 R34, R9 ;  /* 0x0000000900227308 */ /* 0x0005e20000000800 */
[----:B------:R-:W-:Y:S01]  /*7040*/  LOP3.LUT R10, R0, 0xff, RZ, 0xc0, !PT ;  /* 0x000000ff000a7812 */ /* 0x000fe200078ec0ff */
[----:B------:R-:W-:Y:S01]  /*7050*/  IMAD.MOV.U32 R52, RZ, RZ, R223 ;  /* 0x000000ffff347224 */ /* 0x000fe200078e00df */
[----:B------:R-:W-:Y:S01]  /*7060*/  SHF.R.U32.HI R3, RZ, 0x8, R3 ;  /* 0x00000008ff037819 */ /* 0x000fe20000011603 */
[----:B------:R-:W-:Y:S01]  /*7070*/  IMAD.MOV.U32 R223, RZ, RZ, R16 ;  /* 0x000000ffffdf7224 */ /* 0x000fe200078e0010 */
[----:B------:R-:W-:Y:S01]  /*7080*/  SHF.R.U32.HI R8, RZ, 0x10, R0 ;  /* 0x00000010ff087819 */ /* 0x000fe20000011600 */
[----:B------:R-:W-:Y:S01]  /*7090*/  FFMA.FTZ R7, R250, c[0x0][0x23c], -R17 ;  /* 0x00008f00fa077a23 */ /* 0x000fe20000010811 */
[----:B------:R-:W-:-:S02]  /*70a0*/  PRMT R3, R10, 0x5410, R3 ;  /* 0x000054100a037816 */ /* 0x000fc40000000003 */
[----:B------:R-:W-:Y:S02]  /*70b0*/  SHF.R.U32.HI R13, RZ, 0x18, R0 ;  /* 0x00000018ff0d7819 */ /* 0x000fe40000011600 */
[----:B------:R-:W-:Y:S01]  /*70c0*/  LOP3.LUT R10, R12, 0xff, RZ, 0xc0, !PT ;  /* 0x000000ff0c0a7812 */ /* 0x000fe200078ec0ff */
[--C-:B------:R-:W-:Y:S01]  /*70d0*/  HSET2.LE.AND R0, R3, R251.reuse, PT ;  /* 0x000000fb03007233 */ /* 0x100fe20003803000 */
[----:B---3--:R-:W-:Y:S02]  /*70e0*/  F2FP.BF16.PACK_AB R3, R55, R61 ;  /* 0x0000003d3703723e */ /* 0x008fe400000010ff */
[----:B------:R-:W-:Y:S01]  /*70f0*/  PRMT R10, R10, 0x5410, R14 ;  /* 0x000054100a0a7816 */ /* 0x000fe2000000000e */
[----:B--2---:R-:W-:Y:S01]  /*7100*/  FFMA.FTZ R9, R235, c[0x0][0x23c], -R19 ;  /* 0x00008f00eb097a23 */ /* 0x004fe20000010813 */
[----:B------:R-:W-:Y:S01]  /*7110*/  LOP3.LUT R128, R0, R3, RZ, 0xc0, !PT ;  /* 0x0000000300807212 */ /* 0x000fe200078ec0ff */
[----:B------:R-:W-:Y:S01]  /*7120*/  IMAD.MOV.U32 R235, RZ, RZ, R108 ;  /* 0x000000ffffeb7224 */ /* 0x000fe200078e006c */
[----:B----4-:R-:W-:Y:S01]  /*7130*/  F2FP.BF16.PACK_AB R3, R35, R45 ;  /* 0x0000002d2303723e */ /* 0x010fe200000010ff */
[----:B------:R2:W3:Y:S01]  /*7140*/  MUFU.EX2 R33, R9 ;  /* 0x0000000900217308 */ /* 0x0004e20000000800 */
[----:B------:R-:W4:Y:S01]  /*7150*/  LDSM.16.MT88.4 R108, [R214+0xac00] ;  /* 0x00ac0000d66c783b */ /* 0x000f220000004200 */
[----:B------:R-:W-:Y:S01]  /*7160*/  HSET2.LE.AND R10, R10, R251, PT ;  /* 0x000000fb0a0a7233 */ /* 0x000fe20003803000 */
[----:B--2---:R-:W-:-:S02]  /*7170*/  LOP3.LUT R9, R8, 0xff, RZ, 0xc0, !PT ;  /* 0x000000ff08097812 */ /* 0x004fc400078ec0ff */
[----:B------:R-:W-:Y:S02]  /*7180*/  PRMT R8, R15, 0x5410, R11 ;  /* 0x000054100f087816 */ /* 0x000fe4000000000b */
[----:B------:R-:W-:Y:S02]  /*7190*/  PRMT R9, R9, 0x5410, R13 ;  /* 0x0000541009097816 */ /* 0x000fe4000000000d */
[----:B---3--:R-:W-:Y:S01]  /*71a0*/  F2FP.BF16.PACK_AB R11, R33, R34 ;  /* 0x00000022210b723e */ /* 0x008fe200000010ff */
[--C-:B------:R-:W-:Y:S01]  /*71b0*/  HSET2.LE.AND R8, R8, R251.reuse, PT ;  /* 0x000000fb08087233 */ /* 0x100fe20003803000 */
[----:B------:R-:W-:Y:S01]  /*71c0*/  MUFU.EX2 R13, R7 ;  /* 0x00000007000d7308 */ /* 0x000fe20000000800 */
[----:B------:R-:W-:Y:S01]  /*71d0*/  HSET2.LE.AND R0, R9, R251, PT ;  /* 0x000000fb09007233 */ /* 0x000fe20003803000 */
[----:B------:R-:W-:Y:S02]  /*71e0*/  F2FP.BF16.PACK_AB R9, R46, R53 ;  /* 0x000000352e09723e */ /* 0x000fe400000010ff */
[----:B------:R-:W-:-:S02]  /*71f0*/  LOP3.LUT R131, R10, R11, RZ, 0xc0, !PT ;  /* 0x0000000b0a837212 */ /* 0x000fc400078ec0ff */
[----:B------:R-:W-:Y:S01]  /*7200*/  LOP3.LUT R129, R0, R3, RZ, 0xc0, !PT ;  /* 0x0000000300817212 */ /* 0x000fe200078ec0ff */
[--C-:B------:R-:W-:Y:S01]  /*7210*/  FFMA.FTZ R0, R247, c[0x0][0x23c], -R18.reuse ;  /* 0x00008f00f7007a23 */ /* 0x100fe20000010812 */
[----:B------:R-:W-:Y:S01]  /*7220*/  LOP3.LUT R130, R8, R9, RZ, 0xc0, !PT ;  /* 0x0000000908827212 */ /* 0x000fe200078ec0ff */
[----:B------:R-:W-:Y:S02]  /*7230*/  FFMA.FTZ R3, R249, c[0x0][0x23c], -R17 ;  /* 0x00008f00f9037a23 */ /* 0x000fe40000010811 */
[----:B------:R2:W-:Y:S04]  /*7240*/  MUFU.EX2 R32, R0 ;  /* 0x0000000000207308 */ /* 0x0005e80000000800 */
[C---:B-1----:R-:W-:Y:S04]  /*7250*/  HMMA.16816.F32.BF16 R76, R128.reuse, R82, R92 ;  /* 0x00000052804c723c */ /* 0x042fe8000004185c */
[----:B------:R1:W-:Y:S04]  /*7260*/  MUFU.EX2 R15, R3 ;  /* 0x00000003000f7308 */ /* 0x0003e80000000800 */
[----:B----4-:R-:W-:Y:S01]  /*7270*/  HMMA.16816.F32.BF16 R156, R128, R110, R168 ;  /* 0x0000006e809c723c */ /* 0x010fe200000418a8 */
[----:B--2---:R-:W-:-:S04]  /*7280*/  FFMA.FTZ R0, R244, c[0x0][0x23c], -R18 ;  /* 0x00008f00f4007a23 */ /* 0x004fc80000010812 */
[----:B------:R2:W3:Y:S03]  /*7290*/  MUFU.EX2 R19, R0 ;  /* 0x0000000000137308 */ /* 0x0004e60000000800 */
[----:B------:R-:W-:Y:S01]  /*72a0*/  HMMA.16816.F32.BF16 R72, R128, R80, R84 ;  /* 0x000000508048723c */ /* 0x000fe20000041854 */
[----:B-1----:R-:W-:-:S04]  /*72b0*/  FFMA.FTZ R3, R248, c[0x0][0x23c], -R17 ;  /* 0x00008f00f8037a23 */ /* 0x002fc80000010811 */
[----:B------:R-:W-:Y:S03]  /*72c0*/  MUFU.EX2 R14, R3 ;  /* 0x00000003000e7308 */ /* 0x000fe60000000800 */
[----:B------:R-:W-:Y:S01]  /*72d0*/  HMMA.16816.F32.BF16 R88, R128, R96, R100 ;  /* 0x000000608058723c */ /* 0x000fe20000041864 */
[----:B--2---:R-:W-:Y:S01]  /*72e0*/  FFMA.FTZ R0, R245, c[0x0][0x23c], -R18 ;  /* 0x00008f00f5007a23 */ /* 0x004fe20000010812 */
[----:B---3--:R-:W-:-:S06]  /*72f0*/  F2FP.BF16.PACK_AB R7, R19, R32 ;  /* 0x000000201307723e */ /* 0x008fcc00000010ff */
        /* <DEDUP_REMOVED lines=8> */
[----:B-1----:R-:W-:-:S02]  /*7380*/  LOP3.LUT R0, R23, UR8, R60, 0x96, !PT ;  /* 0x0000000817007c12 */ /* 0x002fc4000f8e963c */
[----:B------:R-:W1:Y:S05]  /*7390*/  LDSM.16.MT88.4 R20, [R214+0xbc00] ;  /* 0x00bc0000d614783b */ /* 0x000e6a0000004200 */
[----:B------:R-:W-:Y:S01]  /*73a0*/  HMMA.16816.F32.BF16 R116, R128, R122, R188 ;  /* 0x0000007a8074723c */ /* 0x000fe200000418bc */
[----:B------:R-:W-:-:S05]  /*73b0*/  IMAD.WIDE.U32 R4, R0, -0x2daee0ad, RZ ;  /* 0xd2511f5300047825 */ /* 0x000fca00078e00ff */
[----:B------:R-:W-:Y:S02]  /*73c0*/  SHF.R.U32.HI R3, RZ, 0x10, R4 ;  /* 0x00000010ff037819 */ /* 0x000fe40000011604 */
[----:B------:R-:W-:Y:S02]  /*73d0*/  LOP3.LUT R0, R5, UR17, R44, 0x96, !PT ;  /* 0x0000001105007c12 */ /* 0x000fe4000f8e962c */
[----:B------:R-:W-:Y:S01]  /*73e0*/  LOP3.LUT R6, R4, 0xffff, RZ, 0xc0, !PT ;  /* 0x0000ffff04067812 */ /* 0x000fe200078ec0ff */
[----:B------:R-:W-:Y:S01]  /*73f0*/  FFMA.FTZ R5, R246, c[0x0][0x23c], -R17 ;  /* 0x00008f00f6057a23 */ /* 0x000fe20000010811 */
[----:B------:R-:W-:Y:S02]  /*7400*/  LOP3.LUT R8, R3, 0xff, RZ, 0xc0, !PT ;  /* 0x000000ff03087812 */ /* 0x000fe400078ec0ff */
[----:B------:R-:W-:Y:S01]  /*7410*/  LOP3.LUT R9, R4, 0xff, RZ, 0xc0, !PT ;  /* 0x000000ff04097812 */ /* 0x000fe200078ec0ff */
[----:B------:R3:W4:Y:S01]  /*7420*/  MUFU.EX2 R245, R5 ;  /* 0x0000000500f57308 */ /* 0x0007220000000800 */
[----:B------:R-:W-:-:S02]  /*7430*/  SHF.R.U32.HI R12, RZ, 0x18, R4 ;  /* 0x00000018ff0c7819 */ /* 0x000fc40000011604 */
[C---:B------:R-:W-:Y:S02]  /*7440*/  LOP3.LUT R3, R0.reuse, 0xffff, RZ, 0xc0, !PT ;  /* 0x0000ffff00037812 */ /* 0x040fe400078ec0ff */
[----:B------:R-:W-:Y:S02]  /*7450*/  SHF.R.U32.HI R6, RZ, 0x8, R6 ;  /* 0x00000008ff067819 */ /* 0x000fe40000011606 */
[--C-:B------:R-:W-:Y:S02]  /*7460*/  SHF.R.U32.HI R4, RZ, 0x10, R0.reuse ;  /* 0x00000010ff047819 */ /* 0x100fe40000011600 */
[----:B------:R-:W-:Y:S02]  /*7470*/  LOP3.LUT R11, R0, 0xff, RZ, 0xc0, !PT ;  /* 0x000000ff000b7812 */ /* 0x000fe400078ec0ff */
[----:B------:R-:W-:Y:S02]  /*7480*/  SHF.R.U32.HI R10, RZ, 0x18, R0 ;  /* 0x00000018ff0a7819 */ /* 0x000fe40000011600 */
[----:B------:R-:W-:-:S02]  /*7490*/  LOP3.LUT R4, R4, 0xff, RZ, 0xc0, !PT ;  /* 0x000000ff04047812 */ /* 0x000fc400078ec0ff */
[----:B------:R-:W-:Y:S02]  /*74a0*/  PRMT R0, R9, 0x5410, R6 ;  /* 0x0000541009007816 */ /* 0x000fe40000000006 */
[----:B---3--:R-:W-:Y:S02]  /*74b0*/  SHF.R.U32.HI R5, RZ, 0x8, R3 ;  /* 0x00000008ff057819 */ /* 0x008fe40000011603 */
[----:B------:R-:W-:Y:S01]  /*74c0*/  PRMT R3, R8, 0x5410, R12 ;  /* 0x0000541008037816 */ /* 0x000fe2000000000c */
[--C-:B------:R-:W-:Y:S01]  /*74d0*/  HSET2.LE.AND R0, R0, R251.reuse, PT ;  /* 0x000000fb00007233 */ /* 0x100fe20003803000 */
[----:B------:R-:W-:Y:S02]  /*74e0*/  PRMT R6, R11, 0x5410, R5 ;  /* 0x000054100b067816 */ /* 0x000fe40000000005 */
[----:B------:R-:W-:Y:S01]  /*74f0*/  PRMT R5, R4, 0x5410, R10 ;  /* 0x0000541004057816 */ /* 0x000fe2000000000a */
[--C-:B------:R-:W-:Y:S01]  /*7500*/  HSET2.LE.AND R4, R3, R251.reuse, PT ;  /* 0x000000fb03047233 */ /* 0x100fe20003803000 */
[----:B--2---:R-:W-:Y:S01]  /*7510*/  F2FP.BF16.PACK_AB R3, R252, R16 ;  /* 0x00000010fc03723e */ /* 0x004fe200000010ff */
[--C-:B------:R-:W-:Y:S01]  /*7520*/  HSET2.LE.AND R6, R6, R251.reuse, PT ;  /* 0x000000fb06067233 */ /* 0x100fe20003803000 */
[----:B-1----:R-:W-:Y:S01]  /*7530*/  HMMA.16816.F32.BF16 R124, R128, R20, R200 ;  /* 0x00000014807c723c */ /* 0x002fe200000418c8 */
[----:B------:R-:W-:Y:S01]  /*7540*/  HSET2.LE.AND R8, R5, R251, PT ;  /* 0x000000fb05087233 */ /* 0x000fe20003803000 */
[----:B------:R-:W-:-:S02]  /*7550*/  LOP3.LUT R170, R0, R3, RZ, 0xc0, !PT ;  /* 0x0000000300aa7212 */ /* 0x000fc400078ec0ff */
[----:B------:R-:W-:Y:S02]  /*7560*/  F2FP.BF16.PACK_AB R0, R13, R15 ;  /* 0x0000000f0d00723e */ /* 0x000fe400000010ff */
[----:B----4-:R-:W-:Y:S02]  /*7570*/  F2FP.BF16.PACK_AB R5, R245, R14 ;  /* 0x0000000ef505723e */ /* 0x010fe400000010ff */
[----:B------:R-:W-:Y:S01]  /*7580*/  LOP3.LUT R169, R8, R0, RZ, 0xc0, !PT ;  /* 0x0000000008a97212 */ /* 0x000fe200078ec0ff */
[----:B------:R-:W-:Y:S01]  /*7590*/  FADD.FTZ R0, R195, R194 ;  /* 0x000000c2c3007221 */ /* 0x000fe20000010000 */
[----:B------:R-:W-:Y:S01]  /*75a0*/  LOP3.LUT R171, R4, R5, RZ, 0xc0, !PT ;  /* 0x0000000504ab7212 */ /* 0x000fe200078ec0ff */
[----:B------:R-:W-:Y:S01]  /*75b0*/  IMAD.MOV.U32 R195, RZ, RZ, R235 ;  /* 0x000000ffffc37224 */ /* 0x000fe200078e00eb */
[----:B------:R-:W-:Y:S01]  /*75c0*/  LOP3.LUT R168, R6, R7, RZ, 0xc0, !PT ;  /* 0x0000000706a87212 */ /* 0x000fe200078ec0ff */
[----:B------:R-:W-:Y:S01]  /*75d0*/  IMAD.MOV.U32 R194, RZ, RZ, R237 ;  /* 0x000000ffffc27224 */ /* 0x000fe200078e00ed */
[----:B------:R-:W-:Y:S01]  /*75e0*/  HMMA.16816.F32.BF16 R128, R128, R22, R196 ;  /* 0x000000168080723c */ /* 0x000fe200000418c4 */
[----:B------:R-:W-:-:S02]  /*75f0*/  IMAD.MOV.U32 R235, RZ, RZ, R52 ;  /* 0x000000ffffeb7224 */ /* 0x000fc400078e0034 */
[----:B------:R-:W-:Y:S02]  /*7600*/  IMAD.MOV.U32 R237, RZ, RZ, R220 ;  /* 0x000000ffffed7224 */ /* 0x000fe400078e00dc */
[----:B------:R-:W-:Y:S02]  /*7610*/  IMAD.MOV.U32 R52, RZ, RZ, R39 ;  /* 0x000000ffff347224 */ /* 0x000fe400078e0027 */
[----:B------:R-:W-:Y:S01]  /*7620*/  FADD.FTZ R3, R36, R37 ;  /* 0x0000002524037221 */ /* 0x000fe20000010000 */
[----:B------:R1:W5:Y:S01]  /*7630*/  LDL.LU R39, [R1+0x6c] ;  /* 0x00006c0001277983 */ /* 0x0003620000300800 */
[----:B------:R-:W-:Y:S01]  /*7640*/  FADD.FTZ R5, R195, R194 ;  /* 0x000000c2c3057221 */ /* 0x000fe20000010000 */
[----:B------:R-:W-:Y:S01]  /*7650*/  HMMA.16816.F32.BF16 R140, R168, R152, R140 ;  /* 0x00000098a88c723c */ /* 0x000fe2000004188c */
[----:B------:R-:W-:Y:S02]  /*7660*/  FADD.FTZ R6, R238, R235 ;  /* 0x000000ebee067221 */ /* 0x000fe40000010000 */
[----:B------:R-:W-:-:S02]  /*7670*/  FADD.FTZ R0, R237, R0 ;  /* 0x00000000ed007221 */ /* 0x000fc40000010000 */
[----:B------:R-:W-:Y:S02]  /*7680*/  FADD.FTZ R3, R52, R3 ;  /* 0x0000000334037221 */ /* 0x000fe40000010000 */
        /* <DEDUP_REMOVED lines=25> */
[----:B------:R-:W-:Y:S01]  /*7820*/  IMAD.MOV.U32 R220, RZ, RZ, R38 ;  /* 0x000000ffffdc7224 */ /* 0x000fe200078e0026 */
[C---:B------:R-:W-:Y:S01]  /*7830*/  HMMA.16816.F32.BF16 R80, R168.reuse, R82, R28 ;  /* 0x00000052a850723c */ /* 0x040fe2000004181c */
[----:B------:R-:W-:Y:S01]  /*7840*/  FADD.FTZ R3, R210, R0 ;  /* 0x00000000d2037221 */ /* 0x000fe20000010000 */
[----:B------:R1:W5:Y:S01]  /*7850*/  LDL.LU R38, [R1+0x68] ;  /* 0x0000680001267983 */ /* 0x0003620000300800 */
[----:B------:R-:W-:Y:S02]  /*7860*/  FADD.FTZ R0, R211, R5 ;  /* 0x00000005d3007221 */ /* 0x000fe40000010000 */
[----:B------:R-:W-:Y:S01]  /*7870*/  FADD.FTZ R3, R220, R3 ;  /* 0x00000003dc037221 */ /* 0x000fe20000010000 */
[----:B------:R1:W5:Y:S01]  /*7880*/  LDL.LU R37, [R1+0x64] ;  /* 0x0000640001257983 */ /* 0x0003620000300800 */
[----:B------:R-:W-:Y:S01]  /*7890*/  FADD.FTZ R0, R226, R0 ;  /* 0x00000000e2007221 */ /* 0x000fe20000010000 */
[----:B------:R-:W-:Y:S01]  /*78a0*/  HMMA.16816.F32.BF16 R96, R168, R98, R64 ;  /* 0x00000062a860723c */ /* 0x000fe20000041840 */
[----:B------:R-:W-:Y:S01]  /*78b0*/  FADD.FTZ R3, R221, R3 ;  /* 0x00000003dd037221 */ /* 0x000fe20000010000 */
[----:B------:R1:W5:Y:S01]  /*78c0*/  LDL.LU R36, [R1+0x60] ;  /* 0x0000600001247983 */ /* 0x0003620000300800 */
[----:B------:R-:W-:-:S02]  /*78d0*/  FADD.FTZ R0, R224, R0 ;  /* 0x00000000e0007221 */ /* 0x000fc40000010000 */
[----:B------:R-:W-:Y:S02]  /*78e0*/  FADD.FTZ R3, R222, R3 ;  /* 0x00000003de037221 */ /* 0x000fe40000010000 */
[----:B------:R-:W-:Y:S01]  /*78f0*/  FADD.FTZ R0, R219, R0 ;  /* 0x00000000db007221 */ /* 0x000fe20000010000 */
[----:B------:R-:W-:Y:S01]  /*7900*/  HMMA.16816.F32.BF16 R108, R168, R110, R40 ;  /* 0x0000006ea86c723c */ /* 0x000fe20000041828 */
        /* <DEDUP_REMOVED lines=14> */
[----:B------:R1:W-:Y:S01]  /*79f0*/  STL [R1+0x10], R244 ;  /* 0x000010f401007387 */ /* 0x0003e20000100800 */
[----:B------:R-:W-:Y:S02]  /*7a00*/  FADD.FTZ R5, R139, R5 ;  /* 0x000000058b057221 */ /* 0x000fe40000010000 */
[----:B------:R-:W-:Y:S01]  /*7a10*/  FADD.FTZ R4, R133, R4 ;  /* 0x0000000485047221 */ /* 0x000fe20000010000 */
[----:B------:R1:W-:Y:S01]  /*7a20*/  STL [R1+0x14], R246 ;  /* 0x000014f601007387 */ /* 0x0003e20000100800 */
[----:B------:R-:W-:-:S02]  /*7a30*/  FADD.FTZ R5, R137, R5 ;  /* 0x0000000589057221 */ /* 0x000fc40000010000 */
[----:B------:R-:W-:Y:S02]  /*7a40*/  FADD.FTZ R4, R132, R4 ;  /* 0x0000000484047221 */ /* 0x000fe40000010000 */
[----:B------:R-:W-:Y:S02]  /*7a50*/  FADD.FTZ R5, R32, R5 ;  /* 0x0000000520057221 */ /* 0x000fe40000010000 */
[----:B------:R-:W-:Y:S02]  /*7a60*/  FADD.FTZ R4, R15, R4 ;  /* 0x000000040f047221 */ /* 0x000fe40000010000 */
[----:B------:R-:W-:Y:S02]  /*7a70*/  FADD.FTZ R5, R19, R5 ;  /* 0x0000000513057221 */ /* 0x000fe40000010000 */
[----:B------:R-:W-:Y:S01]  /*7a80*/  FADD.FTZ R4, R13, R4 ;  /* 0x000000040d047221 */ /* 0x000fe20000010000 */
[----:B------:R-:W-:Y:S01]  /*7a90*/  HMMA.16816.F32.BF16 R120, R168, R122, R48 ;  /* 0x0000007aa878723c */ /* 0x000fe20000041830 */
[----:B------:R-:W-:-:S02]  /*7aa0*/  FADD.FTZ R5, R16, R5 ;  /* 0x0000000510057221 */ /* 0x000fc40000010000 */
[----:B------:R-:W-:-:S05]  /*7ab0*/  FADD.FTZ R4, R14, R4 ;  /* 0x000000040e047221 */ /* 0x000fca0000010000 */
[----:B------:R-:W-:Y:S01]  /*7ac0*/  HMMA.16816.F32.BF16 R164, R168, R20, R164 ;  /* 0x00000014a8a4723c */ /* 0x000fe200000418a4 */
[----:B------:R-:W-:Y:S02]  /*7ad0*/  FADD.FTZ R252, R252, R5 ;  /* 0x00000005fcfc7221 */ /* 0x000fe40000010000 */
[----:B------:R-:W-:-:S05]  /*7ae0*/  FADD.FTZ R245, R245, R4 ;  /* 0x00000004f5f57221 */ /* 0x000fca0000010000 */
[----:B------:R-:W-:Y:S01]  /*7af0*/  HMMA.16816.F32.BF16 R168, R168, R22, R56 ;  /* 0x00000016a8a8723c */ /* 0x000fe20000041838 */
[----:B------:R-:W-:Y:S11]  /*7b00*/  @!P0 BRA `(.L_x_419) ;  /* 0x0000aea000008947 */ /* 0x000ff60003800000 */
[----:B-1----:R-:W2:Y:S01]  /*7b10*/  LDL.64 R210, [R1+0x18] ;  /* 0x0000180001d27983 */ /* 0x002ea20000100a00 */
[----:B------:R-:W-:-:S04]  /*7b20*/  DEPBAR.LE SB0, 0x0 ;  /* 0x000080000000791a */ /* 0x000fc80000000000 */
[----:B------:R-:W3:Y:S04]  /*7b30*/  LDL R223, [R1+0x30] ;  /* 0x0000300001df7983 */ /* 0x000ee80000100800 */
[----:B------:R-:W4:Y:S04]  /*7b40*/  LDL R222, [R1+0x34] ;  /* 0x0000340001de7983 */ /* 0x000f280000100800 */
[----:B------:R-:W4:Y:S01]  /*7b50*/  LDL.64 R220, [R1+0x40] ;  /* 0x0000400001dc7983 */ /* 0x000f220000100a00 */
[----:B------:R-:W-:Y:S02]  /*7b60*/  UIADD3 UR6, UR29, -0x2, URZ ;  /* 0xfffffffe1d067890 */ /* 0x000fe4000fffe03f */
[----:B------:R-:W-:Y:S01]  /*7b70*/  UISETP.GE.AND UP0, UPT, UR29, 0x3, UPT ;  /* 0x000000031d00788c */ /* 0x000fe2000bf06270 */
[----:B------:R-:W1:Y:S01]  /*7b80*/  S2R R247, SR_TID.X ;  /* 0x0000000000f77919 */ /* 0x000e620000002100 */
[----:B------:R-:W-:-:S02]  /*7b90*/  USHF.R.S32.HI UR34, URZ, 0x1f, UR6 ;  /* 0x0000001f3f227899 */ /* 0x000fc40008011406 */
[----:B------:R-:W-:-:S04]  /*7ba0*/  UIMAD UR7, UR22, UR6, URZ ;  /* 0x00000006160772a4 */ /* 0x000fc8000f8e023f */
[----:B------:R-:W-:Y:S02]  /*7bb0*/  UIMAD UR7, UR34, UR23, UR7 ;  /* 0x00000017220772a4 */ /* 0x000fe4000f8e0207 */
[----:B------:R-:W-:Y:S01]  /*7bc0*/  UIADD3 UR34, UR29, -0x2, URZ ;  /* 0xfffffffe1d227890 */ /* 0x000fe2000fffe03f */
[----:B-1----:R-:W-:-:S05]  /*7bd0*/  IMAD.SHL.U32 R247, R247, 0x2, RZ ;  /* 0x00000002f7f77824 */ /* 0x002fca00078e00ff */
[----:B------:R-:W-:Y:S01]  /*7be0*/  LOP3.LUT R247, R247, 0x6, RZ, 0xc0, !PT ;  /* 0x00000006f7f77812 */ /* 0x000fe200078ec0ff */
[----:B------:R-:W-:Y:S01]  /*7bf0*/  BAR.SYNC.DEFER_BLOCKING 0x0 ;  /* 0x0000000000007b1d */ /* 0x000fe20000010000 */
[----:B--2---:R-:W-:Y:S02]  /*7c00*/  ISETP.GE.AND P4, PT, R210, c[0x0][0x220], PT ;  /* 0x00008800d2007a0c */ /* 0x004fe40003f86270 */
[----:B---3--:R-:W-:Y:S01]  /*7c10*/  ISETP.GE.AND P3, PT, R223, c[0x0][0x220], PT ;  /* 0x00008800df007a0c */ /* 0x008fe20003f66270 */
[----:B------:R-:W-:Y:S01]  /*7c20*/  IMAD.U32 R223, RZ, RZ, UR23 ;  /* 0x00000017ffdf7e24 */ /* 0x000fe2000f8e00ff */
[----:B----4-:R-:W-:-:S03]  /*7c30*/  ISETP.GE.AND P2, PT, R222, c[0x0][0x220], PT ;  /* 0x00008800de007a0c */ /* 0x010fc60003f46270 */
[----:B------:R-:W-:-:S06]  /*7c40*/  IMAD.WIDE.U32 R4, R223, UR6, R220 ;  /* 0x00000006df047c25 */ /* 0x000fcc000f8e00dc */
[----:B------:R-:W-:Y:S01]  /*7c50*/  @P4 STS [R218+0x9000], RZ ;  /* 0x009000ffda004388 */ /* 0x000fe20000000800 */
[----:B------:R-:W-:-:S03]  /*7c60*/  @!P4 LEA R14, P6, R4, c[0x0][0x170], 0x1 ;  /* 0x00005c00040eca11 */ /* 0x000fc600078c08ff */
[----:B------:R-:W-:Y:S01]  /*7c70*/  @P4 STS [R218+0x9004], RZ ;  /* 0x009004ffda004388 */ /* 0x000fe20000000800 */
[----:B------:R-:W-:Y:S02]  /*7c80*/  IADD3 R3, R5, UR7, RZ ;  /* 0x0000000705037c10 */ /* 0x000fe4000fffe0ff */
[C---:B------:R-:W-:Y:S01]  /*7c90*/  @!P3 LEA R12, P1, R4.reuse, c[0x0][0x170], 0x1 ;  /* 0x00005c00040cba11 */ /* 0x040fe200078208ff */
[----:B------:R-:W-:Y:S01]  /*7ca0*/  @P4 STS.64 [R218+0x9008], RZ ;  /* 0x009008ffda004388 */ /* 0x000fe20000000a00 */
[C---:B------:R-:W-:Y:S02]  /*7cb0*/  @!P2 LEA R10, P0, R4.reuse, c[0x0][0x170], 0x1 ;  /* 0x00005c00040aaa11 */ /* 0x040fe400078008ff */
[C---:B------:R-:W-:Y:S02]  /*7cc0*/  IADD3 R0, P5, R4.reuse, UR25, RZ ;  /* 0x0000001904007c10 */ /* 0x040fe4000ffbe0ff */
[C-C-:B------:R-:W-:Y:S02]  /*7cd0*/  @!P4 LEA.HI.X R15, R4.reuse, c[0x0][0x174], R3.reuse, 0x1, P6 ;  /* 0x00005d00040fca11 */ /* 0x140fe400030f0c03 */
        /* <DEDUP_REMOVED lines=9> */
[C---:B------:R-:W-:Y:S02]  /*7d70*/  @!P3 LEA R6, P5, R0.reuse, c[0x0][0x170], 0x1 ;  /* 0x00005c000006ba11 */ /* 0x040fe400078a08ff */
[C---:B------:R-:W-:Y:S01]  /*7d80*/  @!P2 LEA R4, P1, R0.reuse, c[0x0][0x170], 0x1 ;  /* 0x00005c000004aa11 */ /* 0x040fe200078208ff */
[----:B------:R-:W-:Y:S01]  /*7d90*/  @!PT LDS RZ, [RZ] ;  /* 0x00000000fffff984 */ /* 0x000fe20000000800 */
[----:B------:R-:W-:Y:S01]  /*7da0*/  @!PT LDS RZ, [RZ] ;  /* 0x00000000fffff984 */ /* 0x000fe20000000800 */
[----:B------:R-:W-:Y:S01]  /*7db0*/  @!PT LDS RZ, [RZ] ;  /* 0x00000000fffff984 */ /* 0x000fe20000000800 */
[----:B------:R1:W-:Y:S01]  /*7dc0*/  @!P3 LDGSTS.E.BYPASS.LTC128B.128 [R218+0xa000], [R12.64+0x40] ;  /* 0x0a0000400cdabfae */ /* 0x0003e2000b901d5e */
[----:B------:R-:W-:-:S02]  /*7dd0*/  @!P4 LEA.HI.X R9, R0, c[0x0][0x174], R3, 0x1, P0 ;  /* 0x00005d000009ca11 */ /* 0x000fc400000f0c03 */
        /* <DEDUP_REMOVED lines=23> */
[----:B------:R-:W-:Y:S04]  /*7f50*/  LDSM.16.M88.4 R16, [R213+0x6400] ;  /* 0x00640000d510783b */ /* 0x000fe80000000200 */
[----:B--2---:R-:W2:Y:S04]  /*7f60*/  LDSM.16.M88.4 R8, [R216+0x1000] ;  /* 0x00100000d808783b */ /* 0x004ea80000000200 */
[----:B------:R-:W4:Y:S04]  /*7f70*/  LDSM.16.M88.4 R24, [R213+0x6800] ;  /* 0x00680000d518783b */ /* 0x000f280000000200 */
[----:B------:R-:W4:Y:S04]  /*7f80*/  LDSM.16.M88.4 R28, [R213+0x6c00] ;  /* 0x006c0000d51c783b */ /* 0x000f280000000200 */
[----:B------:R-:W-:Y:S04]  /*7f90*/  LDSM.16.M88.4 R32, [R215+0x6c00] ;  /* 0x006c0000d720783b */ /* 0x000fe80000000200 */
[----:B---3--:R-:W-:Y:S04]  /*7fa0*/  LDSM.16.M88.4 R4, [R217+0x1000] ;  /* 0x00100000d904783b */ /* 0x008fe80000000200 */
[----:B------:R-:W3:Y:S04]  /*7fb0*/  LDSM.16.M88.4 R48, [R215+0x6000] ;  /* 0x00600000d730783b */ /* 0x000ee80000000200 */
[----:B------:R-:W3:Y:S04]  /*7fc0*/  LDSM.16.M88.4 R44, [R215+0x6400] ;  /* 0x00640000d72c783b */ /* 0x000ee80000000200 */
[----:B-1----:R-:W1:Y:S04]  /*7fd0*/  LDSM.16.M88.4 R12, [R216] ;  /* 0x00000000d80c783b */ /* 0x002e680000000200 */
[----:B------:R-:W-:Y:S04]  /*7fe0*/  LDSM.16.M88.4 R40, [R215+0x6800] ;  /* 0x00680000d728783b */ /* 0x000fe80000000200 */
[----:B------:R-:W0:Y:S01]  /*7ff0*/  LDGDEPBAR ;  /* 0x00000000000079af */ /* 0x000e220000000000 */
[C---:B--2---:R-:W-:Y:S08]  /*8000*/  HMMA.16816.F32.BF16 R180, R8.reuse, R20, RZ ;  /* 0x0000001408b4723c */ /* 0x044ff000000418ff */
[C---:B------:R-:W-:Y:S08]  /*8010*/  HMMA.16816.F32.BF16 R172, R8.reuse, R16, RZ ;  /* 0x0000001008ac723c */ /* 0x040ff000000418ff */
[C---:B----4-:R-:W-:Y:S08]  /*8020*/  HMMA.16816.F32.BF16 R60, R8.reuse, R24, RZ ;  /* 0x00000018083c723c */ /* 0x050ff000000418ff */
[C---:B------:R-:W-:Y:S08]  /*8030*/  HMMA.16816.F32.BF16 R52, R8.reuse, R28, RZ ;  /* 0x0000001c0834723c */ /* 0x040ff000000418ff */
[C---:B------:R-:W-:Y:S08]  /*8040*/  HMMA.16816.F32.BF16 R176, R8.reuse, R22, RZ ;  /* 0x0000001608b0723c */ /* 0x040ff000000418ff */
[C---:B------:R-:W-:Y:S08]  /*8050*/  HMMA.16816.F32.BF16 R64, R8.reuse, R18, RZ ;  /* 0x000000120840723c */ /* 0x040ff000000418ff */
[C---:B------:R-:W-:Y:S08]  /*8060*/  HMMA.16816.F32.BF16 R56, R8.reuse, R26, RZ ;  /* 0x0000001a0838723c */ /* 0x040ff000000418ff */
[----:B------:R-:W-:Y:S08]  /*8070*/  HMMA.16816.F32.BF16 R8, R8, R30, RZ ;  /* 0x0000001e0808723c */ /* 0x000ff000000418ff */
[C---:B---3--:R-:W-:Y:S08]  /*8080*/  HMMA.16816.F32.BF16 R184, R4.reuse, R50, R176 ;  /* 0x0000003204b8723c */ /* 0x048ff000000418b0 */
[C---:B------:R-:W-:Y:S08]  /*8090*/  HMMA.16816.F32.BF16 R236, R4.reuse, R46, R64 ;  /* 0x0000002e04ec723c */ /* 0x040ff00000041840 */
[----:B------:R-:W-:Y:S01]  /*80a0*/  HMMA.16816.F32.BF16 R220, R4, R34, R8 ;  /* 0x0000002204dc723c */ /* 0x000fe20000041808 */
[----:B------:R-:W2:Y:S07]  /*80b0*/  LDSM.16.M88.4 R8, [R217] ;  /* 0x00000000d908783b */ /* 0x000eae0000000200 */
[----:B-1----:R-:W-:Y:S01]  /*80c0*/  HMMA.16816.F32.BF16 R64, R12, R24, RZ ;  /* 0x000000180c40723c */ /* 0x002fe200000418ff */
[----:B------:R-:W-:-:S02]  /*80d0*/  IMAD.MOV.U32 R133, RZ, RZ, R184 ;  /* 0x000000ffff857224 */ /* 0x000fc400078e00b8 */
[----:B------:R-:W-:Y:S02]  /*80e0*/  IMAD.MOV.U32 R132, RZ, RZ, R185 ;  /* 0x000000ffff847224 */ /* 0x000fe400078e00b9 */
[----:B------:R-:W-:Y:S02]  /*80f0*/  IMAD.MOV.U32 R3, RZ, RZ, R186 ;  /* 0x000000ffff037224 */ /* 0x000fe400078e00ba */
[----:B------:R-:W-:Y:S01]  /*8100*/  IMAD.MOV.U32 R0, RZ, RZ, R187 ;  /* 0x000000ffff007224 */ /* 0x000fe200078e00bb */
[----:B------:R-:W-:Y:S08]  /*8110*/  HMMA.16816.F32.BF16 R188, R4, R48, R180 ;  /* 0x0000003004bc723c */ /* 0x000ff000000418b4 */
[C---:B------:R-:W-:Y:S08]  /*8120*/  HMMA.16816.F32.BF16 R184, R12.reuse, R20, RZ ;  /* 0x000000140cb8723c */ /* 0x040ff000000418ff */
[C---:B------:R-:W-:Y:S08]  /*8130*/  HMMA.16816.F32.BF16 R180, R12.reuse, R22, RZ ;  /* 0x000000160cb4723c */ /* 0x040ff000000418ff */
[----:B------:R-:W-:Y:S08]  /*8140*/  HMMA.16816.F32.BF16 R20, R12, R28, RZ ;  /* 0x0000001c0c14723c */ /* 0x000ff000000418ff */
[----:B--2---:R-:W-:Y:S08]  /*8150*/  HMMA.16816.F32.BF16 R64, R8, R40, R64 ;  /* 0x000000280840723c */ /* 0x004ff00000041840 */
[C---:B------:R-:W-:Y:S08]  /*8160*/  HMMA.16816.F32.BF16 R240, R4.reuse, R44, R172 ;  /* 0x0000002c04f0723c */ /* 0x040ff000000418ac */
[C---:B------:R-:W-:Y:S08]  /*8170*/  HMMA.16816.F32.BF16 R232, R4.reuse, R40, R60 ;  /* 0x0000002804e8723c */ /* 0x040ff0000004183c */
[----:B------:R-:W-:Y:S01]  /*8180*/  HMMA.16816.F32.BF16 R224, R4, R32, R52 ;  /* 0x0000002004e0723c */ /* 0x000fe20000041834 */
[----:B------:R-:W-:Y:S01]  /*8190*/  LDSM.16.M88.4 R52, [R213+0x7800] ;  /* 0x00780000d534783b */ /* 0x000fe20000000200 */
[----:B------:R-:W-:-:S02]  /*81a0*/  IMAD.MOV.U32 R41, RZ, RZ, R64 ;  /* 0x000000ffff297224 */ /* 0x000fc400078e0040 */
[----:B------:R-:W-:-:S04]  /*81b0*/  IMAD.MOV.U32 R40, RZ, RZ, R65 ;  /* 0x000000ffff287224 */ /* 0x000fc800078e0041 */
[----:B------:R-:W-:Y:S01]  /*81c0*/  HMMA.16816.F32.BF16 R228, R4, R42, R56 ;  /* 0x0000002a04e4723c */ /* 0x000fe20000041838 */
[----:B------:R-:W-:Y:S04]  /*81d0*/  LDSM.16.M88.4 R4, [R216+0x3000] ;  /* 0x00300000d804783b */ /* 0x000fe80000000200 */
[----:B------:R-:W-:Y:S03]  /*81e0*/  LDSM.16.M88.4 R56, [R213+0x7400] ;  /* 0x00740000d538783b */ /* 0x000fe60000000200 */
[C---:B------:R-:W-:Y:S08]  /*81f0*/  HMMA.16816.F32.BF16 R176, R12.reuse, R16, RZ ;  /* 0x000000100cb0723c */ /* 0x040ff000000418ff */
[C---:B------:R-:W-:Y:S01]  /*8200*/  HMMA.16816.F32.BF16 R172, R12.reuse, R18, RZ ;  /* 0x000000120cac723c */ /* 0x040fe200000418ff */
[----:B------:R-:W1:Y:S07]  /*8210*/  LDSM.16.M88.4 R16, [R213+0x7000] ;  /* 0x00700000d510783b */ /* 0x000e6e0000000200 */
[----:B------:R-:W-:Y:S01]  /*8220*/  HMMA.16816.F32.BF16 R60, R12, R26, RZ ;  /* 0x0000001a0c3c723c */ /* 0x000fe200000418ff */
[----:B------:R-:W2:Y:S07]  /*8230*/  LDSM.16.M88.4 R24, [R213+0x7c00] ;  /* 0x007c0000d518783b */ /* 0x000eae0000000200 */
[----:B------:R-:W-:Y:S07]  /*8240*/  HMMA.16816.F32.BF16 R208, R8, R48, R184 ;  /* 0x0000003008d0723c */ /* 0x000fee00000418b8 */
[----:B------:R-:W-:Y:S01]  /*8250*/  IMAD.MOV.U32 R186, RZ, RZ, R3 ;  /* 0x000000ffffba7224 */ /* 0x000fe200078e0003 */
[----:B------:R-:W-:Y:S01]  /*8260*/  HMMA.16816.F32.BF16 R28, R12, R30, RZ ;  /* 0x0000001e0c1c723c */ /* 0x000fe200000418ff */
[----:B------:R-:W-:Y:S01]  /*8270*/  IMAD.MOV.U32 R187, RZ, RZ, R0 ;  /* 0x000000ffffbb7224 */ /* 0x000fe200078e0000 */
[----:B------:R-:W3:Y:S01]  /*8280*/  LDSM.16.M88.4 R12, [R216+0x2000] ;  /* 0x00200000d80c783b */ /* 0x000ee20000000200 */
[----:B------:R-:W-:-:S02]  /*8290*/  IMAD.MOV.U32 R3, RZ, RZ, R66 ;  /* 0x000000ffff037224 */ /* 0x000fc400078e0042 */
[----:B------:R-:W-:Y:S02]  /*82a0*/  IMAD.MOV.U32 R0, RZ, RZ, R67 ;  /* 0x000000ffff007224 */ /* 0x000fe400078e0043 */
[----:B------:R-:W-:Y:S01]  /*82b0*/  IMAD.MOV.U32 R184, RZ, RZ, R133 ;  /* 0x000000ffffb87224 */ /* 0x000fe200078e0085 */
[----:B------:R-:W-:Y:S01]  /*82c0*/  HMMA.16816.F32.BF16 R64, R8, R32, R20 ;  /* 0x000000200840723c */ /* 0x000fe20000041814 */
[----:B------:R-:W-:-:S07]  /*82d0*/  IMAD.MOV.U32 R185, RZ, RZ, R132 ;  /* 0x000000ffffb97224 */ /* 0x000fce00078e0084 */
[C---:B------:R-:W-:Y:S01]  /*82e0*/  HMMA.16816.F32.BF16 R196, R8.reuse, R50, R180 ;  /* 0x0000003208c4723c */ /* 0x040fe200000418b4 */
[----:B------:R-:W-:Y:S07]  /*82f0*/  LDSM.16.M88.4 R48, [R215+0x7c00] ;  /* 0x007c0000d730783b */ /* 0x000fee0000000200 */
[C---:B------:R-:W-:Y:S08]  /*8300*/  HMMA.16816.F32.BF16 R248, R8.reuse, R44, R176 ;  /* 0x0000002c08f8723c */ /* 0x040ff000000418b0 */
[----:B------:R-:W-:Y:S01]  /*8310*/  IMAD.MOV.U32 R23, RZ, RZ, R64 ;  /* 0x000000ffff177224 */ /* 0x000fe200078e0040 */
[----:B------:R-:W-:Y:S01]  /*8320*/  HMMA.16816.F32.BF16 R204, R8, R46, R172 ;  /* 0x0000002e08cc723c */ /* 0x000fe200000418ac */
[----:B------:R-:W-:Y:S01]  /*8330*/  IMAD.MOV.U32 R22, RZ, RZ, R65 ;  /* 0x000000ffff167224 */ /* 0x000fe200078e0041 */
[----:B------:R-:W-:Y:S01]  /*8340*/  LDSM.16.M88.4 R44, [R215+0x7800] ;  /* 0x00780000d72c783b */ /* 0x000fe20000000200 */
[----:B------:R-:W-:-:S02]  /*8350*/  IMAD.MOV.U32 R21, RZ, RZ, R66 ;  /* 0x000000ffff157224 */ /* 0x000fc400078e0042 */
[----:B------:R-:W-:-:S03]  /*8360*/  IMAD.MOV.U32 R20, RZ, RZ, R67 ;  /* 0x000000ffff147224 */ /* 0x000fc600078e0043 */
[C---:B------:R-:W-:Y:S08]  /*8370*/  HMMA.16816.F32.BF16 R200, R8.reuse, R42, R60 ;  /* 0x0000002a08c8723c */ /* 0x040ff0000004183c */
[----:B------:R-:W-:Y:S01]  /*8380*/  HMMA.16816.F32.BF16 R192, R8, R34, R28 ;  /* 0x0000002208c0723c */ /* 0x000fe2000004181c */
[----:B------:R-:W-:Y:S07]  /*8390*/  LDSM.16.M88.4 R8, [R215+0x7000] ;  /* 0x00700000d708783b */ /* 0x000fee0000000200 */
[C---:B-1----:R-:W-:Y:S08]  /*83a0*/  HMMA.16816.F32.BF16 R188, R4.reuse, R16, R188 ;  /* 0x0000001004bc723c */ /* 0x042ff000000418bc */
[C---:B------:R-:W-:Y:S07]  /*83b0*/  HMMA.16816.F32.BF16 R180, R4.reuse, R56, R240 ;  /* 0x0000003804b4723c */ /* 0x040fee00000418f0 */
[----:B------:R-:W-:Y:S01]  /*83c0*/  IMAD.MOV.U32 R240, RZ, RZ, R23 ;  /* 0x000000fffff07224 */ /* 0x000fe200078e0017 */
[----:B------:R-:W-:Y:S01]  /*83d0*/  HMMA.16816.F32.BF16 R172, R4, R52, R232 ;  /* 0x0000003404ac723c */ /* 0x000fe200000418e8 */
[----:B------:R-:W-:-:S02]  /*83e0*/  IMAD.MOV.U32 R241, RZ, RZ, R22 ;  /* 0x000000fffff17224 */ /* 0x000fc400078e0016 */
[----:B------:R-:W-:Y:S02]  /*83f0*/  IMAD.MOV.U32 R242, RZ, RZ, R21 ;  /* 0x000000fffff27224 */ /* 0x000fe400078e0015 */
[----:B------:R-:W-:Y:S02]  /*8400*/  IMAD.MOV.U32 R243, RZ, RZ, R20 ;  /* 0x000000fffff37224 */ /* 0x000fe400078e0014 */
[----:B------:R-:W-:Y:S01]  /*8410*/  IMAD.MOV.U32 R232, RZ, RZ, R41 ;  /* 0x000000ffffe87224 */ /* 0x000fe200078e0029 */
[C---:B--2---:R-:W-:Y:S01]  /*8420*/  HMMA.16816.F32.BF16 R60, R4.reuse, R24, R224 ;  /* 0x00000018043c723c */ /* 0x044fe200000418e0 */
[----:B------:R-:W-:Y:S01]  /*8430*/  IMAD.MOV.U32 R233, RZ, RZ, R40 ;  /* 0x000000ffffe97224 */ /* 0x000fe200078e0028 */
[----:B------:R-:W-:Y:S01]  /*8440*/  LDSM.16.M88.4 R20, [R217+0x2000] ;  /* 0x00200000d914783b */ /* 0x000fe20000000200 */
[----:B------:R-:W-:Y:S02]  /*8450*/  IMAD.MOV.U32 R234, RZ, RZ, R3 ;  /* 0x000000ffffea7224 */ /* 0x000fe400078e0003 */
[----:B------:R-:W-:Y:S01]  /*8460*/  IMAD.MOV.U32 R235, RZ, RZ, R0 ;  /* 0x000000ffffeb7224 */ /* 0x000fe200078e0000 */
[----:B------:R-:W-:Y:S01]  /*8470*/  LDSM.16.M88.4 R40, [R215+0x7400] ;  /* 0x00740000d728783b */ /* 0x000fe20000000200 */
[----:B------:R-:W-:Y:S01]  /*8480*/  IMAD.U32 R0, RZ, RZ, UR34 ;  /* 0x00000022ff007e24 */ /* 0x000fe2000f8e00ff */
[----:B------:R-:W-:Y:S03]  /*8490*/  HMMA.16816.F32.BF16 R184, R4, R18, R184 ;  /* 0x0000001204b8723c */ /* 0x000fe600000418b8 */
[----:B------:R-:W-:-:S05]  /*84a0*/  IMAD R0, R0, 0x40, R247 ;  /* 0x0000004000007824 */ /* 0x000fca00078e02f7 */
[----:B------:R-:W-:Y:S01]  /*84b0*/  HMMA.16816.F32.BF16 R176, R4, R58, R236 ;  /* 0x0000003a04b0723c */ /* 0x000fe200000418ec */
[----:B------:R-:W-:-:S04]  /*84c0*/  IADD3 R3, R0, 0x1, RZ ;  /* 0x0000000100037810 */ /* 0x000fc80007ffe0ff */
[C---:B-----5:R-:W-:Y:S02]  /*84d0*/  ISETP.GE.AND P0, PT, R3.reuse, R37, PT ;  /* 0x000000250300720c */ /* 0x060fe40003f06270 */
[C---:B------:R-:W-:Y:S01]  /*84e0*/  ISETP.GE.AND P6, PT, R3.reuse, R36, PT ;  /* 0x000000240300720c */ /* 0x040fe20003fc6270 */
[----:B------:R-:W-:Y:S01]  /*84f0*/  HMMA.16816.F32.BF16 R64, R4, R54, R228 ;  /* 0x000000360440723c */ /* 0x000fe200000418e4 */
[C---:B------:R-:W-:Y:S02]  /*8500*/  ISETP.GE.AND P5, PT, R3.reuse, R39, PT ;  /* 0x000000270300720c */ /* 0x040fe40003fa6270 */
[----:B------:R-:W-:-:S05]  /*8510*/  ISETP.GE.AND P1, PT, R3, R38, PT ;  /* 0x000000260300720c */ /* 0x000fca0003f26270 */
[----:B------:R-:W-:Y:S01]  /*8520*/  HMMA.16816.F32.BF16 R32, R4, R26, R220 ;  /* 0x0000001a0420723c */ /* 0x000fe200000418dc */
[----:B------:R-:W1:Y:S07]  /*8530*/  LDSM.16.M88.4 R4, [R217+0x3000] ;  /* 0x00300000d904783b */ /* 0x000e6e0000000200 */
[C---:B---3--:R-:W-:Y:S08]  /*8540*/  HMMA.16816.F32.BF16 R28, R12.reuse, R16, R208 ;  /* 0x000000100c1c723c */ /* 0x048ff000000418d0 */
[C---:B------:R-:W-:Y:S08]  /*8550*/  HMMA.16816.F32.BF16 R16, R12.reuse, R18, R196 ;  /* 0x000000120c10723c */ /* 0x040ff000000418c4 */
        /* <DEDUP_REMOVED lines=16> */
[----:B------:R-:W-:Y:S04]  /*8660*/  LDSM.16.M88.4 R4, [R216+0x5000] ;  /* 0x00500000d804783b */ /* 0x000fe80000000200 */
[----:B------:R-:W-:Y:S03]  /*8670*/  LDSM.16.M88.4 R32, [R213+0x8800] ;  /* 0x00880000d520783b */ /* 0x000fe60000000200 */
[C---:B------:R-:W-:Y:S01]  /*8680*/  HMMA.16816.F32.BF16 R56, R20.reuse, R8, R28 ;  /* 0x000000081438723c */ /* 0x040fe2000004181c */
[----:B------:R-:W1:Y:S07]  /*8690*/  LDSM.16.M88.4 R28, [R213+0x8000] ;  /* 0x00800000d51c783b */ /* 0x000e6e0000000200 */
[C---:B------:R-:W-:Y:S01]  /*86a0*/  HMMA.16816.F32.BF16 R60, R20.reuse, R10, R16 ;  /* 0x0000000a143c723c */ /* 0x040fe20000041810 */
[----:B------:R-:W2:Y:S04]  /*86b0*/  LDSM.16.M88.4 R16, [R216+0x4000] ;  /* 0x00400000d810783b */ /* 0x000ea80000000200 */
[----:B------:R-:W-:Y:S03]  /*86c0*/  LDSM.16.M88.4 R8, [R217+0x5000] ;  /* 0x00500000d908783b */ /* 0x000fe60000000200 */
[C---:B------:R-:W-:Y:S08]  /*86d0*/  HMMA.16816.F32.BF16 R176, R20.reuse, R42, R204 ;  /* 0x0000002a14b0723c */ /* 0x040ff000000418cc */
[C---:B------:R-:W-:Y:S01]  /*86e0*/  HMMA.16816.F32.BF16 R172, R20.reuse, R40, R196 ;  /* 0x0000002814ac723c */ /* 0x040fe200000418c4 */
[----:B------:R-:W3:Y:S07]  /*86f0*/  LDSM.16.M88.4 R40, [R215+0x8000] ;  /* 0x00800000d728783b */ /* 0x000eee0000000200 */
[C---:B------:R-:W-:Y:S01]  /*8700*/  HMMA.16816.F32.BF16 R204, R20.reuse, R50, R12 ;  /* 0x0000003214cc723c */ /* 0x040fe2000004180c */
[----:B------:R-:W4:Y:S07]  /*8710*/  LDSM.16.M88.4 R12, [R217+0x4000] ;  /* 0x00400000d90c783b */ /* 0x000f2e0000000200 */
[C---:B------:R-:W-:Y:S08]  /*8720*/  HMMA.16816.F32.BF16 R64, R20.reuse, R44, R228 ;  /* 0x0000002c1440723c */ /* 0x040ff000000418e4 */
[C---:B------:R-:W-:Y:S08]  /*8730*/  HMMA.16816.F32.BF16 R180, R20.reuse, R46, R220 ;  /* 0x0000002e14b4723c */ /* 0x040ff000000418dc */
[----:B------:R-:W-:Y:S01]  /*8740*/  HMMA.16816.F32.BF16 R224, R20, R48, R224 ;  /* 0x0000003014e0723c */ /* 0x000fe200000418e0 */
[----:B------:R-:W3:Y:S07]  /*8750*/  LDSM.16.M88.4 R20, [R215+0x8400] ;  /* 0x00840000d714783b */ /* 0x000eee0000000200 */
[-C--:B-1----:R-:W-:Y:S08]  /*8760*/  HMMA.16816.F32.BF16 R48, R4, R28.reuse, R188 ;  /* 0x0000001c0430723c */ /* 0x082ff000000418bc */
[----:B--2---:R-:W-:Y:S08]  /*8770*/  HMMA.16816.F32.BF16 R44, R16, R28, R56 ;  /* 0x0000001c102c723c */ /* 0x004ff00000041838 */
[-C--:B------:R-:W-:Y:S08]  /*8780*/  HMMA.16816.F32.BF16 R56, R4, R30.reuse, R240 ;  /* 0x0000001e0438723c */ /* 0x080ff000000418f0 */
[----:B------:R-:W-:Y:S08]  /*8790*/  HMMA.16816.F32.BF16 R28, R16, R30, R60 ;  /* 0x0000001e101c723c */ /* 0x000ff0000004183c */
[----:B------:R-:W-:Y:S08]  /*87a0*/  HMMA.16816.F32.BF16 R220, R4, R54, R184 ;  /* 0x0000003604dc723c */ /* 0x000ff000000418b8 */
[----:B------:R-:W-:Y:S08]  /*87b0*/  HMMA.16816.F32.BF16 R60, R16, R24, R172 ;  /* 0x00000018103c723c */ /* 0x000ff000000418ac */
[-C--:B---3--:R-:W-:Y:S08]  /*87c0*/  HMMA.16816.F32.BF16 R184, R8, R40.reuse, R48 ;  /* 0x0000002808b8723c */ /* 0x088ff00000041830 */
[----:B----4-:R-:W-:Y:S08]  /*87d0*/  HMMA.16816.F32.BF16 R172, R12, R40, R44 ;  /* 0x000000280cac723c */ /* 0x010ff0000004182c */
[C---:B------:R-:W-:Y:S08]  /*87e0*/  HMMA.16816.F32.BF16 R188, R4.reuse, R24, R236 ;  /* 0x0000001804bc723c */ /* 0x040ff000000418ec */
[C---:B------:R-:W-:Y:S08]  /*87f0*/  HMMA.16816.F32.BF16 R196, R4.reuse, R26, R232 ;  /* 0x0000001a04c4723c */ /* 0x040ff000000418e8 */
[C---:B------:R-:W-:Y:S08]  /*8800*/  HMMA.16816.F32.BF16 R208, R4.reuse, R32, R208 ;  /* 0x0000002004d0723c */ /* 0x040ff000000418d0 */
[C---:B------:R-:W-:Y:S08]  /*8810*/  HMMA.16816.F32.BF16 R200, R4.reuse, R34, R200 ;  /* 0x0000002204c8723c */ /* 0x040ff000000418c8 */
[----:B------:R-:W-:Y:S01]  /*8820*/  HMMA.16816.F32.BF16 R192, R4, R52, R192 ;  /* 0x0000003404c0723c */ /* 0x000fe200000418c0 */
[----:B------:R-:W1:Y:S06]  /*8830*/  I2F R5, R3 ;  /* 0x0000000300057306 */ /* 0x000e6c0000201400 */
[C---:B------:R-:W-:Y:S01]  /*8840*/  IADD3 R4, R0.reuse, 0x8, RZ ;  /* 0x0000000800047810 */ /* 0x040fe20007ffe0ff */
[-C--:B------:R-:W-:Y:S03]  /*8850*/  HMMA.16816.F32.BF16 R28, R12, R42.reuse, R28 ;  /* 0x0000002a0c1c723c */ /* 0x080fe6000004181c */
[----:B------:R-:W2:Y:S05]  /*8860*/  I2F R6, R4 ;  /* 0x0000000400067306 */ /* 0x000eaa0000201400 */
[----:B------:R-:W-:Y:S01]  /*8870*/  HMMA.16816.F32.BF16 R40, R8, R42, R56 ;  /* 0x0000002a0828723c */ /* 0x000fe20000041838 */
[C---:B-1----:R-:W-:Y:S01]  /*8880*/  FFMA.FTZ R7, R5.reuse, UR4, R185 ;  /* 0x0000000405077c23 */ /* 0x042fe200080100b9 */
[----:B------:R-:W-:Y:S01]  /*8890*/  IADD3 R3, R0, 0x9, RZ ;  /* 0x0000000900037810 */ /* 0x000fe20007ffe0ff */
[----:B------:R-:W-:-:S02]  /*88a0*/  FFMA.FTZ R25, R5, UR4, R173 ;  /* 0x0000000405197c23 */ /* 0x000fc400080100ad */
[C---:B------:R-:W-:Y:S02]  /*88b0*/  FFMA.FTZ R24, R5.reuse, UR4, R175 ;  /* 0x0000000405187c23 */ /* 0x040fe400080100af */
[----:B------:R-:W-:Y:S01]  /*88c0*/  FFMA.FTZ R5, R5, UR4, R187 ;  /* 0x0000000405057c23 */ /* 0x000fe200080100bb */
[----:B------:R-:W-:Y:S01]  /*88d0*/  HMMA.16816.F32.BF16 R176, R16, R26, R176 ;  /* 0x0000001a10b0723c */ /* 0x000fe200000418b0 */
[----:B------:R-:W-:Y:S02]  /*88e0*/  FSEL R187, R7, -INF , !P5 ;  /* 0xff80000007bb7808 */ /* 0x000fe40006800000 */
[----:B------:R-:W-:Y:S02]  /*88f0*/  FSEL R133, R25, -INF , !P0 ;  /* 0xff80000019857808 */ /* 0x000fe40004000000 */
[----:B------:R-:W-:Y:S02]  /*8900*/  FSEL R219, R5, -INF , !P1 ;  /* 0xff80000005db7808 */ /* 0x000fe40004800000 */
[----:B------:R-:W1:Y:S01]  /*8910*/  I2F R5, R3 ;  /* 0x0000000300057306 */ /* 0x000e620000201400 */
[----:B------:R-:W-:Y:S01]  /*8920*/  HMMA.16816.F32.BF16 R60, R12, R20, R60 ;  /* 0x000000140c3c723c */ /* 0x000fe2000004183c */
[----:B------:R-:W-:-:S02]  /*8930*/  FSEL R173, R24, -INF , !P6 ;  /* 0xff80000018ad7808 */ /* 0x000fc40007000000 */
[C---:B------:R-:W-:Y:S01]  /*8940*/  ISETP.GE.AND P0, PT, R4.reuse, R37, PT ;  /* 0x000000250400720c */ /* 0x040fe20003f06270 */
[----:B------:R-:W3:Y:S01]  /*8950*/  LDSM.16.M88.4 R24, [R215+0x8800] ;  /* 0x00880000d718783b */ /* 0x000ee20000000200 */
[C---:B------:R-:W-:Y:S02]  /*8960*/  ISETP.GE.AND P6, PT, R4.reuse, R36, PT ;  /* 0x000000240400720c */ /* 0x040fe40003fc6270 */
[-C--:B------:R-:W-:Y:S01]  /*8970*/  ISETP.GE.AND P5, PT, R4, R39.reuse, PT ;  /* 0x000000270400720c */ /* 0x080fe20003fa6270 */
[----:B------:R-:W-:Y:S01]  /*8980*/  HMMA.16816.F32.BF16 R44, R8, R20, R188 ;  /* 0x00000014082c723c */ /* 0x000fe200000418bc */
[----:B--2---:R-:W-:Y:S01]  /*8990*/  FFMA.FTZ R7, R6, UR4, R40 ;  /* 0x0000000406077c23 */ /* 0x004fe20008010028 */
[----:B------:R-:W-:Y:S02]  /*89a0*/  ISETP.GE.AND P1, PT, R4, R38, PT ;  /* 0x000000260400720c */ /* 0x000fe40003f26270 */
[----:B------:R-:W-:Y:S02]  /*89b0*/  IADD3 R4, R0, 0x10, RZ ;  /* 0x0000001000047810 */ /* 0x000fe40007ffe0ff */
[----:B------:R-:W-:Y:S01]  /*89c0*/  FSEL R175, R7, -INF , !P5 ;  /* 0xff80000007af7808 */ /* 0x000fe20006800000 */
[C---:B------:R-:W-:Y:S01]  /*89d0*/  FFMA.FTZ R21, R6.reuse, UR4, R28 ;  /* 0x0000000406157c23 */ /* 0x040fe2000801001c */
[----:B------:R-:W-:Y:S01]  /*89e0*/  ISETP.GE.AND P5, PT, R3, R39, PT ;  /* 0x000000270300720c */ /* 0x000fe20003fa6270 */
[C---:B------:R-:W-:Y:S01]  /*89f0*/  FFMA.FTZ R20, R6.reuse, UR4, R30 ;  /* 0x0000000406147c23 */ /* 0x040fe2000801001e */
[----:B------:R-:W-:Y:S01]  /*8a00*/  HMMA.16816.F32.BF16 R64, R16, R32, R64 ;  /* 0x000000201040723c */ /* 0x000fe20000041840 */
[----:B------:R-:W-:Y:S01]  /*8a10*/  FFMA.FTZ R6, R6, UR4, R42 ;  /* 0x0000000406067c23 */ /* 0x000fe2000801002a */
[----:B------:R-:W-:Y:S01]  /*8a20*/  FSEL R57, R21, -INF , !P0 ;  /* 0xff80000015397808 */ /* 0x000fe20004000000 */
[C---:B-1----:R-:W-:Y:S01]  /*8a30*/  FFMA.FTZ R21, R5.reuse, UR4, R29 ;  /* 0x0000000405157c23 */ /* 0x042fe2000801001d */
[----:B------:R-:W-:Y:S01]  /*8a40*/  FSEL R138, R20, -INF , !P6 ;  /* 0xff800000148a7808 */ /* 0x000fe20007000000 */
[C---:B------:R-:W-:Y:S01]  /*8a50*/  FFMA.FTZ R20, R5.reuse, UR4, R31 ;  /* 0x0000000405147c23 */ /* 0x040fe2000801001f */
[----:B------:R-:W-:Y:S01]  /*8a60*/  FSEL R185, R6, -INF , !P1 ;  /* 0xff80000006b97808 */ /* 0x000fe20004800000 */
[C---:B------:R-:W-:Y:S01]  /*8a70*/  FFMA.FTZ R7, R5.reuse, UR4, R41 ;  /* 0x0000000405077c23 */ /* 0x040fe20008010029 */
[----:B------:R-:W1:Y:S01]  /*8a80*/  I2F R6, R4 ;  /* 0x0000000400067306 */ /* 0x000e620000201400 */
[----:B------:R-:W-:Y:S01]  /*8a90*/  FFMA.FTZ R5, R5, UR4, R43 ;  /* 0x0000000405057c23 */ /* 0x000fe2000801002b */
[C---:B------:R-:W-:Y:S01]  /*8aa0*/  ISETP.GE.AND P0, PT, R3.reuse, R37, PT ;  /* 0x000000250300720c */ /* 0x040fe20003f06270 */
[----:B------:R-:W-:Y:S01]  /*8ab0*/  HMMA.16816.F32.BF16 R28, R12, R22, R176 ;  /* 0x000000160c1c723c */ /* 0x000fe200000418b0 */
[----:B------:R-:W-:-:S02]  /*8ac0*/  ISETP.GE.AND P6, PT, R3, R36, PT ;  /* 0x000000240300720c */ /* 0x000fc40003fc6270 */
[----:B------:R-:W-:Y:S02]  /*8ad0*/  ISETP.GE.AND P1, PT, R3, R38, PT ;  /* 0x000000260300720c */ /* 0x000fe40003f26270 */
[----:B------:R-:W-:Y:S02]  /*8ae0*/  IADD3 R3, R0, 0x11, RZ ;  /* 0x0000001100037810 */ /* 0x000fe40007ffe0ff */
[----:B------:R-:W-:Y:S01]  /*8af0*/  FSEL R139, R5, -INF , !P1 ;  /* 0xff800000058b7808 */ /* 0x000fe20004800000 */
[----:B------:R-:W-:Y:S01]  /*8b00*/  HMMA.16816.F32.BF16 R180, R16, R34, R180 ;  /* 0x0000002210b4723c */ /* 0x000fe200000418b4 */
[----:B------:R-:W-:Y:S01]  /*8b10*/  FSEL R137, R7, -INF , !P5 ;  /* 0xff80000007897808 */ /* 0x000fe20006800000 */
[----:B------:R-:W2:Y:S01]  /*8b20*/  I2F R5, R3 ;  /* 0x0000000300057306 */ /* 0x000ea20000201400 */
[----:B------:R-:W-:Y:S02]  /*8b30*/  FSEL R56, R21, -INF , !P0 ;  /* 0xff80000015387808 */ /* 0x000fe40004000000 */
[----:B------:R-:W-:Y:S01]  /*8b40*/  FSEL R132, R20, -INF , !P6 ;  /* 0xff80000014847808 */ /* 0x000fe20007000000 */
[----:B-1----:R-:W-:Y:S01]  /*8b50*/  FFMA.FTZ R7, R6, UR4, R44 ;  /* 0x0000000406077c23 */ /* 0x002fe2000801002c */
[C---:B------:R-:W-:Y:S01]  /*8b60*/  ISETP.GE.AND P0, PT, R4.reuse, R37, PT ;  /* 0x000000250400720c */ /* 0x040fe20003f06270 */
[----:B------:R-:W-:Y:S01]  /*8b70*/  HMMA.16816.F32.BF16 R32, R8, R22, R196 ;  /* 0x000000160820723c */ /* 0x000fe200000418c4 */
[----:B------:R-:W-:Y:S01]  /*8b80*/  ISETP.GE.AND P6, PT, R4, R36, PT ;  /* 0x000000240400720c */ /* 0x000fe20003fc6270 */
[----:B------:R-:W-:Y:S01]  /*8b90*/  FFMA.FTZ R21, R6, UR4, R60 ;  /* 0x0000000406157c23 */ /* 0x000fe2000801003c */
[----:B------:R-:W-:Y:S01]  /*8ba0*/  ISETP.GE.AND P5, PT, R4, R39, PT ;  /* 0x000000270400720c */ /* 0x000fe20003fa6270 */
[----:B------:R-:W-:Y:S01]  /*8bb0*/  FFMA.FTZ R20, R6, UR4, R62 ;  /* 0x0000000406147c23 */ /* 0x000fe2000801003e */
[----:B------:R-:W-:Y:S01]  /*8bc0*/  ISETP.GE.AND P1, PT, R4, R38, PT ;  /* 0x000000260400720c */ /* 0x000fe20003f26270 */
[----:B------:R-:W-:Y:S01]  /*8bd0*/  FFMA.FTZ R6, R6, UR4, R46 ;  /* 0x0000000406067c23 */ /* 0x000fe2000801002e */
[----:B------:R-:W-:Y:S01]  /*8be0*/  IADD3 R4, R0, 0x18, RZ ;  /* 0x0000001800047810 */ /* 0x000fe20007ffe0ff */
[----:B------:R-:W-:Y:S01]  /*8bf0*/  HMMA.16816.F32.BF16 R48, R16, R52, R224 ;  /* 0x000000341030723c */ /* 0x000fe200000418e0 */
[----:B------:R-:W-:-:S02]  /*8c00*/  FSEL R197, R7, -INF , !P5 ;  /* 0xff80000007c57808 */ /* 0x000fc40006800000 */
[----:B------:R-:W1:Y:S01]  /*8c10*/  I2F R7, R4 ;  /* 0x0000000400077306 */ /* 0x000e620000201400 */
[----:B------:R-:W-:Y:S01]  /*8c20*/  FSEL R198, R6, -INF , !P1 ;  /* 0xff80000006c67808 */ /* 0x000fe20004800000 */
[----:B--2---:R-:W-:Y:S01]  /*8c30*/  FFMA.FTZ R6, R5, UR4, R45 ;  /* 0x0000000405067c23 */ /* 0x004fe2000801002d */
[----:B------:R-:W-:Y:S02]  /*8c40*/  ISETP.GE.AND P5, PT, R3, R39, PT ;  /* 0x000000270300720c */ /* 0x000fe40003fa6270 */
[----:B------:R-:W-:Y:S01]  /*8c50*/  FSEL R225, R21, -INF , !P0 ;  /* 0xff80000015e17808 */ /* 0x000fe20004000000 */
[C---:B------:R-:W-:Y:S01]  /*8c60*/  FFMA.FTZ R21, R5.reuse, UR4, R61 ;  /* 0x0000000405157c23 */ /* 0x040fe2000801003d */
[----:B------:R-:W-:Y:S01]  /*8c70*/  FSEL R227, R20, -INF , !P6 ;  /* 0xff80000014e37808 */ /* 0x000fe20007000000 */
[----:B------:R-:W-:Y:S01]  /*8c80*/  FFMA.FTZ R20, R5, UR4, R63 ;  /* 0x0000000405147c23 */ /* 0x000fe2000801003f */
[----:B------:R-:W-:Y:S01]  /*8c90*/  ISETP.GE.AND P0, PT, R3, R37, PT ;  /* 0x000000250300720c */ /* 0x000fe20003f06270 */
[----:B------:R-:W-:Y:S01]  /*8ca0*/  FFMA.FTZ R5, R5, UR4, R47 ;  /* 0x0000000405057c23 */ /* 0x000fe2000801002f */
[C---:B------:R-:W-:Y:S01]  /*8cb0*/  ISETP.GE.AND P6, PT, R3.reuse, R36, PT ;  /* 0x000000240300720c */ /* 0x040fe20003fc6270 */
[----:B---3--:R-:W-:Y:S01]  /*8cc0*/  HMMA.16816.F32.BF16 R44, R12, R24, R64 ;  /* 0x000000180c2c723c */ /* 0x008fe20000041840 */
[----:B------:R-:W-:-:S02]  /*8cd0*/  ISETP.GE.AND P1, PT, R3, R38, PT ;  /* 0x000000260300720c */ /* 0x000fc40003f26270 */
[----:B------:R-:W-:Y:S02]  /*8ce0*/  IADD3 R3, R0, 0x19, RZ ;  /* 0x0000001900037810 */ /* 0x000fe40007ffe0ff */
[----:B------:R-:W-:Y:S02]  /*8cf0*/  FSEL R196, R6, -INF , !P5 ;  /* 0xff80000006c47808 */ /* 0x000fe40006800000 */
[----:B------:R-:W-:Y:S01]  /*8d00*/  FSEL R224, R21, -INF , !P0 ;  /* 0xff80000015e07808 */ /* 0x000fe20004000000 */
[----:B------:R-:W2:Y:S01]  /*8d10*/  I2F R6, R3 ;  /* 0x0000000300067306 */ /* 0x000ea20000201400 */
[----:B------:R-:W-:Y:S01]  /*8d20*/  FSEL R226, R20, -INF , !P6 ;  /* 0xff80000014e27808 */ /* 0x000fe20007000000 */
[----:B------:R-:W-:Y:S01]  /*8d30*/  HMMA.16816.F32.BF16 R40, R8, R24, R208 ;  /* 0x000000180828723c */ /* 0x000fe200000418d0 */
[C---:B-1----:R-:W-:Y:S01]  /*8d40*/  FFMA.FTZ R21, R7.reuse, UR4, R28 ;  /* 0x0000000407157c23 */ /* 0x042fe2000801001c */
[C---:B------:R-:W-:Y:S01]  /*8d50*/  ISETP.GE.AND P0, PT, R4.reuse, R37, PT ;  /* 0x000000250400720c */ /* 0x040fe20003f06270 */
[----:B------:R-:W-:Y:S01]  /*8d60*/  FFMA.FTZ R20, R7, UR4, R30 ;  /* 0x0000000407147c23 */ /* 0x000fe2000801001e */
[----:B------:R-:W-:-:S02]  /*8d70*/  ISETP.GE.AND P6, PT, R4, R36, PT ;  /* 0x000000240400720c */ /* 0x000fc40003fc6270 */
[----:B------:R-:W-:Y:S01]  /*8d80*/  FSEL R199, R5, -INF , !P1 ;  /* 0xff80000005c77808 */ /* 0x000fe20004800000 */
[C---:B------:R-:W-:Y:S01]  /*8d90*/  FFMA.FTZ R5, R7.reuse, UR4, R32 ;  /* 0x0000000407057c23 */ /* 0x040fe20008010020 */
[C---:B------:R-:W-:Y:S01]  /*8da0*/  ISETP.GE.AND P5, PT, R4.reuse, R39, PT ;  /* 0x000000270400720c */ /* 0x040fe20003fa6270 */
[----:B------:R-:W-:Y:S01]  /*8db0*/  FFMA.FTZ R7, R7, UR4, R34 ;  /* 0x0000000407077c23 */ /* 0x000fe20008010022 */
[----:B------:R-:W-:Y:S01]  /*8dc0*/  ISETP.GE.AND P1, PT, R4, R38, PT ;  /* 0x000000260400720c */ /* 0x000fe20003f26270 */
[----:B------:R-:W-:Y:S01]  /*8dd0*/  HMMA.16816.F32.BF16 R52, R16, R54, R204 ;  /* 0x000000361034723c */ /* 0x000fe200000418cc */
[----:B------:R-:W-:Y:S02]  /*8de0*/  IADD3 R4, R0, 0x20, RZ ;  /* 0x0000002000047810 */ /* 0x000fe40007ffe0ff */
[----:B------:R-:W-:Y:S02]  /*8df0*/  FSEL R208, R21, -INF , !P0 ;  /* 0xff80000015d07808 */ /* 0x000fe40004000000 */
[----:B------:R-:W-:-:S02]  /*8e00*/  FSEL R209, R20, -INF , !P6 ;  /* 0xff80000014d17808 */ /* 0x000fc40007000000 */
[----:B------:R-:W1:Y:S01]  /*8e10*/  LDSM.16.M88.4 R20, [R215+0x8c00] ;  /* 0x008c0000d714783b */ /* 0x000e620000000200 */
[----:B------:R-:W-:Y:S01]  /*8e20*/  FSEL R190, R5, -INF , !P5 ;  /* 0xff80000005be7808 */ /* 0x000fe20006800000 */
[C---:B--2---:R-:W-:Y:S01]  /*8e30*/  FFMA.FTZ R17, R6.reuse, UR4, R29 ;  /* 0x0000000406117c23 */ /* 0x044fe2000801001d */
[----:B------:R-:W2:Y:S01]  /*8e40*/  I2F R5, R4 ;  /* 0x0000000400057306 */ /* 0x000ea20000201400 */
[----:B------:R-:W-:Y:S01]  /*8e50*/  FSEL R191, R7, -INF , !P1 ;  /* 0xff80000007bf7808 */ /* 0x000fe20004800000 */
[C---:B------:R-:W-:Y:S01]  /*8e60*/  FFMA.FTZ R16, R6.reuse, UR4, R31 ;  /* 0x0000000406107c23 */ /* 0x040fe2000801001f */
[C---:B------:R-:W-:Y:S01]  /*8e70*/  ISETP.GE.AND P0, PT, R3.reuse, R37, PT ;  /* 0x000000250300720c */ /* 0x040fe20003f06270 */
[C---:B------:R-:W-:Y:S01]  /*8e80*/  FFMA.FTZ R7, R6.reuse, UR4, R33 ;  /* 0x0000000406077c23 */ /* 0x040fe20008010021 */
[C---:B------:R-:W-:Y:S01]  /*8e90*/  ISETP.GE.AND P6, PT, R3.reuse, R36, PT ;  /* 0x000000240300720c */ /* 0x040fe20003fc6270 */
[----:B------:R-:W-:Y:S01]  /*8ea0*/  FFMA.FTZ R6, R6, UR4, R35 ;  /* 0x0000000406067c23 */ /* 0x000fe20008010023 */
[C---:B------:R-:W-:Y:S01]  /*8eb0*/  ISETP.GE.AND P5, PT, R3.reuse, R39, PT ;  /* 0x000000270300720c */ /* 0x040fe20003fa6270 */
[----:B------:R-:W-:Y:S01]  /*8ec0*/  HMMA.16816.F32.BF16 R32, R8, R26, R200 ;  /* 0x0000001a0820723c */ /* 0x000fe200000418c8 */
[----:B------:R-:W-:Y:S01]  /*8ed0*/  ISETP.GE.AND P1, PT, R3, R38, PT ;  /* 0x000000260300720c */ /* 0x000fe20003f26270 */
[----:B------:R-:W-:-:S04]  /*8ee0*/  DEPBAR.LE SB0, 0x0 ;  /* 0x000080000000791a */ /* 0x000fc80000000000 */
[----:B------:R-:W-:Y:S02]  /*8ef0*/  IADD3 R3, R0, 0x21, RZ ;  /* 0x0000002100037810 */ /* 0x000fe40007ffe0ff */
[----:B------:R-:W-:Y:S01]  /*8f00*/  FSEL R189, R6, -INF , !P1 ;  /* 0xff80000006bd7808 */ /* 0x000fe20004800000 */
[----:B------:R-:W-:Y:S01]  /*8f10*/  HMMA.16816.F32.BF16 R24, R12, R26, R180 ;  /* 0x0000001a0c18723c */ /* 0x000fe200000418b4 */
[----:B------:R-:W3:Y:S01]  /*8f20*/  I2F R6, R3 ;  /* 0x0000000300067306 */ /* 0x000ee20000201400 */
[----:B------:R-:W-:Y:S01]  /*8f30*/  FSEL R204, R17, -INF , !P0 ;  /* 0xff80000011cc7808 */ /* 0x000fe20004000000 */
[C---:B--2---:R-:W-:Y:S01]  /*8f40*/  FFMA.FTZ R17, R5.reuse, UR4, R44 ;  /* 0x0000000405117c23 */ /* 0x044fe2000801002c */
[----:B------:R-:W-:Y:S01]  /*8f50*/  FSEL R200, R16, -INF , !P6 ;  /* 0xff80000010c87808 */ /* 0x000fe20007000000 */
[----:B------:R-:W-:Y:S01]  /*8f60*/  FFMA.FTZ R16, R5, UR4, R46 ;  /* 0x0000000405107c23 */ /* 0x000fe2000801002e */
[----:B------:R-:W-:Y:S01]  /*8f70*/  FSEL R188, R7, -INF , !P5 ;  /* 0xff80000007bc7808 */ /* 0x000fe20006800000 */
[C---:B------:R-:W-:Y:S01]  /*8f80*/  FFMA.FTZ R7, R5.reuse, UR4, R40 ;  /* 0x0000000405077c23 */ /* 0x040fe20008010028 */
[----:B------:R-:W-:Y:S01]  /*8f90*/  BAR.SYNC.DEFER_BLOCKING 0x0 ;  /* 0x0000000000007b1d */ /* 0x000fe20000010000 */
[----:B------:R-:W-:Y:S01]  /*8fa0*/  FFMA.FTZ R5, R5, UR4, R42 ;  /* 0x0000000405057c23 */ /* 0x000fe2000801002a */
[----:B------:R-:W-:-:S02]  /*8fb0*/  ISETP.GE.AND P0, PT, R4, R37, PT ;  /* 0x000000250400720c */ /* 0x000fc40003f06270 */
[C---:B------:R-:W-:Y:S02]  /*8fc0*/  ISETP.GE.AND P6, PT, R4.reuse, R36, PT ;  /* 0x000000240400720c */ /* 0x040fe40003fc6270 */
[C---:B------:R-:W-:Y:S02]  /*8fd0*/  ISETP.GE.AND P5, PT, R4.reuse, R39, PT ;  /* 0x000000270400720c */ /* 0x040fe40003fa6270 */
[----:B------:R-:W-:Y:S02]  /*8fe0*/  ISETP.GE.AND P1, PT, R4, R38, PT ;  /* 0x000000260400720c */ /* 0x000fe40003f26270 */
[----:B------:R-:W-:Y:S02]  /*8ff0*/  IADD3 R4, R0, 0x28, RZ ;  /* 0x0000002800047810 */ /* 0x000fe40007ffe0ff */
[----:B------:R-:W-:Y:S01]  /*9000*/  FSEL R205, R5, -INF , !P1 ;  /* 0xff80000005cd7808 */ /* 0x000fe20004800000 */
[-C--:B-1----:R-:W-:Y:S01]  /*9010*/  HMMA.16816.F32.BF16 R28, R8, R20.reuse, R192 ;  /* 0x00000014081c723c */ /* 0x082fe200000418c0 */
[----:B------:R-:W1:Y:S01]  /*9020*/  I2F R5, R4 ;  /* 0x0000000400057306 */ /* 0x000e620000201400 */
[----:B------:R-:W-:Y:S01]  /*9030*/  FSEL R229, R17, -INF , !P0 ;  /* 0xff80000011e57808 */ /* 0x000fe20004000000 */
[----:B---3--:R-:W-:Y:S01]  /*9040*/  FFMA.FTZ R17, R6, UR4, R45 ;  /* 0x0000000406117c23 */ /* 0x008fe2000801002d */
[----:B------:R-:W-:Y:S01]  /*9050*/  FSEL R231, R16, -INF , !P6 ;  /* 0xff80000010e77808 */ /* 0x000fe20007000000 */
[C---:B------:R-:W-:Y:S01]  /*9060*/  FFMA.FTZ R16, R6.reuse, UR4, R47 ;  /* 0x0000000406107c23 */ /* 0x040fe2000801002f */
[----:B------:R-:W-:Y:S01]  /*9070*/  FSEL R202, R7, -INF , !P5 ;  /* 0xff80000007ca7808 */ /* 0x000fe20006800000 */
[C---:B------:R-:W-:Y:S01]  /*9080*/  FFMA.FTZ R7, R6.reuse, UR4, R41 ;  /* 0x0000000406077c23 */ /* 0x040fe20008010029 */
[C---:B------:R-:W-:Y:S01]  /*9090*/  ISETP.GE.AND P0, PT, R3.reuse, R37, PT ;  /* 0x000000250300720c */ /* 0x040fe20003f06270 */
[----:B------:R-:W-:Y:S01]  /*90a0*/  FFMA.FTZ R6, R6, UR4, R43 ;  /* 0x0000000406067c23 */ /* 0x000fe2000801002b */
[C---:B------:R-:W-:Y:S01]  /*90b0*/  ISETP.GE.AND P6, PT, R3.reuse, R36, PT ;  /* 0x000000240300720c */ /* 0x040fe20003fc6270 */
[----:B------:R-:W-:Y:S01]  /*90c0*/  HMMA.16816.F32.BF16 R40, R12, R20, R48 ;  /* 0x000000140c28723c */ /* 0x000fe20000041830 */
[----:B------:R-:W-:-:S02]  /*90d0*/  ISETP.GE.AND P5, PT, R3, R39, PT ;  /* 0x000000270300720c */ /* 0x000fc40003fa6270 */
[----:B------:R-:W-:Y:S02]  /*90e0*/  ISETP.GE.AND P1, PT, R3, R38, PT ;  /* 0x000000260300720c */ /* 0x000fe40003f26270 */
[----:B------:R-:W-:Y:S02]  /*90f0*/  IADD3 R3, R0, 0x29, RZ ;  /* 0x0000002900037810 */ /* 0x000fe40007ffe0ff */
[----:B------:R-:W-:Y:S01]  /*9100*/  FSEL R228, R17, -INF , !P0 ;  /* 0xff80000011e47808 */ /* 0x000fe20004000000 */
[C---:B-1----:R-:W-:Y:S01]  /*9110*/  FFMA.FTZ R17, R5.reuse, UR4, R24 ;  /* 0x0000000405117c23 */ /* 0x042fe20008010018 */
[----:B------:R-:W-:Y:S01]  /*9120*/  FSEL R230, R16, -INF , !P6 ;  /* 0xff80000010e67808 */ /* 0x000fe20007000000 */
[----:B------:R-:W-:Y:S01]  /*9130*/  FFMA.FTZ R16, R5, UR4, R26 ;  /* 0x0000000405107c23 */ /* 0x000fe2000801001a */
[----:B------:R-:W-:Y:S01]  /*9140*/  FSEL R201, R7, -INF , !P5 ;  /* 0xff80000007c97808 */ /* 0x000fe20006800000 */
[C---:B------:R-:W-:Y:S01]  /*9150*/  FFMA.FTZ R7, R5.reuse, UR4, R32 ;  /* 0x0000000405077c23 */ /* 0x040fe20008010020 */
[----:B------:R-:W-:Y:S01]  /*9160*/  FSEL R203, R6, -INF , !P1 ;  /* 0xff80000006cb7808 */ /* 0x000fe20004800000 */
[----:B------:R-:W-:Y:S01]  /*9170*/  FFMA.FTZ R6, R5, UR4, R34 ;  /* 0x0000000405067c23 */ /* 0x000fe20008010022 */
[C---:B------:R-:W-:Y:S01]  /*9180*/  ISETP.GE.AND P0, PT, R4.reuse, R37, PT ;  /* 0x000000250400720c */ /* 0x040fe20003f06270 */
[----:B------:R-:W-:Y:S01]  /*9190*/  HMMA.16816.F32.BF16 R12, R12, R22, R52 ;  /* 0x000000160c0c723c */ /* 0x000fe20000041834 */
[----:B------:R-:W-:-:S02]  /*91a0*/  ISETP.GE.AND P6, PT, R4, R36, PT ;  /* 0x000000240400720c */ /* 0x000fc40003fc6270 */
[C---:B------:R-:W-:Y:S02]  /*91b0*/  ISETP.GE.AND P5, PT, R4.reuse, R39, PT ;  /* 0x000000270400720c */ /* 0x040fe40003fa6270 */
[----:B------:R-:W-:Y:S02]  /*91c0*/  ISETP.GE.AND P1, PT, R4, R38, PT ;  /* 0x000000260400720c */ /* 0x000fe40003f26270 */
[----:B------:R-:W1:Y:S01]  /*91d0*/  I2F R4, R3 ;  /* 0x0000000300047306 */ /* 0x000e620000201400 */
[----:B------:R-:W-:Y:S02]  /*91e0*/  IADD3 R5, R0, 0x30, RZ ;  /* 0x0000003000057810 */ /* 0x000fe40007ffe0ff */
[----:B------:R-:W-:Y:S02]  /*91f0*/  FSEL R206, R17, -INF , !P0 ;  /* 0xff80000011ce7808 */ /* 0x000fe40004000000 */
[----:B------:R-:W-:Y:S02]  /*9200*/  FSEL R210, R16, -INF , !P6 ;  /* 0xff80000010d27808 */ /* 0x000fe40007000000 */
[----:B------:R-:W-:Y:S01]  /*9210*/  FSEL R183, R7, -INF , !P5 ;  /* 0xff80000007b77808 */ /* 0x000fe20006800000 */
[----:B------:R-:W-:Y:S01]  /*9220*/  HMMA.16816.F32.BF16 R16, R8, R22, R220 ;  /* 0x000000160810723c */ /* 0x000fe200000418dc */
[----:B------:R-:W-:-:S02]  /*9230*/  FSEL R193, R6, -INF , !P1 ;  /* 0xff80000006c17808 */ /* 0x000fc40004800000 */
[C---:B------:R-:W-:Y:S02]  /*9240*/  ISETP.GE.AND P0, PT, R3.reuse, R37, PT ;  /* 0x000000250300720c */ /* 0x040fe40003f06270 */
[C---:B------:R-:W-:Y:S02]  /*9250*/  ISETP.GE.AND P6, PT, R3.reuse, R36, PT ;  /* 0x000000240300720c */ /* 0x040fe40003fc6270 */
[C---:B------:R-:W-:Y:S01]  /*9260*/  ISETP.GE.AND P5, PT, R3.reuse, R39, PT ;  /* 0x000000270300720c */ /* 0x040fe20003fa6270 */
[C---:B-1----:R-:W-:Y:S01]  /*9270*/  FFMA.FTZ R6, R4.reuse, UR4, R33 ;  /* 0x0000000404067c23 */ /* 0x042fe20008010021 */
[----:B------:R-:W-:Y:S01]  /*9280*/  ISETP.GE.AND P1, PT, R3, R38, PT ;  /* 0x000000260300720c */ /* 0x000fe20003f26270 */
[C---:B------:R-:W-:Y:S01]  /*9290*/  FFMA.FTZ R9, R4.reuse, UR4, R25 ;  /* 0x0000000404097c23 */ /* 0x040fe20008010019 */
[----:B------:R-:W1:Y:S01]  /*92a0*/  I2F R3, R5 ;  /* 0x0000000500037306 */ /* 0x000e620000201400 */
[----:B------:R-:W-:Y:S01]  /*92b0*/  FFMA.FTZ R8, R4, UR4, R27 ;  /* 0x0000000404087c23 */ /* 0x000fe2000801001b */
[----:B------:R-:W-:Y:S01]  /*92c0*/  FSEL R182, R6, -INF , !P5 ;  /* 0xff80000006b67808 */ /* 0x000fe20006800000 */
[----:B------:R-:W-:Y:S01]  /*92d0*/  FFMA.FTZ R7, R4, UR4, R35 ;  /* 0x0000000404077c23 */ /* 0x000fe20008010023 */
[----:B------:R-:W-:-:S02]  /*92e0*/  IADD3 R4, R0, 0x31, RZ ;  /* 0x0000003100047810 */ /* 0x000fc40007ffe0ff */
[----:B------:R-:W-:Y:S02]  /*92f0*/  FSEL R194, R9, -INF , !P0 ;  /* 0xff80000009c27808 */ /* 0x000fe40004000000 */
[----:B------:R-:W-:Y:S01]  /*9300*/  FSEL R195, R8, -INF , !P6 ;  /* 0xff80000008c37808 */ /* 0x000fe20007000000 */
[----:B------:R-:W2:Y:S01]  /*9310*/  I2F R6, R4 ;  /* 0x0000000400067306 */ /* 0x000ea20000201400 */
[----:B------:R-:W-:Y:S02]  /*9320*/  FSEL R192, R7, -INF , !P1 ;  /* 0xff80000007c07808 */ /* 0x000fe40004800000 */
[C---:B------:R-:W-:Y:S02]  /*9330*/  ISETP.GE.AND P0, PT, R5.reuse, R37, PT ;  /* 0x000000250500720c */ /* 0x040fe40003f06270 */
[C---:B------:R-:W-:Y:S02]  /*9340*/  ISETP.GE.AND P6, PT, R5.reuse, R36, PT ;  /* 0x000000240500720c */ /* 0x040fe40003fc6270 */
[----:B------:R-:W-:Y:S01]  /*9350*/  ISETP.GE.AND P5, PT, R5, R39, PT ;  /* 0x000000270500720c */ /* 0x000fe20003fa6270 */
[----:B-1----:R-:W-:Y:S01]  /*9360*/  FFMA.FTZ R9, R3, UR4, R40 ;  /* 0x0000000403097c23 */ /* 0x002fe20008010028 */
[----:B------:R-:W-:Y:S01]  /*9370*/  ISETP.GE.AND P1, PT, R5, R38, PT ;  /* 0x000000260500720c */ /* 0x000fe20003f26270 */
[----:B------:R-:W-:-:S02]  /*9380*/  FFMA.FTZ R5, R3, UR4, R28 ;  /* 0x0000000403057c23 */ /* 0x000fc4000801001c */
[----:B------:R-:W-:Y:S01]  /*9390*/  FFMA.FTZ R8, R3, UR4, R42 ;  /* 0x0000000403087c23 */ /* 0x000fe2000801002a */
[----:B------:R-:W-:Y:S01]  /*93a0*/  FSEL R235, R9, -INF , !P0 ;  /* 0xff80000009eb7808 */ /* 0x000fe20004000000 */
[----:B------:R-:W-:Y:S01]  /*93b0*/  FFMA.FTZ R7, R3, UR4, R30 ;  /* 0x0000000403077c23 */ /* 0x000fe2000801001e */
[----:B------:R-:W-:Y:S02]  /*93c0*/  IADD3 R3, R0, 0x38, RZ ;  /* 0x0000003800037810 */ /* 0x000fe40007ffe0ff */
[----:B------:R-:W-:Y:S02]  /*93d0*/  FSEL R220, R5, -INF , !P5 ;  /* 0xff80000005dc7808 */ /* 0x000fe40006800000 */
[----:B------:R-:W1:Y:S01]  /*93e0*/  I2F R5, R3 ;  /* 0x0000000300057306 */ /* 0x000e620000201400 */
[----:B------:R-:W-:Y:S01]  /*93f0*/  FSEL R237, R8, -INF , !P6 ;  /* 0xff80000008ed7808 */ /* 0x000fe20007000000 */
[C---:B--2---:R-:W-:Y:S01]  /*9400*/  FFMA.FTZ R8, R6.reuse, UR4, R41 ;  /* 0x0000000406087c23 */ /* 0x044fe20008010029 */
[----:B------:R-:W-:Y:S01]  /*9410*/  FSEL R223, R7, -INF , !P1 ;  /* 0xff80000007df7808 */ /* 0x000fe20004800000 */
[----:B------:R-:W-:Y:S01]  /*9420*/  FFMA.FTZ R7, R6, UR4, R43 ;  /* 0x0000000406077c23 */ /* 0x000fe2000801002b */
[----:B------:R-:W-:-:S02]  /*9430*/  ISETP.GE.AND P0, PT, R4, R37, PT ;  /* 0x000000250400720c */ /* 0x000fc40003f06270 */
[C---:B------:R-:W-:Y:S02]  /*9440*/  ISETP.GE.AND P6, PT, R4.reuse, R36, PT ;  /* 0x000000240400720c */ /* 0x040fe40003fc6270 */
[C---:B------:R-:W-:Y:S02]  /*9450*/  ISETP.GE.AND P5, PT, R4.reuse, R39, PT ;  /* 0x000000270400720c */ /* 0x040fe40003fa6270 */
[----:B------:R-:W-:Y:S01]  /*9460*/  ISETP.GE.AND P1, PT, R4, R38, PT ;  /* 0x000000260400720c */ /* 0x000fe20003f26270 */
[----:B------:R-:W-:Y:S01]  /*9470*/  FFMA.FTZ R4, R6, UR4, R29 ;  /* 0x0000000406047c23 */ /* 0x000fe2000801001d */
[----:B------:R-:W-:Y:S01]  /*9480*/  FSEL R234, R8, -INF , !P0 ;  /* 0xff80000008ea7808 */ /* 0x000fe20004000000 */
[----:B------:R-:W-:Y:S01]  /*9490*/  FFMA.FTZ R6, R6, UR4, R31 ;  /* 0x0000000406067c23 */ /* 0x000fe2000801001f */
[----:B------:R-:W-:Y:S01]  /*94a0*/  FSEL R238, R7, -INF , !P6 ;  /* 0xff80000007ee7808 */ /* 0x000fe20007000000 */
[C---:B-1----:R-:W-:Y:S01]  /*94b0*/  FFMA.FTZ R7, R5.reuse, UR4, R14 ;  /* 0x0000000405077c23 */ /* 0x042fe2000801000e */
[----:B------:R-:W-:Y:S01]  /*94c0*/  FSEL R211, R4, -INF , !P5 ;  /* 0xff80000004d37808 */ /* 0x000fe20006800000 */
[----:B------:R-:W-:Y:S01]  /*94d0*/  FFMA.FTZ R4, R5, UR4, R16 ;  /* 0x0000000405047c23 */ /* 0x000fe20008010010 */
[----:B------:R-:W-:-:S02]  /*94e0*/  FSEL R221, R6, -INF , !P1 ;  /* 0xff80000006dd7808 */ /* 0x000fc40004800000 */
[C---:B------:R-:W-:Y:S01]  /*94f0*/  ISETP.GE.AND P0, PT, R3.reuse, R37, PT ;  /* 0x000000250300720c */ /* 0x040fe20003f06270 */
[----:B------:R-:W1:Y:S01]  /*9500*/  I2F R6, R0 ;  /* 0x0000000000067306 */ /* 0x000e620000201400 */
[C---:B------:R-:W-:Y:S02]  /*9510*/  ISETP.GE.AND P6, PT, R3.reuse, R36, PT ;  /* 0x000000240300720c */ /* 0x040fe40003fc6270 */
[C---:B------:R-:W-:Y:S02]  /*9520*/  ISETP.GE.AND P5, PT, R3.reuse, R39, PT ;  /* 0x000000270300720c */ /* 0x040fe40003fa6270 */
[----:B------:R-:W-:Y:S01]  /*9530*/  ISETP.GE.AND P1, PT, R3, R38, PT ;  /* 0x000000260300720c */ /* 0x000fe20003f26270 */
[C---:B------:R-:W-:Y:S01]  /*9540*/  FFMA.FTZ R3, R5.reuse, UR4, R12 ;  /* 0x0000000405037c23 */ /* 0x040fe2000801000c */
[----:B------:R-:W-:Y:S01]  /*9550*/  FSEL R207, R4, -INF , !P5 ;  /* 0xff80000004cf7808 */ /* 0x000fe20006800000 */
[----:B------:R-:W-:Y:S01]  /*9560*/  FFMA.FTZ R5, R5, UR4, R18 ;  /* 0x0000000405057c23 */ /* 0x000fe20008010012 */
[----:B------:R-:W-:-:S02]  /*9570*/  FSEL R236, R7, -INF , !P6 ;  /* 0xff80000007ec7808 */ /* 0x000fc40007000000 */
[----:B------:R-:W-:Y:S02]  /*9580*/  FSEL R232, R3, -INF , !P0 ;  /* 0xff80000003e87808 */ /* 0x000fe40004000000 */
[----:B------:R-:W-:Y:S02]  /*9590*/  IADD3 R3, R0, 0x39, RZ ;  /* 0x0000003900037810 */ /* 0x000fe40007ffe0ff */
[----:B------:R-:W-:Y:S01]  /*95a0*/  FSEL R222, R5, -INF , !P1 ;  /* 0xff80000005de7808 */ /* 0x000fe20004800000 */
[----:B-1----:R-:W-:Y:S01]  /*95b0*/  FFMA.FTZ R5, R6, UR4, R172 ;  /* 0x0000000406057c23 */ /* 0x002fe200080100ac */
[----:B------:R-:W1:Y:S01]  /*95c0*/  I2F R4, R3 ;  /* 0x0000000300047306 */ /* 0x000e620000201400 */
[----:B------:R-:W-:Y:S01]  /*95d0*/  ISETP.GE.AND P0, PT, R0, R37, PT ;  /* 0x000000250000720c */ /* 0x000fe20003f06270 */
[----:B------:R-:W-:Y:S01]  /*95e0*/  FFMA.FTZ R7, R6, UR4, R184 ;  /* 0x0000000406077c23 */ /* 0x000fe200080100b8 */
[C---:B------:R-:W-:Y:S02]  /*95f0*/  ISETP.GE.AND P6, PT, R0.reuse, R36, PT ;  /* 0x000000240000720c */ /* 0x040fe40003fc6270 */
[----:B------:R-:W-:-:S02]  /*9600*/  ISETP.GE.AND P5, PT, R0, R39, PT ;  /* 0x000000270000720c */ /* 0x000fc40003fa6270 */
[----:B------:R-:W-:Y:S01]  /*9610*/  ISETP.GE.AND P1, PT, R0, R38, PT ;  /* 0x000000260000720c */ /* 0x000fe20003f26270 */
[C---:B------:R-:W-:Y:S01]  /*9620*/  FFMA.FTZ R0, R6.reuse, UR4, R174 ;  /* 0x0000000406007c23 */ /* 0x040fe200080100ae */
[----:B------:R-:W-:Y:S01]  /*9630*/  FSEL R21, R5, -INF , !P0 ;  /* 0xff80000005157808 */ /* 0x000fe20004000000 */
[----:B------:R-:W-:Y:S01]  /*9640*/  FFMA.FTZ R6, R6, UR4, R186 ;  /* 0x0000000406067c23 */ /* 0x000fe200080100ba */
[----:B------:R-:W-:Y:S02]  /*9650*/  ISETP.GE.AND P0, PT, R3, R37, PT ;  /* 0x000000250300720c */ /* 0x000fe40003f06270 */
[----:B------:R-:W-:Y:S02]  /*9660*/  FSEL R22, R0, -INF , !P6 ;  /* 0xff80000000167808 */ /* 0x000fe40007000000 */
[----:B------:R-:W-:Y:S01]  /*9670*/  FSEL R25, R7, -INF , !P5 ;  /* 0xff80000007197808 */ /* 0x000fe20006800000 */
[----:B-1----:R-:W-:Y:S01]  /*9680*/  FFMA.FTZ R0, R4, UR4, R13 ;  /* 0x0000000404007c23 */ /* 0x002fe2000801000d */
[----:B------:R-:W-:-:S02]  /*9690*/  FSEL R26, R6, -INF , !P1 ;  /* 0xff800000061a7808 */ /* 0x000fc40004800000 */
[C---:B------:R-:W-:Y:S02]  /*96a0*/  ISETP.GE.AND P6, PT, R3.reuse, R36, PT ;  /* 0x000000240300720c */ /* 0x040fe40003fc6270 */
[----:B------:R-:W-:Y:S01]  /*96b0*/  FSEL R186, R0, -INF , !P0 ;  /* 0xff80000000ba7808 */ /* 0x000fe20004000000 */
[C---:B------:R-:W-:Y:S01]  /*96c0*/  FFMA.FTZ R0, R4.reuse, UR4, R17 ;  /* 0x0000000404007c23 */ /* 0x040fe20008010011 */
[----:B------:R-:W-:Y:S02]  /*96d0*/  PLOP3.LUT P0, PT, PT, PT, UP0, 0x40, 0x0 ;  /* 0x000000000000781c */ /* 0x000fe40003f0e808 */
[C---:B------:R-:W-:Y:S02]  /*96e0*/  ISETP.GE.AND P5, PT, R3.reuse, R39, PT ;  /* 0x000000270300720c */ /* 0x040fe40003fa6270 */
[----:B------:R-:W-:Y:S01]  /*96f0*/  ISETP.GE.AND P1, PT, R3, R38, PT ;  /* 0x000000260300720c */ /* 0x000fe20003f26270 */
[----:B------:R-:W-:Y:S01]  /*9700*/  FFMA.FTZ R3, R4, UR4, R15 ;  /* 0x0000000404037c23 */ /* 0x000fe2000801000f */
[----:B------:R-:W-:Y:S01]  /*9710*/  FSEL R174, R0, -INF , !P5 ;  /* 0xff80000000ae7808 */ /* 0x000fe20006800000 */
[----:B------:R-:W-:-:S03]  /*9720*/  FFMA.FTZ R4, R4, UR4, R19 ;  /* 0x0000000404047c23 */ /* 0x000fc60008010013 */
[----:B------:R-:W-:Y:S02]  /*9730*/  FSEL R233, R3, -INF , !P6 ;  /* 0xff80000003e97808 */ /* 0x000fe40007000000 */
[----:B------:R-:W-:Y:S01]  /*9740*/  FSEL R184, R4, -INF , !P1 ;  /* 0xff80000004b87808 */ /* 0x000fe20004800000 */
[----:B------:R-:W-:Y:S05]  /*9750*/  @P0 BRA `(.L_x_420) ;  /* 0x0000040000000947 */ /* 0x000fea0003800000 */
[----:B------:R-:W2:Y:S04]  /*9760*/  LDL.64 R248, [R1+0x28] ;  /* 0x0000280001f87983 */ /* 0x000ea80000100a00 */
[----:B------:R-:W3:Y:S01]  /*9770*/  LDL.64 R250, [R1+0x20] ;  /* 0x0000200001fa7983 */ /* 0x000ee20000100a00 */
[----:B------:R-:W-:Y:S01]  /*9780*/  UIADD3 UR36, UR29, -0x3, URZ ;  /* 0xfffffffd1d247890 */ /* 0x000fe2000fffe03f */
[----:B------:R-:W-:Y:S01]  /*9790*/  BSSY B0, `(.L_x_421) ;  /* 0x000003b000007945 */ /* 0x000fe20003800000 */
[----:B------:R-:W-:Y:S01]  /*97a0*/  ULDC.64 UR6, c[0x0][0x198] ;  /* 0x0000660000067ab9 */ /* 0x000fe20000000a00 */
[----:B------:R1:W-:Y:S01]  /*97b0*/  @P4 STS [R218+0x6000], RZ ;  /* 0x006000ffda004388 */ /* 0x0003e20000000800 */
[----:B------:R-:W-:-:S02]  /*97c0*/  USHF.R.S32.HI UR35, URZ, 0x1f, UR36 ;  /* 0x0000001f3f237899 */ /* 0x000fc40008011424 */
[----:B------:R-:W-:Y:S01]  /*97d0*/  UIMAD.WIDE.U32 UR38, UR36, UR6, URZ ;  /* 0x00000006242672a5 */ /* 0x000fe2000f8e003f */
[----:B------:R1:W-:Y:S01]  /*97e0*/  @P4 STS [R218+0x6004], RZ ;  /* 0x006004ffda004388 */ /* 0x0003e20000000800 */
[----:B------:R-:W-:-:S03]  /*97f0*/  UIMAD UR35, UR35, UR6, URZ ;  /* 0x00000006232372a4 */ /* 0x000fc6000f8e023f */
[----:B------:R1:W-:Y:S01]  /*9800*/  @P4 STS.64 [R218+0x6008], RZ ;  /* 0x006008ffda004388 */ /* 0x0003e20000000a00 */
[----:B------:R-:W-:Y:S01]  /*9810*/  UIMAD UR7, UR36, UR7, UR35 ;  /* 0x00000007240772a4 */ /* 0x000fe2000f8e0223 */
[----:B------:R-:W-:Y:S02]  /*9820*/  IMAD.U32 R0, RZ, RZ, UR38 ;  /* 0x00000026ff007e24 */ /* 0x000fe4000f8e00ff */
[----:B------:R-:W-:Y:S01]  /*9830*/  IMAD.U32 R3, RZ, RZ, UR38 ;  /* 0x00000026ff037e24 */ /* 0x000fe2000f8e00ff */
[----:B------:R-:W-:-:S06]  /*9840*/  UIADD3 UR7, UR39, UR7, URZ ;  /* 0x0000000727077290 */ /* 0x000fcc000fffe03f */
[----:B------:R-:W-:Y:S01]  /*9850*/  IMAD.U32 R4, RZ, RZ, UR7 ;  /* 0x00000007ff047e24 */ /* 0x000fe2000f8e00ff */
[----:B--2---:R-:W-:-:S04]  /*9860*/  LEA R0, P0, R0, R248, 0x6 ;  /* 0x000000f800007211 */ /* 0x004fc800078030ff */
[----:B---3--:R-:W-:Y:S02]  /*9870*/  LEA.HI.X R4, R3, R251, R4, 0x6, P0 ;  /* 0x000000fb03047211 */ /* 0x008fe400000f3404 */
[C---:B------:R-:W-:Y:S02]  /*9880*/  @!P4 LEA R14, P5, R0.reuse, c[0x0][0x168], 0x1 ;  /* 0x00005a00000eca11 */ /* 0x040fe400078a08ff */
[C---:B------:R-:W-:Y:S02]  /*9890*/  @!P3 LEA R10, P0, R0.reuse, c[0x0][0x168], 0x1 ;  /* 0x00005a00000aba11 */ /* 0x040fe400078008ff */
        /* <DEDUP_REMOVED lines=42> */
.L_x_422:
[----:B------:R-:W-:Y:S05]  /*9b40*/  BSYNC B0 ;  /* 0x0000000000007941 */ /* 0x000fea0003800000 */
.L_x_421:
[----:B------:R-:W0:Y:S02]  /*9b50*/  LDGDEPBAR ;  /* 0x00000000000079af */ /* 0x000e240000000000 */
.L_x_420:
[----:B------:R-:W2:Y:S04]  /*9b60*/  LDL R4, [R1+0x3c] ;  /* 0x00003c0001047983 */ /* 0x000ea80000100800 */
[----:B------:R-:W3:Y:S04]  /*9b70*/  LDL R3, [R1+0x58] ;  /* 0x0000580001037983 */ /* 0x000ee80000100800 */
[----:B-1----:R-:W4:Y:S04]  /*9b80*/  LDL R6, [R1+0x38] ;  /* 0x0000380001067983 */ /* 0x002f280000100800 */
[----:B------:R-:W5:Y:S01]  /*9b90*/  LDL R7, [R1+0x48] ;  /* 0x0000480001077983 */ /* 0x000f620000100800 */
[----:B------:R-:W-:Y:S01]  /*9ba0*/  FMNMX.FTZ R0, R136, R21, !PT ;  /* 0x0000001588007209 */ /* 0x000fe20007810000 */
[----:B------:R-:W-:Y:S01]  /*9bb0*/  USHF.L.U32 UR6, UR34, 0x1, URZ ;  /* 0x0000000122067899 */ /* 0x000fe2000800063f */
[----:B------:R-:W-:Y:S01]  /*9bc0*/  FMNMX.FTZ R5, R135, R22, !PT ;  /* 0x0000001687057209 */ /* 0x000fe20007810000 */
[----:B------:R-:W-:Y:S01]  /*9bd0*/  IMAD.MOV.U32 R32, RZ, RZ, R246 ;  /* 0x000000ffff207224 */ /* 0x000fe200078e00f6 */
        /* <DEDUP_REMOVED lines=13> */
[----:B------:R-:W-:Y:S01]  /*9cb0*/  FMNMX.FTZ R0, R229, R0, !PT ;  /* 0x00000000e5007209 */ /* 0x000fe20007810000 */
[----:B--2---:R-:W-:-:S04]  /*9cc0*/  IMAD.WIDE.U32 R34, R4, -0x326172a9, RZ ;  /* 0xcd9e8d5704227825 */ /* 0x004fc800078e00ff */
[----:B---3--:R-:W-:Y:S01]  /*9cd0*/  IMAD.WIDE.U32 R30, R3, -0x326172a9, RZ ;  /* 0xcd9e8d57031e7825 */ /* 0x008fe200078e00ff */
[----:B----4-:R-:W-:-:S03]  /*9ce0*/  LOP3.LUT R3, R35, R6, RZ, 0x3c, !PT ;  /* 0x0000000623037212 */ /* 0x010fc600078e3cff */
[----:B------:R-:W-:Y:S01]  /*9cf0*/  IMAD.U32 R4, RZ, RZ, UR33 ;  /* 0x00000021ff047e24 */ /* 0x000fe2000f8e00ff */
[----:B------:R-:W-:Y:S01]  /*9d00*/  LOP3.LUT R6, R31, R6, RZ, 0x3c, !PT ;  /* 0x000000061f067212 */ /* 0x000fe200078e3cff */
[----:B-----5:R-:W-:-:S04]  /*9d10*/  IMAD.WIDE.U32 R180, R7, -0x2daee0ad, RZ ;  /* 0xd2511f5307b47825 */ /* 0x020fc800078e00ff */
[----:B------:R-:W-:Y:S01]  /*9d20*/  IMAD.WIDE.U32 R178, R3, -0x2daee0ad, RZ ;  /* 0xd2511f5303b27825 */ /* 0x000fe200078e00ff */
[----:B------:R-:W-:Y:S01]  /*9d30*/  LOP3.LUT R4, R181, UR6, R4, 0x96, !PT ;  /* 0x00000006b5047c12 */ /* 0x000fe2000f8e9604 */
[----:B------:R-:W-:Y:S02]  /*9d40*/  UIADD3 UR6, UR6, 0x1, URZ ;  /* 0x0000000106067890 */ /* 0x000fe4000fffe03f */
[----:B------:R-:W-:Y:S01]  /*9d50*/  IMAD.WIDE.U32 R50, R6, -0x2daee0ad, RZ ;  /* 0xd2511f5306327825 */ /* 0x000fe200078e00ff */
[----:B------:R-:W-:-:S03]  /*9d60*/  LOP3.LUT R3, R179, UR15, R180, 0x96, !PT ;  /* 0x0000000fb3037c12 */ /* 0x000fc6000f8e96b4 */
[----:B------:R-:W-:Y:S01]  /*9d70*/  IMAD.WIDE.U32 R4, R4, -0x326172a9, RZ ;  /* 0xcd9e8d5704047825 */ /* 0x000fe200078e00ff */
[----:B------:R-:W-:-:S03]  /*9d80*/  LOP3.LUT R6, R51, UR15, R180, 0x96, !PT ;  /* 0x0000000f33067c12 */ /* 0x000fc6000f8e96b4 */
[----:B------:R-:W-:Y:S01]  /*9d90*/  IMAD.WIDE.U32 R58, R3, -0x326172a9, RZ ;  /* 0xcd9e8d57033a7825 */ /* 0x000fe200078e00ff */
[----:B------:R-:W-:Y:S02]  /*9da0*/  FMNMX.FTZ R3, R228, R0, !PT ;  /* 0x00000000e4037209 */ /* 0x000fe40007810000 */
[----:B------:R-:W-:Y:S01]  /*9db0*/  LOP3.LUT R0, R5, UR16, R34, 0x96, !PT ;  /* 0x0000001005007c12 */ /* 0x000fe2000f8e9622 */
[----:B------:R-:W-:Y:S01]  /*9dc0*/  IMAD.WIDE.U32 R48, R6, -0x326172a9, RZ ;  /* 0xcd9e8d5706307825 */ /* 0x000fe200078e00ff */
[----:B------:R-:W-:Y:S02]  /*9dd0*/  FMNMX.FTZ R3, R206, R3, !PT ;  /* 0x00000003ce037209 */ /* 0x000fe40007810000 */
[----:B------:R-:W-:Y:S02]  /*9de0*/  LOP3.LUT R6, R59, UR14, R4, 0x96, !PT ;  /* 0x0000000e3b067c12 */ /* 0x000fe4000f8e9604 */
[----:B------:R-:W-:Y:S02]  /*9df0*/  LOP3.LUT R10, R5, UR16, R30, 0x96, !PT ;  /* 0x00000010050a7c12 */ /* 0x000fe4000f8e961e */
[----:B------:R-:W-:Y:S01]  /*9e00*/  LOP3.LUT R12, R49, UR14, R4, 0x96, !PT ;  /* 0x0000000e310c7c12 */ /* 0x000fe2000f8e9604 */
[----:B------:R-:W-:Y:S01]  /*9e10*/  IMAD.WIDE.U32 R4, R0, -0x2daee0ad, RZ ;  /* 0xd2511f5300047825 */ /* 0x000fe200078e00ff */
[----:B------:R-:W-:-:S02]  /*9e20*/  FMNMX.FTZ R3, R194, R3, !PT ;  /* 0x00000003c2037209 */ /* 0x000fc40007810000 */
[----:B------:R-:W-:Y:S01]  /*9e30*/  FMNMX.FTZ R0, R226, R8, !PT ;  /* 0x00000008e2007209 */ /* 0x000fe20007810000 */
[----:B------:R-:W-:Y:S01]  /*9e40*/  IMAD.WIDE.U32 R6, R6, -0x2daee0ad, RZ ;  /* 0xd2511f5306067825 */ /* 0x000fe200078e00ff */
[----:B------:R-:W-:Y:S02]  /*9e50*/  FMNMX.FTZ R3, R235, R3, !PT ;  /* 0x00000003eb037209 */ /* 0x000fe40007810000 */
[----:B------:R-:W-:Y:S01]  /*9e60*/  FMNMX.FTZ R0, R209, R0, !PT ;  /* 0x00000000d1007209 */ /* 0x000fe20007810000 */
[----:B------:R-:W-:Y:S01]  /*9e70*/  IMAD.WIDE.U32 R12, R12, -0x2daee0ad, RZ ;  /* 0xd2511f530c0c7825 */ /* 0x000fe200078e00ff */
[----:B------:R-:W-:Y:S02]  /*9e80*/  LOP3.LUT R18, R7, UR11, R4, 0x96, !PT ;  /* 0x0000000b07127c12 */ /* 0x000fe4000f8e9604 */
[----:B------:R-:W-:Y:S02]  /*9e90*/  FMNMX.FTZ R3, R234, R3, !PT ;  /* 0x00000003ea037209 */ /* 0x000fe40007810000 */
[----:B------:R-:W-:Y:S01]  /*9ea0*/  FMNMX.FTZ R7, R200, R0, !PT ;  /* 0x00000000c8077209 */ /* 0x000fe20007810000 */
[----:B------:R-:W-:Y:S01]  /*9eb0*/  IMAD.WIDE.U32 R176, R18, -0x326172a9, RZ ;  /* 0xcd9e8d5712b07825 */ /* 0x000fe200078e00ff */
[----:B------:R-:W-:-:S02]  /*9ec0*/  LOP3.LUT R14, R5, UR13, R178, 0x96, !PT ;  /* 0x0000000d050e7c12 */ /* 0x000fc4000f8e96b2 */
[----:B------:R-:W-:Y:S01]  /*9ed0*/  FMNMX.FTZ R0, R232, R3, !PT ;  /* 0x00000003e8007209 */ /* 0x000fe20007810000 */
[----:B------:R-:W-:Y:S01]  /*9ee0*/  IMAD.WIDE.U32 R4, R10, -0x2daee0ad, RZ ;  /* 0xd2511f530a047825 */ /* 0x000fe200078e00ff */
[----:B------:R-:W-:Y:S02]  /*9ef0*/  FMNMX.FTZ R7, R231, R7, !PT ;  /* 0x00000007e7077209 */ /* 0x000fe40007810000 */
[----:B------:R-:W-:Y:S01]  /*9f00*/  FMNMX.FTZ R8, R187, R9, !PT ;  /* 0x00000009bb087209 */ /* 0x000fe20007810000 */
[----:B------:R-:W-:Y:S01]  /*9f10*/  IMAD.WIDE.U32 R14, R14, -0x326172a9, RZ ;  /* 0xcd9e8d570e0e7825 */ /* 0x000fe200078e00ff */
[----:B------:R-:W-:Y:S02]  /*9f20*/  FMNMX.FTZ R0, R186, R0, !PT ;  /* 0x00000000ba007209 */ /* 0x000fe40007810000 */
[----:B------:R-:W-:Y:S02]  /*9f30*/  LOP3.LUT R10, R5, UR13, R50, 0x96, !PT ;  /* 0x0000000d050a7c12 */ /* 0x000fe4000f8e9632 */
[----:B------:R-:W-:-:S02]  /*9f40*/  FMNMX.FTZ R5, R230, R7, !PT ;  /* 0x00000007e6057209 */ /* 0x000fc40007810000 */
[----:B------:R-:W-:Y:S01]  /*9f50*/  FMNMX.FTZ R3, R175, R8, !PT ;  /* 0x00000008af037209 */ /* 0x000fe20007810000 */
[----:B------:R-:W-:Y:S01]  /*9f60*/  IMAD.WIDE.U32 R10, R10, -0x326172a9, RZ ;  /* 0xcd9e8d570a0a7825 */ /* 0x000fe200078e00ff */
[----:B------:R-:W-:Y:S02]  /*9f70*/  LOP3.LUT R16, R15, UR12, R58, 0x96, !PT ;  /* 0x0000000c0f107c12 */ /* 0x000fe4000f8e963a */
[----:B------:R-:W1:Y:S01]  /*9f80*/  SHFL.BFLY PT, R15, R0, 0x2, 0x1f ;  /* 0x0c401f00000f7f89 */ /* 0x000e6200000e0000 */
[----:B------:R-:W-:Y:S02]  /*9f90*/  FMNMX.FTZ R5, R210, R5, !PT ;  /* 0x00000005d2057209 */ /* 0x000fe40007810000 */
[----:B------:R-:W-:Y:S01]  /*9fa0*/  FMNMX.FTZ R3, R137, R3, !PT ;  /* 0x0000000389037209 */ /* 0x000fe20007810000 */
[----:B------:R-:W-:Y:S01]  /*9fb0*/  IMAD.WIDE.U32 R16, R16, -0x2daee0ad, RZ ;  /* 0xd2511f5310107825 */ /* 0x000fe200078e00ff */
[----:B------:R-:W-:Y:S02]  /*9fc0*/  FMNMX.FTZ R5, R195, R5, !PT ;  /* 0x00000005c3057209 */ /* 0x000fe40007810000 */
[----:B------:R-:W-:-:S02]  /*9fd0*/  FMNMX.FTZ R3, R197, R3, !PT ;  /* 0x00000003c5037209 */ /* 0x000fc40007810000 */
[----:B------:R-:W-:Y:S02]  /*9fe0*/  FMNMX.FTZ R7, R237, R5, !PT ;  /* 0x00000005ed077209 */ /* 0x000fe40007810000 */
[----:B------:R-:W-:Y:S02]  /*9ff0*/  LOP3.LUT R8, R13, UR11, R4, 0x96, !PT ;  /* 0x0000000b0d087c12 */ /* 0x000fe4000f8e9604 */
[----:B------:R-:W-:Y:S02]  /*a000*/  LOP3.LUT R4, R11, UR12, R48, 0x96, !PT ;  /* 0x0000000c0b047c12 */ /* 0x000fe4000f8e9630 */
[----:B------:R-:W-:Y:S01]  /*a010*/  FMNMX.FTZ R3, R196, R3, !PT ;  /* 0x00000003c4037209 */ /* 0x000fe20007810000 */
[----:B------:R-:W-:Y:S01]  /*a020*/  IMAD.WIDE.U32 R8, R8, -0x326172a9, RZ ;  /* 0xcd9e8d5708087825 */ /* 0x000fe200078e00ff */
[----:B------:R-:W-:Y:S02]  /*a030*/  FMNMX.FTZ R7, R238, R7, !PT ;  /* 0x00000007ee077209 */ /* 0x000fe40007810000 */
[----:B------:R-:W-:Y:S01]  /*a040*/  FMNMX.FTZ R3, R190, R3, !PT ;  /* 0x00000003be037209 */ /* 0x000fe20007810000 */
[----:B------:R-:W-:Y:S01]  /*a050*/  IMAD.WIDE.U32 R4, R4, -0x2daee0ad, RZ ;  /* 0xd2511f5304047825 */ /* 0x000fe200078e00ff */
[----:B------:R-:W-:-:S02]  /*a060*/  FMNMX.FTZ R7, R236, R7, !PT ;  /* 0x00000007ec077209 */ /* 0x000fc40007810000 */
[----:B------:R-:W-:Y:S02]  /*a070*/  LOP3.LUT R24, R17, UR9, R6, 0x96, !PT ;  /* 0x0000000911187c12 */ /* 0x000fe4000f8e9606 */
[----:B------:R-:W-:Y:S02]  /*a080*/  FMNMX.FTZ R6, R188, R3, !PT ;  /* 0x00000003bc067209 */ /* 0x000fe40007810000 */
[----:B------:R-:W-:Y:S01]  /*a090*/  LOP3.LUT R12, R5, UR9, R12, 0x96, !PT ;  /* 0x00000009050c7c12 */ /* 0x000fe2000f8e960c */
[----:B------:R-:W-:Y:S01]  /*a0a0*/  IMAD.WIDE.U32 R52, R24, -0x326172a9, RZ ;  /* 0xcd9e8d5718347825 */ /* 0x000fe200078e00ff */
[----:B------:R-:W-:Y:S02]  /*a0b0*/  FMNMX.FTZ R3, R233, R7, !PT ;  /* 0x00000007e9037209 */ /* 0x000fe40007810000 */
[----:B------:R-:W-:Y:S02]  /*a0c0*/  FMNMX.FTZ R5, R2, R26, !PT ;  /* 0x0000001a02057209 */ /* 0x000fe40007810000 */
[----:B------:R-:W-:-:S02]  /*a0d0*/  LOP3.LUT R10, R9, UR10, R10, 0x96, !PT ;  /* 0x0000000a090a7c12 */ /* 0x000fc4000f8e960a */
[----:B-1----:R-:W-:Y:S02]  /*a0e0*/  FMNMX.FTZ R9, R0, R15, !PT ;  /* 0x0000000f00097209 */ /* 0x002fe40007810000 */
[----:B------:R-:W-:Y:S01]  /*a0f0*/  FMNMX.FTZ R0, R219, R5, !PT ;  /* 0x00000005db007209 */ /* 0x000fe20007810000 */
[----:B------:R-:W1:Y:S01]  /*a100*/  SHFL.BFLY PT, R15, R3, 0x2, 0x1f ;  /* 0x0c401f00030f7f89 */ /* 0x000e6200000e0000 */
[----:B------:R-:W-:Y:S01]  /*a110*/  FMNMX.FTZ R5, R202, R6, !PT ;  /* 0x00000006ca057209 */ /* 0x000fe20007810000 */
[----:B------:R-:W-:Y:S01]  /*a120*/  IMAD.WIDE.U32 R44, R10, -0x2daee0ad, RZ ;  /* 0xd2511f530a2c7825 */ /* 0x000fe200078e00ff */
[----:B------:R-:W-:Y:S01]  /*a130*/  FMNMX.FTZ R6, R185, R0, !PT ;  /* 0x00000000b9067209 */ /* 0x000fe20007810000 */
[----:B------:R-:W2:Y:S01]  /*a140*/  SHFL.BFLY PT, R17, R9, 0x1, 0x1f ;  /* 0x0c201f0009117f89 */ /* 0x000ea200000e0000 */
[----:B------:R-:W-:Y:S02]  /*a150*/  FMNMX.FTZ R0, R201, R5, !PT ;  /* 0x00000005c9007209 */ /* 0x000fe40007810000 */
[----:B------:R-:W-:-:S02]  /*a160*/  LOP3.LUT R14, R177, UR10, R14, 0x96, !PT ;  /* 0x0000000ab10e7c12 */ /* 0x000fc4000f8e960e */
[----:B------:R-:W-:Y:S02]  /*a170*/  LOP3.LUT R4, R45, UR5, R4, 0x96, !PT ;  /* 0x000000052d047c12 */ /* 0x000fe4000f8e9604 */
[----:B------:R-:W-:Y:S01]  /*a180*/  FMNMX.FTZ R0, R183, R0, !PT ;  /* 0x00000000b7007209 */ /* 0x000fe20007810000 */
[----:B------:R-:W-:Y:S01]  /*a190*/  IMAD.WIDE.U32 R54, R14, -0x2daee0ad, RZ ;  /* 0xd2511f530e367825 */ /* 0x000fe200078e00ff */
[----:B------:R-:W-:Y:S02]  /*a1a0*/  FMNMX.FTZ R10, R139, R6, !PT ;  /* 0x000000068b0a7209 */ /* 0x000fe40007810000 */
[----:B------:R-:W-:Y:S01]  /*a1b0*/  FMNMX.FTZ R11, R182, R0, !PT ;  /* 0x00000000b60b7209 */ /* 0x000fe20007810000 */
[----:B------:R-:W-:Y:S01]  /*a1c0*/  IMAD.WIDE.U32 R6, R12, -0x326172a9, RZ ;  /* 0xcd9e8d570c067825 */ /* 0x000fe200078e00ff */
[----:B------:R-:W-:Y:S02]  /*a1d0*/  FMNMX.FTZ R10, R198, R10, !PT ;  /* 0x0000000ac60a7209 */ /* 0x000fe40007810000 */
[----:B------:R-:W-:Y:S01]  /*a1e0*/  LOP3.LUT R16, R55, UR5, R16, 0x96, !PT ;  /* 0x0000000537107c12 */ /* 0x000fe2000f8e9610 */
[----:B------:R-:W-:Y:S01]  /*a1f0*/  IMAD.WIDE.U32 R4, R4, -0x326172a9, RZ ;  /* 0xcd9e8d5704047825 */ /* 0x000fe200078e00ff */
[----:B------:R-:W-:-:S02]  /*a200*/  LOP3.LUT R27, R7, UR8, R8, 0x96, !PT ;  /* 0x00000008071b7c12 */ /* 0x000fc4000f8e9608 */
[----:B------:R-:W-:Y:S02]  /*a210*/  FMNMX.FTZ R7, R220, R11, !PT ;  /* 0x0000000bdc077209 */ /* 0x000fe40007810000 */
[----:B------:R-:W-:Y:S02]  /*a220*/  LOP3.LUT R0, R5, UR18, R6, 0x96, !PT ;  /* 0x0000001205007c12 */ /* 0x000fe4000f8e9606 */
[----:B------:R-:W-:Y:S02]  /*a230*/  FMNMX.FTZ R6, R199, R10, !PT ;  /* 0x0000000ac7067209 */ /* 0x000fe40007810000 */
[C---:B------:R-:W-:Y:S02]  /*a240*/  LOP3.LUT R13, R4.reuse, 0xffff, RZ, 0xc0, !PT ;  /* 0x0000ffff040d7812 */ /* 0x040fe400078ec0ff */
[----:B------:R-:W-:Y:S02]  /*a250*/  LOP3.LUT R20, R4, 0xff, RZ, 0xc0, !PT ;  /* 0x000000ff04147812 */ /* 0x000fe400078ec0ff */
[----:B------:R-:W-:-:S02]  /*a260*/  SHF.R.U32.HI R14, RZ, 0x10, R4 ;  /* 0x00000010ff0e7819 */ /* 0x000fc40000011604 */
[----:B------:R-:W-:Y:S01]  /*a270*/  SHF.R.U32.HI R18, RZ, 0x18, R4 ;  /* 0x00000018ff127819 */ /* 0x000fe20000011604 */
[----:B------:R-:W-:Y:S01]  /*a280*/  IMAD.WIDE.U32 R4, R16, -0x326172a9, RZ ;  /* 0xcd9e8d5710047825 */ /* 0x000fe200078e00ff */
[----:B------:R-:W-:Y:S02]  /*a290*/  FMNMX.FTZ R8, R211, R7, !PT ;  /* 0x00000007d3087209 */ /* 0x000fe40007810000 */
[----:B------:R-:W-:Y:S02]  /*a2a0*/  FMNMX.FTZ R7, R191, R6, !PT ;  /* 0x00000006bf077209 */ /* 0x000fe40007810000 */
[----:B-1----:R-:W-:Y:S02]  /*a2b0*/  FMNMX.FTZ R6, R3, R15, !PT ;  /* 0x0000000f03067209 */ /* 0x002fe40007810000 */
[----:B------:R-:W-:Y:S02]  /*a2c0*/  FMNMX.FTZ R3, R207, R8, !PT ;  /* 0x00000008cf037209 */ /* 0x000fe40007810000 */
[----:B------:R-:W-:Y:S01]  /*a2d0*/  FMNMX.FTZ R7, R189, R7, !PT ;  /* 0x00000007bd077209 */ /* 0x000fe20007810000 */
[----:B------:R-:W1:Y:S01]  /*a2e0*/  SHFL.BFLY PT, R12, R6, 0x1, 0x1f ;  /* 0x0c201f00060c7f89 */ /* 0x000e6200000e0000 */
[----:B------:R-:W-:-:S02]  /*a2f0*/  LOP3.LUT R8, R4, 0xffff, RZ, 0xc0, !PT ;  /* 0x0000ffff04087812 */ /* 0x000fc400078ec0ff */
[----:B--2---:R-:W-:Y:S02]  /*a300*/  FMNMX.FTZ R248, R9, R17, !PT ;  /* 0x0000001109f87209 */ /* 0x004fe40007810000 */
[----:B------:R-:W-:Y:S02]  /*a310*/  FMNMX.FTZ R3, R174, R3, !PT ;  /* 0x00000003ae037209 */ /* 0x000fe40007810000 */
[----:B------:R-:W-:Y:S01]  /*a320*/  FMNMX.FTZ R9, R205, R7, !PT ;  /* 0x00000007cd097209 */ /* 0x000fe20007810000 */
[----:B------:R-:W-:Y:S01]  /*a330*/  FMUL.FTZ R19, R248, c[0x0][0x23c] ;  /* 0x00008f00f8137a20 */ /* 0x000fe20000410000 */
[----:B------:R-:W-:Y:S01]  /*a340*/  LOP3.LUT R7, R4, 0xff, RZ, 0xc0, !PT ;  /* 0x000000ff04077812 */ /* 0x000fe200078ec0ff */
[----:B------:R-:W2:Y:S01]  /*a350*/  SHFL.BFLY PT, R11, R3, 0x2, 0x1f ;  /* 0x0c401f00030b7f89 */ /* 0x000ea200000e0000 */
[----:B------:R-:W-:Y:S02]  /*a360*/  SHF.R.U32.HI R8, RZ, 0x8, R8 ;  /* 0x00000008ff087819 */ /* 0x000fe40000011608 */
[----:B------:R-:W-:-:S02]  /*a370*/  FSETP.NEU.FTZ.AND P6, PT, R248, -INF , PT ;  /* 0xff800000f800780b */ /* 0x000fc40003fdd000 */
[----:B------:R-:W-:Y:S02]  /*a380*/  PRMT R23, R7, 0x5410, R8 ;  /* 0x0000541007177816 */ /* 0x000fe40000000008 */
[----:B------:R-:W-:Y:S02]  /*a390*/  FMNMX.FTZ R7, R203, R9, !PT ;  /* 0x00000009cb077209 */ /* 0x000fe40007810000 */
[----:B------:R-:W-:Y:S02]  /*a3a0*/  FSEL R19, R19, RZ, P6 ;  /* 0x000000ff13137208 */ /* 0x000fe40003000000 */
[----:B------:R-:W-:Y:S02]  /*a3b0*/  FMNMX.FTZ R7, R193, R7, !PT ;  /* 0x00000007c1077209 */ /* 0x000fe40007810000 */
[--C-:B------:R-:W-:Y:S02]  /*a3c0*/  SHF.R.U32.HI R10, RZ, 0x10, R4.reuse ;  /* 0x00000010ff0a7819 */ /* 0x100fe40000011604 */
[----:B------:R-:W-:Y:S01]  /*a3d0*/  SHF.R.U32.HI R9, RZ, 0x18, R4 ;  /* 0x00000018ff097819 */ /* 0x000fe20000011604 */
[----:B------:R-:W-:Y:S01]  /*a3e0*/  FFMA.FTZ R4, R21, c[0x0][0x23c], -R19 ;  /* 0x00008f0015047a23 */ /* 0x000fe20000010813 */
[----:B------:R-:W-:-:S02]  /*a3f0*/  FMNMX.FTZ R7, R192, R7, !PT ;  /* 0x00000007c0077209 */ /* 0x000fc40007810000 */
[----:B------:R-:W-:Y:S01]  /*a400*/  LOP3.LUT R8, R10, 0xff, RZ, 0xc0, !PT ;  /* 0x000000ff0a087812 */ /* 0x000fe200078ec0ff */
[----:B------:R3:W-:Y:S01]  /*a410*/  MUFU.EX2 R172, R4 ;  /* 0x0000000400ac7308 */ /* 0x0007e20000000800 */
[----:B------:R-:W-:Y:S02]  /*a420*/  FMNMX.FTZ R7, R223, R7, !PT ;  /* 0x00000007df077209 */ /* 0x000fe40007810000 */
[----:B-1----:R-:W-:Y:S02]  /*a430*/  FMNMX.FTZ R247, R6, R12, !PT ;  /* 0x0000000c06f77209 */ /* 0x002fe40007810000 */
[----:B------:R-:W-:Y:S02]  /*a440*/  FMNMX.FTZ R7, R221, R7, !PT ;  /* 0x00000007dd077209 */ /* 0x000fe40007810000 */
[----:B------:R-:W-:Y:S01]  /*a450*/  PRMT R15, R8, 0x5410, R9 ;  /* 0x00005410080f7816 */ /* 0x000fe20000000009 */
[----:B------:R-:W-:Y:S01]  /*a460*/  FMUL.FTZ R24, R247, c[0x0][0x23c] ;  /* 0x00008f00f7187a20 */ /* 0x000fe20000410000 */
[----:B------:R-:W-:-:S02]  /*a470*/  FMNMX.FTZ R6, R222, R7, !PT ;  /* 0x00000007de067209 */ /* 0x000fc40007810000 */
[----:B--2---:R-:W-:Y:S02]  /*a480*/  FMNMX.FTZ R3, R3, R11, !PT ;  /* 0x0000000b03037209 */ /* 0x004fe40007810000 */
[----:B------:R-:W-:Y:S02]  /*a490*/  SHF.R.U32.HI R9, RZ, 0x8, R13 ;  /* 0x00000008ff097819 */ /* 0x000fe4000001160d */
[----:B------:R-:W-:Y:S01]  /*a4a0*/  FSETP.NEU.FTZ.AND P5, PT, R247, -INF , PT ;  /* 0xff800000f700780b */ /* 0x000fe20003fbd000 */
[----:B------:R-:W1:Y:S01]  /*a4b0*/  SHFL.BFLY PT, R10, R3, 0x1, 0x1f ;  /* 0x0c201f00030a7f89 */ /* 0x000e6200000e0000 */
[----:B---3--:R-:W-:Y:S01]  /*a4c0*/  LOP3.LUT R4, R5, UR18, R52, 0x96, !PT ;  /* 0x0000001205047c12 */ /* 0x008fe2000f8e9634 */
[----:B------:R-:W-:Y:S01]  /*a4d0*/  FFMA.FTZ R5, R133, c[0x0][0x23c], -R19 ;  /* 0x00008f0085057a23 */ /* 0x000fe20000010813 */
[----:B------:R-:W-:Y:S02]  /*a4e0*/  PRMT R13, R20, 0x5410, R9 ;  /* 0x00005410140d7816 */ /* 0x000fe40000000009 */
[----:B------:R-:W-:Y:S01]  /*a4f0*/  LOP3.LUT R8, R14, 0xff, RZ, 0xc0, !PT ;  /* 0x000000ff0e087812 */ /* 0x000fe200078ec0ff */
[----:B------:R2:W-:Y:S01]  /*a500*/  MUFU.EX2 R240, R5 ;  /* 0x0000000500f07308 */ /* 0x0005e20000000800 */
[----:B------:R-:W-:-:S02]  /*a510*/  LOP3.LUT R7, R4, 0xffff, RZ, 0xc0, !PT ;  /* 0x0000ffff04077812 */ /* 0x000fc400078ec0ff */
[----:B------:R-:W-:Y:S02]  /*a520*/  FSEL R24, R24, RZ, P5 ;  /* 0x000000ff18187208 */ /* 0x000fe40002800000 */
[----:B------:R-:W-:Y:S02]  /*a530*/  PRMT R21, R8, 0x5410, R18 ;  /* 0x0000541008157816 */ /* 0x000fe40000000012 */
[----:B------:R-:W-:Y:S01]  /*a540*/  SHF.R.U32.HI R8, RZ, 0x8, R7 ;  /* 0x00000008ff087819 */ /* 0x000fe20000011607 */
[----:B------:R-:W-:-:S04]  /*a550*/  FFMA.FTZ R7, R22, c[0x0][0x23c], -R24 ;  /* 0x00008f0016077a23 */ /* 0x000fc80000010818 */
[----:B------:R3:W4:Y:S01]  /*a560*/  MUFU.EX2 R29, R7 ;  /* 0x00000007001d7308 */ /* 0x0007220000000800 */
[----:B--2---:R-:W-:Y:S01]  /*a570*/  FFMA.FTZ R5, R57, c[0x0][0x23c], -R19 ;  /* 0x00008f0039057a23 */ /* 0x004fe20000010813 */
[----:B-1----:R-:W-:Y:S01]  /*a580*/  FMNMX.FTZ R246, R3, R10, !PT ;  /* 0x0000000a03f67209 */ /* 0x002fe20007810000 */
[----:B------:R-:W-:-:S05]  /*a590*/  IMAD.MOV.U32 R57, RZ, RZ, R35 ;  /* 0x000000ffff397224 */ /* 0x000fca00078e0023 */
[----:B------:R1:W-:Y:S01]  /*a5a0*/  MUFU.EX2 R28, R5 ;  /* 0x00000005001c7308 */ /* 0x0003e20000000800 */
[C---:B------:R-:W-:Y:S01]  /*a5b0*/  FSETP.NEU.FTZ.AND P1, PT, R246.reuse, -INF , PT ;  /* 0xff800000f600780b */ /* 0x040fe20003f3d000 */
[----:B------:R-:W-:Y:S01]  /*a5c0*/  FMUL.FTZ R17, R246, c[0x0][0x23c] ;  /* 0x00008f00f6117a20 */ /* 0x000fe20000410000 */
[----:B---3--:R-:W-:-:S04]  /*a5d0*/  SHF.R.U32.HI R7, RZ, 0x18, R4 ;  /* 0x00000018ff077819 */ /* 0x008fc80000011604 */
[----:B------:R-:W-:Y:S02]  /*a5e0*/  FSEL R17, R17, RZ, P1 ;  /* 0x000000ff11117208 */ /* 0x000fe40000800000 */
[----:B-1----:R-:W-:Y:S01]  /*a5f0*/  FMNMX.FTZ R5, R184, R6, !PT ;  /* 0x00000006b8057209 */ /* 0x002fe20007810000 */
[----:B------:R-:W-:Y:S02]  /*a600*/  FFMA.FTZ R6, R56, c[0x0][0x23c], -R19 ;  /* 0x00008f0038067a23 */ /* 0x000fe40000010813 */
[----:B------:R-:W-:Y:S02]  /*a610*/  IMAD.MOV.U32 R56, RZ, RZ, R34 ;  /* 0x000000ffff387224 */ /* 0x000fe400078e0022 */
[----:B------:R-:W1:Y:S01]  /*a620*/  SHFL.BFLY PT, R9, R5, 0x2, 0x1f ;  /* 0x0c401f0005097f89 */ /* 0x000e6200000e0000 */
[----:B------:R2:W-:Y:S02]  /*a630*/  MUFU.EX2 R33, R6 ;  /* 0x0000000600217308 */ /* 0x0005e40000000800 */
[----:B--2---:R-:W-:-:S04]  /*a640*/  LOP3.LUT R6, R4, 0xff, RZ, 0xc0, !PT ;  /* 0x000000ff04067812 */ /* 0x004fc800078ec0ff */
[----:B------:R-:W-:Y:S02]  /*a650*/  PRMT R8, R6, 0x5410, R8 ;  /* 0x0000541006087816 */ /* 0x000fe40000000008 */
[----:B------:R-:W-:Y:S02]  /*a660*/  SHF.R.U32.HI R6, RZ, 0x10, R4 ;  /* 0x00000010ff067819 */ /* 0x000fe40000011604 */
[----:B-1----:R-:W-:Y:S01]  /*a670*/  FMNMX.FTZ R3, R5, R9, !PT ;  /* 0x0000000905037209 */ /* 0x002fe20007810000 */
[--C-:B------:R-:W-:Y:S01]  /*a680*/  FFMA.FTZ R5, R132, c[0x0][0x23c], -R24.reuse ;  /* 0x00008f0084057a23 */ /* 0x100fe20000010818 */
[----:B------:R-:W-:Y:S01]  /*a690*/  LOP3.LUT R4, R6, 0xff, RZ, 0xc0, !PT ;  /* 0x000000ff06047812 */ /* 0x000fe200078ec0ff */
[----:B------:R-:W-:Y:S02]  /*a6a0*/  FFMA.FTZ R6, R173, c[0x0][0x23c], -R24 ;  /* 0x00008f00ad067a23 */ /* 0x000fe40000010818 */
[----:B------:R1:W2:Y:S01]  /*a6b0*/  MUFU.EX2 R14, R5 ;  /* 0x00000005000e7308 */ /* 0x0002a20000000800 */
[----:B------:R-:W-:Y:S01]  /*a6c0*/  PRMT R12, R4, 0x5410, R7 ;  /* 0x00005410040c7816 */ /* 0x000fe20000000007 */
[----:B----4-:R-:W-:Y:S01]  /*a6d0*/  IMAD.MOV.U32 R173, RZ, RZ, R29 ;  /* 0x000000ffffad7224 */ /* 0x010fe200078e001d */
[----:B------:R-:W-:Y:S01]  /*a6e0*/  LOP3.LUT R4, R0, 0xffff, RZ, 0xc0, !PT ;  /* 0x0000ffff00047812 */ /* 0x000fe200078ec0ff */
[----:B------:R-:W-:-:S03]  /*a6f0*/  IMAD.MOV.U32 R29, RZ, RZ, R244 ;  /* 0x000000ffff1d7224 */ /* 0x000fc600078e00f4 */
[----:B------:R-:W-:Y:S01]  /*a700*/  SHF.R.U32.HI R7, RZ, 0x8, R4 ;  /* 0x00000008ff077819 */ /* 0x000fe20000011604 */
[----:B------:R3:W-:Y:S01]  /*a710*/  MUFU.EX2 R239, R6 ;  /* 0x0000000600ef7308 */ /* 0x0007e20000000800 */
[----:B------:R-:W-:-:S04]  /*a720*/  LOP3.LUT R4, R0, 0xff, RZ, 0xc0, !PT ;  /* 0x000000ff00047812 */ /* 0x000fc800078ec0ff */
[----:B------:R-:W-:Y:S01]  /*a730*/  PRMT R20, R4, 0x5410, R7 ;  /* 0x0000541004147816 */ /* 0x000fe20000000007 */
[----:B------:R-:W-:Y:S01]  /*a740*/  FFMA.FTZ R4, R25, c[0x0][0x23c], -R17 ;  /* 0x00008f0019047a23 */ /* 0x000fe20000010811 */
[----:B-1----:R-:W-:-:S03]  /*a750*/  SHF.R.U32.HI R5, RZ, 0x10, R0 ;  /* 0x00000010ff057819 */ /* 0x002fc60000011600 */
[----:B------:R1:W4:Y:S01]  /*a760*/  MUFU.EX2 R11, R4 ;  /* 0x00000004000b7308 */ /* 0x0003220000000800 */
[----:B---3--:R-:W-:-:S07]  /*a770*/  FFMA.FTZ R6, R138, c[0x0][0x23c], -R24 ;  /* 0x00008f008a067a23 */ /* 0x008fce0000010818 */
[----:B------:R3:W5:Y:S01]  /*a780*/  MUFU.EX2 R241, R6 ;  /* 0x0000000600f17308 */ /* 0x0007620000000800 */
[----:B-1----:R-:W-:Y:S02]  /*a790*/  SHF.R.U32.HI R4, RZ, 0x18, R0 ;  /* 0x00000018ff047819 */ /* 0x002fe40000011600 */
[----:B------:R-:W-:Y:S01]  /*a7a0*/  LOP3.LUT R0, R5, 0xff, RZ, 0xc0, !PT ;  /* 0x000000ff05007812 */ /* 0x000fe200078ec0ff */
[--C-:B------:R-:W-:Y:S02]  /*a7b0*/  FFMA.FTZ R5, R187, c[0x0][0x23c], -R17.reuse ;  /* 0x00008f00bb057a23 */ /* 0x100fe40000010811 */
[----:B--2---:R-:W-:Y:S01]  /*a7c0*/  IMAD.MOV.U32 R187, RZ, RZ, R14 ;  /* 0x000000ffffbb7224 */ /* 0x004fe200078e000e */
[----:B------:R-:W-:Y:S01]  /*a7d0*/  PRMT R16, R0, 0x5410, R4 ;  /* 0x0000541000107816 */ /* 0x000fe20000000004 */
[----:B------:R-:W-:Y:S01]  /*a7e0*/  FFMA.FTZ R0, R175, c[0x0][0x23c], -R17 ;  /* 0x00008f00af007a23 */ /* 0x000fe20000010811 */
[----:B------:R-:W1:Y:S01]  /*a7f0*/  LDC.U8 R4, c[0x0][0x2d8] ;  /* 0x0000b600ff047b82 */ /* 0x000e620000000000 */
[----:B------:R-:W-:Y:S01]  /*a800*/  MUFU.EX2 R47, R5 ;  /* 0x00000005002f7308 */ /* 0x000fe20000000800 */
[----:B---3--:R-:W2:Y:S01]  /*a810*/  SHFL.BFLY PT, R6, R3, 0x1, 0x1f ;  /* 0x0c201f0003067f89 */ /* 0x008ea200000e0000 */
[----:B----4-:R-:W-:-:S06]  /*a820*/  IMAD.MOV.U32 R175, RZ, RZ, R11 ;  /* 0x000000ffffaf7224 */ /* 0x010fcc00078e000b */
[----:B------:R3:W-:Y:S02]  /*a830*/  MUFU.EX2 R22, R0 ;  /* 0x0000000000167308 */ /* 0x0007e40000000800 */
[----:B---3--:R-:W-:Y:S02]  /*a840*/  FSEL R0, R248, RZ, P6 ;  /* 0x000000fff8007208 */ /* 0x008fe40003000000 */
[----:B--2---:R-:W-:Y:S01]  /*a850*/  FMNMX.FTZ R244, R3, R6, !PT ;  /* 0x0000000603f47209 */ /* 0x004fe20007810000 */
[----:B------:R-:W-:Y:S02]  /*a860*/  FFMA.FTZ R3, R137, c[0x0][0x23c], -R17 ;  /* 0x00008f0089037a23 */ /* 0x000fe40000010811 */
[----:B------:R-:W-:Y:S01]  /*a870*/  FADD.FTZ R6, R136, -R0 ;  /* 0x8000000088067221 */ /* 0x000fe20000010000 */
[C---:B------:R-:W-:Y:S01]  /*a880*/  FSETP.NEU.FTZ.AND P0, PT, R244.reuse, -INF , PT ;  /* 0xff800000f400780b */ /* 0x040fe20003f1d000 */
[----:B------:R-:W-:Y:S01]  /*a890*/  FMUL.FTZ R18, R244, c[0x0][0x23c] ;  /* 0x00008f00f4127a20 */ /* 0x000fe20000410000 */
[----:B------:R2:W-:Y:S01]  /*a8a0*/  MUFU.EX2 R179, R3 ;  /* 0x0000000300b37308 */ /* 0x0005e20000000800 */
[----:B------:R-:W-:-:S03]  /*a8b0*/  FMUL.FTZ R6, R6, c[0x0][0x23c] ;  /* 0x00008f0006067a20 */ /* 0x000fc60000410000 */
[----:B------:R-:W-:-:S05]  /*a8c0*/  FSEL R18, R18, RZ, P0 ;  /* 0x000000ff12127208 */ /* 0x000fca0000000000 */
[----:B------:R-:W-:Y:S01]  /*a8d0*/  FFMA.FTZ R0, R26, c[0x0][0x23c], -R18 ;  /* 0x00008f001a007a23 */ /* 0x000fe20000010812 */
[----:B------:R-:W-:Y:S01]  /*a8e0*/  MOV R26, R33 ;  /* 0x00000021001a7202 */ /* 0x000fe20000000f00 */
[----:B------:R-:W-:Y:S02]  /*a8f0*/  IMAD.MOV.U32 R33, RZ, RZ, R32 ;  /* 0x000000ffff217224 */ /* 0x000fe400078e0020 */
[----:B------:R3:W-:Y:S01]  /*a900*/  MUFU.EX2 R32, R0 ;  /* 0x0000000000207308 */ /* 0x0007e20000000800 */
[----:B--2---:R-:W-:-:S05]  /*a910*/  FSEL R3, R247, RZ, P5 ;  /* 0x000000fff7037208 */ /* 0x004fca0002800000 */
[----:B------:R-:W-:Y:S01]  /*a920*/  FADD.FTZ R5, R135, -R3 ;  /* 0x8000000387057221 */ /* 0x000fe20000010000 */
[----:B-1----:R-:W-:Y:S02]  /*a930*/  PRMT R135, R4, 0x7054, R4 ;  /* 0x0000705404877816 */ /* 0x002fe40000000004 */
[----:B------:R-:W-:Y:S01]  /*a940*/  FSEL R3, R244, RZ, P0 ;  /* 0x000000fff4037208 */ /* 0x000fe20000000000 */
[----:B------:R-:W-:Y:S01]  /*a950*/  FMUL.FTZ R5, R5, c[0x0][0x23c] ;  /* 0x00008f0005057a20 */ /* 0x000fe20000410000 */
[----:B------:R-:W-:Y:S01]  /*a960*/  FSEL R4, R246, RZ, P1 ;  /* 0x000000fff6047208 */ /* 0x000fe20000800000 */
[--C-:B------:R-:W-:Y:S01]  /*a970*/  HSET2.LE.AND R10, R23, R135.reuse, PT ;  /* 0x00000087170a7233 */ /* 0x100fe20003803000 */
[----:B------:R-:W-:Y:S01]  /*a980*/  PLOP3.LUT P0, PT, PT, PT, UP0, 0x40, 0x0 ;  /* 0x000000000000781c */ /* 0x000fe20003f0e808 */
[--C-:B---3--:R-:W-:Y:S01]  /*a990*/  FFMA.FTZ R0, R219, c[0x0][0x23c], -R18.reuse ;  /* 0x00008f00db007a23 */ /* 0x108fe20000010812 */
[--C-:B------:R-:W-:Y:S01]  /*a9a0*/  HSET2.LE.AND R11, R15, R135.reuse, PT ;  /* 0x000000870f0b7233 */ /* 0x100fe20003803000 */
[----:B------:R-:W-:Y:S01]  /*a9b0*/  FADD.FTZ R3, R2, -R3 ;  /* 0x8000000302037221 */ /* 0x000fe20000010000 */
[--C-:B------:R-:W-:Y:S01]  /*a9c0*/  HSET2.LE.AND R8, R8, R135.reuse, PT ;  /* 0x0000008708087233 */ /* 0x100fe20003803000 */
[----:B------:R1:W-:Y:S01]  /*a9d0*/  MUFU.EX2 R46, R0 ;  /* 0x00000000002e7308 */ /* 0x0003e20000000800 */
[----:B------:R-:W-:Y:S01]  /*a9e0*/  FFMA.FTZ R2, R185, c[0x0][0x23c], -R18 ;  /* 0x00008f00b9027a23 */ /* 0x000fe20000010812 */
[----:B------:R-:W-:Y:S01]  /*a9f0*/  HSET2.LE.AND R9, R12, R135, PT ;  /* 0x000000870c097233 */ /* 0x000fe20003803000 */
[----:B------:R-:W-:-:S02]  /*aa00*/  FADD.FTZ R4, R134, -R4 ;  /* 0x8000000486047221 */ /* 0x000fc40000010000 */
[----:B------:R-:W-:Y:S02]  /*aa10*/  FMUL.FTZ R3, R3, c[0x0][0x23c] ;  /* 0x00008f0003037a20 */ /* 0x000fe40000410000 */
[----:B------:R-:W-:Y:S01]  /*aa20*/  FMUL.FTZ R4, R4, c[0x0][0x23c] ;  /* 0x00008f0004047a20 */ /* 0x000fe20000410000 */
[----:B------:R2:W-:Y:S01]  /*aa30*/  MUFU.EX2 R185, R2 ;  /* 0x0000000200b97308 */ /* 0x0005e20000000800 */
[----:B------:R-:W-:Y:S01]  /*aa40*/  IMAD.MOV.U32 R219, RZ, RZ, R33 ;  /* 0x000000ffffdb7224 */ /* 0x000fe200078e0021 */
[----:B-1----:R-:W-:-:S06]  /*aa50*/  F2FP.BF16.PACK_AB R0, R26, R28 ;  /* 0x0000001c1a00723e */ /* 0x002fcc00000010ff */
[----:B------:R-:W1:Y:S01]  /*aa60*/  MUFU.EX2 R134, R6 ;  /* 0x0000000600867308 */ /* 0x000e620000000800 */
[----:B------:R-:W-:Y:S02]  /*aa70*/  LOP3.LUT R10, R10, R0, RZ, 0xc0, !PT ;  /* 0x000000000a0a7212 */ /* 0x000fe400078ec0ff */
[----:B-----5:R-:W-:Y:S01]  /*aa80*/  F2FP.BF16.PACK_AB R0, R187, R241 ;  /* 0x000000f1bb00723e */ /* 0x020fe200000010ff */
[----:B--2---:R-:W-:-:S04]  /*aa90*/  FFMA.FTZ R2, R139, c[0x0][0x23c], -R18 ;  /* 0x00008f008b027a23 */ /* 0x004fc80000010812 */
[----:B------:R-:W2:Y:S01]  /*aaa0*/  MUFU.EX2 R132, R4 ;  /* 0x0000000400847308 */ /* 0x000ea20000000800 */
[----:B------:R-:W-:Y:S02]  /*aab0*/  LOP3.LUT R11, R11, R0, RZ, 0xc0, !PT ;  /* 0x000000000b0b7212 */ /* 0x000fe400078ec0ff */
[----:B------:R-:W-:-:S04]  /*aac0*/  F2FP.BF16.PACK_AB R0, R240, R172 ;  /* 0x000000acf000723e */ /* 0x000fc800000010ff */
[----:B------:R-:W-:Y:S01]  /*aad0*/  LOP3.LUT R8, R8, R0, RZ, 0xc0, !PT ;  /* 0x0000000008087212 */ /* 0x000fe200078ec0ff */
[----:B------:R3:W4:Y:S01]  /*aae0*/  MUFU.EX2 R251, R2 ;  /* 0x0000000200fb7308 */ /* 0x0007220000000800 */
[----:B------:R-:W-:Y:S01]  /*aaf0*/  F2FP.BF16.PACK_AB R0, R239, R173 ;  /* 0x000000adef00723e */ /* 0x000fe200000010ff */
[-C--:B-1----:R-:W-:Y:S02]  /*ab00*/  FMUL.FTZ R68, R68, R134.reuse ;  /* 0x0000008644447220 */ /* 0x082fe40000410000 */
[----:B------:R-:W-:Y:S01]  /*ab10*/  FMUL.FTZ R69, R69, R134 ;  /* 0x0000008645457220 */ /* 0x000fe20000410000 */
[----:B------:R-:W-:Y:S01]  /*ab20*/  LOP3.LUT R9, R9, R0, RZ, 0xc0, !PT ;  /* 0x0000000009097212 */ /* 0x000fe200078ec0ff */
[----:B------:R-:W-:Y:S01]  /*ab30*/  HSET2.LE.AND R0, R13, R135, PT ;  /* 0x000000870d007233 */ /* 0x000fe20003803000 */
[----:B------:R-:W-:Y:S01]  /*ab40*/  FMUL.FTZ R140, R140, R134 ;  /* 0x000000868c8c7220 */ /* 0x000fe20000410000 */
[----:B------:R-:W1:Y:S01]  /*ab50*/  LDSM.16.MT88.4 R12, [R212+0x9000] ;  /* 0x00900000d40c783b */ /* 0x000e620000004200 */
[----:B------:R-:W5:Y:S01]  /*ab60*/  MUFU.EX2 R133, R5 ;  /* 0x0000000500857308 */ /* 0x000f620000000800 */
[----:B--2---:R-:W-:-:S02]  /*ab70*/  FMUL.FTZ R72, R72, R132 ;  /* 0x0000008448487220 */ /* 0x004fc40000410000 */
[----:B------:R-:W-:Y:S02]  /*ab80*/  FMUL.FTZ R73, R73, R132 ;  /* 0x0000008449497220 */ /* 0x000fe40000410000 */
[----:B------:R-:W-:Y:S01]  /*ab90*/  FMUL.FTZ R141, R141, R134 ;  /* 0x000000868d8d7220 */ /* 0x000fe20000410000 */
[----:B---3--:R-:W-:Y:S02]  /*aba0*/  F2FP.BF16.PACK_AB R2, R179, R22 ;  /* 0x00000016b302723e */ /* 0x008fe400000010ff */
[----:B------:R-:W2:Y:S01]  /*abb0*/  MUFU.EX2 R25, R3 ;  /* 0x0000000300197308 */ /* 0x000ea20000000800 */
[----:B------:R-:W-:Y:S01]  /*abc0*/  FMUL.FTZ R144, R144, R132 ;  /* 0x0000008490907220 */ /* 0x000fe20000410000 */
[----:B------:R-:W-:Y:S01]  /*abd0*/  LOP3.LUT R6, R0, R2, RZ, 0xc0, !PT ;  /* 0x0000000200067212 */ /* 0x000fe200078ec0ff */
[----:B------:R-:W-:Y:S01]  /*abe0*/  HSET2.LE.AND R0, R21, R135, PT ;  /* 0x0000008715007233 */ /* 0x000fe20003803000 */
[----:B----4-:R-:W-:Y:S01]  /*abf0*/  F2FP.BF16.PACK_AB R2, R251, R185 ;  /* 0x000000b9fb02723e */ /* 0x010fe200000010ff */
[----:B------:R-:W-:-:S02]  /*ac00*/  FMUL.FTZ R145, R145, R132 ;  /* 0x0000008491917220 */ /* 0x000fc40000410000 */
[----:B-----5:R-:W-:Y:S01]  /*ac10*/  FMUL.FTZ R70, R70, R133 ;  /* 0x0000008546467220 */ /* 0x020fe20000410000 */
[----:B------:R-:W-:Y:S01]  /*ac20*/  LOP3.LUT R7, R0, R2, RZ, 0xc0, !PT ;  /* 0x0000000200077212 */ /* 0x000fe200078ec0ff */
[--C-:B------:R-:W-:Y:S01]  /*ac30*/  HSET2.LE.AND R0, R20, R135.reuse, PT ;  /* 0x0000008714007233 */ /* 0x100fe20003803000 */
[----:B------:R-:W-:Y:S01]  /*ac40*/  F2FP.BF16.PACK_AB R2, R47, R175 ;  /* 0x000000af2f02723e */ /* 0x000fe200000010ff */
[-C--:B------:R-:W-:Y:S02]  /*ac50*/  FMUL.FTZ R71, R71, R133.reuse ;  /* 0x0000008547477220 */ /* 0x080fe40000410000 */
[----:B------:R-:W-:Y:S01]  /*ac60*/  FMUL.FTZ R142, R142, R133 ;  /* 0x000000858e8e7220 */ /* 0x000fe20000410000 */
[----:B------:R-:W-:Y:S01]  /*ac70*/  LOP3.LUT R4, R0, R2, RZ, 0xc0, !PT ;  /* 0x0000000200047212 */ /* 0x000fe200078ec0ff */
[----:B------:R-:W-:Y:S01]  /*ac80*/  HSET2.LE.AND R2, R16, R135, PT ;  /* 0x0000008710027233 */ /* 0x000fe20003803000 */
[----:B------:R-:W-:Y:S01]  /*ac90*/  IMAD.MOV.U32 R16, RZ, RZ, R22 ;  /* 0x000000ffff107224 */ /* 0x000fe200078e0016 */
[----:B------:R-:W-:Y:S01]  /*aca0*/  F2FP.BF16.PACK_AB R0, R46, R32 ;  /* 0x000000202e00723e */ /* 0x000fe200000010ff */
[----:B------:R-:W3:Y:S01]  /*acb0*/  LDSM.16.MT88.4 R20, [R214+0x9000] ;  /* 0x00900000d614783b */ /* 0x000ee20000004200 */
[----:B--2---:R-:W-:-:S02]  /*acc0*/  FMUL.FTZ R74, R74, R25 ;  /* 0x000000194a4a7220 */ /* 0x004fc40000410000 */
[----:B------:R-:W-:Y:S01]  /*acd0*/  LOP3.LUT R5, R2, R0, RZ, 0xc0, !PT ;  /* 0x0000000002057212 */ /* 0x000fe200078ec0ff */
[----:B------:R-:W-:Y:S02]  /*ace0*/  FMUL.FTZ R75, R75, R25 ;  /* 0x000000194b4b7220 */ /* 0x000fe40000410000 */
[----:B------:R-:W-:Y:S02]  /*acf0*/  FMUL.FTZ R143, R143, R133 ;  /* 0x000000858f8f7220 */ /* 0x000fe40000410000 */
[-C--:B------:R-:W-:Y:S02]  /*ad00*/  FMUL.FTZ R146, R146, R25.reuse ;  /* 0x0000001992927220 */ /* 0x080fe40000410000 */
[----:B------:R-:W-:Y:S02]  /*ad10*/  FMUL.FTZ R147, R147, R25 ;  /* 0x0000001993937220 */ /* 0x000fe40000410000 */
        /* <DEDUP_REMOVED lines=10> */
[----:B------:R-:W-:Y:S01]  /*adc0*/  FFMA.FTZ R0, R197, c[0x0][0x23c], -R17 ;  /* 0x00008f00c5007a23 */ /* 0x000fe20000010811 */
[-C--:B------:R-:W-:Y:S01]  /*add0*/  HMMA.16816.F32.BF16 R148, R4, R14.reuse, R148 ;  /* 0x0000000e0494723c */ /* 0x080fe20000041894 */
[-C--:B------:R-:W-:Y:S02]  /*ade0*/  FMUL.FTZ R112, R112, R134.reuse ;  /* 0x0000008670707220 */ /* 0x080fe40000410000 */
[----:B------:R1:W-:Y:S01]  /*adf0*/  MUFU.EX2 R242, R0 ;  /* 0x0000000000f27308 */ /* 0x0003e20000000800 */
[----:B------:R-:W-:Y:S02]  /*ae00*/  FMUL.FTZ R113, R113, R134 ;  /* 0x0000008671717220 */ /* 0x000fe40000410000 */
[-C--:B------:R-:W-:Y:S02]  /*ae10*/  FMUL.FTZ R114, R114, R133.reuse ;  /* 0x0000008572727220 */ /* 0x080fe40000410000 */
[----:B------:R-:W-:Y:S01]  /*ae20*/  HMMA.16816.F32.BF16 R152, R8, R14, R152 ;  /* 0x0000000e0898723c */ /* 0x000fe20000041898 */
[----:B------:R-:W-:Y:S01]  /*ae30*/  LDSM.16.MT88.4 R12, [R214+0xb000] ;  /* 0x00b00000d60c783b */ /* 0x000fe20000004200 */
[----:B------:R-:W-:-:S02]  /*ae40*/  FMUL.FTZ R115, R115, R133 ;  /* 0x0000008573737220 */ /* 0x000fc40000410000 */
[-C--:B------:R-:W-:Y:S02]  /*ae50*/  FMUL.FTZ R76, R76, R132.reuse ;  /* 0x000000844c4c7220 */ /* 0x080fe40000410000 */
[-C--:B------:R-:W-:Y:S02]  /*ae60*/  FMUL.FTZ R77, R77, R132.reuse ;  /* 0x000000844d4d7220 */ /* 0x080fe40000410000 */
[-C--:B---3--:R-:W-:Y:S01]  /*ae70*/  HMMA.16816.F32.BF16 R136, R8, R20.reuse, R68 ;  /* 0x000000140888723c */ /* 0x088fe20000041844 */
[----:B------:R-:W-:Y:S02]  /*ae80*/  FMUL.FTZ R88, R88, R132 ;  /* 0x0000008458587220 */ /* 0x000fe40000410000 */
[----:B-1----:R-:W-:Y:S02]  /*ae90*/  FFMA.FTZ R0, R196, c[0x0][0x23c], -R17 ;  /* 0x00008f00c4007a23 */ /* 0x002fe40000010811 */
[----:B------:R-:W-:Y:S02]  /*aea0*/  FMUL.FTZ R78, R78, R25 ;  /* 0x000000194e4e7220 */ /* 0x000fe40000410000 */
[----:B------:R-:W-:Y:S01]  /*aeb0*/  IMAD.MOV.U32 R68, RZ, RZ, R32 ;  /* 0x000000ffff447224 */ /* 0x000fe200078e0020 */
[----:B------:R-:W-:Y:S01]  /*aec0*/  HMMA.16816.F32.BF16 R72, R4, R20, R72 ;  /* 0x000000140448723c */ /* 0x000fe20000041848 */
[----:B------:R-:W-:Y:S01]  /*aed0*/  IMAD.MOV.U32 R69, RZ, RZ, R29 ;  /* 0x000000ffff457224 */ /* 0x000fe200078e001d */
[----:B------:R-:W1:Y:S01]  /*aee0*/  LDSM.16.MT88.4 R32, [R214+0xa000] ;  /* 0x00a00000d620783b */ /* 0x000e620000004200 */
[----:B------:R-:W-:Y:S01]  /*aef0*/  IMAD.MOV.U32 R70, RZ, RZ, R30 ;  /* 0x000000ffff467224 */ /* 0x000fe200078e001e */
[----:B------:R2:W-:Y:S01]  /*af00*/  MUFU.EX2 R243, R0 ;  /* 0x0000000000f37308 */ /* 0x0005e20000000800 */
[----:B------:R-:W-:-:S02]  /*af10*/  IMAD.MOV.U32 R71, RZ, RZ, R31 ;  /* 0x000000ffff477224 */ /* 0x000fc400078e001f */
[----:B------:R-:W-:Y:S01]  /*af20*/  MOV R21, R28 ;  /* 0x0000001c00157202 */ /* 0x000fe20000000f00 */
[-C--:B------:R-:W-:Y:S01]  /*af30*/  FMUL.FTZ R79, R79, R25.reuse ;  /* 0x000000194f4f7220 */ /* 0x080fe20000410000 */
[----:B------:R-:W3:Y:S01]  /*af40*/  LDSM.16.MT88.4 R28, [R212+0xa000] ;  /* 0x00a00000d41c783b */ /* 0x000ee20000004200 */
[-C--:B------:R-:W-:Y:S01]  /*af50*/  FMUL.FTZ R89, R89, R132.reuse ;  /* 0x0000008459597220 */ /* 0x080fe20000410000 */
[----:B------:R-:W-:Y:S01]  /*af60*/  HMMA.16816.F32.BF16 R60, R8, R40, R112 ;  /* 0x00000028083c723c */ /* 0x000fe20000041870 */
[-C--:B------:R-:W-:Y:S02]  /*af70*/  FMUL.FTZ R92, R92, R132.reuse ;  /* 0x000000845c5c7220 */ /* 0x080fe40000410000 */
[----:B------:R-:W-:Y:S02]  /*af80*/  FMUL.FTZ R93, R93, R132 ;  /* 0x000000845d5d7220 */ /* 0x000fe40000410000 */
[-C--:B------:R-:W-:Y:S02]  /*af90*/  FMUL.FTZ R90, R90, R25.reuse ;  /* 0x000000195a5a7220 */ /* 0x080fe40000410000 */
[----:B------:R-:W-:Y:S01]  /*afa0*/  FMUL.FTZ R91, R91, R25 ;  /* 0x000000195b5b7220 */ /* 0x000fe20000410000 */
[----:B------:R-:W-:Y:S01]  /*afb0*/  HMMA.16816.F32.BF16 R76, R4, R22, R76 ;  /* 0x00000016044c723c */ /* 0x000fe2000004184c */
[----:B--2---:R-:W-:-:S02]  /*afc0*/  FFMA.FTZ R0, R190, c[0x0][0x23c], -R17 ;  /* 0x00008f00be007a23 */ /* 0x004fc40000010811 */
[-C--:B------:R-:W-:Y:S02]  /*afd0*/  FMUL.FTZ R94, R94, R25.reuse ;  /* 0x000000195e5e7220 */ /* 0x080fe40000410000 */
[----:B------:R2:W-:Y:S01]  /*afe0*/  MUFU.EX2 R249, R0 ;  /* 0x0000000000f97308 */ /* 0x0005e20000000800 */
        /* <DEDUP_REMOVED lines=8> */
[----:B--2---:R-:W-:Y:S01]  /*b070*/  FFMA.FTZ R0, R188, c[0x0][0x23c], -R17 ;  /* 0x00008f00bc007a23 */ /* 0x004fe20000010811 */
[----:B-1----:R-:W-:Y:S01]  /*b080*/  HMMA.16816.F32.BF16 R104, R4, R32, R104 ;  /* 0x000000200468723c */ /* 0x002fe20000041868 */
[----:B------:R-:W-:Y:S02]  /*b090*/  IMAD.MOV.U32 R188, RZ, RZ, R241 ;  /* 0x000000ffffbc7224 */ /* 0x000fe400078e00f1 */
[----:B------:R1:W2:Y:S01]  /*b0a0*/  MUFU.EX2 R250, R0 ;  /* 0x0000000000fa7308 */ /* 0x0002a20000000800 */
[----:B------:R-:W-:-:S02]  /*b0b0*/  FMUL.FTZ R159, R159, R25 ;  /* 0x000000199f9f7220 */ /* 0x000fc40000410000 */
[-C--:B------:R-:W-:Y:S02]  /*b0c0*/  FMUL.FTZ R160, R160, R132.reuse ;  /* 0x00000084a0a07220 */ /* 0x080fe40000410000 */
[-C--:B------:R-:W-:Y:S01]  /*b0d0*/  FMUL.FTZ R161, R161, R132.reuse ;  /* 0x00000084a1a17220 */ /* 0x080fe20000410000 */
[C---:B---3--:R-:W-:Y:S01]  /*b0e0*/  HMMA.16816.F32.BF16 R88, R4.reuse, R28, R88 ;  /* 0x0000001c0458723c */ /* 0x048fe20000041858 */
[-C--:B------:R-:W-:Y:S02]  /*b0f0*/  FMUL.FTZ R162, R162, R25.reuse ;  /* 0x00000019a2a27220 */ /* 0x080fe40000410000 */
[----:B------:R-:W-:Y:S02]  /*b100*/  FMUL.FTZ R163, R163, R25 ;  /* 0x00000019a3a37220 */ /* 0x000fe40000410000 */
[-C--:B------:R-:W-:Y:S02]  /*b110*/  FMUL.FTZ R116, R116, R132.reuse ;  /* 0x0000008474747220 */ /* 0x080fe40000410000 */
[-C--:B------:R-:W-:Y:S01]  /*b120*/  FMUL.FTZ R117, R117, R132.reuse ;  /* 0x0000008475757220 */ /* 0x080fe20000410000 */
[----:B------:R-:W-:Y:S01]  /*b130*/  HMMA.16816.F32.BF16 R92, R4, R30, R92 ;  /* 0x0000001e045c723c */ /* 0x000fe2000004185c */
[----:B------:R-:W-:-:S02]  /*b140*/  FMUL.FTZ R124, R124, R132 ;  /* 0x000000847c7c7220 */ /* 0x000fc40000410000 */
[----:B-1----:R-:W-:Y:S02]  /*b150*/  FFMA.FTZ R0, R198, c[0x0][0x23c], -R18 ;  /* 0x00008f00c6007a23 */ /* 0x002fe40000010812 */
[-C--:B------:R-:W-:Y:S02]  /*b160*/  FMUL.FTZ R125, R125, R132.reuse ;  /* 0x000000847d7d7220 */ /* 0x080fe40000410000 */
[----:B------:R1:W-:Y:S01]  /*b170*/  MUFU.EX2 R241, R0 ;  /* 0x0000000000f17308 */ /* 0x0003e20000000800 */
[-C--:B------:R-:W-:Y:S01]  /*b180*/  FMUL.FTZ R118, R118, R25.reuse ;  /* 0x0000001976767220 */ /* 0x080fe20000410000 */
[----:B------:R-:W-:Y:S01]  /*b190*/  HMMA.16816.F32.BF16 R156, R4, R34, R156 ;  /* 0x00000022049c723c */ /* 0x000fe2000004189c */
        /* <DEDUP_REMOVED lines=8> */
[----:B-1----:R-:W-:Y:S01]  /*b220*/  FFMA.FTZ R0, R191, c[0x0][0x23c], -R18 ;  /* 0x00008f00bf007a23 */ /* 0x002fe20000010812 */
[----:B------:R-:W-:Y:S01]  /*b230*/  HMMA.16816.F32.BF16 R116, R4, R42, R116 ;  /* 0x0000002a0474723c */ /* 0x000fe20000041874 */
[----:B------:R-:W-:-:S04]  /*b240*/  IMAD.WIDE.U32 R2, R27, -0x2daee0ad, RZ ;  /* 0xd2511f531b027825 */ /* 0x000fc800078e00ff */
[-C--:B------:R-:W-:Y:S02]  /*b250*/  FMUL.FTZ R164, R164, R134.reuse ;  /* 0x00000086a4a47220 */ /* 0x080fe40000410000 */
        /* <DEDUP_REMOVED lines=12> */
[-C--:B------:R-:W-:Y:S01]  /*b320*/  FMUL.FTZ R86, R86, R133.reuse ;  /* 0x0000008556567220 */ /* 0x080fe20000410000 */
[----:B------:R-:W-:Y:S01]  /*b330*/  LOP3.LUT R6, R2, 0xff, RZ, 0xc0, !PT ;  /* 0x000000ff02067812 */ /* 0x000fe200078ec0ff */
        /* <DEDUP_REMOVED lines=15> */
[----:B------:R-:W1:Y:S01]  /*b430*/  LDSM.16.MT88.4 R28, [R212+0x9400] ;  /* 0x00940000d41c783b */ /* 0x000e620000004200 */
        /* <DEDUP_REMOVED lines=9> */
[-C--:B------:R-:W-:Y:S01]  /*b4d0*/  FMUL.FTZ R170, R170, R133.reuse ;  /* 0x00000085aaaa7220 */ /* 0x080fe20000410000 */
[----:B------:R-:W-:Y:S01]  /*b4e0*/  LDSM.16.MT88.4 R32, [R214+0xa400] ;  /* 0x00a40000d620783b */ /* 0x000fe20000004200 */
[----:B------:R-:W-:-:S02]  /*b4f0*/  FMUL.FTZ R171, R171, R133 ;  /* 0x00000085abab7220 */ /* 0x000fc40000410000 */
[----:B------:R-:W-:Y:S02]  /*b500*/  IMAD.MOV.U32 R113, RZ, RZ, R239 ;  /* 0x000000ffff717224 */ /* 0x000fe400078e00ef */
[----:B------:R3:W-:Y:S01]  /*b510*/  MUFU.EX2 R239, R0 ;  /* 0x0000000000ef7308 */ /* 0x0007e20000000800 */
[----:B------:R-:W-:Y:S01]  /*b520*/  FFMA.FTZ R5, R189, c[0x0][0x23c], -R18 ;  /* 0x00008f00bd057a23 */ /* 0x000fe20000010812 */
[C---:B------:R-:W-:Y:S01]  /*b530*/  HMMA.16816.F32.BF16 R120, R8.reuse, R42, R120 ;  /* 0x0000002a0878723c */ /* 0x040fe20000041878 */
[----:B------:R-:W-:Y:S01]  /*b540*/  IMAD.MOV.U32 R27, RZ, RZ, R21 ;  /* 0x000000ffff1b7224 */ /* 0x000fe200078e0015 */
[----:B------:R-:W-:Y:S01]  /*b550*/  LDSM.16.MT88.4 R40, [R212+0xb400] ;  /* 0x00b40000d428783b */ /* 0x000fe20000004200 */
[----:B------:R-:W-:Y:S02]  /*b560*/  IMAD.MOV.U32 R112, RZ, RZ, R47 ;  /* 0x000000ffff707224 */ /* 0x000fe400078e002f */
[----:B------:R-:W-:Y:S01]  /*b570*/  IMAD.MOV.U32 R167, RZ, RZ, R46 ;  /* 0x000000ffffa77224 */ /* 0x000fe200078e002e */
[----:B------:R-:W-:Y:S01]  /*b580*/  LDSM.16.MT88.4 R20, [R212+0xa400] ;  /* 0x00a40000d414783b */ /* 0x000fe20000004200 */
[----:B------:R-:W-:Y:S01]  /*b590*/  IMAD.MOV.U32 R114, RZ, RZ, R240 ;  /* 0x000000ffff727224 */ /* 0x000fe200078e00f0 */
[----:B------:R-:W-:Y:S01]  /*b5a0*/  HMMA.16816.F32.BF16 R168, R8, R14, R168 ;  /* 0x0000000e08a8723c */ /* 0x000fe200000418a8 */
[----:B------:R4:W5:Y:S01]  /*b5b0*/  MUFU.EX2 R240, R5 ;  /* 0x0000000500f07308 */ /* 0x0009620000000800 */
[----:B------:R-:W1:Y:S01]  /*b5c0*/  LDSM.16.MT88.4 R12, [R214+0x9400] ;  /* 0x00940000d60c783b */ /* 0x000e620000004200 */
[----:B------:R-:W-:-:S02]  /*b5d0*/  IMAD.MOV.U32 R115, RZ, RZ, R219 ;  /* 0x000000ffff737224 */ /* 0x000fc400078e00db */
[----:B------:R-:W-:Y:S01]  /*b5e0*/  IMAD.MOV.U32 R177, RZ, RZ, R113 ;  /* 0x000000ffffb17224 */ /* 0x000fe200078e0071 */
[----:B---3--:R-:W-:Y:S01]  /*b5f0*/  LOP3.LUT R0, R2, 0xffff, RZ, 0xc0, !PT ;  /* 0x0000ffff02007812 */ /* 0x008fe200078ec0ff */
[----:B------:R-:W-:Y:S01]  /*b600*/  IMAD.MOV.U32 R164, RZ, RZ, R114 ;  /* 0x000000ffffa47224 */ /* 0x000fe200078e0072 */
[----:B------:R-:W-:Y:S01]  /*b610*/  SHF.R.U32.HI R10, RZ, 0x18, R2 ;  /* 0x00000018ff0a7819 */ /* 0x000fe20000011602 */
[----:B------:R-:W-:Y:S01]  /*b620*/  IMAD.MOV.U32 R165, RZ, RZ, R115 ;  /* 0x000000ffffa57224 */ /* 0x000fe200078e0073 */
[----:B------:R-:W-:Y:S01]  /*b630*/  SHF.R.U32.HI R4, RZ, 0x8, R0 ;  /* 0x00000008ff047819 */ /* 0x000fe20000011600 */
[----:B------:R-:W-:Y:S01]  /*b640*/  IMAD.MOV.U32 R166, RZ, RZ, R68 ;  /* 0x000000ffffa67224 */ /* 0x000fe200078e0044 */
[----:B------:R-:W-:Y:S02]  /*b650*/  LOP3.LUT R0, R3, UR17, R44, 0x96, !PT ;  /* 0x0000001103007c12 */ /* 0x000fe4000f8e962c */
[----:B------:R-:W3:Y:S01]  /*b660*/  LDSM.16.MT88.4 R44, [R214+0xb400] ;  /* 0x00b40000d62c783b */ /* 0x000ee20000004200 */
[----:B------:R-:W-:-:S02]  /*b670*/  SHF.R.U32.HI R3, RZ, 0x10, R2 ;  /* 0x00000010ff037819 */ /* 0x000fc40000011602 */
[----:B------:R-:W-:Y:S01]  /*b680*/  PRMT R6, R6, 0x5410, R4 ;  /* 0x0000541006067816 */ /* 0x000fe20000000004 */
[----:B------:R-:W-:Y:S01]  /*b690*/  FFMA.FTZ R4, R199, c[0x0][0x23c], -R18 ;  /* 0x00008f00c7047a23 */ /* 0x000fe20000010812 */
[----:B------:R-:W-:Y:S02]  /*b6a0*/  LOP3.LUT R7, R3, 0xff, RZ, 0xc0, !PT ;  /* 0x000000ff03077812 */ /* 0x000fe400078ec0ff */
[C---:B------:R-:W-:Y:S01]  /*b6b0*/  LOP3.LUT R2, R0.reuse, 0xffff, RZ, 0xc0, !PT ;  /* 0x0000ffff00027812 */ /* 0x040fe200078ec0ff */
[----:B------:R5:W1:Y:S01]  /*b6c0*/  MUFU.EX2 R219, R4 ;  /* 0x0000000400db7308 */ /* 0x000a620000000800 */
[--C-:B------:R-:W-:Y:S02]  /*b6d0*/  SHF.R.U32.HI R3, RZ, 0x10, R0.reuse ;  /* 0x00000010ff037819 */ /* 0x100fe40000011600 */
[----:B------:R-:W-:Y:S02]  /*b6e0*/  LOP3.LUT R9, R0, 0xff, RZ, 0xc0, !PT ;  /* 0x000000ff00097812 */ /* 0x000fe400078ec0ff */
[----:B------:R-:W-:Y:S01]  /*b6f0*/  SHF.R.U32.HI R8, RZ, 0x18, R0 ;  /* 0x00000018ff087819 */ /* 0x000fe20000011600 */
[----:B------:R-:W-:Y:S01]  /*b700*/  HSET2.LE.AND R0, R6, R135, PT ;  /* 0x0000008706007233 */ /* 0x000fe20003803000 */
[----:B----4-:R-:W-:-:S02]  /*b710*/  SHF.R.U32.HI R5, RZ, 0x8, R2 ;  /* 0x00000008ff057819 */ /* 0x010fc40000011602 */
[----:B------:R-:W-:Y:S02]  /*b720*/  LOP3.LUT R3, R3, 0xff, RZ, 0xc0, !PT ;  /* 0x000000ff03037812 */ /* 0x000fe400078ec0ff */
[----:B--2---:R-:W-:Y:S02]  /*b730*/  F2FP.BF16.PACK_AB R2, R250, R249 ;  /* 0x000000f9fa02723e */ /* 0x004fe400000010ff */
[----:B------:R-:W-:Y:S02]  /*b740*/  PRMT R5, R9, 0x5410, R5 ;  /* 0x0000541009057816 */ /* 0x000fe40000000005 */
[----:B------:R-:W-:Y:S02]  /*b750*/  LOP3.LUT R6, R0, R2, RZ, 0xc0, !PT ;  /* 0x0000000200067212 */ /* 0x000fe400078ec0ff */
[----:B-----5:R-:W-:Y:S02]  /*b760*/  PRMT R4, R7, 0x5410, R10 ;  /* 0x0000541007047816 */ /* 0x020fe4000000000a */
[----:B------:R-:W-:Y:S01]  /*b770*/  PRMT R7, R3, 0x5410, R8 ;  /* 0x0000541003077816 */ /* 0x000fe20000000008 */
[--C-:B------:R-:W-:Y:S01]  /*b780*/  HSET2.LE.AND R3, R5, R135.reuse, PT ;  /* 0x0000008705037233 */ /* 0x100fe20003803000 */
[----:B------:R-:W-:Y:S01]  /*b790*/  F2FP.BF16.PACK_AB R2, R240, R239 ;  /* 0x000000eff002723e */ /* 0x000fe200000010ff */
[--C-:B------:R-:W-:Y:S01]  /*b7a0*/  HSET2.LE.AND R0, R4, R135.reuse, PT ;  /* 0x0000008704007233 */ /* 0x100fe20003803000 */
[----:B------:R-:W-:Y:S01]  /*b7b0*/  F2FP.BF16.PACK_AB R4, R243, R242 ;  /* 0x000000f2f304723e */ /* 0x000fe200000010ff */
[----:B------:R-:W-:Y:S01]  /*b7c0*/  HSET2.LE.AND R5, R7, R135, PT ;  /* 0x0000008707057233 */ /* 0x000fe20003803000 */
[----:B-1----:R-:W-:-:S02]  /*b7d0*/  F2FP.BF16.PACK_AB R8, R219, R241 ;  /* 0x000000f1db08723e */ /* 0x002fc400000010ff */
[----:B------:R-:W-:Y:S01]  /*b7e0*/  LOP3.LUT R7, R0, R2, RZ, 0xc0, !PT ;  /* 0x0000000200077212 */ /* 0x000fe200078ec0ff */
[----:B------:R-:W-:Y:S01]  /*b7f0*/  FFMA.FTZ R0, R225, c[0x0][0x23c], -R19 ;  /* 0x00008f00e1007a23 */ /* 0x000fe20000010813 */
[----:B------:R-:W-:Y:S01]  /*b800*/  LOP3.LUT R2, R53, UR8, R176, 0x96, !PT ;  /* 0x0000000835027c12 */ /* 0x000fe2000f8e96b0 */
[----:B------:R-:W-:Y:S01]  /*b810*/  IMAD.MOV.U32 R176, RZ, RZ, R112 ;  /* 0x000000ffffb07224 */ /* 0x000fe200078e0070 */
[----:B------:R-:W-:Y:S01]  /*b820*/  LOP3.LUT R4, R3, R4, RZ, 0xc0, !PT ;  /* 0x0000000403047212 */ /* 0x000fe200078ec0ff */
[----:B------:R1:W-:Y:S01]  /*b830*/  MUFU.EX2 R196, R0 ;  /* 0x0000000000c47308 */ /* 0x0003e20000000800 */
[----:B------:R-:W-:Y:S01]  /*b840*/  LOP3.LUT R5, R5, R8, RZ, 0xc0, !PT ;  /* 0x0000000805057212 */ /* 0x000fe200078ec0ff */
[----:B------:R-:W-:Y:S01]  /*b850*/  IMAD.WIDE.U32 R2, R2, -0x2daee0ad, RZ ;  /* 0xd2511f5302027825 */ /* 0x000fe200078e00ff */
[----:B------:R-:W-:Y:S02]  /*b860*/  MOV R53, R167 ;  /* 0x000000a700357202 */ /* 0x000fe40000000f00 */
[----:B------:R-:W-:Y:S01]  /*b870*/  MOV R225, R71 ;  /* 0x0000004700e17202 */ /* 0x000fe20000000f00 */
[----:B------:R-:W-:-:S02]  /*b880*/  IMAD.MOV.U32 R167, RZ, RZ, R69 ;  /* 0x000000ffffa77224 */ /* 0x000fc400078e0045 */
[----:B------:R-:W-:Y:S01]  /*b890*/  HMMA.16816.F32.BF16 R144, R4, R28, R144 ;  /* 0x0000001c0490723c */ /* 0x000fe20000041890 */
[----:B------:R-:W-:Y:S02]  /*b8a0*/  IMAD.MOV.U32 R55, RZ, RZ, R53 ;  /* 0x000000ffff377224 */ /* 0x000fe400078e0035 */
[----:B------:R-:W-:Y:S02]  /*b8b0*/  IMAD.MOV.U32 R225, RZ, RZ, R179 ;  /* 0x000000ffffe17224 */ /* 0x000fe400078e00b3 */
[----:B-1----:R-:W-:-:S03]  /*b8c0*/  FFMA.FTZ R0, R224, c[0x0][0x23c], -R19 ;  /* 0x00008f00e0007a23 */ /* 0x002fc60000010813 */
[C---:B------:R-:W-:Y:S01]  /*b8d0*/  HMMA.16816.F32.BF16 R148, R4.reuse, R30, R148 ;  /* 0x0000001e0494723c */ /* 0x040fe20000041894 */
[----:B------:R-:W-:Y:S01]  /*b8e0*/  IMAD.MOV.U32 R224, RZ, RZ, R70 ;  /* 0x000000ffffe07224 */ /* 0x000fe200078e0046 */
[----:B------:R1:W-:Y:S06]  /*b8f0*/  MUFU.EX2 R198, R0 ;  /* 0x0000000000c67308 */ /* 0x0003ec0000000800 */
[C---:B------:R-:W-:Y:S08]  /*b900*/  HMMA.16816.F32.BF16 R72, R4.reuse, R12, R72 ;  /* 0x0000000c0448723c */ /* 0x040ff00000041848 */
[----:B------:R-:W-:Y:S01]  /*b910*/  HMMA.16816.F32.BF16 R76, R4, R14, R76 ;  /* 0x0000000e044c723c */ /* 0x000fe2000004184c */
[----:B-1----:R-:W-:-:S04]  /*b920*/  FFMA.FTZ R0, R208, c[0x0][0x23c], -R19 ;  /* 0x00008f00d0007a23 */ /* 0x002fc80000010813 */
[----:B------:R1:W-:Y:S03]  /*b930*/  MUFU.EX2 R208, R0 ;  /* 0x0000000000d07308 */ /* 0x0003e60000000800 */
[C---:B------:R-:W-:Y:S08]  /*b940*/  HMMA.16816.F32.BF16 R88, R4.reuse, R20, R88 ;  /* 0x000000140458723c */ /* 0x040ff00000041858 */
[----:B------:R-:W-:Y:S01]  /*b950*/  HMMA.16816.F32.BF16 R92, R4, R22, R92 ;  /* 0x00000016045c723c */ /* 0x000fe2000004185c */
[----:B-1----:R-:W-:-:S07]  /*b960*/  LOP3.LUT R0, R3, UR17, R54, 0x96, !PT ;  /* 0x0000001103007c12 */ /* 0x002fce000f8e9636 */
[----:B------:R-:W-:Y:S01]  /*b970*/  HMMA.16816.F32.BF16 R104, R4, R32, R104 ;  /* 0x000000200468723c */ /* 0x000fe20000041868 */
[----:B------:R-:W-:Y:S01]  /*b980*/  LOP3.LUT R3, R2, 0xffff, RZ, 0xc0, !PT ;  /* 0x0000ffff02037812 */ /* 0x000fe200078ec0ff */
[----:B------:R-:W-:-:S06]  /*b990*/  IMAD.MOV.U32 R54, RZ, RZ, R27 ;  /* 0x000000ffff367224 */ /* 0x000fcc00078e001b */
[C---:B------:R-:W-:Y:S08]  /*b9a0*/  HMMA.16816.F32.BF16 R156, R4.reuse, R34, R156 ;  /* 0x00000022049c723c */ /* 0x040ff0000004189c */
[C---:B------:R-:W-:Y:S08]  /*b9b0*/  HMMA.16816.F32.BF16 R160, R4.reuse, R40, R160 ;  /* 0x0000002804a0723c */ /* 0x040ff000000418a0 */
[C---:B------:R-:W-:Y:S08]  /*b9c0*/  HMMA.16816.F32.BF16 R116, R4.reuse, R42, R116 ;  /* 0x0000002a0474723c */ /* 0x040ff00000041874 */
[C---:B---3--:R-:W-:Y:S08]  /*b9d0*/  HMMA.16816.F32.BF16 R124, R4.reuse, R44, R124 ;  /* 0x0000002c047c723c */ /* 0x048ff0000004187c */
[----:B------:R-:W-:Y:S07]  /*b9e0*/  HMMA.16816.F32.BF16 R128, R4, R46, R128 ;  /* 0x0000002e0480723c */ /* 0x000fee0000041880 */
[----:B------:R-:W-:Y:S01]  /*b9f0*/  LOP3.LUT R7, R2, 0xff, RZ, 0xc0, !PT ;  /* 0x000000ff02077812 */ /* 0x000fe200078ec0ff */
[----:B------:R-:W-:Y:S01]  /*ba00*/  FFMA.FTZ R4, R204, c[0x0][0x23c], -R19 ;  /* 0x00008f00cc047a23 */ /* 0x000fe20000010813 */
[----:B------:R-:W-:-:S02]  /*ba10*/  SHF.R.U32.HI R6, RZ, 0x10, R2 ;  /* 0x00000010ff067819 */ /* 0x000fc40000011602 */
[----:B------:R-:W-:Y:S01]  /*ba20*/  SHF.R.U32.HI R5, RZ, 0x18, R2 ;  /* 0x00000018ff057819 */ /* 0x000fe20000011602 */
[----:B------:R1:W2:Y:S01]  /*ba30*/  MUFU.EX2 R199, R4 ;  /* 0x0000000400c77308 */ /* 0x0002a20000000800 */
[----:B------:R-:W-:Y:S01]  /*ba40*/  SHF.R.U32.HI R2, RZ, 0x8, R3 ;  /* 0x00000008ff027819 */ /* 0x000fe20000011603 */
[----:B------:R-:W-:Y:S01]  /*ba50*/  FFMA.FTZ R3, R209, c[0x0][0x23c], -R24 ;  /* 0x00008f00d1037a23 */ /* 0x000fe20000010818 */
[----:B------:R-:W-:Y:S01]  /*ba60*/  MOV R204, R26 ;  /* 0x0000001a00cc7202 */ /* 0x000fe20000000f00 */
[----:B------:R-:W-:Y:S01]  /*ba70*/  IMAD.MOV.U32 R209, RZ, RZ, R185 ;  /* 0x000000ffffd17224 */ /* 0x000fe200078e00b9 */
[----:B------:R-:W-:Y:S02]  /*ba80*/  PRMT R8, R7, 0x5410, R2 ;  /* 0x0000541007087816 */ /* 0x000fe40000000002 */
[----:B------:R-:W-:Y:S01]  /*ba90*/  LOP3.LUT R2, R6, 0xff, RZ, 0xc0, !PT ;  /* 0x000000ff06027812 */ /* 0x000fe200078ec0ff */
[----:B------:R3:W-:Y:S01]  /*baa0*/  MUFU.EX2 R197, R3 ;  /* 0x0000000300c57308 */ /* 0x0007e20000000800 */
[----:B------:R-:W-:-:S02]  /*bab0*/  LOP3.LUT R6, R0, 0xff, RZ, 0xc0, !PT ;  /* 0x000000ff00067812 */ /* 0x000fc400078ec0ff */
[----:B------:R-:W-:Y:S02]  /*bac0*/  PRMT R7, R2, 0x5410, R5 ;  /* 0x0000541002077816 */ /* 0x000fe40000000005 */
[----:B------:R-:W-:Y:S02]  /*bad0*/  LOP3.LUT R2, R0, 0xffff, RZ, 0xc0, !PT ;  /* 0x0000ffff00027812 */ /* 0x000fe400078ec0ff */
[----:B------:R-:W-:Y:S02]  /*bae0*/  SHF.R.U32.HI R5, RZ, 0x18, R0 ;  /* 0x00000018ff057819 */ /* 0x000fe40000011600 */
[----:B-1----:R-:W-:Y:S01]  /*baf0*/  SHF.R.U32.HI R4, RZ, 0x8, R2 ;  /* 0x00000008ff047819 */ /* 0x002fe20000011602 */
[----:B------:R-:W-:Y:S02]  /*bb00*/  FFMA.FTZ R2, R227, c[0x0][0x23c], -R24 ;  /* 0x00008f00e3027a23 */ /* 0x000fe40000010818 */
[----:B------:R-:W-:Y:S01]  /*bb10*/  IMAD.MOV.U32 R227, RZ, RZ, R188 ;  /* 0x000000ffffe37224 */ /* 0x000fe200078e00bc */
[----:B------:R-:W-:Y:S01]  /*bb20*/  PRMT R4, R6, 0x5410, R4 ;  /* 0x0000541006047816 */ /* 0x000fe20000000004 */
[----:B------:R2:W-:Y:S01]  /*bb30*/  MUFU.EX2 R190, R2 ;  /* 0x0000000200be7308 */ /* 0x0005e20000000800 */
[----:B------:R-:W-:-:S02]  /*bb40*/  FFMA.FTZ R6, R205, c[0x0][0x23c], -R18 ;  /* 0x00008f00cd067a23 */ /* 0x000fc40000010812 */
[----:B---3--:R-:W-:Y:S02]  /*bb50*/  FFMA.FTZ R3, R200, c[0x0][0x23c], -R24 ;  /* 0x00008f00c8037a23 */ /* 0x008fe40000010818 */
[----:B------:R-:W-:Y:S02]  /*bb60*/  IMAD.MOV.U32 R200, RZ, RZ, R16 ;  /* 0x000000ffffc87224 */ /* 0x000fe400078e0010 */
[----:B------:R-:W-:Y:S01]  /*bb70*/  IMAD.MOV.U32 R205, RZ, RZ, R177 ;  /* 0x000000ffffcd7224 */ /* 0x000fe200078e00b1 */
[----:B------:R1:W3:Y:S01]  /*bb80*/  MUFU.EX2 R191, R3 ;  /* 0x0000000300bf7308 */ /* 0x0002e20000000800 */
[----:B--2---:R-:W-:Y:S02]  /*bb90*/  F2FP.BF16.PACK_AB R2, R199, R208 ;  /* 0x000000d0c702723e */ /* 0x004fe400000010ff */
[----:B-1----:R-:W-:-:S04]  /*bba0*/  SHF.R.U32.HI R3, RZ, 0x10, R0 ;  /* 0x00000010ff037819 */ /* 0x002fc80000011600 */
[----:B------:R-:W-:Y:S01]  /*bbb0*/  LOP3.LUT R0, R3, 0xff, RZ, 0xc0, !PT ;  /* 0x000000ff03007812 */ /* 0x000fe200078ec0ff */
[----:B------:R-:W-:Y:S02]  /*bbc0*/  FFMA.FTZ R3, R226, c[0x0][0x23c], -R24 ;  /* 0x00008f00e2037a23 */ /* 0x000fe40000010818 */
[----:B------:R-:W-:Y:S01]  /*bbd0*/  IMAD.MOV.U32 R226, RZ, RZ, R54 ;  /* 0x000000ffffe27224 */ /* 0x000fe200078e0036 */
[----:B------:R-:W-:Y:S01]  /*bbe0*/  PRMT R5, R0, 0x5410, R5 ;  /* 0x0000541000057816 */ /* 0x000fe20000000005 */
[--C-:B------:R-:W-:Y:S01]  /*bbf0*/  HSET2.LE.AND R0, R8, R135.reuse, PT ;  /* 0x0000008708007233 */ /* 0x100fe20003803000 */
[----:B------:R-:W1:Y:S04]  /*bc00*/  MUFU.EX2 R189, R3 ;  /* 0x0000000300bd7308 */ /* 0x000e680000000800 */
[----:B------:R-:W-:Y:S01]  /*bc10*/  LOP3.LUT R10, R0, R2, RZ, 0xc0, !PT ;  /* 0x00000002000a7212 */ /* 0x000fe200078ec0ff */
[----:B------:R-:W-:Y:S01]  /*bc20*/  HSET2.LE.AND R0, R7, R135, PT ;  /* 0x0000008707007233 */ /* 0x000fe20003803000 */
[----:B---3--:R-:W-:-:S04]  /*bc30*/  F2FP.BF16.PACK_AB R2, R191, R197 ;  /* 0x000000c5bf02723e */ /* 0x008fc800000010ff */
[----:B------:R-:W-:Y:S01]  /*bc40*/  LOP3.LUT R11, R0, R2, RZ, 0xc0, !PT ;  /* 0x00000002000b7212 */ /* 0x000fe200078ec0ff */
[----:B------:R-:W-:Y:S01]  /*bc50*/  HSET2.LE.AND R0, R4, R135, PT ;  /* 0x0000008704007233 */ /* 0x000fe20003803000 */
[----:B------:R-:W-:-:S04]  /*bc60*/  F2FP.BF16.PACK_AB R2, R198, R196 ;  /* 0x000000c4c602723e */ /* 0x000fc800000010ff */
[----:B------:R-:W-:Y:S01]  /*bc70*/  LOP3.LUT R8, R0, R2, RZ, 0xc0, !PT ;  /* 0x0000000200087212 */ /* 0x000fe200078ec0ff */
[----:B------:R-:W-:Y:S01]  /*bc80*/  HSET2.LE.AND R0, R5, R135, PT ;  /* 0x0000008705007233 */ /* 0x000fe20003803000 */
[----:B-1----:R-:W-:-:S04]  /*bc90*/  F2FP.BF16.PACK_AB R2, R189, R190 ;  /* 0x000000bebd02723e */ /* 0x002fc800000010ff */
[----:B------:R-:W-:Y:S01]  /*bca0*/  LOP3.LUT R9, R0, R2, RZ, 0xc0, !PT ;  /* 0x0000000200097212 */ /* 0x000fe200078ec0ff */
[----:B------:R-:W-:-:S05]  /*bcb0*/  IMAD.U32 R0, RZ, RZ, UR33 ;  /* 0x00000021ff007e24 */ /* 0x000fca000f8e00ff */
[----:B------:R-:W-:Y:S01]  /*bcc0*/  LOP3.LUT R0, R181, UR6, R0, 0x96, !PT ;  /* 0x00000006b5007c12 */ /* 0x000fe2000f8e9600 */
[C---:B------:R-:W-:Y:S07]  /*bcd0*/  HMMA.16816.F32.BF16 R112, R8.reuse, R12, R136 ;  /* 0x0000000c0870723c */ /* 0x040fee0000041888 */
[----:B------:R-:W-:Y:S01]  /*bce0*/  IMAD.WIDE.U32 R12, R0, -0x326172a9, RZ ;  /* 0xcd9e8d57000c7825 */ /* 0x000fe200078e00ff */
[C---:B------:R-:W-:Y:S04]  /*bcf0*/  HMMA.16816.F32.BF16 R68, R8.reuse, R30, R152 ;  /* 0x0000001e0844723c */ /* 0x040fe80000041898 */
[----:B------:R-:W-:Y:S01]  /*bd00*/  LOP3.LUT R2, R13, UR16, R224, 0x96, !PT ;  /* 0x000000100d027c12 */ /* 0x000fe2000f8e96e0 */
[----:B------:R-:W-:Y:S01]  /*bd10*/  IMAD.MOV.U32 R224, RZ, RZ, R187 ;  /* 0x000000ffffe07224 */ /* 0x000fe200078e00bb */
[----:B------:R-:W-:Y:S01]  /*bd20*/  LOP3.LUT R0, R49, UR14, R12, 0x96, !PT ;  /* 0x0000000e31007c12 */ /* 0x000fe2000f8e960c */
[----:B------:R-:W-:Y:S01]  /*bd30*/  IMAD.MOV.U32 R154, RZ, RZ, R56 ;  /* 0x000000ffff9a7224 */ /* 0x000fe200078e0038 */
[----:B------:R-:W-:Y:S01]  /*bd40*/  HMMA.16816.F32.BF16 R80, R8, R14, R80 ;  /* 0x0000000e0850723c */ /* 0x000fe20000041850 */
[----:B------:R-:W-:-:S04]  /*bd50*/  IMAD.WIDE.U32 R2, R2, -0x2daee0ad, RZ ;  /* 0xd2511f5302027825 */ /* 0x000fc800078e00ff */
[----:B------:R-:W-:Y:S01]  /*bd60*/  IMAD.WIDE.U32 R4, R0, -0x2daee0ad, RZ ;  /* 0xd2511f5300047825 */ /* 0x000fe200078e00ff */
[----:B------:R-:W-:Y:S02]  /*bd70*/  LOP3.LUT R3, R3, UR13, R50, 0x96, !PT ;  /* 0x0000000d03037c12 */ /* 0x000fe4000f8e9632 */
[C---:B------:R-:W-:Y:S01]  /*bd80*/  HMMA.16816.F32.BF16 R140, R8.reuse, R28, R140 ;  /* 0x0000001c088c723c */ /* 0x040fe2000004188c */
[----:B------:R-:W-:Y:S01]  /*bd90*/  IMAD.MOV.U32 R155, RZ, RZ, R57 ;  /* 0x000000ffff9b7224 */ /* 0x000fe200078e0039 */
[----:B------:R-:W-:Y:S01]  /*bda0*/  LOP3.LUT R0, R5, UR11, R2, 0x96, !PT ;  /* 0x0000000b05007c12 */ /* 0x000fe2000f8e9602 */
[----:B------:R-:W-:Y:S01]  /*bdb0*/  IMAD.WIDE.U32 R2, R3, -0x326172a9, RZ ;  /* 0xcd9e8d5703027825 */ /* 0x000fe200078e00ff */
[----:B------:R-:W-:Y:S03]  /*bdc0*/  LDSM.16.MT88.4 R28, [R214+0x9800] ;  /* 0x00980000d61c783b */ /* 0x000fe60000004200 */
[----:B------:R-:W-:Y:S01]  /*bdd0*/  IMAD.WIDE.U32 R56, R0, -0x326172a9, RZ ;  /* 0xcd9e8d5700387825 */ /* 0x000fe200078e00ff */
[----:B------:R-:W-:Y:S01]  /*bde0*/  LOP3.LUT R3, R3, UR12, R48, 0x96, !PT ;  /* 0x0000000c03037c12 */ /* 0x000fe2000f8e9630 */
[----:B------:R-:W-:Y:S01]  /*bdf0*/  HMMA.16816.F32.BF16 R84, R8, R20, R84 ;  /* 0x000000140854723c */ /* 0x000fe20000041854 */
[----:B------:R-:W-:Y:S01]  /*be00*/  LDSM.16.MT88.4 R48, [R214+0xb800] ;  /* 0x00b80000d630783b */ /* 0x000fe20000004200 */
[----:B------:R-:W-:Y:S01]  /*be10*/  FFMA.FTZ R5, R202, c[0x0][0x23c], -R17 ;  /* 0x00008f00ca057a23 */ /* 0x000fe20000010811 */
[----:B------:R-:W-:Y:S01]  /*be20*/  LOP3.LUT R0, R57, UR10, R2, 0x96, !PT ;  /* 0x0000000a39007c12 */ /* 0x000fe2000f8e9602 */
[----:B------:R-:W-:-:S02]  /*be30*/  IMAD.WIDE.U32 R2, R3, -0x2daee0ad, RZ ;  /* 0xd2511f5303027825 */ /* 0x000fc400078e00ff */
[----:B------:R1:W-:Y:S02]  /*be40*/  MUFU.EX2 R188, R5 ;  /* 0x0000000500bc7308 */ /* 0x0003e40000000800 */
[----:B------:R-:W-:Y:S01]  /*be50*/  IMAD.WIDE.U32 R52, R0, -0x2daee0ad, RZ ;  /* 0xd2511f5300347825 */ /* 0x000fe200078e00ff */
[----:B------:R-:W-:Y:S01]  /*be60*/  LOP3.LUT R0, R3, UR9, R4, 0x96, !PT ;  /* 0x0000000903007c12 */ /* 0x000fe2000f8e9604 */
[C---:B------:R-:W-:Y:S01]  /*be70*/  HMMA.16816.F32.BF16 R96, R8.reuse, R22, R96 ;  /* 0x000000160860723c */ /* 0x040fe20000041860 */
[----:B------:R-:W-:Y:S01]  /*be80*/  LDSM.16.MT88.4 R20, [R212+0xa800] ;  /* 0x00a80000d414783b */ /* 0x000fe20000004200 */
[--C-:B------:R-:W-:Y:S01]  /*be90*/  FFMA.FTZ R4, R183, c[0x0][0x23c], -R17.reuse ;  /* 0x00008f00b7047a23 */ /* 0x100fe20000010811 */
[----:B------:R-:W-:Y:S01]  /*bea0*/  LOP3.LUT R2, R53, UR5, R2, 0x96, !PT ;  /* 0x0000000535027c12 */ /* 0x000fe2000f8e9602 */
[----:B------:R-:W-:Y:S02]  /*beb0*/  IMAD.WIDE.U32 R26, R0, -0x326172a9, RZ ;  /* 0xcd9e8d57001a7825 */ /* 0x000fe400078e00ff */
[----:B------:R2:W-:Y:S02]  /*bec0*/  MUFU.EX2 R185, R4 ;  /* 0x0000000400b97308 */ /* 0x0005e40000000800 */
[----:B------:R-:W-:Y:S01]  /*bed0*/  IMAD.WIDE.U32 R2, R2, -0x326172a9, RZ ;  /* 0xcd9e8d5702027825 */ /* 0x000fe200078e00ff */
[C---:B------:R-:W-:Y:S03]  /*bee0*/  HMMA.16816.F32.BF16 R100, R8.reuse, R32, R100 ;  /* 0x000000200864723c */ /* 0x040fe60000041864 */
[----:B-1----:R-:W-:Y:S01]  /*bef0*/  FFMA.FTZ R5, R201, c[0x0][0x23c], -R17 ;  /* 0x00008f00c9057a23 */ /* 0x002fe20000010811 */
[----:B------:R-:W-:Y:S01]  /*bf00*/  LOP3.LUT R0, R3, UR18, R26, 0x96, !PT ;  /* 0x0000001203007c12 */ /* 0x000fe2000f8e961a */
[----:B------:R-:W-:Y:S01]  /*bf10*/  IMAD.MOV.U32 R202, RZ, RZ, R55 ;  /* 0x000000ffffca7224 */ /* 0x000fe200078e0037 */
[----:B------:R-:W-:Y:S01]  /*bf20*/  LOP3.LUT R7, R2, 0xff, RZ, 0xc0, !PT ;  /* 0x000000ff02077812 */ /* 0x000fe200078ec0ff */
[----:B------:R1:W3:Y:S01]  /*bf30*/  MUFU.EX2 R187, R5 ;  /* 0x0000000500bb7308 */ /* 0x0002e20000000800 */
[--C-:B------:R-:W-:Y:S01]  /*bf40*/  SHF.R.U32.HI R14, RZ, 0x10, R2.reuse ;  /* 0x00000010ff0e7819 */ /* 0x100fe20000011602 */
[----:B------:R-:W-:Y:S01]  /*bf50*/  HMMA.16816.F32.BF16 R108, R8, R34, R108 ;  /* 0x00000022086c723c */ /* 0x000fe2000004186c */
[----:B------:R-:W-:Y:S01]  /*bf60*/  SHF.R.U32.HI R15, RZ, 0x18, R2 ;  /* 0x00000018ff0f7819 */ /* 0x000fe20000011602 */
[----:B------:R-:W4:Y:S01]  /*bf70*/  LDSM.16.MT88.4 R32, [R212+0x9800] ;  /* 0x00980000d420783b */ /* 0x000f220000004200 */
[----:B------:R-:W-:Y:S01]  /*bf80*/  MOV R201, R176 ;  /* 0x000000b000c97202 */ /* 0x000fe20000000f00 */
[----:B--2---:R-:W-:-:S02]  /*bf90*/  FFMA.FTZ R4, R182, c[0x0][0x23c], -R17 ;  /* 0x00008f00b6047a23 */ /* 0x004fc40000010811 */
[----:B------:R2:W-:Y:S02]  /*bfa0*/  MUFU.EX2 R182, R6 ;  /* 0x0000000600b67308 */ /* 0x0005e40000000800 */
[----:B------:R-:W-:Y:S01]  /*bfb0*/  HMMA.16816.F32.BF16 R60, R8, R40, R60 ;  /* 0x00000028083c723c */ /* 0x000fe2000004183c */
[----:B-1----:R-:W-:-:S05]  /*bfc0*/  LOP3.LUT R5, R2, 0xffff, RZ, 0xc0, !PT ;  /* 0x0000ffff02057812 */ /* 0x002fca00078ec0ff */
[----:B------:R1:W-:Y:S01]  /*bfd0*/  MUFU.EX2 R183, R4 ;  /* 0x0000000400b77308 */ /* 0x0003e20000000800 */
[----:B------:R-:W-:Y:S01]  /*bfe0*/  LOP3.LUT R3, R0, 0xffff, RZ, 0xc0, !PT ;  /* 0x0000ffff00037812 */ /* 0x000fe200078ec0ff */
[C---:B------:R-:W-:Y:S01]  /*bff0*/  HMMA.16816.F32.BF16 R120, R8.reuse, R42, R120 ;  /* 0x0000002a0878723c */ /* 0x040fe20000041878 */
[----:B------:R-:W-:Y:S01]  /*c000*/  SHF.R.U32.HI R5, RZ, 0x8, R5 ;  /* 0x00000008ff057819 */ /* 0x000fe20000011605 */
[----:B------:R-:W5:Y:S01]  /*c010*/  LDSM.16.MT88.4 R40, [R214+0xa800] ;  /* 0x00a80000d628783b */ /* 0x000f620000004200 */
[----:B------:R-:W-:Y:S02]  /*c020*/  SHF.R.U32.HI R3, RZ, 0x8, R3 ;  /* 0x00000008ff037819 */ /* 0x000fe40000011603 */
[----:B------:R-:W-:Y:S02]  /*c030*/  PRMT R16, R7, 0x5410, R5 ;  /* 0x0000541007107816 */ /* 0x000fe40000000005 */
[----:B--2---:R-:W-:Y:S01]  /*c040*/  SHF.R.U32.HI R6, RZ, 0x18, R0 ;  /* 0x00000018ff067819 */ /* 0x004fe20000011600 */
[----:B------:R-:W-:Y:S01]  /*c050*/  HMMA.16816.F32.BF16 R64, R8, R44, R64 ;  /* 0x0000002c0840723c */ /* 0x000fe20000041840 */
[----:B------:R-:W-:-:S04]  /*c060*/  LOP3.LUT R5, R14, 0xff, RZ, 0xc0, !PT ;  /* 0x000000ff0e057812 */ /* 0x000fc800078ec0ff */
[----:B------:R-:W-:Y:S02]  /*c070*/  PRMT R7, R5, 0x5410, R15 ;  /* 0x0000541005077816 */ /* 0x000fe4000000000f */
[----:B-1----:R-:W-:Y:S01]  /*c080*/  LOP3.LUT R4, R0, 0xff, RZ, 0xc0, !PT ;  /* 0x000000ff00047812 */ /* 0x002fe200078ec0ff */
[----:B------:R-:W-:Y:S01]  /*c090*/  HMMA.16816.F32.BF16 R168, R8, R46, R168 ;  /* 0x0000002e08a8723c */ /* 0x000fe200000418a8 */
[----:B------:R-:W1:Y:S02]  /*c0a0*/  LDSM.16.MT88.4 R44, [R212+0xb800] ;  /* 0x00b80000d42c783b */ /* 0x000e640000004200 */
[----:B------:R-:W-:Y:S01]  /*c0b0*/  PRMT R2, R4, 0x5410, R3 ;  /* 0x0000541004027816 */ /* 0x000fe20000000003 */
[----:B------:R-:W-:Y:S01]  /*c0c0*/  FFMA.FTZ R4, R203, c[0x0][0x23c], -R18 ;  /* 0x00008f00cb047a23 */ /* 0x000fe20000010812 */
[----:B------:R-:W-:Y:S01]  /*c0d0*/  SHF.R.U32.HI R3, RZ, 0x10, R0 ;  /* 0x00000010ff037819 */ /* 0x000fe20000011600 */
[----:B------:R-:W-:Y:S02]  /*c0e0*/  IMAD.MOV.U32 R203, RZ, RZ, R164 ;  /* 0x000000ffffcb7224 */ /* 0x000fe400078e00a4 */
[----:B------:R2:W1:Y:S01]  /*c0f0*/  MUFU.EX2 R181, R4 ;  /* 0x0000000400b57308 */ /* 0x0004620000000800 */
[----:B------:R-:W-:Y:S01]  /*c100*/  HSET2.LE.AND R0, R2, R135, PT ;  /* 0x0000008702007233 */ /* 0x000fe20003803000 */
[----:B---3--:R-:W-:Y:S01]  /*c110*/  F2FP.BF16.PACK_AB R2, R187, R188 ;  /* 0x000000bcbb02723e */ /* 0x008fe200000010ff */
[--C-:B------:R-:W-:Y:S01]  /*c120*/  FFMA.FTZ R9, R221, c[0x0][0x23c], -R18.reuse ;  /* 0x00008f00dd097a23 */ /* 0x100fe20000010812 */
[----:B--2---:R-:W-:Y:S01]  /*c130*/  LOP3.LUT R4, R3, 0xff, RZ, 0xc0, !PT ;  /* 0x000000ff03047812 */ /* 0x004fe200078ec0ff */
[----:B------:R-:W-:-:S02]  /*c140*/  FFMA.FTZ R3, R193, c[0x0][0x23c], -R18 ;  /* 0x00008f00c1037a23 */ /* 0x000fc40000010812 */
[----:B------:R-:W-:Y:S01]  /*c150*/  IMAD.MOV.U32 R193, RZ, RZ, R165 ;  /* 0x000000ffffc17224 */ /* 0x000fe200078e00a5 */
[----:B------:R-:W-:Y:S01]  /*c160*/  PRMT R5, R4, 0x5410, R6 ;  /* 0x0000541004057816 */ /* 0x000fe20000000006 */
[----:B------:R-:W-:Y:S01]  /*c170*/  MUFU.EX2 R180, R3 ;  /* 0x0000000300b47308 */ /* 0x000fe20000000800 */
[----:B------:R-:W-:Y:S01]  /*c180*/  LOP3.LUT R4, R0, R2, RZ, 0xc0, !PT ;  /* 0x0000000200047212 */ /* 0x000fe200078ec0ff */
[----:B------:R-:W-:Y:S02]  /*c190*/  FFMA.FTZ R2, R192, c[0x0][0x23c], -R18 ;  /* 0x00008f00c0027a23 */ /* 0x000fe40000010812 */
[----:B------:R-:W-:Y:S01]  /*c1a0*/  HSET2.LE.AND R0, R5, R135, PT ;  /* 0x0000008705007233 */ /* 0x000fe20003803000 */
[----:B------:R-:W-:-:S03]  /*c1b0*/  IMAD.MOV.U32 R192, RZ, RZ, R166 ;  /* 0x000000ffffc07224 */ /* 0x000fc600078e00a6 */
[----:B------:R1:W2:Y:S02]  /*c1c0*/  MUFU.EX2 R179, R2 ;  /* 0x0000000200b37308 */ /* 0x0002a40000000800 */
[----:B-1----:R-:W-:-:S04]  /*c1d0*/  F2FP.BF16.PACK_AB R2, R181, R182 ;  /* 0x000000b6b502723e */ /* 0x002fc800000010ff */
[----:B------:R-:W-:Y:S01]  /*c1e0*/  LOP3.LUT R5, R0, R2, RZ, 0xc0, !PT ;  /* 0x0000000200057212 */ /* 0x000fe200078ec0ff */
[----:B------:R-:W-:Y:S01]  /*c1f0*/  HSET2.LE.AND R0, R16, R135, PT ;  /* 0x0000008710007233 */ /* 0x000fe20003803000 */
[----:B------:R-:W-:-:S04]  /*c200*/  F2FP.BF16.PACK_AB R2, R183, R185 ;  /* 0x000000b9b702723e */ /* 0x000fc800000010ff */
[----:B------:R-:W-:Y:S01]  /*c210*/  LOP3.LUT R6, R0, R2, RZ, 0xc0, !PT ;  /* 0x0000000200067212 */ /* 0x000fe200078ec0ff */
[----:B------:R-:W-:Y:S01]  /*c220*/  HSET2.LE.AND R0, R7, R135, PT ;  /* 0x0000008707007233 */ /* 0x000fe20003803000 */
[----:B--2---:R-:W-:-:S04]  /*c230*/  F2FP.BF16.PACK_AB R2, R179, R180 ;  /* 0x000000b4b302723e */ /* 0x004fc800000010ff */
[----:B------:R-:W-:Y:S02]  /*c240*/  LOP3.LUT R7, R0, R2, RZ, 0xc0, !PT ;  /* 0x0000000200077212 */ /* 0x000fe400078ec0ff */
[----:B------:R-:W-:Y:S02]  /*c250*/  LOP3.LUT R2, R13, UR16, R154, 0x96, !PT ;  /* 0x000000100d027c12 */ /* 0x000fe4000f8e969a */
[----:B------:R-:W-:Y:S01]  /*c260*/  LOP3.LUT R0, R59, UR14, R12, 0x96, !PT ;  /* 0x0000000e3b007c12 */ /* 0x000fe2000f8e960c */
[----:B------:R-:W1:Y:S02]  /*c270*/  LDSM.16.MT88.4 R152, [R212+0x9c00] ;  /* 0x009c0000d498783b */ /* 0x000e640000004200 */
[----:B----4-:R-:W-:Y:S01]  /*c280*/  HMMA.16816.F32.BF16 R144, R4, R32, R144 ;  /* 0x000000200490723c */ /* 0x010fe20000041890 */
[----:B------:R-:W-:-:S05]  /*c290*/  IMAD.WIDE.U32 R2, R2, -0x2daee0ad, RZ ;  /* 0xd2511f5302027825 */ /* 0x000fca00078e00ff */
[----:B------:R-:W-:Y:S02]  /*c2a0*/  LOP3.LUT R3, R3, UR13, R178, 0x96, !PT ;  /* 0x0000000d03037c12 */ /* 0x000fe4000f8e96b2 */
[C---:B------:R-:W-:Y:S08]  /*c2b0*/  HMMA.16816.F32.BF16 R148, R4.reuse, R34, R148 ;  /* 0x000000220494723c */ /* 0x040ff00000041894 */
[C---:B------:R-:W-:Y:S08]  /*c2c0*/  HMMA.16816.F32.BF16 R72, R4.reuse, R28, R72 ;  /* 0x0000001c0448723c */ /* 0x040ff00000041848 */
[C---:B------:R-:W-:Y:S08]  /*c2d0*/  HMMA.16816.F32.BF16 R76, R4.reuse, R30, R76 ;  /* 0x0000001e044c723c */ /* 0x040ff0000004184c */
[C---:B------:R-:W-:Y:S08]  /*c2e0*/  HMMA.16816.F32.BF16 R88, R4.reuse, R20, R88 ;  /* 0x000000140458723c */ /* 0x040ff00000041858 */
[C---:B------:R-:W-:Y:S08]  /*c2f0*/  HMMA.16816.F32.BF16 R92, R4.reuse, R22, R92 ;  /* 0x00000016045c723c */ /* 0x040ff0000004185c */
[C---:B-----5:R-:W-:Y:S08]  /*c300*/  HMMA.16816.F32.BF16 R104, R4.reuse, R40, R104 ;  /* 0x000000280468723c */ /* 0x060ff00000041868 */
[C---:B------:R-:W-:Y:S08]  /*c310*/  HMMA.16816.F32.BF16 R156, R4.reuse, R42, R156 ;  /* 0x0000002a049c723c */ /* 0x040ff0000004189c */
[C---:B------:R-:W-:Y:S08]  /*c320*/  HMMA.16816.F32.BF16 R160, R4.reuse, R44, R160 ;  /* 0x0000002c04a0723c */ /* 0x040ff000000418a0 */
[C---:B------:R-:W-:Y:S08]  /*c330*/  HMMA.16816.F32.BF16 R116, R4.reuse, R46, R116 ;  /* 0x0000002e0474723c */ /* 0x040ff00000041874 */
[C---:B------:R-:W-:Y:S08]  /*c340*/  HMMA.16816.F32.BF16 R124, R4.reuse, R48, R124 ;  /* 0x00000030047c723c */ /* 0x040ff0000004187c */
[----:B------:R-:W-:Y:S07]  /*c350*/  HMMA.16816.F32.BF16 R136, R4, R50, R128 ;  /* 0x000000320488723c */ /* 0x000fee0000041880 */
[----:B------:R-:W-:-:S05]  /*c360*/  IMAD.WIDE.U32 R4, R0, -0x2daee0ad, RZ ;  /* 0xd2511f5300047825 */ /* 0x000fca00078e00ff */
[----:B------:R-:W-:Y:S01]  /*c370*/  LOP3.LUT R0, R5, UR11, R2, 0x96, !PT ;  /* 0x0000000b05007c12 */ /* 0x000fe2000f8e9602 */
[----:B------:R-:W-:-:S04]  /*c380*/  IMAD.WIDE.U32 R2, R3, -0x326172a9, RZ ;  /* 0xcd9e8d5703027825 */ /* 0x000fc800078e00ff */
[----:B------:R-:W-:Y:S01]  /*c390*/  IMAD.WIDE.U32 R54, R0, -0x326172a9, RZ ;  /* 0xcd9e8d5700367825 */ /* 0x000fe200078e00ff */
[----:B------:R-:W-:-:S03]  /*c3a0*/  LOP3.LUT R3, R3, UR12, R58, 0x96, !PT ;  /* 0x0000000c03037c12 */ /* 0x000fc6000f8e963a */
[----:B------:R-:W-:Y:S01]  /*c3b0*/  FFMA.FTZ R5, R229, c[0x0][0x23c], -R19 ;  /* 0x00008f00e5057a23 */ /* 0x000fe20000010813 */
[----:B------:R-:W-:Y:S01]  /*c3c0*/  LOP3.LUT R0, R55, UR10, R2, 0x96, !PT ;  /* 0x0000000a37007c12 */ /* 0x000fe2000f8e9602 */
[----:B------:R-:W-:Y:S01]  /*c3d0*/  IMAD.WIDE.U32 R2, R3, -0x2daee0ad, RZ ;  /* 0xd2511f5303027825 */ /* 0x000fe200078e00ff */
[----:B------:R-:W-:Y:S03]  /*c3e0*/  MUFU.EX2 R55, R9 ;  /* 0x0000000900377308 */ /* 0x000fe60000000800 */
[----:B------:R-:W-:Y:S01]  /*c3f0*/  IMAD.WIDE.U32 R58, R0, -0x2daee0ad, RZ ;  /* 0xd2511f53003a7825 */ /* 0x000fe200078e00ff */
[----:B------:R-:W-:-:S03]  /*c400*/  LOP3.LUT R6, R3, UR9, R4, 0x96, !PT ;  /* 0x0000000903067c12 */ /* 0x000fc6000f8e9604 */
[----:B------:R-:W-:Y:S01]  /*c410*/  FFMA.FTZ R0, R228, c[0x0][0x23c], -R19 ;  /* 0x00008f00e4007a23 */ /* 0x000fe20000010813 */
[----:B------:R-:W-:Y:S01]  /*c420*/  LOP3.LUT R2, R59, UR5, R2, 0x96, !PT ;  /* 0x000000053b027c12 */ /* 0x000fe2000f8e9602 */
[----:B------:R-:W-:Y:S01]  /*c430*/  IMAD.MOV.U32 R229, RZ, RZ, R167 ;  /* 0x000000ffffe57224 */ /* 0x000fe200078e00a7 */
[----:B------:R2:W-:Y:S01]  /*c440*/  MUFU.EX2 R176, R5 ;  /* 0x0000000500b07308 */ /* 0x0005e20000000800 */
[----:B------:R-:W-:Y:S01]  /*c450*/  FFMA.FTZ R4, R206, c[0x0][0x23c], -R19 ;  /* 0x00008f00ce047a23 */ /* 0x000fe20000010813 */
[----:B------:R-:W-:Y:S01]  /*c460*/  MOV R206, R173 ;  /* 0x000000ad00ce7202 */ /* 0x000fe20000000f00 */
[----:B------:R-:W-:-:S04]  /*c470*/  IMAD.WIDE.U32 R2, R2, -0x326172a9, RZ ;  /* 0xcd9e8d5702027825 */ /* 0x000fc800078e00ff */
[----:B------:R-:W-:Y:S01]  /*c480*/  IMAD.WIDE.U32 R14, R6, -0x326172a9, RZ ;  /* 0xcd9e8d57060e7825 */ /* 0x000fe200078e00ff */
[----:B------:R3:W-:Y:S03]  /*c490*/  MUFU.EX2 R167, R0 ;  /* 0x0000000000a77308 */ /* 0x0007e60000000800 */
[----:B------:R-:W-:-:S05]  /*c4a0*/  IMAD.MOV.U32 R228, RZ, RZ, R175 ;  /* 0x000000ffffe47224 */ /* 0x000fca00078e00af */
[----:B------:R4:W-:Y:S01]  /*c4b0*/  MUFU.EX2 R178, R4 ;  /* 0x0000000400b27308 */ /* 0x0009e20000000800 */
[----:B--2---:R-:W-:Y:S02]  /*c4c0*/  FFMA.FTZ R5, R194, c[0x0][0x23c], -R19 ;  /* 0x00008f00c2057a23 */ /* 0x004fe40000010813 */
[----:B------:R-:W-:Y:S01]  /*c4d0*/  IMAD.MOV.U32 R194, RZ, RZ, R172 ;  /* 0x000000ffffc27224 */ /* 0x000fe200078e00ac */
[----:B---3--:R-:W-:-:S04]  /*c4e0*/  LOP3.LUT R0, R2, 0xffff, RZ, 0xc0, !PT ;  /* 0x0000ffff02007812 */ /* 0x008fc800078ec0ff */
[----:B------:R2:W3:Y:S01]  /*c4f0*/  MUFU.EX2 R177, R5 ;  /* 0x0000000500b17308 */ /* 0x0004e20000000800 */
[----:B----4-:R-:W-:Y:S02]  /*c500*/  SHF.R.U32.HI R4, RZ, 0x8, R0 ;  /* 0x00000008ff047819 */ /* 0x010fe40000011600 */
[----:B------:R-:W-:-:S04]  /*c510*/  LOP3.LUT R0, R2, 0xff, RZ, 0xc0, !PT ;  /* 0x000000ff02007812 */ /* 0x000fc800078ec0ff */
[----:B------:R-:W-:Y:S01]  /*c520*/  PRMT R8, R0, 0x5410, R4 ;  /* 0x0000541000087816 */ /* 0x000fe20000000004 */
[----:B------:R-:W-:Y:S01]  /*c530*/  FFMA.FTZ R4, R210, c[0x0][0x23c], -R24 ;  /* 0x00008f00d2047a23 */ /* 0x000fe20000010818 */
[--C-:B------:R-:W-:Y:S02]  /*c540*/  SHF.R.U32.HI R0, RZ, 0x10, R2.reuse ;  /* 0x00000010ff007819 */ /* 0x100fe40000011602 */
[----:B--2---:R-:W-:Y:S01]  /*c550*/  SHF.R.U32.HI R5, RZ, 0x18, R2 ;  /* 0x00000018ff057819 */ /* 0x004fe20000011602 */
[----:B------:R2:W-:Y:S01]  /*c560*/  MUFU.EX2 R166, R4 ;  /* 0x0000000400a67308 */ /* 0x0005e20000000800 */
[----:B------:R-:W-:Y:S01]  /*c570*/  LOP3.LUT R2, R3, UR18, R14, 0x96, !PT ;  /* 0x0000001203027c12 */ /* 0x000fe2000f8e960e */
[----:B------:R-:W-:Y:S01]  /*c580*/  FFMA.FTZ R3, R195, c[0x0][0x23c], -R24 ;  /* 0x00008f00c3037a23 */ /* 0x000fe20000010818 */
[----:B------:R-:W-:Y:S02]  /*c590*/  LOP3.LUT R0, R0, 0xff, RZ, 0xc0, !PT ;  /* 0x000000ff00007812 */ /* 0x000fe400078ec0ff */
[----:B------:R-:W-:-:S02]  /*c5a0*/  LOP3.LUT R6, R2, 0xff, RZ, 0xc0, !PT ;  /* 0x000000ff02067812 */ /* 0x000fc400078ec0ff */
[----:B------:R-:W-:Y:S01]  /*c5b0*/  PRMT R7, R0, 0x5410, R5 ;  /* 0x0000541000077816 */ /* 0x000fe20000000005 */
[----:B------:R4:W5:Y:S01]  /*c5c0*/  MUFU.EX2 R175, R3 ;  /* 0x0000000300af7308 */ /* 0x0009620000000800 */
[----:B------:R-:W-:Y:S02]  /*c5d0*/  LOP3.LUT R0, R2, 0xffff, RZ, 0xc0, !PT ;  /* 0x0000ffff02007812 */ /* 0x000fe400078ec0ff */
[----:B------:R-:W-:Y:S02]  /*c5e0*/  SHF.R.U32.HI R5, RZ, 0x18, R2 ;  /* 0x00000018ff057819 */ /* 0x000fe40000011602 */
[----:B--2---:R-:W-:-:S04]  /*c5f0*/  SHF.R.U32.HI R4, RZ, 0x8, R0 ;  /* 0x00000008ff047819 */ /* 0x004fc80000011600 */
[----:B------:R-:W-:Y:S02]  /*c600*/  PRMT R4, R6, 0x5410, R4 ;  /* 0x0000541006047816 */ /* 0x000fe40000000004 */
[----:B----4-:R-:W-:Y:S01]  /*c610*/  SHF.R.U32.HI R3, RZ, 0x10, R2 ;  /* 0x00000010ff037819 */ /* 0x010fe20000011602 */
[----:B------:R-:W-:-:S03]  /*c620*/  FFMA.FTZ R2, R231, c[0x0][0x23c], -R24 ;  /* 0x00008f00e7027a23 */ /* 0x000fc60000010818 */
[----:B------:R-:W-:Y:S01]  /*c630*/  LOP3.LUT R0, R3, 0xff, RZ, 0xc0, !PT ;  /* 0x000000ff03007812 */ /* 0x000fe200078ec0ff */
[----:B------:R-:W-:Y:S01]  /*c640*/  FFMA.FTZ R3, R230, c[0x0][0x23c], -R24 ;  /* 0x00008f00e6037a23 */ /* 0x000fe20000010818 */
[----:B------:R3:W-:Y:S02]  /*c650*/  MUFU.EX2 R165, R2 ;  /* 0x0000000200a57308 */ /* 0x0007e40000000800 */
[----:B------:R-:W-:Y:S01]  /*c660*/  PRMT R5, R0, 0x5410, R5 ;  /* 0x0000541000057816 */ /* 0x000fe20000000005 */
[----:B------:R-:W-:-:S05]  /*c670*/  HSET2.LE.AND R0, R8, R135, PT ;  /* 0x0000008708007233 */ /* 0x000fca0003803000 */
[----:B------:R-:W2:Y:S01]  /*c680*/  MUFU.EX2 R164, R3 ;  /* 0x0000000300a47308 */ /* 0x000ea20000000800 */
[----:B---3--:R-:W-:-:S04]  /*c690*/  F2FP.BF16.PACK_AB R2, R177, R178 ;  /* 0x000000b2b102723e */ /* 0x008fc800000010ff */
[----:B------:R-:W-:Y:S01]  /*c6a0*/  LOP3.LUT R6, R0, R2, RZ, 0xc0, !PT ;  /* 0x0000000200067212 */ /* 0x000fe200078ec0ff */
[----:B------:R-:W-:Y:S01]  /*c6b0*/  HSET2.LE.AND R0, R7, R135, PT ;  /* 0x0000008707007233 */ /* 0x000fe20003803000 */
[----:B-----5:R-:W-:-:S04]  /*c6c0*/  F2FP.BF16.PACK_AB R2, R175, R166 ;  /* 0x000000a6af02723e */ /* 0x020fc800000010ff */
[----:B------:R-:W-:Y:S01]  /*c6d0*/  LOP3.LUT R7, R0, R2, RZ, 0xc0, !PT ;  /* 0x0000000200077212 */ /* 0x000fe200078ec0ff */
[----:B------:R-:W-:Y:S01]  /*c6e0*/  HSET2.LE.AND R0, R4, R135, PT ;  /* 0x0000008704007233 */ /* 0x000fe20003803000 */
[----:B------:R-:W-:-:S04]  /*c6f0*/  F2FP.BF16.PACK_AB R2, R167, R176 ;  /* 0x000000b0a702723e */ /* 0x000fc800000010ff */
[----:B------:R-:W-:Y:S01]  /*c700*/  LOP3.LUT R4, R0, R2, RZ, 0xc0, !PT ;  /* 0x0000000200047212 */ /* 0x000fe200078ec0ff */
[----:B------:R-:W-:Y:S01]  /*c710*/  HSET2.LE.AND R0, R5, R135, PT ;  /* 0x0000008705007233 */ /* 0x000fe20003803000 */
[----:B--2---:R-:W-:-:S04]  /*c720*/  F2FP.BF16.PACK_AB R2, R164, R165 ;  /* 0x000000a5a402723e */ /* 0x004fc800000010ff */
[----:B------:R-:W-:Y:S01]  /*c730*/  LOP3.LUT R5, R0, R2, RZ, 0xc0, !PT ;  /* 0x0000000200057212 */ /* 0x000fe200078ec0ff */
[----:B------:R-:W-:Y:S01]  /*c740*/  FFMA.FTZ R0, R220, c[0x0][0x23c], -R17 ;  /* 0x00008f00dc007a23 */ /* 0x000fe20000010811 */
[----:B------:R-:W-:-:S03]  /*c750*/  LOP3.LUT R2, R27, UR8, R56, 0x96, !PT ;  /* 0x000000081b027c12 */ /* 0x000fc6000f8e9638 */
[----:B------:R2:W-:Y:S02]  /*c760*/  MUFU.EX2 R59, R0 ;  /* 0x00000000003b7308 */ /* 0x0005e40000000800 */
[----:B------:R-:W-:Y:S01]  /*c770*/  IMAD.WIDE.U32 R2, R2, -0x2daee0ad, RZ ;  /* 0xd2511f5302027825 */ /* 0x000fe200078e00ff */
[C---:B------:R-:W-:Y:S04]  /*c780*/  HMMA.16816.F32.BF16 R140, R4.reuse, R32, R140 ;  /* 0x00000020048c723c */ /* 0x040fe8000004188c */
[C---:B------:R-:W-:Y:S02]  /*c790*/  LOP3.LUT R10, R2.reuse, 0xffff, RZ, 0xc0, !PT ;  /* 0x0000ffff020a7812 */ /* 0x040fe400078ec0ff */
[----:B------:R-:W-:Y:S02]  /*c7a0*/  LOP3.LUT R14, R2, 0xff, RZ, 0xc0, !PT ;  /* 0x000000ff020e7812 */ /* 0x000fe400078ec0ff */
[--C-:B------:R-:W-:Y:S01]  /*c7b0*/  SHF.R.U32.HI R11, RZ, 0x10, R2.reuse ;  /* 0x00000010ff0b7819 */ /* 0x100fe20000011602 */
[----:B------:R-:W-:Y:S01]  /*c7c0*/  HMMA.16816.F32.BF16 R32, R4, R34, R68 ;  /* 0x000000220420723c */ /* 0x000fe20000041844 */
[----:B------:R-:W-:-:S02]  /*c7d0*/  SHF.R.U32.HI R13, RZ, 0x18, R2 ;  /* 0x00000018ff0d7819 */ /* 0x000fc40000011602 */
[----:B------:R-:W-:Y:S01]  /*c7e0*/  SHF.R.U32.HI R10, RZ, 0x8, R10 ;  /* 0x00000008ff0a7819 */ /* 0x000fe2000001160a */
[----:B--2---:R-:W-:-:S04]  /*c7f0*/  FFMA.FTZ R0, R211, c[0x0][0x23c], -R17 ;  /* 0x00008f00d3007a23 */ /* 0x004fc80000010811 */
[----:B------:R2:W3:Y:S01]  /*c800*/  MUFU.EX2 R172, R0 ;  /* 0x0000000000ac7308 */ /* 0x0004e20000000800 */
[C---:B------:R-:W-:Y:S08]  /*c810*/  HMMA.16816.F32.BF16 R68, R4.reuse, R28, R112 ;  /* 0x0000001c0444723c */ /* 0x040ff00000041870 */
[----:B------:R-:W-:Y:S01]  /*c820*/  HMMA.16816.F32.BF16 R84, R4, R20, R84 ;  /* 0x000000140454723c */ /* 0x000fe20000041854 */
[----:B--2---:R-:W-:-:S07]  /*c830*/  FFMA.FTZ R0, R207, c[0x0][0x23c], -R17 ;  /* 0x00008f00cf007a23 */ /* 0x004fce0000010811 */
[C---:B------:R-:W-:Y:S01]  /*c840*/  HMMA.16816.F32.BF16 R100, R4.reuse, R40, R100 ;  /* 0x000000280464723c */ /* 0x040fe20000041864 */
[----:B------:R2:W-:Y:S07]  /*c850*/  MUFU.EX2 R173, R0 ;  /* 0x0000000000ad7308 */ /* 0x0005ee0000000800 */
[C---:B------:R-:W-:Y:S08]  /*c860*/  HMMA.16816.F32.BF16 R60, R4.reuse, R44, R60 ;  /* 0x0000002c043c723c */ /* 0x040ff0000004183c */
[----:B------:R-:W-:Y:S01]  /*c870*/  HMMA.16816.F32.BF16 R64, R4, R48, R64 ;  /* 0x000000300440723c */ /* 0x000fe20000041840 */
[----:B--2---:R-:W-:-:S04]  /*c880*/  FFMA.FTZ R0, R174, c[0x0][0x23c], -R17 ;  /* 0x00008f00ae007a23 */ /* 0x004fc80000010811 */
[----:B------:R2:W-:Y:S03]  /*c890*/  MUFU.EX2 R57, R0 ;  /* 0x0000000000397308 */ /* 0x0005e60000000800 */
[C---:B------:R-:W-:Y:S01]  /*c8a0*/  HMMA.16816.F32.BF16 R28, R4.reuse, R30, R80 ;  /* 0x0000001e041c723c */ /* 0x040fe20000041850 */
[----:B------:R-:W4:Y:S07]  /*c8b0*/  LDSM.16.MT88.4 R80, [R214+0x9c00] ;  /* 0x009c0000d650783b */ /* 0x000f2e0000004200 */
[----:B------:R-:W-:Y:S01]  /*c8c0*/  HMMA.16816.F32.BF16 R20, R4, R22, R96 ;  /* 0x000000160414723c */ /* 0x000fe20000041860 */
[----:B------:R-:W5:Y:S01]  /*c8d0*/  LDSM.16.MT88.4 R96, [R212+0xac00] ;  /* 0x00ac0000d460783b */ /* 0x000f620000004200 */
[----:B--2---:R-:W-:-:S06]  /*c8e0*/  FFMA.FTZ R0, R223, c[0x0][0x23c], -R18 ;  /* 0x00008f00df007a23 */ /* 0x004fcc0000010812 */
[C---:B------:R-:W-:Y:S01]  /*c8f0*/  HMMA.16816.F32.BF16 R40, R4.reuse, R42, R108 ;  /* 0x0000002a0428723c */ /* 0x040fe2000004186c */
[----:B------:R-:W2:Y:S01]  /*c900*/  LDSM.16.MT88.4 R108, [R214+0xac00] ;  /* 0x00ac0000d66c783b */ /* 0x000ea20000004200 */
[----:B------:R1:W1:Y:S06]  /*c910*/  MUFU.EX2 R56, R0 ;  /* 0x0000000000387308 */ /* 0x00026c0000000800 */
[C---:B------:R-:W-:Y:S01]  /*c920*/  HMMA.16816.F32.BF16 R44, R4.reuse, R46, R120 ;  /* 0x0000002e042c723c */ /* 0x040fe20000041878 */
[----:B------:R-:W2:Y:S07]  /*c930*/  LDSM.16.MT88.4 R120, [R212+0xbc00] ;  /* 0x00bc0000d478783b */ /* 0x000eae0000004200 */
[----:B------:R-:W-:Y:S01]  /*c940*/  HMMA.16816.F32.BF16 R48, R4, R50, R168 ;  /* 0x000000320430723c */ /* 0x000fe200000418a8 */
[----:B-1----:R-:W-:-:S04]  /*c950*/  LOP3.LUT R0, R3, UR17, R52, 0x96, !PT ;  /* 0x0000001103007c12 */ /* 0x002fc8000f8e9634 */
[C---:B------:R-:W-:Y:S02]  /*c960*/  LOP3.LUT R8, R0.reuse, 0xffff, RZ, 0xc0, !PT ;  /* 0x0000ffff00087812 */ /* 0x040fe400078ec0ff */
[----:B------:R-:W-:Y:S01]  /*c970*/  FFMA.FTZ R4, R237, c[0x0][0x23c], -R24 ;  /* 0x00008f00ed047a23 */ /* 0x000fe20000010818 */
[----:B------:R-:W-:Y:S02]  /*c980*/  LOP3.LUT R9, R0, 0xff, RZ, 0xc0, !PT ;  /* 0x000000ff00097812 */ /* 0x000fe400078ec0ff */
[----:B------:R-:W-:Y:S01]  /*c990*/  SHF.R.U32.HI R3, RZ, 0x8, R8 ;  /* 0x00000008ff037819 */ /* 0x000fe20000011608 */
[----:B------:R-:W-:Y:S01]  /*c9a0*/  FFMA.FTZ R8, R222, c[0x0][0x23c], -R18 ;  /* 0x00008f00de087a23 */ /* 0x000fe20000010812 */
[--C-:B------:R-:W-:Y:S02]  /*c9b0*/  SHF.R.U32.HI R12, RZ, 0x18, R0.reuse ;  /* 0x00000018ff0c7819 */ /* 0x100fe40000011600 */
[----:B------:R-:W-:Y:S01]  /*c9c0*/  PRMT R2, R9, 0x5410, R3 ;  /* 0x0000541009027816 */ /* 0x000fe20000000003 */
[----:B------:R1:W-:Y:S01]  /*c9d0*/  MUFU.EX2 R53, R8 ;  /* 0x0000000800357308 */ /* 0x0003e20000000800 */
[----:B------:R-:W-:-:S02]  /*c9e0*/  SHF.R.U32.HI R3, RZ, 0x10, R0 ;  /* 0x00000010ff037819 */ /* 0x000fc40000011600 */
[----:B------:R-:W-:Y:S01]  /*c9f0*/  LOP3.LUT R9, R11, 0xff, RZ, 0xc0, !PT ;  /* 0x000000ff0b097812 */ /* 0x000fe200078ec0ff */
[--C-:B------:R-:W-:Y:S01]  /*ca00*/  HSET2.LE.AND R0, R2, R135.reuse, PT ;  /* 0x0000008702007233 */ /* 0x100fe20003803000 */
[----:B---3--:R-:W-:Y:S02]  /*ca10*/  F2FP.BF16.PACK_AB R2, R172, R59 ;  /* 0x0000003bac02723e */ /* 0x008fe400000010ff */
[----:B------:R-:W-:Y:S01]  /*ca20*/  PRMT R9, R9, 0x5410, R13 ;  /* 0x0000541009097816 */ /* 0x000fe2000000000d */
[----:B------:R-:W-:Y:S01]  /*ca30*/  MUFU.EX2 R11, R4 ;  /* 0x00000004000b7308 */ /* 0x000fe20000000800 */
[----:B------:R-:W-:Y:S02]  /*ca40*/  LOP3.LUT R128, R0, R2, RZ, 0xc0, !PT ;  /* 0x0000000200807212 */ /* 0x000fe400078ec0ff */
[----:B------:R-:W-:Y:S01]  /*ca50*/  F2FP.BF16.PACK_AB R2, R55, R56 ;  /* 0x000000383702723e */ /* 0x000fe200000010ff */
[----:B------:R-:W-:Y:S01]  /*ca60*/  HSET2.LE.AND R9, R9, R135, PT ;  /* 0x0000008709097233 */ /* 0x000fe20003803000 */
[----:B-1----:R-:W-:-:S04]  /*ca70*/  FFMA.FTZ R8, R184, c[0x0][0x23c], -R18 ;  /* 0x00008f00b8087a23 */ /* 0x002fc80000010812 */
[----:B------:R1:W3:Y:S02]  /*ca80*/  MUFU.EX2 R52, R8 ;  /* 0x0000000800347308 */ /* 0x0002e40000000800 */
[----:B-1----:R-:W-:Y:S02]  /*ca90*/  LOP3.LUT R8, R3, 0xff, RZ, 0xc0, !PT ;  /* 0x000000ff03087812 */ /* 0x002fe400078ec0ff */
[----:B------:R-:W-:Y:S02]  /*caa0*/  PRMT R3, R14, 0x5410, R10 ;  /* 0x000054100e037816 */ /* 0x000fe4000000000a */
[----:B------:R-:W-:Y:S02]  /*cab0*/  PRMT R8, R8, 0x5410, R12 ;  /* 0x0000541008087816 */ /* 0x000fe4000000000c */
[----:B---3--:R-:W-:Y:S01]  /*cac0*/  F2FP.BF16.PACK_AB R10, R52, R53 ;  /* 0x00000035340a723e */ /* 0x008fe200000010ff */
[--C-:B------:R-:W-:Y:S02]  /*cad0*/  HSET2.LE.AND R3, R3, R135.reuse, PT ;  /* 0x0000008703037233 */ /* 0x100fe40003803000 */
[----:B------:R-:W-:Y:S01]  /*cae0*/  HSET2.LE.AND R0, R8, R135, PT ;  /* 0x0000008708007233 */ /* 0x000fe20003803000 */
[----:B------:R-:W-:-:S02]  /*caf0*/  F2FP.BF16.PACK_AB R8, R57, R173 ;  /* 0x000000ad3908723e */ /* 0x000fc400000010ff */
[----:B------:R-:W-:Y:S02]  /*cb00*/  LOP3.LUT R131, R9, R10, RZ, 0xc0, !PT ;  /* 0x0000000a09837212 */ /* 0x000fe400078ec0ff */
[----:B------:R-:W-:Y:S01]  /*cb10*/  LOP3.LUT R129, R0, R2, RZ, 0xc0, !PT ;  /* 0x0000000200817212 */ /* 0x000fe200078ec0ff */
[----:B------:R-:W-:Y:S01]  /*cb20*/  FFMA.FTZ R0, R235, c[0x0][0x23c], -R19 ;  /* 0x00008f00eb007a23 */ /* 0x000fe20000010813 */
[----:B------:R-:W-:Y:S02]  /*cb30*/  LOP3.LUT R2, R15, UR8, R54, 0x96, !PT ;  /* 0x000000080f027c12 */ /* 0x000fe4000f8e9636 */
[----:B------:R-:W-:Y:S01]  /*cb40*/  LOP3.LUT R130, R3, R8, RZ, 0xc0, !PT ;  /* 0x0000000803827212 */ /* 0x000fe200078ec0ff */
[----:B------:R1:W-:Y:S01]  /*cb50*/  MUFU.EX2 R18, R0 ;  /* 0x0000000000127308 */ /* 0x0003e20000000800 */
[----:B------:R-:W3:Y:S01]  /*cb60*/  LDSM.16.MT88.4 R12, [R214+0xbc00] ;  /* 0x00bc0000d60c783b */ /* 0x000ee20000004200 */
[----:B------:R-:W-:-:S04]  /*cb70*/  IMAD.WIDE.U32 R2, R2, -0x2daee0ad, RZ ;  /* 0xd2511f5302027825 */ /* 0x000fc800078e00ff */
[C---:B------:R-:W-:Y:S01]  /*cb80*/  HMMA.16816.F32.BF16 R144, R128.reuse, R152, R144 ;  /* 0x000000988090723c */ /* 0x040fe20000041890 */
[C---:B------:R-:W-:Y:S02]  /*cb90*/  LOP3.LUT R5, R2.reuse, 0xffff, RZ, 0xc0, !PT ;  /* 0x0000ffff02057812 */ /* 0x040fe400078ec0ff */
[----:B------:R-:W-:Y:S02]  /*cba0*/  LOP3.LUT R6, R2, 0xff, RZ, 0xc0, !PT ;  /* 0x000000ff02067812 */ /* 0x000fe400078ec0ff */
[----:B------:R-:W-:Y:S02]  /*cbb0*/  SHF.R.U32.HI R4, RZ, 0x18, R2 ;  /* 0x00000018ff047819 */ /* 0x000fe40000011602 */
[----:B------:R-:W-:Y:S01]  /*cbc0*/  SHF.R.U32.HI R5, RZ, 0x8, R5 ;  /* 0x00000008ff057819 */ /* 0x000fe20000011605 */
[----:B------:R-:W-:Y:S01]  /*cbd0*/  HMMA.16816.F32.BF16 R148, R128, R154, R148 ;  /* 0x0000009a8094723c */ /* 0x000fe20000041894 */
[----:B-1----:R-:W-:Y:S02]  /*cbe0*/  FFMA.FTZ R0, R234, c[0x0][0x23c], -R19 ;  /* 0x00008f00ea007a23 */ /* 0x002fe40000010813 */
[----:B------:R-:W-:-:S02]  /*cbf0*/  PRMT R8, R6, 0x5410, R5 ;  /* 0x0000541006087816 */ /* 0x000fc40000000005 */
[----:B------:R1:W-:Y:S03]  /*cc00*/  MUFU.EX2 R27, R0 ;  /* 0x00000000001b7308 */ /* 0x0003e60000000800 */
[C---:B----4-:R-:W-:Y:S08]  /*cc10*/  HMMA.16816.F32.BF16 R72, R128.reuse, R80, R72 ;  /* 0x000000508048723c */ /* 0x050ff00000041848 */
[----:B------:R-:W-:Y:S01]  /*cc20*/  HMMA.16816.F32.BF16 R76, R128, R82, R76 ;  /* 0x00000052804c723c */ /* 0x000fe2000004184c */
[----:B-1----:R-:W-:-:S07]  /*cc30*/  FFMA.FTZ R0, R232, c[0x0][0x23c], -R19 ;  /* 0x00008f00e8007a23 */ /* 0x002fce0000010813 */
[C---:B-----5:R-:W-:Y:S01]  /*cc40*/  HMMA.16816.F32.BF16 R88, R128.reuse, R96, R88 ;  /* 0x000000608058723c */ /* 0x060fe20000041858 */
[----:B------:R1:W-:Y:S07]  /*cc50*/  MUFU.EX2 R26, R0 ;  /* 0x00000000001a7308 */ /* 0x0003ee0000000800 */
[C---:B------:R-:W-:Y:S08]  /*cc60*/  HMMA.16816.F32.BF16 R92, R128.reuse, R98, R92 ;  /* 0x00000062805c723c */ /* 0x040ff0000004185c */
[----:B--2---:R-:W-:Y:S01]  /*cc70*/  HMMA.16816.F32.BF16 R104, R128, R108, R104 ;  /* 0x0000006c8068723c */ /* 0x004fe20000041868 */
[----:B-1----:R-:W-:-:S04]  /*cc80*/  FFMA.FTZ R0, R186, c[0x0][0x23c], -R19 ;  /* 0x00008f00ba007a23 */ /* 0x002fc80000010813 */
[----:B------:R1:W-:Y:S03]  /*cc90*/  MUFU.EX2 R17, R0 ;  /* 0x0000000000117308 */ /* 0x0003e60000000800 */
[C---:B------:R-:W-:Y:S08]  /*cca0*/  HMMA.16816.F32.BF16 R156, R128.reuse, R110, R156 ;  /* 0x0000006e809c723c */ /* 0x040ff0000004189c */
[----:B------:R-:W-:Y:S01]  /*ccb0*/  HMMA.16816.F32.BF16 R160, R128, R120, R160 ;  /* 0x0000007880a0723c */ /* 0x000fe200000418a0 */
[----:B-1----:R-:W-:-:S02]  /*ccc0*/  LOP3.LUT R0, R3, UR17, R58, 0x96, !PT ;  /* 0x0000001103007c12 */ /* 0x002fc4000f8e963a */
[----:B------:R-:W-:Y:S01]  /*ccd0*/  SHF.R.U32.HI R3, RZ, 0x10, R2 ;  /* 0x00000010ff037819 */ /* 0x000fe20000011602 */
[----:B------:R-:W-:Y:S01]  /*cce0*/  FFMA.FTZ R2, R236, c[0x0][0x23c], -R24 ;  /* 0x00008f00ec027a23 */ /* 0x000fe20000010818 */
[----:B------:R-:W-:-:S03]  /*ccf0*/  LOP3.LUT R5, R0, 0xff, RZ, 0xc0, !PT ;  /* 0x000000ff00057812 */ /* 0x000fc600078ec0ff */
[C---:B------:R-:W-:Y:S01]  /*cd00*/  HMMA.16816.F32.BF16 R116, R128.reuse, R122, R116 ;  /* 0x0000007a8074723c */ /* 0x040fe20000041874 */
[----:B------:R-:W-:Y:S01]  /*cd10*/  LOP3.LUT R3, R3, 0xff, RZ, 0xc0, !PT ;  /* 0x000000ff03037812 */ /* 0x000fe200078ec0ff */
[----:B------:R1:W-:Y:S03]  /*cd20*/  MUFU.EX2 R16, R2 ;  /* 0x0000000200107308 */ /* 0x0003e60000000800 */
[----:B------:R-:W-:Y:S01]  /*cd30*/  PRMT R6, R3, 0x5410, R4 ;  /* 0x0000541003067816 */ /* 0x000fe20000000004 */
[----:B------:R-:W-:Y:S01]  /*cd40*/  FFMA.FTZ R4, R238, c[0x0][0x23c], -R24 ;  /* 0x00008f00ee047a23 */ /* 0x000fe20000010818 */
[----:B------:R-:W-:Y:S01]  /*cd50*/  SHF.R.U32.HI R3, RZ, 0x10, R0 ;  /* 0x00000010ff037819 */ /* 0x000fe20000011600 */
[----:B---3--:R-:W-:Y:S02]  /*cd60*/  HMMA.16816.F32.BF16 R124, R128, R12, R124 ;  /* 0x0000000c807c723c */ /* 0x008fe4000004187c */
[----:B------:R-:W-:Y:S01]  /*cd70*/  MUFU.EX2 R9, R4 ;  /* 0x0000000400097308 */ /* 0x000fe20000000800 */
[----:B------:R-:W-:-:S05]  /*cd80*/  LOP3.LUT R3, R3, 0xff, RZ, 0xc0, !PT ;  /* 0x000000ff03037812 */ /* 0x000fca00078ec0ff */
[----:B------:R-:W-:Y:S01]  /*cd90*/  HMMA.16816.F32.BF16 R128, R128, R14, R136 ;  /* 0x0000000e8080723c */ /* 0x000fe20000041888 */
[----:B-1----:R-:W-:-:S04]  /*cda0*/  FFMA.FTZ R2, R233, c[0x0][0x23c], -R24 ;  /* 0x00008f00e9027a23 */ /* 0x002fc80000010818 */
[----:B------:R1:W2:Y:S02]  /*cdb0*/  MUFU.EX2 R10, R2 ;  /* 0x00000002000a7308 */ /* 0x0002a40000000800 */
[----:B------:R-:W-:Y:S01]  /*cdc0*/  IMAD.MOV.U32 R136, RZ, RZ, R248 ;  /* 0x000000ffff887224 */ /* 0x000fe200078e00f8 */
[----:B-1----:R-:W-:Y:S02]  /*cdd0*/  LOP3.LUT R2, R0, 0xffff, RZ, 0xc0, !PT ;  /* 0x0000ffff00027812 */ /* 0x002fe400078ec0ff */
[----:B------:R-:W-:Y:S02]  /*cde0*/  SHF.R.U32.HI R0, RZ, 0x18, R0 ;  /* 0x00000018ff007819 */ /* 0x000fe40000011600 */
[----:B------:R-:W-:Y:S02]  /*cdf0*/  SHF.R.U32.HI R2, RZ, 0x8, R2 ;  /* 0x00000008ff027819 */ /* 0x000fe40000011602 */
[----:B------:R-:W-:Y:S01]  /*ce00*/  PRMT R7, R3, 0x5410, R0 ;  /* 0x0000541003077816 */ /* 0x000fe20000000000 */
[--C-:B------:R-:W-:Y:S01]  /*ce10*/  HSET2.LE.AND R0, R8, R135.reuse, PT ;  /* 0x0000008708007233 */ /* 0x100fe20003803000 */
[----:B------:R-:W-:Y:S01]  /*ce20*/  PRMT R2, R5, 0x5410, R2 ;  /* 0x0000541005027816 */ /* 0x000fe20000000002 */
[--C-:B------:R-:W-:Y:S01]  /*ce30*/  HSET2.LE.AND R3, R6, R135.reuse, PT ;  /* 0x0000008706037233 */ /* 0x100fe20003803000 */
[----:B--2---:R-:W-:Y:S01]  /*ce40*/  F2FP.BF16.PACK_AB R4, R10, R16 ;  /* 0x000000100a04723e */ /* 0x004fe200000010ff */
[--C-:B------:R-:W-:Y:S01]  /*ce50*/  HSET2.LE.AND R7, R7, R135.reuse, PT ;  /* 0x0000008707077233 */ /* 0x100fe20003803000 */
[----:B------:R-:W-:Y:S01]  /*ce60*/  F2FP.BF16.PACK_AB R6, R27, R18 ;  /* 0x000000121b06723e */ /* 0x000fe200000010ff */
[----:B------:R-:W-:Y:S01]  /*ce70*/  HSET2.LE.AND R5, R2, R135, PT ;  /* 0x0000008702057233 */ /* 0x000fe20003803000 */
[----:B------:R-:W-:Y:S01]  /*ce80*/  F2FP.BF16.PACK_AB R2, R17, R26 ;  /* 0x0000001a1102723e */ /* 0x000fe200000010ff */
[----:B------:R-:W-:Y:S01]  /*ce90*/  IMAD.MOV.U32 R135, RZ, RZ, R247 ;  /* 0x000000ffff877224 */ /* 0x000fe200078e00f7 */
[----:B------:R-:W-:Y:S01]  /*cea0*/  LOP3.LUT R171, R3, R4, RZ, 0xc0, !PT ;  /* 0x0000000403ab7212 */ /* 0x000fe200078ec0ff */
[----:B------:R-:W-:Y:S01]  /*ceb0*/  FFMA.FTZ R4, R252, R134, R194 ;  /* 0x00000086fc047223 */ /* 0x000fe200000100c2 */
[----:B------:R-:W-:Y:S01]  /*cec0*/  LOP3.LUT R170, R0, R2, RZ, 0xc0, !PT ;  /* 0x0000000200aa7212 */ /* 0x000fe200078ec0ff */
[----:B------:R-:W-:Y:S01]  /*ced0*/  FFMA.FTZ R3, R245, R133, R206 ;  /* 0x00000085f5037223 */ /* 0x000fe200000100ce */
[----:B------:R-:W-:Y:S01]  /*cee0*/  F2FP.BF16.PACK_AB R0, R9, R11 ;  /* 0x0000000b0900723e */ /* 0x000fe200000010ff */
[----:B------:R-:W-:Y:S01]  /*cef0*/  FFMA.FTZ R2, R229, R132, R228 ;  /* 0x00000084e5027223 */ /* 0x000fe200000100e4 */
[----:B------:R-:W-:Y:S01]  /*cf00*/  LOP3.LUT R168, R5, R6, RZ, 0xc0, !PT ;  /* 0x0000000605a87212 */ /* 0x000fe200078ec0ff */
[----:B------:R-:W-:Y:S01]  /*cf10*/  FADD.FTZ R5, R203, R4 ;  /* 0x00000004cb057221 */ /* 0x000fe20000010000 */
[----:B------:R-:W-:Y:S01]  /*cf20*/  LOP3.LUT R169, R7, R0, RZ, 0xc0, !PT ;  /* 0x0000000007a97212 */ /* 0x000fe200078ec0ff */
[----:B------:R-:W-:-:S02]  /*cf30*/  FFMA.FTZ R0, R193, R25, R192 ;  /* 0x00000019c1007223 */ /* 0x000fc400000100c0 */
        /* <DEDUP_REMOVED lines=72> */
[----:B------:R-:W-:Y:S01]  /*d3c0*/  IMAD.MOV.U32 R134, RZ, RZ, R246 ;  /* 0x000000ffff867224 */ /* 0x000fe200078e00f6 */
[----:B------:R2:W-:Y:S01]  /*d3d0*/  STL [R1+0x14], R0 ;  /* 0x0000140001007387 */ /* 0x0005e20000100800 */
[----:B-1----:R-:W-:Y:S01]  /*d3e0*/  IMAD.MOV.U32 R2, RZ, RZ, R244 ;  /* 0x000000ffff027224 */ /* 0x002fe200078e00f4 */
[----:B------:R-:W-:Y:S05]  /*d3f0*/  @P0 BRA `(.L_x_419) ;  /* 0x000055b000000947 */ /* 0x000fea0003800000 */
[----:B------:R-:W3:Y:S04]  /*d400*/  LDL.64 R226, [R1+0x50] ;  /* 0x0000500001e27983 */ /* 0x000ee80000100a00 */
[----:B------:R-:W4:Y:S01]  /*d410*/  LDL.64 R224, [R1+0x40] ;  /* 0x0000400001e07983 */ /* 0x000f220000100a00 */
[----:B------:R-:W-:Y:S01]  /*d420*/  UIADD3 UR34, UR29, -0x3, URZ ;  /* 0xfffffffd1d227890 */ /* 0x000fe2000fffe03f */
[----:B------:R-:W-:-:S04]  /*d430*/  DEPBAR.LE SB0, 0x0 ;  /* 0x000080000000791a */ /* 0x000fc80000000000 */
[----:B------:R-:W-:Y:S01]  /*d440*/  USHF.R.S32.HI UR35, URZ, 0x1f, UR34 ;  /* 0x0000001f3f237899 */ /* 0x000fe20008011422 */
[----:B------:R-:W-:Y:S01]  /*d450*/  BAR.SYNC.DEFER_BLOCKING 0x0 ;  /* 0x0000000000007b1d */ /* 0x000fe20000010000 */
[----:B------:R-:W-:-:S05]  /*d460*/  UISETP.GE.AND UP0, UPT, UR29, 0x4, UPT ;  /* 0x000000041d00788c */ /* 0x000fca000bf06270 */
[----:B------:R-:W-:Y:S01]  /*d470*/  ULDC.64 UR6, c[0x0][0x1a0] ;  /* 0x0000680000067ab9 */ /* 0x000fe20000000a00 */
[----:B------:R-:W1:Y:S01]  /*d480*/  S2R R251, SR_TID.X ;  /* 0x0000000000fb7919 */ /* 0x000e620000002100 */
[----:B------:R-:W-:Y:S02]  /*d490*/  UIMAD UR35, UR35, UR6, URZ ;  /* 0x00000006232372a4 */ /* 0x000fe4000f8e023f */
[----:B------:R-:W-:Y:S02]  /*d4a0*/  UIMAD.WIDE.U32 UR36, UR34, UR6, URZ ;  /* 0x00000006222472a5 */ /* 0x000fe4000f8e003f */
[----:B------:R-:W-:-:S04]  /*d4b0*/  UIMAD UR7, UR34, UR7, UR35 ;  /* 0x00000007220772a4 */ /* 0x000fc8000f8e0223 */
[----:B------:R-:W-:Y:S01]  /*d4c0*/  UIADD3 UR7, UR37, UR7, URZ ;  /* 0x0000000725077290 */ /* 0x000fe2000fffe03f */
[----:B------:R-:W-:Y:S02]  /*d4d0*/  IMAD.U32 R2, RZ, RZ, UR36 ;  /* 0x00000024ff027e24 */ /* 0x000fe4000f8e00ff */
[----:B------:R-:W-:-:S03]  /*d4e0*/  IMAD.U32 R3, RZ, RZ, UR37 ;  /* 0x00000025ff037e24 */ /* 0x000fc6000f8e00ff */
[----:B------:R-:W-:Y:S01]  /*d4f0*/  IMAD.U32 R3, RZ, RZ, UR7 ;  /* 0x00000007ff037e24 */ /* 0x000fe2000f8e00ff */
[----:B------:R-:W-:Y:S04]  /*d500*/  @P4 STS [R218+0x9000], RZ ;  /* 0x009000ffda004388 */ /* 0x000fe80000000800 */
[----:B------:R-:W-:Y:S01]  /*d510*/  @P4 STS [R218+0x9004], RZ ;  /* 0x009004ffda004388 */ /* 0x000fe20000000800 */
[----:B-1----:R-:W-:-:S03]  /*d520*/  IMAD.SHL.U32 R251, R251, 0x2, RZ ;  /* 0x00000002fbfb7824 */ /* 0x002fc600078e00ff */
[----:B------:R-:W-:Y:S02]  /*d530*/  @P4 STS.64 [R218+0x9008], RZ ;  /* 0x009008ffda004388 */ /* 0x000fe40000000a00 */
[----:B------:R-:W-:Y:S02]  /*d540*/  LOP3.LUT R251, R251, 0x6, RZ, 0xc0, !PT ;  /* 0x00000006fbfb7812 */ /* 0x000fe400078ec0ff */
[----:B--23--:R-:W-:-:S04]  /*d550*/  LEA R0, P0, R2, R226, 0x6 ;  /* 0x000000e202007211 */ /* 0x00cfc800078030ff */
[----:B------:R-:W-:Y:S02]  /*d560*/  @!P4 LEA R14, P5, R0, c[0x0][0x170], 0x1 ;  /* 0x00005c00000eca11 */ /* 0x000fe400078a08ff */
[----:B----4-:R-:W-:Y:S02]  /*d570*/  LEA.HI.X R3, R2, R225, R3, 0x6, P0 ;  /* 0x000000e102037211 */ /* 0x010fe400000f3403 */
        /* <DEDUP_REMOVED lines=10> */
[C---:B------:R-:W-:Y:S01]  /*d620*/  @!P4 LEA R12, P5, R2.reuse, c[0x0][0x170], 0x1 ;  /* 0x00005c00020cca11 */ /* 0x040fe200078a08ff */
[----:B------:R-:W-:Y:S01]  /*d630*/  IMAD.U32 R0, RZ, RZ, UR34 ;  /* 0x00000022ff007e24 */ /* 0x000fe2000f8e00ff */
[----:B------:R-:W-:Y:S01]  /*d640*/  IADD3.X R3, R3, UR24, RZ, P6, !PT ;  /* 0x0000001803037c10 */ /* 0x000fe2000b7fe4ff */
[----:B------:R-:W-:Y:S01]  /*d650*/  @P3 STS.128 [R218+0xa000], RZ ;  /* 0x00a000ffda003388 */ /* 0x000fe20000000c00 */
[----:B------:R-:W-:Y:S01]  /*d660*/  @!P3 LEA R6, P1, R2, c[0x0][0x170], 0x1 ;  /* 0x00005c000206ba11 */ /* 0x000fe200078208ff */
[----:B------:R-:W-:Y:S01]  /*d670*/  IMAD R0, R0, 0x40, R251 ;  /* 0x0000004000007824 */ /* 0x000fe200078e02fb */
        /* <DEDUP_REMOVED lines=8> */
[----:B------:R-:W-:Y:S02]  /*d700*/  @!P2 LEA.HI.X R5, R2, c[0x0][0x174], R3, 0x1, P0 ;  /* 0x00005d000205aa11 */ /* 0x000fe400000f0c03 */
[C---:B------:R-:W-:Y:S01]  /*d710*/  ISETP.GE.AND P0, PT, R0.reuse, R37, PT ;  /* 0x000000250000720c */ /* 0x040fe20003f06270 */
[----:B------:R-:W-:Y:S01]  /*d720*/  @!PT LDS RZ, [RZ] ;  /* 0x00000000fffff984 */ /* 0x000fe20000000800 */
[----:B------:R-:W-:Y:S01]  /*d730*/  @!PT LDS RZ, [RZ] ;  /* 0x00000000fffff984 */ /* 0x000fe20000000800 */
[----:B------:R-:W-:Y:S01]  /*d740*/  @!PT LDS RZ, [RZ] ;  /* 0x00000000fffff984 */ /* 0x000fe20000000800 */
[----:B------:R2:W-:Y:S01]  /*d750*/  @!P2 LDGSTS.E.BYPASS.LTC128B.128 [R218+0xb000], [R8.64+0x80] ;  /* 0x0b00008008daafae */ /* 0x0005e2000b901d5e */
[C---:B------:R-:W-:Y:S02]  /*d760*/  IADD3 R3, R0.reuse, 0x31, RZ ;  /* 0x0000003100037810 */ /* 0x040fe40007ffe0ff */
[----:B------:R-:W-:Y:S01]  /*d770*/  ISETP.GE.AND P1, PT, R0, R36, PT ;  /* 0x000000240000720c */ /* 0x000fe20003f26270 */
        /* <DEDUP_REMOVED lines=17> */
[----:B------:R-:W-:Y:S04]  /*d890*/  LDSM.16.M88.4 R24, [R213+0x6800] ;  /* 0x00680000d518783b */ /* 0x000fe80000000200 */
[----:B------:R-:W-:Y:S04]  /*d8a0*/  LDSM.16.M88.4 R20, [R213+0x6c00] ;  /* 0x006c0000d514783b */ /* 0x000fe80000000200 */
[----:B--2---:R-:W2:Y:S04]  /*d8b0*/  LDSM.16.M88.4 R8, [R216] ;  /* 0x00000000d808783b */ /* 0x004ea80000000200 */
[----:B------:R-:W-:Y:S04]  /*d8c0*/  LDSM.16.M88.4 R48, [R215+0x6000] ;  /* 0x00600000d730783b */ /* 0x000fe80000000200 */
[----:B---3--:R-:W3:Y:S04]  /*d8d0*/  LDSM.16.M88.4 R4, [R216+0x1000] ;  /* 0x00100000d804783b */ /* 0x008ee80000000200 */
[----:B-1----:R-:W1:Y:S04]  /*d8e0*/  LDSM.16.M88.4 R12, [R217+0x1000] ;  /* 0x00100000d90c783b */ /* 0x002e680000000200 */
[----:B------:R-:W4:Y:S04]  /*d8f0*/  LDSM.16.M88.4 R44, [R215+0x6400] ;  /* 0x00640000d72c783b */ /* 0x000f280000000200 */
[----:B------:R-:W-:Y:S04]  /*d900*/  LDSM.16.M88.4 R40, [R215+0x6800] ;  /* 0x00680000d728783b */ /* 0x000fe80000000200 */
[----:B------:R-:W-:Y:S04]  /*d910*/  LDSM.16.M88.4 R32, [R215+0x6c00] ;  /* 0x006c0000d720783b */ /* 0x000fe80000000200 */
[----:B------:R-:W0:Y:S01]  /*d920*/  LDGDEPBAR ;  /* 0x00000000000079af */ /* 0x000e220000000000 */
[-C--:B--2---:R-:W-:Y:S08]  /*d930*/  HMMA.16816.F32.BF16 R224, R8, R16.reuse, RZ ;  /* 0x0000001008e0723c */ /* 0x084ff000000418ff */
[C---:B---3--:R-:W-:Y:S08]  /*d940*/  HMMA.16816.F32.BF16 R52, R4.reuse, R16, RZ ;  /* 0x000000100434723c */ /* 0x048ff000000418ff */
[C---:B------:R-:W-:Y:S08]  /*d950*/  HMMA.16816.F32.BF16 R184, R4.reuse, R18, RZ ;  /* 0x0000001204b8723c */ /* 0x040ff000000418ff */
[C---:B------:R-:W-:Y:S08]  /*d960*/  HMMA.16816.F32.BF16 R56, R4.reuse, R28, RZ ;  /* 0x0000001c0438723c */ /* 0x040ff000000418ff */
[C---:B------:R-:W-:Y:S08]  /*d970*/  HMMA.16816.F32.BF16 R176, R4.reuse, R24, RZ ;  /* 0x0000001804b0723c */ /* 0x040ff000000418ff */
[C---:B------:R-:W-:Y:S08]  /*d980*/  HMMA.16816.F32.BF16 R180, R4.reuse, R20, RZ ;  /* 0x0000001404b4723c */ /* 0x040ff000000418ff */
[C---:B------:R-:W-:Y:S08]  /*d990*/  HMMA.16816.F32.BF16 R192, R4.reuse, R30, RZ ;  /* 0x0000001e04c0723c */ /* 0x040ff000000418ff */
[C---:B------:R-:W-:Y:S08]  /*d9a0*/  HMMA.16816.F32.BF16 R204, R4.reuse, R26, RZ ;  /* 0x0000001a04cc723c */ /* 0x040ff000000418ff */
[----:B------:R-:W-:Y:S01]  /*d9b0*/  HMMA.16816.F32.BF16 R196, R4, R22, RZ ;  /* 0x0000001604c4723c */ /* 0x000fe200000418ff */
[----:B------:R-:W2:Y:S07]  /*d9c0*/  LDSM.16.M88.4 R4, [R217] ;  /* 0x00000000d904783b */ /* 0x000eae0000000200 */
[C---:B------:R-:W-:Y:S08]  /*d9d0*/  HMMA.16816.F32.BF16 R188, R8.reuse, R28, RZ ;  /* 0x0000001c08bc723c */ /* 0x040ff000000418ff */
[C---:B------:R-:W-:Y:S01]  /*d9e0*/  HMMA.16816.F32.BF16 R200, R8.reuse, R18, RZ ;  /* 0x0000001208c8723c */ /* 0x040fe200000418ff */
[----:B------:R-:W-:Y:S07]  /*d9f0*/  LDSM.16.M88.4 R16, [R213+0x7c00] ;  /* 0x007c0000d510783b */ /* 0x000fee0000000200 */
[C---:B------:R-:W-:Y:S01]  /*da00*/  HMMA.16816.F32.BF16 R208, R8.reuse, R30, RZ ;  /* 0x0000001e08d0723c */ /* 0x040fe200000418ff */
[----:B------:R-:W-:Y:S07]  /*da10*/  LDSM.16.M88.4 R28, [R213+0x7000] ;  /* 0x00700000d51c783b */ /* 0x000fee0000000200 */
[C---:B------:R-:W-:Y:S08]  /*da20*/  HMMA.16816.F32.BF16 R172, R8.reuse, R24, RZ ;  /* 0x0000001808ac723c */ /* 0x040ff000000418ff */
[C---:B------:R-:W-:Y:S01]  /*da30*/  HMMA.16816.F32.BF16 R136, R8.reuse, R26, RZ ;  /* 0x0000001a0888723c */ /* 0x040fe200000418ff */
[----:B------:R-:W-:Y:S07]  /*da40*/  LDSM.16.M88.4 R24, [R213+0x7400] ;  /* 0x00740000d518783b */ /* 0x000fee0000000200 */
[C---:B------:R-:W-:Y:S08]  /*da50*/  HMMA.16816.F32.BF16 R132, R8.reuse, R20, RZ ;  /* 0x000000140884723c */ /* 0x040ff000000418ff */
[----:B------:R-:W-:Y:S01]  /*da60*/  HMMA.16816.F32.BF16 R64, R8, R22, RZ ;  /* 0x000000160840723c */ /* 0x000fe200000418ff */
[----:B------:R-:W3:Y:S04]  /*da70*/  LDSM.16.M88.4 R8, [R216+0x3000] ;  /* 0x00300000d808783b */ /* 0x000ee80000000200 */
[----:B------:R-:W5:Y:S03]  /*da80*/  LDSM.16.M88.4 R20, [R213+0x7800] ;  /* 0x00780000d514783b */ /* 0x000f660000000200 */
[C---:B-1----:R-:W-:Y:S08]  /*da90*/  HMMA.16816.F32.BF16 R60, R12.reuse, R48, R52 ;  /* 0x000000300c3c723c */ /* 0x042ff00000041834 */
[----:B----4-:R-:W-:Y:S08]  /*daa0*/  HMMA.16816.F32.BF16 R56, R12, R44, R56 ;  /* 0x0000002c0c38723c */ /* 0x010ff00000041838 */
[----:B--2---:R-:W-:Y:S08]  /*dab0*/  HMMA.16816.F32.BF16 R228, R4, R48, R224 ;  /* 0x0000003004e4723c */ /* 0x004ff000000418e0 */
[C---:B------:R-:W-:Y:S08]  /*dac0*/  HMMA.16816.F32.BF16 R52, R12.reuse, R40, R176 ;  /* 0x000000280c34723c */ /* 0x040ff000000418b0 */
[C---:B------:R-:W-:Y:S08]  /*dad0*/  HMMA.16816.F32.BF16 R180, R12.reuse, R32, R180 ;  /* 0x000000200cb4723c */ /* 0x040ff000000418b4 */
[C---:B------:R-:W-:Y:S08]  /*dae0*/  HMMA.16816.F32.BF16 R184, R12.reuse, R50, R184 ;  /* 0x000000320cb8723c */ /* 0x040ff000000418b8 */
[C---:B------:R-:W-:Y:S08]  /*daf0*/  HMMA.16816.F32.BF16 R192, R12.reuse, R46, R192 ;  /* 0x0000002e0cc0723c */ /* 0x040ff000000418c0 */
[----:B------:R-:W-:Y:S08]  /*db00*/  HMMA.16816.F32.BF16 R220, R12, R34, R196 ;  /* 0x000000220cdc723c */ /* 0x000ff000000418c4 */
[----:B------:R-:W-:Y:S08]  /*db10*/  HMMA.16816.F32.BF16 R224, R4, R44, R188 ;  /* 0x0000002c04e0723c */ /* 0x000ff000000418bc */
[----:B------:R-:W-:Y:S01]  /*db20*/  HMMA.16816.F32.BF16 R204, R12, R42, R204 ;  /* 0x0000002a0ccc723c */ /* 0x000fe200000418cc */
[----:B------:R-:W-:Y:S07]  /*db30*/  LDSM.16.M88.4 R12, [R217+0x3000] ;  /* 0x00300000d90c783b */ /* 0x000fee0000000200 */
        /* <DEDUP_REMOVED lines=9> */
[----:B------:R-:W1:Y:S04]  /*dbd0*/  LDSM.16.M88.4 R4, [R216+0x2000] ;  /* 0x00200000d804783b */ /* 0x000e680000000200 */
[----:B------:R-:W2:Y:S03]  /*dbe0*/  LDSM.16.M88.4 R32, [R215+0x7c00] ;  /* 0x007c0000d720783b */ /* 0x000ea60000000200 */
[C---:B---3--:R-:W-:Y:S08]  /*dbf0*/  HMMA.16816.F32.BF16 R172, R8.reuse, R28, R60 ;  /* 0x0000001c08ac723c */ /* 0x048ff0000004183c */
[C---:B------:R-:W-:Y:S08]  /*dc00*/  HMMA.16816.F32.BF16 R136, R8.reuse, R24, R56 ;  /* 0x000000180888723c */ /* 0x040ff00000041838 */
[C---:B-----5:R-:W-:Y:S08]  /*dc10*/  HMMA.16816.F32.BF16 R56, R8.reuse, R20, R52 ;  /* 0x000000140838723c */ /* 0x060ff00000041834 */
[C---:B------:R-:W-:Y:S08]  /*dc20*/  HMMA.16816.F32.BF16 R132, R8.reuse, R16, R180 ;  /* 0x000000100884723c */ /* 0x040ff000000418b4 */
[C---:B------:R-:W-:Y:S08]  /*dc30*/  HMMA.16816.F32.BF16 R64, R8.reuse, R30, R184 ;  /* 0x0000001e0840723c */ /* 0x040ff000000418b8 */
[C---:B------:R-:W-:Y:S08]  /*dc40*/  HMMA.16816.F32.BF16 R60, R8.reuse, R26, R192 ;  /* 0x0000001a083c723c */ /* 0x040ff000000418c0 */
[C---:B------:R-:W-:Y:S08]  /*dc50*/  HMMA.16816.F32.BF16 R52, R8.reuse, R22, R204 ;  /* 0x000000160834723c */ /* 0x040ff000000418cc */
[----:B------:R-:W-:Y:S01]  /*dc60*/  HMMA.16816.F32.BF16 R180, R8, R18, R220 ;  /* 0x0000001208b4723c */ /* 0x000fe200000418dc */
[----:B------:R-:W3:Y:S07]  /*dc70*/  LDSM.16.M88.4 R8, [R217+0x2000] ;  /* 0x00200000d908783b */ /* 0x000eee0000000200 */
[C---:B-1----:R-:W-:Y:S08]  /*dc80*/  HMMA.16816.F32.BF16 R232, R4.reuse, R28, R228 ;  /* 0x0000001c04e8723c */ /* 0x042ff000000418e4 */
[C---:B------:R-:W-:Y:S08]  /*dc90*/  HMMA.16816.F32.BF16 R184, R4.reuse, R22, R188 ;  /* 0x0000001604b8723c */ /* 0x040ff000000418bc */
[C---:B------:R-:W-:Y:S08]  /*dca0*/  HMMA.16816.F32.BF16 R192, R4.reuse, R26, R196 ;  /* 0x0000001a04c0723c */ /* 0x040ff000000418c4 */
[----:B------:R-:W-:Y:S08]  /*dcb0*/  HMMA.16816.F32.BF16 R204, R4, R18, R176 ;  /* 0x0000001204cc723c */ /* 0x000ff000000418b0 */
[----:B------:R-:W-:Y:S08]  /*dcc0*/  HMMA.16816.F32.BF16 R188, R12, R44, R136 ;  /* 0x0000002c0cbc723c */ /* 0x000ff00000041888 */
        /* <DEDUP_REMOVED lines=8> */
[----:B------:R-:W4:Y:S03]  /*dd50*/  LDSM.16.M88.4 R16, [R213+0x8c00] ;  /* 0x008c0000d510783b */ /* 0x000f260000000200 */
[C---:B------:R-:W-:Y:S08]  /*dd60*/  HMMA.16816.F32.BF16 R196, R12.reuse, R50, R64 ;  /* 0x000000320cc4723c */ /* 0x040ff00000041840 */
[C---:B------:R-:W-:Y:S08]  /*dd70*/  HMMA.16816.F32.BF16 R176, R12.reuse, R46, R60 ;  /* 0x0000002e0cb0723c */ /* 0x040ff0000004183c */
[C---:B------:R-:W-:Y:S08]  /*dd80*/  HMMA.16816.F32.BF16 R136, R12.reuse, R40, R56 ;  /* 0x000000280c88723c */ /* 0x040ff00000041838 */
[C---:B------:R-:W-:Y:S08]  /*dd90*/  HMMA.16816.F32.BF16 R200, R12.reuse, R48, R172 ;  /* 0x000000300cc8723c */ /* 0x040ff000000418ac */
[C---:B------:R-:W-:Y:S08]  /*dda0*/  HMMA.16816.F32.BF16 R64, R12.reuse, R42, R52 ;  /* 0x0000002a0c40723c */ /* 0x040ff00000041834 */
[C---:B--2---:R-:W-:Y:S08]  /*ddb0*/  HMMA.16816.F32.BF16 R60, R12.reuse, R32, R132 ;  /* 0x000000200c3c723c */ /* 0x044ff00000041884 */
[----:B------:R-:W-:Y:S01]  /*ddc0*/  HMMA.16816.F32.BF16 R56, R12, R34, R180 ;  /* 0x000000220c38723c */ /* 0x000fe200000418b4 */
[----:B------:R-:W2:Y:S07]  /*ddd0*/  LDSM.16.M88.4 R12, [R216+0x4000] ;  /* 0x00400000d80c783b */ /* 0x000eae0000000200 */
[C---:B---3--:R-:W-:Y:S08]  /*dde0*/  HMMA.16816.F32.BF16 R52, R8.reuse, R48, R232 ;  /* 0x000000300834723c */ /* 0x048ff000000418e8 */
[C---:B------:R-:W-:Y:S08]  /*ddf0*/  HMMA.16816.F32.BF16 R172, R8.reuse, R46, R192 ;  /* 0x0000002e08ac723c */ /* 0x040ff000000418c0 */
[C---:B------:R-:W-:Y:S08]  /*de00*/  HMMA.16816.F32.BF16 R132, R8.reuse, R50, R228 ;  /* 0x000000320884723c */ /* 0x040ff000000418e4 */
[C---:B------:R-:W-:Y:S08]  /*de10*/  HMMA.16816.F32.BF16 R192, R8.reuse, R32, R208 ;  /* 0x0000002008c0723c */ /* 0x040ff000000418d0 */
[C---:B------:R-:W-:Y:S01]  /*de20*/  HMMA.16816.F32.BF16 R48, R8.reuse, R44, R224 ;  /* 0x0000002c0830723c */ /* 0x040fe200000418e0 */
[----:B------:R-:W-:Y:S07]  /*de30*/  LDSM.16.M88.4 R44, [R215+0x8000] ;  /* 0x00800000d72c783b */ /* 0x000fee0000000200 */
[C---:B------:R-:W-:Y:S08]  /*de40*/  HMMA.16816.F32.BF16 R180, R8.reuse, R40, R220 ;  /* 0x0000002808b4723c */ /* 0x040ff000000418dc */
[C---:B------:R-:W-:Y:S01]  /*de50*/  HMMA.16816.F32.BF16 R184, R8.reuse, R42, R184 ;  /* 0x0000002a08b8723c */ /* 0x040fe200000418b8 */
[----:B------:R-:W-:Y:S07]  /*de60*/  LDSM.16.M88.4 R40, [R215+0x8400] ;  /* 0x00840000d728783b */ /* 0x000fee0000000200 */
[----:B------:R-:W-:Y:S01]  /*de70*/  HMMA.16816.F32.BF16 R32, R8, R34, R204 ;  /* 0x000000220820723c */ /* 0x000fe200000418cc */
[----:B------:R-:W3:Y:S07]  /*de80*/  LDSM.16.M88.4 R8, [R217+0x4000] ;  /* 0x00400000d908783b */ /* 0x000eee0000000200 */
[C---:B-1----:R-:W-:Y:S08]  /*de90*/  HMMA.16816.F32.BF16 R200, R4.reuse, R24, R200 ;  /* 0x0000001804c8723c */ /* 0x042ff000000418c8 */
[C---:B------:R-:W-:Y:S08]  /*dea0*/  HMMA.16816.F32.BF16 R204, R4.reuse, R26, R196 ;  /* 0x0000001a04cc723c */ /* 0x040ff000000418c4 */
[C---:B------:R-:W-:Y:S08]  /*deb0*/  HMMA.16816.F32.BF16 R208, R4.reuse, R28, R188 ;  /* 0x0000001c04d0723c */ /* 0x040ff000000418bc */
[C---:B------:R-:W-:Y:S08]  /*dec0*/  HMMA.16816.F32.BF16 R220, R4.reuse, R30, R176 ;  /* 0x0000001e04dc723c */ /* 0x040ff000000418b0 */
[C---:B------:R-:W-:Y:S08]  /*ded0*/  HMMA.16816.F32.BF16 R224, R4.reuse, R20, R136 ;  /* 0x0000001404e0723c */ /* 0x040ff00000041888 */
[C---:B------:R-:W-:Y:S08]  /*dee0*/  HMMA.16816.F32.BF16 R228, R4.reuse, R22, R64 ;  /* 0x0000001604e4723c */ /* 0x040ff00000041840 */
[C---:B----4-:R-:W-:Y:S08]  /*def0*/  HMMA.16816.F32.BF16 R232, R4.reuse, R16, R60 ;  /* 0x0000001004e8723c */ /* 0x050ff0000004183c */
[----:B------:R-:W-:Y:S08]  /*df00*/  HMMA.16816.F32.BF16 R236, R4, R18, R56 ;  /* 0x0000001204ec723c */ /* 0x000ff00000041838 */
[C---:B--2---:R-:W-:Y:S01]  /*df10*/  HMMA.16816.F32.BF16 R4, R12.reuse, R24, R52 ;  /* 0x000000180c04723c */ /* 0x044fe20000041834 */
[----:B------:R-:W1:Y:S07]  /*df20*/  LDSM.16.M88.4 R52, [R215+0x8800] ;  /* 0x00880000d734783b */ /* 0x000e6e0000000200 */
[C---:B------:R-:W-:Y:S08]  /*df30*/  HMMA.16816.F32.BF16 R136, R12.reuse, R26, R132 ;  /* 0x0000001a0c88723c */ /* 0x040ff00000041884 */
[----:B------:R-:W-:Y:S01]  /*df40*/  HMMA.16816.F32.BF16 R64, R12, R28, R48 ;  /* 0x0000001c0c40723c */ /* 0x000fe20000041830 */
[----:B------:R-:W-:Y:S07]  /*df50*/  LDSM.16.M88.4 R48, [R215+0x8c00] ;  /* 0x008c0000d730783b */ /* 0x000fee0000000200 */
[----:B---3--:R-:W-:Y:S01]  /*df60*/  HMMA.16816.F32.BF16 R132, R8, R44, R4 ;  /* 0x0000002c0884723c */ /* 0x008fe20000041804 */
[----:B------:R-:W2:Y:S01]  /*df70*/  LDSM.16.M88.4 R4, [R217+0x5000] ;  /* 0x00500000d904783b */ /* 0x000ea20000000200 */
[----:B------:R-:W-:-:S06]  /*df80*/  DEPBAR.LE SB0, 0x0 ;  /* 0x000080000000791a */ /* 0x000fcc0000000000 */
[C---:B------:R-:W-:Y:S08]  /*df90*/  HMMA.16816.F32.BF16 R60, R12.reuse, R30, R172 ;  /* 0x0000001e0c3c723c */ /* 0x040ff000000418ac */
[C---:B------:R-:W-:Y:S08]  /*dfa0*/  HMMA.16816.F32.BF16 R28, R12.reuse, R20, R180 ;  /* 0x000000140c1c723c */ /* 0x040ff000000418b4 */
[C---:B------:R-:W-:Y:S08]  /*dfb0*/  HMMA.16816.F32.BF16 R56, R12.reuse, R22, R184 ;  /* 0x000000160c38723c */ /* 0x040ff000000418b8 */
[----:B------:R-:W-:Y:S07]  /*dfc0*/  HMMA.16816.F32.BF16 R24, R12, R16, R192 ;  /* 0x000000100c18723c */ /* 0x000fee00000418c0 */
[C---:B------:R-:W-:Y:S01]  /*dfd0*/  IADD3 R17, R0.reuse, 0x9, RZ ;  /* 0x0000000900117810 */ /* 0x040fe20007ffe0ff */
[----:B------:R-:W-:Y:S01]  /*dfe0*/  HMMA.16816.F32.BF16 R136, R8, R46, R136 ;  /* 0x0000002e0888723c */ /* 0x000fe20000041888 */
[----:B------:R-:W-:-:S07]  /*dff0*/  IADD3 R16, R0, 0x10, RZ ;  /* 0x0000001000107810 */ /* 0x000fce0007ffe0ff */
[----:B------:R-:W-:Y:S01]  /*e000*/  HMMA.16816.F32.BF16 R20, R12, R18, R32 ;  /* 0x000000120c14723c */ /* 0x000fe20000041820 */
[----:B------:R-:W3:Y:S06]  /*e010*/  I2F R35, R0 ;  /* 0x0000000000237306 */ /* 0x000eec0000201400 */
[C---:B------:R-:W-:Y:S01]  /*e020*/  IADD3 R19, R0.reuse, 0x1, RZ ;  /* 0x0000000100137810 */ /* 0x040fe20007ffe0ff */
[----:B------:R-:W-:Y:S01]  /*e030*/  HMMA.16816.F32.BF16 R172, R8, R40, R64 ;  /* 0x0000002808ac723c */ /* 0x000fe20000041840 */
[----:B------:R-:W4:Y:S01]  /*e040*/  I2F R32, R17 ;  /* 0x0000001100207306 */ /* 0x000f220000201400 */
[----:B------:R-:W-:-:S02]  /*e050*/  IADD3 R18, R0, 0x8, RZ ;  /* 0x0000000800127810 */ /* 0x000fc40007ffe0ff */
[C---:B------:R-:W-:Y:S02]  /*e060*/  IADD3 R15, R0.reuse, 0x11, RZ ;  /* 0x00000011000f7810 */ /* 0x040fe40007ffe0ff */
[C---:B------:R-:W-:Y:S02]  /*e070*/  IADD3 R14, R0.reuse, 0x18, RZ ;  /* 0x00000018000e7810 */ /* 0x040fe40007ffe0ff */
[----:B-1----:R-:W-:Y:S01]  /*e080*/  HMMA.16816.F32.BF16 R184, R8, R52, R28 ;  /* 0x0000003408b8723c */ /* 0x002fe2000004181c */
[----:B------:R-:W1:Y:S01]  /*e090*/  I2F R34, R19 ;  /* 0x0000001300227306 */ /* 0x000e620000201400 */
[C---:B------:R-:W-:Y:S01]  /*e0a0*/  IADD3 R13, R0.reuse, 0x19, RZ ;  /* 0x00000019000d7810 */ /* 0x040fe20007ffe0ff */
[----:B---3--:R-:W-:Y:S01]  /*e0b0*/  FFMA.FTZ R64, R35, UR4, R134 ;  /* 0x0000000423407c23 */ /* 0x008fe20008010086 */
[----:B------:R-:W-:Y:S02]  /*e0c0*/  IADD3 R12, R0, 0x20, RZ ;  /* 0x00000020000c7810 */ /* 0x000fe40007ffe0ff */
[----:B------:R-:W-:-:S02]  /*e0d0*/  ISETP.GE.AND P5, PT, R19, R37, PT ;  /* 0x000000251300720c */ /* 0x000fc40003fa6270 */
[----:B------:R-:W-:Y:S01]  /*e0e0*/  HMMA.16816.F32.BF16 R188, R8, R42, R60 ;  /* 0x0000002a08bc723c */ /* 0x000fe2000004183c */
[----:B------:R-:W3:Y:S01]  /*e0f0*/  I2F R31, R16 ;  /* 0x00000010001f7306 */ /* 0x000ee20000201400 */
[----:B----4-:R-:W-:Y:S01]  /*e100*/  FFMA.FTZ R2, R32, UR4, R137 ;  /* 0x0000000420027c23 */ /* 0x010fe20008010089 */
[----:B------:R-:W-:-:S04]  /*e110*/  ISETP.GE.AND P6, PT, R18, R37, PT ;  /* 0x000000251200720c */ /* 0x000fc80003fc6270 */
[----:B------:R-:W-:Y:S01]  /*e120*/  FFMA.FTZ R61, R32, UR4, R139 ;  /* 0x00000004203d7c23 */ /* 0x000fe2000801008b */
[----:B--2---:R-:W-:Y:S01]  /*e130*/  HMMA.16816.F32.BF16 R196, R4, R44, R200 ;  /* 0x0000002c04c4723c */ /* 0x004fe200000418c8 */
[----:B------:R-:W2:Y:S01]  /*e140*/  I2F R33, R18 ;  /* 0x0000001200217306 */ /* 0x000ea20000201400 */
[----:B-1----:R-:W-:-:S06]  /*e150*/  FFMA.FTZ R63, R34, UR4, R135 ;  /* 0x00000004223f7c23 */ /* 0x002fcc0008010087 */
[----:B------:R-:W-:Y:S01]  /*e160*/  HMMA.16816.F32.BF16 R200, R4, R46, R204 ;  /* 0x0000002e04c8723c */ /* 0x000fe200000418cc */
[----:B------:R-:W1:Y:S01]  /*e170*/  I2F R30, R15 ;  /* 0x0000000f001e7306 */ /* 0x000e620000201400 */
[----:B---3--:R-:W-:-:S06]  /*e180*/  FFMA.FTZ R60, R31, UR4, R174 ;  /* 0x000000041f3c7c23 */ /* 0x008fcc00080100ae */
[----:B------:R-:W-:Y:S01]  /*e190*/  HMMA.16816.F32.BF16 R204, R4, R40, R208 ;  /* 0x0000002804cc723c */ /* 0x000fe200000418d0 */
[----:B------:R-:W3:Y:S01]  /*e1a0*/  I2F R29, R14 ;  /* 0x0000000e001d7306 */ /* 0x000ee20000201400 */
[----:B--2---:R-:W-:-:S05]  /*e1b0*/  FFMA.FTZ R62, R33, UR4, R138 ;  /* 0x00000004213e7c23 */ /* 0x004fca000801008a */
[----:B------:R-:W-:Y:S01]  /*e1c0*/  FFMA.FTZ R40, R35, UR4, R132 ;  /* 0x0000000423287c23 */ /* 0x000fe20008010084 */
[C---:B------:R-:W-:Y:S01]  /*e1d0*/  HMMA.16816.F32.BF16 R180, R8.reuse, R54, R56 ;  /* 0x0000003608b4723c */ /* 0x040fe20000041838 */
[----:B------:R-:W2:Y:S01]  /*e1e0*/  I2F R28, R13 ;  /* 0x0000000d001c7306 */ /* 0x000ea20000201400 */
[----:B------:R-:W-:Y:S02]  /*e1f0*/  FFMA.FTZ R41, R31, UR4, R172 ;  /* 0x000000041f297c23 */ /* 0x000fe400080100ac */
[----:B------:R-:W-:Y:S02]  /*e200*/  FSEL R137, R40, -INF , !P0 ;  /* 0xff80000028897808 */ /* 0x000fe40004000000 */
[-C--:B------:R-:W-:Y:S01]  /*e210*/  ISETP.GE.AND P0, PT, R17, R37.reuse, PT ;  /* 0x000000251100720c */ /* 0x080fe20003f06270 */
[----:B-1----:R-:W-:Y:S01]  /*e220*/  FFMA.FTZ R56, R30, UR4, R173 ;  /* 0x000000041e387c23 */ /* 0x002fe200080100ad */
[C---:B------:R-:W-:Y:S01]  /*e230*/  HMMA.16816.F32.BF16 R176, R8.reuse, R48, R24 ;  /* 0x0000003008b0723c */ /* 0x040fe20000041818 */
[----:B------:R-:W1:Y:S01]  /*e240*/  I2F R27, R12 ;  /* 0x0000000c001b7306 */ /* 0x000e620000201400 */
[----:B------:R-:W-:Y:S01]  /*e250*/  FSEL R172, R2, -INF , !P0 ;  /* 0xff80000002ac7808 */ /* 0x000fe20004000000 */
[C---:B---3--:R-:W-:Y:S01]  /*e260*/  FFMA.FTZ R47, R29.reuse, UR4, R188 ;  /* 0x000000041d2f7c23 */ /* 0x048fe200080100bc */
[----:B------:R-:W-:Y:S01]  /*e270*/  IADD3 R2, R0, 0x38, RZ ;  /* 0x0000003800027810 */ /* 0x000fe20007ffe0ff */
[----:B------:R-:W-:Y:S01]  /*e280*/  FFMA.FTZ R58, R29, UR4, R190 ;  /* 0x000000041d3a7c23 */ /* 0x000fe200080100be */
[----:B------:R-:W-:Y:S01]  /*e290*/  ISETP.GE.AND P0, PT, R14, R37, PT ;  /* 0x000000250e00720c */ /* 0x000fe20003f06270 */
[----:B------:R-:W-:Y:S01]  /*e2a0*/  FFMA.FTZ R59, R30, UR4, R175 ;  /* 0x000000041e3b7c23 */ /* 0x000fe200080100af */
[----:B------:R-:W-:Y:S01]  /*e2b0*/  HMMA.16816.F32.BF16 R192, R8, R50, R20 ;  /* 0x0000003208c0723c */ /* 0x000fe20000041814 */
[----:B------:R-:W3:Y:S01]  /*e2c0*/  I2F R22, R3 ;  /* 0x0000000300167306 */ /* 0x000ee20000201400 */
[----:B--2---:R-:W-:-:S02]  /*e2d0*/  FFMA.FTZ R46, R28, UR4, R189 ;  /* 0x000000041c2e7c23 */ /* 0x004fc400080100bd */
[----:B------:R-:W-:-:S03]  /*e2e0*/  FFMA.FTZ R57, R28, UR4, R191 ;  /* 0x000000041c397c23 */ /* 0x000fc600080100bf */
[----:B------:R-:W-:Y:S01]  /*e2f0*/  IADD3 R10, R0, 0x28, RZ ;  /* 0x00000028000a7810 */ /* 0x000fe20007ffe0ff */
[----:B------:R-:W-:Y:S01]  /*e300*/  FFMA.FTZ R21, R34, UR4, R133 ;  /* 0x0000000422157c23 */ /* 0x000fe20008010085 */
[C---:B------:R-:W-:Y:S01]  /*e310*/  IADD3 R9, R0.reuse, 0x29, RZ ;  /* 0x0000002900097810 */ /* 0x040fe20007ffe0ff */
[----:B------:R-:W-:Y:S01]  /*e320*/  FFMA.FTZ R20, R33, UR4, R136 ;  /* 0x0000000421147c23 */ /* 0x000fe20008010088 */
[----:B------:R-:W2:Y:S01]  /*e330*/  I2F R25, R10 ;  /* 0x0000000a00197306 */ /* 0x000ea20000201400 */
[----:B------:R-:W-:Y:S01]  /*e340*/  IADD3 R11, R0, 0x21, RZ ;  /* 0x00000021000b7810 */ /* 0x000fe20007ffe0ff */
[----:B-1----:R-:W-:Y:S01]  /*e350*/  FFMA.FTZ R45, R27, UR4, R184 ;  /* 0x000000041b2d7c23 */ /* 0x002fe200080100b8 */
[----:B------:R-:W-:Y:S01]  /*e360*/  FSEL R138, R21, -INF , !P5 ;  /* 0xff800000158a7808 */ /* 0x000fe20006800000 */
[----:B------:R-:W-:Y:S01]  /*e370*/  HMMA.16816.F32.BF16 R208, R4, R42, R220 ;  /* 0x0000002a04d0723c */ /* 0x000fe200000418dc */
[----:B------:R-:W-:Y:S01]  /*e380*/  FSEL R139, R20, -INF , !P6 ;  /* 0xff800000148b7808 */ /* 0x000fe20007000000 */
[----:B---3--:R-:W-:Y:S01]  /*e390*/  FFMA.FTZ R65, R22, UR4, R177 ;  /* 0x0000000416417c23 */ /* 0x008fe200080100b1 */
[-C--:B------:R-:W-:Y:S01]  /*e3a0*/  ISETP.GE.AND P5, PT, R16, R37.reuse, PT ;  /* 0x000000251000720c */ /* 0x080fe20003fa6270 */
[----:B------:R-:W1:Y:S01]  /*e3b0*/  I2F R24, R9 ;  /* 0x0000000900187306 */ /* 0x000e620000201400 */
[----:B------:R-:W-:Y:S01]  /*e3c0*/  ISETP.GE.AND P6, PT, R15, R37, PT ;  /* 0x000000250f00720c */ /* 0x000fe20003fc6270 */
[----:B------:R-:W-:Y:S01]  /*e3d0*/  FFMA.FTZ R132, R27, UR4, R186 ;  /* 0x000000041b847c23 */ /* 0x000fe200080100ba */
[----:B------:R-:W-:Y:S01]  /*e3e0*/  IADD3 R8, R0, 0x30, RZ ;  /* 0x0000003000087810 */ /* 0x000fe20007ffe0ff */
[----:B------:R-:W-:Y:S01]  /*e3f0*/  FFMA.FTZ R135, R22, UR4, R179 ;  /* 0x0000000416877c23 */ /* 0x000fe200080100b3 */
[----:B------:R-:W-:-:S02]  /*e400*/  FSEL R189, R41, -INF , !P5 ;  /* 0xff80000029bd7808 */ /* 0x000fc40006800000 */
[----:B------:R-:W-:Y:S01]  /*e410*/  FSEL R188, R56, -INF , !P6 ;  /* 0xff80000038bc7808 */ /* 0x000fe20007000000 */
[----:B------:R-:W3:Y:S01]  /*e420*/  I2F R21, R2 ;  /* 0x0000000200157306 */ /* 0x000ee20000201400 */
[-C--:B------:R-:W-:Y:S01]  /*e430*/  ISETP.GE.AND P5, PT, R13, R37.reuse, PT ;  /* 0x000000250d00720c */ /* 0x080fe20003fa6270 */
[C---:B--2---:R-:W-:Y:S01]  /*e440*/  FFMA.FTZ R43, R25.reuse, UR4, R180 ;  /* 0x00000004192b7c23 */ /* 0x044fe200080100b4 */
[-C--:B------:R-:W-:Y:S01]  /*e450*/  ISETP.GE.AND P6, PT, R12, R37.reuse, PT ;  /* 0x000000250c00720c */ /* 0x080fe20003fc6270 */
[----:B------:R-:W-:Y:S01]  /*e460*/  FFMA.FTZ R134, R25, UR4, R182 ;  /* 0x0000000419867c23 */ /* 0x000fe200080100b6 */
[----:B------:R-:W-:Y:S02]  /*e470*/  FSEL R190, R46, -INF , !P5 ;  /* 0xff8000002ebe7808 */ /* 0x000fe40006800000 */
[----:B------:R-:W-:Y:S01]  /*e480*/  FSEL R221, R45, -INF , !P6 ;  /* 0xff8000002ddd7808 */ /* 0x000fe20007000000 */
[----:B------:R-:W2:Y:S01]  /*e490*/  I2F R26, R11 ;  /* 0x0000000b001a7306 */ /* 0x000ea20000201400 */
[----:B-1----:R-:W-:Y:S01]  /*e4a0*/  FFMA.FTZ R42, R24, UR4, R181 ;  /* 0x00000004182a7c23 */ /* 0x002fe200080100b5 */
[-C--:B------:R-:W-:Y:S01]  /*e4b0*/  ISETP.GE.AND P5, PT, R10, R37.reuse, PT ;  /* 0x000000250a00720c */ /* 0x080fe20003fa6270 */
[----:B------:R-:W-:Y:S01]  /*e4c0*/  FFMA.FTZ R133, R24, UR4, R183 ;  /* 0x0000000418857c23 */ /* 0x000fe200080100b7 */
[----:B------:R-:W-:-:S02]  /*e4d0*/  ISETP.GE.AND P6, PT, R9, R37, PT ;  /* 0x000000250900720c */ /* 0x000fc40003fc6270 */
[----:B------:R-:W-:Y:S02]  /*e4e0*/  FSEL R240, R43, -INF , !P5 ;  /* 0xff8000002bf07808 */ /* 0x000fe40006800000 */
[----:B------:R-:W1:Y:S01]  /*e4f0*/  I2F R23, R8 ;  /* 0x0000000800177306 */ /* 0x000e620000201400 */
[----:B------:R-:W-:Y:S01]  /*e500*/  FSEL R241, R42, -INF , !P6 ;  /* 0xff8000002af17808 */ /* 0x000fe20007000000 */
[----:B---3--:R-:W-:Y:S01]  /*e510*/  FFMA.FTZ R20, R21, UR4, R192 ;  /* 0x0000000415147c23 */ /* 0x008fe200080100c0 */
[-C--:B------:R-:W-:Y:S01]  /*e520*/  ISETP.GE.AND P5, PT, R3, R37.reuse, PT ;  /* 0x000000250300720c */ /* 0x080fe20003fa6270 */
[----:B------:R-:W-:Y:S01]  /*e530*/  FFMA.FTZ R40, R21, UR4, R194 ;  /* 0x0000000415287c23 */ /* 0x000fe200080100c2 */
[----:B------:R-:W-:Y:S01]  /*e540*/  BAR.SYNC.DEFER_BLOCKING 0x0 ;  /* 0x0000000000007b1d */ /* 0x000fe20000010000 */
[----:B------:R-:W-:Y:S01]  /*e550*/  ISETP.GE.AND P6, PT, R2, R37, PT ;  /* 0x000000250200720c */ /* 0x000fe20003fc6270 */
[C---:B--2---:R-:W-:Y:S01]  /*e560*/  FFMA.FTZ R67, R26.reuse, UR4, R187 ;  /* 0x000000041a437c23 */ /* 0x044fe200080100bb */
[----:B------:R-:W-:Y:S01]  /*e570*/  FSEL R187, R47, -INF , !P0 ;  /* 0xff8000002fbb7808 */ /* 0x000fe20004000000 */
[----:B------:R-:W-:Y:S01]  /*e580*/  FFMA.FTZ R44, R26, UR4, R185 ;  /* 0x000000041a2c7c23 */ /* 0x000fe200080100b9 */
[----:B------:R-:W-:-:S02]  /*e590*/  FSEL R181, R65, -INF , !P5 ;  /* 0xff80000041b57808 */ /* 0x000fc40006800000 */
[----:B------:R-:W-:Y:S02]  /*e5a0*/  FSEL R180, R20, -INF , !P6 ;  /* 0xff80000014b47808 */ /* 0x000fe40007000000 */
[----:B------:R-:W-:Y:S01]  /*e5b0*/  FSEL R56, R64, -INF , !P1 ;  /* 0xff80000040387808 */ /* 0x000fe20004800000 */
[----:B-1----:R-:W-:Y:S01]  /*e5c0*/  FFMA.FTZ R66, R23, UR4, R176 ;  /* 0x0000000417427c23 */ /* 0x002fe200080100b0 */
[----:B------:R-:W-:Y:S01]  /*e5d0*/  ISETP.GE.AND P0, PT, R11, R37, PT ;  /* 0x000000250b00720c */ /* 0x000fe20003f06270 */
[----:B------:R-:W-:Y:S01]  /*e5e0*/  FFMA.FTZ R136, R23, UR4, R178 ;  /* 0x0000000417887c23 */ /* 0x000fe200080100b2 */
[-C--:B------:R-:W-:Y:S02]  /*e5f0*/  ISETP.GE.AND P5, PT, R19, R36.reuse, PT ;  /* 0x000000241300720c */ /* 0x080fe40003fa6270 */
[-C--:B------:R-:W-:Y:S02]  /*e600*/  ISETP.GE.AND P6, PT, R18, R36.reuse, PT ;  /* 0x000000241200720c */ /* 0x080fe40003fc6270 */
[----:B------:R-:W-:-:S02]  /*e610*/  ISETP.GE.AND P1, PT, R17, R36, PT ;  /* 0x000000241100720c */ /* 0x000fc40003f26270 */
[----:B------:R-:W-:Y:S02]  /*e620*/  FSEL R223, R44, -INF , !P0 ;  /* 0xff8000002cdf7808 */ /* 0x000fe40004000000 */
[----:B------:R-:W-:Y:S02]  /*e630*/  FSEL R63, R63, -INF , !P5 ;  /* 0xff8000003f3f7808 */ /* 0x000fe40006800000 */
[----:B------:R-:W-:Y:S02]  /*e640*/  FSEL R62, R62, -INF , !P6 ;  /* 0xff8000003e3e7808 */ /* 0x000fe40007000000 */
[----:B------:R-:W-:Y:S02]  /*e650*/  FSEL R61, R61, -INF , !P1 ;  /* 0xff8000003d3d7808 */ /* 0x000fe40004800000 */
[----:B------:R-:W-:Y:S02]  /*e660*/  ISETP.GE.AND P0, PT, R8, R37, PT ;  /* 0x000000250800720c */ /* 0x000fe40003f06270 */
[----:B------:R-:W-:-:S02]  /*e670*/  ISETP.GE.AND P5, PT, R16, R36, PT ;  /* 0x000000241000720c */ /* 0x000fc40003fa6270 */
[-C--:B------:R-:W-:Y:S02]  /*e680*/  ISETP.GE.AND P6, PT, R15, R36.reuse, PT ;  /* 0x000000240f00720c */ /* 0x080fe40003fc6270 */
[----:B------:R-:W-:Y:S02]  /*e690*/  ISETP.GE.AND P1, PT, R14, R36, PT ;  /* 0x000000240e00720c */ /* 0x000fe40003f26270 */
[----:B------:R-:W-:Y:S02]  /*e6a0*/  FSEL R66, R66, -INF , !P0 ;  /* 0xff80000042427808 */ /* 0x000fe40004000000 */
[----:B------:R-:W-:Y:S02]  /*e6b0*/  FSEL R192, R60, -INF , !P5 ;  /* 0xff8000003cc07808 */ /* 0x000fe40006800000 */
[----:B------:R-:W-:Y:S02]  /*e6c0*/  FSEL R219, R59, -INF , !P6 ;  /* 0xff8000003bdb7808 */ /* 0x000fe40007000000 */
[----:B------:R-:W-:-:S02]  /*e6d0*/  FSEL R185, R58, -INF , !P1 ;  /* 0xff8000003ab97808 */ /* 0x000fc40004800000 */
[C---:B------:R-:W-:Y:S02]  /*e6e0*/  ISETP.GE.AND P0, PT, R0.reuse, R39, PT ;  /* 0x000000270000720c */ /* 0x040fe40003f06270 */
[----:B------:R-:W-:Y:S02]  /*e6f0*/  ISETP.GE.AND P5, PT, R13, R36, PT ;  /* 0x000000240d00720c */ /* 0x000fe40003fa6270 */
[----:B------:R-:W-:Y:S02]  /*e700*/  ISETP.GE.AND P6, PT, R0, R38, PT ;  /* 0x000000260000720c */ /* 0x000fe40003fc6270 */
[----:B------:R-:W-:Y:S02]  /*e710*/  ISETP.GE.AND P1, PT, R12, R36, PT ;  /* 0x000000240c00720c */ /* 0x000fe40003f26270 */
[----:B------:R-:W-:Y:S02]  /*e720*/  IADD3 R0, R0, 0x39, RZ ;  /* 0x0000003900007810 */ /* 0x000fe40007ffe0ff */
[----:B------:R-:W-:-:S02]  /*e730*/  FSEL R186, R57, -INF , !P5 ;  /* 0xff80000039ba7808 */ /* 0x000fc40006800000 */
[----:B------:R-:W-:Y:S01]  /*e740*/  FSEL R242, R132, -INF , !P1 ;  /* 0xff80000084f27808 */ /* 0x000fe20004800000 */
[----:B------:R-:W1:Y:S01]  /*e750*/  I2F R20, R0 ;  /* 0x0000000000147306 */ /* 0x000e620000201400 */
[-C--:B------:R-:W-:Y:S02]  /*e760*/  ISETP.GE.AND P5, PT, R11, R36.reuse, PT ;  /* 0x000000240b00720c */ /* 0x080fe40003fa6270 */
[-C--:B------:R-:W-:Y:S02]  /*e770*/  ISETP.GE.AND P1, PT, R10, R36.reuse, PT ;  /* 0x000000240a00720c */ /* 0x080fe40003f26270 */
[----:B------:R-:W-:Y:S02]  /*e780*/  FSEL R243, R67, -INF , !P5 ;  /* 0xff80000043f37808 */ /* 0x000fe40006800000 */
[----:B------:R-:W-:Y:S02]  /*e790*/  FSEL R220, R134, -INF , !P1 ;  /* 0xff80000086dc7808 */ /* 0x000fe40004800000 */
[----:B------:R-:W-:-:S02]  /*e7a0*/  ISETP.GE.AND P5, PT, R9, R36, PT ;  /* 0x000000240900720c */ /* 0x000fc40003fa6270 */
[-C--:B------:R-:W-:Y:S02]  /*e7b0*/  ISETP.GE.AND P1, PT, R8, R36.reuse, PT ;  /* 0x000000240800720c */ /* 0x080fe40003f26270 */
[----:B------:R-:W-:Y:S02]  /*e7c0*/  FSEL R222, R133, -INF , !P5 ;  /* 0xff80000085de7808 */ /* 0x000fe40006800000 */
[----:B------:R-:W-:Y:S02]  /*e7d0*/  FSEL R251, R136, -INF , !P1 ;  /* 0xff80000088fb7808 */ /* 0x000fe40004800000 */
[-C--:B------:R-:W-:Y:S02]  /*e7e0*/  ISETP.GE.AND P5, PT, R3, R36.reuse, PT ;  /* 0x000000240300720c */ /* 0x080fe40003fa6270 */
[----:B------:R-:W-:Y:S02]  /*e7f0*/  ISETP.GE.AND P1, PT, R2, R36, PT ;  /* 0x000000240200720c */ /* 0x000fe40003f26270 */
[----:B------:R-:W-:-:S02]  /*e800*/  FSEL R60, R135, -INF , !P5 ;  /* 0xff800000873c7808 */ /* 0x000fc40006800000 */
[----:B------:R-:W-:Y:S01]  /*e810*/  FSEL R58, R40, -INF , !P1 ;  /* 0xff800000283a7808 */ /* 0x000fe20004800000 */
[C---:B------:R-:W-:Y:S01]  /*e820*/  FFMA.FTZ R40, R35.reuse, UR4, R196 ;  /* 0x0000000423287c23 */ /* 0x040fe200080100c4 */
[----:B------:R-:W-:Y:S01]  /*e830*/  ISETP.GE.AND P5, PT, R0, R37, PT ;  /* 0x000000250000720c */ /* 0x000fe20003fa6270 */
[----:B-1----:R-:W-:Y:S01]  /*e840*/  FFMA.FTZ R37, R20, UR4, R193 ;  /* 0x0000000414257c23 */ /* 0x002fe200080100c1 */
[----:B------:R-:W-:Y:S01]  /*e850*/  ISETP.GE.AND P1, PT, R0, R36, PT ;  /* 0x000000240000720c */ /* 0x000fe20003f26270 */
[----:B------:R-:W-:Y:S02]  /*e860*/  FFMA.FTZ R36, R20, UR4, R195 ;  /* 0x0000000414247c23 */ /* 0x000fe400080100c3 */
[----:B------:R-:W-:Y:S01]  /*e870*/  FFMA.FTZ R35, R35, UR4, R198 ;  /* 0x0000000423237c23 */ /* 0x000fe200080100c6 */
[----:B------:R-:W-:Y:S02]  /*e880*/  FSEL R249, R37, -INF , !P5 ;  /* 0xff80000025f97808 */ /* 0x000fe40006800000 */
[----:B------:R-:W-:-:S02]  /*e890*/  FSEL R250, R36, -INF , !P1 ;  /* 0xff80000024fa7808 */ /* 0x000fc40004800000 */
[CC--:B------:R-:W-:Y:S02]  /*e8a0*/  ISETP.GE.AND P5, PT, R19.reuse, R39.reuse, PT ;  /* 0x000000271300720c */ /* 0x0c0fe40003fa6270 */
[-C--:B------:R-:W-:Y:S01]  /*e8b0*/  ISETP.GE.AND P1, PT, R19, R38.reuse, PT ;  /* 0x000000261300720c */ /* 0x080fe20003f26270 */
[----:B------:R-:W-:Y:S01]  /*e8c0*/  FFMA.FTZ R19, R34, UR4, R199 ;  /* 0x0000000422137c23 */ /* 0x000fe200080100c7 */
[----:B------:R-:W-:Y:S02]  /*e8d0*/  FSEL R36, R40, -INF , !P0 ;  /* 0xff80000028247808 */ /* 0x000fe40004000000 */
[----:B------:R-:W-:Y:S01]  /*e8e0*/  FSEL R37, R35, -INF , !P6 ;  /* 0xff80000023257808 */ /* 0x000fe20007000000 */
[----:B------:R-:W-:Y:S01]  /*e8f0*/  FFMA.FTZ R35, R34, UR4, R197 ;  /* 0x0000000422237c23 */ /* 0x000fe200080100c5 */
[C---:B------:R-:W-:Y:S01]  /*e900*/  ISETP.GE.AND P0, PT, R18.reuse, R39, PT ;  /* 0x000000271200720c */ /* 0x040fe20003f06270 */
[C---:B------:R-:W-:Y:S01]  /*e910*/  FFMA.FTZ R34, R33.reuse, UR4, R200 ;  /* 0x0000000421227c23 */ /* 0x040fe200080100c8 */
[----:B------:R-:W-:Y:S01]  /*e920*/  ISETP.GE.AND P6, PT, R18, R38, PT ;  /* 0x000000261200720c */ /* 0x000fe20003fc6270 */
[----:B------:R-:W-:Y:S01]  /*e930*/  FFMA.FTZ R18, R33, UR4, R202 ;  /* 0x0000000421127c23 */ /* 0x000fe200080100ca */
[----:B------:R-:W-:Y:S01]  /*e940*/  HMMA.16816.F32.BF16 R40, R4, R52, R224 ;  /* 0x000000340428723c */ /* 0x000fe200000418e0 */
[----:B------:R-:W-:-:S02]  /*e950*/  FSEL R35, R35, -INF , !P5 ;  /* 0xff80000023237808 */ /* 0x000fc40006800000 */
[----:B------:R-:W-:Y:S01]  /*e960*/  FSEL R33, R19, -INF , !P1 ;  /* 0xff80000013217808 */ /* 0x000fe20004800000 */
[----:B------:R-:W-:Y:S01]  /*e970*/  FFMA.FTZ R19, R32, UR4, R201 ;  /* 0x0000000420137c23 */ /* 0x000fe200080100c9 */
[----:B------:R-:W-:Y:S02]  /*e980*/  FSEL R34, R34, -INF , !P0 ;  /* 0xff80000022227808 */ /* 0x000fe40004000000 */
[----:B------:R-:W-:Y:S01]  /*e990*/  FSEL R57, R18, -INF , !P6 ;  /* 0xff80000012397808 */ /* 0x000fe20007000000 */
[----:B------:R-:W-:Y:S01]  /*e9a0*/  FFMA.FTZ R18, R31, UR4, R204 ;  /* 0x000000041f127c23 */ /* 0x000fe200080100cc */
[CC--:B------:R-:W-:Y:S01]  /*e9b0*/  ISETP.GE.AND P5, PT, R17.reuse, R39.reuse, PT ;  /* 0x000000271100720c */ /* 0x0c0fe20003fa6270 */
[----:B------:R-:W-:Y:S01]  /*e9c0*/  HMMA.16816.F32.BF16 R52, R4, R54, R228 ;  /* 0x000000360434723c */ /* 0x000fe200000418e4 */
[----:B------:R-:W-:Y:S01]  /*e9d0*/  ISETP.GE.AND P1, PT, R17, R38, PT ;  /* 0x000000261100720c */ /* 0x000fe20003f26270 */
[----:B------:R-:W-:Y:S01]  /*e9e0*/  FFMA.FTZ R17, R32, UR4, R203 ;  /* 0x0000000420117c23 */ /* 0x000fe200080100cb */
[----:B------:R-:W-:-:S02]  /*e9f0*/  ISETP.GE.AND P0, PT, R16, R39, PT ;  /* 0x000000271000720c */ /* 0x000fc40003f06270 */
[----:B------:R-:W-:Y:S01]  /*ea00*/  ISETP.GE.AND P6, PT, R16, R38, PT ;  /* 0x000000261000720c */ /* 0x000fe20003fc6270 */
[----:B------:R-:W-:Y:S01]  /*ea10*/  FFMA.FTZ R16, R31, UR4, R206 ;  /* 0x000000041f107c23 */ /* 0x000fe200080100ce */
[----:B------:R-:W-:Y:S01]  /*ea20*/  FSEL R32, R17, -INF , !P1 ;  /* 0xff80000011207808 */ /* 0x000fe20004800000 */
[----:B------:R-:W-:Y:S01]  /*ea30*/  FFMA.FTZ R17, R30, UR4, R205 ;  /* 0x000000041e117c23 */ /* 0x000fe200080100cd */
[----:B------:R-:W-:Y:S02]  /*ea40*/  FSEL R31, R19, -INF , !P5 ;  /* 0xff800000131f7808 */ /* 0x000fe40006800000 */
[----:B------:R-:W-:Y:S01]  /*ea50*/  FSEL R177, R16, -INF , !P6 ;  /* 0xff80000010b17808 */ /* 0x000fe20007000000 */
[----:B------:R-:W-:Y:S01]  /*ea60*/  FFMA.FTZ R16, R29, UR4, R208 ;  /* 0x000000041d107c23 */ /* 0x000fe200080100d0 */
[----:B------:R-:W-:Y:S02]  /*ea70*/  FSEL R174, R18, -INF , !P0 ;  /* 0xff80000012ae7808 */ /* 0x000fe40004000000 */
[----:B------:R-:W-:-:S02]  /*ea80*/  ISETP.GE.AND P5, PT, R15, R39, PT ;  /* 0x000000270f00720c */ /* 0x000fc40003fa6270 */
[-C--:B------:R-:W-:Y:S02]  /*ea90*/  ISETP.GE.AND P0, PT, R14, R39.reuse, PT ;  /* 0x000000270e00720c */ /* 0x080fe40003f06270 */
[-C--:B------:R-:W-:Y:S01]  /*eaa0*/  ISETP.GE.AND P1, PT, R15, R38.reuse, PT ;  /* 0x000000260f00720c */ /* 0x080fe20003f26270 */
[----:B------:R-:W-:Y:S01]  /*eab0*/  FFMA.FTZ R15, R30, UR4, R207 ;  /* 0x000000041e0f7c23 */ /* 0x000fe200080100cf */
[----:B------:R-:W-:Y:S01]  /*eac0*/  ISETP.GE.AND P6, PT, R14, R38, PT ;  /* 0x000000260e00720c */ /* 0x000fe20003fc6270 */
[----:B------:R-:W-:Y:S01]  /*ead0*/  FFMA.FTZ R14, R29, UR4, R210 ;  /* 0x000000041d0e7c23 */ /* 0x000fe200080100d2 */
[----:B------:R-:W-:Y:S02]  /*eae0*/  FSEL R133, R17, -INF , !P5 ;  /* 0xff80000011857808 */ /* 0x000fe40006800000 */
[----:B------:R-:W-:Y:S02]  /*eaf0*/  FSEL R173, R16, -INF , !P0 ;  /* 0xff80000010ad7808 */ /* 0x000fe40004000000 */
[----:B------:R-:W-:Y:S01]  /*eb00*/  HMMA.16816.F32.BF16 R16, R4, R48, R232 ;  /* 0x000000300410723c */ /* 0x000fe200000418e8 */
[----:B------:R-:W-:Y:S01]  /*eb10*/  FSEL R178, R15, -INF , !P1 ;  /* 0xff8000000fb27808 */ /* 0x000fe20004800000 */
[----:B------:R-:W-:Y:S01]  /*eb20*/  FFMA.FTZ R15, R28, UR4, R209 ;  /* 0x000000041c0f7c23 */ /* 0x000fe200080100d1 */
[----:B------:R-:W-:Y:S01]  /*eb30*/  FSEL R176, R14, -INF , !P6 ;  /* 0xff8000000eb07808 */ /* 0x000fe20007000000 */
[----:B------:R-:W-:Y:S01]  /*eb40*/  FFMA.FTZ R14, R27, UR4, R40 ;  /* 0x000000041b0e7c23 */ /* 0x000fe20008010028 */
[----:B------:R-:W-:-:S02]  /*eb50*/  ISETP.GE.AND P5, PT, R13, R39, PT ;  /* 0x000000270d00720c */ /* 0x000fc40003fa6270 */
[-C--:B------:R-:W-:Y:S01]  /*eb60*/  ISETP.GE.AND P1, PT, R13, R38.reuse, PT ;  /* 0x000000260d00720c */ /* 0x080fe20003f26270 */
[----:B------:R-:W-:Y:S01]  /*eb70*/  FFMA.FTZ R13, R28, UR4, R211 ;  /* 0x000000041c0d7c23 */ /* 0x000fe200080100d3 */
[CC--:B------:R-:W-:Y:S01]  /*eb80*/  ISETP.GE.AND P0, PT, R12.reuse, R39.reuse, PT ;  /* 0x000000270c00720c */ /* 0x0c0fe20003f06270 */
[----:B------:R-:W-:Y:S01]  /*eb90*/  HMMA.16816.F32.BF16 R48, R4, R50, R236 ;  /* 0x000000320430723c */ /* 0x000fe200000418ec */
[----:B------:R-:W-:Y:S01]  /*eba0*/  ISETP.GE.AND P6, PT, R12, R38, PT ;  /* 0x000000260c00720c */ /* 0x000fe20003fc6270 */
[----:B------:R-:W-:Y:S01]  /*ebb0*/  FFMA.FTZ R12, R27, UR4, R42 ;  /* 0x000000041b0c7c23 */ /* 0x000fe2000801002a */
[----:B------:R-:W-:Y:S02]  /*ebc0*/  FSEL R132, R15, -INF , !P5 ;  /* 0xff8000000f847808 */ /* 0x000fe40006800000 */
[----:B------:R-:W-:Y:S02]  /*ebd0*/  FSEL R175, R13, -INF , !P1 ;  /* 0xff8000000daf7808 */ /* 0x000fe40004800000 */
        /* <DEDUP_REMOVED lines=8> */
[----:B------:R-:W-:Y:S01]  /*ec60*/  FFMA.FTZ R4, R23, UR4, R18 ;  /* 0x0000000417047c23 */ /* 0x000fe20008010012 */
[----:B------:R-:W-:Y:S01]  /*ec70*/  ISETP.GE.AND P6, PT, R10, R38, PT ;  /* 0x000000260a00720c */ /* 0x000fe20003fc6270 */
[----:B------:R-:W-:Y:S01]  /*ec80*/  FFMA.FTZ R10, R26, UR4, R43 ;  /* 0x000000041a0a7c23 */ /* 0x000fe2000801002b */
[----:B------:R-:W-:Y:S01]  /*ec90*/  FSEL R184, R11, -INF , !P5 ;  /* 0xff8000000bb87808 */ /* 0x000fe20006800000 */
[----:B------:R-:W-:Y:S01]  /*eca0*/  FFMA.FTZ R11, R25, UR4, R52 ;  /* 0x00000004190b7c23 */ /* 0x000fe20008010034 */
[----:B------:R-:W-:Y:S01]  /*ecb0*/  ISETP.GE.AND P5, PT, R9, R39, PT ;  /* 0x000000270900720c */ /* 0x000fe20003fa6270 */
[----:B------:R-:W-:Y:S01]  /*ecc0*/  FFMA.FTZ R6, R23, UR4, R16 ;  /* 0x0000000417067c23 */ /* 0x000fe20008010010 */
[----:B------:R-:W-:-:S02]  /*ecd0*/  FSEL R195, R10, -INF , !P1 ;  /* 0xff8000000ac37808 */ /* 0x000fc40004800000 */
[-C--:B------:R-:W-:Y:S01]  /*ece0*/  ISETP.GE.AND P1, PT, R9, R38.reuse, PT ;  /* 0x000000260900720c */ /* 0x080fe20003f26270 */
[----:B------:R-:W-:Y:S01]  /*ecf0*/  FFMA.FTZ R9, R25, UR4, R54 ;  /* 0x0000000419097c23 */ /* 0x000fe20008010036 */
[----:B------:R-:W-:Y:S02]  /*ed00*/  FSEL R182, R11, -INF , !P0 ;  /* 0xff8000000bb67808 */ /* 0x000fe40004000000 */
[----:B------:R-:W-:Y:S02]  /*ed10*/  FSEL R179, R7, -INF , !P5 ;  /* 0xff80000007b37808 */ /* 0x000fe40006800000 */
[----:B------:R-:W-:Y:S02]  /*ed20*/  FSEL R191, R9, -INF , !P6 ;  /* 0xff80000009bf7808 */ /* 0x000fe40007000000 */
[C---:B------:R-:W-:Y:S02]  /*ed30*/  ISETP.GE.AND P6, PT, R8.reuse, R38, PT ;  /* 0x000000260800720c */ /* 0x040fe40003fc6270 */
[----:B------:R-:W-:-:S02]  /*ed40*/  ISETP.GE.AND P0, PT, R8, R39, PT ;  /* 0x000000270800720c */ /* 0x000fc40003f06270 */
[----:B------:R-:W-:Y:S01]  /*ed50*/  FSEL R202, R4, -INF , !P6 ;  /* 0xff80000004ca7808 */ /* 0x000fe20007000000 */
[----:B------:R-:W-:Y:S01]  /*ed60*/  FFMA.FTZ R4, R22, UR4, R17 ;  /* 0x0000000416047c23 */ /* 0x000fe20008010011 */
[-C--:B------:R-:W-:Y:S02]  /*ed70*/  ISETP.GE.AND P5, PT, R3, R39.reuse, PT ;  /* 0x000000270300720c */ /* 0x080fe40003fa6270 */
[----:B------:R-:W-:Y:S02]  /*ed80*/  FSEL R199, R6, -INF , !P0 ;  /* 0xff80000006c77808 */ /* 0x000fe40004000000 */
[----:B------:R-:W-:Y:S02]  /*ed90*/  FSEL R198, R4, -INF , !P5 ;  /* 0xff80000004c67808 */ /* 0x000fe40006800000 */
[C---:B------:R-:W-:Y:S02]  /*eda0*/  ISETP.GE.AND P0, PT, R2.reuse, R39, PT ;  /* 0x000000270200720c */ /* 0x040fe40003f06270 */
[-C--:B------:R-:W-:Y:S01]  /*edb0*/  ISETP.GE.AND P5, PT, R2, R38.reuse, PT ;  /* 0x000000260200720c */ /* 0x080fe20003fa6270 */
[----:B------:R-:W-:Y:S01]  /*edc0*/  FFMA.FTZ R2, R21, UR4, R48 ;  /* 0x0000000415027c23 */ /* 0x000fe20008010030 */
[----:B------:R-:W-:Y:S01]  /*edd0*/  FSEL R194, R5, -INF , !P1 ;  /* 0xff80000005c27808 */ /* 0x000fe20004800000 */
[----:B------:R-:W-:Y:S01]  /*ede0*/  FFMA.FTZ R21, R21, UR4, R50 ;  /* 0x0000000415157c23 */ /* 0x000fe20008010032 */
[----:B------:R-:W-:Y:S01]  /*edf0*/  ISETP.GE.AND P1, PT, R3, R38, PT ;  /* 0x000000260300720c */ /* 0x000fe20003f26270 */
[----:B------:R-:W-:Y:S01]  /*ee00*/  FFMA.FTZ R3, R22, UR4, R19 ;  /* 0x0000000416037c23 */ /* 0x000fe20008010013 */
[----:B------:R-:W-:-:S02]  /*ee10*/  FSEL R196, R2, -INF , !P0 ;  /* 0xff80000002c47808 */ /* 0x000fc40004000000 */
[----:B------:R-:W-:Y:S02]  /*ee20*/  PLOP3.LUT P0, PT, PT, PT, UP0, 0x80, 0x0 ;  /* 0x000000000000781c */ /* 0x000fe40003f0f008 */
[----:B------:R-:W-:Y:S02]  /*ee30*/  FSEL R200, R3, -INF , !P1 ;  /* 0xff80000003c87808 */ /* 0x000fe40004800000 */
[C---:B------:R-:W-:Y:S02]  /*ee40*/  ISETP.GE.AND P6, PT, R0.reuse, R39, PT ;  /* 0x000000270000720c */ /* 0x040fe40003fc6270 */
[----:B------:R-:W-:Y:S01]  /*ee50*/  ISETP.GE.AND P1, PT, R0, R38, PT ;  /* 0x000000260000720c */ /* 0x000fe20003f26270 */
[C---:B------:R-:W-:Y:S01]  /*ee60*/  FFMA.FTZ R0, R20.reuse, UR4, R49 ;  /* 0x0000000414007c23 */ /* 0x040fe20008010031 */
[----:B------:R-:W-:Y:S01]  /*ee70*/  FSEL R201, R21, -INF , !P5 ;  /* 0xff80000015c97808 */ /* 0x000fe20006800000 */
[----:B------:R-:W-:-:S03]  /*ee80*/  FFMA.FTZ R20, R20, UR4, R51 ;  /* 0x0000000414147c23 */ /* 0x000fc60008010033 */
[----:B------:R-:W-:Y:S02]  /*ee90*/  FSEL R197, R0, -INF , !P6 ;  /* 0xff80000000c57808 */ /* 0x000fe40007000000 */
[----:B------:R-:W-:Y:S01]  /*eea0*/  FSEL R203, R20, -INF , !P1 ;  /* 0xff80000014cb7808 */ /* 0x000fe20004800000 */
[----:B------:R-:W-:Y:S05]  /*eeb0*/  @!P0 BRA `(.L_x_423) ;  /* 0x0000040000008947 */ /* 0x000fea0003800000 */
        /* <DEDUP_REMOVED lines=17> */
[----:B------:R-:W-:Y:S02]  /*efd0*/  @!P4 LEA R12, P1, R0, c[0x0][0x168], 0x1 ;  /* 0x00005a00000cca11 */ /* 0x000fe400078208ff */
[----:B---3--:R-:W-:Y:S02]  /*efe0*/  LEA.HI.X R3, R2, R47, R3, 0x6, P5 ;  /* 0x0000002f02037211 */ /* 0x008fe400028f3403 */
        /* <DEDUP_REMOVED lines=43> */
.L_x_425:
[----:B------:R-:W-:Y:S05]  /*f2a0*/  BSYNC B0 ;  /* 0x0000000000007941 */ /* 0x000fea0003800000 */
.L_x_424:
[----:B------:R-:W0:Y:S02]  /*f2b0*/  LDGDEPBAR ;  /* 0x00000000000079af */ /* 0x000e240000000000 */
.L_x_423:
[----:B-1----:R-:W2:Y:S01]  /*f2c0*/  LDL.LU R9, [R1+0x14] ;  /* 0x0000140001097983 */ /* 0x002ea20000300800 */
[----:B------:R-:W-:Y:S02]  /*f2d0*/  IMAD.MOV.U32 R28, RZ, RZ, R66 ;  /* 0x000000ffff1c7224 */ /* 0x000fe400078e0042 */
[----:B------:R-:W-:Y:S01]  /*f2e0*/  IMAD.MOV.U32 R16, RZ, RZ, R181 ;  /* 0x000000ffff107224 */ /* 0x000fe200078e00b5 */
[----:B------:R-:W3:Y:S01]  /*f2f0*/  LDL.LU R10, [R1+0x10] ;  /* 0x00001000010a7983 */ /* 0x000ee20000300800 */
[----:B------:R-:W-:-:S03]  /*f300*/  IMAD.MOV.U32 R25, RZ, RZ, R180 ;  /* 0x000000ffff197224 */ /* 0x000fc600078e00b4 */
[----:B------:R-:W4:Y:S04]  /*f310*/  LDL R12, [R1+0x3c] ;  /* 0x00003c00010c7983 */ /* 0x000f280000100800 */
[----:B------:R-:W5:Y:S04]  /*f320*/  LDL R8, [R1+0x58] ;  /* 0x0000580001087983 */ /* 0x000f680000100800 */
[----:B------:R-:W2:Y:S04]  /*f330*/  LDL R5, [R1+0x38] ;  /* 0x0000380001057983 */ /* 0x000ea80000100800 */
[----:B------:R-:W3:Y:S01]  /*f340*/  LDL R11, [R1+0x48] ;  /* 0x00004800010b7983 */ /* 0x000ee20000100800 */
[----:B------:R-:W-:Y:S01]  /*f350*/  FMNMX.FTZ R0, R248, R137, !PT ;  /* 0x00000089f8007209 */ /* 0x000fe20007810000 */
[----:B------:R-:W-:Y:S01]  /*f360*/  USHF.L.U32 UR6, UR34, 0x1, URZ ;  /* 0x0000000122067899 */ /* 0x000fe2000800063f */
[----:B------:R-:W-:Y:S01]  /*f370*/  IMAD.U32 R7, RZ, RZ, UR33 ;  /* 0x00000021ff077e24 */ /* 0x000fe2000f8e00ff */
[----:B------:R-:W-:Y:S01]  /*f380*/  LDSM.16.MT88.4 R40, [R214+0x9000] ;  /* 0x00900000d628783b */ /* 0x000fe20000004200 */
        /* <DEDUP_REMOVED lines=11> */
[----:B------:R-:W-:-:S04]  /*f440*/  FMNMX.FTZ R0, R247, R56, !PT ;  /* 0x00000038f7007209 */ /* 0x000fc80007810000 */
        /* <DEDUP_REMOVED lines=9> */
[----:B------:R-:W-:-:S03]  /*f4e0*/  FMNMX.FTZ R2, R185, R2, !PT ;  /* 0x00000002b9027209 */ /* 0x000fc60007810000 */
[----:B------:R-:W1:Y:S01]  /*f4f0*/  SHFL.BFLY PT, R4, R0, 0x2, 0x1f ;  /* 0x0c401f0000047f89 */ /* 0x000e6200000e0000 */
        /* <DEDUP_REMOVED lines=14> */
[----:B------:R-:W-:Y:S01]  /*f5e0*/  FMNMX.FTZ R6, R251, R6, !PT ;  /* 0x00000006fb067209 */ /* 0x000fe20007810000 */
[----:B------:R-:W1:Y:S03]  /*f5f0*/  SHFL.BFLY PT, R136, R0, 0x1, 0x1f ;  /* 0x0c201f0000887f89 */ /* 0x000e6600000e0000 */
[----:B------:R-:W-:-:S04]  /*f600*/  FMNMX.FTZ R6, R60, R6, !PT ;  /* 0x000000063c067209 */ /* 0x000fc80007810000 */
[----:B------:R-:W-:-:S04]  /*f610*/  FMNMX.FTZ R6, R58, R6, !PT ;  /* 0x000000063a067209 */ /* 0x000fc80007810000 */
[----:B------:R-:W-:-:S05]  /*f620*/  FMNMX.FTZ R6, R250, R6, !PT ;  /* 0x00000006fa067209 */ /* 0x000fca0007810000 */
[----:B------:R-:W1:Y:S02]  /*f630*/  SHFL.BFLY PT, R135, R6, 0x2, 0x1f ;  /* 0x0c401f0006877f89 */ /* 0x000e6400000e0000 */
[----:B-1----:R-:W-:-:S04]  /*f640*/  FMNMX.FTZ R136, R0, R136, !PT ;  /* 0x0000008800887209 */ /* 0x002fc80007810000 */
[C---:B------:R-:W-:Y:S01]  /*f650*/  FSETP.NEU.FTZ.AND P4, PT, R136.reuse, -INF , PT ;  /* 0xff8000008800780b */ /* 0x040fe20003f9d000 */
[----:B------:R-:W-:Y:S01]  /*f660*/  FMUL.FTZ R20, R136, c[0x0][0x23c] ;  /* 0x00008f0088147a20 */ /* 0x000fe20000410000 */
[----:B------:R-:W-:-:S05]  /*f670*/  FMNMX.FTZ R135, R6, R135, !PT ;  /* 0x0000008706877209 */ /* 0x000fca0007810000 */
[----:B------:R-:W1:Y:S01]  /*f680*/  SHFL.BFLY PT, R14, R135, 0x1, 0x1f ;  /* 0x0c201f00870e7f89 */ /* 0x000e6200000e0000 */
[----:B------:R-:W-:Y:S02]  /*f690*/  FSEL R20, R20, RZ, P4 ;  /* 0x000000ff14147208 */ /* 0x000fe40002000000 */
[----:B-1----:R-:W-:-:S04]  /*f6a0*/  FMNMX.FTZ R135, R135, R14, !PT ;  /* 0x0000000e87877209 */ /* 0x002fc80007810000 */
[C---:B------:R-:W-:Y:S01]  /*f6b0*/  FSETP.NEU.FTZ.AND P3, PT, R135.reuse, -INF , PT ;  /* 0xff8000008700780b */ /* 0x040fe20003f7d000 */
[----:B------:R-:W-:Y:S02]  /*f6c0*/  FMUL.FTZ R21, R135, c[0x0][0x23c] ;  /* 0x00008f0087157a20 */ /* 0x000fe40000410000 */
[----:B----4-:R-:W-:-:S04]  /*f6d0*/  IMAD.WIDE.U32 R232, R12, -0x326172a9, RZ ;  /* 0xcd9e8d570ce87825 */ /* 0x010fc800078e00ff */
[----:B-----5:R-:W-:Y:S01]  /*f6e0*/  IMAD.WIDE.U32 R210, R8, -0x326172a9, RZ ;  /* 0xcd9e8d5708d27825 */ /* 0x020fe200078e00ff */
[----:B------:R-:W-:Y:S02]  /*f6f0*/  FMNMX.FTZ R8, R33, R3, !PT ;  /* 0x0000000321087209 */ /* 0x000fe40007810000 */
[-C--:B--2---:R-:W-:Y:S02]  /*f700*/  LOP3.LUT R4, R233, R5.reuse, RZ, 0x3c, !PT ;  /* 0x00000005e9047212 */ /* 0x084fe400078e3cff */
[----:B------:R-:W-:Y:S02]  /*f710*/  FMNMX.FTZ R3, R132, R2, !PT ;  /* 0x0000000284037209 */ /* 0x000fe40007810000 */
[----:B------:R-:W-:Y:S01]  /*f720*/  LOP3.LUT R5, R211, R5, RZ, 0x3c, !PT ;  /* 0x00000005d3057212 */ /* 0x000fe200078e3cff */
[----:B---3--:R-:W-:Y:S01]  /*f730*/  IMAD.WIDE.U32 R180, R11, -0x2daee0ad, RZ ;  /* 0xd2511f530bb47825 */ /* 0x008fe200078e00ff */
[----:B------:R-:W-:-:S03]  /*f740*/  FMNMX.FTZ R3, R183, R3, !PT ;  /* 0x00000003b7037209 */ /* 0x000fc60007810000 */
[----:B------:R-:W-:Y:S01]  /*f750*/  IMAD.WIDE.U32 R66, R4, -0x2daee0ad, RZ ;  /* 0xd2511f5304427825 */ /* 0x000fe200078e00ff */
[----:B------:R-:W-:-:S03]  /*f760*/  LOP3.LUT R2, R181, UR6, R7, 0x96, !PT ;  /* 0x00000006b5027c12 */ /* 0x000fc6000f8e9607 */
[----:B------:R-:W-:Y:S01]  /*f770*/  IMAD.WIDE.U32 R48, R5, -0x2daee0ad, RZ ;  /* 0xd2511f5305307825 */ /* 0x000fe200078e00ff */
[--C-:B------:R-:W-:Y:S02]  /*f780*/  LOP3.LUT R5, R67, UR15, R180.reuse, 0x96, !PT ;  /* 0x0000000f43057c12 */ /* 0x100fe4000f8e96b4 */
[----:B------:R-:W-:Y:S01]  /*f790*/  FMNMX.FTZ R4, R184, R3, !PT ;  /* 0x00000003b8047209 */ /* 0x000fe20007810000 */
[----:B------:R-:W-:Y:S01]  /*f7a0*/  IMAD.WIDE.U32 R2, R2, -0x326172a9, RZ ;  /* 0xcd9e8d5702027825 */ /* 0x000fe200078e00ff */
[----:B------:R-:W-:Y:S02]  /*f7b0*/  LOP3.LUT R7, R49, UR15, R180, 0x96, !PT ;  /* 0x0000000f31077c12 */ /* 0x000fe4000f8e96b4 */
[----:B------:R-:W-:Y:S01]  /*f7c0*/  FMNMX.FTZ R4, R182, R4, !PT ;  /* 0x00000004b6047209 */ /* 0x000fe20007810000 */
[----:B------:R-:W-:Y:S01]  /*f7d0*/  IMAD.WIDE.U32 R64, R5, -0x326172a9, RZ ;  /* 0xcd9e8d5705407825 */ /* 0x000fe200078e00ff */
[----:B------:R-:W-:Y:S02]  /*f7e0*/  FMNMX.FTZ R8, R57, R8, !PT ;  /* 0x0000000839087209 */ /* 0x000fe40007810000 */
[----:B------:R-:W-:Y:S01]  /*f7f0*/  FMNMX.FTZ R5, R179, R4, !PT ;  /* 0x00000004b3057209 */ /* 0x000fe20007810000 */
[----:B------:R-:W-:Y:S01]  /*f800*/  IMAD.WIDE.U32 R44, R7, -0x326172a9, RZ ;  /* 0xcd9e8d57072c7825 */ /* 0x000fe200078e00ff */
[----:B------:R-:W-:-:S02]  /*f810*/  LOP3.LUT R4, R3, UR16, R232, 0x96, !PT ;  /* 0x0000001003047c12 */ /* 0x000fc4000f8e96e8 */
[--C-:B------:R-:W-:Y:S01]  /*f820*/  LOP3.LUT R12, R65, UR14, R2.reuse, 0x96, !PT ;  /* 0x0000000e410c7c12 */ /* 0x100fe2000f8e9602 */
[----:B------:R-:W-:Y:S01]  /*f830*/  IMAD.MOV.U32 R15, RZ, RZ, R9 ;  /* 0x000000ffff0f7224 */ /* 0x000fe200078e0009 */
[----:B------:R-:W-:Y:S02]  /*f840*/  FMNMX.FTZ R9, R32, R8, !PT ;  /* 0x0000000820097209 */ /* 0x000fe40007810000 */
[----:B------:R-:W-:Y:S01]  /*f850*/  FMNMX.FTZ R8, R199, R5, !PT ;  /* 0x00000005c7087209 */ /* 0x000fe20007810000 */
[----:B------:R-:W-:Y:S01]  /*f860*/  IMAD.WIDE.U32 R4, R4, -0x2daee0ad, RZ ;  /* 0xd2511f5304047825 */ /* 0x000fe200078e00ff */
[----:B------:R-:W-:-:S03]  /*f870*/  LOP3.LUT R7, R45, UR14, R2, 0x96, !PT ;  /* 0x0000000e2d077c12 */ /* 0x000fc6000f8e9602 */
[----:B------:R-:W-:Y:S01]  /*f880*/  IMAD.WIDE.U32 R12, R12, -0x2daee0ad, RZ ;  /* 0xd2511f530c0c7825 */ /* 0x000fe200078e00ff */
[----:B------:R-:W-:-:S04]  /*f890*/  FMNMX.FTZ R2, R177, R9, !PT ;  /* 0x00000009b1027209 */ /* 0x000fc80007810000 */
[----:B------:R-:W-:Y:S02]  /*f8a0*/  LOP3.LUT R9, R13, UR11, R4, 0x96, !PT ;  /* 0x0000000b0d097c12 */ /* 0x000fe4000f8e9604 */
        /* <DEDUP_REMOVED lines=8> */
[----:B------:R-:W-:Y:S02]  /*f930*/  FMNMX.FTZ R0, R195, R0, !PT ;  /* 0x00000000c3007209 */ /* 0x000fe40007810000 */
[----:B------:R-:W-:Y:S02]  /*f940*/  LOP3.LUT R3, R3, UR16, R210, 0x96, !PT ;  /* 0x0000001003037c12 */ /* 0x000fe4000f8e96d2 */
[----:B------:R-:W-:Y:S02]  /*f950*/  LOP3.LUT R5, R5, UR13, R66, 0x96, !PT ;  /* 0x0000000d05057c12 */ /* 0x000fe4000f8e9642 */
[----:B------:R-:W-:Y:S01]  /*f960*/  FMNMX.FTZ R0, R191, R0, !PT ;  /* 0x00000000bf007209 */ /* 0x000fe20007810000 */
[----:B------:R-:W-:-:S03]  /*f970*/  IMAD.WIDE.U32 R2, R3, -0x2daee0ad, RZ ;  /* 0xd2511f5303027825 */ /* 0x000fc600078e00ff */
[----:B------:R-:W-:Y:S01]  /*f980*/  FMNMX.FTZ R0, R194, R0, !PT ;  /* 0x00000000c2007209 */ /* 0x000fe20007810000 */
[----:B------:R-:W-:-:S04]  /*f990*/  IMAD.WIDE.U32 R6, R7, -0x2daee0ad, RZ ;  /* 0xd2511f5307067825 */ /* 0x000fc800078e00ff */
[----:B------:R-:W-:Y:S01]  /*f9a0*/  IMAD.WIDE.U32 R4, R5, -0x326172a9, RZ ;  /* 0xcd9e8d5705047825 */ /* 0x000fe200078e00ff */
[----:B------:R-:W-:-:S03]  /*f9b0*/  FMNMX.FTZ R0, R202, R0, !PT ;  /* 0x00000000ca007209 */ /* 0x000fc60007810000 */
[----:B------:R-:W-:Y:S01]  /*f9c0*/  IMAD.MOV.U32 R17, RZ, RZ, R10 ;  /* 0x000000ffff117224 */ /* 0x000fe200078e000a */
[----:B------:R-:W-:Y:S01]  /*f9d0*/  LOP3.LUT R10, R7, UR11, R2, 0x96, !PT ;  /* 0x0000000b070a7c12 */ /* 0x000fe2000f8e9602 */
[----:B------:R-:W-:Y:S01]  /*f9e0*/  IMAD.WIDE.U32 R54, R9, -0x326172a9, RZ ;  /* 0xcd9e8d5709367825 */ /* 0x000fe200078e00ff */
[----:B------:R-:W-:-:S03]  /*f9f0*/  LOP3.LUT R7, R5, UR12, R64, 0x96, !PT ;  /* 0x0000000c05077c12 */ /* 0x000fc6000f8e9640 */
[----:B------:R-:W-:Y:S01]  /*fa00*/  FFMA.FTZ R5, R137, c[0x0][0x23c], -R20 ;  /* 0x00008f0089057a23 */ /* 0x000fe20000010814 */
[----:B------:R-:W-:Y:S02]  /*fa10*/  FMNMX.FTZ R0, R200, R0, !PT ;  /* 0x00000000c8007209 */ /* 0x000fe40007810000 */
[----:B------:R-:W-:Y:S01]  /*fa20*/  LOP3.LUT R3, R3, UR13, R48, 0x96, !PT ;  /* 0x0000000d03037c12 */ /* 0x000fe2000f8e9630 */
[----:B------:R2:W3:Y:S01]  /*fa30*/  MUFU.EX2 R18, R5 ;  /* 0x0000000500127308 */ /* 0x0004e20000000800 */
[----:B------:R-:W-:Y:S01]  /*fa40*/  LOP3.LUT R13, R55, UR10, R4, 0x96, !PT ;  /* 0x0000000a370d7c12 */ /* 0x000fe2000f8e9604 */
[----:B------:R-:W-:Y:S01]  /*fa50*/  IMAD.WIDE.U32 R10, R10, -0x326172a9, RZ ;  /* 0xcd9e8d570a0a7825 */ /* 0x000fe200078e00ff */
[----:B-1----:R-:W-:-:S03]  /*fa60*/  FMNMX.FTZ R134, R8, R134, !PT ;  /* 0x0000008608867209 */ /* 0x002fc60007810000 */
[----:B------:R-:W-:-:S04]  /*fa70*/  IMAD.WIDE.U32 R2, R3, -0x326172a9, RZ ;  /* 0xcd9e8d5703027825 */ /* 0x000fc800078e00ff */
[----:B--2---:R-:W-:Y:S01]  /*fa80*/  IMAD.WIDE.U32 R4, R7, -0x2daee0ad, RZ ;  /* 0xd2511f5307047825 */ /* 0x004fe200078e00ff */
[----:B------:R-:W-:-:S04]  /*fa90*/  FMNMX.FTZ R7, R201, R0, !PT ;  /* 0x00000000c9077209 */ /* 0x000fc80007810000 */
[----:B------:R-:W-:Y:S02]  /*faa0*/  FMNMX.FTZ R7, R203, R7, !PT ;  /* 0x00000007cb077209 */ /* 0x000fe40007810000 */
[----:B------:R-:W-:Y:S02]  /*fab0*/  LOP3.LUT R9, R11, UR10, R2, 0x96, !PT ;  /* 0x0000000a0b097c12 */ /* 0x000fe4000f8e9602 */
[----:B------:R-:W1:Y:S01]  /*fac0*/  SHFL.BFLY PT, R11, R134, 0x1, 0x1f ;  /* 0x0c201f00860b7f89 */ /* 0x000e6200000e0000 */
[----:B------:R-:W-:Y:S01]  /*fad0*/  LOP3.LUT R3, R3, UR12, R44, 0x96, !PT ;  /* 0x0000000c03037c12 */ /* 0x000fe2000f8e962c */
[--C-:B------:R-:W-:Y:S02]  /*fae0*/  FFMA.FTZ R2, R138, c[0x0][0x23c], -R20.reuse ;  /* 0x00008f008a027a23 */ /* 0x100fe40000010814 */
[----:B------:R-:W2:Y:S01]  /*faf0*/  SHFL.BFLY PT, R14, R7, 0x2, 0x1f ;  /* 0x0c401f00070e7f89 */ /* 0x000ea200000e0000 */
[----:B------:R-:W-:Y:S01]  /*fb00*/  FFMA.FTZ R8, R139, c[0x0][0x23c], -R20 ;  /* 0x00008f008b087a23 */ /* 0x000fe20000010814 */
[----:B------:R4:W-:Y:S01]  /*fb10*/  MUFU.EX2 R29, R2 ;  /* 0x00000002001d7308 */ /* 0x0009e20000000800 */
[----:B------:R-:W-:-:S04]  /*fb20*/  IMAD.WIDE.U32 R52, R13, -0x2daee0ad, RZ ;  /* 0xd2511f530d347825 */ /* 0x000fc800078e00ff */
[----:B------:R-:W-:-:S03]  /*fb30*/  IMAD.WIDE.U32 R46, R9, -0x2daee0ad, RZ ;  /* 0xd2511f53092e7825 */ /* 0x000fc600078e00ff */
[----:B------:R5:W-:Y:S01]  /*fb40*/  MUFU.EX2 R30, R8 ;  /* 0x00000008001e7308 */ /* 0x000be20000000800 */
[----:B----4-:R-:W-:Y:S01]  /*fb50*/  IMAD.WIDE.U32 R2, R3, -0x2daee0ad, RZ ;  /* 0xd2511f5303027825 */ /* 0x010fe200078e00ff */
[----:B------:R-:W-:-:S04]  /*fb60*/  LOP3.LUT R12, R5, UR9, R12, 0x96, !PT ;  /* 0x00000009050c7c12 */ /* 0x000fc8000f8e960c */
[----:B-----5:R-:W-:Y:S02]  /*fb70*/  LOP3.LUT R8, R3, UR9, R6, 0x96, !PT ;  /* 0x0000000903087c12 */ /* 0x020fe4000f8e9606 */
[----:B------:R-:W-:Y:S02]  /*fb80*/  LOP3.LUT R3, R53, UR5, R4, 0x96, !PT ;  /* 0x0000000535037c12 */ /* 0x000fe4000f8e9604 */
[----:B------:R-:W-:Y:S01]  /*fb90*/  LOP3.LUT R4, R47, UR5, R2, 0x96, !PT ;  /* 0x000000052f047c12 */ /* 0x000fe2000f8e9602 */
[----:B------:R-:W-:-:S04]  /*fba0*/  IMAD.WIDE.U32 R8, R8, -0x326172a9, RZ ;  /* 0xcd9e8d5708087825 */ /* 0x000fc800078e00ff */
[----:B------:R-:W-:Y:S01]  /*fbb0*/  IMAD.WIDE.U32 R2, R3, -0x326172a9, RZ ;  /* 0xcd9e8d5703027825 */ /* 0x000fe200078e00ff */
[----:B------:R-:W-:-:S03]  /*fbc0*/  LOP3.LUT R47, R9, UR8, R10, 0x96, !PT ;  /* 0x00000008092f7c12 */ /* 0x000fc6000f8e960a */
[----:B------:R-:W-:Y:S01]  /*fbd0*/  IMAD.WIDE.U32 R50, R12, -0x326172a9, RZ ;  /* 0xcd9e8d570c327825 */ /* 0x000fe200078e00ff */
[C---:B------:R-:W-:Y:S02]  /*fbe0*/  LOP3.LUT R9, R2.reuse, 0xffff, RZ, 0xc0, !PT ;  /* 0x0000ffff02097812 */ /* 0x040fe400078ec0ff */
[----:B------:R-:W-:Y:S01]  /*fbf0*/  LOP3.LUT R13, R2, 0xff, RZ, 0xc0, !PT ;  /* 0x000000ff020d7812 */ /* 0x000fe200078ec0ff */
[----:B------:R-:W-:Y:S01]  /*fc00*/  IMAD.MOV.U32 R27, RZ, RZ, R15 ;  /* 0x000000ffff1b7224 */ /* 0x000fe200078e000f */
[----:B------:R-:W-:Y:S01]  /*fc10*/  SHF.R.U32.HI R12, RZ, 0x10, R2 ;  /* 0x00000010ff0c7819 */ /* 0x000fe20000011602 */
[----:B------:R-:W-:Y:S01]  /*fc20*/  FFMA.FTZ R0, R172, c[0x0][0x23c], -R20 ;  /* 0x00008f00ac007a23 */ /* 0x000fe20000010814 */
[----:B------:R-:W-:Y:S02]  /*fc30*/  SHF.R.U32.HI R15, RZ, 0x18, R2 ;  /* 0x00000018ff0f7819 */ /* 0x000fe40000011602 */
[----:B------:R-:W-:Y:S02]  /*fc40*/  FSEL R21, R21, RZ, P3 ;  /* 0x000000ff15157208 */ /* 0x000fe40001800000 */
[----:B-1----:R-:W-:-:S02]  /*fc50*/  FMNMX.FTZ R134, R134, R11, !PT ;  /* 0x0000000b86867209 */ /* 0x002fc40007810000 */
[----:B--2---:R-:W-:Y:S01]  /*fc60*/  FMNMX.FTZ R2, R7, R14, !PT ;  /* 0x0000000e07027209 */ /* 0x004fe20007810000 */
[----:B------:R1:W-:Y:S01]  /*fc70*/  MUFU.EX2 R38, R0 ;  /* 0x0000000000267308 */ /* 0x0003e20000000800 */
[----:B------:R-:W-:Y:S01]  /*fc80*/  IMAD.MOV.U32 R26, RZ, RZ, R17 ;  /* 0x000000ffff1a7224 */ /* 0x000fe200078e0011 */
[----:B------:R-:W-:Y:S01]  /*fc90*/  LOP3.LUT R6, R3, UR18, R50, 0x96, !PT ;  /* 0x0000001203067c12 */ /* 0x000fe2000f8e9632 */
[----:B------:R-:W-:Y:S01]  /*fca0*/  FFMA.FTZ R3, R62, c[0x0][0x23c], -R21 ;  /* 0x00008f003e037a23 */ /* 0x000fe20000010815 */
[----:B------:R-:W2:Y:S01]  /*fcb0*/  SHFL.BFLY PT, R14, R2, 0x1, 0x1f ;  /* 0x0c201f00020e7f89 */ /* 0x000ea200000e0000 */
[C---:B------:R-:W-:Y:S01]  /*fcc0*/  FMUL.FTZ R17, R134.reuse, c[0x0][0x23c] ;  /* 0x00008f0086117a20 */ /* 0x040fe20000410000 */
[----:B------:R-:W-:Y:S01]  /*fcd0*/  FSETP.NEU.FTZ.AND P2, PT, R134, -INF , PT ;  /* 0xff8000008600780b */ /* 0x000fe20003f5d000 */
[----:B---3--:R-:W-:Y:S01]  /*fce0*/  IMAD.MOV.U32 R138, RZ, RZ, R18 ;  /* 0x000000ffff8a7224 */ /* 0x008fe200078e0012 */
[----:B------:R3:W-:Y:S01]  /*fcf0*/  MUFU.EX2 R238, R3 ;  /* 0x0000000300ee7308 */ /* 0x0007e20000000800 */
[----:B------:R-:W-:Y:S01]  /*fd00*/  IMAD.WIDE.U32 R4, R4, -0x326172a9, RZ ;  /* 0xcd9e8d5704047825 */ /* 0x000fe200078e00ff */
[----:B------:R-:W-:-:S03]  /*fd10*/  FSEL R17, R17, RZ, P2 ;  /* 0x000000ff11117208 */ /* 0x000fc60001000000 */
[----:B-1----:R-:W-:-:S04]  /*fd20*/  FFMA.FTZ R0, R56, c[0x0][0x23c], -R21 ;  /* 0x00008f0038007a23 */ /* 0x002fc80000010815 */
[----:B------:R1:W4:Y:S01]  /*fd30*/  MUFU.EX2 R18, R0 ;  /* 0x0000000000127308 */ /* 0x0003220000000800 */
[----:B---3--:R-:W-:Y:S01]  /*fd40*/  FFMA.FTZ R3, R61, c[0x0][0x23c], -R21 ;  /* 0x00008f003d037a23 */ /* 0x008fe20000010815 */
[----:B------:R-:W-:-:S06]  /*fd50*/  LOP3.LUT R7, R4, 0xffff, RZ, 0xc0, !PT ;  /* 0x0000ffff04077812 */ /* 0x000fcc00078ec0ff */
[----:B------:R3:W5:Y:S01]  /*fd60*/  MUFU.EX2 R237, R3 ;  /* 0x0000000300ed7308 */ /* 0x0007620000000800 */
[----:B-1----:R-:W-:-:S07]  /*fd70*/  FFMA.FTZ R0, R63, c[0x0][0x23c], -R21 ;  /* 0x00008f003f007a23 */ /* 0x002fce0000010815 */
[----:B------:R1:W-:Y:S01]  /*fd80*/  MUFU.EX2 R239, R0 ;  /* 0x0000000000ef7308 */ /* 0x0003e20000000800 */
[----:B---3--:R-:W-:Y:S01]  /*fd90*/  FFMA.FTZ R3, R36, c[0x0][0x23c], -R17 ;  /* 0x00008f0024037a23 */ /* 0x008fe20000010811 */
[----:B------:R-:W-:Y:S02]  /*fda0*/  LOP3.LUT R11, R4, 0xff, RZ, 0xc0, !PT ;  /* 0x000000ff040b7812 */ /* 0x000fe400078ec0ff */
[----:B------:R-:W-:-:S04]  /*fdb0*/  SHF.R.U32.HI R10, RZ, 0x18, R4 ;  /* 0x00000018ff0a7819 */ /* 0x000fc80000011604 */
[----:B------:R3:W-:Y:S01]  /*fdc0*/  MUFU.EX2 R236, R3 ;  /* 0x0000000300ec7308 */ /* 0x0007e20000000800 */
[----:B-1----:R-:W-:Y:S02]  /*fdd0*/  LOP3.LUT R0, R5, UR18, R8, 0x96, !PT ;  /* 0x0000001205007c12 */ /* 0x002fe4000f8e9608 */
[----:B------:R-:W-:Y:S02]  /*fde0*/  SHF.R.U32.HI R5, RZ, 0x10, R4 ;  /* 0x00000010ff057819 */ /* 0x000fe40000011604 */
[----:B------:R-:W-:Y:S02]  /*fdf0*/  SHF.R.U32.HI R8, RZ, 0x8, R9 ;  /* 0x00000008ff087819 */ /* 0x000fe40000011609 */
[----:B------:R-:W-:Y:S02]  /*fe00*/  LOP3.LUT R4, R5, 0xff, RZ, 0xc0, !PT ;  /* 0x000000ff05047812 */ /* 0x000fe400078ec0ff */
[----:B---3--:R-:W-:Y:S02]  /*fe10*/  LOP3.LUT R3, R6, 0xffff, RZ, 0xc0, !PT ;  /* 0x0000ffff06037812 */ /* 0x008fe400078ec0ff */
[----:B------:R-:W-:-:S02]  /*fe20*/  PRMT R13, R13, 0x5410, R8 ;  /* 0x000054100d0d7816 */ /* 0x000fc40000000008 */
[----:B------:R-:W-:Y:S01]  /*fe30*/  SHF.R.U32.HI R8, RZ, 0x8, R7 ;  /* 0x00000008ff087819 */ /* 0x000fe20000011607 */
[----:B------:R-:W1:Y:S01]  /*fe40*/  LDC.U8 R62, c[0x0][0x2d8] ;  /* 0x0000b600ff3e7b82 */ /* 0x000e620000000000 */
[----:B------:R-:W-:Y:S02]  /*fe50*/  LOP3.LUT R5, R6, 0xff, RZ, 0xc0, !PT ;  /* 0x000000ff06057812 */ /* 0x000fe400078ec0ff */
[----:B------:R-:W-:Y:S02]  /*fe60*/  SHF.R.U32.HI R3, RZ, 0x8, R3 ;  /* 0x00000008ff037819 */ /* 0x000fe40000011603 */
[----:B------:R-:W-:Y:S01]  /*fe70*/  PRMT R23, R4, 0x5410, R10 ;  /* 0x0000541004177816 */ /* 0x000fe2000000000a */
[----:B------:R-:W-:Y:S01]  /*fe80*/  FFMA.FTZ R4, R34, c[0x0][0x23c], -R17 ;  /* 0x00008f0022047a23 */ /* 0x000fe20000010811 */
[----:B------:R-:W-:Y:S02]  /*fe90*/  PRMT R24, R11, 0x5410, R8 ;  /* 0x000054100b187816 */ /* 0x000fe40000000008 */
[----:B------:R-:W-:Y:S01]  /*fea0*/  PRMT R8, R5, 0x5410, R3 ;  /* 0x0000541005087816 */ /* 0x000fe20000000003 */
[----:B------:R3:W-:Y:S01]  /*feb0*/  MUFU.EX2 R234, R4 ;  /* 0x0000000400ea7308 */ /* 0x0007e20000000800 */
[----:B------:R-:W-:-:S02]  /*fec0*/  SHF.R.U32.HI R3, RZ, 0x10, R6 ;  /* 0x00000010ff037819 */ /* 0x000fc40000011606 */
[----:B--2---:R-:W-:Y:S01]  /*fed0*/  FMNMX.FTZ R2, R2, R14, !PT ;  /* 0x0000000e02027209 */ /* 0x004fe20007810000 */
[--C-:B------:R-:W-:Y:S01]  /*fee0*/  FFMA.FTZ R7, R35, c[0x0][0x23c], -R17.reuse ;  /* 0x00008f0023077a23 */ /* 0x100fe20000010811 */
[----:B------:R-:W-:Y:S02]  /*fef0*/  LOP3.LUT R9, R12, 0xff, RZ, 0xc0, !PT ;  /* 0x000000ff0c097812 */ /* 0x000fe400078ec0ff */
[----:B------:R-:W-:Y:S01]  /*ff00*/  SHF.R.U32.HI R6, RZ, 0x18, R6 ;  /* 0x00000018ff067819 */ /* 0x000fe20000011606 */
[C---:B------:R-:W-:Y:S01]  /*ff10*/  FMUL.FTZ R19, R2.reuse, c[0x0][0x23c] ;  /* 0x00008f0002137a20 */ /* 0x040fe20000410000 */
[----:B------:R-:W-:Y:S02]  /*ff20*/  LOP3.LUT R3, R3, 0xff, RZ, 0xc0, !PT ;  /* 0x000000ff03037812 */ /* 0x000fe400078ec0ff */
[----:B------:R-:W-:Y:S01]  /*ff30*/  FSETP.NEU.FTZ.AND P1, PT, R2, -INF , PT ;  /* 0xff8000000200780b */ /* 0x000fe20003f3d000 */
[----:B---3--:R-:W-:Y:S01]  /*ff40*/  FFMA.FTZ R4, R31, c[0x0][0x23c], -R17 ;  /* 0x00008f001f047a23 */ /* 0x008fe20000010811 */
[----:B------:R-:W-:-:S03]  /*ff50*/  PRMT R15, R9, 0x5410, R15 ;  /* 0x00005410090f7816 */ /* 0x000fc6000000000f */
[----:B------:R2:W3:Y:S01]  /*ff60*/  MUFU.EX2 R233, R4 ;  /* 0x0000000400e97308 */ /* 0x0004e20000000800 */
[----:B------:R-:W-:Y:S02]  /*ff70*/  PRMT R9, R3, 0x5410, R6 ;  /* 0x0000541003097816 */ /* 0x000fe40000000006 */
[----:B------:R-:W-:Y:S02]  /*ff80*/  LOP3.LUT R3, R0, 0xffff, RZ, 0xc0, !PT ;  /* 0x0000ffff00037812 */ /* 0x000fe400078ec0ff */
[----:B------:R-:W-:-:S03]  /*ff90*/  SHF.R.U32.HI R6, RZ, 0x18, R0 ;  /* 0x00000018ff067819 */ /* 0x000fc60000011600 */
[----:B------:R1:W-:Y:S01]  /*ffa0*/  MUFU.EX2 R235, R7 ;  /* 0x0000000700eb7308 */ /* 0x0003e20000000800 */
[----:B------:R-:W-:Y:S02]  /*ffb0*/  FSEL R19, R19, RZ, P1 ;  /* 0x000000ff13137208 */ /* 0x000fe40000800000 */
[----:B--2---:R-:W-:-:S03]  /*ffc0*/  SHF.R.U32.HI R4, RZ, 0x10, R0 ;  /* 0x00000010ff047819 */ /* 0x004fc60000011600 */
[----:B------:R-:W-:Y:S01]  /*ffd0*/  FFMA.FTZ R5, R37, c[0x0][0x23c], -R19 ;  /* 0x00008f0025057a23 */ /* 0x000fe20000010813 */
[----:B-1----:R-:W-:Y:S02]  /*ffe0*/  LOP3.LUT R7, R0, 0xff, RZ, 0xc0, !PT ;  /* 0x000000ff00077812 */ /* 0x002fe400078ec0ff */
[----:B------:R-:W-:Y:S02]  /*fff0*/  LOP3.LUT R0, R4, 0xff, RZ, 0xc0, !PT ;  /* 0x000000ff04007812 */ /* 0x000fe400078ec0ff */
[----:B------:R-:W-:Y:S02]  /*10000*/  FSEL R4, R136, RZ, P4 ;  /* 0x000000ff88047208 */ /* 0x000fe40002000000 */
[----:B------:R-:W-:Y:S02]  /*10010*/  PRMT R22, R0, 0x5410, R6 ;  /* 0x0000541000167816 */ /* 0x000fe40000000006 */
[----:B------:R-:W-:Y:S01]  /*10020*/  FSEL R0, R135, RZ, P3 ;  /* 0x000000ff87007208 */ /* 0x000fe20001800000 */
[----:B------:R1:W-:Y:S01]  /*10030*/  MUFU.EX2 R231, R5 ;  /* 0x0000000500e77308 */ /* 0x0003e20000000800 */
[----:B------:R-:W-:Y:S01]  /*10040*/  SHF.R.U32.HI R3, RZ, 0x8, R3 ;  /* 0x00000008ff037819 */ /* 0x000fe20000011603 */
[----:B----4-:R-:W-:Y:S01]  /*10050*/  IMAD.MOV.U32 R63, RZ, RZ, R18 ;  /* 0x000000ffff3f7224 */ /* 0x010fe200078e0012 */
[----:B------:R-:W-:Y:S01]  /*10060*/  PRMT R62, R62, 0x7054, R62 ;  /* 0x000070543e3e7816 */ /* 0x000fe2000000003e */
[----:B------:R-:W-:Y:S01]  /*10070*/  FADD.FTZ R6, R247, -R0 ;  /* 0x80000000f7067221 */ /* 0x000fe20000010000 */
[----:B------:R-:W-:Y:S01]  /*10080*/  PRMT R18, R7, 0x5410, R3 ;  /* 0x0000541007127816 */ /* 0x000fe20000000003 */
[----:B------:R-:W-:-:S02]  /*10090*/  IMAD.MOV.U32 R247, RZ, RZ, R30 ;  /* 0x000000fffff77224 */ /* 0x000fc400078e001e */
[--C-:B------:R-:W-:Y:S02]  /*100a0*/  FFMA.FTZ R0, R57, c[0x0][0x23c], -R19.reuse ;  /* 0x00008f0039007a23 */ /* 0x100fe40000010813 */
[----:B------:R-:W-:Y:S01]  /*100b0*/  FFMA.FTZ R3, R33, c[0x0][0x23c], -R19 ;  /* 0x00008f0021037a23 */ /* 0x000fe20000010813 */
[--C-:B------:R-:W-:Y:S01]  /*100c0*/  HSET2.LE.AND R10, R13, R62.reuse, PT ;  /* 0x0000003e0d0a7233 */ /* 0x100fe20003803000 */
[----:B-1----:R-:W-:Y:S02]  /*100d0*/  FADD.FTZ R5, R248, -R4 ;  /* 0x80000004f8057221 */ /* 0x002fe40000010000 */
[----:B------:R-:W-:Y:S01]  /*100e0*/  IMAD.MOV.U32 R248, RZ, RZ, R38 ;  /* 0x000000fffff87224 */ /* 0x000fe200078e0026 */
[----:B------:R1:W-:Y:S01]  /*100f0*/  MUFU.EX2 R229, R0 ;  /* 0x0000000000e57308 */ /* 0x0003e20000000800 */
[----:B------:R-:W-:Y:S01]  /*10100*/  FSEL R4, R134, RZ, P2 ;  /* 0x000000ff86047208 */ /* 0x000fe20001000000 */
[----:B------:R-:W-:Y:S01]  /*10110*/  HSET2.LE.AND R11, R15, R62, PT ;  /* 0x0000003e0f0b7233 */ /* 0x000fe20003803000 */
[----:B------:R-:W-:Y:S01]  /*10120*/  IMAD.MOV.U32 R57, RZ, RZ, R16 ;  /* 0x000000ffff397224 */ /* 0x000fe200078e0010 */
[----:B------:R-:W2:Y:S04]  /*10130*/  LDSM.16.MT88.4 R12, [R212+0x9000] ;  /* 0x00900000d40c783b */ /* 0x000ea80000004200 */
[----:B------:R4:W-:Y:S01]  /*10140*/  MUFU.EX2 R230, R3 ;  /* 0x0000000300e67308 */ /* 0x0009e20000000800 */
[----:B------:R-:W-:Y:S01]  /*10150*/  IMAD.MOV.U32 R137, RZ, RZ, R28 ;  /* 0x000000ffff897224 */ /* 0x000fe200078e001c */
[----:B------:R-:W-:Y:S01]  /*10160*/  LDSM.16.MT88.4 R36, [R212+0xb000] ;  /* 0x00b00000d424783b */ /* 0x000fe20000004200 */
[----:B-1----:R-:W-:-:S04]  /*10170*/  F2FP.BF16.PACK_AB R0, R248, R247 ;  /* 0x000000f7f800723e */ /* 0x002fc800000010ff */
[----:B------:R-:W-:Y:S02]  /*10180*/  LOP3.LUT R10, R10, R0, RZ, 0xc0, !PT ;  /* 0x000000000a0a7212 */ /* 0x000fe400078ec0ff */
[----:B----4-:R-:W-:Y:S02]  /*10190*/  FSEL R3, R2, RZ, P1 ;  /* 0x000000ff02037208 */ /* 0x010fe40000800000 */
[----:B-----5:R-:W-:Y:S01]  /*101a0*/  F2FP.BF16.PACK_AB R0, R237, R238 ;  /* 0x000000eeed00723e */ /* 0x020fe200000010ff */
[----:B------:R-:W-:Y:S02]  /*101b0*/  FADD.FTZ R7, R246, -R4 ;  /* 0x80000004f6077221 */ /* 0x000fe40000010000 */
[----:B------:R-:W-:Y:S01]  /*101c0*/  FADD.FTZ R16, R244, -R3 ;  /* 0x80000003f4107221 */ /* 0x000fe20000010000 */
[----:B------:R-:W-:Y:S01]  /*101d0*/  LOP3.LUT R11, R11, R0, RZ, 0xc0, !PT ;  /* 0x000000000b0b7212 */ /* 0x000fe200078ec0ff */
[----:B------:R-:W-:Y:S01]  /*101e0*/  FFMA.FTZ R3, R32, c[0x0][0x23c], -R19 ;  /* 0x00008f0020037a23 */ /* 0x000fe20000010813 */
[----:B------:R-:W-:Y:S01]  /*101f0*/  HSET2.LE.AND R0, R24, R62, PT ;  /* 0x0000003e18007233 */ /* 0x000fe20003803000 */
[----:B------:R-:W-:Y:S01]  /*10200*/  IMAD.MOV.U32 R246, RZ, RZ, R29 ;  /* 0x000000fffff67224 */ /* 0x000fe200078e001d */
[----:B------:R-:W-:Y:S01]  /*10210*/  LDSM.16.MT88.4 R32, [R214+0xa000] ;  /* 0x00a00000d620783b */ /* 0x000fe20000004200 */
[----:B------:R-:W-:-:S02]  /*10220*/  IMAD.MOV.U32 R172, RZ, RZ, R27 ;  /* 0x000000ffffac7224 */ /* 0x000fc400078e001b */
[----:B------:R-:W-:Y:S01]  /*10230*/  IMAD.MOV.U32 R56, RZ, RZ, R26 ;  /* 0x000000ffff387224 */ /* 0x000fe200078e001a */
[----:B------:R-:W1:Y:S01]  /*10240*/  LDSM.16.MT88.4 R28, [R212+0xa000] ;  /* 0x00a00000d41c783b */ /* 0x000e620000004200 */
[----:B------:R-:W-:Y:S01]  /*10250*/  IMAD.MOV.U32 R244, RZ, RZ, R25 ;  /* 0x000000fffff47224 */ /* 0x000fe200078e0019 */
[----:B------:R4:W5:Y:S02]  /*10260*/  MUFU.EX2 R228, R3 ;  /* 0x0000000300e47308 */ /* 0x0009640000000800 */
[----:B------:R-:W1:Y:S01]  /*10270*/  LDSM.16.MT88.4 R24, [R214+0xb000] ;  /* 0x00b00000d618783b */ /* 0x000e620000004200 */
[----:B------:R-:W-:Y:S01]  /*10280*/  HSET2.LE.AND R8, R8, R62, PT ;  /* 0x0000003e08087233 */ /* 0x000fe20003803000 */
[----:B------:R-:W-:Y:S02]  /*10290*/  FMUL.FTZ R6, R6, c[0x0][0x23c] ;  /* 0x00008f0006067a20 */ /* 0x000fe40000410000 */
[----:B------:R-:W-:Y:S02]  /*102a0*/  IMAD.MOV.U32 R139, RZ, RZ, R60 ;  /* 0x000000ffff8b7224 */ /* 0x000fe400078e003c */
[----:B------:R2:W-:Y:S01]  /*102b0*/  MUFU.EX2 R60, R6 ;  /* 0x00000006003c7308 */ /* 0x0005e20000000800 */
[----:B----4-:R-:W-:-:S04]  /*102c0*/  F2FP.BF16.PACK_AB R3, R246, R138 ;  /* 0x0000008af603723e */ /* 0x010fc800000010ff */
[----:B------:R-:W-:Y:S02]  /*102d0*/  LOP3.LUT R8, R8, R3, RZ, 0xc0, !PT ;  /* 0x0000000308087212 */ /* 0x000fe400078ec0ff */
[----:B---3--:R-:W-:Y:S01]  /*102e0*/  F2FP.BF16.PACK_AB R3, R233, R234 ;  /* 0x000000eae903723e */ /* 0x008fe200000010ff */
[----:B------:R-:W-:Y:S02]  /*102f0*/  FMUL.FTZ R7, R7, c[0x0][0x23c] ;  /* 0x00008f0007077a20 */ /* 0x000fe40000410000 */
[----:B------:R-:W-:Y:S01]  /*10300*/  FMUL.FTZ R16, R16, c[0x0][0x23c] ;  /* 0x00008f0010107a20 */ /* 0x000fe20000410000 */
[----:B--2---:R-:W-:Y:S01]  /*10310*/  LOP3.LUT R6, R0, R3, RZ, 0xc0, !PT ;  /* 0x0000000300067212 */ /* 0x004fe200078ec0ff */
[--C-:B------:R-:W-:Y:S01]  /*10320*/  HSET2.LE.AND R0, R23, R62.reuse, PT ;  /* 0x0000003e17007233 */ /* 0x100fe20003803000 */
[----:B------:R-:W-:Y:S01]  /*10330*/  IMAD.MOV.U32 R23, RZ, RZ, R58 ;  /* 0x000000ffff177224 */ /* 0x000fe200078e003a */
[----:B------:R2:W3:Y:S01]  /*10340*/  MUFU.EX2 R59, R7 ;  /* 0x00000007003b7308 */ /* 0x0004e20000000800 */
[----:B-----5:R-:W-:Y:S01]  /*10350*/  F2FP.BF16.PACK_AB R3, R228, R229 ;  /* 0x000000e5e403723e */ /* 0x020fe200000010ff */
[----:B------:R-:W-:Y:S01]  /*10360*/  FMUL.FTZ R5, R5, c[0x0][0x23c] ;  /* 0x00008f0005057a20 */ /* 0x000fe20000410000 */
[----:B------:R-:W-:-:S05]  /*10370*/  HSET2.LE.AND R9, R9, R62, PT ;  /* 0x0000003e09097233 */ /* 0x000fca0003803000 */
[----:B------:R-:W4:Y:S01]  /*10380*/  MUFU.EX2 R58, R16 ;  /* 0x00000010003a7308 */ /* 0x000f220000000800 */
[----:B------:R-:W-:Y:S02]  /*10390*/  F2FP.BF16.PACK_AB R4, R239, R63 ;  /* 0x0000003fef04723e */ /* 0x000fe400000010ff */
[----:B--2---:R-:W-:-:S05]  /*103a0*/  LOP3.LUT R7, R0, R3, RZ, 0xc0, !PT ;  /* 0x0000000300077212 */ /* 0x004fca00078ec0ff */
[----:B------:R2:W5:Y:S01]  /*103b0*/  MUFU.EX2 R61, R5 ;  /* 0x00000005003d7308 */ /* 0x0005620000000800 */
[--C-:B------:R-:W-:Y:S01]  /*103c0*/  HSET2.LE.AND R0, R18, R62.reuse, PT ;  /* 0x0000003e12007233 */ /* 0x100fe20003803000 */
[----:B------:R-:W-:Y:S02]  /*103d0*/  F2FP.BF16.PACK_AB R3, R235, R236 ;  /* 0x000000eceb03723e */ /* 0x000fe400000010ff */
[----:B------:R-:W-:Y:S02]  /*103e0*/  LOP3.LUT R9, R9, R4, RZ, 0xc0, !PT ;  /* 0x0000000409097212 */ /* 0x000fe400078ec0ff */
[----:B------:R-:W-:Y:S01]  /*103f0*/  LOP3.LUT R4, R0, R3, RZ, 0xc0, !PT ;  /* 0x0000000300047212 */ /* 0x000fe200078ec0ff */
[----:B------:R-:W-:Y:S01]  /*10400*/  HSET2.LE.AND R3, R22, R62, PT ;  /* 0x0000003e16037233 */ /* 0x000fe20003803000 */
[----:B------:R-:W-:Y:S01]  /*10410*/  F2FP.BF16.PACK_AB R0, R230, R231 ;  /* 0x000000e7e600723e */ /* 0x000fe200000010ff */
[-C--:B---3--:R-:W-:Y:S02]  /*10420*/  FMUL.FTZ R144, R144, R59.reuse ;  /* 0x0000003b90907220 */ /* 0x088fe40000410000 */
[----:B------:R-:W-:-:S02]  /*10430*/  FMUL.FTZ R145, R145, R59 ;  /* 0x0000003b91917220 */ /* 0x000fc40000410000 */
[-C--:B----4-:R-:W-:Y:S02]  /*10440*/  FMUL.FTZ R146, R146, R58.reuse ;  /* 0x0000003a92927220 */ /* 0x090fe40000410000 */
[----:B------:R-:W-:Y:S01]  /*10450*/  FMUL.FTZ R147, R147, R58 ;  /* 0x0000003a93937220 */ /* 0x000fe20000410000 */
[----:B--2---:R-:W-:Y:S01]  /*10460*/  LOP3.LUT R5, R3, R0, RZ, 0xc0, !PT ;  /* 0x0000000003057212 */ /* 0x004fe200078ec0ff */
        /* <DEDUP_REMOVED lines=44> */
[-C--:B-----5:R-:W-:Y:S02]  /*10730*/  FMUL.FTZ R140, R140, R61.reuse ;  /* 0x0000003d8c8c7220 */ /* 0x0a0fe40000410000 */
[----:B------:R-:W-:-:S02]  /*10740*/  FMUL.FTZ R141, R141, R61 ;  /* 0x0000003d8d8d7220 */ /* 0x000fc40000410000 */
[-C--:B------:R-:W-:Y:S02]  /*10750*/  FMUL.FTZ R142, R142, R60.reuse ;  /* 0x0000003c8e8e7220 */ /* 0x080fe40000410000 */
[----:B------:R-:W-:Y:S01]  /*10760*/  FMUL.FTZ R143, R143, R60 ;  /* 0x0000003c8f8f7220 */ /* 0x000fe20000410000 */
[----:B------:R-:W-:Y:S01]  /*10770*/  HMMA.16816.F32.BF16 R144, R4, R12, R144 ;  /* 0x0000000c0490723c */ /* 0x000fe20000041890 */
[--C-:B------:R-:W-:Y:S02]  /*10780*/  FFMA.FTZ R0, R174, c[0x0][0x23c], -R17.reuse ;  /* 0x00008f00ae007a23 */ /* 0x100fe40000010811 */
[----:B------:R-:W-:-:S05]  /*10790*/  FFMA.FTZ R3, R133, c[0x0][0x23c], -R17 ;  /* 0x00008f0085037a23 */ /* 0x000fca0000010811 */
[C---:B------:R-:W-:Y:S01]  /*107a0*/  HMMA.16816.F32.BF16 R148, R4.reuse, R14, R148 ;  /* 0x0000000e0494723c */ /* 0x040fe20000041894 */
[----:B------:R2:W-:Y:S07]  /*107b0*/  MUFU.EX2 R227, R0 ;  /* 0x0000000000e37308 */ /* 0x0005ee0000000800 */
[C---:B------:R-:W-:Y:S01]  /*107c0*/  HMMA.16816.F32.BF16 R72, R4.reuse, R40, R72 ;  /* 0x000000280448723c */ /* 0x040fe20000041848 */
[----:B------:R3:W-:Y:S07]  /*107d0*/  MUFU.EX2 R226, R3 ;  /* 0x0000000300e27308 */ /* 0x0007ee0000000800 */
        /* <DEDUP_REMOVED lines=9> */
[----:B------:R-:W-:Y:S01]  /*10870*/  IMAD.WIDE.U32 R4, R47, -0x2daee0ad, RZ ;  /* 0xd2511f532f047825 */ /* 0x000fe200078e00ff */
[----:B------:R-:W-:Y:S04]  /*10880*/  HMMA.16816.F32.BF16 R140, R8, R12, R140 ;  /* 0x0000000c088c723c */ /* 0x000fe8000004188c */
[----:B--2---:R-:W-:-:S02]  /*10890*/  LOP3.LUT R0, R5, UR17, R46, 0x96, !PT ;  /* 0x0000001105007c12 */ /* 0x004fc4000f8e962e */
[C---:B---3--:R-:W-:Y:S01]  /*108a0*/  LOP3.LUT R3, R4.reuse, 0xffff, RZ, 0xc0, !PT ;  /* 0x0000ffff04037812 */ /* 0x048fe200078ec0ff */
[--C-:B------:R-:W-:Y:S01]  /*108b0*/  FFMA.FTZ R5, R173, c[0x0][0x23c], -R17.reuse ;  /* 0x00008f00ad057a23 */ /* 0x100fe20000010811 */
[----:B------:R-:W-:Y:S02]  /*108c0*/  LOP3.LUT R13, R4, 0xff, RZ, 0xc0, !PT ;  /* 0x000000ff040d7812 */ /* 0x000fe400078ec0ff */
[--C-:B------:R-:W-:Y:S02]  /*108d0*/  SHF.R.U32.HI R12, RZ, 0x10, R4.reuse ;  /* 0x00000010ff0c7819 */ /* 0x100fe40000011604 */
[----:B------:R-:W-:Y:S01]  /*108e0*/  SHF.R.U32.HI R7, RZ, 0x18, R4 ;  /* 0x00000018ff077819 */ /* 0x000fe20000011604 */
[----:B------:R-:W-:Y:S01]  /*108f0*/  FFMA.FTZ R4, R132, c[0x0][0x23c], -R17 ;  /* 0x00008f0084047a23 */ /* 0x000fe20000010811 */
[----:B------:R-:W-:Y:S01]  /*10900*/  SHF.R.U32.HI R6, RZ, 0x8, R3 ;  /* 0x00000008ff067819 */ /* 0x000fe20000011603 */
[----:B------:R1:W-:Y:S01]  /*10910*/  MUFU.EX2 R224, R5 ;  /* 0x0000000500e07308 */ /* 0x0003e20000000800 */
[----:B------:R-:W-:Y:S01]  /*10920*/  LOP3.LUT R3, R12, 0xff, RZ, 0xc0, !PT ;  /* 0x000000ff0c037812 */ /* 0x000fe200078ec0ff */
[----:B------:R-:W-:-:S06]  /*10930*/  FMUL.FTZ R152, R152, R61 ;  /* 0x0000003d98987220 */ /* 0x000fcc0000410000 */
[----:B------:R2:W3:Y:S01]  /*10940*/  MUFU.EX2 R225, R4 ;  /* 0x0000000400e17308 */ /* 0x0004e20000000800 */
[-C--:B------:R-:W-:Y:S01]  /*10950*/  FMUL.FTZ R153, R153, R61.reuse ;  /* 0x0000003d99997220 */ /* 0x080fe20000410000 */
[----:B------:R-:W-:Y:S01]  /*10960*/  PRMT R16, R3, 0x5410, R7 ;  /* 0x0000541003107816 */ /* 0x000fe20000000007 */
[-C--:B------:R-:W-:Y:S01]  /*10970*/  FMUL.FTZ R154, R154, R60.reuse ;  /* 0x0000003c9a9a7220 */ /* 0x080fe20000410000 */
[----:B------:R-:W-:Y:S01]  /*10980*/  LOP3.LUT R12, R0, 0xff, RZ, 0xc0, !PT ;  /* 0x000000ff000c7812 */ /* 0x000fe200078ec0ff */
[-C--:B------:R-:W-:Y:S01]  /*10990*/  FMUL.FTZ R155, R155, R60.reuse ;  /* 0x0000003c9b9b7220 */ /* 0x080fe20000410000 */
[--C-:B------:R-:W-:Y:S01]  /*109a0*/  SHF.R.U32.HI R3, RZ, 0x10, R0.reuse ;  /* 0x00000010ff037819 */ /* 0x100fe20000011600 */
[-C--:B------:R-:W-:Y:S01]  /*109b0*/  FMUL.FTZ R68, R68, R61.reuse ;  /* 0x0000003d44447220 */ /* 0x080fe20000410000 */
[----:B-1----:R-:W-:Y:S01]  /*109c0*/  LOP3.LUT R5, R0, 0xffff, RZ, 0xc0, !PT ;  /* 0x0000ffff00057812 */ /* 0x002fe200078ec0ff */
[----:B------:R-:W-:Y:S01]  /*109d0*/  FMUL.FTZ R69, R69, R61 ;  /* 0x0000003d45457220 */ /* 0x000fe20000410000 */
[----:B------:R-:W-:Y:S01]  /*109e0*/  SHF.R.U32.HI R7, RZ, 0x18, R0 ;  /* 0x00000018ff077819 */ /* 0x000fe20000011600 */
[----:B------:R-:W-:-:S02]  /*109f0*/  FMUL.FTZ R70, R70, R60 ;  /* 0x0000003c46467220 */ /* 0x000fc40000410000 */
[-C--:B------:R-:W-:Y:S02]  /*10a00*/  FMUL.FTZ R71, R71, R60.reuse ;  /* 0x0000003c47477220 */ /* 0x080fe40000410000 */
[----:B--2---:R-:W-:Y:S02]  /*10a10*/  FFMA.FTZ R4, R177, c[0x0][0x23c], -R19 ;  /* 0x00008f00b1047a23 */ /* 0x004fe40000010813 */
        /* <DEDUP_REMOVED lines=35> */
[----:B------:R-:W-:Y:S01]  /*10c50*/  FMUL.FTZ R171, R171, R60 ;  /* 0x0000003cabab7220 */ /* 0x000fe20000410000 */
[----:B------:R-:W-:Y:S01]  /*10c60*/  PRMT R13, R13, 0x5410, R6 ;  /* 0x000054100d0d7816 */ /* 0x000fe20000000006 */
[----:B------:R1:W-:Y:S01]  /*10c70*/  MUFU.EX2 R208, R4 ;  /* 0x0000000400d07308 */ /* 0x0003e20000000800 */
[--C-:B------:R-:W-:Y:S02]  /*10c80*/  FFMA.FTZ R0, R176, c[0x0][0x23c], -R19.reuse ;  /* 0x00008f00b0007a23 */ /* 0x100fe40000010813 */
[----:B------:R-:W-:Y:S01]  /*10c90*/  FFMA.FTZ R6, R175, c[0x0][0x23c], -R19 ;  /* 0x00008f00af067a23 */ /* 0x000fe20000010813 */
[C---:B------:R-:W-:Y:S04]  /*10ca0*/  HMMA.16816.F32.BF16 R152, R8.reuse, R14, R152 ;  /* 0x0000000e0898723c */ /* 0x040fe80000041898 */
[----:B------:R2:W-:Y:S04]  /*10cb0*/  MUFU.EX2 R211, R0 ;  /* 0x0000000000d37308 */ /* 0x0005e80000000800 */
[----:B------:R-:W-:Y:S01]  /*10cc0*/  HMMA.16816.F32.BF16 R68, R8, R40, R68 ;  /* 0x000000280844723c */ /* 0x000fe20000041844 */
[----:B-1----:R-:W-:-:S03]  /*10cd0*/  SHF.R.U32.HI R4, RZ, 0x8, R5 ;  /* 0x00000008ff047819 */ /* 0x002fc60000011605 */
[----:B------:R1:W4:Y:S04]  /*10ce0*/  MUFU.EX2 R209, R6 ;  /* 0x0000000600d17308 */ /* 0x0003280000000800 */
[----:B------:R-:W-:Y:S01]  /*10cf0*/  HMMA.16816.F32.BF16 R80, R8, R42, R80 ;  /* 0x0000002a0850723c */ /* 0x000fe20000041850 */
[----:B------:R-:W-:Y:S01]  /*10d00*/  PRMT R4, R12, 0x5410, R4 ;  /* 0x000054100c047816 */ /* 0x000fe20000000004 */
[----:B------:R-:W-:Y:S01]  /*10d10*/  LDSM.16.MT88.4 R40, [R214+0xb400] ;  /* 0x00b40000d628783b */ /* 0x000fe20000004200 */
[----:B--2---:R-:W-:-:S03]  /*10d20*/  HSET2.LE.AND R0, R13, R62, PT ;  /* 0x0000003e0d007233 */ /* 0x004fc60003803000 */
[----:B------:R-:W-:Y:S02]  /*10d30*/  LDSM.16.MT88.4 R12, [R214+0x9400] ;  /* 0x00940000d60c783b */ /* 0x000fe40000004200 */
[----:B------:R-:W-:Y:S01]  /*10d40*/  HMMA.16816.F32.BF16 R84, R8, R28, R84 ;  /* 0x0000001c0854723c */ /* 0x000fe20000041854 */
[----:B------:R-:W-:Y:S02]  /*10d50*/  LOP3.LUT R5, R3, 0xff, RZ, 0xc0, !PT ;  /* 0x000000ff03057812 */ /* 0x000fe400078ec0ff */
[----:B---3--:R-:W-:-:S05]  /*10d60*/  F2FP.BF16.PACK_AB R3, R225, R224 ;  /* 0x000000e0e103723e */ /* 0x008fca00000010ff */
[C---:B------:R-:W-:Y:S01]  /*10d70*/  HMMA.16816.F32.BF16 R96, R8.reuse, R30, R96 ;  /* 0x0000001e0860723c */ /* 0x040fe20000041860 */
[----:B------:R-:W-:Y:S07]  /*10d80*/  LDSM.16.MT88.4 R28, [R212+0xa400] ;  /* 0x00a40000d41c783b */ /* 0x000fee0000004200 */
[C---:B------:R-:W-:Y:S08]  /*10d90*/  HMMA.16816.F32.BF16 R100, R8.reuse, R32, R100 ;  /* 0x000000200864723c */ /* 0x040ff00000041864 */
[C---:B------:R-:W-:Y:S01]  /*10da0*/  HMMA.16816.F32.BF16 R108, R8.reuse, R34, R108 ;  /* 0x00000022086c723c */ /* 0x040fe2000004186c */
[----:B------:R-:W-:Y:S07]  /*10db0*/  LDSM.16.MT88.4 R32, [R214+0xa400] ;  /* 0x00a40000d620783b */ /* 0x000fee0000004200 */
[C---:B------:R-:W-:Y:S08]  /*10dc0*/  HMMA.16816.F32.BF16 R112, R8.reuse, R36, R112 ;  /* 0x000000240870723c */ /* 0x040ff00000041870 */
[C---:B------:R-:W-:Y:S01]  /*10dd0*/  HMMA.16816.F32.BF16 R120, R8.reuse, R38, R120 ;  /* 0x000000260878723c */ /* 0x040fe20000041878 */
[----:B------:R-:W-:Y:S07]  /*10de0*/  LDSM.16.MT88.4 R36, [R212+0xb400] ;  /* 0x00b40000d424783b */ /* 0x000fee0000004200 */
[C---:B------:R-:W-:Y:S08]  /*10df0*/  HMMA.16816.F32.BF16 R164, R8.reuse, R24, R164 ;  /* 0x0000001808a4723c */ /* 0x040ff000000418a4 */
[----:B------:R-:W-:Y:S01]  /*10e00*/  HMMA.16816.F32.BF16 R168, R8, R26, R168 ;  /* 0x0000001a08a8723c */ /* 0x000fe200000418a8 */
        /* <DEDUP_REMOVED lines=13> */
[----:B------:R-:W-:Y:S01]  /*10ee0*/  LOP3.LUT R5, R0, R3, RZ, 0xc0, !PT ;  /* 0x0000000300057212 */ /* 0x000fe200078ec0ff */
[----:B------:R-:W-:Y:S01]  /*10ef0*/  FFMA.FTZ R0, R189, c[0x0][0x23c], -R20 ;  /* 0x00008f00bd007a23 */ /* 0x000fe20000010814 */
[----:B------:R-:W-:-:S03]  /*10f00*/  LOP3.LUT R3, R51, UR8, R54, 0x96, !PT ;  /* 0x0000000833037c12 */ /* 0x000fc6000f8e9636 */
[----:B------:R1:W-:Y:S02]  /*10f10*/  MUFU.EX2 R204, R0 ;  /* 0x0000000000cc7308 */ /* 0x0003e40000000800 */
[C---:B--2---:R-:W-:Y:S08]  /*10f20*/  HMMA.16816.F32.BF16 R144, R4.reuse, R24, R144 ;  /* 0x000000180490723c */ /* 0x044ff00000041890 */
[----:B------:R-:W-:Y:S01]  /*10f30*/  HMMA.16816.F32.BF16 R148, R4, R26, R148 ;  /* 0x0000001a0494723c */ /* 0x000fe20000041894 */
[----:B-1----:R-:W-:-:S07]  /*10f40*/  FFMA.FTZ R0, R188, c[0x0][0x23c], -R20 ;  /* 0x00008f00bc007a23 */ /* 0x002fce0000010814 */
[C---:B------:R-:W-:Y:S01]  /*10f50*/  HMMA.16816.F32.BF16 R72, R4.reuse, R12, R72 ;  /* 0x0000000c0448723c */ /* 0x040fe20000041848 */
        /* <DEDUP_REMOVED lines=13> */
[----:B------:R-:W-:Y:S02]  /*11030*/  LOP3.LUT R3, R4, 0xffff, RZ, 0xc0, !PT ;  /* 0x0000ffff04037812 */ /* 0x000fe400078ec0ff */
[----:B-1----:R-:W-:Y:S01]  /*11040*/  LOP3.LUT R0, R5, UR17, R52, 0x96, !PT ;  /* 0x0000001105007c12 */ /* 0x002fe2000f8e9634 */
[----:B------:R-:W-:Y:S01]  /*11050*/  FFMA.FTZ R6, R190, c[0x0][0x23c], -R20 ;  /* 0x00008f00be067a23 */ /* 0x000fe20000010814 */
[----:B------:R-:W-:Y:S02]  /*11060*/  LOP3.LUT R8, R4, 0xff, RZ, 0xc0, !PT ;  /* 0x000000ff04087812 */ /* 0x000fe400078ec0ff */
[--C-:B------:R-:W-:Y:S02]  /*11070*/  SHF.R.U32.HI R7, RZ, 0x10, R4.reuse ;  /* 0x00000010ff077819 */ /* 0x100fe40000011604 */
[----:B------:R-:W-:Y:S01]  /*11080*/  SHF.R.U32.HI R5, RZ, 0x18, R4 ;  /* 0x00000018ff057819 */ /* 0x000fe20000011604 */
[----:B------:R-:W-:Y:S01]  /*11090*/  FFMA.FTZ R4, R185, c[0x0][0x23c], -R21 ;  /* 0x00008f00b9047a23 */ /* 0x000fe20000010815 */
[----:B------:R-:W-:Y:S01]  /*110a0*/  SHF.R.U32.HI R3, RZ, 0x8, R3 ;  /* 0x00000008ff037819 */ /* 0x000fe20000011603 */
[----:B------:R-:W1:Y:S03]  /*110b0*/  MUFU.EX2 R190, R6 ;  /* 0x0000000600be7308 */ /* 0x000e660000000800 */
[----:B------:R-:W-:-:S02]  /*110c0*/  PRMT R9, R8, 0x5410, R3 ;  /* 0x0000541008097816 */ /* 0x000fc40000000003 */
[----:B------:R-:W-:-:S03]  /*110d0*/  LOP3.LUT R3, R7, 0xff, RZ, 0xc0, !PT ;  /* 0x000000ff07037812 */ /* 0x000fc600078ec0ff */
[----:B------:R2:W-:Y:S01]  /*110e0*/  MUFU.EX2 R188, R4 ;  /* 0x0000000400bc7308 */ /* 0x0005e20000000800 */
[----:B------:R-:W-:Y:S02]  /*110f0*/  PRMT R8, R3, 0x5410, R5 ;  /* 0x0000541003087816 */ /* 0x000fe40000000005 */
[C---:B------:R-:W-:Y:S02]  /*11100*/  LOP3.LUT R3, R0.reuse, 0xffff, RZ, 0xc0, !PT ;  /* 0x0000ffff00037812 */ /* 0x040fe400078ec0ff */
[----:B------:R-:W-:Y:S02]  /*11110*/  LOP3.LUT R7, R0, 0xff, RZ, 0xc0, !PT ;  /* 0x000000ff00077812 */ /* 0x000fe400078ec0ff */
[----:B------:R-:W-:Y:S01]  /*11120*/  SHF.R.U32.HI R5, RZ, 0x8, R3 ;  /* 0x00000008ff057819 */ /* 0x000fe20000011603 */
[----:B--2---:R-:W-:-:S04]  /*11130*/  FFMA.FTZ R4, R186, c[0x0][0x23c], -R21 ;  /* 0x00008f00ba047a23 */ /* 0x004fc80000010815 */
[----:B------:R2:W3:Y:S01]  /*11140*/  MUFU.EX2 R189, R4 ;  /* 0x0000000400bd7308 */ /* 0x0004e20000000800 */
[--C-:B------:R-:W-:Y:S01]  /*11150*/  SHF.R.U32.HI R6, RZ, 0x18, R0.reuse ;  /* 0x00000018ff067819 */ /* 0x100fe20000011600 */
[----:B------:R-:W-:Y:S01]  /*11160*/  FFMA.FTZ R3, R192, c[0x0][0x23c], -R21 ;  /* 0x00008f00c0037a23 */ /* 0x000fe20000010815 */
[----:B--2---:R-:W-:-:S04]  /*11170*/  SHF.R.U32.HI R4, RZ, 0x10, R0 ;  /* 0x00000010ff047819 */ /* 0x004fc80000011600 */
[----:B------:R-:W-:Y:S01]  /*11180*/  LOP3.LUT R0, R4, 0xff, RZ, 0xc0, !PT ;  /* 0x000000ff04007812 */ /* 0x000fe200078ec0ff */
[----:B------:R-:W-:Y:S01]  /*11190*/  FFMA.FTZ R4, R219, c[0x0][0x23c], -R21 ;  /* 0x00008f00db047a23 */ /* 0x000fe20000010815 */
[----:B------:R1:W-:Y:S02]  /*111a0*/  MUFU.EX2 R186, R3 ;  /* 0x0000000300ba7308 */ /* 0x0003e40000000800 */
[----:B------:R-:W-:Y:S01]  /*111b0*/  PRMT R6, R0, 0x5410, R6 ;  /* 0x0000541000067816 */ /* 0x000fe20000000006 */
[----:B------:R-:W-:Y:S01]  /*111c0*/  HSET2.LE.AND R0, R9, R62, PT ;  /* 0x0000003e09007233 */ /* 0x000fe20003803000 */
[----:B------:R-:W-:-:S04]  /*111d0*/  PRMT R5, R7, 0x5410, R5 ;  /* 0x0000541007057816 */ /* 0x000fc80000000005 */
[----:B------:R-:W2:Y:S01]  /*111e0*/  MUFU.EX2 R187, R4 ;  /* 0x0000000400bb7308 */ /* 0x000ea20000000800 */
[----:B-1----:R-:W-:-:S04]  /*111f0*/  F2FP.BF16.PACK_AB R3, R190, R206 ;  /* 0x000000cebe03723e */ /* 0x002fc800000010ff */
        /* <DEDUP_REMOVED lines=8> */
[----:B--2---:R-:W-:Y:S01]  /*11280*/  F2FP.BF16.PACK_AB R3, R187, R186 ;  /* 0x000000babb03723e */ /* 0x004fe200000010ff */
        /* <DEDUP_REMOVED lines=10> */
[----:B------:R-:W-:Y:S01]  /*11330*/  LOP3.LUT R3, R5, UR13, R48, 0x96, !PT ;  /* 0x0000000d05037c12 */ /* 0x000fe2000f8e9630 */
[----:B------:R-:W-:Y:S01]  /*11340*/  HMMA.16816.F32.BF16 R80, R8, R14, R80 ;  /* 0x0000000e0850723c */ /* 0x000fe20000041850 */
[----:B------:R-:W-:Y:S02]  /*11350*/  LDSM.16.MT88.4 R48, [R214+0xb800] ;  /* 0x00b80000d630783b */ /* 0x000fe40000004200 */
[----:B------:R-:W-:Y:S01]  /*11360*/  LOP3.LUT R0, R7, UR11, R4, 0x96, !PT ;  /* 0x0000000b07007c12 */ /* 0x000fe2000f8e9604 */
[----:B------:R-:W-:-:S04]  /*11370*/  IMAD.WIDE.U32 R4, R3, -0x326172a9, RZ ;  /* 0xcd9e8d5703047825 */ /* 0x000fc800078e00ff */
[----:B------:R-:W-:Y:S01]  /*11380*/  IMAD.WIDE.U32 R52, R0, -0x326172a9, RZ ;  /* 0xcd9e8d5700347825 */ /* 0x000fe200078e00ff */
[----:B------:R-:W-:-:S04]  /*11390*/  LOP3.LUT R3, R5, UR12, R44, 0x96, !PT ;  /* 0x0000000c05037c12 */ /* 0x000fc8000f8e962c */
[----:B------:R-:W-:Y:S01]  /*113a0*/  LOP3.LUT R0, R53, UR10, R4, 0x96, !PT ;  /* 0x0000000a35007c12 */ /* 0x000fe2000f8e9604 */
[----:B------:R-:W-:-:S04]  /*113b0*/  IMAD.WIDE.U32 R4, R3, -0x2daee0ad, RZ ;  /* 0xd2511f5303047825 */ /* 0x000fc800078e00ff */
[----:B------:R-:W-:-:S04]  /*113c0*/  IMAD.WIDE.U32 R46, R0, -0x2daee0ad, RZ ;  /* 0xd2511f53002e7825 */ /* 0x000fc800078e00ff */
[--C-:B------:R-:W-:Y:S02]  /*113d0*/  FFMA.FTZ R0, R184, c[0x0][0x23c], -R17.reuse ;  /* 0x00008f00b8007a23 */ /* 0x100fe40000010811 */
[----:B------:R-:W-:Y:S01]  /*113e0*/  FFMA.FTZ R7, R183, c[0x0][0x23c], -R17 ;  /* 0x00008f00b7077a23 */ /* 0x000fe20000010811 */
[----:B------:R-:W-:Y:S01]  /*113f0*/  LOP3.LUT R3, R5, UR9, R6, 0x96, !PT ;  /* 0x0000000905037c12 */ /* 0x000fe2000f8e9606 */
[----:B------:R1:W-:Y:S04]  /*11400*/  MUFU.EX2 R183, R0 ;  /* 0x0000000000b77308 */ /* 0x0003e80000000800 */
[----:B------:R-:W-:Y:S01]  /*11410*/  IMAD.WIDE.U32 R44, R3, -0x326172a9, RZ ;  /* 0xcd9e8d57032c7825 */ /* 0x000fe200078e00ff */
[----:B-1----:R-:W-:-:S03]  /*11420*/  LOP3.LUT R0, R47, UR5, R4, 0x96, !PT ;  /* 0x000000052f007c12 */ /* 0x002fc6000f8e9604 */
[--C-:B------:R-:W-:Y:S02]  /*11430*/  FFMA.FTZ R3, R179, c[0x0][0x23c], -R17.reuse ;  /* 0x00008f00b3037a23 */ /* 0x100fe40000010811 */
[----:B------:R-:W-:Y:S01]  /*11440*/  IMAD.WIDE.U32 R4, R0, -0x326172a9, RZ ;  /* 0xcd9e8d5700047825 */ /* 0x000fe200078e00ff */
[----:B------:R-:W1:Y:S04]  /*11450*/  MUFU.EX2 R185, R7 ;  /* 0x0000000700b97308 */ /* 0x000e680000000800 */
[----:B------:R-:W-:Y:S01]  /*11460*/  LOP3.LUT R0, R5, UR18, R44, 0x96, !PT ;  /* 0x0000001205007c12 */ /* 0x000fe2000f8e962c */
[----:B------:R-:W-:Y:S01]  /*11470*/  FFMA.FTZ R6, R182, c[0x0][0x23c], -R17 ;  /* 0x00008f00b6067a23 */ /* 0x000fe20000010811 */
[C---:B------:R-:W-:Y:S02]  /*11480*/  LOP3.LUT R5, R4.reuse, 0xffff, RZ, 0xc0, !PT ;  /* 0x0000ffff04057812 */ /* 0x040fe400078ec0ff */
[----:B------:R2:W-:Y:S01]  /*11490*/  MUFU.EX2 R181, R3 ;  /* 0x0000000300b57308 */ /* 0x0005e20000000800 */
[----:B------:R-:W-:-:S02]  /*114a0*/  LOP3.LUT R14, R4, 0xff, RZ, 0xc0, !PT ;  /* 0x000000ff040e7812 */ /* 0x000fc400078ec0ff */
[----:B------:R-:W-:Y:S02]  /*114b0*/  SHF.R.U32.HI R5, RZ, 0x8, R5 ;  /* 0x00000008ff057819 */ /* 0x000fe40000011605 */
[----:B------:R-:W-:-:S03]  /*114c0*/  SHF.R.U32.HI R15, RZ, 0x10, R4 ;  /* 0x00000010ff0f7819 */ /* 0x000fc60000011604 */
[----:B------:R3:W-:Y:S01]  /*114d0*/  MUFU.EX2 R182, R6 ;  /* 0x0000000600b67308 */ /* 0x0007e20000000800 */
[----:B------:R-:W-:Y:S02]  /*114e0*/  SHF.R.U32.HI R16, RZ, 0x18, R4 ;  /* 0x00000018ff107819 */ /* 0x000fe40000011604 */
[----:B--2---:R-:W-:Y:S01]  /*114f0*/  LOP3.LUT R3, R0, 0xffff, RZ, 0xc0, !PT ;  /* 0x0000ffff00037812 */ /* 0x004fe200078ec0ff */
[----:B------:R-:W-:-:S03]  /*11500*/  FFMA.FTZ R7, R193, c[0x0][0x23c], -R19 ;  /* 0x00008f00c1077a23 */ /* 0x000fc60000010813 */
[----:B------:R-:W-:Y:S01]  /*11510*/  SHF.R.U32.HI R3, RZ, 0x8, R3 ;  /* 0x00000008ff037819 */ /* 0x000fe20000011603 */
[----:B------:R-:W-:Y:S01]  /*11520*/  FFMA.FTZ R4, R195, c[0x0][0x23c], -R19 ;  /* 0x00008f00c3047a23 */ /* 0x000fe20000010813 */
[----:B---3--:R-:W-:Y:S02]  /*11530*/  LOP3.LUT R6, R0, 0xff, RZ, 0xc0, !PT ;  /* 0x000000ff00067812 */ /* 0x008fe400078ec0ff */
[----:B------:R-:W-:Y:S01]  /*11540*/  PRMT R18, R14, 0x5410, R5 ;  /* 0x000054100e127816 */ /* 0x000fe20000000005 */
[----:B------:R-:W-:Y:S01]  /*11550*/  HMMA.16816.F32.BF16 R140, R8, R24, R140 ;  /* 0x00000018088c723c */ /* 0x000fe2000004188c */
[----:B------:R-:W-:Y:S02]  /*11560*/  PRMT R5, R6, 0x5410, R3 ;  /* 0x0000541006057816 */ /* 0x000fe40000000003 */
[--C-:B------:R-:W-:Y:S01]  /*11570*/  SHF.R.U32.HI R3, RZ, 0x10, R0.reuse ;  /* 0x00000010ff037819 */ /* 0x100fe20000011600 */
[----:B------:R-:W-:Y:S01]  /*11580*/  MUFU.EX2 R180, R7 ;  /* 0x0000000700b47308 */ /* 0x000fe20000000800 */
[----:B------:R-:W-:-:S03]  /*11590*/  SHF.R.U32.HI R14, RZ, 0x18, R0 ;  /* 0x00000018ff0e7819 */ /* 0x000fc60000011600 */
[C---:B------:R-:W-:Y:S01]  /*115a0*/  HMMA.16816.F32.BF16 R152, R8.reuse, R26, R152 ;  /* 0x0000001a0898723c */ /* 0x040fe20000041898 */
[----:B------:R-:W-:Y:S01]  /*115b0*/  LDSM.16.MT88.4 R24, [R214+0x9800] ;  /* 0x00980000d618783b */ /* 0x000fe20000004200 */
[----:B------:R-:W-:Y:S02]  /*115c0*/  HSET2.LE.AND R0, R5, R62, PT ;  /* 0x0000003e05007233 */ /* 0x000fe40003803000 */
[----:B------:R2:W3:Y:S04]  /*115d0*/  MUFU.EX2 R179, R4 ;  /* 0x0000000400b37308 */ /* 0x0004e80000000800 */
[C---:B------:R-:W-:Y:S08]  /*115e0*/  HMMA.16816.F32.BF16 R84, R8.reuse, R28, R84 ;  /* 0x0000001c0854723c */ /* 0x040ff00000041854 */
[----:B------:R-:W-:Y:S01]  /*115f0*/  HMMA.16816.F32.BF16 R96, R8, R30, R96 ;  /* 0x0000001e0860723c */ /* 0x000fe20000041860 */
[----:B------:R-:W-:Y:S01]  /*11600*/  LDSM.16.MT88.4 R28, [R212+0xa800] ;  /* 0x00a80000d41c783b */ /* 0x000fe20000004200 */
[----:B--2---:R-:W-:-:S06]  /*11610*/  LOP3.LUT R4, R3, 0xff, RZ, 0xc0, !PT ;  /* 0x000000ff03047812 */ /* 0x004fcc00078ec0ff */
[----:B------:R-:W-:Y:S01]  /*11620*/  HMMA.16816.F32.BF16 R100, R8, R32, R100 ;  /* 0x000000200864723c */ /* 0x000fe20000041864 */
[----:B-1----:R-:W-:-:S07]  /*11630*/  F2FP.BF16.PACK_AB R3, R183, R185 ;  /* 0x000000b9b703723e */ /* 0x002fce00000010ff */
[C---:B------:R-:W-:Y:S01]  /*11640*/  HMMA.16816.F32.BF16 R108, R8.reuse, R34, R108 ;  /* 0x00000022086c723c */ /* 0x040fe2000004186c */
[----:B------:R-:W-:Y:S07]  /*11650*/  LDSM.16.MT88.4 R32, [R214+0xa800] ;  /* 0x00a80000d620783b */ /* 0x000fee0000004200 */
[C---:B------:R-:W-:Y:S08]  /*11660*/  HMMA.16816.F32.BF16 R112, R8.reuse, R36, R112 ;  /* 0x000000240870723c */ /* 0x040ff00000041870 */
[C---:B------:R-:W-:Y:S01]  /*11670*/  HMMA.16816.F32.BF16 R120, R8.reuse, R38, R120 ;  /* 0x000000260878723c */ /* 0x040fe20000041878 */
[----:B------:R-:W1:Y:S07]  /*11680*/  LDSM.16.MT88.4 R36, [R212+0x9800] ;  /* 0x00980000d424783b */ /* 0x000e6e0000004200 */
[C---:B------:R-:W-:Y:S08]  /*11690*/  HMMA.16816.F32.BF16 R164, R8.reuse, R40, R164 ;  /* 0x0000002808a4723c */ /* 0x040ff000000418a4 */
[----:B------:R-:W-:Y:S01]  /*116a0*/  HMMA.16816.F32.BF16 R168, R8, R42, R168 ;  /* 0x0000002a08a8723c */ /* 0x000fe200000418a8 */
[----:B------:R-:W2:Y:S01]  /*116b0*/  LDSM.16.MT88.4 R40, [R212+0xb800] ;  /* 0x00b80000d428783b */ /* 0x000ea20000004200 */
[----:B------:R-:W-:Y:S01]  /*116c0*/  PRMT R5, R4, 0x5410, R14 ;  /* 0x0000541004057816 */ /* 0x000fe2000000000e */
[--C-:B------:R-:W-:Y:S01]  /*116d0*/  FFMA.FTZ R6, R191, c[0x0][0x23c], -R19.reuse ;  /* 0x00008f00bf067a23 */ /* 0x100fe20000010813 */
[----:B------:R-:W-:Y:S01]  /*116e0*/  LOP3.LUT R4, R0, R3, RZ, 0xc0, !PT ;  /* 0x0000000300047212 */ /* 0x000fe200078ec0ff */
[----:B------:R-:W-:-:S02]  /*116f0*/  FFMA.FTZ R3, R194, c[0x0][0x23c], -R19 ;  /* 0x00008f00c2037a23 */ /* 0x000fc40000010813 */
[----:B------:R-:W-:Y:S01]  /*11700*/  MUFU.EX2 R178, R6 ;  /* 0x0000000600b27308 */ /* 0x000fe20000000800 */
[----:B------:R-:W-:Y:S01]  /*11710*/  HSET2.LE.AND R0, R5, R62, PT ;  /* 0x0000003e05007233 */ /* 0x000fe20003803000 */
[----:B------:R-:W-:-:S06]  /*11720*/  LOP3.LUT R7, R15, 0xff, RZ, 0xc0, !PT ;  /* 0x000000ff0f077812 */ /* 0x000fcc00078ec0ff */
[----:B------:R3:W4:Y:S01]  /*11730*/  MUFU.EX2 R177, R3 ;  /* 0x0000000300b17308 */ /* 0x0007220000000800 */
[----:B------:R-:W-:Y:S02]  /*11740*/  PRMT R7, R7, 0x5410, R16 ;  /* 0x0000541007077816 */ /* 0x000fe40000000010 */
[----:B---3--:R-:W-:-:S04]  /*11750*/  F2FP.BF16.PACK_AB R3, R179, R180 ;  /* 0x000000b4b303723e */ /* 0x008fc800000010ff */
[----:B------:R-:W-:Y:S01]  /*11760*/  LOP3.LUT R5, R0, R3, RZ, 0xc0, !PT ;  /* 0x0000000300057212 */ /* 0x000fe200078ec0ff */
[----:B------:R-:W-:Y:S01]  /*11770*/  HSET2.LE.AND R0, R18, R62, PT ;  /* 0x0000003e12007233 */ /* 0x000fe20003803000 */
[----:B------:R-:W-:-:S04]  /*11780*/  F2FP.BF16.PACK_AB R3, R181, R182 ;  /* 0x000000b6b503723e */ /* 0x000fc800000010ff */
[----:B------:R-:W-:Y:S01]  /*11790*/  LOP3.LUT R6, R0, R3, RZ, 0xc0, !PT ;  /* 0x0000000300067212 */ /* 0x000fe200078ec0ff */
[----:B------:R-:W-:Y:S01]  /*117a0*/  HSET2.LE.AND R0, R7, R62, PT ;  /* 0x0000003e07007233 */ /* 0x000fe20003803000 */
[----:B----4-:R-:W-:-:S04]  /*117b0*/  F2FP.BF16.PACK_AB R3, R177, R178 ;  /* 0x000000b2b103723e */ /* 0x010fc800000010ff */
[----:B------:R-:W-:Y:S02]  /*117c0*/  LOP3.LUT R7, R0, R3, RZ, 0xc0, !PT ;  /* 0x0000000300077212 */ /* 0x000fe400078ec0ff */
[----:B------:R-:W-:Y:S02]  /*117d0*/  LOP3.LUT R0, R13, UR16, R232, 0x96, !PT ;  /* 0x000000100d007c12 */ /* 0x000fe4000f8e96e8 */
[----:B------:R-:W-:Y:S01]  /*117e0*/  LOP3.LUT R3, R65, UR14, R12, 0x96, !PT ;  /* 0x0000000e41037c12 */ /* 0x000fe2000f8e960c */
[----:B------:R-:W-:Y:S02]  /*117f0*/  IMAD.MOV.U32 R195, RZ, RZ, R244 ;  /* 0x000000ffffc37224 */ /* 0x000fe400078e00f4 */
[----:B------:R-:W-:Y:S01]  /*11800*/  IMAD.MOV.U32 R244, RZ, RZ, R172 ;  /* 0x000000fffff47224 */ /* 0x000fe200078e00ac */
        /* <DEDUP_REMOVED lines=8> */
[C---:B--2---:R-:W-:Y:S08]  /*11890*/  HMMA.16816.F32.BF16 R160, R4.reuse, R40, R160 ;  /* 0x0000002804a0723c */ /* 0x044ff000000418a0 */
        /* <DEDUP_REMOVED lines=11> */
[----:B------:R-:W-:Y:S02]  /*11950*/  IMAD.MOV.U32 R191, RZ, RZ, R57 ;  /* 0x000000ffffbf7224 */ /* 0x000fe400078e0039 */
[----:B------:R-:W-:Y:S02]  /*11960*/  IMAD.MOV.U32 R192, RZ, RZ, R56 ;  /* 0x000000ffffc07224 */ /* 0x000fe400078e0038 */
[----:B------:R-:W-:-:S04]  /*11970*/  IMAD.WIDE.U32 R4, R3, -0x2daee0ad, RZ ;  /* 0xd2511f5303047825 */ /* 0x000fc800078e00ff */
[----:B------:R-:W-:-:S04]  /*11980*/  IMAD.WIDE.U32 R56, R0, -0x2daee0ad, RZ ;  /* 0xd2511f5300387825 */ /* 0x000fc800078e00ff */
[----:B------:R-:W-:Y:S01]  /*11990*/  FFMA.FTZ R7, R221, c[0x0][0x23c], -R20 ;  /* 0x00008f00dd077a23 */ /* 0x000fe20000010814 */
[----:B------:R-:W-:Y:S01]  /*119a0*/  LOP3.LUT R0, R57, UR5, R4, 0x96, !PT ;  /* 0x0000000539007c12 */ /* 0x000fe2000f8e9604 */
[----:B------:R-:W-:Y:S02]  /*119b0*/  IMAD.MOV.U32 R16, RZ, RZ, R137 ;  /* 0x000000ffff107224 */ /* 0x000fe400078e0089 */
[----:B------:R1:W-:Y:S01]  /*119c0*/  MUFU.EX2 R137, R7 ;  /* 0x0000000700897308 */ /* 0x0003e20000000800 */
[----:B------:R-:W-:Y:S02]  /*119d0*/  FFMA.FTZ R3, R223, c[0x0][0x23c], -R20 ;  /* 0x00008f00df037a23 */ /* 0x000fe40000010814 */
[----:B------:R-:W-:-:S05]  /*119e0*/  IMAD.MOV.U32 R210, RZ, RZ, R138 ;  /* 0x000000ffffd27224 */ /* 0x000fca00078e008a */
[----:B------:R2:W-:Y:S01]  /*119f0*/  MUFU.EX2 R138, R3 ;  /* 0x00000003008a7308 */ /* 0x0005e20000000800 */
[----:B-1----:R-:W-:Y:S01]  /*11a00*/  LOP3.LUT R7, R5, UR9, R6, 0x96, !PT ;  /* 0x0000000905077c12 */ /* 0x002fe2000f8e9606 */
[----:B------:R-:W-:-:S05]  /*11a10*/  IMAD.WIDE.U32 R4, R0, -0x326172a9, RZ ;  /* 0xcd9e8d5700047825 */ /* 0x000fca00078e00ff */
[----:B------:R-:W-:Y:S01]  /*11a20*/  LOP3.LUT R0, R4, 0xffff, RZ, 0xc0, !PT ;  /* 0x0000ffff04007812 */ /* 0x000fe200078ec0ff */
[--C-:B--2---:R-:W-:Y:S02]  /*11a30*/  FFMA.FTZ R3, R240, c[0x0][0x23c], -R20.reuse ;  /* 0x00008f00f0037a23 */ /* 0x104fe40000010814 */
[----:B------:R-:W-:Y:S02]  /*11a40*/  IMAD.MOV.U32 R184, RZ, RZ, R139 ;  /* 0x000000ffffb87224 */ /* 0x000fe400078e008b */
[----:B------:R1:W-:Y:S01]  /*11a50*/  MUFU.EX2 R139, R3 ;  /* 0x00000003008b7308 */ /* 0x0003e20000000800 */
[----:B------:R-:W-:Y:S02]  /*11a60*/  IMAD.MOV.U32 R193, RZ, RZ, R23 ;  /* 0x000000ffffc17224 */ /* 0x000fe400078e0017 */
[----:B------:R-:W-:Y:S02]  /*11a70*/  FFMA.FTZ R6, R241, c[0x0][0x23c], -R20 ;  /* 0x00008f00f1067a23 */ /* 0x000fe40000010814 */
[----:B------:R-:W-:Y:S01]  /*11a80*/  IMAD.WIDE.U32 R22, R7, -0x326172a9, RZ ;  /* 0xcd9e8d5707167825 */ /* 0x000fe200078e00ff */
[----:B------:R-:W-:-:S02]  /*11a90*/  SHF.R.U32.HI R7, RZ, 0x18, R4 ;  /* 0x00000018ff077819 */ /* 0x000fc40000011604 */
[----:B-1----:R-:W-:Y:S02]  /*11aa0*/  SHF.R.U32.HI R3, RZ, 0x8, R0 ;  /* 0x00000008ff037819 */ /* 0x002fe40000011600 */
[----:B------:R-:W-:-:S04]  /*11ab0*/  LOP3.LUT R0, R4, 0xff, RZ, 0xc0, !PT ;  /* 0x000000ff04007812 */ /* 0x000fc800078ec0ff */
[----:B------:R-:W-:Y:S02]  /*11ac0*/  PRMT R10, R0, 0x5410, R3 ;  /* 0x00005410000a7816 */ /* 0x000fe40000000003 */
[----:B------:R-:W-:Y:S01]  /*11ad0*/  SHF.R.U32.HI R3, RZ, 0x10, R4 ;  /* 0x00000010ff037819 */ /* 0x000fe20000011604 */
[----:B------:R1:W2:Y:S01]  /*11ae0*/  MUFU.EX2 R176, R6 ;  /* 0x0000000600b07308 */ /* 0x0002a20000000800 */
[----:B------:R-:W-:Y:S01]  /*11af0*/  LOP3.LUT R0, R5, UR18, R22, 0x96, !PT ;  /* 0x0000001205007c12 */ /* 0x000fe2000f8e9616 */
[----:B------:R-:W-:Y:S01]  /*11b00*/  FFMA.FTZ R4, R222, c[0x0][0x23c], -R21 ;  /* 0x00008f00de047a23 */ /* 0x000fe20000010815 */
[----:B------:R-:W-:-:S04]  /*11b10*/  LOP3.LUT R3, R3, 0xff, RZ, 0xc0, !PT ;  /* 0x000000ff03037812 */ /* 0x000fc800078ec0ff */
[----:B------:R-:W-:Y:S01]  /*11b20*/  PRMT R9, R3, 0x5410, R7 ;  /* 0x0000541003097816 */ /* 0x000fe20000000007 */
[----:B------:R3:W-:Y:S01]  /*11b30*/  MUFU.EX2 R132, R4 ;  /* 0x0000000400847308 */ /* 0x0007e20000000800 */
[----:B------:R-:W-:Y:S01]  /*11b40*/  LOP3.LUT R3, R0, 0xffff, RZ, 0xc0, !PT ;  /* 0x0000ffff00037812 */ /* 0x000fe200078ec0ff */
[----:B-1----:R-:W-:Y:S01]  /*11b50*/  FFMA.FTZ R6, R220, c[0x0][0x23c], -R21 ;  /* 0x00008f00dc067a23 */ /* 0x002fe20000010815 */
[----:B------:R-:W-:-:S05]  /*11b60*/  LOP3.LUT R7, R0, 0xff, RZ, 0xc0, !PT ;  /* 0x000000ff00077812 */ /* 0x000fca00078ec0ff */
[----:B------:R1:W4:Y:S01]  /*11b70*/  MUFU.EX2 R133, R6 ;  /* 0x0000000600857308 */ /* 0x0003220000000800 */
[----:B------:R-:W-:Y:S02]  /*11b80*/  SHF.R.U32.HI R5, RZ, 0x8, R3 ;  /* 0x00000008ff057819 */ /* 0x000fe40000011603 */
[----:B---3--:R-:W-:Y:S01]  /*11b90*/  SHF.R.U32.HI R4, RZ, 0x10, R0 ;  /* 0x00000010ff047819 */ /* 0x008fe20000011600 */
[----:B------:R-:W-:Y:S01]  /*11ba0*/  FFMA.FTZ R3, R242, c[0x0][0x23c], -R21 ;  /* 0x00008f00f2037a23 */ /* 0x000fe20000010815 */
[----:B------:R-:W-:-:S03]  /*11bb0*/  PRMT R8, R7, 0x5410, R5 ;  /* 0x0000541007087816 */ /* 0x000fc60000000005 */
[----:B------:R2:W-:Y:S01]  /*11bc0*/  MUFU.EX2 R66, R3 ;  /* 0x0000000300427308 */ /* 0x0005e20000000800 */
[----:B-1----:R-:W-:Y:S02]  /*11bd0*/  SHF.R.U32.HI R6, RZ, 0x18, R0 ;  /* 0x00000018ff067819 */ /* 0x002fe40000011600 */
[----:B------:R-:W-:Y:S01]  /*11be0*/  LOP3.LUT R0, R4, 0xff, RZ, 0xc0, !PT ;  /* 0x000000ff04007812 */ /* 0x000fe200078ec0ff */
[----:B------:R-:W-:-:S03]  /*11bf0*/  FFMA.FTZ R4, R243, c[0x0][0x23c], -R21 ;  /* 0x00008f00f3047a23 */ /* 0x000fc60000010815 */
[----:B------:R-:W-:Y:S01]  /*11c00*/  PRMT R5, R0, 0x5410, R6 ;  /* 0x0000541000057816 */ /* 0x000fe20000000006 */
[--C-:B------:R-:W-:Y:S01]  /*11c10*/  HSET2.LE.AND R0, R10, R62.reuse, PT ;  /* 0x0000003e0a007233 */ /* 0x100fe20003803000 */
[----:B--2---:R-:W-:Y:S01]  /*11c20*/  F2FP.BF16.PACK_AB R3, R176, R139 ;  /* 0x0000008bb003723e */ /* 0x004fe200000010ff */
[----:B------:R1:W2:Y:S03]  /*11c30*/  MUFU.EX2 R67, R4 ;  /* 0x0000000400437308 */ /* 0x0002a60000000800 */
        /* <DEDUP_REMOVED lines=10> */
[----:B------:R-:W-:-:S04]  /*11ce0*/  FFMA.FTZ R0, R199, c[0x0][0x23c], -R17 ;  /* 0x00008f00c7007a23 */ /* 0x000fc80000010811 */
[----:B------:R1:W-:Y:S01]  /*11cf0*/  MUFU.EX2 R65, R0 ;  /* 0x0000000000417308 */ /* 0x0003e20000000800 */
[----:B------:R-:W-:Y:S02]  /*11d00*/  IMAD.MOV.U32 R219, RZ, RZ, R63 ;  /* 0x000000ffffdb7224 */ /* 0x000fe400078e003f */
[----:B-1----:R-:W-:-:S05]  /*11d10*/  FFMA.FTZ R0, R198, c[0x0][0x23c], -R17 ;  /* 0x00008f00c6007a23 */ /* 0x002fca0000010811 */
        /* <DEDUP_REMOVED lines=34> */
[--C-:B------:R-:W-:Y:S01]  /*11f40*/  FFMA.FTZ R0, R16, c[0x0][0x23c], -R20.reuse ;  /* 0x00008f0010007a23 */ /* 0x100fe20000010814 */
[----:B------:R-:W-:Y:S01]  /*11f50*/  SHF.R.U32.HI R11, RZ, 0x8, R11 ;  /* 0x00000008ff0b7819 */ /* 0x000fe2000001160b */
[----:B------:R-:W-:Y:S01]  /*11f60*/  FFMA.FTZ R3, R251, c[0x0][0x23c], -R21 ;  /* 0x00008f00fb037a23 */ /* 0x000fe20000010815 */
[----:B------:R-:W-:Y:S01]  /*11f70*/  HMMA.16816.F32.BF16 R140, R4, R36, R140 ;  /* 0x00000024048c723c */ /* 0x000fe2000004188c */
[----:B------:R1:W-:Y:S01]  /*11f80*/  MUFU.EX2 R46, R0 ;  /* 0x00000000002e7308 */ /* 0x0003e20000000800 */
[----:B------:R-:W-:Y:S01]  /*11f90*/  LOP3.LUT R10, R12, 0xff, RZ, 0xc0, !PT ;  /* 0x000000ff0c0a7812 */ /* 0x000fe200078ec0ff */
[----:B------:R-:W-:Y:S01]  /*11fa0*/  LDSM.16.MT88.4 R16, [R214+0xbc00] ;  /* 0x00bc0000d610783b */ /* 0x000fe20000004200 */
[----:B-1----:R-:W-:-:S05]  /*11fb0*/  FFMA.FTZ R0, R191, c[0x0][0x23c], -R20 ;  /* 0x00008f00bf007a23 */ /* 0x002fca0000010814 */
[----:B------:R1:W-:Y:S01]  /*11fc0*/  MUFU.EX2 R45, R0 ;  /* 0x00000000002d7308 */ /* 0x0003e20000000800 */
[----:B------:R-:W-:Y:S01]  /*11fd0*/  HMMA.16816.F32.BF16 R68, R4, R24, R68 ;  /* 0x000000180444723c */ /* 0x000fe20000041844 */
[----:B------:R-:W-:Y:S01]  /*11fe0*/  PRMT R8, R15, 0x5410, R11 ;  /* 0x000054100f087816 */ /* 0x000fe2000000000b */
[----:B-1----:R-:W-:-:S05]  /*11ff0*/  FFMA.FTZ R0, R195, c[0x0][0x23c], -R20 ;  /* 0x00008f00c3007a23 */ /* 0x002fca0000010814 */
[----:B------:R1:W-:Y:S01]  /*12000*/  MUFU.EX2 R44, R0 ;  /* 0x00000000002c7308 */ /* 0x0003e20000000800 */
[----:B------:R-:W-:Y:S01]  /*12010*/  HMMA.16816.F32.BF16 R84, R4, R28, R84 ;  /* 0x0000001c0454723c */ /* 0x000fe20000041854 */
[----:B------:R-:W-:Y:S01]  /*12020*/  PRMT R10, R10, 0x5410, R14 ;  /* 0x000054100a0a7816 */ /* 0x000fe2000000000e */
[----:B------:R-:W-:Y:S01]  /*12030*/  HSET2.LE.AND R8, R8, R62, PT ;  /* 0x0000003e08087233 */ /* 0x000fe20003803000 */
[----:B-1----:R-:W-:-:S04]  /*12040*/  FFMA.FTZ R0, R249, c[0x0][0x23c], -R20 ;  /* 0x00008f00f9007a23 */ /* 0x002fc80000010814 */
[----:B------:R1:W2:Y:S01]  /*12050*/  MUFU.EX2 R22, R0 ;  /* 0x0000000000167308 */ /* 0x0002a20000000800 */
[----:B------:R-:W-:Y:S01]  /*12060*/  HMMA.16816.F32.BF16 R100, R4, R32, R100 ;  /* 0x000000200464723c */ /* 0x000fe20000041864 */
[----:B------:R-:W-:-:S06]  /*12070*/  F2FP.BF16.PACK_AB R9, R57, R63 ;  /* 0x0000003f3909723e */ /* 0x000fcc00000010ff */
[----:B------:R4:W-:Y:S01]  /*12080*/  MUFU.EX2 R20, R3 ;  /* 0x0000000300147308 */ /* 0x0009e20000000800 */
[----:B------:R-:W-:Y:S01]  /*12090*/  HMMA.16816.F32.BF16 R112, R4, R40, R112 ;  /* 0x000000280470723c */ /* 0x000fe20000041870 */
[----:B-1----:R-:W-:-:S07]  /*120a0*/  LOP3.LUT R0, R23, UR8, R54, 0x96, !PT ;  /* 0x0000000817007c12 */ /* 0x002fce000f8e9636 */
[----:B------:R-:W-:Y:S01]  /*120b0*/  HMMA.16816.F32.BF16 R164, R4, R48, R164 ;  /* 0x0000003004a4723c */ /* 0x000fe200000418a4 */
[----:B----4-:R-:W-:-:S07]  /*120c0*/  FFMA.FTZ R3, R193, c[0x0][0x23c], -R21 ;  /* 0x00008f00c1037a23 */ /* 0x010fce0000010815 */
[C---:B------:R-:W-:Y:S08]  /*120d0*/  HMMA.16816.F32.BF16 R36, R4.reuse, R38, R152 ;  /* 0x000000260424723c */ /* 0x040ff00000041898 */
[C---:B------:R-:W-:Y:S01]  /*120e0*/  HMMA.16816.F32.BF16 R24, R4.reuse, R26, R80 ;  /* 0x0000001a0418723c */ /* 0x040fe20000041850 */
[----:B------:R1:W-:Y:S07]  /*120f0*/  MUFU.EX2 R15, R3 ;  /* 0x00000003000f7308 */ /* 0x0003ee0000000800 */
[C---:B------:R-:W-:Y:S08]  /*12100*/  HMMA.16816.F32.BF16 R28, R4.reuse, R30, R96 ;  /* 0x0000001e041c723c */ /* 0x040ff00000041860 */
[----:B------:R-:W-:Y:S01]  /*12110*/  HMMA.16816.F32.BF16 R32, R4, R34, R108 ;  /* 0x000000220420723c */ /* 0x000fe2000004186c */
[----:B------:R-:W-:Y:S01]  /*12120*/  HSET2.LE.AND R10, R10, R62, PT ;  /* 0x0000003e0a0a7233 */ /* 0x000fe20003803000 */
[----:B------:R-:W-:Y:S01]  /*12130*/  LOP3.LUT R130, R8, R9, RZ, 0xc0, !PT ;  /* 0x0000000908827212 */ /* 0x000fe200078ec0ff */
[----:B------:R-:W4:Y:S01]  /*12140*/  LDSM.16.MT88.4 R152, [R212+0x9c00] ;  /* 0x009c0000d498783b */ /* 0x000f220000004200 */
[----:B---3--:R-:W-:-:S03]  /*12150*/  F2FP.BF16.PACK_AB R11, R47, R52 ;  /* 0x000000342f0b723e */ /* 0x008fc600000010ff */
[----:B------:R-:W3:Y:S01]  /*12160*/  LDSM.16.MT88.4 R80, [R214+0x9c00] ;  /* 0x009c0000d650783b */ /* 0x000ee20000004200 */
[C---:B------:R-:W-:Y:S08]  /*12170*/  HMMA.16816.F32.BF16 R40, R4.reuse, R42, R120 ;  /* 0x0000002a0428723c */ /* 0x040ff00000041878 */
[----:B------:R-:W-:Y:S01]  /*12180*/  HMMA.16816.F32.BF16 R48, R4, R50, R168 ;  /* 0x000000320430723c */ /* 0x000fe200000418a8 */
[----:B------:R-:W-:Y:S01]  /*12190*/  LOP3.LUT R131, R10, R11, RZ, 0xc0, !PT ;  /* 0x0000000b0a837212 */ /* 0x000fe200078ec0ff */
[----:B------:R-:W5:Y:S04]  /*121a0*/  LDSM.16.MT88.4 R96, [R212+0xac00] ;  /* 0x00ac0000d460783b */ /* 0x000f680000004200 */
[----:B------:R-:W2:Y:S01]  /*121b0*/  LDSM.16.MT88.4 R108, [R214+0xac00] ;  /* 0x00ac0000d66c783b */ /* 0x000ea20000004200 */
[----:B------:R-:W-:-:S03]  /*121c0*/  IMAD.WIDE.U32 R4, R0, -0x2daee0ad, RZ ;  /* 0xd2511f5300047825 */ /* 0x000fc600078e00ff */
[----:B------:R-:W2:Y:S01]  /*121d0*/  LDSM.16.MT88.4 R120, [R212+0xbc00] ;  /* 0x00bc0000d478783b */ /* 0x000ea20000004200 */
[--C-:B------:R-:W-:Y:S01]  /*121e0*/  FFMA.FTZ R7, R184, c[0x0][0x23c], -R21.reuse ;  /* 0x00008f00b8077a23 */ /* 0x100fe20000010815 */
[----:B-1----:R-:W-:Y:S02]  /*121f0*/  SHF.R.U32.HI R3, RZ, 0x10, R4 ;  /* 0x00000010ff037819 */ /* 0x002fe40000011604 */
[----:B------:R-:W-:Y:S02]  /*12200*/  LOP3.LUT R0, R5, UR17, R56, 0x96, !PT ;  /* 0x0000001105007c12 */ /* 0x000fe4000f8e9638 */
[----:B------:R-:W-:Y:S01]  /*12210*/  LOP3.LUT R6, R4, 0xffff, RZ, 0xc0, !PT ;  /* 0x0000ffff04067812 */ /* 0x000fe200078ec0ff */
[----:B------:R-:W-:Y:S01]  /*12220*/  FFMA.FTZ R5, R250, c[0x0][0x23c], -R21 ;  /* 0x00008f00fa057a23 */ /* 0x000fe20000010815 */
[----:B------:R-:W-:Y:S01]  /*12230*/  LOP3.LUT R8, R3, 0xff, RZ, 0xc0, !PT ;  /* 0x000000ff03087812 */ /* 0x000fe200078ec0ff */
[----:B------:R-:W1:Y:S01]  /*12240*/  MUFU.EX2 R13, R7 ;  /* 0x00000007000d7308 */ /* 0x000e620000000800 */
[----:B------:R-:W-:-:S02]  /*12250*/  LOP3.LUT R9, R4, 0xff, RZ, 0xc0, !PT ;  /* 0x000000ff04097812 */ /* 0x000fc400078ec0ff */
[----:B------:R-:W-:Y:S02]  /*12260*/  SHF.R.U32.HI R12, RZ, 0x18, R4 ;  /* 0x00000018ff0c7819 */ /* 0x000fe40000011604 */
[C---:B------:R-:W-:Y:S02]  /*12270*/  LOP3.LUT R3, R0.reuse, 0xffff, RZ, 0xc0, !PT ;  /* 0x0000ffff00037812 */ /* 0x040fe400078ec0ff */
[----:B------:R-:W-:Y:S01]  /*12280*/  SHF.R.U32.HI R6, RZ, 0x8, R6 ;  /* 0x00000008ff067819 */ /* 0x000fe20000011606 */
[----:B------:R1:W1:Y:S01]  /*12290*/  MUFU.EX2 R14, R5 ;  /* 0x00000005000e7308 */ /* 0x0002620000000800 */
[--C-:B------:R-:W-:Y:S02]  /*122a0*/  SHF.R.U32.HI R4, RZ, 0x10, R0.reuse ;  /* 0x00000010ff047819 */ /* 0x100fe40000011600 */
[----:B------:R-:W-:Y:S02]  /*122b0*/  LOP3.LUT R11, R0, 0xff, RZ, 0xc0, !PT ;  /* 0x000000ff000b7812 */ /* 0x000fe400078ec0ff */
[----:B------:R-:W-:-:S02]  /*122c0*/  SHF.R.U32.HI R10, RZ, 0x18, R0 ;  /* 0x00000018ff0a7819 */ /* 0x000fc40000011600 */
[----:B------:R-:W-:Y:S02]  /*122d0*/  LOP3.LUT R4, R4, 0xff, RZ, 0xc0, !PT ;  /* 0x000000ff04047812 */ /* 0x000fe400078ec0ff */
[----:B------:R-:W-:Y:S02]  /*122e0*/  PRMT R0, R9, 0x5410, R6 ;  /* 0x0000541009007816 */ /* 0x000fe40000000006 */
[----:B-1----:R-:W-:Y:S02]  /*122f0*/  SHF.R.U32.HI R5, RZ, 0x8, R3 ;  /* 0x00000008ff057819 */ /* 0x002fe40000011603 */
[----:B------:R-:W-:Y:S02]  /*12300*/  PRMT R3, R8, 0x5410, R12 ;  /* 0x0000541008037816 */ /* 0x000fe4000000000c */
[----:B------:R-:W-:Y:S01]  /*12310*/  PRMT R6, R11, 0x5410, R5 ;  /* 0x000054100b067816 */ /* 0x000fe20000000005 */
[--C-:B------:R-:W-:Y:S01]  /*12320*/  HSET2.LE.AND R0, R0, R62.reuse, PT ;  /* 0x0000003e00007233 */ /* 0x100fe20003803000 */
[----:B------:R-:W-:Y:S01]  /*12330*/  PRMT R5, R4, 0x5410, R10 ;  /* 0x0000541004057816 */ /* 0x000fe2000000000a */
[----:B------:R-:W-:Y:S01]  /*12340*/  HSET2.LE.AND R4, R3, R62, PT ;  /* 0x0000003e03047233 */ /* 0x000fe20003803000 */
[----:B--2---:R-:W-:-:S03]  /*12350*/  F2FP.BF16.PACK_AB R3, R22, R44 ;  /* 0x0000002c1603723e */ /* 0x004fc600000010ff */
[--C-:B------:R-:W-:Y:S01]  /*12360*/  HSET2.LE.AND R8, R5, R62.reuse, PT ;  /* 0x0000003e05087233 */ /* 0x100fe20003803000 */
[----:B------:R-:W-:Y:S02]  /*12370*/  LOP3.LUT R170, R0, R3, RZ, 0xc0, !PT ;  /* 0x0000000300aa7212 */ /* 0x000fe400078ec0ff */
[----:B------:R-:W-:Y:S01]  /*12380*/  F2FP.BF16.PACK_AB R0, R13, R20 ;  /* 0x000000140d00723e */ /* 0x000fe200000010ff */
[----:B------:R-:W-:Y:S01]  /*12390*/  HSET2.LE.AND R6, R6, R62, PT ;  /* 0x0000003e06067233 */ /* 0x000fe20003803000 */
[----:B------:R-:W-:Y:S01]  /*123a0*/  F2FP.BF16.PACK_AB R5, R14, R15 ;  /* 0x0000000f0e05723e */ /* 0x000fe200000010ff */
[----:B------:R-:W-:Y:S01]  /*123b0*/  FFMA.FTZ R3, R252, R61, R210 ;  /* 0x0000003dfc037223 */ /* 0x000fe200000100d2 */
[----:B------:R-:W-:Y:S02]  /*123c0*/  F2FP.BF16.PACK_AB R7, R45, R46 ;  /* 0x0000002e2d07723e */ /* 0x000fe400000010ff */
[----:B------:R-:W-:Y:S01]  /*123d0*/  LOP3.LUT R169, R8, R0, RZ, 0xc0, !PT ;  /* 0x0000000008a97212 */ /* 0x000fe200078ec0ff */
[----:B------:R-:W-:Y:S01]  /*123e0*/  FFMA.FTZ R0, R245, R60, R219 ;  /* 0x0000003cf5007223 */ /* 0x000fe200000100db */
        /* <DEDUP_REMOVED lines=59> */
[----:B------:R-:W-:-:S03]  /*127a0*/  FADD.FTZ R0, R47, R0 ;  /* 0x000000002f007221 */ /* 0x000fc60000010000 */
[----:B------:R1:W-:Y:S04]  /*127b0*/  STL [R1+0x10], R3 ;  /* 0x0000100301007387 */ /* 0x0003e80000100800 */
[----:B------:R1:W-:Y:S01]  /*127c0*/  STL [R1+0x14], R0 ;  /* 0x0000140001007387 */ /* 0x0003e20000100800 */
[----:B----4-:R-:W-:Y:S01]  /*127d0*/  HMMA.16816.F32.BF16 R144, R128, R152, R144 ;  /* 0x000000988090723c */ /* 0x010fe20000041890 */
[----:B------:R-:W-:Y:S01]  /*127e0*/  FADD.FTZ R5, R44, R6 ;  /* 0x000000062c057221 */ /* 0x000fe20000010000 */
[----:B------:R-:W-:Y:S01]  /*127f0*/  @UP0 UIADD3 UR29, UR29, -0x4, URZ ;  /* 0xfffffffc1d1d0890 */ /* 0x000fe2000fffe03f */
[----:B------:R-:W-:-:S05]  /*12800*/  FADD.FTZ R4, R15, R4 ;  /* 0x000000040f047221 */ /* 0x000fca0000010000 */
[----:B------:R-:W-:Y:S01]  /*12810*/  HMMA.16816.F32.BF16 R148, R128, R154, R148 ;  /* 0x0000009a8094723c */ /* 0x000fe20000041894 */
[----:B------:R-:W-:Y:S02]  /*12820*/  FADD.FTZ R252, R22, R5 ;  /* 0x0000000516fc7221 */ /* 0x000fe40000010000 */
[----:B------:R-:W-:-:S05]  /*12830*/  FADD.FTZ R245, R14, R4 ;  /* 0x000000040ef57221 */ /* 0x000fca0000010000 */
        /* <DEDUP_REMOVED lines=12> */
[----:B------:R-:W-:Y:S08]  /*12900*/  HMMA.16816.F32.BF16 R112, R168, R120, R112 ;  /* 0x00000078a870723c */ /* 0x000ff00000041870 */
[----:B------:R-:W-:Y:S08]  /*12910*/  HMMA.16816.F32.BF16 R124, R128, R16, R124 ;  /* 0x00000010807c723c */ /* 0x000ff0000004187c */
[C---:B------:R-:W-:Y:S08]  /*12920*/  HMMA.16816.F32.BF16 R152, R168.reuse, R154, R36 ;  /* 0x0000009aa898723c */ /* 0x040ff00000041824 */
[C---:B------:R-:W-:Y:S08]  /*12930*/  HMMA.16816.F32.BF16 R80, R168.reuse, R82, R24 ;  /* 0x00000052a850723c */ /* 0x040ff00000041818 */
[C---:B------:R-:W-:Y:S08]  /*12940*/  HMMA.16816.F32.BF16 R96, R168.reuse, R98, R28 ;  /* 0x00000062a860723c */ /* 0x040ff0000004181c */
[C---:B------:R-:W-:Y:S08]  /*12950*/  HMMA.16816.F32.BF16 R108, R168.reuse, R110, R32 ;  /* 0x0000006ea86c723c */ /* 0x040ff00000041820 */
[C---:B------:R-:W-:Y:S08]  /*12960*/  HMMA.16816.F32.BF16 R120, R168.reuse, R122, R40 ;  /* 0x0000007aa878723c */ /* 0x040ff00000041828 */
[----:B------:R-:W-:Y:S08]  /*12970*/  HMMA.16816.F32.BF16 R164, R168, R16, R164 ;  /* 0x00000010a8a4723c */ /* 0x000ff000000418a4 */
[-C--:B------:R-:W-:Y:S08]  /*12980*/  HMMA.16816.F32.BF16 R128, R128, R18.reuse, R172 ;  /* 0x000000128080723c */ /* 0x080ff000000418ac */
[----:B------:R-:W-:Y:S01]  /*12990*/  HMMA.16816.F32.BF16 R168, R168, R18, R48 ;  /* 0x00000012a8a8723c */ /* 0x000fe20000041830 */
[----:B------:R-:W-:Y:S11]  /*129a0*/  @P0 BRA `(.L_x_426) ;  /* 0x0000001000000947 */ /* 0x000ff60003800000 */
.L_x_419:
[----:B-1----:R-:W-:-:S12]  /*129b0*/  UIADD3 UR29, UR34, -0x1, URZ ;  /* 0xffffffff221d7890 */ /* 0x002fd8000fffe03f */
.L_x_426:
[----:B-1----:R-:W-:-:S13]  /*129c0*/  ISETP.LE.AND P0, PT, RZ, UR29, PT ;  /* 0x0000001dff007c0c */ /* 0x002fda000bf03270 */
[----:B------:R-:W-:Y:S05]  /*129d0*/  @!P0 BRA `(.L_x_427) ;  /* 0x00004cb000008947 */ /* 0x000fea0003800000 */
[----:B------:R-:W3:Y:S01]  /*129e0*/  LDL.LU R13, [R1+0x58] ;  /* 0x00005800010d7983 */ /* 0x000ee20000300800 */
[----:B------:R-:W1:Y:S01]  /*129f0*/  LDC.U8 R244, c[0x0][0x2d8] ;  /* 0x0000b600fff47b82 */ /* 0x000e620000000000 */
[----:B------:R-:W-:Y:S01]  /*12a00*/  IMAD.MOV.U32 R3, RZ, RZ, R135 ;  /* 0x000000ffff037224 */ /* 0x000fe200078e0087 */
[----:B------:R-:W-:Y:S01]  /*12a10*/  MOV R138, R2 ;  /* 0x00000002008a7202 */ /* 0x000fe20000000f00 */
[----:B------:R-:W4:Y:S01]  /*12a20*/  LDL.64 R14, [R1+0x18] ;  /* 0x00001800010e7983 */ /* 0x000f220000100a00 */
[----:B--2---:R-:W-:Y:S02]  /*12a30*/  IMAD.MOV.U32 R0, RZ, RZ, R136 ;  /* 0x000000ffff007224 */ /* 0x004fe400078e0088 */
[----:B------:R-:W-:Y:S01]  /*12a40*/  IMAD.MOV.U32 R137, RZ, RZ, R134 ;  /* 0x000000ffff897224 */ /* 0x000fe200078e0086 */
[----:B------:R-:W2:Y:S04]  /*12a50*/  LDL R12, [R1+0x30] ;  /* 0x00003000010c7983 */ /* 0x000ea80000100800 */
[----:B------:R-:W4:Y:S04]  /*12a60*/  LDL R11, [R1+0x34] ;  /* 0x00003400010b7983 */ /* 0x000f280000100800 */
[----:B------:R-:W4:Y:S04]  /*12a70*/  LDL.LU R9, [R1+0x38] ;  /* 0x0000380001097983 */ /* 0x000f280000300800 */
[----:B------:R-:W4:Y:S04]  /*12a80*/  LDL.LU R8, [R1+0x48] ;  /* 0x0000480001087983 */ /* 0x000f280000300800 */
[----:B------:R-:W4:Y:S01]  /*12a90*/  LDL.LU.64 R6, [R1+0x40] ;  /* 0x0000400001067983 */ /* 0x000f220000300a00 */
[----:B-1----:R-:W-:-:S03]  /*12aa0*/  PRMT R244, R244, 0x7054, R244 ;  /* 0x00007054f4f47816 */ /* 0x002fc600000000f4 */
[----:B------:R-:W4:Y:S04]  /*12ab0*/  LDL.LU.64 R4, [R1+0x50] ;  /* 0x0000500001047983 */ /* 0x000f280000300a00 */
[----:B------:R-:W4:Y:S01]  /*12ac0*/  LDL.LU R10, [R1+0x3c] ;  /* 0x00003c00010a7983 */ /* 0x000f220000300800 */
[----:B---3--:R-:W-:Y:S01]  /*12ad0*/  MOV R16, R13 ;  /* 0x0000000d00107202 */ /* 0x008fe20000000f00 */
[----:B--2---:R-:W-:Y:S01]  /*12ae0*/  IMAD.MOV.U32 R13, RZ, RZ, R12 ;  /* 0x000000ffff0d7224 */ /* 0x004fe200078e000c */
[----:B----4-:R-:W-:-:S03]  /*12af0*/  MOV R12, R11 ;  /* 0x0000000b000c7202 */ /* 0x010fc60000000f00 */
[----:B------:R-:W-:Y:S01]  /*12b00*/  IMAD.WIDE.U32 R250, R16, -0x326172a9, RZ ;  /* 0xcd9e8d5710fa7825 */ /* 0x000fe200078e00ff */
[----:B------:R-:W-:-:S03]  /*12b10*/  MOV R5, R7 ;  /* 0x0000000700057202 */ /* 0x000fc60000000f00 */
[----:B------:R-:W-:-:S05]  /*12b20*/  IMAD.WIDE.U32 R10, R10, -0x326172a9, RZ ;  /* 0xcd9e8d570a0a7825 */ /* 0x000fca00078e00ff */
[----:B------:R1:W-:Y:S04]  /*12b30*/  STL.64 [R1], R10 ;  /* 0x0000000a01007387 */ /* 0x0003e80000100a00 */
[----:B------:R1:W-:Y:S01]  /*12b40*/  STL.64 [R1+0x8], R4 ;  /* 0x0000080401007387 */ /* 0x0003e20000100a00 */
[-C--:B------:R-:W-:Y:S02]  /*12b50*/  LOP3.LUT R248, R11, R9.reuse, RZ, 0x3c, !PT ;  /* 0x000000090bf87212 */ /* 0x080fe400078e3cff */
[----:B------:R-:W-:Y:S01]  /*12b60*/  LOP3.LUT R246, R251, R9, RZ, 0x3c, !PT ;  /* 0x00000009fbf67212 */ /* 0x000fe200078e3cff */
[----:B------:R-:W-:Y:S01]  /*12b70*/  IMAD.WIDE.U32 R242, R8, -0x2daee0ad, RZ ;  /* 0xd2511f5308f27825 */ /* 0x000fe200078e00ff */
[----:B------:R-:W-:Y:S02]  /*12b80*/  ISETP.GE.AND P4, PT, R14, c[0x0][0x220], PT ;  /* 0x000088000e007a0c */ /* 0x000fe40003f86270 */
[----:B------:R-:W-:Y:S01]  /*12b90*/  ISETP.GE.AND P3, PT, R13, c[0x0][0x220], PT ;  /* 0x000088000d007a0c */ /* 0x000fe20003f66270 */
[----:B------:R-:W-:Y:S01]  /*12ba0*/  IMAD.WIDE.U32 R248, R248, -0x2daee0ad, RZ ;  /* 0xd2511f53f8f87825 */ /* 0x000fe200078e00ff */
[----:B------:R-:W-:-:S03]  /*12bb0*/  ISETP.GE.AND P2, PT, R12, c[0x0][0x220], PT ;  /* 0x000088000c007a0c */ /* 0x000fc60003f46270 */
[----:B------:R-:W-:Y:S01]  /*12bc0*/  IMAD.WIDE.U32 R246, R246, -0x2daee0ad, RZ ;  /* 0xd2511f53f6f67825 */ /* 0x000fe200078e00ff */
[----:B------:R-:W-:Y:S05]  /*12bd0*/  BRA `(.L_x_428) ;  /* 0x000003e000007947 */ /* 0x000fea0003800000 */
.L_x_430:
[----:B------:R-:W2:Y:S01]  /*12be0*/  LDL.64 R222, [R1+0x28] ;  /* 0x0000280001de7983 */ /* 0x000ea20000100a00 */
[----:B------:R-:W-:Y:S02]  /*12bf0*/  ULDC.64 UR6, c[0x0][0x198] ;  /* 0x0000660000067ab9 */ /* 0x000fe40000000a00 */
[----:B------:R-:W-:Y:S01]  /*12c00*/  UIADD3 UR35, UR29, -0x1, URZ ;  /* 0xffffffff1d237890 */ /* 0x000fe2000fffe03f */
[----:B------:R-:W3:Y:S03]  /*12c10*/  LDL.64 R220, [R1+0x20] ;  /* 0x0000200001dc7983 */ /* 0x000ee60000100a00 */
[----:B------:R-:W-:Y:S01]  /*12c20*/  USHF.R.S32.HI UR34, URZ, 0x1f, UR35 ;  /* 0x0000001f3f227899 */ /* 0x000fe20008011423 */
[----:B------:R1:W-:Y:S01]  /*12c30*/  @P4 STS [R218+0x6000], RZ ;  /* 0x006000ffda004388 */ /* 0x0003e20000000800 */
[----:B------:R-:W-:Y:S02]  /*12c40*/  UIMAD.WIDE.U32 UR36, UR35, UR6, URZ ;  /* 0x00000006232472a5 */ /* 0x000fe4000f8e003f */
[----:B------:R-:W-:Y:S01]  /*12c50*/  UIMAD UR34, UR34, UR6, URZ ;  /* 0x00000006222272a4 */ /* 0x000fe2000f8e023f */
[----:B------:R1:W-:Y:S03]  /*12c60*/  @P4 STS [R218+0x6004], RZ ;  /* 0x006004ffda004388 */ /* 0x0003e60000000800 */
[----:B------:R-:W-:Y:S01]  /*12c70*/  UIMAD UR34, UR35, UR7, UR34 ;  /* 0x00000007232272a4 */ /* 0x000fe2000f8e0222 */
[----:B------:R1:W-:Y:S01]  /*12c80*/  @P4 STS.64 [R218+0x6008], RZ ;  /* 0x006008ffda004388 */ /* 0x0003e20000000a00 */
[----:B------:R-:W-:Y:S02]  /*12c90*/  IMAD.U32 R2, RZ, RZ, UR36 ;  /* 0x00000024ff027e24 */ /* 0x000fe4000f8e00ff */
[----:B------:R-:W-:Y:S01]  /*12ca0*/  UIADD3 UR34, UR37, UR34, URZ ;  /* 0x0000002225227290 */ /* 0x000fe2000fffe03f */
[----:B------:R-:W-:Y:S05]  /*12cb0*/  IMAD.U32 R132, RZ, RZ, UR36 ;  /* 0x00000024ff847e24 */ /* 0x000fea000f8e00ff */
[----:B------:R-:W-:Y:S01]  /*12cc0*/  IMAD.U32 R133, RZ, RZ, UR34 ;  /* 0x00000022ff857e24 */ /* 0x000fe2000f8e00ff */
[----:B--2---:R-:W-:Y:S04]  /*12cd0*/  LEA R2, P1, R2, R222, 0x6 ;  /* 0x000000de02027211 */ /* 0x004fe800078230ff */
[----:B------:R-:W-:Y:S02]  /*12ce0*/  @!P4 LEA R180, P0, R2, c[0x0][0x168], 0x1 ;  /* 0x00005a0002b4ca11 */ /* 0x000fe400078008ff */
[----:B---3--:R-:W-:Y:S02]  /*12cf0*/  LEA.HI.X R133, R132, R221, R133, 0x6, P1 ;  /* 0x000000dd84857211 */ /* 0x008fe400008f3485 */
[C---:B------:R-:W-:Y:S02]  /*12d00*/  @!P3 LEA R176, P6, R2.reuse, c[0x0][0x168], 0x1 ;  /* 0x00005a0002b0ba11 */ /* 0x040fe400078c08ff */
[C-C-:B------:R-:W-:Y:S02]  /*12d10*/  @!P4 LEA.HI.X R181, R2.reuse, c[0x0][0x16c], R133.reuse, 0x1, P0 ;  /* 0x00005b0002b5ca11 */ /* 0x140fe400000f0c85 */
[C-C-:B------:R-:W-:Y:S02]  /*12d20*/  @!P3 LEA.HI.X R177, R2.reuse, c[0x0][0x16c], R133.reuse, 0x1, P6 ;  /* 0x00005b0002b1ba11 */ /* 0x140fe400030f0c85 */
[C---:B------:R-:W-:Y:S01]  /*12d30*/  @!P2 LEA R174, P0, R2.reuse, c[0x0][0x168], 0x1 ;  /* 0x00005a0002aeaa11 */ /* 0x040fe200078008ff */
[----:B------:R-:W-:Y:S01]  /*12d40*/  @!PT LDS RZ, [RZ] ;  /* 0x00000000fffff984 */ /* 0x000fe20000000800 */
[----:B------:R-:W-:Y:S01]  /*12d50*/  @!PT LDS RZ, [RZ] ;  /* 0x00000000fffff984 */ /* 0x000fe20000000800 */
[----:B------:R-:W-:Y:S01]  /*12d60*/  @!PT LDS RZ, [RZ] ;  /* 0x00000000fffff984 */ /* 0x000fe20000000800 */
[----:B------:R1:W-:Y:S01]  /*12d70*/  @!P4 LDGSTS.E.BYPASS.LTC128B.128 [R218+0x6000], [R180.64] ;  /* 0x06000000b4dacfae */ /* 0x0003e2000b901d5e */
[C---:B------:R-:W-:Y:S02]  /*12d80*/  IADD3 R132, P1, R2.reuse, UR21, RZ ;  /* 0x0000001502847c10 */ /* 0x040fe4000ff3e0ff */
[----:B------:R-:W-:Y:S01]  /*12d90*/  @!P2 LEA.HI.X R175, R2, c[0x0][0x16c], R133, 0x1, P0 ;  /* 0x00005b0002afaa11 */ /* 0x000fe200000f0c85 */
[----:B------:R1:W-:Y:S01]  /*12da0*/  @P3 STS.128 [R218+0x7000], RZ ;  /* 0x007000ffda003388 */ /* 0x0003e20000000c00 */
[C---:B------:R-:W-:Y:S02]  /*12db0*/  @!P4 LEA R178, P6, R132.reuse, c[0x0][0x168], 0x1 ;  /* 0x00005a0084b2ca11 */ /* 0x040fe400078c08ff */
[C---:B------:R-:W-:Y:S01]  /*12dc0*/  @!P2 LEA R134, P0, R132.reuse, c[0x0][0x168], 0x1 ;  /* 0x00005a008486aa11 */ /* 0x040fe200078008ff */
[----:B------:R-:W-:Y:S01]  /*12dd0*/  @!PT LDS RZ, [RZ] ;  /* 0x00000000fffff984 */ /* 0x000fe20000000800 */
[----:B------:R-:W-:Y:S01]  /*12de0*/  @!PT LDS RZ, [RZ] ;  /* 0x00000000fffff984 */ /* 0x000fe20000000800 */
[----:B------:R-:W-:Y:S01]  /*12df0*/  @!PT LDS RZ, [RZ] ;  /* 0x00000000fffff984 */ /* 0x000fe20000000800 */
[----:B------:R1:W-:Y:S01]  /*12e00*/  @!P3 LDGSTS.E.BYPASS.LTC128B.128 [R218+0x7000], [R176.64+0x40] ;  /* 0x07000040b0dabfae */ /* 0x0003e2000b901d5e */
[----:B------:R-:W-:Y:S02]  /*12e10*/  IADD3.X R133, R133, UR20, RZ, P1, !PT ;  /* 0x0000001485857c10 */ /* 0x000fe40008ffe4ff */
[C---:B------:R-:W-:Y:S01]  /*12e20*/  @!P3 LEA R172, P1, R132.reuse, c[0x0][0x168], 0x1 ;  /* 0x00005a0084acba11 */ /* 0x040fe200078208ff */
[----:B------:R1:W-:Y:S01]  /*12e30*/  @P2 STS.128 [R218+0x8000], RZ ;  /* 0x008000ffda002388 */ /* 0x0003e20000000c00 */
[C-C-:B------:R-:W-:Y:S02]  /*12e40*/  @!P4 LEA.HI.X R179, R132.reuse, c[0x0][0x16c], R133.reuse, 0x1, P6 ;  /* 0x00005b0084b3ca11 */ /* 0x140fe400030f0c85 */
[C-C-:B------:R-:W-:Y:S01]  /*12e50*/  @!P3 LEA.HI.X R173, R132.reuse, c[0x0][0x16c], R133.reuse, 0x1, P1 ;  /* 0x00005b0084adba11 */ /* 0x140fe200008f0c85 */
[----:B------:R-:W-:Y:S01]  /*12e60*/  @!PT LDS RZ, [RZ] ;  /* 0x00000000fffff984 */ /* 0x000fe20000000800 */
[----:B------:R-:W-:Y:S01]  /*12e70*/  @!PT LDS RZ, [RZ] ;  /* 0x00000000fffff984 */ /* 0x000fe20000000800 */
[----:B------:R-:W-:Y:S01]  /*12e80*/  @!PT LDS RZ, [RZ] ;  /* 0x00000000fffff984 */ /* 0x000fe20000000800 */
[----:B------:R1:W-:Y:S01]  /*12e90*/  @!P2 LDGSTS.E.BYPASS.LTC128B.128 [R218+0x8000], [R174.64+0x80] ;  /* 0x08000080aedaafae */ /* 0x0003e2000b901d5e */
[----:B------:R-:W-:Y:S03]  /*12ea0*/  @!P2 LEA.HI.X R135, R132, c[0x0][0x16c], R133, 0x1, P0 ;  /* 0x00005b008487aa11 */ /* 0x000fe600000f0c85 */
        /* <DEDUP_REMOVED lines=17> */
.L_x_428:
[----:B-1----:R-:W2:Y:S01]  /*12fc0*/  LDL.64 R4, [R1+0x8] ;  /* 0x0000080001047983 */ /* 0x002ea20000100a00 */
[----:B------:R-:W-:Y:S04]  /*12fd0*/  DEPBAR.LE SB0, 0x0 ;  /* 0x000080000000791a */ /* 0x000fe80000000000 */
[----:B------:R-:W-:Y:S01]  /*12fe0*/  USHF.R.S32.HI UR7, URZ, 0x1f, UR29 ;  /* 0x0000001f3f077899 */ /* 0x000fe2000801141d */
[----:B------:R-:W-:Y:S01]  /*12ff0*/  BAR.SYNC.DEFER_BLOCKING 0x0 ;  /* 0x0000000000007b1d */ /* 0x000fe20000010000 */
[----:B------:R-:W-:Y:S01]  /*13000*/  UIMAD UR6, UR22, UR29, URZ ;  /* 0x0000001d160672a4 */ /* 0x000fe2000f8e023f */
[----:B------:R-:W-:Y:S03]  /*13010*/  IMAD.U32 R2, RZ, RZ, UR23 ;  /* 0x00000017ff027e24 */ /* 0x000fe6000f8e00ff */
[----:B------:R-:W-:Y:S01]  /*13020*/  UIMAD UR6, UR7, UR23, UR6 ;  /* 0x00000017070672a4 */ /* 0x000fe2000f8e0206 */
[----:B------:R-:W-:Y:S06]  /*13030*/  @P4 STS [R218+0x9000], RZ ;  /* 0x009000ffda004388 */ /* 0x000fec0000000800 */
[----:B------:R-:W-:Y:S06]  /*13040*/  @P4 STS [R218+0x9004], RZ ;  /* 0x009004ffda004388 */ /* 0x000fec0000000800 */
[----:B------:R-:W-:Y:S01]  /*13050*/  @P4 STS.64 [R218+0x9008], RZ ;  /* 0x009008ffda004388 */ /* 0x000fe20000000a00 */
[----:B--2---:R-:W-:Y:S05]  /*13060*/  IMAD.WIDE.U32 R4, R2, UR29, R4 ;  /* 0x0000001d02047c25 */ /* 0x004fea000f8e0004 */
[C---:B------:R-:W-:Y:S02]  /*13070*/  @!P4 LEA R18, P1, R4.reuse, c[0x0][0x170], 0x1 ;  /* 0x00005c000412ca11 */ /* 0x040fe400078208ff */
[----:B------:R-:W-:Y:S02]  /*13080*/  IADD3 R5, R5, UR6, RZ ;  /* 0x0000000605057c10 */ /* 0x000fe4000fffe0ff */
        /* <DEDUP_REMOVED lines=9> */
[----:B------:R-:W-:Y:S02]  /*13120*/  @!P2 LEA.HI.X R13, R4, c[0x0][0x174], R5, 0x1, P5 ;  /* 0x00005d00040daa11 */ /* 0x000fe400028f0c05 */
[----:B------:R-:W-:Y:S01]  /*13130*/  IADD3.X R6, R5, UR24, RZ, P6, !PT ;  /* 0x0000001805067c10 */ /* 0x000fe2000b7fe4ff */
[----:B------:R-:W-:Y:S01]  /*13140*/  @P3 STS.128 [R218+0xa000], RZ ;  /* 0x00a000ffda003388 */ /* 0x000fe20000000c00 */
[C---:B------:R-:W-:Y:S02]  /*13150*/  @!P4 LEA R16, P6, R2.reuse, c[0x0][0x170], 0x1 ;  /* 0x00005c000210ca11 */ /* 0x040fe400078c08ff */
[C---:B------:R-:W-:Y:S02]  /*13160*/  @!P3 LEA R10, P1, R2.reuse, c[0x0][0x170], 0x1 ;  /* 0x00005c00020aba11 */ /* 0x040fe400078208ff */
[C-C-:B------:R-:W-:Y:S01]  /*13170*/  @!P4 LEA.HI.X R17, R2.reuse, c[0x0][0x174], R6.reuse, 0x1, P6 ;  /* 0x00005d000211ca11 */ /* 0x140fe200030f0c06 */
[----:B------:R-:W-:Y:S01]  /*13180*/  @!PT LDS RZ, [RZ] ;  /* 0x00000000fffff984 */ /* 0x000fe20000000800 */
[----:B------:R-:W-:Y:S01]  /*13190*/  @!PT LDS RZ, [RZ] ;  /* 0x00000000fffff984 */ /* 0x000fe20000000800 */
[----:B------:R-:W-:Y:S01]  /*131a0*/  @!PT LDS RZ, [RZ] ;  /* 0x00000000fffff984 */ /* 0x000fe20000000800 */
[----:B------:R2:W-:Y:S01]  /*131b0*/  @!P3 LDGSTS.E.BYPASS.LTC128B.128 [R218+0xa000], [R14.64+0x40] ;  /* 0x0a0000400edabfae */ /* 0x0005e2000b901d5e */
[C-C-:B------:R-:W-:Y:S02]  /*131c0*/  @!P3 LEA.HI.X R11, R2.reuse, c[0x0][0x174], R6.reuse, 0x1, P1 ;  /* 0x00005d00020bba11 */ /* 0x140fe400008f0c06 */
[C---:B------:R-:W-:Y:S02]  /*131d0*/  @!P2 LEA R8, P0, R2.reuse, c[0x0][0x170], 0x1 ;  /* 0x00005c000208aa11 */ /* 0x040fe400078008ff */
[----:B------:R-:W-:Y:S01]  /*131e0*/  ISETP.LT.AND P5, PT, RZ, UR29, PT ;  /* 0x0000001dff007c0c */ /* 0x000fe2000bfa1270 */
[----:B------:R-:W-:Y:S01]  /*131f0*/  @P2 STS.128 [R218+0xb000], RZ ;  /* 0x00b000ffda002388 */ /* 0x000fe20000000c00 */
[----:B------:R-:W-:Y:S05]  /*13200*/  @!P2 LEA.HI.X R9, R2, c[0x0][0x174], R6, 0x1, P0 ;  /* 0x00005d000209aa11 */ /* 0x000fea00000f0c06 */
        /* <DEDUP_REMOVED lines=20> */
[----:B-1----:R-:W1:Y:S06]  /*13350*/  LDSM.16.M88.4 R16, [R213+0x6000] ;  /* 0x00600000d510783b */ /* 0x002e6c0000000200 */
[----:B------:R-:W3:Y:S06]  /*13360*/  LDSM.16.M88.4 R60, [R216+0x1000] ;  /* 0x00100000d83c783b */ /* 0x000eec0000000200 */
[----:B------:R-:W4:Y:S06]  /*13370*/  LDSM.16.M88.4 R32, [R213+0x6400] ;  /* 0x00640000d520783b */ /* 0x000f2c0000000200 */
[----:B------:R-:W0:Y:S06]  /*13380*/  LDGDEPBAR ;  /* 0x00000000000079af */ /* 0x000e2c0000000000 */
[----:B------:R-:W4:Y:S06]  /*13390*/  LDSM.16.M88.4 R48, [R213+0x6800] ;  /* 0x00680000d530783b */ /* 0x000f2c0000000200 */
[----:B------:R-:W4:Y:S06]  /*133a0*/  LDSM.16.M88.4 R132, [R213+0x6c00] ;  /* 0x006c0000d584783b */ /* 0x000f2c0000000200 */
[----:B------:R-:W-:Y:S01]  /*133b0*/  LDSM.16.M88.4 R172, [R217] ;  /* 0x00000000d9ac783b */ /* 0x000fe20000000200 */
[-C--:B-1----:R-:W-:Y:S05]  /*133c0*/  HMMA.16816.F32.BF16 R4, R64, R16.reuse, RZ ;  /* 0x000000104004723c */ /* 0x082fea00000418ff */
[----:B------:R-:W1:Y:S03]  /*133d0*/  LDSM.16.M88.4 R176, [R215+0x6000] ;  /* 0x00600000d7b0783b */ /* 0x000e660000000200 */
[C---:B---3--:R-:W-:Y:S03]  /*133e0*/  HMMA.16816.F32.BF16 R8, R60.reuse, R16, RZ ;  /* 0x000000103c08723c */ /* 0x048fe600000418ff */
[----:B------:R-:W3:Y:S06]  /*133f0*/  LDSM.16.M88.4 R180, [R217+0x1000] ;  /* 0x00100000d9b4783b */ /* 0x000eec0000000200 */
[----:B------:R-:W1:Y:S01]  /*13400*/  LDSM.16.M88.4 R184, [R215+0x6400] ;  /* 0x00640000d7b8783b */ /* 0x000e620000000200 */
[-C--:B--2---:R-:W-:Y:S05]  /*13410*/  HMMA.16816.F32.BF16 R12, R60, R18.reuse, RZ ;  /* 0x000000123c0c723c */ /* 0x084fea00000418ff */
[----:B------:R-:W2:Y:S03]  /*13420*/  LDSM.16.M88.4 R188, [R215+0x6800] ;  /* 0x00680000d7bc783b */ /* 0x000ea60000000200 */
        /* <DEDUP_REMOVED lines=20> */
[C---:B---3--:R-:W-:Y:S08]  /*13570*/  HMMA.16816.F32.BF16 R8, R180.reuse, R176, R8 ;  /* 0x000000b0b408723c */ /* 0x048ff00000041808 */
        /* <DEDUP_REMOVED lines=18> */
[----:B------:R-:W3:Y:S06]  /*136a0*/  LDSM.16.M88.4 R172, [R217+0x2000] ;  /* 0x00200000d9ac783b */ /* 0x000eec0000000200 */
[----:B------:R-:W2:Y:S01]  /*136b0*/  LDSM.16.M88.4 R192, [R217+0x3000] ;  /* 0x00300000d9c0783b */ /* 0x000ea20000000200 */
        /* <DEDUP_REMOVED lines=21> */
[----:B------:R-:W2:Y:S01]  /*13810*/  LDSM.16.M88.4 R184, [R213+0x8400] ;  /* 0x00840000d5b8783b */ /* 0x000ea20000000200 */
[-C--:B---3--:R-:W-:Y:S08]  /*13820*/  HMMA.16816.F32.BF16 R4, R172, R188.reuse, R4 ;  /* 0x000000bcac04723c */ /* 0x088ff00000041804 */
[C---:B------:R-:W-:Y:S08]  /*13830*/  HMMA.16816.F32.BF16 R8, R192.reuse, R188, R8 ;  /* 0x000000bcc008723c */ /* 0x040ff00000041808 */
[-C--:B------:R-:W-:Y:S08]  /*13840*/  HMMA.16816.F32.BF16 R12, R192, R190.reuse, R12 ;  /* 0x000000bec00c723c */ /* 0x080ff0000004180c */
[C---:B------:R-:W-:Y:S01]  /*13850*/  HMMA.16816.F32.BF16 R16, R172.reuse, R190, R16 ;  /* 0x000000beac10723c */ /* 0x040fe20000041810 */
[----:B------:R-:W3:Y:S07]  /*13860*/  LDSM.16.M88.4 R188, [R213+0x8800] ;  /* 0x00880000d5bc783b */ /* 0x000eee0000000200 */
[-C--:B----4-:R-:W-:Y:S08]  /*13870*/  HMMA.16816.F32.BF16 R20, R172, R196.reuse, R20 ;  /* 0x000000c4ac14723c */ /* 0x090ff00000041814 */
        /* <DEDUP_REMOVED lines=14> */
[----:B------:R-:W3:Y:S06]  /*13960*/  LDSM.16.M88.4 R172, [R217+0x4000] ;  /* 0x00400000d9ac783b */ /* 0x000eec0000000200 */
[----:B------:R-:W3:Y:S01]  /*13970*/  LDSM.16.M88.4 R208, [R215+0x8800] ;  /* 0x00880000d7d0783b */ /* 0x000ee20000000200 */
        /* <DEDUP_REMOVED lines=36> */
.L_x_429:
[----:B------:R-:W2:Y:S01]  /*13bc0*/  S2R R132, SR_TID.X ;  /* 0x0000000000847919 */ /* 0x000ea20000002100 */
[----:B------:R-:W-:Y:S01]  /*13bd0*/  MOV R2, UR29 ;  /* 0x0000001d00027c02 */ /* 0x000fe20008000f00 */
[----:B------:R-:W-:Y:S02]  /*13be0*/  USHF.L.U32 UR6, UR29, 0x1, URZ ;  /* 0x000000011d067899 */ /* 0x000fe4000800063f */
[----:B------:R-:W-:Y:S04]  /*13bf0*/  UIADD3 UR29, UR29, -0x1, URZ ;  /* 0xffffffff1d1d7890 */ /* 0x000fe8000fffe03f */
[----:B------:R-:W3:Y:S01]  /*13c00*/  LDL.64 R204, [R1] ;  /* 0x0000000001cc7983 */ /* 0x000ee20000100a00 */
[----:B--2---:R-:W-:Y:S04]  /*13c10*/  SHF.L.U32 R132, R132, 0x1, RZ ;  /* 0x0000000184847819 */ /* 0x004fe800000006ff */
[----:B------:R-:W-:Y:S05]  /*13c20*/  LOP3.LUT R132, R132, 0x6, RZ, 0xc0, !PT ;  /* 0x0000000684847812 */ /* 0x000fea00078ec0ff */
[----:B------:R-:W-:Y:S04]  /*13c30*/  IMAD R2, R2, 0x40, R132 ;  /* 0x0000004002027824 */ /* 0x000fe800078e0284 */
[----:B-1----:R-:W1:Y:S01]  /*13c40*/  I2F R172, R2 ;  /* 0x0000000200ac7306 */ /* 0x002e620000201400 */
[C---:B------:R-:W-:Y:S02]  /*13c50*/  IADD3 R136, R2.reuse, 0x1, RZ ;  /* 0x0000000102887810 */ /* 0x040fe40007ffe0ff */
[C---:B------:R-:W-:Y:S02]  /*13c60*/  IADD3 R135, R2.reuse, 0x8, RZ ;  /* 0x0000000802877810 */ /* 0x040fe40007ffe0ff */
[C---:B------:R-:W-:Y:S02]  /*13c70*/  IADD3 R176, R2.reuse, 0x21, RZ ;  /* 0x0000002102b07810 */ /* 0x040fe40007ffe0ff */
[C---:B------:R-:W-:Y:S02]  /*13c80*/  IADD3 R177, R2.reuse, 0x28, RZ ;  /* 0x0000002802b17810 */ /* 0x040fe40007ffe0ff */
[C---:B------:R-:W-:Y:S01]  /*13c90*/  IADD3 R179, R2.reuse, 0x29, RZ ;  /* 0x0000002902b37810 */ /* 0x040fe20007ffe0ff */
[----:B------:R-:W2:Y:S01]  /*13ca0*/  I2F R136, R136 ;  /* 0x0000008800887306 */ /* 0x000ea20000201400 */
[C---:B------:R-:W-:Y:S02]  /*13cb0*/  IADD3 R134, R2.reuse, 0x9, RZ ;  /* 0x0000000902867810 */ /* 0x040fe40007ffe0ff */
[C---:B------:R-:W-:Y:S02]  /*13cc0*/  IADD3 R178, R2.reuse, 0x31, RZ ;  /* 0x0000003102b27810 */ /* 0x040fe40007ffe0ff */
[C---:B------:R-:W-:Y:S02]  /*13cd0*/  IADD3 R133, R2.reuse, 0x10, RZ ;  /* 0x0000001002857810 */ /* 0x040fe40007ffe0ff */
[C---:B------:R-:W-:Y:S02]  /*13ce0*/  IADD3 R132, R2.reuse, 0x11, RZ ;  /* 0x0000001102847810 */ /* 0x040fe40007ffe0ff */
[C---:B------:R-:W-:Y:S01]  /*13cf0*/  IADD3 R174, R2.reuse, 0x18, RZ ;  /* 0x0000001802ae7810 */ /* 0x040fe20007ffe0ff */
[----:B------:R-:W4:Y:S01]  /*13d00*/  I2F R135, R135 ;  /* 0x0000008700877306 */ /* 0x000f220000201400 */
[C---:B------:R-:W-:Y:S02]  /*13d10*/  IADD3 R173, R2.reuse, 0x19, RZ ;  /* 0x0000001902ad7810 */ /* 0x040fe40007ffe0ff */
[----:B------:R-:W-:Y:S01]  /*13d20*/  IADD3 R175, R2, 0x20, RZ ;  /* 0x0000002002af7810 */ /* 0x000fe20007ffe0ff */
[----:B-1----:R-:W-:Y:S01]  /*13d30*/  FFMA.FTZ R8, R172, UR4, R8 ;  /* 0x00000004ac087c23 */ /* 0x002fe20008010008 */
[----:B------:R-:W-:Y:S01]  /*13d40*/  IADD3 R180, R2, 0x30, RZ ;  /* 0x0000003002b47810 */ /* 0x000fe20007ffe0ff */
[----:B------:R-:W-:Y:S01]  /*13d50*/  FFMA.FTZ R10, R172, UR4, R10 ;  /* 0x00000004ac0a7c23 */ /* 0x000fe2000801000a */
[----:B------:R-:W-:Y:S01]  /*13d60*/  IADD3 R139, R2, 0x38, RZ ;  /* 0x00000038028b7810 */ /* 0x000fe20007ffe0ff */
[----:B------:R-:W-:Y:S01]  /*13d70*/  FFMA.FTZ R4, R172, UR4, R4 ;  /* 0x00000004ac047c23 */ /* 0x000fe20008010004 */
[----:B------:R-:W-:Y:S01]  /*13d80*/  IADD3 R2, R2, 0x39, RZ ;  /* 0x0000003902027810 */ /* 0x000fe20007ffe0ff */
[----:B------:R-:W1:Y:S01]  /*13d90*/  I2F R134, R134 ;  /* 0x0000008600867306 */ /* 0x000e620000201400 */
[----:B------:R-:W-:Y:S01]  /*13da0*/  FMNMX.FTZ R181, R8, R137, !PT ;  /* 0x0000008908b57209 */ /* 0x000fe20007810000 */
[----:B------:R-:W-:Y:S01]  /*13db0*/  FFMA.FTZ R6, R172, UR4, R6 ;  /* 0x00000004ac067c23 */ /* 0x000fe20008010006 */
[----:B------:R-:W-:Y:S01]  /*13dc0*/  FMNMX.FTZ R183, R4, R0, !PT ;  /* 0x0000000004b77209 */ /* 0x000fe20007810000 */
[C---:B--2---:R-:W-:Y:S02]  /*13dd0*/  FFMA.FTZ R9, R136.reuse, UR4, R9 ;  /* 0x0000000488097c23 */ /* 0x044fe40008010009 */
[----:B------:R-:W-:Y:S01]  /*13de0*/  FFMA.FTZ R11, R136, UR4, R11 ;  /* 0x00000004880b7c23 */ /* 0x000fe2000801000b */
[----:B------:R-:W-:Y:S01]  /*13df0*/  FMNMX.FTZ R182, R6, R3, !PT ;  /* 0x0000000306b67209 */ /* 0x000fe20007810000 */
[C---:B------:R-:W-:Y:S01]  /*13e00*/  FFMA.FTZ R5, R136.reuse, UR4, R5 ;  /* 0x0000000488057c23 */ /* 0x040fe20008010005 */
[----:B------:R-:W-:Y:S01]  /*13e10*/  FMNMX.FTZ R181, R9, R181, !PT ;  /* 0x000000b509b57209 */ /* 0x000fe20007810000 */
[----:B------:R-:W2:Y:S01]  /*13e20*/  I2F R133, R133 ;  /* 0x0000008500857306 */ /* 0x000ea20000201400 */
[----:B------:R-:W-:Y:S01]  /*13e30*/  FFMA.FTZ R7, R136, UR4, R7 ;  /* 0x0000000488077c23 */ /* 0x000fe20008010007 */
[----:B------:R-:W-:Y:S01]  /*13e40*/  FMNMX.FTZ R136, R10, R138, !PT ;  /* 0x0000008a0a887209 */ /* 0x000fe20007810000 */
[----:B----4-:R-:W-:Y:S01]  /*13e50*/  FFMA.FTZ R12, R135, UR4, R12 ;  /* 0x00000004870c7c23 */ /* 0x010fe2000801000c */
[----:B------:R-:W-:Y:S01]  /*13e60*/  FMNMX.FTZ R183, R5, R183, !PT ;  /* 0x000000b705b77209 */ /* 0x000fe20007810000 */
[----:B------:R-:W-:Y:S01]  /*13e70*/  FFMA.FTZ R14, R135, UR4, R14 ;  /* 0x00000004870e7c23 */ /* 0x000fe2000801000e */
[----:B------:R-:W-:Y:S01]  /*13e80*/  FMNMX.FTZ R182, R7, R182, !PT ;  /* 0x000000b607b67209 */ /* 0x000fe20007810000 */
[C---:B------:R-:W-:Y:S01]  /*13e90*/  FFMA.FTZ R16, R135.reuse, UR4, R16 ;  /* 0x0000000487107c23 */ /* 0x040fe20008010010 */
[----:B------:R-:W-:Y:S02]  /*13ea0*/  FMNMX.FTZ R181, R12, R181, !PT ;  /* 0x000000b50cb57209 */ /* 0x000fe40007810000 */
[----:B------:R-:W4:Y:S01]  /*13eb0*/  I2F R132, R132 ;  /* 0x0000008400847306 */ /* 0x000f220000201400 */
[----:B------:R-:W-:Y:S01]  /*13ec0*/  FFMA.FTZ R18, R135, UR4, R18 ;  /* 0x0000000487127c23 */ /* 0x000fe20008010012 */
[----:B------:R-:W-:Y:S01]  /*13ed0*/  FMNMX.FTZ R135, R11, R136, !PT ;  /* 0x000000880b877209 */ /* 0x000fe20007810000 */
[----:B-1----:R-:W-:Y:S01]  /*13ee0*/  FFMA.FTZ R13, R134, UR4, R13 ;  /* 0x00000004860d7c23 */ /* 0x002fe2000801000d */
[----:B------:R-:W-:Y:S01]  /*13ef0*/  FMNMX.FTZ R183, R16, R183, !PT ;  /* 0x000000b710b77209 */ /* 0x000fe20007810000 */
[----:B------:R-:W-:Y:S01]  /*13f00*/  FFMA.FTZ R15, R134, UR4, R15 ;  /* 0x00000004860f7c23 */ /* 0x000fe2000801000f */
[----:B------:R-:W-:Y:S01]  /*13f10*/  FMNMX.FTZ R182, R18, R182, !PT ;  /* 0x000000b612b67209 */ /* 0x000fe20007810000 */
[C---:B------:R-:W-:Y:S01]  /*13f20*/  FFMA.FTZ R17, R134.reuse, UR4, R17 ;  /* 0x0000000486117c23 */ /* 0x040fe20008010011 */
[----:B------:R-:W-:Y:S02]  /*13f30*/  FMNMX.FTZ R181, R13, R181, !PT ;  /* 0x000000b50db57209 */ /* 0x000fe40007810000 */
[----:B------:R-:W1:Y:S01]  /*13f40*/  I2F R174, R174 ;  /* 0x000000ae00ae7306 */ /* 0x000e620000201400 */
[----:B------:R-:W-:Y:S01]  /*13f50*/  FFMA.FTZ R19, R134, UR4, R19 ;  /* 0x0000000486137c23 */ /* 0x000fe20008010013 */
[----:B------:R-:W-:Y:S01]  /*13f60*/  FMNMX.FTZ R134, R14, R135, !PT ;  /* 0x000000870e867209 */ /* 0x000fe20007810000 */
[----:B--2---:R-:W-:Y:S01]  /*13f70*/  FFMA.FTZ R24, R133, UR4, R24 ;  /* 0x0000000485187c23 */ /* 0x004fe20008010018 */
[----:B------:R-:W-:Y:S01]  /*13f80*/  FMNMX.FTZ R183, R17, R183, !PT ;  /* 0x000000b711b77209 */ /* 0x000fe20007810000 */
[----:B------:R-:W-:Y:S01]  /*13f90*/  FFMA.FTZ R26, R133, UR4, R26 ;  /* 0x00000004851a7c23 */ /* 0x000fe2000801001a */
[----:B------:R-:W-:Y:S01]  /*13fa0*/  FMNMX.FTZ R182, R19, R182, !PT ;  /* 0x000000b613b67209 */ /* 0x000fe20007810000 */
[C---:B------:R-:W-:Y:S01]  /*13fb0*/  FFMA.FTZ R20, R133.reuse, UR4, R20 ;  /* 0x0000000485147c23 */ /* 0x040fe20008010014 */
[----:B------:R-:W-:Y:S02]  /*13fc0*/  FMNMX.FTZ R181, R24, R181, !PT ;  /* 0x000000b518b57209 */ /* 0x000fe40007810000 */
        /* <DEDUP_REMOVED lines=10> */
[----:B------:R-:W-:Y:S01]  /*14070*/  FMNMX.FTZ R182, R23, R182, !PT ;  /* 0x000000b617b67209 */ /* 0x000fe20007810000 */
[----:B------:R-:W-:Y:S01]  /*14080*/  FFMA.FTZ R27, R132, UR4, R27 ;  /* 0x00000004841b7c23 */ /* 0x000fe2000801001b */
[----:B------:R-:W-:Y:S01]  /*14090*/  FMNMX.FTZ R181, R25, R181, !PT ;  /* 0x000000b519b57209 */ /* 0x000fe20007810000 */
[----:B-1----:R-:W-:Y:S01]  /*140a0*/  FFMA.FTZ R32, R174, UR4, R32 ;  /* 0x00000004ae207c23 */ /* 0x002fe20008010020 */
[----:B------:R-:W-:Y:S01]  /*140b0*/  FMNMX.FTZ R132, R26, R133, !PT ;  /* 0x000000851a847209 */ /* 0x000fe20007810000 */
[C---:B------:R-:W-:Y:S02]  /*140c0*/  FFMA.FTZ R34, R174.reuse, UR4, R34 ;  /* 0x00000004ae227c23 */ /* 0x040fe40008010022 */
[----:B------:R-:W-:Y:S01]  /*140d0*/  FFMA.FTZ R28, R174, UR4, R28 ;  /* 0x00000004ae1c7c23 */ /* 0x000fe2000801001c */
[----:B------:R-:W-:Y:S01]  /*140e0*/  FMNMX.FTZ R183, R32, R183, !PT ;  /* 0x000000b720b77209 */ /* 0x000fe20007810000 */
[----:B------:R-:W1:Y:S01]  /*140f0*/  I2F R176, R176 ;  /* 0x000000b000b07306 */ /* 0x000e620000201400 */
[----:B------:R-:W-:Y:S01]  /*14100*/  FMNMX.FTZ R182, R34, R182, !PT ;  /* 0x000000b622b67209 */ /* 0x000fe20007810000 */
[----:B------:R-:W-:Y:S01]  /*14110*/  FFMA.FTZ R30, R174, UR4, R30 ;  /* 0x00000004ae1e7c23 */ /* 0x000fe2000801001e */
[----:B------:R-:W-:Y:S01]  /*14120*/  FMNMX.FTZ R181, R28, R181, !PT ;  /* 0x000000b51cb57209 */ /* 0x000fe20007810000 */
[----:B--2---:R-:W-:Y:S01]  /*14130*/  FFMA.FTZ R33, R173, UR4, R33 ;  /* 0x00000004ad217c23 */ /* 0x004fe20008010021 */
[----:B------:R-:W-:Y:S01]  /*14140*/  FMNMX.FTZ R132, R27, R132, !PT ;  /* 0x000000841b847209 */ /* 0x000fe20007810000 */
[C---:B------:R-:W-:Y:S02]  /*14150*/  FFMA.FTZ R35, R173.reuse, UR4, R35 ;  /* 0x00000004ad237c23 */ /* 0x040fe40008010023 */
[----:B------:R-:W-:Y:S01]  /*14160*/  FFMA.FTZ R29, R173, UR4, R29 ;  /* 0x00000004ad1d7c23 */ /* 0x000fe2000801001d */
[----:B------:R-:W-:Y:S01]  /*14170*/  FMNMX.FTZ R183, R33, R183, !PT ;  /* 0x000000b721b77209 */ /* 0x000fe20007810000 */
[----:B------:R-:W2:Y:S01]  /*14180*/  I2F R177, R177 ;  /* 0x000000b100b17306 */ /* 0x000ea20000201400 */
[----:B------:R-:W-:Y:S01]  /*14190*/  FMNMX.FTZ R182, R35, R182, !PT ;  /* 0x000000b623b67209 */ /* 0x000fe20007810000 */
[----:B------:R-:W-:Y:S01]  /*141a0*/  FFMA.FTZ R31, R173, UR4, R31 ;  /* 0x00000004ad1f7c23 */ /* 0x000fe2000801001f */
[----:B------:R-:W-:Y:S01]  /*141b0*/  FMNMX.FTZ R181, R29, R181, !PT ;  /* 0x000000b51db57209 */ /* 0x000fe20007810000 */
[C---:B----4-:R-:W-:Y:S01]  /*141c0*/  FFMA.FTZ R36, R175.reuse, UR4, R36 ;  /* 0x00000004af247c23 */ /* 0x050fe20008010024 */
[----:B------:R-:W-:Y:S01]  /*141d0*/  FMNMX.FTZ R132, R30, R132, !PT ;  /* 0x000000841e847209 */ /* 0x000fe20007810000 */
[C---:B------:R-:W-:Y:S02]  /*141e0*/  FFMA.FTZ R38, R175.reuse, UR4, R38 ;  /* 0x00000004af267c23 */ /* 0x040fe40008010026 */
[C---:B------:R-:W-:Y:S01]  /*141f0*/  FFMA.FTZ R40, R175.reuse, UR4, R40 ;  /* 0x00000004af287c23 */ /* 0x040fe20008010028 */
[----:B------:R-:W-:Y:S01]  /*14200*/  FMNMX.FTZ R183, R36, R183, !PT ;  /* 0x000000b724b77209 */ /* 0x000fe20007810000 */
[----:B------:R-:W4:Y:S01]  /*14210*/  I2F R179, R179 ;  /* 0x000000b300b37306 */ /* 0x000f220000201400 */
[----:B------:R-:W-:Y:S01]  /*14220*/  FMNMX.FTZ R182, R38, R182, !PT ;  /* 0x000000b626b67209 */ /* 0x000fe20007810000 */
[----:B------:R-:W-:Y:S01]  /*14230*/  FFMA.FTZ R42, R175, UR4, R42 ;  /* 0x00000004af2a7c23 */ /* 0x000fe2000801002a */
[----:B------:R-:W-:Y:S01]  /*14240*/  FMNMX.FTZ R181, R40, R181, !PT ;  /* 0x000000b528b57209 */ /* 0x000fe20007810000 */
[C---:B-1----:R-:W-:Y:S01]  /*14250*/  FFMA.FTZ R37, R176.reuse, UR4, R37 ;  /* 0x00000004b0257c23 */ /* 0x042fe20008010025 */
[----:B------:R-:W-:Y:S01]  /*14260*/  FMNMX.FTZ R132, R31, R132, !PT ;  /* 0x000000841f847209 */ /* 0x000fe20007810000 */
[C---:B------:R-:W-:Y:S02]  /*14270*/  FFMA.FTZ R39, R176.reuse, UR4, R39 ;  /* 0x00000004b0277c23 */ /* 0x040fe40008010027 */
[C---:B------:R-:W-:Y:S01]  /*14280*/  FFMA.FTZ R41, R176.reuse, UR4, R41 ;  /* 0x00000004b0297c23 */ /* 0x040fe20008010029 */
[----:B------:R-:W-:Y:S01]  /*14290*/  FMNMX.FTZ R183, R37, R183, !PT ;  /* 0x000000b725b77209 */ /* 0x000fe20007810000 */
[----:B------:R-:W1:Y:S01]  /*142a0*/  I2F R180, R180 ;  /* 0x000000b400b47306 */ /* 0x000e620000201400 */
[----:B------:R-:W-:Y:S01]  /*142b0*/  FMNMX.FTZ R182, R39, R182, !PT ;  /* 0x000000b627b67209 */ /* 0x000fe20007810000 */
[----:B------:R-:W-:Y:S01]  /*142c0*/  FFMA.FTZ R43, R176, UR4, R43 ;  /* 0x00000004b02b7c23 */ /* 0x000fe2000801002b */
[----:B------:R-:W-:Y:S01]  /*142d0*/  FMNMX.FTZ R181, R41, R181, !PT ;  /* 0x000000b529b57209 */ /* 0x000fe20007810000 */
[C---:B--2---:R-:W-:Y:S01]  /*142e0*/  FFMA.FTZ R48, R177.reuse, UR4, R48 ;  /* 0x00000004b1307c23 */ /* 0x044fe20008010030 */
[----:B------:R-:W-:Y:S01]  /*142f0*/  FMNMX.FTZ R132, R42, R132, !PT ;  /* 0x000000842a847209 */ /* 0x000fe20007810000 */
[C---:B------:R-:W-:Y:S02]  /*14300*/  FFMA.FTZ R50, R177.reuse, UR4, R50 ;  /* 0x00000004b1327c23 */ /* 0x040fe40008010032 */
[C---:B------:R-:W-:Y:S01]  /*14310*/  FFMA.FTZ R44, R177.reuse, UR4, R44 ;  /* 0x00000004b12c7c23 */ /* 0x040fe2000801002c */
[----:B------:R-:W-:Y:S01]  /*14320*/  FMNMX.FTZ R183, R48, R183, !PT ;  /* 0x000000b730b77209 */ /* 0x000fe20007810000 */
[----:B------:R-:W2:Y:S01]  /*14330*/  I2F R178, R178 ;  /* 0x000000b200b27306 */ /* 0x000ea20000201400 */
[----:B------:R-:W-:Y:S01]  /*14340*/  FMNMX.FTZ R182, R50, R182, !PT ;  /* 0x000000b632b67209 */ /* 0x000fe20007810000 */
[----:B------:R-:W-:Y:S01]  /*14350*/  FFMA.FTZ R46, R177, UR4, R46 ;  /* 0x00000004b12e7c23 */ /* 0x000fe2000801002e */
[----:B------:R-:W-:Y:S01]  /*14360*/  FMNMX.FTZ R181, R44, R181, !PT ;  /* 0x000000b52cb57209 */ /* 0x000fe20007810000 */
[C---:B----4-:R-:W-:Y:S02]  /*14370*/  FFMA.FTZ R49, R179.reuse, UR4, R49 ;  /* 0x00000004b3317c23 */ /* 0x050fe40008010031 */
[C---:B------:R-:W-:Y:S02]  /*14380*/  FFMA.FTZ R51, R179.reuse, UR4, R51 ;  /* 0x00000004b3337c23 */ /* 0x040fe40008010033 */
[----:B------:R-:W-:Y:S01]  /*14390*/  FFMA.FTZ R45, R179, UR4, R45 ;  /* 0x00000004b32d7c23 */ /* 0x000fe2000801002d */
[----:B------:R-:W-:Y:S01]  /*143a0*/  FMNMX.FTZ R183, R49, R183, !PT ;  /* 0x000000b731b77209 */ /* 0x000fe20007810000 */
[----:B------:R-:W4:Y:S01]  /*143b0*/  I2F R139, R139 ;  /* 0x0000008b008b7306 */ /* 0x000f220000201400 */
[----:B------:R-:W-:Y:S01]  /*143c0*/  FMNMX.FTZ R182, R51, R182, !PT ;  /* 0x000000b633b67209 */ /* 0x000fe20007810000 */
[----:B------:R-:W-:Y:S01]  /*143d0*/  FFMA.FTZ R47, R179, UR4, R47 ;  /* 0x00000004b32f7c23 */ /* 0x000fe2000801002f */
[----:B------:R-:W-:Y:S01]  /*143e0*/  FMNMX.FTZ R181, R45, R181, !PT ;  /* 0x000000b52db57209 */ /* 0x000fe20007810000 */
[C---:B-1----:R-:W-:Y:S02]  /*143f0*/  FFMA.FTZ R52, R180.reuse, UR4, R52 ;  /* 0x00000004b4347c23 */ /* 0x042fe40008010034 */
[C---:B------:R-:W-:Y:S02]  /*14400*/  FFMA.FTZ R54, R180.reuse, UR4, R54 ;  /* 0x00000004b4367c23 */ /* 0x040fe40008010036 */
[----:B------:R-:W-:Y:S01]  /*14410*/  FFMA.FTZ R56, R180, UR4, R56 ;  /* 0x00000004b4387c23 */ /* 0x000fe20008010038 */
[----:B------:R-:W-:Y:S01]  /*14420*/  FMNMX.FTZ R183, R52, R183, !PT ;  /* 0x000000b734b77209 */ /* 0x000fe20007810000 */
[----:B------:R-:W1:Y:S01]  /*14430*/  I2F R2, R2 ;  /* 0x0000000200027306 */ /* 0x000e620000201400 */
[----:B------:R-:W-:Y:S01]  /*14440*/  FMNMX.FTZ R182, R54, R182, !PT ;  /* 0x000000b636b67209 */ /* 0x000fe20007810000 */
[----:B------:R-:W-:Y:S01]  /*14450*/  FFMA.FTZ R58, R180, UR4, R58 ;  /* 0x00000004b43a7c23 */ /* 0x000fe2000801003a */
[----:B------:R-:W-:Y:S01]  /*14460*/  FMNMX.FTZ R181, R56, R181, !PT ;  /* 0x000000b538b57209 */ /* 0x000fe20007810000 */
[C---:B--2---:R-:W-:Y:S02]  /*14470*/  FFMA.FTZ R53, R178.reuse, UR4, R53 ;  /* 0x00000004b2357c23 */ /* 0x044fe40008010035 */
[C---:B------:R-:W-:Y:S02]  /*14480*/  FFMA.FTZ R55, R178.reuse, UR4, R55 ;  /* 0x00000004b2377c23 */ /* 0x040fe40008010037 */
[C---:B------:R-:W-:Y:S01]  /*14490*/  FFMA.FTZ R57, R178.reuse, UR4, R57 ;  /* 0x00000004b2397c23 */ /* 0x040fe20008010039 */
[----:B------:R-:W-:Y:S01]  /*144a0*/  FMNMX.FTZ R183, R53, R183, !PT ;  /* 0x000000b735b77209 */ /* 0x000fe20007810000 */
[----:B------:R-:W-:Y:S01]  /*144b0*/  FFMA.FTZ R59, R178, UR4, R59 ;  /* 0x00000004b23b7c23 */ /* 0x000fe2000801003b */
[----:B------:R-:W-:Y:S01]  /*144c0*/  FMNMX.FTZ R182, R55, R182, !PT ;  /* 0x000000b637b67209 */ /* 0x000fe20007810000 */
[----:B------:R-:W-:Y:S01]  /*144d0*/  LDSM.16.MT88.4 R176, [R212+0x9000] ;  /* 0x00900000d4b0783b */ /* 0x000fe20000004200 */
[----:B------:R-:W-:Y:S01]  /*144e0*/  FMNMX.FTZ R181, R57, R181, !PT ;  /* 0x000000b539b57209 */ /* 0x000fe20007810000 */
[C---:B----4-:R-:W-:Y:S02]  /*144f0*/  FFMA.FTZ R64, R139.reuse, UR4, R64 ;  /* 0x000000048b407c23 */ /* 0x050fe40008010040 */
[C---:B------:R-:W-:Y:S02]  /*14500*/  FFMA.FTZ R66, R139.reuse, UR4, R66 ;  /* 0x000000048b427c23 */ /* 0x040fe40008010042 */
[C---:B------:R-:W-:Y:S01]  /*14510*/  FFMA.FTZ R60, R139.reuse, UR4, R60 ;  /* 0x000000048b3c7c23 */ /* 0x040fe2000801003c */
[----:B------:R-:W-:Y:S01]  /*14520*/  FMNMX.FTZ R183, R64, R183, !PT ;  /* 0x000000b740b77209 */ /* 0x000fe20007810000 */
[----:B------:R-:W-:Y:S01]  /*14530*/  FFMA.FTZ R62, R139, UR4, R62 ;  /* 0x000000048b3e7c23 */ /* 0x000fe2000801003e */
[----:B------:R-:W-:Y:S02]  /*14540*/  FMNMX.FTZ R182, R66, R182, !PT ;  /* 0x000000b642b67209 */ /* 0x000fe40007810000 */
[----:B------:R-:W-:Y:S01]  /*14550*/  FMNMX.FTZ R181, R60, R181, !PT ;  /* 0x000000b53cb57209 */ /* 0x000fe20007810000 */
[C---:B-1----:R-:W-:Y:S02]  /*14560*/  FFMA.FTZ R65, R2.reuse, UR4, R65 ;  /* 0x0000000402417c23 */ /* 0x042fe40008010041 */
[C---:B------:R-:W-:Y:S02]  /*14570*/  FFMA.FTZ R67, R2.reuse, UR4, R67 ;  /* 0x0000000402437c23 */ /* 0x040fe40008010043 */
[C---:B------:R-:W-:Y:S01]  /*14580*/  FFMA.FTZ R61, R2.reuse, UR4, R61 ;  /* 0x00000004023d7c23 */ /* 0x040fe2000801003d */
[----:B------:R-:W-:Y:S01]  /*14590*/  FMNMX.FTZ R183, R65, R183, !PT ;  /* 0x000000b741b77209 */ /* 0x000fe20007810000 */
[----:B------:R-:W-:Y:S01]  /*145a0*/  FFMA.FTZ R63, R2, UR4, R63 ;  /* 0x00000004023f7c23 */ /* 0x000fe2000801003f */
[----:B------:R-:W-:Y:S02]  /*145b0*/  FMNMX.FTZ R182, R67, R182, !PT ;  /* 0x000000b643b67209 */ /* 0x000fe40007810000 */
[----:B------:R-:W-:Y:S01]  /*145c0*/  FMNMX.FTZ R181, R61, R181, !PT ;  /* 0x000000b53db57209 */ /* 0x000fe20007810000 */
[----:B------:R-:W1:Y:S08]  /*145d0*/  SHFL.BFLY PT, R186, R183, 0x2, 0x1f ;  /* 0x0c401f00b7ba7f89 */ /* 0x000e7000000e0000 */
[----:B------:R-:W2:Y:S08]  /*145e0*/  SHFL.BFLY PT, R184, R182, 0x2, 0x1f ;  /* 0x0c401f00b6b87f89 */ /* 0x000eb000000e0000 */
[----:B------:R-:W4:Y:S01]  /*145f0*/  SHFL.BFLY PT, R185, R181, 0x2, 0x1f ;  /* 0x0c401f00b5b97f89 */ /* 0x000f2200000e0000 */
[----:B-1----:R-:W-:Y:S07]  /*14600*/  FMNMX.FTZ R183, R183, R186, !PT ;  /* 0x000000bab7b77209 */ /* 0x002fee0007810000 */
[----:B------:R-:W1:Y:S01]  /*14610*/  SHFL.BFLY PT, R186, R183, 0x1, 0x1f ;  /* 0x0c201f00b7ba7f89 */ /* 0x000e6200000e0000 */
[----:B--2---:R-:W-:Y:S07]  /*14620*/  FMNMX.FTZ R182, R182, R184, !PT ;  /* 0x000000b8b6b67209 */ /* 0x004fee0007810000 */
[----:B------:R-:W2:Y:S01]  /*14630*/  SHFL.BFLY PT, R184, R182, 0x1, 0x1f ;  /* 0x0c201f00b6b87f89 */ /* 0x000ea200000e0000 */
[----:B----4-:R-:W-:Y:S07]  /*14640*/  FMNMX.FTZ R172, R181, R185, !PT ;  /* 0x000000b9b5ac7209 */ /* 0x010fee0007810000 */
[----:B------:R-:W4:Y:S01]  /*14650*/  SHFL.BFLY PT, R181, R172, 0x1, 0x1f ;  /* 0x0c201f00acb57f89 */ /* 0x000f2200000e0000 */
[----:B-1----:R-:W-:Y:S04]  /*14660*/  FMNMX.FTZ R136, R183, R186, !PT ;  /* 0x000000bab7887209 */ /* 0x002fe80007810000 */
[C---:B------:R-:W-:Y:S01]  /*14670*/  FSETP.NEU.FTZ.AND P0, PT, R136.reuse, -INF , PT ;  /* 0xff8000008800780b */ /* 0x040fe20003f1d000 */
[----:B------:R-:W-:Y:S01]  /*14680*/  FADD.FTZ R0, -R136, R0 ;  /* 0x0000000088007221 */ /* 0x000fe20000010100 */
[----:B--2---:R-:W-:Y:S03]  /*14690*/  FMNMX.FTZ R135, R182, R184, !PT ;  /* 0x000000b8b6877209 */ /* 0x004fe60007810000 */
[----:B------:R-:W-:Y:S02]  /*146a0*/  FMUL.FTZ R0, R0, c[0x0][0x23c] ;  /* 0x00008f0000007a20 */ /* 0x000fe40000410000 */
[----:B------:R-:W-:Y:S02]  /*146b0*/  FMUL.FTZ R184, R136, c[0x0][0x23c] ;  /* 0x00008f0088b87a20 */ /* 0x000fe40000410000 */
[----:B------:R1:W2:Y:S01]  /*146c0*/  MUFU.EX2 R133, R0 ;  /* 0x0000000000857308 */ /* 0x0002a20000000800 */
[C---:B------:R-:W-:Y:S01]  /*146d0*/  FMUL.FTZ R185, R135.reuse, c[0x0][0x23c] ;  /* 0x00008f0087b97a20 */ /* 0x040fe20000410000 */
[----:B----4-:R-:W-:Y:S02]  /*146e0*/  FMNMX.FTZ R134, R172, R181, !PT ;  /* 0x000000b5ac867209 */ /* 0x010fe40007810000 */
[----:B------:R-:W-:Y:S02]  /*146f0*/  FSEL R184, R184, RZ, P0 ;  /* 0x000000ffb8b87208 */ /* 0x000fe40000000000 */
[----:B------:R-:W-:Y:S01]  /*14700*/  FSETP.NEU.FTZ.AND P0, PT, R135, -INF , PT ;  /* 0xff8000008700780b */ /* 0x000fe20003f1d000 */
[----:B------:R-:W-:Y:S02]  /*14710*/  FMUL.FTZ R186, R134, c[0x0][0x23c] ;  /* 0x00008f0086ba7a20 */ /* 0x000fe40000410000 */
[--C-:B------:R-:W-:Y:S01]  /*14720*/  FFMA.FTZ R16, R16, c[0x0][0x23c], -R184.reuse ;  /* 0x00008f0010107a23 */ /* 0x100fe200000108b8 */
[----:B------:R-:W-:Y:S01]  /*14730*/  FSEL R185, R185, RZ, P0 ;  /* 0x000000ffb9b97208 */ /* 0x000fe20000000000 */
[--C-:B------:R-:W-:Y:S01]  /*14740*/  FFMA.FTZ R17, R17, c[0x0][0x23c], -R184.reuse ;  /* 0x00008f0011117a23 */ /* 0x100fe200000108b8 */
[----:B------:R-:W-:Y:S01]  /*14750*/  FSETP.NEU.FTZ.AND P0, PT, R134, -INF , PT ;  /* 0xff8000008600780b */ /* 0x000fe20003f1d000 */
[----:B------:R4:W-:Y:S01]  /*14760*/  MUFU.EX2 R240, R16 ;  /* 0x0000001000f07308 */ /* 0x0009e20000000800 */
[--C-:B------:R-:W-:Y:S02]  /*14770*/  FFMA.FTZ R4, R4, c[0x0][0x23c], -R184.reuse ;  /* 0x00008f0004047a23 */ /* 0x100fe400000108b8 */
[--C-:B------:R-:W-:Y:S01]  /*14780*/  FFMA.FTZ R18, R18, c[0x0][0x23c], -R185.reuse ;  /* 0x00008f0012127a23 */ /* 0x100fe200000108b9 */
[----:B------:R-:W-:Y:S01]  /*14790*/  FSEL R186, R186, RZ, P0 ;  /* 0x000000ffbaba7208 */ /* 0x000fe20000000000 */
[----:B------:R-:W-:Y:S02]  /*147a0*/  FFMA.FTZ R5, R5, c[0x0][0x23c], -R184 ;  /* 0x00008f0005057a23 */ /* 0x000fe400000108b8 */
[--C-:B------:R-:W-:Y:S02]  /*147b0*/  FFMA.FTZ R6, R6, c[0x0][0x23c], -R185.reuse ;  /* 0x00008f0006067a23 */ /* 0x100fe400000108b9 */
[----:B------:R-:W-:Y:S01]  /*147c0*/  FFMA.FTZ R19, R19, c[0x0][0x23c], -R185 ;  /* 0x00008f0013137a23 */ /* 0x000fe200000108b9 */
[----:B------:R5:W-:Y:S01]  /*147d0*/  MUFU.EX2 R241, R17 ;  /* 0x0000001100f17308 */ /* 0x000be20000000800 */
[----:B-1----:R-:W-:Y:S01]  /*147e0*/  FADD.FTZ R0, -R135, R3 ;  /* 0x0000000387007221 */ /* 0x002fe20000010100 */
[----:B------:R-:W-:Y:S01]  /*147f0*/  FMNMX.FTZ R3, R43, R132, !PT ;  /* 0x000000842b037209 */ /* 0x000fe20007810000 */
[----:B------:R-:W-:Y:S02]  /*14800*/  FFMA.FTZ R7, R7, c[0x0][0x23c], -R185 ;  /* 0x00008f0007077a23 */ /* 0x000fe400000108b9 */
[----:B------:R-:W-:Y:S01]  /*14810*/  FMUL.FTZ R0, R0, c[0x0][0x23c] ;  /* 0x00008f0000007a20 */ /* 0x000fe20000410000 */
[----:B------:R-:W-:Y:S01]  /*14820*/  FMNMX.FTZ R3, R46, R3, !PT ;  /* 0x000000032e037209 */ /* 0x000fe20007810000 */
[--C-:B------:R-:W-:Y:S02]  /*14830*/  FFMA.FTZ R8, R8, c[0x0][0x23c], -R186.reuse ;  /* 0x00008f0008087a23 */ /* 0x100fe400000108ba */
[--C-:B------:R-:W-:Y:S01]  /*14840*/  FFMA.FTZ R9, R9, c[0x0][0x23c], -R186.reuse ;  /* 0x00008f0009097a23 */ /* 0x100fe200000108ba */
[----:B------:R1:W1:Y:S01]  /*14850*/  MUFU.EX2 R132, R0 ;  /* 0x0000000000847308 */ /* 0x0002620000000800 */
[--C-:B------:R-:W-:Y:S02]  /*14860*/  FFMA.FTZ R12, R12, c[0x0][0x23c], -R186.reuse ;  /* 0x00008f000c0c7a23 */ /* 0x100fe400000108ba */
[----:B------:R-:W-:Y:S01]  /*14870*/  FFMA.FTZ R13, R13, c[0x0][0x23c], -R186 ;  /* 0x00008f000d0d7a23 */ /* 0x000fe200000108ba */
[----:B----4-:R-:W-:Y:S01]  /*14880*/  MOV R16, UR33 ;  /* 0x0000002100107c02 */ /* 0x010fe20008000f00 */
[C---:B--2---:R-:W-:Y:S02]  /*14890*/  FMUL.FTZ R68, R133.reuse, R68 ;  /* 0x0000004485447220 */ /* 0x044fe40000410000 */
[C---:B------:R-:W-:Y:S02]  /*148a0*/  FMUL.FTZ R69, R133.reuse, R69 ;  /* 0x0000004585457220 */ /* 0x040fe40000410000 */
[C---:B------:R-:W-:Y:S01]  /*148b0*/  FMUL.FTZ R80, R133.reuse, R80 ;  /* 0x0000005085507220 */ /* 0x040fe20000410000 */
[----:B------:R2:W-:Y:S01]  /*148c0*/  MUFU.EX2 R237, R4 ;  /* 0x0000000400ed7308 */ /* 0x0005e20000000800 */
[C---:B------:R-:W-:Y:S02]  /*148d0*/  FMUL.FTZ R81, R133.reuse, R81 ;  /* 0x0000005185517220 */ /* 0x040fe40000410000 */
[----:B------:R-:W-:Y:S01]  /*148e0*/  FMUL.FTZ R84, R133, R84 ;  /* 0x0000005485547220 */ /* 0x000fe20000410000 */
[----:B-----5:R-:W-:Y:S01]  /*148f0*/  LOP3.LUT R17, R243, UR6, R16, 0x96, !PT ;  /* 0x00000006f3117c12 */ /* 0x020fe2000f8e9610 */
[----:B------:R-:W-:Y:S01]  /*14900*/  FMUL.FTZ R85, R133, R85 ;  /* 0x0000005585557220 */ /* 0x000fe20000410000 */
[--C-:B------:R-:W-:Y:S01]  /*14910*/  LOP3.LUT R16, R249, UR15, R242.reuse, 0x96, !PT ;  /* 0x0000000ff9107c12 */ /* 0x100fe2000f8e96f2 */
[----:B------:R-:W-:Y:S01]  /*14920*/  FMUL.FTZ R96, R133, R96 ;  /* 0x0000006085607220 */ /* 0x000fe20000410000 */
[----:B------:R-:W-:Y:S01]  /*14930*/  UIADD3 UR6, UR6, 0x1, URZ ;  /* 0x0000000106067890 */ /* 0x000fe2000fffe03f */
[----:B------:R-:W-:Y:S01]  /*14940*/  IMAD.WIDE.U32 R172, R17, -0x326172a9, RZ ;  /* 0xcd9e8d5711ac7825 */ /* 0x000fe200078e00ff */
[----:B------:R4:W-:Y:S03]  /*14950*/  MUFU.EX2 R238, R18 ;  /* 0x0000001200ee7308 */ /* 0x0009e60000000800 */
[----:B------:R-:W-:Y:S04]  /*14960*/  IMAD.WIDE.U32 R196, R16, -0x326172a9, RZ ;  /* 0xcd9e8d5710c47825 */ /* 0x000fe800078e00ff */
[----:B-1----:R-:W-:Y:S01]  /*14970*/  FADD.FTZ R0, -R134, R137 ;  /* 0x0000008986007221 */ /* 0x002fe20000010100 */
[----:B------:R-:W-:Y:S01]  /*14980*/  FMNMX.FTZ R137, R47, R3, !PT ;  /* 0x000000032f897209 */ /* 0x000fe20007810000 */
[----:B------:R-:W-:Y:S01]  /*14990*/  FMUL.FTZ R70, R132, R70 ;  /* 0x0000004684467220 */ /* 0x000fe20000410000 */
[----:B------:R1:W-:Y:S01]  /*149a0*/  MUFU.EX2 R236, R5 ;  /* 0x0000000500ec7308 */ /* 0x0003e20000000800 */
[----:B------:R-:W-:Y:S01]  /*149b0*/  FMUL.FTZ R0, R0, c[0x0][0x23c] ;  /* 0x00008f0000007a20 */ /* 0x000fe20000410000 */
[----:B------:R-:W-:Y:S01]  /*149c0*/  FMNMX.FTZ R137, R58, R137, !PT ;  /* 0x000000893a897209 */ /* 0x000fe20007810000 */
[C---:B------:R-:W-:Y:S01]  /*149d0*/  FMUL.FTZ R71, R132.reuse, R71 ;  /* 0x0000004784477220 */ /* 0x040fe20000410000 */
[----:B--2---:R-:W-:Y:S01]  /*149e0*/  LOP3.LUT R4, R247, UR15, R242, 0x96, !PT ;  /* 0x0000000ff7047c12 */ /* 0x004fe2000f8e96f2 */
[C---:B------:R-:W-:Y:S01]  /*149f0*/  FMUL.FTZ R82, R132.reuse, R82 ;  /* 0x0000005284527220 */ /* 0x040fe20000410000 */
[----:B------:R-:W-:Y:S01]  /*14a00*/  LOP3.LUT R16, R197, UR14, R172, 0x96, !PT ;  /* 0x0000000ec5107c12 */ /* 0x000fe2000f8e96ac */
[----:B------:R-:W-:Y:S02]  /*14a10*/  FMUL.FTZ R83, R132, R83 ;  /* 0x0000005384537220 */ /* 0x000fe40000410000 */
[----:B------:R-:W-:Y:S01]  /*14a20*/  IMAD.WIDE.U32 R198, R4, -0x326172a9, RZ ;  /* 0xcd9e8d5704c67825 */ /* 0x000fe200078e00ff */
[----:B------:R2:W5:Y:S01]  /*14a30*/  MUFU.EX2 R3, R0 ;  /* 0x0000000000037308 */ /* 0x0005620000000800 */
[C---:B---3--:R-:W-:Y:S02]  /*14a40*/  LOP3.LUT R4, R173.reuse, UR16, R204, 0x96, !PT ;  /* 0x00000010ad047c12 */ /* 0x048fe4000f8e96cc */
[----:B------:R-:W-:Y:S01]  /*14a50*/  IMAD.WIDE.U32 R16, R16, -0x2daee0ad, RZ ;  /* 0xd2511f5310107825 */ /* 0x000fe200078e00ff */
[----:B----4-:R-:W-:Y:S03]  /*14a60*/  LOP3.LUT R18, R173, UR16, R250, 0x96, !PT ;  /* 0x00000010ad127c12 */ /* 0x010fe6000f8e96fa */
[----:B------:R-:W-:Y:S03]  /*14a70*/  IMAD.WIDE.U32 R174, R4, -0x2daee0ad, RZ ;  /* 0xd2511f5304ae7825 */ /* 0x000fe600078e00ff */
[----:B------:R3:W-:Y:S01]  /*14a80*/  MUFU.EX2 R235, R6 ;  /* 0x0000000600eb7308 */ /* 0x0007e20000000800 */
[C---:B------:R-:W-:Y:S02]  /*14a90*/  FMUL.FTZ R86, R132.reuse, R86 ;  /* 0x0000005684567220 */ /* 0x040fe40000410000 */
[----:B------:R-:W-:Y:S01]  /*14aa0*/  FMUL.FTZ R87, R132, R87 ;  /* 0x0000005784577220 */ /* 0x000fe20000410000 */
[----:B-1----:R-:W-:Y:S01]  /*14ab0*/  LOP3.LUT R5, R199, UR14, R172, 0x96, !PT ;  /* 0x0000000ec7057c12 */ /* 0x002fe2000f8e96ac */
[----:B------:R-:W-:Y:S01]  /*14ac0*/  IMAD.WIDE.U32 R172, R18, -0x2daee0ad, RZ ;  /* 0xd2511f5312ac7825 */ /* 0x000fe200078e00ff */
[----:B------:R-:W-:Y:S03]  /*14ad0*/  LOP3.LUT R18, R175, UR13, R248, 0x96, !PT ;  /* 0x0000000daf127c12 */ /* 0x000fe6000f8e96f8 */
[----:B------:R-:W-:Y:S01]  /*14ae0*/  IMAD.WIDE.U32 R4, R5, -0x2daee0ad, RZ ;  /* 0xd2511f5305047825 */ /* 0x000fe200078e00ff */
[----:B------:R-:W1:Y:S03]  /*14af0*/  MUFU.EX2 R239, R19 ;  /* 0x0000001300ef7308 */ /* 0x000e660000000800 */
[----:B------:R-:W-:Y:S01]  /*14b00*/  FMUL.FTZ R97, R133, R97 ;  /* 0x0000006185617220 */ /* 0x000fe20000410000 */
[----:B--2---:R-:W-:Y:S01]  /*14b10*/  FMNMX.FTZ R0, R59, R137, !PT ;  /* 0x000000893b007209 */ /* 0x004fe20007810000 */
[----:B-----5:R-:W-:Y:S01]  /*14b20*/  FMUL.FTZ R72, R3, R72 ;  /* 0x0000004803487220 */ /* 0x020fe20000410000 */
[----:B------:R-:W-:Y:S01]  /*14b30*/  LOP3.LUT R5, R5, UR11, R172, 0x96, !PT ;  /* 0x0000000b05057c12 */ /* 0x000fe2000f8e96ac */
[C---:B------:R-:W-:Y:S01]  /*14b40*/  FMUL.FTZ R73, R3.reuse, R73 ;  /* 0x0000004903497220 */ /* 0x040fe20000410000 */
[----:B------:R-:W-:Y:S01]  /*14b50*/  FMNMX.FTZ R0, R62, R0, !PT ;  /* 0x000000003e007209 */ /* 0x000fe20007810000 */
[----:B------:R-:W-:Y:S01]  /*14b60*/  FMUL.FTZ R76, R3, R76 ;  /* 0x0000004c034c7220 */ /* 0x000fe20000410000 */
[----:B------:R2:W4:Y:S01]  /*14b70*/  MUFU.EX2 R234, R7 ;  /* 0x0000000700ea7308 */ /* 0x0005220000000800 */
[----:B------:R-:W-:Y:S01]  /*14b80*/  IMAD.WIDE.U32 R188, R5, -0x326172a9, RZ ;  /* 0xcd9e8d5705bc7825 */ /* 0x000fe200078e00ff */
[----:B------:R-:W-:Y:S02]  /*14b90*/  FMNMX.FTZ R0, R63, R0, !PT ;  /* 0x000000003f007209 */ /* 0x000fe40007810000 */
[----:B---3--:R-:W-:Y:S01]  /*14ba0*/  LOP3.LUT R6, R17, UR11, R174, 0x96, !PT ;  /* 0x0000000b11067c12 */ /* 0x008fe2000f8e96ae */
[----:B------:R-:W-:Y:S01]  /*14bb0*/  IMAD.WIDE.U32 R174, R18, -0x326172a9, RZ ;  /* 0xcd9e8d5712ae7825 */ /* 0x000fe200078e00ff */
[----:B------:R-:W-:Y:S01]  /*14bc0*/  LOP3.LUT R17, R173, UR13, R246, 0x96, !PT ;  /* 0x0000000dad117c12 */ /* 0x000fe2000f8e96f6 */
[----:B------:R-:W3:Y:S02]  /*14bd0*/  SHFL.BFLY PT, R2, R0, 0x2, 0x1f ;  /* 0x0c401f0000027f89 */ /* 0x000ee400000e0000 */
[----:B------:R-:W-:Y:S01]  /*14be0*/  IMAD.WIDE.U32 R190, R6, -0x326172a9, RZ ;  /* 0xcd9e8d5706be7825 */ /* 0x000fe200078e00ff */
[----:B------:R-:W-:Y:S01]  /*14bf0*/  MUFU.EX2 R233, R8 ;  /* 0x0000000800e97308 */ /* 0x000fe20000000800 */
[----:B------:R-:W-:Y:S02]  /*14c00*/  LOP3.LUT R18, R175, UR12, R196, 0x96, !PT ;  /* 0x0000000caf127c12 */ /* 0x000fe4000f8e96c4 */
[----:B------:R-:W-:Y:S01]  /*14c10*/  IMAD.WIDE.U32 R172, R17, -0x326172a9, RZ ;  /* 0xcd9e8d5711ac7825 */ /* 0x000fe200078e00ff */
[----:B-1----:R-:W-:Y:S03]  /*14c20*/  F2FP.BF16.PACK_AB R175, R239, R238 ;  /* 0x000000eeefaf723e */ /* 0x002fe600000010ff */
[----:B------:R-:W-:Y:S01]  /*14c30*/  IMAD.WIDE.U32 R18, R18, -0x2daee0ad, RZ ;  /* 0xd2511f5312127825 */ /* 0x000fe200078e00ff */
[----:B------:R-:W-:Y:S02]  /*14c40*/  LOP3.LUT R6, R173, UR12, R198, 0x96, !PT ;  /* 0x0000000cad067c12 */ /* 0x000fe4000f8e96c6 */
[----:B------:R-:W-:Y:S01]  /*14c50*/  MUFU.EX2 R232, R9 ;  /* 0x0000000900e87308 */ /* 0x000fe20000000800 */
[----:B------:R-:W-:Y:S01]  /*14c60*/  LOP3.LUT R5, R189, UR10, R172, 0x96, !PT ;  /* 0x0000000abd057c12 */ /* 0x000fe2000f8e96ac */
[----:B------:R-:W-:Y:S01]  /*14c70*/  FMUL.FTZ R77, R3, R77 ;  /* 0x0000004d034d7220 */ /* 0x000fe20000410000 */
[----:B------:R-:W-:Y:S01]  /*14c80*/  LOP3.LUT R16, R19, UR9, R16, 0x96, !PT ;  /* 0x0000000913107c12 */ /* 0x000fe2000f8e9610 */
[----:B--2---:R-:W-:Y:S01]  /*14c90*/  IMAD.WIDE.U32 R6, R6, -0x2daee0ad, RZ ;  /* 0xd2511f5306067825 */ /* 0x004fe200078e00ff */
[----:B------:R-:W-:Y:S02]  /*14ca0*/  F2FP.BF16.PACK_AB R172, R236, R237 ;  /* 0x000000edecac723e */ /* 0x000fe400000010ff */
[----:B----4-:R-:W-:Y:S01]  /*14cb0*/  F2FP.BF16.PACK_AB R173, R234, R235 ;  /* 0x000000ebeaad723e */ /* 0x010fe200000010ff */
[----:B------:R-:W-:Y:S02]  /*14cc0*/  IMAD.WIDE.U32 R194, R5, -0x2daee0ad, RZ ;  /* 0xd2511f5305c27825 */ /* 0x000fe400078e00ff */
[----:B------:R-:W-:Y:S01]  /*14cd0*/  MUFU.EX2 R229, R12 ;  /* 0x0000000c00e57308 */ /* 0x000fe20000000800 */
[----:B---3--:R-:W-:Y:S01]  /*14ce0*/  FMNMX.FTZ R0, R0, R2, !PT ;  /* 0x0000000200007209 */ /* 0x008fe20007810000 */
[----:B------:R-:W-:Y:S01]  /*14cf0*/  IMAD.WIDE.U32 R202, R16, -0x326172a9, RZ ;  /* 0xcd9e8d5710ca7825 */ /* 0x000fe200078e00ff */
[----:B------:R-:W-:Y:S03]  /*14d00*/  LOP3.LUT R5, R195, UR5, R6, 0x96, !PT ;  /* 0x00000005c3057c12 */ /* 0x000fe6000f8e9606 */
[----:B------:R-:W1:Y:S01]  /*14d10*/  SHFL.BFLY PT, R2, R0, 0x1, 0x1f ;  /* 0x0c201f0000027f89 */ /* 0x000e6200000e0000 */
[C---:B------:R-:W-:Y:S02]  /*14d20*/  FMUL.FTZ R19, R132.reuse, R155 ;  /* 0x0000009b84137220 */ /* 0x040fe40000410000 */
[C---:B------:R-:W-:Y:S01]  /*14d30*/  FMUL.FTZ R88, R3.reuse, R88 ;  /* 0x0000005803587220 */ /* 0x040fe20000410000 */
[----:B------:R-:W2:Y:S01]  /*14d40*/  MUFU.EX2 R228, R13 ;  /* 0x0000000d00e47308 */ /* 0x000ea20000000800 */
[C---:B------:R-:W-:Y:S02]  /*14d50*/  FMUL.FTZ R89, R3.reuse, R89 ;  /* 0x0000005903597220 */ /* 0x040fe40000410000 */
[C---:B------:R-:W-:Y:S02]  /*14d60*/  FMUL.FTZ R92, R3.reuse, R92 ;  /* 0x0000005c035c7220 */ /* 0x040fe40000410000 */
[----:B------:R-:W-:Y:S02]  /*14d70*/  FMUL.FTZ R93, R3, R93 ;  /* 0x0000005d035d7220 */ /* 0x000fe40000410000 */
[C---:B------:R-:W-:Y:S02]  /*14d80*/  FMUL.FTZ R98, R132.reuse, R98 ;  /* 0x0000006284627220 */ /* 0x040fe40000410000 */
[----:B------:R-:W-:Y:S02]  /*14d90*/  FMUL.FTZ R99, R132, R99 ;  /* 0x0000006384637220 */ /* 0x000fe40000410000 */
[--C-:B------:R-:W-:Y:S02]  /*14da0*/  FFMA.FTZ R32, R32, c[0x0][0x23c], -R184.reuse ;  /* 0x00008f0020207a23 */ /* 0x100fe400000108b8 */
[----:B------:R-:W-:Y:S02]  /*14db0*/  FFMA.FTZ R33, R33, c[0x0][0x23c], -R184 ;  /* 0x00008f0021217a23 */ /* 0x000fe400000108b8 */
[--C-:B------:R-:W-:Y:S01]  /*14dc0*/  FFMA.FTZ R34, R34, c[0x0][0x23c], -R185.reuse ;  /* 0x00008f0022227a23 */ /* 0x100fe200000108b9 */
[----:B------:R3:W-:Y:S01]  /*14dd0*/  MUFU.EX2 R225, R32 ;  /* 0x0000002000e17308 */ /* 0x0007e20000000800 */
[----:B------:R-:W-:Y:S02]  /*14de0*/  FFMA.FTZ R35, R35, c[0x0][0x23c], -R185 ;  /* 0x00008f0023237a23 */ /* 0x000fe400000108b9 */
[C---:B------:R-:W-:Y:S01]  /*14df0*/  FMUL.FTZ R100, R133.reuse, R100 ;  /* 0x0000006485647220 */ /* 0x040fe20000410000 */
[----:B-1----:R-:W-:Y:S01]  /*14e00*/  FMNMX.FTZ R2, R0, R2, !PT ;  /* 0x0000000200027209 */ /* 0x002fe20007810000 */
[----:B------:R-:W-:Y:S01]  /*14e10*/  FMUL.FTZ R101, R133, R101 ;  /* 0x0000006585657220 */ /* 0x000fe20000410000 */
[----:B------:R-:W-:Y:S01]  /*14e20*/  LOP3.LUT R0, R191, UR10, R174, 0x96, !PT ;  /* 0x0000000abf007c12 */ /* 0x000fe2000f8e96ae */
[----:B------:R-:W-:Y:S01]  /*14e30*/  FMUL.FTZ R102, R132, R102 ;  /* 0x0000006684667220 */ /* 0x000fe20000410000 */
[C---:B------:R-:W-:Y:S01]  /*14e40*/  FSETP.NEU.FTZ.AND P0, PT, R2.reuse, -INF , PT ;  /* 0xff8000000200780b */ /* 0x040fe20003f1d000 */
[----:B------:R-:W-:Y:S01]  /*14e50*/  FMUL.FTZ R187, R2, c[0x0][0x23c] ;  /* 0x00008f0002bb7a20 */ /* 0x000fe20000410000 */
[----:B--2---:R-:W-:Y:S01]  /*14e60*/  F2FP.BF16.PACK_AB R182, R228, R229 ;  /* 0x000000e5e4b6723e */ /* 0x004fe200000010ff */
[----:B------:R-:W-:Y:S01]  /*14e70*/  IMAD.WIDE.U32 R192, R0, -0x2daee0ad, RZ ;  /* 0xd2511f5300c07825 */ /* 0x000fe200078e00ff */
[----:B------:R-:W-:Y:S01]  /*14e80*/  LOP3.LUT R0, R7, UR9, R4, 0x96, !PT ;  /* 0x0000000907007c12 */ /* 0x000fe2000f8e9604 */
[----:B------:R-:W-:Y:S01]  /*14e90*/  MUFU.EX2 R224, R33 ;  /* 0x0000002100e07308 */ /* 0x000fe20000000800 */
[----:B------:R-:W-:Y:S01]  /*14ea0*/  FSEL R187, R187, RZ, P0 ;  /* 0x000000ffbbbb7208 */ /* 0x000fe20000000000 */
[----:B------:R-:W-:Y:S01]  /*14eb0*/  IMAD.WIDE.U32 R4, R5, -0x326172a9, RZ ;  /* 0xcd9e8d5705047825 */ /* 0x000fe200078e00ff */
[----:B------:R-:W-:Y:S03]  /*14ec0*/  LOP3.LUT R8, R193, UR5, R18, 0x96, !PT ;  /* 0x00000005c1087c12 */ /* 0x000fe6000f8e9612 */
[--C-:B------:R-:W-:Y:S01]  /*14ed0*/  FFMA.FTZ R10, R10, c[0x0][0x23c], -R187.reuse ;  /* 0x00008f000a0a7a23 */ /* 0x100fe200000108bb */
[--C-:B------:R-:W-:Y:S01]  /*14ee0*/  SHF.R.U32.HI R12, RZ, 0x18, R4.reuse ;  /* 0x00000018ff0c7819 */ /* 0x100fe20000011604 */
[--C-:B------:R-:W-:Y:S01]  /*14ef0*/  FFMA.FTZ R11, R11, c[0x0][0x23c], -R187.reuse ;  /* 0x00008f000b0b7a23 */ /* 0x100fe200000108bb */
[----:B------:R-:W-:Y:S01]  /*14f00*/  SHF.R.U32.HI R9, RZ, 0x10, R4 ;  /* 0x00000010ff097819 */ /* 0x000fe20000011604 */
[----:B------:R1:W-:Y:S01]  /*14f10*/  MUFU.EX2 R231, R10 ;  /* 0x0000000a00e77308 */ /* 0x0003e20000000800 */
[----:B------:R-:W-:Y:S04]  /*14f20*/  IMAD.WIDE.U32 R200, R0, -0x326172a9, RZ ;  /* 0xcd9e8d5700c87825 */ /* 0x000fe800078e00ff */
[----:B------:R-:W-:Y:S01]  /*14f30*/  IMAD.WIDE.U32 R6, R8, -0x326172a9, RZ ;  /* 0xcd9e8d5708067825 */ /* 0x000fe200078e00ff */
[----:B------:R-:W-:Y:S03]  /*14f40*/  LOP3.LUT R0, R5, UR18, R200, 0x96, !PT ;  /* 0x0000001205007c12 */ /* 0x000fe6000f8e96c8 */
[--C-:B------:R-:W-:Y:S01]  /*14f50*/  FFMA.FTZ R14, R14, c[0x0][0x23c], -R187.reuse ;  /* 0x00008f000e0e7a23 */ /* 0x100fe200000108bb */
[----:B------:R2:W4:Y:S01]  /*14f60*/  MUFU.EX2 R230, R11 ;  /* 0x0000000b00e67308 */ /* 0x0005220000000800 */
[C---:B------:R-:W-:Y:S01]  /*14f70*/  LOP3.LUT R8, R6.reuse, 0xffff, RZ, 0xc0, !PT ;  /* 0x0000ffff06087812 */ /* 0x040fe200078ec0ff */
[----:B------:R-:W-:Y:S01]  /*14f80*/  FFMA.FTZ R15, R15, c[0x0][0x23c], -R187 ;  /* 0x00008f000f0f7a23 */ /* 0x000fe200000108bb */
[--C-:B------:R-:W-:Y:S01]  /*14f90*/  SHF.R.U32.HI R16, RZ, 0x10, R6.reuse ;  /* 0x00000010ff107819 */ /* 0x100fe20000011606 */
[C---:B------:R-:W-:Y:S01]  /*14fa0*/  FMUL.FTZ R13, R3.reuse, R149 ;  /* 0x00000095030d7220 */ /* 0x040fe20000410000 */
[----:B------:R-:W-:Y:S01]  /*14fb0*/  LOP3.LUT R18, R6, 0xff, RZ, 0xc0, !PT ;  /* 0x000000ff06127812 */ /* 0x000fe200078ec0ff */
[----:B------:R-:W-:Y:S01]  /*14fc0*/  FMUL.FTZ R103, R132, R103 ;  /* 0x0000006784677220 */ /* 0x000fe20000410000 */
[----:B------:R-:W-:Y:S01]  /*14fd0*/  SHF.R.U32.HI R17, RZ, 0x18, R6 ;  /* 0x00000018ff117819 */ /* 0x000fe20000011606 */
[----:B------:R-:W-:Y:S01]  /*14fe0*/  FMUL.FTZ R104, R3, R104 ;  /* 0x0000006803687220 */ /* 0x000fe20000410000 */
[----:B------:R-:W-:Y:S01]  /*14ff0*/  LOP3.LUT R6, R7, UR18, R202, 0x96, !PT ;  /* 0x0000001207067c12 */ /* 0x000fe2000f8e96ca */
[----:B------:R-:W-:Y:S01]  /*15000*/  MUFU.EX2 R227, R14 ;  /* 0x0000000e00e37308 */ /* 0x000fe20000000800 */
[C---:B------:R-:W-:Y:S01]  /*15010*/  LOP3.LUT R7, R4.reuse, 0xffff, RZ, 0xc0, !PT ;  /* 0x0000ffff04077812 */ /* 0x040fe200078ec0ff */
[C---:B------:R-:W-:Y:S01]  /*15020*/  FMUL.FTZ R105, R3.reuse, R105 ;  /* 0x0000006903697220 */ /* 0x040fe20000410000 */
[----:B------:R-:W-:Y:S01]  /*15030*/  SHF.R.U32.HI R8, RZ, 0x8, R8 ;  /* 0x00000008ff087819 */ /* 0x000fe20000011608 */
[C---:B---3--:R-:W-:Y:S01]  /*15040*/  FMUL.FTZ R32, R3.reuse, R156 ;  /* 0x0000009c03207220 */ /* 0x048fe20000410000 */
[----:B-1----:R-:W-:Y:S01]  /*15050*/  LOP3.LUT R10, R4, 0xff, RZ, 0xc0, !PT ;  /* 0x000000ff040a7812 */ /* 0x002fe200078ec0ff */
[----:B------:R-:W-:Y:S01]  /*15060*/  FMUL.FTZ R33, R3, R157 ;  /* 0x0000009d03217220 */ /* 0x000fe20000410000 */
[----:B------:R-:W-:Y:S01]  /*15070*/  LOP3.LUT R5, R16, 0xff, RZ, 0xc0, !PT ;  /* 0x000000ff10057812 */ /* 0x000fe200078ec0ff */
[--C-:B------:R-:W-:Y:S01]  /*15080*/  FFMA.FTZ R48, R48, c[0x0][0x23c], -R184.reuse ;  /* 0x00008f0030307a23 */ /* 0x100fe200000108b8 */
[----:B------:R-:W-:Y:S01]  /*15090*/  SHF.R.U32.HI R7, RZ, 0x8, R7 ;  /* 0x00000008ff077819 */ /* 0x000fe20000011607 */
[----:B------:R-:W1:Y:S01]  /*150a0*/  MUFU.EX2 R226, R15 ;  /* 0x0000000f00e27308 */ /* 0x000e620000000800 */
[----:B------:R-:W-:Y:S01]  /*150b0*/  LOP3.LUT R4, R0, 0xffff, RZ, 0xc0, !PT ;  /* 0x0000ffff00047812 */ /* 0x000fe200078ec0ff */
[----:B------:R-:W-:Y:S01]  /*150c0*/  FFMA.FTZ R49, R49, c[0x0][0x23c], -R184 ;  /* 0x00008f0031317a23 */ /* 0x000fe200000108b8 */
[----:B------:R-:W-:Y:S01]  /*150d0*/  PRMT R18, R18, 0x5410, R8 ;  /* 0x0000541012127816 */ /* 0x000fe20000000008 */
[----:B------:R-:W-:Y:S01]  /*150e0*/  FFMA.FTZ R50, R50, c[0x0][0x23c], -R185 ;  /* 0x00008f0032327a23 */ /* 0x000fe200000108b9 */
[----:B------:R-:W-:Y:S01]  /*150f0*/  PRMT R16, R10, 0x5410, R7 ;  /* 0x000054100a107816 */ /* 0x000fe20000000007 */
[----:B------:R-:W-:Y:S01]  /*15100*/  FFMA.FTZ R51, R51, c[0x0][0x23c], -R185 ;  /* 0x00008f0033337a23 */ /* 0x000fe200000108b9 */
[----:B------:R-:W-:Y:S01]  /*15110*/  PRMT R17, R5, 0x5410, R17 ;  /* 0x0000541005117816 */ /* 0x000fe20000000011 */
[--C-:B------:R-:W-:Y:S01]  /*15120*/  HSET2.LE.AND R174, R18, R244.reuse, PT ;  /* 0x000000f412ae7233 */ /* 0x100fe20003803000 */
[----:B------:R-:W-:Y:S01]  /*15130*/  LOP3.LUT R5, R6, 0xffff, RZ, 0xc0, !PT ;  /* 0x0000ffff06057812 */ /* 0x000fe200078ec0ff */
[----:B------:R-:W-:Y:S01]  /*15140*/  FMUL.FTZ R18, R132, R154 ;  /* 0x0000009a84127220 */ /* 0x000fe20000410000 */
[----:B------:R-:W-:Y:S01]  /*15150*/  SHF.R.U32.HI R7, RZ, 0x10, R6 ;  /* 0x00000010ff077819 */ /* 0x000fe20000011606 */
[----:B------:R-:W-:Y:S01]  /*15160*/  MUFU.EX2 R223, R34 ;  /* 0x0000002200df7308 */ /* 0x000fe20000000800 */
[----:B------:R-:W-:Y:S01]  /*15170*/  LOP3.LUT R8, R0, 0xff, RZ, 0xc0, !PT ;  /* 0x000000ff00087812 */ /* 0x000fe200078ec0ff */
[----:B------:R-:W-:Y:S01]  /*15180*/  FFMA.FTZ R47, R47, c[0x0][0x23c], -R187 ;  /* 0x00008f002f2f7a23 */ /* 0x000fe200000108bb */
[----:B------:R-:W-:Y:S01]  /*15190*/  SHF.R.U32.HI R4, RZ, 0x8, R4 ;  /* 0x00000008ff047819 */ /* 0x000fe20000011604 */
[--C-:B------:R-:W-:Y:S01]  /*151a0*/  FFMA.FTZ R64, R64, c[0x0][0x23c], -R184.reuse ;  /* 0x00008f0040407a23 */ /* 0x100fe200000108b8 */
[----:B------:R-:W-:Y:S01]  /*151b0*/  LOP3.LUT R10, R9, 0xff, RZ, 0xc0, !PT ;  /* 0x000000ff090a7812 */ /* 0x000fe200078ec0ff */
[----:B------:R-:W-:Y:S01]  /*151c0*/  FFMA.FTZ R65, R65, c[0x0][0x23c], -R184 ;  /* 0x00008f0041417a23 */ /* 0x000fe200000108b8 */
[----:B--2---:R-:W-:Y:S01]  /*151d0*/  LOP3.LUT R11, R6, 0xff, RZ, 0xc0, !PT ;  /* 0x000000ff060b7812 */ /* 0x004fe200078ec0ff */
[--C-:B------:R-:W-:Y:S01]  /*151e0*/  FFMA.FTZ R66, R66, c[0x0][0x23c], -R185.reuse ;  /* 0x00008f0042427a23 */ /* 0x100fe200000108b9 */
[----:B------:R-:W-:Y:S01]  /*151f0*/  PRMT R8, R8, 0x5410, R4 ;  /* 0x0000541008087816 */ /* 0x000fe20000000004 */
[----:B------:R-:W-:Y:S01]  /*15200*/  MUFU.EX2 R222, R35 ;  /* 0x0000002300de7308 */ /* 0x000fe20000000800 */
        /* <DEDUP_REMOVED lines=19> */
[--C-:B------:R-:W-:Y:S01]  /*15340*/  FFMA.FTZ R59, R59, c[0x0][0x23c], -R187.reuse ;  /* 0x00008f003b3b7a23 */ /* 0x100fe200000108bb */
[----:B------:R-:W-:Y:S01]  /*15350*/  LOP3.LUT R175, R5, R175, RZ, 0xc0, !PT ;  /* 0x000000af05af7212 */ /* 0x000fe200078ec0ff */
[----:B------:R-:W2:Y:S01]  /*15360*/  MUFU.EX2 R0, R0 ;  /* 0x0000000000007308 */ /* 0x000ea20000000800 */
[----:B------:R-:W-:Y:S01]  /*15370*/  LOP3.LUT R174, R174, R4, RZ, 0xc0, !PT ;  /* 0x00000004aeae7212 */ /* 0x000fe200078ec0ff */
[--C-:B------:R-:W-:Y:S01]  /*15380*/  HSET2.LE.AND R4, R11, R244.reuse, PT ;  /* 0x000000f40b047233 */ /* 0x100fe20003803000 */
[----:B----4-:R-:W-:Y:S01]  /*15390*/  F2FP.BF16.PACK_AB R7, R230, R231 ;  /* 0x000000e7e607723e */ /* 0x010fe200000010ff */
        /* <DEDUP_REMOVED lines=16> */
[--C-:B------:R-:W-:Y:S01]  /*154a0*/  FFMA.FTZ R62, R62, c[0x0][0x23c], -R187.reuse ;  /* 0x00008f003e3e7a23 */ /* 0x100fe200000108bb */
        /* <DEDUP_REMOVED lines=8> */
[----:B------:R-:W-:Y:S01]  /*15530*/  MUFU.EX2 R203, R49 ;  /* 0x0000003100cb7308 */ /* 0x000fe20000000800 */
[----:B------:R-:W1:Y:S01]  /*15540*/  LDSM.16.MT88.4 R144, [R212+0xa000] ;  /* 0x00a00000d490783b */ /* 0x000e620000004200 */
[C---:B------:R-:W-:Y:S01]  /*15550*/  FMUL.FTZ R34, R0.reuse, R158 ;  /* 0x0000009e00227220 */ /* 0x040fe20000410000 */
[----:B------:R-:W-:Y:S03]  /*15560*/  LOP3.LUT R148, R201, UR8, R188, 0x96, !PT ;  /* 0x00000008c9947c12 */ /* 0x000fe6000f8e96bc */
[C---:B------:R-:W-:Y:S01]  /*15570*/  HMMA.16816.F32.BF16 R8, R180.reuse, R176, R8 ;  /* 0x000000b0b408723c */ /* 0x040fe20000041808 */
[C---:B------:R-:W-:Y:S02]  /*15580*/  FMUL.FTZ R14, R0.reuse, R150 ;  /* 0x00000096000e7220 */ /* 0x040fe40000410000 */
[C---:B------:R-:W-:Y:S01]  /*15590*/  FMUL.FTZ R15, R0.reuse, R151 ;  /* 0x00000097000f7220 */ /* 0x040fe20000410000 */
[----:B------:R-:W-:Y:S01]  /*155a0*/  MUFU.EX2 R201, R51 ;  /* 0x0000003300c97308 */ /* 0x000fe20000000800 */
[C---:B------:R-:W-:Y:S02]  /*155b0*/  FMUL.FTZ R35, R0.reuse, R159 ;  /* 0x0000009f00237220 */ /* 0x040fe40000410000 */
[----:B------:R-:W-:Y:S01]  /*155c0*/  LDSM.16.MT88.4 R156, [R214+0x9400] ;  /* 0x00940000d69c783b */ /* 0x000fe20000004200 */
[C---:B------:R-:W-:Y:S01]  /*155d0*/  FMUL.FTZ R74, R0.reuse, R74 ;  /* 0x0000004a004a7220 */ /* 0x040fe20000410000 */
[----:B------:R-:W-:Y:S01]  /*155e0*/  MOV R176, R204 ;  /* 0x000000cc00b07202 */ /* 0x000fe20000000f00 */
[-C--:B------:R-:W-:Y:S02]  /*155f0*/  HMMA.16816.F32.BF16 R12, R180, R178.reuse, R12 ;  /* 0x000000b2b40c723c */ /* 0x080fe4000004180c */
[C---:B------:R-:W-:Y:S02]  /*15600*/  FMUL.FTZ R75, R0.reuse, R75 ;  /* 0x0000004b004b7220 */ /* 0x040fe40000410000 */
[----:B------:R2:W-:Y:S01]  /*15610*/  MUFU.EX2 R204, R48 ;  /* 0x0000003000cc7308 */ /* 0x0005e20000000800 */
[C---:B------:R-:W-:Y:S02]  /*15620*/  FMUL.FTZ R78, R0.reuse, R78 ;  /* 0x0000004e004e7220 */ /* 0x040fe40000410000 */
[C---:B------:R-:W-:Y:S01]  /*15630*/  FMUL.FTZ R79, R0.reuse, R79 ;  /* 0x0000004f004f7220 */ /* 0x040fe20000410000 */
[C---:B------:R-:W-:Y:S01]  /*15640*/  HMMA.16816.F32.BF16 R16, R172.reuse, R178, R16 ;  /* 0x000000b2ac10723c */ /* 0x040fe20000041810 */
[C---:B------:R-:W-:Y:S03]  /*15650*/  FMUL.FTZ R90, R0.reuse, R90 ;  /* 0x0000005a005a7220 */ /* 0x040fe60000410000 */
[C---:B------:R-:W-:Y:S02]  /*15660*/  FMUL.FTZ R91, R0.reuse, R91 ;  /* 0x0000005b005b7220 */ /* 0x040fe40000410000 */
[----:B------:R-:W-:Y:S01]  /*15670*/  MUFU.EX2 R179, R65 ;  /* 0x0000004100b37308 */ /* 0x000fe20000000800 */
[C---:B------:R-:W-:Y:S01]  /*15680*/  FMUL.FTZ R94, R0.reuse, R94 ;  /* 0x0000005e005e7220 */ /* 0x040fe20000410000 */
[-C--:B---3--:R-:W-:Y:S01]  /*15690*/  HMMA.16816.F32.BF16 R68, R172, R140.reuse, R68 ;  /* 0x0000008cac44723c */ /* 0x088fe20000041844 */
[C---:B------:R-:W-:Y:S03]  /*156a0*/  FMUL.FTZ R95, R0.reuse, R95 ;  /* 0x0000005f005f7220 */ /* 0x040fe60000410000 */
[C---:B------:R-:W-:Y:S02]  /*156b0*/  FMUL.FTZ R106, R0.reuse, R106 ;  /* 0x0000006a006a7220 */ /* 0x040fe40000410000 */
[----:B------:R-:W-:Y:S02]  /*156c0*/  FMUL.FTZ R107, R0, R107 ;  /* 0x0000006b006b7220 */ /* 0x000fe40000410000 */
[C---:B------:R-:W-:Y:S01]  /*156d0*/  HMMA.16816.F32.BF16 R72, R180.reuse, R140, R72 ;  /* 0x0000008cb448723c */ /* 0x040fe20000041848 */
[----:B------:R-:W-:Y:S01]  /*156e0*/  MUFU.EX2 R178, R66 ;  /* 0x0000004200b27308 */ /* 0x000fe20000000800 */
[----:B--2---:R-:W-:Y:S02]  /*156f0*/  LDSM.16.MT88.4 R48, [R212+0xb400] ;  /* 0x00b40000d430783b */ /* 0x004fe40000004200 */
[C---:B------:R-:W-:Y:S02]  /*15700*/  FMUL.FTZ R108, R133.reuse, R108 ;  /* 0x0000006c856c7220 */ /* 0x040fe40000410000 */
[----:B------:R-:W-:Y:S02]  /*15710*/  FMUL.FTZ R109, R133, R109 ;  /* 0x0000006d856d7220 */ /* 0x000fe40000410000 */
[-C--:B------:R-:W-:Y:S01]  /*15720*/  HMMA.16816.F32.BF16 R76, R180, R142.reuse, R76 ;  /* 0x0000008eb44c723c */ /* 0x080fe2000004184c */
[C---:B------:R-:W-:Y:S03]  /*15730*/  FMUL.FTZ R110, R132.reuse, R110 ;  /* 0x0000006e846e7220 */ /* 0x040fe60000410000 */
[----:B------:R-:W-:Y:S02]  /*15740*/  FMUL.FTZ R111, R132, R111 ;  /* 0x0000006f846f7220 */ /* 0x000fe40000410000 */
[--C-:B------:R-:W-:Y:S02]  /*15750*/  FFMA.FTZ R28, R28, c[0x0][0x23c], -R186.reuse ;  /* 0x00008f001c1c7a23 */ /* 0x100fe400000108ba */
[C---:B------:R-:W-:Y:S01]  /*15760*/  HMMA.16816.F32.BF16 R80, R172.reuse, R142, R80 ;  /* 0x0000008eac50723c */ /* 0x040fe20000041850 */
[----:B------:R-:W2:Y:S01]  /*15770*/  LDSM.16.MT88.4 R140, [R214+0xa000] ;  /* 0x00a00000d68c783b */ /* 0x000ea20000004200 */
[----:B------:R-:W-:Y:S02]  /*15780*/  MUFU.EX2 R210, R28 ;  /* 0x0000001c00d27308 */ /* 0x000fe40000000800 */
[----:B------:R-:W-:Y:S02]  /*15790*/  FFMA.FTZ R29, R29, c[0x0][0x23c], -R186 ;  /* 0x00008f001d1d7a23 */ /* 0x000fe400000108ba */
[--C-:B------:R-:W-:Y:S02]  /*157a0*/  FFMA.FTZ R30, R30, c[0x0][0x23c], -R187.reuse ;  /* 0x00008f001e1e7a23 */ /* 0x100fe400000108bb */
[-C--:B-1----:R-:W-:Y:S01]  /*157b0*/  HMMA.16816.F32.BF16 R84, R172, R144.reuse, R84 ;  /* 0x00000090ac54723c */ /* 0x082fe20000041854 */
[----:B------:R-:W-:Y:S03]  /*157c0*/  FFMA.FTZ R31, R31, c[0x0][0x23c], -R187 ;  /* 0x00008f001f1f7a23 */ /* 0x000fe600000108bb */
[----:B------:R-:W-:Y:S01]  /*157d0*/  IMAD.WIDE.U32 R138, R138, -0x2daee0ad, RZ ;  /* 0xd2511f538a8a7825 */ /* 0x000fe200078e00ff */
[----:B------:R1:W-:Y:S03]  /*157e0*/  MUFU.EX2 R209, R29 ;  /* 0x0000001d00d17308 */ /* 0x0003e60000000800 */
[C---:B------:R-:W-:Y:S01]  /*157f0*/  HMMA.16816.F32.BF16 R88, R180.reuse, R144, R88 ;  /* 0x00000090b458723c */ /* 0x040fe20000041858 */
[--C-:B------:R-:W-:Y:S03]  /*15800*/  SHF.R.U32.HI R151, RZ, 0x10, R138.reuse ;  /* 0x00000010ff977819 */ /* 0x100fe6000001168a */
[----:B------:R-:W-:Y:S01]  /*15810*/  LOP3.LUT R150, R138, 0xff, RZ, 0xc0, !PT ;  /* 0x000000ff8a967812 */ /* 0x000fe200078ec0ff */
[----:B------:R-:W-:Y:S01]  /*15820*/  IMAD.WIDE.U32 R148, R148, -0x2daee0ad, RZ ;  /* 0xd2511f5394947825 */ /* 0x000fe200078e00ff */
[----:B------:R-:W-:Y:S01]  /*15830*/  SHF.R.U32.HI R152, RZ, 0x18, R138 ;  /* 0x00000018ff987819 */ /* 0x000fe2000001168a */
[----:B------:R3:W-:Y:S01]  /*15840*/  MUFU.EX2 R208, R30 ;  /* 0x0000001e00d07308 */ /* 0x0007e20000000800 */
[-C--:B------:R-:W-:Y:S01]  /*15850*/  HMMA.16816.F32.BF16 R92, R180, R146.reuse, R92 ;  /* 0x00000092b45c723c */ /* 0x080fe2000004185c */
[--C-:B------:R-:W-:Y:S03]  /*15860*/  FFMA.FTZ R24, R24, c[0x0][0x23c], -R186.reuse ;  /* 0x00008f0018187a23 */ /* 0x100fe600000108ba */
[----:B------:R-:W-:Y:S01]  /*15870*/  FFMA.FTZ R25, R25, c[0x0][0x23c], -R186 ;  /* 0x00008f0019197a23 */ /* 0x000fe200000108ba */
[----:B------:R-:W-:Y:S01]  /*15880*/  LOP3.LUT R153, R148, 0xff, RZ, 0xc0, !PT ;  /* 0x000000ff94997812 */ /* 0x000fe200078ec0ff */
[----:B------:R-:W-:Y:S01]  /*15890*/  IMAD.MOV.U32 R177, RZ, RZ, R205 ;  /* 0x000000ffffb17224 */ /* 0x000fe200078e00cd */
[----:B------:R-:W-:Y:S01]  /*158a0*/  LOP3.LUT R137, R139, UR17, R192, 0x96, !PT ;  /* 0x000000118b897c12 */ /* 0x000fe2000f8e96c0 */
[C---:B------:R-:W-:Y:S01]  /*158b0*/  HMMA.16816.F32.BF16 R96, R172.reuse, R146, R96 ;  /* 0x00000092ac60723c */ /* 0x040fe20000041860 */
[----:B------:R-:W4:Y:S01]  /*158c0*/  LDSM.16.MT88.4 R144, [R212+0xb000] ;  /* 0x00b00000d490783b */ /* 0x000f220000004200 */
[----:B------:R5:W-:Y:S02]  /*158d0*/  MUFU.EX2 R207, R31 ;  /* 0x0000001f00cf7308 */ /* 0x000be40000000800 */
[--C-:B------:R-:W-:Y:S01]  /*158e0*/  FFMA.FTZ R26, R26, c[0x0][0x23c], -R187.reuse ;  /* 0x00008f001a1a7a23 */ /* 0x100fe200000108bb */
[----:B-1----:R-:W-:Y:S01]  /*158f0*/  LOP3.LUT R29, R148, 0xffff, RZ, 0xc0, !PT ;  /* 0x0000ffff941d7812 */ /* 0x002fe200078ec0ff */
[----:B------:R-:W-:Y:S01]  /*15900*/  FFMA.FTZ R27, R27, c[0x0][0x23c], -R187 ;  /* 0x00008f001b1b7a23 */ /* 0x000fe200000108bb */
[----:B------:R-:W-:Y:S01]  /*15910*/  LOP3.LUT R139, R138, 0xffff, RZ, 0xc0, !PT ;  /* 0x0000ffff8a8b7812 */ /* 0x000fe200078ec0ff */
[C---:B------:R-:W-:Y:S01]  /*15920*/  FMUL.FTZ R124, R3.reuse, R124 ;  /* 0x0000007c037c7220 */ /* 0x040fe20000410000 */
[-C--:B--2---:R-:W-:Y:S03]  /*15930*/  HMMA.16816.F32.BF16 R100, R172, R140.reuse, R100 ;  /* 0x0000008cac64723c */ /* 0x084fe60000041864 */
[----:B------:R-:W-:Y:S01]  /*15940*/  MUFU.EX2 R177, R67 ;  /* 0x0000004300b17308 */ /* 0x000fe20000000800 */
[----:B------:R-:W-:Y:S01]  /*15950*/  SHF.R.U32.HI R28, RZ, 0x8, R139 ;  /* 0x00000008ff1c7819 */ /* 0x000fe2000001168b */
[----:B------:R-:W-:Y:S01]  /*15960*/  FMUL.FTZ R125, R3, R125 ;  /* 0x0000007d037d7220 */ /* 0x000fe20000410000 */
[----:B------:R-:W-:Y:S01]  /*15970*/  SHF.R.U32.HI R139, RZ, 0x10, R148 ;  /* 0x00000010ff8b7819 */ /* 0x000fe20000011694 */
[----:B---3--:R-:W-:Y:S01]  /*15980*/  FMUL.FTZ R30, R132, R166 ;  /* 0x000000a6841e7220 */ /* 0x008fe20000410000 */
[C---:B------:R-:W-:Y:S01]  /*15990*/  HMMA.16816.F32.BF16 R104, R180.reuse, R140, R104 ;  /* 0x0000008cb468723c */ /* 0x040fe20000041868 */
[--C-:B------:R-:W-:Y:S03]  /*159a0*/  FFMA.FTZ R21, R21, c[0x0][0x23c], -R184.reuse ;  /* 0x00008f0015157a23 */ /* 0x100fe600000108b8 */
[--C-:B------:R-:W-:Y:S01]  /*159b0*/  FFMA.FTZ R22, R22, c[0x0][0x23c], -R185.reuse ;  /* 0x00008f0016167a23 */ /* 0x100fe200000108b9 */
[----:B------:R1:W-:Y:S01]  /*159c0*/  MUFU.EX2 R220, R21 ;  /* 0x0000001500dc7308 */ /* 0x0003e20000000800 */
[----:B------:R-:W-:Y:S01]  /*159d0*/  FFMA.FTZ R20, R20, c[0x0][0x23c], -R184 ;  /* 0x00008f0014147a23 */ /* 0x000fe200000108b8 */
[----:B------:R-:W-:Y:S01]  /*159e0*/  PRMT R154, R150, 0x5410, R28 ;  /* 0x00005410969a7816 */ /* 0x000fe2000000001c */
[-C--:B------:R-:W-:Y:S01]  /*159f0*/  HMMA.16816.F32.BF16 R32, R180, R142.reuse, R32 ;  /* 0x0000008eb420723c */ /* 0x080fe20000041820 */
[--C-:B------:R-:W-:Y:S03]  /*15a00*/  FFMA.FTZ R140, R23, c[0x0][0x23c], -R185.reuse ;  /* 0x00008f00178c7a23 */ /* 0x100fe600000108b9 */
[----:B------:R-:W-:Y:S01]  /*15a10*/  FMUL.FTZ R23, R0, R163 ;  /* 0x000000a300177220 */ /* 0x000fe20000410000 */
[----:B------:R-:W-:Y:S01]  /*15a20*/  LOP3.LUT R138, R149, UR17, R194, 0x96, !PT ;  /* 0x00000011958a7c12 */ /* 0x000fe2000f8e96c2 */
[C---:B-----5:R-:W-:Y:S01]  /*15a30*/  FMUL.FTZ R31, R132.reuse, R167 ;  /* 0x000000a7841f7220 */ /* 0x060fe20000410000 */
[----:B------:R2:W-:Y:S01]  /*15a40*/  MUFU.EX2 R219, R22 ;  /* 0x0000001600db7308 */ /* 0x0005e20000000800 */
[C---:B------:R-:W-:Y:S01]  /*15a50*/  HMMA.16816.F32.BF16 R108, R172.reuse, R142, R108 ;  /* 0x0000008eac6c723c */ /* 0x040fe2000004186c */
[C---:B------:R-:W-:Y:S03]  /*15a60*/  FMUL.FTZ R112, R133.reuse, R112 ;  /* 0x0000007085707220 */ /* 0x040fe60000410000 */
[----:B------:R-:W-:Y:S01]  /*15a70*/  FMUL.FTZ R113, R133, R113 ;  /* 0x0000007185717220 */ /* 0x000fe20000410000 */
[----:B------:R-:W-:Y:S01]  /*15a80*/  SHF.R.U32.HI R149, RZ, 0x18, R148 ;  /* 0x00000018ff957819 */ /* 0x000fe20000011694 */
[C---:B------:R-:W-:Y:S01]  /*15a90*/  FMUL.FTZ R114, R132.reuse, R114 ;  /* 0x0000007284727220 */ /* 0x040fe20000410000 */
[----:B------:R-:W-:Y:S01]  /*15aa0*/  LOP3.LUT R148, R151, 0xff, RZ, 0xc0, !PT ;  /* 0x000000ff97947812 */ /* 0x000fe200078ec0ff */
[----:B------:R-:W-:Y:S01]  /*15ab0*/  FMUL.FTZ R115, R132, R115 ;  /* 0x0000007384737220 */ /* 0x000fe20000410000 */
[----:B------:R3:W5:Y:S03]  /*15ac0*/  MUFU.EX2 R221, R20 ;  /* 0x0000001400dd7308 */ /* 0x0007660000000800 */
[----:B------:R-:W-:Y:S01]  /*15ad0*/  PRMT R152, R148, 0x5410, R152 ;  /* 0x0000541094987816 */ /* 0x000fe20000000098 */
[----:B-1----:R-:W-:Y:S01]  /*15ae0*/  FMUL.FTZ R21, R3, R161 ;  /* 0x000000a103157220 */ /* 0x002fe20000410000 */
[----:B------:R-:W-:Y:S01]  /*15af0*/  LOP3.LUT R28, R137, 0xffff, RZ, 0xc0, !PT ;  /* 0x0000ffff891c7812 */ /* 0x000fe200078ec0ff */
[-C--:B----4-:R-:W-:Y:S01]  /*15b00*/  HMMA.16816.F32.BF16 R112, R172, R144.reuse, R112 ;  /* 0x00000090ac70723c */ /* 0x090fe20000041870 */
[C---:B------:R-:W-:Y:S02]  /*15b10*/  FMUL.FTZ R116, R3.reuse, R116 ;  /* 0x0000007403747220 */ /* 0x040fe40000410000 */
[----:B------:R-:W-:Y:S01]  /*15b20*/  FMUL.FTZ R117, R3, R117 ;  /* 0x0000007503757220 */ /* 0x000fe20000410000 */
[----:B------:R1:W4:Y:S01]  /*15b30*/  MUFU.EX2 R211, R140 ;  /* 0x0000008c00d37308 */ /* 0x0003220000000800 */
[C---:B------:R-:W-:Y:S02]  /*15b40*/  FMUL.FTZ R118, R0.reuse, R118 ;  /* 0x0000007600767220 */ /* 0x040fe40000410000 */
[C---:B------:R-:W-:Y:S02]  /*15b50*/  FMUL.FTZ R119, R0.reuse, R119 ;  /* 0x0000007700777220 */ /* 0x040fe40000410000 */
[----:B--2---:R-:W-:Y:S03]  /*15b60*/  FMUL.FTZ R22, R0, R162 ;  /* 0x000000a200167220 */ /* 0x004fe60000410000 */
[C---:B------:R-:W-:Y:S02]  /*15b70*/  FMUL.FTZ R120, R133.reuse, R120 ;  /* 0x0000007885787220 */ /* 0x040fe40000410000 */
[----:B------:R-:W-:Y:S01]  /*15b80*/  FMUL.FTZ R121, R133, R121 ;  /* 0x0000007985797220 */ /* 0x000fe20000410000 */
[----:B------:R2:W-:Y:S01]  /*15b90*/  MUFU.EX2 R206, R24 ;  /* 0x0000001800ce7308 */ /* 0x0005e20000000800 */
[----:B------:R-:W-:Y:S02]  /*15ba0*/  FMUL.FTZ R122, R132, R122 ;  /* 0x0000007a847a7220 */ /* 0x000fe40000410000 */
[C---:B---3--:R-:W-:Y:S02]  /*15bb0*/  FMUL.FTZ R20, R3.reuse, R160 ;  /* 0x000000a003147220 */ /* 0x048fe40000410000 */
[C---:B------:R-:W-:Y:S02]  /*15bc0*/  FMUL.FTZ R126, R0.reuse, R126 ;  /* 0x0000007e007e7220 */ /* 0x040fe40000410000 */
[C---:B------:R-:W-:Y:S02]  /*15bd0*/  FMUL.FTZ R127, R0.reuse, R127 ;  /* 0x0000007f007f7220 */ /* 0x040fe40000410000 */
[C---:B------:R-:W-:Y:S01]  /*15be0*/  FMUL.FTZ R128, R3.reuse, R128 ;  /* 0x0000008003807220 */ /* 0x040fe20000410000 */
[C---:B------:R-:W-:Y:S01]  /*15bf0*/  HMMA.16816.F32.BF16 R20, R180.reuse, R144, R20 ;  /* 0x00000090b414723c */ /* 0x040fe20000041814 */
[----:B------:R-:W-:Y:S01]  /*15c00*/  FMUL.FTZ R129, R3, R129 ;  /* 0x0000008103817220 */ /* 0x000fe20000410000 */
[----:B------:R-:W3:Y:S01]  /*15c10*/  MUFU.EX2 R205, R25 ;  /* 0x0000001900cd7308 */ /* 0x000ee20000000800 */
[----:B-1----:R-:W1:Y:S01]  /*15c20*/  LDSM.16.MT88.4 R140, [R214+0xb000] ;  /* 0x00b00000d68c783b */ /* 0x002e620000004200 */
[C---:B------:R-:W-:Y:S02]  /*15c30*/  FMUL.FTZ R130, R0.reuse, R130 ;  /* 0x0000008200827220 */ /* 0x040fe40000410000 */
[----:B------:R-:W-:Y:S01]  /*15c40*/  FMUL.FTZ R131, R0, R131 ;  /* 0x0000008300837220 */ /* 0x000fe20000410000 */
[----:B------:R-:W-:Y:S01]  /*15c50*/  LOP3.LUT R145, R137, 0xff, RZ, 0xc0, !PT ;  /* 0x000000ff89917812 */ /* 0x000fe200078ec0ff */
[-C--:B------:R-:W-:Y:S01]  /*15c60*/  HMMA.16816.F32.BF16 R116, R180, R146.reuse, R116 ;  /* 0x00000092b474723c */ /* 0x080fe20000041874 */
[----:B------:R-:W-:Y:S03]  /*15c70*/  FMUL.FTZ R123, R132, R123 ;  /* 0x0000007b847b7220 */ /* 0x000fe60000410000 */
[--C-:B------:R-:W-:Y:S01]  /*15c80*/  FFMA.FTZ R40, R40, c[0x0][0x23c], -R186.reuse ;  /* 0x00008f0028287a23 */ /* 0x100fe200000108ba */
[----:B------:R3:W-:Y:S01]  /*15c90*/  MUFU.EX2 R167, R26 ;  /* 0x0000001a00a77308 */ /* 0x0007e20000000800 */
[----:B------:R-:W-:Y:S01]  /*15ca0*/  FFMA.FTZ R39, R39, c[0x0][0x23c], -R185 ;  /* 0x00008f0027277a23 */ /* 0x000fe200000108b9 */
[----:B------:R-:W-:Y:S01]  /*15cb0*/  SHF.R.U32.HI R144, RZ, 0x18, R137 ;  /* 0x00000018ff907819 */ /* 0x000fe20000011689 */
[C---:B------:R-:W-:Y:S01]  /*15cc0*/  HMMA.16816.F32.BF16 R120, R172.reuse, R146, R120 ;  /* 0x00000092ac78723c */ /* 0x040fe20000041878 */
[----:B--2---:R-:W-:Y:S03]  /*15cd0*/  LOP3.LUT R24, R138, 0xffff, RZ, 0xc0, !PT ;  /* 0x0000ffff8a187812 */ /* 0x004fe600078ec0ff */
[--C-:B------:R-:W-:Y:S02]  /*15ce0*/  FFMA.FTZ R42, R42, c[0x0][0x23c], -R187.reuse ;  /* 0x00008f002a2a7a23 */ /* 0x100fe400000108bb */
[----:B------:R-:W-:Y:S01]  /*15cf0*/  FFMA.FTZ R43, R43, c[0x0][0x23c], -R187 ;  /* 0x00008f002b2b7a23 */ /* 0x000fe200000108bb */
[----:B------:R-:W-:Y:S01]  /*15d00*/  LOP3.LUT R146, R139, 0xff, RZ, 0xc0, !PT ;  /* 0x000000ff8b927812 */ /* 0x000fe200078ec0ff */
[----:B------:R2:W2:Y:S01]  /*15d10*/  MUFU.EX2 R166, R27 ;  /* 0x0000001b00a67308 */ /* 0x0004a20000000800 */
[----:B------:R-:W-:Y:S03]  /*15d20*/  SHF.R.U32.HI R147, RZ, 0x8, R29 ;  /* 0x00000008ff937819 */ /* 0x000fe6000001161d */
[----:B------:R-:W-:Y:S01]  /*15d30*/  PRMT R155, R146, 0x5410, R149 ;  /* 0x00005410929b7816 */ /* 0x000fe20000000095 */
[C---:B------:R-:W-:Y:S01]  /*15d40*/  FMUL.FTZ R29, R133.reuse, R165 ;  /* 0x000000a5851d7220 */ /* 0x040fe20000410000 */
[----:B------:R-:W4:Y:S01]  /*15d50*/  LDSM.16.MT88.4 R148, [R212+0x9400] ;  /* 0x00940000d494783b */ /* 0x000f220000004200 */
[----:B------:R-:W-:Y:S01]  /*15d60*/  SHF.R.U32.HI R139, RZ, 0x10, R137 ;  /* 0x00000010ff8b7819 */ /* 0x000fe20000011689 */
[----:B------:R-:W-:Y:S01]  /*15d70*/  FFMA.FTZ R44, R44, c[0x0][0x23c], -R186 ;  /* 0x00008f002c2c7a23 */ /* 0x000fe200000108ba */
[----:B------:R-:W-:Y:S01]  /*15d80*/  SHF.R.U32.HI R137, RZ, 0x8, R28 ;  /* 0x00000008ff897819 */ /* 0x000fe2000001161c */
[----:B------:R-:W-:Y:S01]  /*15d90*/  FMUL.FTZ R28, R133, R164 ;  /* 0x000000a4851c7220 */ /* 0x000fe20000410000 */
[----:B------:R-:W-:Y:S01]  /*15da0*/  PRMT R147, R153, 0x5410, R147 ;  /* 0x0000541099937816 */ /* 0x000fe20000000093 */
[--C-:B------:R-:W-:Y:S01]  /*15db0*/  HSET2.LE.AND R155, R155, R244.reuse, PT ;  /* 0x000000f49b9b7233 */ /* 0x100fe20003803000 */
[----:B---3--:R-:W-:Y:S01]  /*15dc0*/  FMUL.FTZ R26, R132, R170 ;  /* 0x000000aa841a7220 */ /* 0x008fe20000410000 */
[----:B------:R-:W-:Y:S01]  /*15dd0*/  MUFU.EX2 R192, R40 ;  /* 0x0000002800c07308 */ /* 0x000fe20000000800 */
[----:B------:R-:W-:Y:S01]  /*15de0*/  FFMA.FTZ R45, R45, c[0x0][0x23c], -R186 ;  /* 0x00008f002d2d7a23 */ /* 0x000fe200000108ba */
[----:B------:R-:W-:Y:S01]  /*15df0*/  F2FP.BF16.PACK_AB R146, R224, R225 ;  /* 0x000000e1e092723e */ /* 0x000fe200000010ff */
[----:B------:R-:W-:Y:S01]  /*15e00*/  FFMA.FTZ R46, R46, c[0x0][0x23c], -R187 ;  /* 0x00008f002e2e7a23 */ /* 0x000fe200000108bb */
[----:B------:R-:W-:Y:S01]  /*15e10*/  SHF.R.U32.HI R25, RZ, 0x10, R138 ;  /* 0x00000010ff197819 */ /* 0x000fe2000001168a */
[-C--:B-1----:R-:W-:Y:S01]  /*15e20*/  HMMA.16816.F32.BF16 R28, R172, R140.reuse, R28 ;  /* 0x0000008cac1c723c */ /* 0x082fe2000004181c */
[--C-:B------:R-:W-:Y:S01]  /*15e30*/  FFMA.FTZ R56, R56, c[0x0][0x23c], -R186.reuse ;  /* 0x00008f0038387a23 */ /* 0x100fe200000108ba */
[----:B------:R-:W-:Y:S01]  /*15e40*/  PRMT R145, R145, 0x5410, R137 ;  /* 0x0000541091917816 */ /* 0x000fe20000000089 */
[----:B------:R-:W-:Y:S01]  /*15e50*/  FFMA.FTZ R57, R57, c[0x0][0x23c], -R186 ;  /* 0x00008f0039397a23 */ /* 0x000fe200000108ba */
[----:B------:R-:W-:Y:S01]  /*15e60*/  LOP3.LUT R25, R25, 0xff, RZ, 0xc0, !PT ;  /* 0x000000ff19197812 */ /* 0x000fe200078ec0ff */
[----:B--2---:R-:W-:Y:S01]  /*15e70*/  FMUL.FTZ R27, R132, R171 ;  /* 0x000000ab841b7220 */ /* 0x004fe20000410000 */
[----:B------:R-:W-:Y:S01]  /*15e80*/  MUFU.EX2 R193, R39 ;  /* 0x0000002700c17308 */ /* 0x000fe20000000800 */
[----:B------:R-:W-:Y:S01]  /*15e90*/  FFMA.FTZ R58, R58, c[0x0][0x23c], -R187 ;  /* 0x00008f003a3a7a23 */ /* 0x000fe200000108bb */
[C---:B------:R-:W-:Y:S01]  /*15ea0*/  HMMA.16816.F32.BF16 R124, R180.reuse, R140, R124 ;  /* 0x0000008cb47c723c */ /* 0x040fe2000004187c */
[----:B------:R-:W-:Y:S03]  /*15eb0*/  LOP3.LUT R139, R139, 0xff, RZ, 0xc0, !PT ;  /* 0x000000ff8b8b7812 */ /* 0x000fe600078ec0ff */
[----:B------:R-:W-:Y:S01]  /*15ec0*/  SHF.R.U32.HI R137, RZ, 0x8, R24 ;  /* 0x00000008ff897819 */ /* 0x000fe20000011618 */
[--C-:B------:R-:W-:Y:S01]  /*15ed0*/  HSET2.LE.AND R24, R154, R244.reuse, PT ;  /* 0x000000f49a187233 */ /* 0x100fe20003803000 */
[----:B------:R-:W-:Y:S01]  /*15ee0*/  PRMT R144, R139, 0x5410, R144 ;  /* 0x000054108b907816 */ /* 0x000fe20000000090 */
[--C-:B------:R-:W-:Y:S01]  /*15ef0*/  HSET2.LE.AND R140, R147, R244.reuse, PT ;  /* 0x000000f4938c7233 */ /* 0x100fe20003803000 */
[-C--:B------:R-:W-:Y:S01]  /*15f00*/  HMMA.16816.F32.BF16 R128, R180, R142.reuse, R128 ;  /* 0x0000008eb480723c */ /* 0x080fe20000041880 */
[----:B------:R-:W-:Y:S01]  /*15f10*/  LOP3.LUT R139, R138, 0xff, RZ, 0xc0, !PT ;  /* 0x000000ff8a8b7812 */ /* 0x000fe200078ec0ff */
[----:B------:R-:W-:Y:S02]  /*15f20*/  MUFU.EX2 R182, R47 ;  /* 0x0000002f00b67308 */ /* 0x000fe40000000800 */
[----:B------:R-:W-:Y:S01]  /*15f30*/  SHF.R.U32.HI R138, RZ, 0x18, R138 ;  /* 0x00000018ff8a7819 */ /* 0x000fe2000001168a */
[----:B------:R-:W-:Y:S01]  /*15f40*/  FFMA.FTZ R36, R36, c[0x0][0x23c], -R184 ;  /* 0x00008f0024247a23 */ /* 0x000fe200000108b8 */
[----:B------:R-:W-:Y:S01]  /*15f50*/  LOP3.LUT R146, R24, R146, RZ, 0xc0, !PT ;  /* 0x0000009218927212 */ /* 0x000fe200078ec0ff */
[----:B------:R-:W-:Y:S01]  /*15f60*/  FMUL.FTZ R24, R133, R168 ;  /* 0x000000a885187220 */ /* 0x000fe20000410000 */
[----:B------:R-:W-:Y:S01]  /*15f70*/  PRMT R160, R25, 0x5410, R138 ;  /* 0x0000541019a07816 */ /* 0x000fe2000000008a */
[----:B------:R-:W-:Y:S03]  /*15f80*/  FMUL.FTZ R25, R133, R169 ;  /* 0x000000a985197220 */ /* 0x000fe60000410000 */
[----:B------:R-:W-:Y:S01]  /*15f90*/  PRMT R153, R139, 0x5410, R137 ;  /* 0x000054108b997816 */ /* 0x000fe20000000089 */
[--C-:B------:R-:W-:Y:S01]  /*15fa0*/  HSET2.LE.AND R137, R152, R244.reuse, PT ;  /* 0x000000f498897233 */ /* 0x100fe20003803000 */
[----:B------:R-:W-:Y:S01]  /*15fb0*/  F2FP.BF16.PACK_AB R147, R222, R223 ;  /* 0x000000dfde93723e */ /* 0x000fe200000010ff */
[--C-:B------:R-:W-:Y:S01]  /*15fc0*/  HSET2.LE.AND R138, R145, R244.reuse, PT ;  /* 0x000000f4918a7233 */ /* 0x100fe20003803000 */
[----:B------:R-:W-:Y:S01]  /*15fd0*/  HMMA.16816.F32.BF16 R24, R172, R142, R24 ;  /* 0x0000008eac18723c */ /* 0x000fe20000041818 */
[--C-:B------:R-:W-:Y:S01]  /*15fe0*/  HSET2.LE.AND R139, R144, R244.reuse, PT ;  /* 0x000000f4908b7233 */ /* 0x100fe20003803000 */
[----:B-----5:R-:W-:Y:S01]  /*15ff0*/  F2FP.BF16.PACK_AB R144, R220, R221 ;  /* 0x000000dddc90723e */ /* 0x020fe200000010ff */
[--C-:B------:R-:W-:Y:S01]  /*16000*/  HSET2.LE.AND R152, R153, R244.reuse, PT ;  /* 0x000000f499987233 */ /* 0x100fe20003803000 */
[----:B----4-:R-:W-:Y:S01]  /*16010*/  F2FP.BF16.PACK_AB R145, R211, R219 ;  /* 0x000000dbd391723e */ /* 0x010fe200000010ff */
[--C-:B------:R-:W-:Y:S01]  /*16020*/  HSET2.LE.AND R153, R160, R244.reuse, PT ;  /* 0x000000f4a0997233 */ /* 0x100fe20003803000 */
[----:B------:R-:W-:Y:S01]  /*16030*/  LOP3.LUT R147, R137, R147, RZ, 0xc0, !PT ;  /* 0x0000009389937212 */ /* 0x000fe200078ec0ff */
[----:B------:R1:W-:Y:S01]  /*16040*/  MUFU.EX2 R200, R36 ;  /* 0x0000002400c87308 */ /* 0x0003e20000000800 */
[----:B------:R-:W-:Y:S01]  /*16050*/  LOP3.LUT R144, R138, R144, RZ, 0xc0, !PT ;  /* 0x000000908a907212 */ /* 0x000fe200078ec0ff */
[----:B------:R-:W-:Y:S03]  /*16060*/  FFMA.FTZ R37, R37, c[0x0][0x23c], -R184 ;  /* 0x00008f0025257a23 */ /* 0x000fe600000108b8 */
[----:B------:R-:W-:Y:S01]  /*16070*/  LOP3.LUT R145, R139, R145, RZ, 0xc0, !PT ;  /* 0x000000918b917212 */ /* 0x000fe200078ec0ff */
[----:B------:R-:W-:Y:S01]  /*16080*/  FFMA.FTZ R187, R63, c[0x0][0x23c], -R187 ;  /* 0x00008f003fbb7a23 */ /* 0x000fe200000108bb */
[----:B------:R-:W-:Y:S01]  /*16090*/  F2FP.BF16.PACK_AB R154, R209, R210 ;  /* 0x000000d2d19a723e */ /* 0x000fe200000010ff */
[----:B------:R-:W-:Y:S01]  /*160a0*/  FFMA.FTZ R60, R60, c[0x0][0x23c], -R186 ;  /* 0x00008f003c3c7a23 */ /* 0x000fe200000108ba */
[----:B------:R-:W-:Y:S01]  /*160b0*/  F2FP.BF16.PACK_AB R137, R207, R208 ;  /* 0x000000d0cf89723e */ /* 0x000fe200000010ff */
[----:B------:R2:W-:Y:S01]  /*160c0*/  MUFU.EX2 R180, R64 ;  /* 0x0000004000b47308 */ /* 0x0005e20000000800 */
[----:B------:R-:W-:Y:S01]  /*160d0*/  F2FP.BF16.PACK_AB R138, R205, R206 ;  /* 0x000000cecd8a723e */ /* 0x000fe200000010ff */
[-C--:B------:R-:W-:Y:S01]  /*160e0*/  HMMA.16816.F32.BF16 R4, R144, R148.reuse, R4 ;  /* 0x000000949004723c */ /* 0x080fe20000041804 */
[----:B------:R-:W-:Y:S01]  /*160f0*/  F2FP.BF16.PACK_AB R139, R166, R167 ;  /* 0x000000a7a68b723e */ /* 0x000fe200000010ff */
[--C-:B------:R-:W-:Y:S01]  /*16100*/  FFMA.FTZ R38, R38, c[0x0][0x23c], -R185.reuse ;  /* 0x00008f0026267a23 */ /* 0x100fe200000108b9 */
[----:B------:R-:W-:Y:S01]  /*16110*/  LOP3.LUT R154, R140, R154, RZ, 0xc0, !PT ;  /* 0x0000009a8c9a7212 */ /* 0x000fe200078ec0ff */
[--C-:B------:R-:W-:Y:S01]  /*16120*/  FFMA.FTZ R54, R54, c[0x0][0x23c], -R185.reuse ;  /* 0x00008f0036367a23 */ /* 0x100fe200000108b9 */
[----:B------:R-:W-:Y:S01]  /*16130*/  LOP3.LUT R155, R155, R137, RZ, 0xc0, !PT ;  /* 0x000000899b9b7212 */ /* 0x000fe200078ec0ff */
[----:B------:R-:W3:Y:S01]  /*16140*/  LDSM.16.MT88.4 R140, [R212+0xa400] ;  /* 0x00a40000d48c783b */ /* 0x000ee20000004200 */
[----:B------:R-:W-:Y:S01]  /*16150*/  LOP3.LUT R152, R152, R138, RZ, 0xc0, !PT ;  /* 0x0000008a98987212 */ /* 0x000fe200078ec0ff */
[----:B------:R4:W-:Y:S01]  /*16160*/  MUFU.EX2 R195, R37 ;  /* 0x0000002500c37308 */ /* 0x0009e20000000800 */
[----:B------:R-:W-:Y:S03]  /*16170*/  LOP3.LUT R153, R153, R139, RZ, 0xc0, !PT ;  /* 0x0000008b99997212 */ /* 0x000fe600078ec0ff */
[----:B-1----:R-:W-:Y:S01]  /*16180*/  MOV R36, UR33 ;  /* 0x0000002100247c02 */ /* 0x002fe20008000f00 */
[--C-:B------:R-:W-:Y:S02]  /*16190*/  FFMA.FTZ R52, R52, c[0x0][0x23c], -R184.reuse ;  /* 0x00008f0034347a23 */ /* 0x100fe400000108b8 */
[----:B------:R-:W-:Y:S01]  /*161a0*/  FFMA.FTZ R184, R53, c[0x0][0x23c], -R184 ;  /* 0x00008f0035b87a23 */ /* 0x000fe200000108b8 */
[C---:B------:R-:W-:Y:S01]  /*161b0*/  HMMA.16816.F32.BF16 R8, R152.reuse, R148, R8 ;  /* 0x000000949808723c */ /* 0x040fe20000041808 */
[----:B------:R-:W-:Y:S01]  /*161c0*/  LOP3.LUT R36, R243, UR6, R36, 0x96, !PT ;  /* 0x00000006f3247c12 */ /* 0x000fe2000f8e9624 */
[----:B------:R1:W-:Y:S01]  /*161d0*/  MUFU.EX2 R194, R38 ;  /* 0x0000002600c27308 */ /* 0x0003e20000000800 */
[----:B------:R-:W-:Y:S02]  /*161e0*/  FFMA.FTZ R185, R55, c[0x0][0x23c], -R185 ;  /* 0x00008f0037b97a23 */ /* 0x000fe400000108b9 */
[----:B------:R-:W-:Y:S01]  /*161f0*/  FFMA.FTZ R132, R132, R245, R235 ;  /* 0x000000f584847223 */ /* 0x000fe200000100eb */
[----:B--2---:R-:W-:Y:S01]  /*16200*/  LDSM.16.MT88.4 R64, [R212+0xb800] ;  /* 0x00b80000d440783b */ /* 0x004fe20000004200 */
[----:B------:R-:W-:Y:S01]  /*16210*/  IMAD.WIDE.U32 R138, R36, -0x326172a9, RZ ;  /* 0xcd9e8d57248a7825 */ /* 0x000fe200078e00ff */
[-C--:B------:R-:W-:Y:S04]  /*16220*/  HMMA.16816.F32.BF16 R12, R152, R150.reuse, R12 ;  /* 0x00000096980c723c */ /* 0x080fe8000004180c */
[----:B------:R-:W-:Y:S01]  /*16230*/  MUFU.EX2 R183, R44 ;  /* 0x0000002c00b77308 */ /* 0x000fe20000000800 */
[C---:B------:R-:W-:Y:S03]  /*16240*/  LOP3.LUT R36, R139.reuse, UR16, R176, 0x96, !PT ;  /* 0x000000108b247c12 */ /* 0x040fe6000f8e96b0 */
[C---:B------:R-:W-:Y:S01]  /*16250*/  HMMA.16816.F32.BF16 R16, R144.reuse, R150, R16 ;  /* 0x000000969010723c */ /* 0x040fe20000041810 */
[----:B------:R-:W2:Y:S03]  /*16260*/  LDSM.16.MT88.4 R148, [R214+0xa400] ;  /* 0x00a40000d694783b */ /* 0x000ea60000004200 */
[----:B----4-:R-:W-:Y:S02]  /*16270*/  LOP3.LUT R37, R139, UR16, R250, 0x96, !PT ;  /* 0x000000108b257c12 */ /* 0x010fe4000f8e96fa */
[----:B------:R-:W-:Y:S02]  /*16280*/  MUFU.EX2 R181, R46 ;  /* 0x0000002e00b57308 */ /* 0x000fe40000000800 */
[-C--:B------:R-:W-:Y:S08]  /*16290*/  HMMA.16816.F32.BF16 R68, R144, R156.reuse, R68 ;  /* 0x0000009c9044723c */ /* 0x080ff00000041844 */
[C---:B------:R-:W-:Y:S01]  /*162a0*/  HMMA.16816.F32.BF16 R72, R152.reuse, R156, R72 ;  /* 0x0000009c9848723c */ /* 0x040fe20000041848 */
[----:B------:R-:W-:Y:S07]  /*162b0*/  MUFU.EX2 R174, R56 ;  /* 0x0000003800ae7308 */ /* 0x000fee0000000800 */
[-C--:B------:R-:W-:Y:S03]  /*162c0*/  HMMA.16816.F32.BF16 R76, R152, R158.reuse, R76 ;  /* 0x0000009e984c723c */ /* 0x080fe6000004184c */
[----:B------:R-:W-:Y:S05]  /*162d0*/  MUFU.EX2 R173, R57 ;  /* 0x0000003900ad7308 */ /* 0x000fea0000000800 */
[C---:B------:R-:W-:Y:S05]  /*162e0*/  HMMA.16816.F32.BF16 R80, R144.reuse, R158, R80 ;  /* 0x0000009e9050723c */ /* 0x040fea0000041850 */
[----:B------:R-:W-:Y:S03]  /*162f0*/  MUFU.EX2 R172, R58 ;  /* 0x0000003a00ac7308 */ /* 0x000fe60000000800 */
[-C--:B---3--:R-:W-:Y:S07]  /*16300*/  HMMA.16816.F32.BF16 R84, R144, R140.reuse, R84 ;  /* 0x0000008c9054723c */ /* 0x088fee0000041854 */
[----:B------:R-:W-:Y:S01]  /*16310*/  MUFU.EX2 R187, R187 ;  /* 0x000000bb00bb7308 */ /* 0x000fe20000000800 */
[C---:B------:R-:W-:Y:S07]  /*16320*/  HMMA.16816.F32.BF16 R88, R152.reuse, R140, R88 ;  /* 0x0000008c9858723c */ /* 0x040fee0000041858 */
[--C-:B------:R-:W-:Y:S01]  /*16330*/  LOP3.LUT R140, R197, UR14, R138.reuse, 0x96, !PT ;  /* 0x0000000ec58c7c12 */ /* 0x100fe2000f8e968a */
[-C--:B------:R-:W-:Y:S01]  /*16340*/  HMMA.16816.F32.BF16 R92, R152, R142.reuse, R92 ;  /* 0x0000008e985c723c */ /* 0x080fe2000004185c */
[----:B------:R-:W-:Y:S03]  /*16350*/  MUFU.EX2 R189, R42 ;  /* 0x0000002a00bd7308 */ /* 0x000fe60000000800 */
[----:B------:R-:W-:Y:S01]  /*16360*/  IMAD.WIDE.U32 R140, R140, -0x2daee0ad, RZ ;  /* 0xd2511f538c8c7825 */ /* 0x000fe200078e00ff */
[----:B------:R-:W-:Y:S03]  /*16370*/  LOP3.LUT R138, R199, UR14, R138, 0x96, !PT ;  /* 0x0000000ec78a7c12 */ /* 0x000fe6000f8e968a */
[C---:B------:R-:W-:Y:S03]  /*16380*/  HMMA.16816.F32.BF16 R96, R144.reuse, R142, R96 ;  /* 0x0000008e9060723c */ /* 0x040fe60000041860 */
[----:B------:R-:W-:Y:S01]  /*16390*/  MUFU.EX2 R190, R43 ;  /* 0x0000002b00be7308 */ /* 0x000fe20000000800 */
[----:B------:R-:W-:Y:S04]  /*163a0*/  IMAD.WIDE.U32 R138, R138, -0x2daee0ad, RZ ;  /* 0xd2511f538a8a7825 */ /* 0x000fe800078e00ff */
[-C--:B--2---:R-:W-:Y:S01]  /*163b0*/  HMMA.16816.F32.BF16 R100, R144, R148.reuse, R100 ;  /* 0x000000949064723c */ /* 0x084fe20000041864 */
[----:B------:R-:W-:Y:S04]  /*163c0*/  IMAD.WIDE.U32 R142, R37, -0x2daee0ad, RZ ;  /* 0xd2511f53258e7825 */ /* 0x000fe800078e00ff */
[----:B------:R-:W-:Y:S01]  /*163d0*/  MUFU.EX2 R188, R45 ;  /* 0x0000002d00bc7308 */ /* 0x000fe20000000800 */
[----:B------:R-:W-:Y:S02]  /*163e0*/  LOP3.LUT R39, R139, UR11, R142, 0x96, !PT ;  /* 0x0000000b8b277c12 */ /* 0x000fe4000f8e968e */
[C---:B------:R-:W-:Y:S01]  /*163f0*/  HMMA.16816.F32.BF16 R104, R152.reuse, R148, R104 ;  /* 0x000000949868723c */ /* 0x040fe20000041868 */
[----:B-1----:R-:W-:Y:S03]  /*16400*/  LOP3.LUT R38, R143, UR13, R246, 0x96, !PT ;  /* 0x0000000d8f267c12 */ /* 0x002fe6000f8e96f6 */
[----:B------:R-:W-:Y:S03]  /*16410*/  IMAD.WIDE.U32 R160, R39, -0x326172a9, RZ ;  /* 0xcd9e8d5727a07825 */ /* 0x000fe600078e00ff */
[----:B------:R-:W-:Y:S01]  /*16420*/  MUFU.EX2 R175, R54 ;  /* 0x0000003600af7308 */ /* 0x000fe20000000800 */
[-C--:B------:R-:W-:Y:S01]  /*16430*/  HMMA.16816.F32.BF16 R32, R152, R150.reuse, R32 ;  /* 0x000000969820723c */ /* 0x080fe20000041820 */
[----:B------:R-:W-:Y:S05]  /*16440*/  IMAD.WIDE.U32 R148, R36, -0x2daee0ad, RZ ;  /* 0xd2511f5324947825 */ /* 0x000fea00078e00ff */
[----:B------:R-:W-:Y:S02]  /*16450*/  LOP3.LUT R37, R149, UR13, R248, 0x96, !PT ;  /* 0x0000000d95257c12 */ /* 0x000fe4000f8e96f8 */
[C---:B------:R-:W-:Y:S01]  /*16460*/  HMMA.16816.F32.BF16 R108, R144.reuse, R150, R108 ;  /* 0x00000096906c723c */ /* 0x040fe2000004186c */
[----:B------:R-:W-:Y:S01]  /*16470*/  LOP3.LUT R36, R141, UR11, R148, 0x96, !PT ;  /* 0x0000000b8d247c12 */ /* 0x000fe2000f8e9694 */
[----:B------:R1:W-:Y:S02]  /*16480*/  MUFU.EX2 R176, R52 ;  /* 0x0000003400b07308 */ /* 0x0003e40000000800 */
[----:B------:R-:W-:Y:S04]  /*16490*/  IMAD.WIDE.U32 R148, R37, -0x326172a9, RZ ;  /* 0xcd9e8d5725947825 */ /* 0x000fe800078e00ff */
[-C--:B------:R-:W-:Y:S01]  /*164a0*/  HMMA.16816.F32.BF16 R112, R144, R48.reuse, R112 ;  /* 0x000000309070723c */ /* 0x080fe20000041870 */
[----:B------:R-:W-:Y:S03]  /*164b0*/  IMAD.WIDE.U32 R158, R36, -0x326172a9, RZ ;  /* 0xcd9e8d57249e7825 */ /* 0x000fe600078e00ff */
[----:B------:R-:W-:Y:S01]  /*164c0*/  LOP3.LUT R142, R149, UR12, R196, 0x96, !PT ;  /* 0x0000000c958e7c12 */ /* 0x000fe2000f8e96c4 */
[----:B------:R-:W-:Y:S01]  /*164d0*/  IMAD.WIDE.U32 R36, R38, -0x326172a9, RZ ;  /* 0xcd9e8d5726247825 */ /* 0x000fe200078e00ff */
[----:B------:R-:W-:Y:S01]  /*164e0*/  LOP3.LUT R38, R159, UR10, R148, 0x96, !PT ;  /* 0x0000000a9f267c12 */ /* 0x000fe2000f8e9694 */
[----:B------:R-:W2:Y:S01]  /*164f0*/  LDL.LU R196, [R1+0x10] ;  /* 0x0000100001c47983 */ /* 0x000ea20000300800 */
[C---:B------:R-:W-:Y:S01]  /*16500*/  HMMA.16816.F32.BF16 R20, R152.reuse, R48, R20 ;  /* 0x000000309814723c */ /* 0x040fe20000041814 */
[----:B------:R-:W-:Y:S01]  /*16510*/  IMAD.WIDE.U32 R142, R142, -0x2daee0ad, RZ ;  /* 0xd2511f538e8e7825 */ /* 0x000fe200078e00ff */
[----:B------:R-:W-:Y:S01]  /*16520*/  MUFU.EX2 R184, R184 ;  /* 0x000000b800b87308 */ /* 0x000fe20000000800 */
[----:B------:R-:W3:Y:S01]  /*16530*/  LDL.LU R197, [R1+0x14] ;  /* 0x0000140001c57983 */ /* 0x000ee20000300800 */
[----:B------:R-:W-:Y:S01]  /*16540*/  LOP3.LUT R40, R37, UR12, R198, 0x96, !PT ;  /* 0x0000000c25287c12 */ /* 0x000fe2000f8e96c6 */
[----:B------:R-:W-:Y:S01]  /*16550*/  FFMA.FTZ R37, R41, c[0x0][0x23c], -R186 ;  /* 0x00008f0029257a23 */ /* 0x000fe200000108ba */
[----:B------:R-:W-:Y:S01]  /*16560*/  LOP3.LUT R36, R161, UR10, R36, 0x96, !PT ;  /* 0x0000000aa1247c12 */ /* 0x000fe2000f8e9624 */
[----:B------:R-:W-:Y:S01]  /*16570*/  IMAD.WIDE.U32 R156, R38, -0x2daee0ad, RZ ;  /* 0xd2511f53269c7825 */ /* 0x000fe200078e00ff */
[-C--:B------:R-:W-:Y:S01]  /*16580*/  HMMA.16816.F32.BF16 R116, R152, R50.reuse, R116 ;  /* 0x000000329874723c */ /* 0x080fe20000041874 */
[----:B------:R-:W-:Y:S03]  /*16590*/  LOP3.LUT R140, R143, UR9, R140, 0x96, !PT ;  /* 0x000000098f8c7c12 */ /* 0x000fe6000f8e968c */
[----:B------:R4:W5:Y:S01]  /*165a0*/  MUFU.EX2 R191, R37 ;  /* 0x0000002500bf7308 */ /* 0x0009620000000800 */
[----:B------:R-:W-:Y:S01]  /*165b0*/  IMAD.WIDE.U32 R162, R36, -0x2daee0ad, RZ ;  /* 0xd2511f5324a27825 */ /* 0x000fe200078e00ff */
[----:B------:R-:W-:Y:S02]  /*165c0*/  LOP3.LUT R139, R157, UR5, R142, 0x96, !PT ;  /* 0x000000059d8b7c12 */ /* 0x000fe4000f8e968e */
[C---:B------:R-:W-:Y:S01]  /*165d0*/  HMMA.16816.F32.BF16 R120, R144.reuse, R50, R120 ;  /* 0x000000329078723c */ /* 0x040fe20000041878 */
[----:B------:R-:W-:Y:S04]  /*165e0*/  IMAD.WIDE.U32 R40, R40, -0x2daee0ad, RZ ;  /* 0xd2511f5328287825 */ /* 0x000fe800078e00ff */
[----:B------:R-:W-:Y:S01]  /*165f0*/  IMAD.WIDE.U32 R150, R140, -0x326172a9, RZ ;  /* 0xcd9e8d578c967825 */ /* 0x000fe200078e00ff */
[----:B------:R-:W-:Y:S01]  /*16600*/  LOP3.LUT R141, R41, UR9, R138, 0x96, !PT ;  /* 0x00000009298d7c12 */ /* 0x000fe2000f8e968a */
[----:B------:R-:W2:Y:S01]  /*16610*/  MUFU.EX2 R185, R185 ;  /* 0x000000b900b97308 */ /* 0x000ea20000000800 */
[----:B------:R-:W-:Y:S01]  /*16620*/  LOP3.LUT R40, R163, UR5, R40, 0x96, !PT ;  /* 0x00000005a3287c12 */ /* 0x000fe2000f8e9628 */
[----:B------:R-:W-:Y:S03]  /*16630*/  IMAD.WIDE.U32 R138, R139, -0x326172a9, RZ ;  /* 0xcd9e8d578b8a7825 */ /* 0x000fe600078e00ff */
[----:B-1----:R-:W-:Y:S01]  /*16640*/  LOP3.LUT R52, R151, UR8, R158, 0x96, !PT ;  /* 0x0000000897347c12 */ /* 0x002fe2000f8e969e */
[----:B------:R-:W-:Y:S01]  /*16650*/  IMAD.WIDE.U32 R40, R40, -0x326172a9, RZ ;  /* 0xcd9e8d5728287825 */ /* 0x000fe200078e00ff */
[----:B------:R-:W-:Y:S02]  /*16660*/  LOP3.LUT R42, R139, UR18, R150, 0x96, !PT ;  /* 0x000000128b2a7c12 */ /* 0x000fe4000f8e9696 */
[--C-:B------:R-:W-:Y:S01]  /*16670*/  SHF.R.U32.HI R140, RZ, 0x10, R138.reuse ;  /* 0x00000010ff8c7819 */ /* 0x100fe2000001168a */
[----:B------:R-:W-:Y:S01]  /*16680*/  IMAD.WIDE.U32 R164, R141, -0x326172a9, RZ ;  /* 0xcd9e8d578da47825 */ /* 0x000fe200078e00ff */
[----:B------:R-:W-:Y:S01]  /*16690*/  SHF.R.U32.HI R142, RZ, 0x18, R138 ;  /* 0x00000018ff8e7819 */ /* 0x000fe2000001168a */
[----:B----4-:R-:W1:Y:S01]  /*166a0*/  LDSM.16.MT88.4 R36, [R214+0xb400] ;  /* 0x00b40000d624783b */ /* 0x010e620000004200 */
[----:B------:R-:W-:Y:S01]  /*166b0*/  SHF.R.U32.HI R49, RZ, 0x10, R40 ;  /* 0x00000010ff317819 */ /* 0x000fe20000011628 */
[----:B------:R-:W-:Y:S01]  /*166c0*/  FFMA.FTZ R186, R61, c[0x0][0x23c], -R186 ;  /* 0x00008f003dba7a23 */ /* 0x000fe200000108ba */
[----:B------:R-:W-:Y:S01]  /*166d0*/  LOP3.LUT R141, R40, 0xff, RZ, 0xc0, !PT ;  /* 0x000000ff288d7812 */ /* 0x000fe200078ec0ff */
[----:B------:R-:W-:Y:S01]  /*166e0*/  IMAD.WIDE.U32 R52, R52, -0x2daee0ad, RZ ;  /* 0xd2511f5334347825 */ /* 0x000fe200078e00ff */
[C---:B------:R-:W-:Y:S02]  /*166f0*/  LOP3.LUT R48, R138.reuse, 0xffff, RZ, 0xc0, !PT ;  /* 0x0000ffff8a307812 */ /* 0x040fe400078ec0ff */
[----:B------:R-:W-:Y:S01]  /*16700*/  LOP3.LUT R137, R138, 0xff, RZ, 0xc0, !PT ;  /* 0x000000ff8a897812 */ /* 0x000fe200078ec0ff */
[----:B------:R-:W-:Y:S01]  /*16710*/  MUFU.EX2 R186, R186 ;  /* 0x000000ba00ba7308 */ /* 0x000fe20000000800 */
[----:B------:R-:W-:Y:S02]  /*16720*/  LOP3.LUT R138, R40, 0xffff, RZ, 0xc0, !PT ;  /* 0x0000ffff288a7812 */ /* 0x000fe400078ec0ff */
[----:B------:R-:W-:Y:S02]  /*16730*/  SHF.R.U32.HI R139, RZ, 0x18, R40 ;  /* 0x00000018ff8b7819 */ /* 0x000fe40000011628 */
[----:B------:R-:W-:Y:S02]  /*16740*/  LOP3.LUT R40, R41, UR18, R164, 0x96, !PT ;  /* 0x0000001229287c12 */ /* 0x000fe4000f8e96a4 */
[----:B------:R-:W-:Y:S02]  /*16750*/  LOP3.LUT R41, R42, 0xffff, RZ, 0xc0, !PT ;  /* 0x0000ffff2a297812 */ /* 0x000fe400078ec0ff */
[----:B------:R-:W-:Y:S02]  /*16760*/  LOP3.LUT R51, R140, 0xff, RZ, 0xc0, !PT ;  /* 0x000000ff8c337812 */ /* 0x000fe400078ec0ff */
[----:B------:R-:W-:Y:S02]  /*16770*/  SHF.R.U32.HI R50, RZ, 0x8, R138 ;  /* 0x00000008ff327819 */ /* 0x000fe4000001168a */
[----:B------:R-:W-:Y:S02]  /*16780*/  SHF.R.U32.HI R43, RZ, 0x8, R48 ;  /* 0x00000008ff2b7819 */ /* 0x000fe40000011630 */
[----:B------:R-:W-:Y:S02]  /*16790*/  LOP3.LUT R48, R42, 0xff, RZ, 0xc0, !PT ;  /* 0x000000ff2a307812 */ /* 0x000fe400078ec0ff */
[----:B------:R-:W-:Y:S02]  /*167a0*/  SHF.R.U32.HI R41, RZ, 0x8, R41 ;  /* 0x00000008ff297819 */ /* 0x000fe40000011629 */
[----:B------:R-:W-:Y:S02]  /*167b0*/  LOP3.LUT R44, R49, 0xff, RZ, 0xc0, !PT ;  /* 0x000000ff312c7812 */ /* 0x000fe400078ec0ff */
[----:B------:R-:W-:Y:S02]  /*167c0*/  PRMT R148, R51, 0x5410, R142 ;  /* 0x0000541033947816 */ /* 0x000fe4000000008e */
[----:B------:R-:W-:Y:S02]  /*167d0*/  PRMT R150, R141, 0x5410, R50 ;  /* 0x000054108d967816 */ /* 0x000fe40000000032 */
[----:B------:R-:W-:Y:S01]  /*167e0*/  PRMT R149, R137, 0x5410, R43 ;  /* 0x0000541089957816 */ /* 0x000fe2000000002b */
[----:B------:R-:W-:Y:S01]  /*167f0*/  LDSM.16.MT88.4 R140, [R214+0x9800] ;  /* 0x00980000d68c783b */ /* 0x000fe20000004200 */
[----:B------:R-:W-:Y:S02]  /*16800*/  PRMT R137, R48, 0x5410, R41 ;  /* 0x0000541030897816 */ /* 0x000fe40000000029 */
[----:B-----5:R-:W-:Y:S02]  /*16810*/  F2FP.BF16.PACK_AB R46, R191, R192 ;  /* 0x000000c0bf2e723e */ /* 0x020fe400000010ff */
[----:B------:R-:W-:Y:S01]  /*16820*/  SHF.R.U32.HI R58, RZ, 0x18, R52 ;  /* 0x00000018ff3a7819 */ /* 0x000fe20000011634 */
[-C--:B-1----:R-:W-:Y:S01]  /*16830*/  HMMA.16816.F32.BF16 R28, R144, R36.reuse, R28 ;  /* 0x00000024901c723c */ /* 0x082fe2000004181c */
[----:B------:R-:W-:Y:S01]  /*16840*/  LOP3.LUT R54, R53, UR17, R156, 0x96, !PT ;  /* 0x0000001135367c12 */ /* 0x000fe2000f8e969c */
[----:B------:R-:W1:Y:S01]  /*16850*/  LDSM.16.MT88.4 R48, [R212+0x9800] ;  /* 0x00980000d430783b */ /* 0x000e620000004200 */
[----:B------:R-:W-:Y:S02]  /*16860*/  PRMT R139, R44, 0x5410, R139 ;  /* 0x000054102c8b7816 */ /* 0x000fe4000000008b */
[----:B------:R-:W-:Y:S02]  /*16870*/  SHF.R.U32.HI R41, RZ, 0x18, R40 ;  /* 0x00000018ff297819 */ /* 0x000fe40000011628 */
[----:B------:R-:W-:Y:S01]  /*16880*/  LOP3.LUT R55, R52, 0xffff, RZ, 0xc0, !PT ;  /* 0x0000ffff34377812 */ /* 0x000fe200078ec0ff */
[C---:B------:R-:W-:Y:S01]  /*16890*/  HMMA.16816.F32.BF16 R124, R152.reuse, R36, R124 ;  /* 0x00000024987c723c */ /* 0x040fe2000004187c */
[--C-:B------:R-:W-:Y:S03]  /*168a0*/  SHF.R.U32.HI R43, RZ, 0x10, R42.reuse ;  /* 0x00000010ff2b7819 */ /* 0x100fe6000001162a */
[----:B------:R-:W-:Y:S02]  /*168b0*/  SHF.R.U32.HI R42, RZ, 0x18, R42 ;  /* 0x00000018ff2a7819 */ /* 0x000fe4000001162a */
[----:B------:R-:W-:Y:S02]  /*168c0*/  LOP3.LUT R43, R43, 0xff, RZ, 0xc0, !PT ;  /* 0x000000ff2b2b7812 */ /* 0x000fe400078ec0ff */
[-C--:B------:R-:W-:Y:S01]  /*168d0*/  HMMA.16816.F32.BF16 R128, R152, R38.reuse, R128 ;  /* 0x000000269880723c */ /* 0x080fe20000041880 */
[C---:B------:R-:W-:Y:S01]  /*168e0*/  LOP3.LUT R36, R40.reuse, 0xffff, RZ, 0xc0, !PT ;  /* 0x0000ffff28247812 */ /* 0x040fe200078ec0ff */
[----:B------:R-:W-:Y:S02]  /*168f0*/  LDSM.16.MT88.4 R152, [R212+0x9c00] ;  /* 0x009c0000d498783b */ /* 0x000fe40000004200 */
[----:B------:R-:W-:Y:S02]  /*16900*/  SHF.R.U32.HI R37, RZ, 0x10, R40 ;  /* 0x00000010ff257819 */ /* 0x000fe40000011628 */
[----:B------:R-:W-:Y:S01]  /*16910*/  PRMT R44, R43, 0x5410, R42 ;  /* 0x000054102b2c7816 */ /* 0x000fe2000000002a */
[--C-:B------:R-:W-:Y:S01]  /*16920*/  HSET2.LE.AND R42, R149, R244.reuse, PT ;  /* 0x000000f4952a7233 */ /* 0x100fe20003803000 */
[----:B------:R-:W-:Y:S01]  /*16930*/  HMMA.16816.F32.BF16 R24, R144, R38, R24 ;  /* 0x000000269018723c */ /* 0x000fe20000041818 */
[----:B------:R-:W-:Y:S03]  /*16940*/  LOP3.LUT R43, R40, 0xff, RZ, 0xc0, !PT ;  /* 0x000000ff282b7812 */ /* 0x000fe600078ec0ff */
[----:B------:R-:W-:Y:S02]  /*16950*/  SHF.R.U32.HI R40, RZ, 0x8, R36 ;  /* 0x00000008ff287819 */ /* 0x000fe40000011624 */
[----:B------:R-:W-:Y:S01]  /*16960*/  LOP3.LUT R37, R37, 0xff, RZ, 0xc0, !PT ;  /* 0x000000ff25257812 */ /* 0x000fe200078ec0ff */
[--C-:B------:R-:W-:Y:S01]  /*16970*/  HSET2.LE.AND R39, R150, R244.reuse, PT ;  /* 0x000000f496277233 */ /* 0x100fe20003803000 */
[----:B------:R-:W-:Y:S04]  /*16980*/  F2FP.BF16.PACK_AB R36, R203, R204 ;  /* 0x000000cccb24723e */ /* 0x000fe800000010ff */
[----:B------:R-:W-:Y:S01]  /*16990*/  PRMT R45, R43, 0x5410, R40 ;  /* 0x000054102b2d7816 */ /* 0x000fe20000000028 */
[--C-:B------:R-:W-:Y:S01]  /*169a0*/  HSET2.LE.AND R43, R148, R244.reuse, PT ;  /* 0x000000f4942b7233 */ /* 0x100fe20003803000 */
[----:B------:R-:W-:Y:S01]  /*169b0*/  PRMT R138, R37, 0x5410, R41 ;  /* 0x00005410258a7816 */ /* 0x000fe20000000029 */
[--C-:B------:R-:W-:Y:S01]  /*169c0*/  HSET2.LE.AND R41, R44, R244.reuse, PT ;  /* 0x000000f42c297233 */ /* 0x100fe20003803000 */
[----:B------:R-:W-:Y:S01]  /*169d0*/  F2FP.BF16.PACK_AB R44, R193, R194 ;  /* 0x000000c2c12c723e */ /* 0x000fe200000010ff */
[--C-:B------:R-:W-:Y:S01]  /*169e0*/  HSET2.LE.AND R40, R137, R244.reuse, PT ;  /* 0x000000f489287233 */ /* 0x100fe20003803000 */
[----:B------:R-:W-:Y:S01]  /*169f0*/  LOP3.LUT R42, R42, R36, RZ, 0xc0, !PT ;  /* 0x000000242a2a7212 */ /* 0x000fe200078ec0ff */
[--C-:B------:R-:W-:Y:S01]  /*16a00*/  HSET2.LE.AND R45, R45, R244.reuse, PT ;  /* 0x000000f42d2d7233 */ /* 0x100fe20003803000 */
[----:B------:R-:W-:Y:S02]  /*16a10*/  F2FP.BF16.PACK_AB R36, R201, R202 ;  /* 0x000000cac924723e */ /* 0x000fe400000010ff */
[----:B------:R-:W-:Y:S02]  /*16a20*/  F2FP.BF16.PACK_AB R37, R195, R200 ;  /* 0x000000c8c325723e */ /* 0x000fe400000010ff */
[----:B------:R-:W-:Y:S02]  /*16a30*/  LOP3.LUT R41, R41, R44, RZ, 0xc0, !PT ;  /* 0x0000002c29297212 */ /* 0x000fe400078ec0ff */
[----:B------:R-:W-:Y:S02]  /*16a40*/  LOP3.LUT R43, R43, R36, RZ, 0xc0, !PT ;  /* 0x000000242b2b7212 */ /* 0x000fe400078ec0ff */
[----:B------:R-:W-:Y:S01]  /*16a50*/  LOP3.LUT R40, R40, R37, RZ, 0xc0, !PT ;  /* 0x0000002528287212 */ /* 0x000fe200078ec0ff */
[--C-:B------:R-:W-:Y:S01]  /*16a60*/  HSET2.LE.AND R37, R138, R244.reuse, PT ;  /* 0x000000f48a257233 */ /* 0x100fe20003803000 */
[----:B------:R-:W-:Y:S01]  /*16a70*/  F2FP.BF16.PACK_AB R38, R190, R189 ;  /* 0x000000bdbe26723e */ /* 0x000fe200000010ff */
[--C-:B------:R-:W-:Y:S01]  /*16a80*/  HSET2.LE.AND R138, R139, R244.reuse, PT ;  /* 0x000000f48b8a7233 */ /* 0x100fe20003803000 */
[----:B------:R-:W-:Y:S02]  /*16a90*/  F2FP.BF16.PACK_AB R139, R182, R181 ;  /* 0x000000b5b68b723e */ /* 0x000fe400000010ff */
[----:B------:R-:W-:Y:S01]  /*16aa0*/  F2FP.BF16.PACK_AB R137, R188, R183 ;  /* 0x000000b7bc89723e */ /* 0x000fe200000010ff */
[-C--:B-1----:R-:W-:Y:S01]  /*16ab0*/  HMMA.16816.F32.BF16 R4, R40, R48.reuse, R4 ;  /* 0x000000302804723c */ /* 0x082fe20000041804 */
[----:B------:R-:W-:Y:S02]  /*16ac0*/  LOP3.LUT R36, R45, R46, RZ, 0xc0, !PT ;  /* 0x0000002e2d247212 */ /* 0x000fe400078ec0ff */
[----:B------:R-:W-:Y:S01]  /*16ad0*/  LOP3.LUT R37, R37, R38, RZ, 0xc0, !PT ;  /* 0x0000002625257212 */ /* 0x000fe200078ec0ff */
[----:B------:R-:W1:Y:S01]  /*16ae0*/  LDSM.16.MT88.4 R44, [R212+0xa800] ;  /* 0x00a80000d42c783b */ /* 0x000e620000004200 */
[----:B------:R-:W-:Y:S02]  /*16af0*/  LOP3.LUT R38, R39, R137, RZ, 0xc0, !PT ;  /* 0x0000008927267212 */ /* 0x000fe400078ec0ff */
[----:B------:R-:W-:Y:S02]  /*16b00*/  LOP3.LUT R39, R138, R139, RZ, 0xc0, !PT ;  /* 0x0000008b8a277212 */ /* 0x000fe400078ec0ff */
[----:B------:R4:W5:Y:S03]  /*16b10*/  MUFU.EX2 R139, R59 ;  /* 0x0000003b008b7308 */ /* 0x0009660000000800 */
[----:B------:R-:W-:Y:S02]  /*16b20*/  LOP3.LUT R137, R52, 0xff, RZ, 0xc0, !PT ;  /* 0x000000ff34897812 */ /* 0x000fe400078ec0ff */
[C---:B------:R-:W-:Y:S01]  /*16b30*/  HMMA.16816.F32.BF16 R8, R36.reuse, R48, R8 ;  /* 0x000000302408723c */ /* 0x040fe20000041808 */
[----:B------:R-:W-:Y:S02]  /*16b40*/  SHF.R.U32.HI R55, RZ, 0x8, R55 ;  /* 0x00000008ff377819 */ /* 0x000fe40000011637 */
[----:B------:R-:W-:Y:S02]  /*16b50*/  SHF.R.U32.HI R53, RZ, 0x10, R52 ;  /* 0x00000010ff357819 */ /* 0x000fe40000011634 */
[----:B------:R-:W-:Y:S01]  /*16b60*/  PRMT R55, R137, 0x5410, R55 ;  /* 0x0000541089377816 */ /* 0x000fe20000000037 */
[----:B------:R1:W1:Y:S01]  /*16b70*/  MUFU.EX2 R138, R60 ;  /* 0x0000003c008a7308 */ /* 0x0002620000000800 */
[----:B------:R-:W-:Y:S01]  /*16b80*/  LOP3.LUT R53, R53, 0xff, RZ, 0xc0, !PT ;  /* 0x000000ff35357812 */ /* 0x000fe200078ec0ff */
[-C--:B------:R-:W-:Y:S01]  /*16b90*/  HMMA.16816.F32.BF16 R12, R36, R50.reuse, R12 ;  /* 0x00000032240c723c */ /* 0x080fe2000004180c */
[----:B------:R-:W-:Y:S03]  /*16ba0*/  MOV R137, R134 ;  /* 0x0000008600897202 */ /* 0x000fe60000000f00 */
[----:B------:R-:W-:Y:S01]  /*16bb0*/  PRMT R171, R53, 0x5410, R58 ;  /* 0x0000541035ab7816 */ /* 0x000fe2000000003a */
[--C-:B------:R-:W-:Y:S03]  /*16bc0*/  HSET2.LE.AND R170, R55, R244.reuse, PT ;  /* 0x000000f437aa7233 */ /* 0x100fe60003803000 */
[C---:B------:R-:W-:Y:S01]  /*16bd0*/  HMMA.16816.F32.BF16 R16, R40.reuse, R50, R16 ;  /* 0x000000322810723c */ /* 0x040fe20000041810 */
[----:B------:R-:W4:Y:S03]  /*16be0*/  LDSM.16.MT88.4 R48, [R214+0xa800] ;  /* 0x00a80000d630783b */ /* 0x000f260000004200 */
[--C-:B------:R-:W-:Y:S04]  /*16bf0*/  HSET2.LE.AND R171, R171, R244.reuse, PT ;  /* 0x000000f4abab7233 */ /* 0x100fe80003803000 */
[-C--:B------:R-:W-:Y:S08]  /*16c00*/  HMMA.16816.F32.BF16 R68, R40, R140.reuse, R68 ;  /* 0x0000008c2844723c */ /* 0x080ff00000041844 */
[C---:B------:R-:W-:Y:S08]  /*16c10*/  HMMA.16816.F32.BF16 R72, R36.reuse, R140, R72 ;  /* 0x0000008c2448723c */ /* 0x040ff00000041848 */
[-C--:B------:R-:W-:Y:S08]  /*16c20*/  HMMA.16816.F32.BF16 R76, R36, R142.reuse, R76 ;  /* 0x0000008e244c723c */ /* 0x080ff0000004184c */
[C---:B------:R-:W-:Y:S08]  /*16c30*/  HMMA.16816.F32.BF16 R80, R40.reuse, R142, R80 ;  /* 0x0000008e2850723c */ /* 0x040ff00000041850 */
[-C--:B-1----:R-:W-:Y:S08]  /*16c40*/  HMMA.16816.F32.BF16 R84, R40, R44.reuse, R84 ;  /* 0x0000002c2854723c */ /* 0x082ff00000041854 */
[C---:B------:R-:W-:Y:S08]  /*16c50*/  HMMA.16816.F32.BF16 R88, R36.reuse, R44, R88 ;  /* 0x0000002c2458723c */ /* 0x040ff00000041858 */
[-C--:B------:R-:W-:Y:S08]  /*16c60*/  HMMA.16816.F32.BF16 R92, R36, R46.reuse, R92 ;  /* 0x0000002e245c723c */ /* 0x080ff0000004185c */
[C---:B------:R-:W-:Y:S01]  /*16c70*/  HMMA.16816.F32.BF16 R96, R40.reuse, R46, R96 ;  /* 0x0000002e2860723c */ /* 0x040fe20000041860 */
[----:B------:R-:W1:Y:S07]  /*16c80*/  LDSM.16.MT88.4 R44, [R214+0xb800] ;  /* 0x00b80000d62c783b */ /* 0x000e6e0000004200 */
[-C--:B----4-:R-:W-:Y:S08]  /*16c90*/  HMMA.16816.F32.BF16 R100, R40, R48.reuse, R100 ;  /* 0x000000302864723c */ /* 0x090ff00000041864 */
[C---:B------:R-:W-:Y:S07]  /*16ca0*/  HMMA.16816.F32.BF16 R104, R36.reuse, R48, R104 ;  /* 0x000000302468723c */ /* 0x040fee0000041868 */
[----:B------:R-:W-:Y:S01]  /*16cb0*/  LOP3.LUT R48, R165, UR8, R160, 0x96, !PT ;  /* 0x00000008a5307c12 */ /* 0x000fe2000f8e96a0 */
[-C--:B------:R-:W-:Y:S04]  /*16cc0*/  HMMA.16816.F32.BF16 R32, R36, R50.reuse, R32 ;  /* 0x000000322420723c */ /* 0x080fe80000041820 */
[----:B------:R-:W-:Y:S04]  /*16cd0*/  IMAD.WIDE.U32 R48, R48, -0x2daee0ad, RZ ;  /* 0xd2511f5330307825 */ /* 0x000fe800078e00ff */
[C---:B------:R-:W-:Y:S01]  /*16ce0*/  HMMA.16816.F32.BF16 R108, R40.reuse, R50, R108 ;  /* 0x00000032286c723c */ /* 0x040fe2000004186c */
[C---:B------:R-:W-:Y:S03]  /*16cf0*/  LOP3.LUT R57, R48.reuse, 0xff, RZ, 0xc0, !PT ;  /* 0x000000ff30397812 */ /* 0x040fe600078ec0ff */
[----:B------:R-:W-:Y:S02]  /*16d00*/  SHF.R.U32.HI R56, RZ, 0x18, R48 ;  /* 0x00000018ff387819 */ /* 0x000fe40000011630 */
[----:B------:R-:W-:Y:S02]  /*16d10*/  LOP3.LUT R52, R48, 0xffff, RZ, 0xc0, !PT ;  /* 0x0000ffff30347812 */ /* 0x000fe400078ec0ff */
[-C--:B------:R-:W-:Y:S01]  /*16d20*/  HMMA.16816.F32.BF16 R112, R40, R64.reuse, R112 ;  /* 0x000000402870723c */ /* 0x080fe20000041870 */
[----:B------:R-:W-:Y:S03]  /*16d30*/  LOP3.LUT R50, R49, UR17, R162, 0x96, !PT ;  /* 0x0000001131327c12 */ /* 0x000fe6000f8e96a2 */
[C---:B------:R-:W-:Y:S02]  /*16d40*/  LOP3.LUT R49, R54.reuse, 0xff, RZ, 0xc0, !PT ;  /* 0x000000ff36317812 */ /* 0x040fe400078ec0ff */
[----:B------:R-:W-:Y:S02]  /*16d50*/  SHF.R.U32.HI R53, RZ, 0x18, R50 ;  /* 0x00000018ff357819 */ /* 0x000fe40000011632 */
[C---:B------:R-:W-:Y:S01]  /*16d60*/  HMMA.16816.F32.BF16 R20, R36.reuse, R64, R20 ;  /* 0x000000402414723c */ /* 0x040fe20000041814 */
[----:B------:R-:W-:Y:S03]  /*16d70*/  SHF.R.U32.HI R52, RZ, 0x8, R52 ;  /* 0x00000008ff347819 */ /* 0x000fe60000011634 */
[----:B------:R-:W-:Y:S02]  /*16d80*/  SHF.R.U32.HI R51, RZ, 0x10, R48 ;  /* 0x00000010ff337819 */ /* 0x000fe40000011630 */
[----:B------:R-:W-:Y:S02]  /*16d90*/  LOP3.LUT R48, R54, 0xffff, RZ, 0xc0, !PT ;  /* 0x0000ffff36307812 */ /* 0x000fe400078ec0ff */
[-C--:B------:R-:W-:Y:S01]  /*16da0*/  HMMA.16816.F32.BF16 R116, R36, R66.reuse, R116 ;  /* 0x000000422474723c */ /* 0x080fe20000041874 */
[----:B------:R-:W-:Y:S03]  /*16db0*/  PRMT R64, R57, 0x5410, R52 ;  /* 0x0000541039407816 */ /* 0x000fe60000000034 */
[C---:B------:R-:W-:Y:S02]  /*16dc0*/  LOP3.LUT R52, R50.reuse, 0xff, RZ, 0xc0, !PT ;  /* 0x000000ff32347812 */ /* 0x040fe400078ec0ff */
[----:B------:R-:W-:Y:S02]  /*16dd0*/  SHF.R.U32.HI R48, RZ, 0x8, R48 ;  /* 0x00000008ff307819 */ /* 0x000fe40000011630 */
[C---:B------:R-:W-:Y:S01]  /*16de0*/  HMMA.16816.F32.BF16 R120, R40.reuse, R66, R120 ;  /* 0x000000422878723c */ /* 0x040fe20000041878 */
[----:B------:R4:W2:Y:S03]  /*16df0*/  MUFU.EX2 R66, R62 ;  /* 0x0000003e00427308 */ /* 0x0008a60000000800 */
[----:B------:R-:W-:Y:S02]  /*16e00*/  LOP3.LUT R51, R51, 0xff, RZ, 0xc0, !PT ;  /* 0x000000ff33337812 */ /* 0x000fe400078ec0ff */
[----:B------:R-:W-:Y:S02]  /*16e10*/  PRMT R168, R49, 0x5410, R48 ;  /* 0x0000541031a87816 */ /* 0x000fe40000000030 */
[-C--:B-1----:R-:W-:Y:S01]  /*16e20*/  HMMA.16816.F32.BF16 R28, R40, R44.reuse, R28 ;  /* 0x0000002c281c723c */ /* 0x082fe2000004181c */
[----:B------:R-:W-:Y:S03]  /*16e30*/  LOP3.LUT R48, R50, 0xffff, RZ, 0xc0, !PT ;  /* 0x0000ffff32307812 */ /* 0x000fe600078ec0ff */
[----:B------:R-:W-:Y:S01]  /*16e40*/  PRMT R65, R51, 0x5410, R56 ;  /* 0x0000541033417816 */ /* 0x000fe20000000038 */
[--C-:B------:R-:W-:Y:S01]  /*16e50*/  HSET2.LE.AND R168, R168, R244.reuse, PT ;  /* 0x000000f4a8a87233 */ /* 0x100fe20003803000 */
[----:B------:R-:W-:Y:S01]  /*16e60*/  LDSM.16.MT88.4 R56, [R214+0xac00] ;  /* 0x00ac0000d638783b */ /* 0x000fe20000004200 */
[--C-:B------:R-:W-:Y:S01]  /*16e70*/  SHF.R.U32.HI R49, RZ, 0x10, R54.reuse ;  /* 0x00000010ff317819 */ /* 0x100fe20000011636 */
[C---:B------:R-:W-:Y:S01]  /*16e80*/  HMMA.16816.F32.BF16 R124, R36.reuse, R44, R124 ;  /* 0x0000002c247c723c */ /* 0x040fe2000004187c */
[----:B------:R-:W-:Y:S03]  /*16e90*/  SHF.R.U32.HI R54, RZ, 0x18, R54 ;  /* 0x00000018ff367819 */ /* 0x000fe60000011636 */
[----:B------:R-:W-:Y:S02]  /*16ea0*/  LOP3.LUT R51, R49, 0xff, RZ, 0xc0, !PT ;  /* 0x000000ff31337812 */ /* 0x000fe400078ec0ff */
[----:B------:R-:W-:Y:S02]  /*16eb0*/  SHF.R.U32.HI R49, RZ, 0x8, R48 ;  /* 0x00000008ff317819 */ /* 0x000fe40000011630 */
[-C--:B------:R-:W-:Y:S01]  /*16ec0*/  HMMA.16816.F32.BF16 R128, R36, R46.reuse, R128 ;  /* 0x0000002e2480723c */ /* 0x080fe20000041880 */
[----:B------:R-:W-:Y:S03]  /*16ed0*/  PRMT R169, R51, 0x5410, R54 ;  /* 0x0000541033a97816 */ /* 0x000fe60000000036 */
[----:B------:R-:W-:Y:S02]  /*16ee0*/  SHF.R.U32.HI R48, RZ, 0x10, R50 ;  /* 0x00000010ff307819 */ /* 0x000fe40000011632 */
[----:B------:R-:W-:Y:S01]  /*16ef0*/  PRMT R60, R52, 0x5410, R49 ;  /* 0x00005410343c7816 */ /* 0x000fe20000000031 */
[--C-:B------:R-:W-:Y:S01]  /*16f00*/  HSET2.LE.AND R169, R169, R244.reuse, PT ;  /* 0x000000f4a9a97233 */ /* 0x100fe20003803000 */
[----:B------:R-:W-:Y:S01]  /*16f10*/  HMMA.16816.F32.BF16 R24, R40, R46, R24 ;  /* 0x0000002e2818723c */ /* 0x000fe20000041818 */
[----:B------:R-:W-:Y:S02]  /*16f20*/  LOP3.LUT R52, R48, 0xff, RZ, 0xc0, !PT ;  /* 0x000000ff30347812 */ /* 0x000fe400078ec0ff */
[----:B------:R-:W1:Y:S01]  /*16f30*/  LDSM.16.MT88.4 R48, [R214+0x9c00] ;  /* 0x009c0000d630783b */ /* 0x000e620000004200 */
[----:B------:R-:W-:Y:S01]  /*16f40*/  F2FP.BF16.PACK_AB R44, R179, R180 ;  /* 0x000000b4b32c723e */ /* 0x000fe200000010ff */
[--C-:B------:R-:W-:Y:S01]  /*16f50*/  HSET2.LE.AND R39, R60, R244.reuse, PT ;  /* 0x000000f43c277233 */ /* 0x100fe20003803000 */
[----:B------:R-:W-:Y:S01]  /*16f60*/  F2FP.BF16.PACK_AB R36, R177, R178 ;  /* 0x000000b2b124723e */ /* 0x000fe200000010ff */
[--C-:B------:R-:W-:Y:S01]  /*16f70*/  HSET2.LE.AND R41, R65, R244.reuse, PT ;  /* 0x000000f441297233 */ /* 0x100fe20003803000 */
[----:B------:R-:W-:Y:S03]  /*16f80*/  F2FP.BF16.PACK_AB R37, R184, R176 ;  /* 0x000000b0b825723e */ /* 0x000fe600000010ff */
[----:B----4-:R-:W-:Y:S01]  /*16f90*/  LDSM.16.MT88.4 R60, [R212+0xbc00] ;  /* 0x00bc0000d43c783b */ /* 0x010fe20000004200 */
[----:B--2---:R-:W-:Y:S02]  /*16fa0*/  F2FP.BF16.PACK_AB R38, R185, R175 ;  /* 0x000000afb926723e */ /* 0x004fe400000010ff */
[----:B------:R-:W-:Y:S02]  /*16fb0*/  PRMT R45, R52, 0x5410, R53 ;  /* 0x00005410342d7816 */ /* 0x000fe40000000035 */
[----:B------:R-:W-:Y:S02]  /*16fc0*/  LOP3.LUT R170, R170, R44, RZ, 0xc0, !PT ;  /* 0x0000002caaaa7212 */ /* 0x000fe400078ec0ff */
[----:B------:R-:W-:Y:S01]  /*16fd0*/  F2FP.BF16.PACK_AB R44, R173, R174 ;  /* 0x000000aead2c723e */ /* 0x000fe200000010ff */
[----:B------:R-:W2:Y:S01]  /*16fe0*/  LDSM.16.MT88.4 R52, [R212+0xac00] ;  /* 0x00ac0000d434783b */ /* 0x000ea20000004200 */
[----:B------:R-:W-:Y:S02]  /*16ff0*/  LOP3.LUT R171, R171, R36, RZ, 0xc0, !PT ;  /* 0x00000024abab7212 */ /* 0x000fe400078ec0ff */
[----:B------:R-:W-:Y:S01]  /*17000*/  LOP3.LUT R168, R168, R37, RZ, 0xc0, !PT ;  /* 0x00000025a8a87212 */ /* 0x000fe200078ec0ff */
[--C-:B------:R-:W-:Y:S01]  /*17010*/  HSET2.LE.AND R37, R45, R244.reuse, PT ;  /* 0x000000f42d257233 */ /* 0x100fe20003803000 */
[----:B------:R-:W-:Y:S02]  /*17020*/  LOP3.LUT R169, R169, R38, RZ, 0xc0, !PT ;  /* 0x00000026a9a97212 */ /* 0x000fe400078ec0ff */
[----:B------:R-:W-:Y:S01]  /*17030*/  LOP3.LUT R36, R39, R44, RZ, 0xc0, !PT ;  /* 0x0000002c27247212 */ /* 0x000fe200078ec0ff */
[----:B------:R-:W-:Y:S01]  /*17040*/  HSET2.LE.AND R39, R64, R244, PT ;  /* 0x000000f440277233 */ /* 0x000fe20003803000 */
[----:B-----5:R-:W-:Y:S02]  /*17050*/  F2FP.BF16.PACK_AB R38, R139, R172 ;  /* 0x000000ac8b26723e */ /* 0x020fe400000010ff */
[----:B------:R-:W-:Y:S01]  /*17060*/  F2FP.BF16.PACK_AB R40, R186, R138 ;  /* 0x0000008aba28723e */ /* 0x000fe200000010ff */
[-C--:B------:R-:W-:Y:S01]  /*17070*/  HMMA.16816.F32.BF16 R140, R168, R152.reuse, R4 ;  /* 0x00000098a88c723c */ /* 0x080fe20000041804 */
[----:B------:R-:W-:Y:S01]  /*17080*/  F2FP.BF16.PACK_AB R42, R187, R66 ;  /* 0x00000042bb2a723e */ /* 0x000fe200000010ff */
[----:B------:R-:W4:Y:S01]  /*17090*/  LDSM.16.MT88.4 R4, [R214+0xbc00] ;  /* 0x00bc0000d604783b */ /* 0x000f220000004200 */
[----:B------:R-:W-:Y:S02]  /*170a0*/  LOP3.LUT R37, R37, R38, RZ, 0xc0, !PT ;  /* 0x0000002625257212 */ /* 0x000fe400078ec0ff */
[----:B------:R-:W-:Y:S02]  /*170b0*/  LOP3.LUT R38, R39, R40, RZ, 0xc0, !PT ;  /* 0x0000002827267212 */ /* 0x000fe400078ec0ff */
[----:B------:R-:W-:Y:S07]  /*170c0*/  LOP3.LUT R39, R41, R42, RZ, 0xc0, !PT ;  /* 0x0000002a29277212 */ /* 0x000fee00078ec0ff */
[C---:B------:R-:W-:Y:S07]  /*170d0*/  HMMA.16816.F32.BF16 R144, R36.reuse, R152, R8 ;  /* 0x000000982490723c */ /* 0x040fee0000041808 */
[----:B------:R-:W-:Y:S01]  /*170e0*/  FFMA.FTZ R10, R3, R196, R233 ;  /* 0x000000c4030a7223 */ /* 0x000fe200000100e9 */
[-C--:B------:R-:W-:Y:S01]  /*170f0*/  HMMA.16816.F32.BF16 R148, R36, R154.reuse, R12 ;  /* 0x0000009a2494723c */ /* 0x080fe2000004180c */
[----:B---3--:R-:W-:Y:S03]  /*17100*/  FFMA.FTZ R9, R0, R197, R231 ;  /* 0x000000c500097223 */ /* 0x008fe600000100e7 */
        /* <DEDUP_REMOVED lines=20> */
[----:B------:R-:W-:Y:S02]  /*17250*/  FADD.FTZ R3, R205, R3 ;  /* 0x00000003cd037221 */ /* 0x000fe40000010000 */
[----:B------:R-:W-:Y:S02]  /*17260*/  FFMA.FTZ R8, R133, R252, R237 ;  /* 0x000000fc85087223 */ /* 0x000fe400000100ed */
[-C--:B--2---:R-:W-:Y:S01]  /*17270*/  HMMA.16816.F32.BF16 R84, R168, R52.reuse, R84 ;  /* 0x00000034a854723c */ /* 0x084fe20000041854 */
[----:B------:R-:W-:Y:S03]  /*17280*/  FADD.FTZ R3, R210, R3 ;  /* 0x00000003d2037221 */ /* 0x000fe60000010000 */
[----:B------:R-:W-:Y:S02]  /*17290*/  FADD.FTZ R8, R236, R8 ;  /* 0x00000008ec087221 */ /* 0x000fe40000010000 */
[----:B------:R-:W-:Y:S02]  /*172a0*/  FADD.FTZ R10, R209, R3 ;  /* 0x00000003d10a7221 */ /* 0x000fe40000010000 */
[C---:B------:R-:W-:Y:S01]  /*172b0*/  HMMA.16816.F32.BF16 R88, R36.reuse, R52, R88 ;  /* 0x000000342458723c */ /* 0x040fe20000041858 */
[----:B------:R-:W-:Y:S04]  /*172c0*/  FADD.FTZ R8, R240, R8 ;  /* 0x00000008f0087221 */ /* 0x000fe80000010000 */
[----:B------:R-:W-:Y:S03]  /*172d0*/  FADD.FTZ R8, R241, R8 ;  /* 0x00000008f1087221 */ /* 0x000fe60000010000 */
[-C--:B------:R-:W-:Y:S01]  /*172e0*/  HMMA.16816.F32.BF16 R92, R36, R54.reuse, R92 ;  /* 0x00000036245c723c */ /* 0x080fe2000004185c */
[----:B------:R-:W-:Y:S04]  /*172f0*/  FADD.FTZ R8, R221, R8 ;  /* 0x00000008dd087221 */ /* 0x000fe80000010000 */
[----:B------:R-:W-:Y:S03]  /*17300*/  FADD.FTZ R8, R220, R8 ;  /* 0x00000008dc087221 */ /* 0x000fe60000010000 */
        /* <DEDUP_REMOVED lines=23> */
[C---:B------:R-:W-:Y:S01]  /*17480*/  HMMA.16816.F32.BF16 R160, R36.reuse, R60, R20 ;  /* 0x0000003c24a0723c */ /* 0x040fe20000041814 */
[----:B------:R-:W-:Y:S07]  /*17490*/  FADD.FTZ R9, R175, R9 ;  /* 0x00000009af097221 */ /* 0x000fee0000010000 */
[-C--:B------:R-:W-:Y:S08]  /*174a0*/  HMMA.16816.F32.BF16 R116, R36, R62.reuse, R116 ;  /* 0x0000003e2474723c */ /* 0x080ff00000041874 */
[C---:B------:R-:W-:Y:S08]  /*174b0*/  HMMA.16816.F32.BF16 R120, R168.reuse, R62, R120 ;  /* 0x0000003ea878723c */ /* 0x040ff00000041878 */
[-C--:B----4-:R-:W-:Y:S08]  /*174c0*/  HMMA.16816.F32.BF16 R164, R168, R4.reuse, R28 ;  /* 0x00000004a8a4723c */ /* 0x090ff0000004181c */
        /* <DEDUP_REMOVED lines=15> */
[----:B------:R-:W-:Y:S01]  /*175c0*/  FADD.FTZ R3, R138, R0 ;  /* 0x000000008a037221 */ /* 0x000fe20000010000 */
[----:B------:R-:W-:Y:S01]  /*175d0*/  MOV R138, R2 ;  /* 0x00000002008a7202 */ /* 0x000fe20000000f00 */
        /* <DEDUP_REMOVED lines=8> */
[----:B-1----:R-:W-:Y:S01]  /*17660*/  IMAD.MOV.U32 R3, RZ, RZ, R135 ;  /* 0x000000ffff037224 */ /* 0x002fe200078e0087 */
[----:B--2---:R-:W-:Y:S01]  /*17670*/  MOV R0, R136 ;  /* 0x0000008800007202 */ /* 0x004fe20000000f00 */
[----:B------:R-:W-:-:S05]  /*17680*/  @P5 BRA `(.L_x_428) ;  /* 0xffffb93000005947 */ /* 0x000fca000383ffff */
.L_x_427:
[----:B------:R-:W3:Y:S04]  /*17690*/  LDL.LU R9, [R1+0x10] ;  /* 0x0000100001097983 */ /* 0x000ee80000300800 */
[----:B------:R-:W1:Y:S04]  /*176a0*/  SHFL.BFLY PT, R3, R252, 0x2, 0x1f ;  /* 0x0c401f00fc037f89 */ /* 0x000e6800000e0000 */
[----:B--2---:R-:W2:Y:S04]  /*176b0*/  SHFL.BFLY PT, R0, R245, 0x2, 0x1f ;  /* 0x0c401f00f5007f89 */ /* 0x004ea800000e0000 */
[----:B------:R-:W4:Y:S01]  /*176c0*/  S2R R138, SR_TID.X ;  /* 0x00000000008a7919 */ /* 0x000f220000002100 */
[----:B------:R-:W4:Y:S01]  /*176d0*/  S2UR UR6, SR_CTAID.Y ;  /* 0x00000000000679c3 */ /* 0x000f220000002600 */
[----:B------:R-:W-:-:S02]  /*176e0*/  UISETP.NE.AND UP0, UPT, UR26, -0x1, UPT ;  /* 0xffffffff1a00788c */ /* 0x000fc4000bf05270 */
[----:B------:R-:W3:Y:S01]  /*176f0*/  LDL.LU R8, [R1+0x14] ;  /* 0x0000140001087983 */ /* 0x000ee20000300800 */
[----:B------:R-:W-:Y:S01]  /*17700*/  ULDC.64 UR4, c[0x0][0x1e8] ;  /* 0x00007a0000047ab9 */ /* 0x000fe20000000a00 */
[----:B------:R-:W-:Y:S01]  /*17710*/  BSSY B0, `(.L_x_431) ;  /* 0x0000172000007945 */ /* 0x000fe20003800000 */
[----:B------:R-:W-:Y:S02]  /*17720*/  ULDC.U8 UR9, c[0x0][0x328] ;  /* 0x0000ca0000097ab9 */ /* 0x000fe40000000000 */
[----:B------:R-:W-:Y:S01]  /*17730*/  UISETP.NE.AND UP3, UPT, UR9, URZ, UPT ;  /* 0x0000003f0900728c */ /* 0x000fe2000bf65270 */
[----:B------:R-:W4:Y:S01]  /*17740*/  S2UR UR10, SR_CTAID.Z ;  /* 0x00000000000a79c3 */ /* 0x000f220000002700 */
[----:B------:R-:W-:Y:S02]  /*17750*/  ULDC UR8, c[0x0][0x214] ;  /* 0x0000850000087ab9 */ /* 0x000fe40000000800 */
[----:B------:R-:W-:Y:S01]  /*17760*/  @UP0 UIMAD.WIDE.U32 UR12, UR26, UR4, URZ ;  /* 0x000000041a0c02a5 */ /* 0x000fe2000f8e003f */
[----:B-1----:R-:W-:-:S03]  /*17770*/  FADD.FTZ R3, R3, R252 ;  /* 0x000000fc03037221 */ /* 0x002fc60000010000 */
[----:B------:R-:W-:Y:S01]  /*17780*/  @UP0 UIMAD UR7, UR26, UR5, UR13 ;  /* 0x000000051a0702a4 */ /* 0x000fe2000f8e020d */
[----:B--2---:R-:W-:Y:S01]  /*17790*/  FADD.FTZ R0, R0, R245 ;  /* 0x000000f500007221 */ /* 0x004fe20000010000 */
[----:B------:R-:W1:Y:S01]  /*177a0*/  SHFL.BFLY PT, R4, R3, 0x1, 0x1f ;  /* 0x0c201f0003047f89 */ /* 0x000e6200000e0000 */
[----:B------:R-:W-:Y:S01]  /*177b0*/  ULDC.64 UR4, c[0x0][0x1e0] ;  /* 0x0000780000047ab9 */ /* 0x000fe20000000a00 */
[----:B----4-:R-:W-:Y:S02]  /*177c0*/  SHF.R.S32.HI R137, RZ, 0x1f, R138 ;  /* 0x0000001fff897819 */ /* 0x010fe4000001148a */
[----:B------:R-:W2:Y:S01]  /*177d0*/  SHFL.BFLY PT, R7, R0, 0x1, 0x1f ;  /* 0x0c201f0000077f89 */ /* 0x000ea200000e0000 */
[----:B------:R-:W-:Y:S01]  /*177e0*/  @!UP0 USHF.R.S32.HI UR11, URZ, 0x1f, UR6 ;  /* 0x0000001f3f0b8899 */ /* 0x000fe20008011406 */
[CC--:B-----5:R-:W-:Y:S01]  /*177f0*/  LEA.HI R39, R137.reuse, R138.reuse, RZ, 0x2 ;  /* 0x0000008a89277211 */ /* 0x0e0fe200078f10ff */
[----:B------:R-:W-:Y:S01]  /*17800*/  @!UP0 UIMAD.WIDE.U32 UR20, UR6, UR4, URZ ;  /* 0x00000004061482a5 */ /* 0x000fe2000f8e003f */
[----:B------:R-:W-:Y:S01]  /*17810*/  LEA.HI R137, R137, R138, RZ, 0x5 ;  /* 0x0000008a89897211 */ /* 0x000fe200078f28ff */
[----:B------:R-:W-:-:S03]  /*17820*/  @!UP0 UIMAD UR11, UR11, UR4, URZ ;  /* 0x000000040b0b82a4 */ /* 0x000fc6000f8e023f */
[----:B------:R-:W-:Y:S02]  /*17830*/  ULDC.U8 UR4, c[0x0][0x329] ;  /* 0x0000ca4000047ab9 */ /* 0x000fe40000000000 */
[----:B------:R-:W-:Y:S02]  /*17840*/  UISETP.NE.AND UP2, UPT, UR4, URZ, UPT ;  /* 0x0000003f0400728c */ /* 0x000fe4000bf45270 */
[----:B------:R-:W-:Y:S02]  /*17850*/  UISETP.EQ.AND UP3, UPT, UR4, URZ, UP3 ;  /* 0x0000003f0400728c */ /* 0x000fe40009f62270 */
[----:B------:R-:W-:Y:S02]  /*17860*/  @!UP0 UIMAD UR11, UR6, UR5, UR11 ;  /* 0x00000005060b82a4 */ /* 0x000fe4000f8e020b */
[----:B------:R-:W-:Y:S02]  /*17870*/  ULDC UR4, c[0x0][0x1c0] ;  /* 0x0000700000047ab9 */ /* 0x000fe40000000800 */
[----:B------:R-:W-:Y:S01]  /*17880*/  ULDC UR5, c[0x0][0x234] ;  /* 0x00008d0000057ab9 */ /* 0x000fe20000000800 */
[----:B-1----:R-:W-:Y:S01]  /*17890*/  FADD.FTZ R50, R3, R4 ;  /* 0x0000000403327221 */ /* 0x002fe20000010000 */
[----:B------:R-:W-:Y:S01]  /*178a0*/  MOV R4, 0x3f800000 ;  /* 0x3f80000000047802 */ /* 0x000fe20000000f00 */
[----:B------:R-:W-:Y:S01]  /*178b0*/  @!UP2 UISETP.NE.AND UP1, UPT, UR9, URZ, UPT ;  /* 0x0000003f0900a28c */ /* 0x000fe2000bf25270 */
[----:B------:R-:W1:Y:S01]  /*178c0*/  S2UR UR9, SR_CTAID.X ;  /* 0x00000000000979c3 */ /* 0x000e620000002500 */
[----:B--2---:R-:W-:Y:S01]  /*178d0*/  FADD.FTZ R49, R0, R7 ;  /* 0x0000000700317221 */ /* 0x004fe20000010000 */
[----:B------:R-:W-:Y:S01]  /*178e0*/  FSETP.NE.FTZ.AND P5, PT, R50, RZ, PT ;  /* 0x000000ff3200720b */ /* 0x000fe20003fb5000 */
[----:B------:R-:W-:Y:S01]  /*178f0*/  @UP2 ULDC UR14, c[0x0][0x210] ;  /* 0x00008400000e2ab9 */ /* 0x000fe20000000800 */
[----:B------:R-:W-:Y:S01]  /*17900*/  MOV R0, 0x3f800000 ;  /* 0x3f80000000007802 */ /* 0x000fe20000000f00 */
[----:B------:R-:W-:Y:S01]  /*17910*/  @UP2 UIMAD UR14, UR14, UR8, URZ ;  /* 0x000000080e0e22a4 */ /* 0x000fe2000f8e023f */
[----:B------:R-:W-:Y:S01]  /*17920*/  FSETP.NE.FTZ.AND P4, PT, R49, RZ, PT ;  /* 0x000000ff3100720b */ /* 0x000fe20003f95000 */
[----:B------:R-:W-:-:S02]  /*17930*/  @!UP2 USEL UR14, UR8, UR5, !UP1 ;  /* 0x00000005080ea287 */ /* 0x000fc4000c800000 */
[----:B------:R-:W-:Y:S02]  /*17940*/  @UP2 UMOV UR13, 0x1 ;  /* 0x00000001000d2882 */ /* 0x000fe40000000000 */
[----:B------:R-:W-:Y:S02]  /*17950*/  @!UP2 UIMAD UR13, UR14, UR4, URZ ;  /* 0x000000040e0da2a4 */ /* 0x000fe4000f8e023f */
[----:B------:R-:W-:Y:S02]  /*17960*/  @UP3 UIMAD UR16, UR6, UR8, URZ ;  /* 0x00000008061032a4 */ /* 0x000fe4000f8e023f */
[----:B------:R-:W2:Y:S01]  /*17970*/  @P5 MUFU.RCP R0, R50 ;  /* 0x0000003200005308 */ /* 0x000ea20000001000 */
[----:B------:R-:W-:Y:S02]  /*17980*/  @UP2 ULDC UR15, c[0x0][0x210] ;  /* 0x00008400000f2ab9 */ /* 0x000fe40000000800 */
[----:B------:R-:W-:Y:S02]  /*17990*/  UIMAD UR5, UR6, UR13, URZ ;  /* 0x0000000d060572a4 */ /* 0x000fe4000f8e023f */
[----:B------:R-:W-:-:S02]  /*179a0*/  @!UP2 UMOV UR15, 0x1 ;  /* 0x00000001000fa882 */ /* 0x000fc40000000000 */
[----:B------:R-:W-:Y:S01]  /*179b0*/  @UP3 USEL UR16, UR16, UR26, !UP0 ;  /* 0x0000001a10103287 */ /* 0x000fe2000c000000 */
[----:B------:R-:W4:Y:S01]  /*179c0*/  @P4 MUFU.RCP R4, R49 ;  /* 0x0000003100044308 */ /* 0x000f220000001000 */
[----:B-1----:R-:W-:Y:S02]  /*179d0*/  UIMAD UR4, UR9, UR15, URZ ;  /* 0x0000000f090472a4 */ /* 0x002fe4000f8e023f */
[----:B------:R-:W-:Y:S02]  /*179e0*/  USEL UR5, UR5, URZ, !UP3 ;  /* 0x0000003f05057287 */ /* 0x000fe4000d800000 */
[----:B------:R-:W-:Y:S02]  /*179f0*/  USHF.L.U32 UR4, UR4, 0x7, URZ ;  /* 0x0000000704047899 */ /* 0x000fe4000800063f */
[----:B------:R-:W-:Y:S01]  /*17a00*/  UIMAD UR14, UR10, UR14, UR5 ;  /* 0x0000000e0a0e72a4 */ /* 0x000fe2000f8e0205 */
[----:B--2---:R-:W-:Y:S01]  /*17a10*/  FMUL.FTZ R0, R0, c[0x0][0x2dc] ;  /* 0x0000b70000007a20 */ /* 0x004fe20000410000 */
[----:B------:R-:W-:-:S02]  /*17a20*/  @!UP3 UMOV UR22, URZ ;  /* 0x0000003f0016bc82 */ /* 0x000fc40008000000 */
[----:B------:R-:W-:Y:S01]  /*17a30*/  @UP3 UMOV UR22, UR16 ;  /* 0x0000001000163c82 */ /* 0x000fe20008000000 */
[C---:B------:R-:W-:Y:S01]  /*17a40*/  FMUL.FTZ R140, R0.reuse, R140 ;  /* 0x0000008c008c7220 */ /* 0x040fe20000410000 */
[----:B------:R-:W-:Y:S01]  /*17a50*/  @!UP3 UMOV UR23, URZ ;  /* 0x0000003f0017bc82 */ /* 0x000fe20008000000 */
[C---:B------:R-:W-:Y:S01]  /*17a60*/  FMUL.FTZ R46, R0.reuse, R141 ;  /* 0x0000008d002e7220 */ /* 0x040fe20000410000 */
[----:B------:R-:W-:Y:S01]  /*17a70*/  USHF.R.S32.HI UR5, URZ, 0x1f, UR4 ;  /* 0x0000001f3f057899 */ /* 0x000fe20008011404 */
[C---:B------:R-:W-:Y:S01]  /*17a80*/  FMUL.FTZ R152, R0.reuse, R152 ;  /* 0x0000009800987220 */ /* 0x040fe20000410000 */
[----:B------:R-:W-:Y:S01]  /*17a90*/  @UP3 USHF.R.S32.HI UR23, URZ, 0x1f, UR16 ;  /* 0x0000001f3f173899 */ /* 0x000fe20008011410 */
[----:B------:R-:W-:Y:S01]  /*17aa0*/  FMUL.FTZ R44, R0, R153 ;  /* 0x00000099002c7220 */ /* 0x000fe20000410000 */
[----:B------:R-:W-:Y:S01]  /*17ab0*/  F2FP.BF16.PACK_AB R46, R46, R140 ;  /* 0x0000008c2e2e723e */ /* 0x000fe200000010ff */
[C---:B------:R-:W-:Y:S01]  /*17ac0*/  FMUL.FTZ R68, R0.reuse, R68 ;  /* 0x0000004400447220 */ /* 0x040fe20000410000 */
[----:B------:R-:W-:Y:S01]  /*17ad0*/  USHF.R.S32.HI UR6, URZ, 0x1f, UR14 ;  /* 0x0000001f3f067899 */ /* 0x000fe2000801140e */
[----:B------:R-:W-:Y:S01]  /*17ae0*/  FMUL.FTZ R42, R0, R69 ;  /* 0x00000045002a7220 */ /* 0x000fe20000410000 */
[----:B------:R-:W-:Y:S01]  /*17af0*/  F2FP.BF16.PACK_AB R44, R44, R152 ;  /* 0x000000982c2c723e */ /* 0x000fe200000010ff */
[C---:B------:R-:W-:Y:S01]  /*17b00*/  FMUL.FTZ R80, R0.reuse, R80 ;  /* 0x0000005000507220 */ /* 0x040fe20000410000 */
[----:B------:R-:W-:Y:S01]  /*17b10*/  UIADD3 UR4, UP2, UP1, UR4, UR22, UR14 ;  /* 0x0000001604047290 */ /* 0x000fe2000f95e00e */
[----:B------:R-:W-:Y:S01]  /*17b20*/  FMUL.FTZ R38, R0, R81 ;  /* 0x0000005100267220 */ /* 0x000fe20000410000 */
[----:B------:R-:W-:Y:S01]  /*17b30*/  F2FP.BF16.PACK_AB R42, R42, R68 ;  /* 0x000000442a2a723e */ /* 0x000fe200000010ff */
[C---:B------:R-:W-:Y:S01]  /*17b40*/  FMUL.FTZ R84, R0.reuse, R84 ;  /* 0x0000005400547220 */ /* 0x040fe20000410000 */
[----:B------:R-:W-:Y:S01]  /*17b50*/  @!UP0 UIADD3 UR7, UR21, UR11, URZ ;  /* 0x0000000b15078290 */ /* 0x000fe2000fffe03f */
[----:B------:R-:W-:Y:S01]  /*17b60*/  FMUL.FTZ R35, R0, R85 ;  /* 0x0000005500237220 */ /* 0x000fe20000410000 */
[----:B------:R-:W-:Y:S01]  /*17b70*/  F2FP.BF16.PACK_AB R38, R38, R80 ;  /* 0x000000502626723e */ /* 0x000fe200000010ff */
[C---:B------:R-:W-:Y:S01]  /*17b80*/  FMUL.FTZ R96, R0.reuse, R96 ;  /* 0x0000006000607220 */ /* 0x040fe20000410000 */
[----:B------:R-:W-:Y:S01]  /*17b90*/  UIADD3.X UR5, UR5, UR23, UR6, UP2, UP1 ;  /* 0x0000001705057290 */ /* 0x000fe200097e2406 */
[C---:B------:R-:W-:Y:S01]  /*17ba0*/  FMUL.FTZ R32, R0.reuse, R97 ;  /* 0x0000006100207220 */ /* 0x040fe20000410000 */
[----:B------:R-:W-:Y:S01]  /*17bb0*/  F2FP.BF16.PACK_AB R35, R35, R84 ;  /* 0x000000542323723e */ /* 0x000fe200000010ff */
[C---:B------:R-:W-:Y:S01]  /*17bc0*/  FMUL.FTZ R100, R0.reuse, R100 ;  /* 0x0000006400647220 */ /* 0x040fe20000410000 */
[----:B------:R-:W-:Y:S01]  /*17bd0*/  @!UP0 UMOV UR12, UR20 ;  /* 0x00000014000c8c82 */ /* 0x000fe20008000000 */
        /* <DEDUP_REMOVED lines=14> */
[----:B------:R-:W-:Y:S02]  /*17cc0*/  FMUL.FTZ R168, R0, R168 ;  /* 0x000000a800a87220 */ /* 0x000fe40000410000 */
[----:B----4-:R-:W-:Y:S01]  /*17cd0*/  FMUL.FTZ R4, R4, c[0x0][0x2dc] ;  /* 0x0000b70004047a20 */ /* 0x010fe20000410000 */
[----:B------:R-:W-:-:S03]  /*17ce0*/  F2FP.BF16.PACK_AB R13, R13, R164 ;  /* 0x000000a40d0d723e */ /* 0x000fc600000010ff */
[C---:B------:R-:W-:Y:S02]  /*17cf0*/  FMUL.FTZ R142, R4.reuse, R142 ;  /* 0x0000008e048e7220 */ /* 0x040fe40000410000 */
        /* <DEDUP_REMOVED lines=31> */
[----:B------:R-:W-:-:S03]  /*17ef0*/  FMUL.FTZ R170, R4, R170 ;  /* 0x000000aa04aa7220 */ /* 0x000fc60000410000 */
[----:B------:R-:W-:Y:S01]  /*17f00*/  F2FP.BF16.PACK_AB R12, R12, R166 ;  /* 0x000000a60c0c723e */ /* 0x000fe200000010ff */
[----:B---3--:R-:W1:Y:S04]  /*17f10*/  SHFL.BFLY PT, R5, R9, 0x2, 0x1f ;  /* 0x0c401f0009057f89 */ /* 0x008e6800000e0000 */
[----:B------:R-:W2:Y:S01]  /*17f20*/  SHFL.BFLY PT, R6, R8, 0x2, 0x1f ;  /* 0x0c401f0008067f89 */ /* 0x000ea200000e0000 */
[----:B-1----:R-:W-:Y:S02]  /*17f30*/  FADD.FTZ R5, R5, R9 ;  /* 0x0000000905057221 */ /* 0x002fe40000010000 */
[----:B------:R-:W-:Y:S01]  /*17f40*/  FMUL.FTZ R9, R0, R169 ;  /* 0x000000a900097220 */ /* 0x000fe20000410000 */
[----:B------:R-:W-:-:S04]  /*17f50*/  MOV R0, 0x3f800000 ;  /* 0x3f80000000007802 */ /* 0x000fc80000000f00 */
[----:B------:R-:W-:Y:S01]  /*17f60*/  F2FP.BF16.PACK_AB R9, R9, R168 ;  /* 0x000000a80909723e */ /* 0x000fe200000010ff */
[----:B--2---:R-:W-:Y:S01]  /*17f70*/  FADD.FTZ R3, R6, R8 ;  /* 0x0000000806037221 */ /* 0x004fe20000010000 */
[----:B------:R-:W-:Y:S01]  /*17f80*/  LOP3.LUT R8, R39, 0xfffffffc, RZ, 0xc0, !PT ;  /* 0xfffffffc27087812 */ /* 0x000fe200078ec0ff */
[----:B------:R-:W1:Y:S01]  /*17f90*/  SHFL.BFLY PT, R6, R5, 0x1, 0x1f ;  /* 0x0c201f0005067f89 */ /* 0x000e6200000e0000 */
[----:B------:R-:W-:-:S03]  /*17fa0*/  SHF.R.S32.HI R39, RZ, 0x2, R39 ;  /* 0x00000002ff277819 */ /* 0x000fc60000011427 */
[----:B------:R-:W2:Y:S01]  /*17fb0*/  SHFL.BFLY PT, R7, R3, 0x1, 0x1f ;  /* 0x0c201f0003077f89 */ /* 0x000ea200000e0000 */
[----:B-1----:R-:W-:Y:S01]  /*17fc0*/  FADD.FTZ R133, R5, R6 ;  /* 0x0000000605857221 */ /* 0x002fe20000010000 */
[----:B------:R-:W-:Y:S02]  /*17fd0*/  SHF.R.S32.HI R6, RZ, 0x5, R137 ;  /* 0x00000005ff067819 */ /* 0x000fe40000011489 */
[----:B------:R-:W-:Y:S01]  /*17fe0*/  IADD3 R5, -R8, R138, RZ ;  /* 0x0000008a08057210 */ /* 0x000fe20007ffe1ff */
[----:B--2---:R-:W-:Y:S01]  /*17ff0*/  FADD.FTZ R132, R3, R7 ;  /* 0x0000000703847221 */ /* 0x004fe20000010000 */
[----:B------:R-:W-:Y:S01]  /*18000*/  FSETP.NE.FTZ.AND P3, PT, R133, RZ, PT ;  /* 0x000000ff8500720b */ /* 0x000fe20003f75000 */
[----:B------:R-:W-:Y:S01]  /*18010*/  FMUL.FTZ R8, R4, R171 ;  /* 0x000000ab04087220 */ /* 0x000fe20000410000 */
[----:B------:R-:W-:Y:S02]  /*18020*/  MOV R3, 0x3f800000 ;  /* 0x3f80000000037802 */ /* 0x000fe40000000f00 */
[----:B------:R-:W-:-:S02]  /*18030*/  FSETP.NE.FTZ.AND P2, PT, R132, RZ, PT ;  /* 0x000000ff8400720b */ /* 0x000fc40003f55000 */
[----:B------:R-:W-:Y:S02]  /*18040*/  LEA R51, R6, R5, 0x8 ;  /* 0x0000000506337211 */ /* 0x000fe400078e40ff */
[----:B------:R-:W-:-:S05]  /*18050*/  F2FP.BF16.PACK_AB R8, R8, R170 ;  /* 0x000000aa0808723e */ /* 0x000fca00000010ff */
[----:B------:R-:W1:Y:S08]  /*18060*/  @P3 MUFU.RCP R3, R133 ;  /* 0x0000008500033308 */ /* 0x000e700000001000 */
[----:B------:R-:W2:Y:S01]  /*18070*/  @P2 MUFU.RCP R0, R132 ;  /* 0x0000008400002308 */ /* 0x000ea20000001000 */
[----:B-1----:R-:W-:-:S04]  /*18080*/  FMUL.FTZ R3, R3, c[0x0][0x2dc] ;  /* 0x0000b70003037a20 */ /* 0x002fc80000410000 */
[C---:B------:R-:W-:Y:S02]  /*18090*/  FMUL.FTZ R144, R3.reuse, R144 ;  /* 0x0000009003907220 */ /* 0x040fe40000410000 */
[C---:B------:R-:W-:Y:S02]  /*180a0*/  FMUL.FTZ R48, R3.reuse, R145 ;  /* 0x0000009103307220 */ /* 0x040fe40000410000 */
        /* <DEDUP_REMOVED lines=41> */
[C---:B------:R-:W-:Y:S01]  /*18340*/  FMUL.FTZ R151, R0.reuse, R151 ;  /* 0x0000009700977220 */ /* 0x040fe20000410000 */
[----:B------:R-:W-:Y:S01]  /*18350*/  IADD3 R3, R39, -R3, RZ ;  /* 0x8000000327037210 */ /* 0x000fe20007ffe0ff */
        /* <DEDUP_REMOVED lines=34> */
[----:B------:R-:W-:Y:S02]  /*18580*/  SHF.L.U32 R4, R5, 0x6, RZ ;  /* 0x0000000605047819 */ /* 0x000fe400000006ff */
[----:B------:R-:W-:Y:S02]  /*18590*/  IADD3 R0, R3, -R0, RZ ;  /* 0x8000000003007210 */ /* 0x000fe40007ffe0ff */
        /* <DEDUP_REMOVED lines=63> */
[----:B------:R-:W-:Y:S01]  /*18990*/  LOP3.LUT P0, RZ, R0, 0x3, RZ, 0xc0, !PT ;  /* 0x0000000300ff7812 */ /* 0x000fe2000780c0ff */
[----:B--2---:R-:W2:Y:S01]  /*189a0*/  @P3 MUFU.LG2 R3, R133 ;  /* 0x0000008500033308 */ /* 0x004ea20000000c00 */
[----:B------:R-:W-:Y:S01]  /*189b0*/  MOV R14, 0x7f800000 ;  /* 0x7f800000000e7802 */ /* 0x000fe20000000f00 */
[----:B------:R-:W-:Y:S01]  /*189c0*/  STS [R4+0x5000], R7 ;  /* 0x0050000704007388 */ /* 0x000fe20000000800 */
[----:B---3--:R-:W-:-:S03]  /*189d0*/  MOV R13, 0x7f800000 ;  /* 0x7f800000000d7802 */ /* 0x008fc60000000f00 */
[----:B------:R3:W-:Y:S01]  /*189e0*/  STS [R4+0x5200], R6 ;  /* 0x0052000604007388 */ /* 0x0007e20000000800 */
[----:B----4-:R-:W-:Y:S01]  /*189f0*/  MOV R12, 0x7f800000 ;  /* 0x7f800000000c7802 */ /* 0x010fe20000000f00 */
[----:B------:R-:W4:Y:S02]  /*18a00*/  @P2 MUFU.LG2 R0, R132 ;  /* 0x0000008400002308 */ /* 0x000f240000000c00 */
[----:B------:R-:W-:Y:S01]  /*18a10*/  BAR.SYNC.DEFER_BLOCKING 0x0 ;  /* 0x0000000000007b1d */ /* 0x000fe20000010000 */
[----:B------:R-:W-:Y:S01]  /*18a20*/  MOV R9, 0x7f800000 ;  /* 0x7f80000000097802 */ /* 0x000fe20000000f00 */
[----:B--2---:R-:W-:-:S04]  /*18a30*/  @P3 FMUL.FTZ R3, R3, 0.69314718246459960938 ;  /* 0x3f31721803033820 */ /* 0x004fc80000410000 */
[----:B------:R-:W-:Y:S01]  /*18a40*/  @P3 FFMA.FTZ R9, R134, c[0x0][0x238], R3 ;  /* 0x00008e0086093a23 */ /* 0x000fe20000010003 */
[----:B-1----:R-:W1:Y:S01]  /*18a50*/  @P5 MUFU.LG2 R5, R50 ;  /* 0x0000003200055308 */ /* 0x002e620000000c00 */
[----:B----4-:R-:W-:-:S04]  /*18a60*/  @P2 FMUL.FTZ R0, R0, 0.69314718246459960938 ;  /* 0x3f31721800002820 */ /* 0x010fc80000410000 */
[----:B------:R-:W-:-:S03]  /*18a70*/  @P2 FFMA.FTZ R12, R2, c[0x0][0x238], R0 ;  /* 0x00008e00020c2a23 */ /* 0x000fc60000010000 */
[----:B---3--:R-:W2:Y:S01]  /*18a80*/  @P4 MUFU.LG2 R4, R49 ;  /* 0x0000003100044308 */ /* 0x008ea20000000c00 */
[----:B------:R3:W4:Y:S04]  /*18a90*/  LDS.128 R24, [R218] ;  /* 0x00000000da187984 */ /* 0x0007280000000c00 */
        /* <DEDUP_REMOVED lines=16> */
[----:B---34-:R-:W3:Y:S04]  /*18ba0*/  LDL.LU R139, [R1+0x5c] ;  /* 0x00005c00018b7983 */ /* 0x018ee80000300800 */
[----:B------:R-:W4:Y:S02]  /*18bb0*/  S2R R2, SR_TID.X ;  /* 0x0000000000027919 */ /* 0x000f240000002100 */
[----:B----4-:R-:W-:-:S04]  /*18bc0*/  SHF.R.S32.HI R0, RZ, 0x1f, R2 ;  /* 0x0000001fff007819 */ /* 0x010fc80000011402 */
[----:B------:R-:W-:-:S04]  /*18bd0*/  LEA.HI R0, R0, R2, RZ, 0x5 ;  /* 0x0000000200007211 */ /* 0x000fc800078f28ff */
[----:B------:R-:W-:-:S05]  /*18be0*/  LOP3.LUT R0, R0, 0xffffffe0, RZ, 0xc0, !PT ;  /* 0xffffffe000007812 */ /* 0x000fca00078ec0ff */
[----:B------:R-:W-:-:S05]  /*18bf0*/  IMAD.IADD R0, R2, 0x1, -R0 ;  /* 0x0000000102007824 */ /* 0x000fca00078e0a00 */
[----:B------:R-:W-:-:S04]  /*18c00*/  SHF.R.S32.HI R2, RZ, 0x1f, R0 ;  /* 0x0000001fff027819 */ /* 0x000fc80000011400 */
[----:B------:R-:W-:-:S04]  /*18c10*/  LEA.HI R0, R2, R0, RZ, 0x2 ;  /* 0x0000000002007211 */ /* 0x000fc800078f10ff */
[----:B------:R-:W-:-:S05]  /*18c20*/  SHF.R.S32.HI R0, RZ, 0x2, R0 ;  /* 0x00000002ff007819 */ /* 0x000fca0000011400 */
        /* <DEDUP_REMOVED lines=32> */
.L_x_432:
[----:B---34-:R-:W-:Y:S05]  /*18e30*/  BSYNC B0 ;  /* 0x0000000000007941 */ /* 0x018fea0003800000 */
.L_x_431:
[----:B------:R-:W3:Y:S04]  /*18e40*/  LDL.64 R36, [R1+0x18] ;  /* 0x0000180001247983 */ /* 0x000ee80000100a00 */
[----:B------:R4:W5:Y:S04]  /*18e50*/  LDL R15, [R1+0x30] ;  /* 0x00003000010f7983 */ /* 0x0009680000100800 */
[----:B------:R4:W5:Y:S01]  /*18e60*/  LDL R14, [R1+0x34] ;  /* 0x00003400010e7983 */ /* 0x0009620000100800 */
[----:B------:R-:W-:Y:S01]  /*18e70*/  UIMAD UR9, UR9, -0x80, UR28 ;  /* 0xffffff80090978a4 */ /* 0x000fe2000f8e021c */
[----:B------:R-:W-:Y:S01]  /*18e80*/  BSSY B0, `(.L_x_433) ;  /* 0x0000021000007945 */ /* 0x000fe20003800000 */
[----:B------:R-:W-:Y:S01]  /*18e90*/  USHF.R.S32.HI UR6, URZ, 0x1f, UR10 ;  /* 0x0000001f3f067899 */ /* 0x000fe2000801140a */
[----:B------:R-:W2:Y:S01]  /*18ea0*/  S2R R3, SR_TID.X ;  /* 0x0000000000037919 */ /* 0x000ea20000002100 */
[----:B------:R-:W-:-:S02]  /*18eb0*/  ULDC.64 UR4, c[0x0][0x1f0] ;  /* 0x00007c0000047ab9 */ /* 0x000fc40000000a00 */
[----:B------:R-:W-:Y:S01]  /*18ec0*/  UIMAD UR4, UR6, UR4, URZ ;  /* 0x00000004060472a4 */ /* 0x000fe2000f8e023f */
[----:B------:R-:W1:Y:S03]  /*18ed0*/  S2R R12, SR_CTAID.Z ;  /* 0x00000000000c7919 */ /* 0x000e660000002700 */
[----:B------:R-:W-:Y:S01]  /*18ee0*/  UIMAD UR4, UR10, UR5, UR4 ;  /* 0x000000050a0472a4 */ /* 0x000fe2000f8e0204 */
[----:B--2---:R-:W-:-:S04]  /*18ef0*/  SHF.R.S32.HI R4, RZ, 0x1f, R3 ;  /* 0x0000001fff047819 */ /* 0x004fc80000011403 */
[----:B------:R-:W-:-:S04]  /*18f00*/  LEA.HI R4, R4, R3, RZ, 0x2 ;  /* 0x0000000304047211 */ /* 0x000fc800078f10ff */
[----:B------:R-:W-:-:S04]  /*18f10*/  SHF.R.S32.HI R10, RZ, 0x2, R4 ;  /* 0x00000002ff0a7819 */ /* 0x000fc80000011404 */
[----:B------:R-:W-:Y:S02]  /*18f20*/  SHF.R.S32.HI R11, RZ, 0x1f, R10 ;  /* 0x0000001fff0b7819 */ /* 0x000fe4000001140a */
[----:B---3--:R-:W-:Y:S02]  /*18f30*/  SHF.R.S32.HI R0, RZ, 0x1f, R36 ;  /* 0x0000001fff007819 */ /* 0x008fe40000011424 */
[----:B------:R-:W-:-:S04]  /*18f40*/  IADD3 R2, P0, R36, UR12, RZ ;  /* 0x0000000c24027c10 */ /* 0x000fc8000ff1e0ff */
[----:B------:R-:W-:Y:S02]  /*18f50*/  IADD3.X R3, R0, UR7, RZ, P0, !PT ;  /* 0x0000000700037c10 */ /* 0x000fe400087fe4ff */
[----:B------:R-:W-:-:S03]  /*18f60*/  ISETP.GE.AND P0, PT, R39, UR9, PT ;  /* 0x0000000927007c0c */ /* 0x000fc6000bf06270 */
[----:B-1----:R-:W-:-:S04]  /*18f70*/  IMAD.WIDE.U32 R12, R12, c[0x0][0x1f0], R2 ;  /* 0x00007c000c0c7a25 */ /* 0x002fc800078e0002 */
[----:B------:R-:W-:Y:S01]  /*18f80*/  IMAD.U32 R2, RZ, RZ, UR27 ;  /* 0x0000001bff027e24 */ /* 0x000fe2000f8e00ff */
[----:B------:R-:W-:-:S03]  /*18f90*/  IADD3 R9, R13, UR4, RZ ;  /* 0x000000040d097c10 */ /* 0x000fc6000fffe0ff */
[----:B------:R-:W-:Y:S02]  /*18fa0*/  IMAD.WIDE R2, R2, 0x80, R10 ;  /* 0x0000008002027825 */ /* 0x000fe400078e020a */
[----:B------:R-:W-:Y:S05]  /*18fb0*/  @P0 BRA `(.L_x_434) ;  /* 0x000000d000000947 */ /* 0x000fea0003800000 */
[----:B----4-:R-:W-:Y:S01]  /*18fc0*/  IMAD R0, R3, c[0x0][0x1e8], RZ ;  /* 0x00007a0003007a24 */ /* 0x010fe200078e02ff */
[----:B------:R-:W-:Y:S01]  /*18fd0*/  ISETP.GE.AND P3, PT, R36, c[0x0][0x220], PT ;  /* 0x0000880024007a0c */ /* 0x000fe20003f66270 */
[----:B------:R-:W-:Y:S01]  /*18fe0*/  IMAD.MOV.U32 R8, RZ, RZ, R12 ;  /* 0x000000ffff087224 */ /* 0x000fe200078e000c */
[----:B-----5:R-:W-:Y:S01]  /*18ff0*/  ISETP.GE.AND P2, PT, R15, c[0x0][0x220], PT ;  /* 0x000088000f007a0c */ /* 0x020fe20003f46270 */
[----:B------:R-:W-:Y:S01]  /*19000*/  IMAD R0, R2, c[0x0][0x1ec], R0 ;  /* 0x00007b0002007a24 */ /* 0x000fe200078e0200 */
[----:B------:R-:W-:Y:S01]  /*19010*/  ISETP.GE.AND P1, PT, R14, c[0x0][0x220], PT ;  /* 0x000088000e007a0c */ /* 0x000fe20003f26270 */
[----:B------:R-:W-:-:S04]  /*19020*/  IMAD.WIDE.U32 R6, R2, c[0x0][0x1e8], R8 ;  /* 0x00007a0002067a25 */ /* 0x000fc800078e0008 */
[----:B------:R-:W-:Y:S01]  /*19030*/  IMAD.IADD R0, R7, 0x1, R0 ;  /* 0x0000000107007824 */ /* 0x000fe200078e0200 */
[----:B------:R-:W-:-:S04]  /*19040*/  LEA R4, P0, R6, c[0x0][0x1d0], 0x1 ;  /* 0x0000740006047a11 */ /* 0x000fc800078008ff */
[----:B------:R-:W-:-:S05]  /*19050*/  LEA.HI.X R5, R6, c[0x0][0x1d4], R0, 0x1, P0 ;  /* 0x0000750006057a11 */ /* 0x000fca00000f0c00 */
[----:B------:R1:W-:Y:S04]  /*19060*/  @!P3 STG.E.128 [R4.64], R24 ;  /* 0x000000180400b986 */ /* 0x0003e8000c101d1e */
[----:B------:R1:W-:Y:S04]  /*19070*/  @!P2 STG.E.128 [R4.64+0x40], R20 ;  /* 0x000040140400a986 */ /* 0x0003e8000c101d1e */
[----:B------:R1:W-:Y:S02]  /*19080*/  @!P1 STG.E.128 [R4.64+0x80], R16 ;  /* 0x0000801004009986 */ /* 0x0003e4000c101d1e */
.L_x_434:
[----:B----4-:R-:W-:Y:S05]  /*19090*/  BSYNC B0 ;  /* 0x0000000000007941 */ /* 0x010fea0003800000 */
.L_x_433:
[----:B------:R-:W-:Y:S01]  /*190a0*/  IADD3 R0, R10, 0x20, RZ ;  /* 0x000000200a007810 */ /* 0x000fe20007ffe0ff */
[----:B------:R-:W-:Y:S03]  /*190b0*/  BSSY B0, `(.L_x_435) ;  /* 0x0000013000007945 */ /* 0x000fe60003800000 */
[----:B------:R-:W-:-:S13]  /*190c0*/  ISETP.GE.AND P0, PT, R0, UR19, PT ;  /* 0x0000001300007c0c */ /* 0x000fda000bf06270 */
[----:B------:R-:W-:Y:S05]  /*190d0*/  @P0 BRA `(.L_x_436) ;  /* 0x0000010000000947 */ /* 0x000fea0003800000 */
[----:B------:R-:W-:Y:S01]  /*190e0*/  IADD3 R0, P0, R2, 0x20, RZ ;  /* 0x0000002002007810 */ /* 0x000fe20007f1e0ff */
[----:B------:R-:W-:Y:S01]  /*190f0*/  IMAD.MOV.U32 R6, RZ, RZ, R12 ;  /* 0x000000ffff067224 */ /* 0x000fe200078e000c */
[----:B------:R-:W-:Y:S02]  /*19100*/  MOV R7, R9 ;  /* 0x0000000900077202 */ /* 0x000fe40000000f00 */
[----:B------:R-:W-:Y:S01]  /*19110*/  ISETP.GE.AND P2, PT, R36, c[0x0][0x220], PT ;  /* 0x0000880024007a0c */ /* 0x000fe20003f46270 */
[----:B-1----:R-:W-:Y:S01]  /*19120*/  IMAD.X R4, RZ, RZ, R3, P0 ;  /* 0x000000ffff047224 */ /* 0x002fe200000e0603 */
[----:B-----5:R-:W-:Y:S01]  /*19130*/  ISETP.GE.AND P1, PT, R15, c[0x0][0x220], PT ;  /* 0x000088000f007a0c */ /* 0x020fe20003f26270 */
        /* <DEDUP_REMOVED lines=8> */
[----:B------:R1:W-:Y:S04]  /*191c0*/  @!P1 STG.E.128 [R4.64+0x40], R32 ;  /* 0x0000402004009986 */ /* 0x0003e8000c101d1e */
[----:B------:R1:W-:Y:S02]  /*191d0*/  @!P0 STG.E.128 [R4.64+0x80], R28 ;  /* 0x0000801c04008986 */ /* 0x0003e4000c101d1e */
.L_x_436:
[----:B------:R-:W-:Y:S05]  /*191e0*/  BSYNC B0 ;  /* 0x0000000000007941 */ /* 0x000fea0003800000 */
.L_x_435:
        /* <DEDUP_REMOVED lines=20> */
.L_x_438:
[----:B------:R-:W-:Y:S05]  /*19330*/  BSYNC B0 ;  /* 0x0000000000007941 */ /* 0x000fea0003800000 */
.L_x_437:
[----:B------:R-:W-:-:S04]  /*19340*/  IADD3 R0, R10, 0x60, RZ ;  /* 0x000000600a007810 */ /* 0x000fc80007ffe0ff */
[----:B------:R-:W-:-:S13]  /*19350*/  ISETP.GE.AND P0, PT, R0, UR19, PT ;  /* 0x0000001300007c0c */ /* 0x000fda000bf06270 */
[----:B------:R-:W-:Y:S05]  /*19360*/  @P0 EXIT ;  /* 0x000000000000094d */ /* 0x000fea0003800000 */
[----:B------:R-:W-:Y:S02]  /*19370*/  IADD3 R0, P0, R2, 0x60, RZ ;  /* 0x0000006002007810 */ /* 0x000fe40007f1e0ff */
[----:B------:R-:W-:-:S03]  /*19380*/  ISETP.GE.AND P1, PT, R36, c[0x0][0x220], PT ;  /* 0x0000880024007a0c */ /* 0x000fc60003f26270 */
[----:B------:R-:W-:Y:S01]  /*19390*/  IMAD.X R2, RZ, RZ, R3, P0 ;  /* 0x000000ffff027224 */ /* 0x000fe200000e0603 */
[----:B------:R-:W-:Y:S02]  /*193a0*/  MOV R3, R9 ;  /* 0x0000000900037202 */ /* 0x000fe40000000f00 */
[----:B-----5:R-:W-:Y:S01]  /*193b0*/  ISETP.GE.AND P0, PT, R15, c[0x0][0x220], PT ;  /* 0x000088000f007a0c */ /* 0x020fe20003f06270 */
[----:B------:R-:W-:Y:S02]  /*193c0*/  IMAD R6, R2, c[0x0][0x1e8], RZ ;  /* 0x00007a0002067a24 */ /* 0x000fe400078e02ff */
[----:B------:R-:W-:-:S04]  /*193d0*/  IMAD.MOV.U32 R2, RZ, RZ, R12 ;  /* 0x000000ffff027224 */ /* 0x000fc800078e000c */
[----:B-1----:R-:W-:-:S04]  /*193e0*/  IMAD.WIDE.U32 R4, R0, c[0x0][0x1e8], R2 ;  /* 0x00007a0000047a25 */ /* 0x002fc800078e0002 */
[----:B------:R-:W-:Y:S01]  /*193f0*/  IMAD R0, R0, c[0x0][0x1ec], R6 ;  /* 0x00007b0000007a24 */ /* 0x000fe200078e0206 */
[----:B------:R-:W-:-:S03]  /*19400*/  LEA R2, P2, R4, c[0x0][0x1d0], 0x1 ;  /* 0x0000740004027a11 */ /* 0x000fc600078408ff */
[----:B------:R-:W-:-:S05]  /*19410*/  IMAD.IADD R0, R5, 0x1, R0 ;  /* 0x0000000105007824 */ /* 0x000fca00078e0200 */
[----:B------:R-:W-:-:S05]  /*19420*/  LEA.HI.X R3, R4, c[0x0][0x1d4], R0, 0x1, P2 ;  /* 0x0000750004037a11 */ /* 0x000fca00010f0c00 */
[----:B------:R1:W-:Y:S01]  /*19430*/  @!P0 STG.E.128 [R2.64+0x40], R60 ;  /* 0x0000403c02008986 */ /* 0x0003e2000c101d1e */
[----:B------:R-:W-:-:S03]  /*19440*/  ISETP.GE.AND P0, PT, R14, c[0x0][0x220], PT ;  /* 0x000088000e007a0c */ /* 0x000fc60003f06270 */
[----:B------:R1:W-:Y:S10]  /*19450*/  @!P1 STG.E.128 [R2.64], R64 ;  /* 0x0000004002009986 */ /* 0x0003f4000c101d1e */
[----:B------:R-:W-:Y:S05]  /*19460*/  @P0 EXIT ;  /* 0x000000000000094d */ /* 0x000fea0003800000 */
[----:B------:R-:W-:Y:S01]  /*19470*/  STG.E.128 [R2.64+0x80], R56 ;  /* 0x0000803802007986 */ /* 0x000fe2000c101d1e */
[----:B------:R-:W-:Y:S05]  /*19480*/  EXIT ;  /* 0x000000000000794d */ /* 0x000fea0003800000 */
.L_x_397:
        /* <DEDUP_REMOVED lines=9> */
[----:B------:R-:W-:Y:S01]  /*19520*/  BSSY B0, `(.L_x_439) ;  /* 0x0000045000007945 */ /* 0x000fe20003800000 */
[----:B------:R-:W-:Y:S01]  /*19530*/  USHF.R.S32.HI UR11, URZ, 0x1f, UR12 ;  /* 0x0000001f3f0b7899 */ /* 0x000fe2000801140c */
[----:B------:R-:W-:Y:S01]  /*19540*/  IMAD.IADD R15, R27, 0x1, -R0 ;  /* 0x000000011b0f7824 */ /* 0x000fe200078e0a00 */
[----:B------:R-:W-:Y:S01]  /*19550*/  @!UP4 USHF.R.S32.HI UR17, URZ, 0x1f, UR14 ;  /* 0x0000001f3f11c899 */ /* 0x000fe2000801140e */
[----:B------:R-:W-:Y:S01]  /*19560*/  SHF.R.S32.HI R7, RZ, 0x1f, R6 ;  /* 0x0000001fff077819 */ /* 0x000fe20000011406 */
[----:B------:R-:W-:Y:S01]  /*19570*/  @UP4 UIMAD.WIDE.U32 UR8, UR26, UR6, URZ ;  /* 0x000000061a0842a5 */ /* 0x000fe2000f8e003f */
[----:B------:R-:W-:Y:S01]  /*19580*/  IMAD.SHL.U32 R0, R15, 0x8, RZ ;  /* 0x000000080f007824 */ /* 0x000fe200078e00ff */
[----:B------:R-:W-:-:S02]  /*19590*/  @!UP4 UIMAD UR17, UR17, UR4, URZ ;  /* 0x000000041111c2a4 */ /* 0x000fc4000f8e023f */
[----:B------:R-:W-:Y:S02]  /*195a0*/  ULDC.U8 UR16, c[0x0][0x328] ;  /* 0x0000ca0000107ab9 */ /* 0x000fe40000000000 */
[----:B------:R-:W-:Y:S01]  /*195b0*/  @!UP4 UIMAD.WIDE.U32 UR18, UR14, UR4, URZ ;  /* 0x000000040e12c2a5 */ /* 0x000fe2000f8e003f */
[C---:B------:R-:W-:Y:S01]  /*195c0*/  IADD3 R18, R0.reuse, 0x20, RZ ;  /* 0x0000002000127810 */ /* 0x040fe20007ffe0ff */
[----:B------:R-:W-:Y:S01]  /*195d0*/  @!UP4 UIMAD UR17, UR14, UR5, UR17 ;  /* 0x000000050e11c2a4 */ /* 0x000fe2000f8e0211 */
[----:B------:R-:W-:Y:S01]  /*195e0*/  IADD3 R17, R0, 0x40, RZ ;  /* 0x0000004000117810 */ /* 0x000fe20007ffe0ff */
[----:B------:R-:W-:Y:S02]  /*195f0*/  UISETP.NE.AND UP2, UPT, UR16, URZ, UPT ;  /* 0x0000003f1000728c */ /* 0x000fe4000bf45270 */
[----:B------:R-:W-:Y:S02]  /*19600*/  ULDC.64 UR4, c[0x0][0x1f0] ;  /* 0x00007c0000047ab9 */ /* 0x000fe40000000a00 */
[----:B------:R-:W-:-:S02]  /*19610*/  UIMAD UR4, UR11, UR4, URZ ;  /* 0x000000040b0472a4 */ /* 0x000fc4000f8e023f */
[----:B------:R-:W-:Y:S02]  /*19620*/  @!UP3 UISETP.NE.AND UP1, UPT, UR16, URZ, UPT ;  /* 0x0000003f1000b28c */ /* 0x000fe4000bf25270 */
[----:B------:R-:W-:Y:S02]  /*19630*/  @UP4 UMOV UR11, UR8 ;  /* 0x00000008000b4c82 */ /* 0x000fe40008000000 */
[----:B------:R-:W-:Y:S02]  /*19640*/  @UP4 UIMAD UR7, UR26, UR7, UR9 ;  /* 0x000000071a0742a4 */ /* 0x000fe4000f8e0209 */
[----:B------:R-:W-:Y:S02]  /*19650*/  ULDC UR10, c[0x0][0x214] ;  /* 0x00008500000a7ab9 */ /* 0x000fe40000000800 */
[----:B------:R-:W-:Y:S02]  /*19660*/  @UP3 ULDC UR8, c[0x0][0x210] ;  /* 0x0000840000083ab9 */ /* 0x000fe40000000800 */
[----:B------:R-:W-:-:S02]  /*19670*/  UISETP.EQ.AND UP2, UPT, UR13, URZ, UP2 ;  /* 0x0000003f0d00728c */ /* 0x000fc40009742270 */
[----:B------:R-:W-:Y:S02]  /*19680*/  ULDC UR9, c[0x0][0x234] ;  /* 0x00008d0000097ab9 */ /* 0x000fe40000000800 */
[----:B------:R-:W-:Y:S02]  /*19690*/  @UP3 UIMAD UR8, UR8, UR10, URZ ;  /* 0x0000000a080832a4 */ /* 0x000fe4000f8e023f */
[----:B------:R-:W-:Y:S02]  /*196a0*/  @!UP3 USEL UR8, UR10, UR9, !UP1 ;  /* 0x000000090a08b287 */ /* 0x000fe4000c800000 */
[----:B------:R-:W-:Y:S02]  /*196b0*/  UISETP.NE.OR UP0, UPT, UR26, -0x1, !UP2 ;  /* 0xffffffff1a00788c */ /* 0x000fe4000d705670 */
[----:B------:R-:W-:Y:S02]  /*196c0*/  ULDC UR6, c[0x0][0x1c0] ;  /* 0x0000700000067ab9 */ /* 0x000fe40000000800 */
[----:B------:R-:W-:-:S02]  /*196d0*/  @UP3 UMOV UR20, 0x1 ;  /* 0x0000000100143882 */ /* 0x000fc40000000000 */
[----:B------:R-:W-:Y:S02]  /*196e0*/  @!UP3 UIMAD UR20, UR8, UR6, URZ ;  /* 0x000000060814b2a4 */ /* 0x000fe4000f8e023f */
[----:B------:R-:W-:Y:S02]  /*196f0*/  @!UP4 UMOV UR11, UR18 ;  /* 0x00000012000bcc82 */ /* 0x000fe40008000000 */
[----:B------:R-:W-:Y:S01]  /*19700*/  @!UP4 UIADD3 UR7, UR19, UR17, URZ ;  /* 0x000000111307c290 */ /* 0x000fe2000fffe03f */
[C---:B------:R-:W-:Y:S01]  /*19710*/  IADD3 R2, P0, R0.reuse, UR11, RZ ;  /* 0x0000000b00027c10 */ /* 0x040fe2000ff1e0ff */
[----:B------:R-:W-:Y:S02]  /*19720*/  UIADD3 UR28, -UR15, UR28, URZ ;  /* 0x0000001c0f1c7290 */ /* 0x000fe4000fffe13f */
[----:B------:R-:W-:Y:S02]  /*19730*/  UIMAD UR20, UR14, UR20, URZ ;  /* 0x000000140e1472a4 */ /* 0x000fe4000f8e023f */
[----:B------:R-:W-:Y:S01]  /*19740*/  @!UP0 UIMAD UR26, UR14, UR10, URZ ;  /* 0x0000000a0e1a82a4 */ /* 0x000fe2000f8e023f */
[----:B------:R-:W-:Y:S01]  /*19750*/  LEA.HI.X.SX32 R3, R0, UR7, 0x1, P0 ;  /* 0x0000000700037c11 */ /* 0x000fe200080f0eff */
[----:B------:R-:W-:Y:S01]  /*19760*/  USEL UR20, UR20, URZ, !UP2 ;  /* 0x0000003f14147287 */ /* 0x000fe2000d000000 */
[----:B------:R-:W-:Y:S01]  /*19770*/  ISETP.GE.AND P0, PT, R6, UR28, PT ;  /* 0x0000001c06007c0c */ /* 0x000fe2000bf06270 */
[----:B------:R-:W-:-:S02]  /*19780*/  @UP3 ULDC UR21, c[0x0][0x210] ;  /* 0x0000840000153ab9 */ /* 0x000fc40000000800 */
[----:B------:R-:W-:Y:S01]  /*19790*/  @!UP3 UMOV UR21, 0x1 ;  /* 0x000000010015b882 */ /* 0x000fe20000000000 */
[----:B-1----:R-:W-:Y:S01]  /*197a0*/  IMAD.WIDE.U32 R12, R12, c[0x0][0x1f0], R2 ;  /* 0x00007c000c0c7a25 */ /* 0x002fe200078e0002 */
[----:B------:R-:W-:Y:S02]  /*197b0*/  UIMAD UR8, UR12, UR8, UR20 ;  /* 0x000000080c0872a4 */ /* 0x000fe4000f8e0214 */
[----:B------:R-:W-:Y:S01]  /*197c0*/  UIMAD UR15, UR15, UR21, URZ ;  /* 0x000000150f0f72a4 */ /* 0x000fe2000f8e023f */
[----:B------:R-:W-:Y:S01]  /*197d0*/  IMAD.U32 R2, RZ, RZ, UR27 ;  /* 0x0000001bff027e24 */ /* 0x000fe2000f8e00ff */
[----:B------:R-:W-:Y:S02]  /*197e0*/  @!UP2 UMOV UR22, URZ ;  /* 0x0000003f0016ac82 */ /* 0x000fe40008000000 */
[----:B------:R-:W-:Y:S01]  /*197f0*/  @UP2 UMOV UR22, UR26 ;  /* 0x0000001a00162c82 */ /* 0x000fe20008000000 */
[----:B------:R-:W-:Y:S01]  /*19800*/  IMAD.WIDE R2, R2, 0x80, R6 ;  /* 0x0000008002027825 */ /* 0x000fe200078e0206 */
        /* <DEDUP_REMOVED lines=22> */
.L_x_440:
[----:B------:R-:W-:Y:S05]  /*19970*/  BSYNC B0 ;  /* 0x0000000000007941 */ /* 0x000fea0003800000 */
.L_x_439:
        /* <DEDUP_REMOVED lines=20> */
.L_x_442:
[----:B------:R-:W-:Y:S05]  /*19ac0*/  BSYNC B0 ;  /* 0x0000000000007941 */ /* 0x000fea0003800000 */
.L_x_441:
        /* <DEDUP_REMOVED lines=20> */
.L_x_444:
[----:B------:R-:W-:Y:S05]  /*19c10*/  BSYNC B0 ;  /* 0x0000000000007941 */ /* 0x000fea0003800000 */
.L_x_443:
        /* <DEDUP_REMOVED lines=19> */
.L_x_446:
[----:B------:R-:W-:Y:S05]  /*19d50*/  BSYNC B0 ;  /* 0x0000000000007941 */ /* 0x000fea0003800000 */
.L_x_445:
        /* <DEDUP_REMOVED lines=35> */
.L_x_447:
        /* <DEDUP_REMOVED lines=15> */
.L_x_991:


//--------------------- .text._ZN5flash16flash_fwd_kernelI23Flash_fwd_kernel_traitsILi96ELi128ELi64ELi4ELb0ELb0EN7cutlass10bfloat16_tE19Flash_kernel_traitsILi96ELi128ELi64ELi4ES3_EELb1ELb1ELb0ELb0ELb0ELb0ELb0ELb1EEEvNS_16Flash_fwd_paramsE --------------------------
	.section	.text._ZN5flash16flash_fwd_kernelI23Flash_fwd_kernel_traitsILi96ELi128ELi64ELi4ELb0ELb0EN7cutlass10bfloat16_tE19Flash_kernel_traitsILi96ELi128ELi64ELi4ES3_EELb1ELb1ELb0ELb0ELb0ELb0ELb0ELb1EEEvNS_16Flash_fwd_paramsE,"ax",@progbits
	.sectioninfo	@"SHI_REGISTERS=255"
	.align	128
        .global         _ZN5flash16flash_fwd_kernelI23Flash_fwd_kernel_traitsILi96ELi128ELi64ELi4ELb0ELb0EN7cutlass10bfloat16_tE19Flash_kernel_traitsILi96ELi128ELi64ELi4ES3_EELb1ELb1ELb0ELb0ELb0ELb0ELb0ELb1EEEvNS_16Flash_fwd_paramsE
        .type           _ZN5flash16flash_fwd_kernelI23Flash_fwd_kernel_traitsILi96ELi128ELi64ELi4ELb0ELb0EN7cutlass10bfloat16_tE19Flash_kernel_traitsILi96ELi128ELi64ELi4ES3_EELb1ELb1ELb0ELb0ELb0ELb0ELb0ELb1EEEvNS_16Flash_fwd_paramsE,@function
        .size           _ZN5flash16flash_fwd_kernelI23Flash_fwd_kernel_traitsILi96ELi128ELi64ELi4ELb0ELb0EN7cutlass10bfloat16_tE19Flash_kernel_traitsILi96ELi128ELi64ELi4ES3_EELb1ELb1ELb0ELb0ELb0ELb0ELb0ELb1EEEvNS_16Flash_fwd_paramsE,(.L_x_992 - _ZN5flash16flash_fwd_kernelI23Flash_fwd_kernel_traitsILi96ELi128ELi64ELi4ELb0ELb0EN7cutlass10bfloat16_tE19Flash_kernel_traitsILi96ELi128ELi64ELi4ES3_EELb1ELb1ELb0ELb0ELb0ELb0ELb0ELb1EEEvNS_16Flash_fwd_paramsE)
        .other          _ZN5flash16flash_fwd_kernelI23Flash_fwd_kernel_traitsILi96ELi128ELi64ELi4ELb0ELb0EN7cutlass10bfloat16_tE19Flash_kernel_traitsILi96ELi128ELi64ELi4ES3_EELb1ELb1ELb0ELb0ELb0ELb0ELb0ELb1EEEvNS_16Flash_fwd_paramsE,@"STO_CUDA_ENTRY STV_DEFAULT"
_ZN5flash16flash_fwd_kernelI23Flash_fwd_kernel_traitsILi96ELi128ELi64ELi4ELb0ELb0EN7cutlass10bfloat16_tE19Flash_kernel_traitsILi96ELi128ELi64ELi4ES3_EELb1ELb1ELb0ELb0ELb0ELb0ELb0ELb1EEEvNS_16Flash_fwd_paramsE:
.text._ZN5flash16flash_fwd_kernelI23Flash_fwd_kernel_traitsILi96ELi128ELi64ELi4ELb0ELb0EN7cutlass10bfloat16_tE19Flash_kernel_traitsILi96ELi128ELi64ELi4ES3_EELb1ELb1ELb0ELb0ELb0ELb0ELb0ELb1EEEvNS_16Flash_fwd_paramsE:
        /* <DEDUP_REMOVED lines=12> */
[----:B------:R-:W-:-:S06]  /*00c0*/  ULDC.64 UR6, c[0x0][0x240] ;  /* 0x0000900000067ab9 */ /* 0x000fcc0000000a00 */
[----:B------:R-:W1:Y:S01]  /*00d0*/  S2UR UR11, SR_CTAID.Y ;  /* 0x00000000000b79c3 */ /* 0x000e620000002600 */
[----:B------:R3:W4:Y:S01]  /*00e0*/  @P2 LDG.E.64 R4, [R2.64] ;  /* 0x0000002602042981 */ /* 0x000722000c1e1b00 */
[----:B------:R-:W-:Y:S02]  /*00f0*/  ULDC.64 UR12, c[0x0][0x240] ;  /* 0x00009000000c7ab9 */ /* 0x000fe40000000a00 */
[----:B------:R-:W-:Y:S02]  /*0100*/  ULDC.U8 UR10, c[0x0][0x312] ;  /* 0x0000c480000a7ab9 */ /* 0x000fe40000000000 */
[----:B------:R-:W-:Y:S01]  /*0110*/  ULDC.64 UR8, c[0x0][0x248] ;  /* 0x0000920000087ab9 */ /* 0x000fe20000000a00 */
[----:B---3--:R-:W-:Y:S01]  /*0120*/  @P2 MOV R2, R7 ;  /* 0x0000000700022202 */ /* 0x008fe20000000f00 */
[----:B------:R-:W-:-:S06]  /*0130*/  @P2 IMAD.MOV.U32 R3, RZ, RZ, R8 ;  /* 0x000000ffff032224 */ /* 0x000fcc00078e0008 */
[----:B------:R-:W3:Y:S01]  /*0140*/  @P2 LDG.E.64 R2, [R2.64] ;  /* 0x0000002602022981 */ /* 0x000ee2000c1e1b00 */
[----:B------:R-:W1:Y:S01]  /*0150*/  S2UR UR4, SR_CTAID.Z ;  /* 0x00000000000479c3 */ /* 0x000e620000002700 */
[----:B------:R-:W-:Y:S02]  /*0160*/  UISETP.NE.U32.AND UP2, UPT, URZ, UR6, UPT ;  /* 0x000000063f00728c */ /* 0x000fe4000bf45070 */
[----:B------:R-:W-:Y:S02]  /*0170*/  UISETP.NE.AND UP3, UPT, UR10, URZ, UPT ;  /* 0x0000003f0a00728c */ /* 0x000fe4000bf65270 */
[----:B------:R-:W-:Y:S02]  /*0180*/  UISETP.NE.AND.EX UP2, UPT, URZ, UR7, UPT, UP2 ;  /* 0x000000073f00728c */ /* 0x000fe4000bf45320 */
[----:B------:R-:W-:Y:S02]  /*0190*/  UISETP.EQ.U32.AND UP1, UPT, URZ, UR8, UPT ;  /* 0x000000083f00728c */ /* 0x000fe4000bf22070 */
[----:B------:R-:W-:-:S02]  /*01a0*/  ULDC.64 UR6, c[0x0][0x250] ;  /* 0x0000940000067ab9 */ /* 0x000fc40000000a00 */
[----:B------:R-:W-:Y:S01]  /*01b0*/  PLOP3.LUT P0, PT, PT, PT, UP2, 0x80, 0x0 ;  /* 0x000000000000781c */ /* 0x000fe20003f0f028 */
[----:B------:R-:W-:Y:S02]  /*01c0*/  UISETP.NE.U32.AND UP0, UPT, URZ, UR6, UPT ;  /* 0x000000063f00728c */ /* 0x000fe4000bf05070 */
[----:B------:R-:W-:Y:S02]  /*01d0*/  UISETP.EQ.OR.EX UP1, UPT, URZ, UR9, !UP3, UP1 ;  /* 0x000000093f00728c */ /* 0x000fe4000df22710 */
[----:B------:R-:W-:Y:S02]  /*01e0*/  UISETP.NE.AND.EX UP0, UPT, URZ, UR7, UPT, UP0 ;  /* 0x000000073f00728c */ /* 0x000fe4000bf05300 */
[----:B------:R-:W-:Y:S02]  /*01f0*/  ULDC.64 UR8, c[0x0][0x248] ;  /* 0x0000920000087ab9 */ /* 0x000fe40000000a00 */
[----:B------:R-:W-:Y:S02]  /*0200*/  ULDC.64 UR6, c[0x0][0x250] ;  /* 0x0000940000067ab9 */ /* 0x000fe40000000a00 */
[----:B-1----:R-:W-:-:S06]  /*0210*/  ULOP3.LUT UR5, UR4, UR23, UR11, 0xfe, !UPT ;  /* 0x0000001704057292 */ /* 0x002fcc000f8efe0b */
[----:B--2---:R-:W-:Y:S01]  /*0220*/  LOP3.LUT P3, RZ, R30, UR5, RZ, 0xfc, !PT ;  /* 0x000000051eff7c12 */ /* 0x004fe2000f86fcff */
[----:B------:R-:W-:Y:S02]  /*0230*/  UMOV UR5, 0x4 ;  /* 0x0000000400057882 */ /* 0x000fe40000000000 */
[----:B------:R-:W-:-:S10]  /*0240*/  UIMAD.WIDE UR12, UR11, UR5, UR12 ;  /* 0x000000050b0c72a5 */ /* 0x000fd4000f8e020c */
[----:B------:R-:W-:Y:S02]  /*0250*/  @!P3 IMAD.MOV.U32 R10, RZ, RZ, c[0x0][0x308] ;  /* 0x0000c200ff0ab624 */ /* 0x000fe400078e00ff */
[----:B------:R-:W-:Y:S01]  /*0260*/  @!P3 IMAD.MOV.U32 R11, RZ, RZ, c[0x0][0x30c] ;  /* 0x0000c300ff0bb624 */ /* 0x000fe200078e00ff */
[----:B------:R-:W-:Y:S02]  /*0270*/  UIMAD.WIDE UR8, UR11, UR5, UR8 ;  /* 0x000000050b0872a5 */ /* 0x000fe4000f8e0208 */
[----:B------:R-:W-:Y:S01]  /*0280*/  @UP0 UIMAD.WIDE UR6, UR11, UR5, UR6 ;  /* 0x000000050b0602a5 */ /* 0x000fe2000f8e0206 */
[----:B----4-:R-:W1:Y:S08]  /*0290*/  @P2 R2UR UR40, R4 ;  /* 0x00000000042823c2 */ /* 0x010e7000000e0000 */
[----:B------:R-:W2:Y:S01]  /*02a0*/  @P2 R2UR UR41, R5 ;  /* 0x00000000052923c2 */ /* 0x000ea200000e0000 */
[----:B-1----:R-:W-:-:S02]  /*02b0*/  MOV R4, UR40 ;  /* 0x0000002800047c02 */ /* 0x002fc40008000f00 */
[----:B---3--:R-:W-:Y:S01]  /*02c0*/  @P2 IADD3 R7, P1, R2, c[0x0][0x300], RZ ;  /* 0x0000c00002072a10 */ /* 0x008fe20007f3e0ff */
[----:B--2---:R-:W-:Y:S02]  /*02d0*/  IMAD.U32 R5, RZ, RZ, UR41 ;  /* 0x00000029ff057e24 */ /* 0x004fe4000f8e00ff */
[----:B------:R-:W-:Y:S02]  /*02e0*/  IMAD.U32 R2, RZ, RZ, UR12 ;  /* 0x0000000cff027e24 */ /* 0x000fe4000f8e00ff */
[----:B------:R-:W-:Y:S01]  /*02f0*/  @P2 IMAD.X R8, RZ, RZ, R3, P1 ;  /* 0x000000ffff082224 */ /* 0x000fe200008e0603 */
[----:B------:R1:W-:Y:S01]  /*0300*/  @!P3 STG.E.64 [R10.64], R4 ;  /* 0x000000040a00b986 */ /* 0x0003e2000c101b26 */
[----:B------:R-:W-:Y:S02]  /*0310*/  MOV R3, UR13 ;  /* 0x0000000d00037c02 */ /* 0x000fe40008000f00 */
[----:B------:R-:W-:Y:S02]  /*0320*/  PLOP3.LUT P2, PT, PT, PT, UP1, 0x80, 0x0 ;  /* 0x000000000000781c */ /* 0x000fe40003f4f018 */
[----:B------:R-:W-:Y:S01]  /*0330*/  PLOP3.LUT P1, PT, PT, PT, UP0, 0x80, 0x0 ;  /* 0x000000000000781c */ /* 0x000fe20003f2f008 */
[----:B-1----:R-:W-:-:S02]  /*0340*/  @!P3 IMAD.MOV.U32 R4, RZ, RZ, R7 ;  /* 0x000000ffff04b224 */ /* 0x002fc400078e0007 */
[----:B------:R-:W-:-:S05]  /*0350*/  @!P3 IMAD.MOV.U32 R5, RZ, RZ, R8 ;  /* 0x000000ffff05b224 */ /* 0x000fca00078e0008 */
[----:B------:R1:W-:Y:S04]  /*0360*/  @!P3 STG.E.64 [R10.64+0x8], R4 ;  /* 0x000008040a00b986 */ /* 0x0003e8000c101b26 */
[----:B------:R2:W3:Y:S04]  /*0370*/  @P0 LDG.E R9, [R2.64] ;  /* 0x0000002602090981 */ /* 0x0004e8000c1e1900 */
[----:B------:R2:W4:Y:S01]  /*0380*/  @P0 LDG.E R6, [R2.64+0x4] ;  /* 0x0000042602060981 */ /* 0x000522000c1e1900 */
[----:B-1----:R-:W-:Y:S01]  /*0390*/  MOV R4, UR6 ;  /* 0x0000000600047c02 */ /* 0x002fe20008000f00 */
[----:B------:R-:W-:-:S02]  /*03a0*/  IMAD.U32 R5, RZ, RZ, UR7 ;  /* 0x00000007ff057e24 */ /* 0x000fc4000f8e00ff */
[----:B--2---:R-:W-:Y:S01]  /*03b0*/  IMAD.U32 R2, RZ, RZ, UR8 ;  /* 0x00000008ff027e24 */ /* 0x004fe2000f8e00ff */
[----:B------:R-:W-:Y:S02]  /*03c0*/  MOV R3, UR9 ;  /* 0x0000000900037c02 */ /* 0x000fe40008000f00 */
[----:B------:R-:W2:Y:S04]  /*03d0*/  @P1 LDG.E R4, [R4.64] ;  /* 0x0000002604041981 */ /* 0x000ea8000c1e1900 */
[----:B------:R-:W5:Y:S01]  /*03e0*/  @!P2 LDG.E R0, [R2.64] ;  /* 0x000000260200a981 */ /* 0x000f62000c1e1900 */
[----:B------:R-:W-:Y:S01]  /*03f0*/  UMOV UR22, 0xffffffff ;  /* 0xffffffff00167882 */ /* 0x000fe20000000000 */
[----:B------:R-:W1:Y:S01]  /*0400*/  LDC.U8 R233, c[0x0][0x2d8] ;  /* 0x0000b600ffe97b82 */ /* 0x000e620000000000 */
[----:B------:R-:W-:-:S02]  /*0410*/  UMOV UR14, 0xffffffff ;  /* 0xffffffff000e7882 */ /* 0x000fc40000000000 */
[----:B------:R-:W-:-:S05]  /*0420*/  UMOV UR13, URZ ;  /* 0x0000003f000d7c82 */ /* 0x000fca0008000000 */
[----:B---3--:R-:W3:Y:S08]  /*0430*/  @P0 R2UR UR22, R9 ;  /* 0x00000000091603c2 */ /* 0x008ef000000e0000 */
[----:B----4-:R4:W3:Y:S01]  /*0440*/  @P0 R2UR UR25, R6 ;  /* 0x00000000061903c2 */ /* 0x0108e200000e0000 */
[----:B------:R-:W-:-:S04]  /*0450*/  ISETP.NE.U32.AND P0, PT, RZ, c[0x0][0x248], PT ;  /* 0x00009200ff007a0c */ /* 0x000fc80003f05070 */
[----:B------:R-:W-:Y:S02]  /*0460*/  ISETP.NE.AND.EX P0, PT, RZ, c[0x0][0x24c], PT, P0 ;  /* 0x00009300ff007a0c */ /* 0x000fe40003f05300 */
[----:B----4-:R-:W-:Y:S01]  /*0470*/  SHF.R.S32.HI R6, RZ, 0x1f, R30 ;  /* 0x0000001fff067819 */ /* 0x010fe2000001141e */
[----:B---3--:R-:W-:Y:S01]  /*0480*/  @UP2 UIADD3 UR25, UR25, -UR22, URZ ;  /* 0x8000001619192290 */ /* 0x008fe2000fffe03f */
[----:B--2---:R2:W3:Y:S02]  /*0490*/  @P1 R2UR UR13, R4 ;  /* 0x00000000040d13c2 */ /* 0x0044e400000e0000 */
[----:B------:R-:W-:-:S04]  /*04a0*/  LEA.HI R14, R6, R30, RZ, 0x5 ;  /* 0x0000001e060e7211 */ /* 0x000fc800078f28ff */
[----:B------:R-:W-:Y:S02]  /*04b0*/  @!UP2 ULDC UR25, c[0x0][0x214] ;  /* 0x000085000019aab9 */ /* 0x000fe40000000800 */
[----:B-----5:R4:W1:Y:S02]  /*04c0*/  @!P2 R2UR UR14, R0 ;  /* 0x00000000000ea3c2 */ /* 0x02086400000e0000 */
[----:B----4-:R-:W-:-:S05]  /*04d0*/  LOP3.LUT R0, R14, 0xffffffe0, RZ, 0xc0, !PT ;  /* 0xffffffe00e007812 */ /* 0x010fca00078ec0ff */
[----:B------:R-:W-:Y:S01]  /*04e0*/  IMAD.IADD R18, R30, 0x1, -R0 ;  /* 0x000000011e127824 */ /* 0x000fe200078e0a00 */
[----:B-123--:R-:W-:Y:S05]  /*04f0*/  @!P0 BRA `(.L_x_448) ;  /* 0x0000007000008947 */ /* 0x00efea0003800000 */
[----:B------:R-:W-:-:S13]  /*0500*/  PLOP3.LUT P0, PT, PT, PT, UP3, 0x80, 0x0 ;  /* 0x000000000000781c */ /* 0x000fda0003f0f038 */
[----:B------:R-:W2:Y:S04]  /*0510*/  @P0 LDG.E R0, [R2.64+0x4] ;  /* 0x0000042602000981 */ /* 0x000ea8000c1e1900 */
[----:B------:R-:W3:Y:S01]  /*0520*/  @!P0 LDG.E R2, [R2.64] ;  /* 0x0000002602028981 */ /* 0x000ee2000c1e1900 */
[----:B--2---:R-:W1:Y:S02]  /*0530*/  @P0 R2UR UR8, R0 ;  /* 0x00000000000803c2 */ /* 0x004e6400000e0000 */
[----:B-1----:R-:W-:-:S11]  /*0540*/  @UP3 UIADD3 UR8, UR8, -UR14, URZ ;  /* 0x8000000e08083290 */ /* 0x002fd6000fffe03f */
[----:B---3--:R1:W2:Y:S02]  /*0550*/  @!P0 R2UR UR8, R2 ;  /* 0x00000000020883c2 */ /* 0x0082a400000e0000 */
[----:B-12---:R-:W-:Y:S05]  /*0560*/  BRA `(.L_x_449) ;  /* 0x0000001000007947 */ /* 0x006fea0003800000 */
.L_x_448:
[----:B------:R-:W-:Y:S02]  /*0570*/  ULDC UR8, c[0x0][0x218] ;  /* 0x0000860000087ab9 */ /* 0x000fe40000000800 */
.L_x_449:
        /* <DEDUP_REMOVED lines=37> */
[----:B------:R-:W-:Y:S01]  /*07d0*/  SHF.R.S32.HI R0, RZ, 0x1f, R18 ;  /* 0x0000001fff007819 */ /* 0x000fe20000011412 */
        /* <DEDUP_REMOVED lines=13> */
[----:B------:R-:W-:Y:S02]  /*08b0*/  ULDC UR8, c[0x0][0x1c0] ;  /* 0x0000700000087ab9 */ /* 0x000fe40000000800 */
[----:B------:R-:W-:Y:S02]  /*08c0*/  UIMAD UR8, UR11, UR8, UR4 ;  /* 0x000000080b0872a4 */ /* 0x000fe4000f8e0204 */
[----:B------:R-:W-:-:S02]  /*08d0*/  @UP0 UIMAD UR15, UR17, UR7, UR19 ;  /* 0x00000007110f02a4 */ /* 0x000fc4000f8e0213 */
[----:B------:R-:W-:Y:S02]  /*08e0*/  ULDC UR9, c[0x0][0x228] ;  /* 0x00008a0000097ab9 */ /* 0x000fe40000000800 */
[----:B------:R-:W-:Y:S02]  /*08f0*/  ULDC UR7, c[0x0][0x224] ;  /* 0x0000890000077ab9 */ /* 0x000fe40000000800 */
[----:B------:R-:W-:Y:S02]  /*0900*/  UIMAD UR7, UR8, UR7, UR10 ;  /* 0x00000007080772a4 */ /* 0x000fe4000f8e020a */
[----:B------:R-:W-:Y:S02]  /*0910*/  USHF.L.U32 UR8, UR8, 0x5, URZ ;  /* 0x0000000508087899 */ /* 0x000fe4000800063f */
[----:B------:R-:W-:Y:S02]  /*0920*/  UIMAD UR9, UR7, UR9, URZ ;  /* 0x00000009070972a4 */ /* 0x000fe4000f8e023f */
[----:B------:R-:W-:-:S02]  /*0930*/  USHF.R.S32.HI UR7, URZ, 0x1f, UR8 ;  /* 0x0000001f3f077899 */ /* 0x000fc40008011408 */
[----:B------:R-:W-:Y:S01]  /*0940*/  IADD3 R149, P2, P1, R7, UR8, R18 ;  /* 0x0000000807957c10 */ /* 0x000fe2000f95e012 */
[----:B------:R-:W-:Y:S02]  /*0950*/  @UP1 UMOV UR8, UR16 ;  /* 0x0000001000081c82 */ /* 0x000fe40008000000 */
[----:B------:R-:W-:Y:S01]  /*0960*/  @!UP1 UIADD3 UR12, UR21, UR6, URZ ;  /* 0x00000006150c9290 */ /* 0x000fe2000fffe03f */
[----:B------:R-:W-:Y:S01]  /*0970*/  IADD3.X R145, R8, UR7, R0, P2, P1 ;  /* 0x0000000708917c10 */ /* 0x000fe200097e2400 */
[----:B------:R1:W-:Y:S01]  /*0980*/  STL [R1+0x104], R149 ;  /* 0x0001049501007387 */ /* 0x0003e20000100800 */
[----:B------:R-:W-:Y:S02]  /*0990*/  @!UP1 UMOV UR8, UR20 ;  /* 0x0000001400089c82 */ /* 0x000fe40008000000 */
[----:B------:R-:W-:Y:S01]  /*09a0*/  @UP0 UMOV UR16, UR18 ;  /* 0x0000001200100c82 */ /* 0x000fe20008000000 */
[----:B------:R-:W-:Y:S05]  /*09b0*/  @P0 BRA `(.L_x_451) ;  /* 0x000000d000000947 */ /* 0x000fea0003800000 */
[----:B------:R-:W-:Y:S02]  /*09c0*/  USHF.R.S32.HI UR16, URZ, 0x1f, UR13 ;  /* 0x0000001f3f107899 */ /* 0x000fe4000801140d */
[----:B------:R-:W-:-:S02]  /*09d0*/  ULDC.64 UR6, c[0x0][0x198] ;  /* 0x0000660000067ab9 */ /* 0x000fc40000000a00 */
[----:B------:R-:W-:Y:S02]  /*09e0*/  UIMAD UR16, UR16, UR6, URZ ;  /* 0x00000006101072a4 */ /* 0x000fe4000f8e023f */
[----:B------:R-:W-:Y:S02]  /*09f0*/  UIMAD.WIDE.U32 UR18, UR13, UR6, URZ ;  /* 0x000000060d1272a5 */ /* 0x000fe4000f8e003f */
[----:B------:R-:W-:Y:S02]  /*0a00*/  UIMAD UR16, UR13, UR7, UR16 ;  /* 0x000000070d1072a4 */ /* 0x000fe4000f8e0210 */
[----:B------:R-:W-:Y:S02]  /*0a10*/  USHF.R.S32.HI UR15, URZ, 0x1f, UR11 ;  /* 0x0000001f3f0f7899 */ /* 0x000fe4000801140b */
[----:B------:R-:W-:Y:S02]  /*0a20*/  ULDC.64 UR6, c[0x0][0x180] ;  /* 0x0000600000067ab9 */ /* 0x000fe40000000a00 */
[----:B------:R-:W-:-:S02]  /*0a30*/  UIADD3 UR17, UR19, UR16, URZ ;  /* 0x0000001013117290 */ /* 0x000fc4000fffe03f */
[----:B------:R-:W-:Y:S02]  /*0a40*/  UIMAD UR15, UR15, UR6, URZ ;  /* 0x000000060f0f72a4 */ /* 0x000fe4000f8e023f */
[----:B------:R-:W-:Y:S02]  /*0a50*/  UMOV UR16, UR18 ;  /* 0x0000001200107c82 */ /* 0x000fe40008000000 */
[----:B------:R-:W-:Y:S02]  /*0a60*/  UIMAD UR15, UR11, UR7, UR15 ;  /* 0x000000070b0f72a4 */ /* 0x000fe4000f8e020f */
[----:B------:R-:W-:-:S04]  /*0a70*/  UIMAD.WIDE.U32 UR16, UR11, UR6, UR16 ;  /* 0x000000060b1072a5 */ /* 0x000fc8000f8e0010 */
[----:B------:R-:W-:Y:S02]  /*0a80*/  UIADD3 UR15, UR17, UR15, URZ ;  /* 0x0000000f110f7290 */ /* 0x000fe4000fffe03f */
.L_x_451:
[----:B------:R-:W-:Y:S01]  /*0a90*/  IABS R4, c[0x0][0x1c8] ;  /* 0x0000720000047a13 */ /* 0x000fe20000000000 */
[----:B------:R-:W2:Y:S01]  /*0aa0*/  S2R R5, SR_CTAID.Z ;  /* 0x0000000000057919 */ /* 0x000ea20000002700 */
[----:B------:R-:W-:Y:S02]  /*0ab0*/  ULDC UR6, c[0x0][0x1c8] ;  /* 0x0000720000067ab9 */ /* 0x000fe40000000800 */
[----:B------:R-:W3:Y:S01]  /*0ac0*/  I2F.RP R2, R4 ;  /* 0x0000000400027306 */ /* 0x000ee20000209400 */
[----:B------:R-:W-:Y:S02]  /*0ad0*/  ULOP3.LUT UR6, UR4, UR6, URZ, 0x3c, !UPT ;  /* 0x0000000604067292 */ /* 0x000fe4000f8e3c3f */
[----:B------:R-:W-:-:S04]  /*0ae0*/  @UP0 UIADD3 UR14, UR13, UR14, URZ ;  /* 0x0000000e0d0e0290 */ /* 0x000fc8000fffe03f */
[----:B------:R-:W-:Y:S01]  /*0af0*/  ISETP.LE.AND P1, PT, RZ, UR6, PT ;  /* 0x00000006ff007c0c */ /* 0x000fe2000bf23270 */
[----:B------:R-:W-:Y:S02]  /*0b00*/  ULDC.64 UR6, c[0x0][0x1a0] ;  /* 0x0000680000067ab9 */ /* 0x000fe40000000a00 */
[----:B------:R-:W-:-:S04]  /*0b10*/  @UP0 UIMAD.WIDE.U32 UR18, UR14, UR6, URZ ;  /* 0x000000060e1202a5 */ /* 0x000fc8000f8e003f */
[----:B------:R-:W-:Y:S01]  /*0b20*/  @UP0 UIMAD UR7, UR14, UR7, UR19 ;  /* 0x000000070e0702a4 */ /* 0x000fe2000f8e0213 */
[----:B---3--:R-:W3:Y:S01]  /*0b30*/  MUFU.RCP R2, R2 ;  /* 0x0000000200027308 */ /* 0x008ee20000001000 */
[----:B------:R-:W-:Y:S01]  /*0b40*/  USHF.R.S32.HI UR14, URZ, 0x1f, UR4 ;  /* 0x0000001f3f0e7899 */ /* 0x000fe20008011404 */
[----:B--2---:R-:W-:Y:S02]  /*0b50*/  IABS R5, R5 ;  /* 0x0000000500057213 */ /* 0x004fe40000000000 */
[----:B---3--:R-:W-:-:S04]  /*0b60*/  IADD3 R2, R2, 0xffffffe, RZ ;  /* 0x0ffffffe02027810 */ /* 0x008fc80007ffe0ff */
[----:B------:R-:W2:Y:S02]  /*0b70*/  F2I.FTZ.U32.TRUNC.NTZ R3, R2 ;  /* 0x0000000200037305 */ /* 0x000ea4000021f000 */
[----:B--2---:R-:W-:Y:S02]  /*0b80*/  IMAD.MOV R0, RZ, RZ, -R3 ;  /* 0x000000ffff007224 */ /* 0x004fe400078e0a03 */
        /* <DEDUP_REMOVED lines=28> */
.L_x_452:
[CC--:B------:R-:W-:Y:S01]  /*0d50*/  LEA.HI R28, R6.reuse, R30.reuse, RZ, 0x4 ;  /* 0x0000001e061c7211 */ /* 0x0c0fe200078f20ff */
[----:B------:R-:W2:Y:S01]  /*0d60*/  S2R R16, SR_CTAID.Z ;  /* 0x0000000000107919 */ /* 0x000ea20000002700 */
[CC--:B------:R-:W-:Y:S01]  /*0d70*/  LEA.HI R5, R6.reuse, R30.reuse, RZ, 0x2 ;  /* 0x0000001e06057211 */ /* 0x0c0fe200078f10ff */
[----:B------:R-:W-:Y:S01]  /*0d80*/  IMAD.U32 R10, RZ, RZ, UR23 ;  /* 0x00000017ff0a7e24 */ /* 0x000fe2000f8e00ff */
[----:B------:R-:W-:Y:S01]  /*0d90*/  LEA.HI R29, R6, R30, RZ, 0x3 ;  /* 0x0000001e061d7211 */ /* 0x000fe200078f18ff */
[----:B------:R-:W-:Y:S01]  /*0da0*/  IMAD.MOV.U32 R31, RZ, RZ, 0x10 ;  /* 0x00000010ff1f7424 */ /* 0x000fe200078e00ff */
[----:B------:R-:W-:Y:S01]  /*0db0*/  LOP3.LUT R3, R28, 0xfffffff0, RZ, 0xc0, !PT ;  /* 0xfffffff01c037812 */ /* 0x000fe200078ec0ff */
[----:B------:R-:W-:Y:S01]  /*0dc0*/  BSSY B0, `(.L_x_453) ;  /* 0x000006c000007945 */ /* 0x000fe20003800000 */
[----:B------:R-:W-:Y:S02]  /*0dd0*/  LOP3.LUT R6, R5, 0xfffffffc, RZ, 0xc0, !PT ;  /* 0xfffffffc05067812 */ /* 0x000fe400078ec0ff */
[----:B------:R-:W-:Y:S01]  /*0de0*/  SHF.R.S32.HI R27, RZ, 0x3, R29 ;  /* 0x00000003ff1b7819 */ /* 0x000fe2000001141d */
[C---:B------:R-:W-:Y:S01]  /*0df0*/  IMAD.IADD R19, R30.reuse, 0x1, -R3 ;  /* 0x000000011e137824 */ /* 0x040fe200078e0a03 */
[----:B------:R-:W-:Y:S01]  /*0e00*/  SHF.R.S32.HI R2, RZ, 0x2, R5 ;  /* 0x00000002ff027819 */ /* 0x000fe20000011405 */
[----:B------:R-:W-:Y:S01]  /*0e10*/  IMAD.IADD R6, R30, 0x1, -R6 ;  /* 0x000000011e067824 */ /* 0x000fe200078e0a06 */
[----:B------:R-:W-:Y:S01]  /*0e20*/  SHF.R.S32.HI R24, RZ, 0x5, R14 ;  /* 0x00000005ff187819 */ /* 0x000fe2000001140e */
[----:B------:R-:W-:Y:S01]  /*0e30*/  IMAD.SHL.U32 R4, R27, 0x40, RZ ;  /* 0x000000401b047824 */ /* 0x000fe200078e00ff */
[----:B------:R-:W-:Y:S01]  /*0e40*/  LEA.HI R5, R5, R2, RZ, 0x1 ;  /* 0x0000000205057211 */ /* 0x000fe200078f08ff */
[----:B------:R-:W-:Y:S01]  /*0e50*/  IMAD.SHL.U32 R156, R6, 0x8, RZ ;  /* 0x00000008069c7824 */ /* 0x000fe200078e00ff */
[----:B------:R-:W-:-:S02]  /*0e60*/  LEA.HI R22, R19, R19, RZ, 0x1 ;  /* 0x0000001313167211 */ /* 0x000fc400078f08ff */
[----:B------:R-:W-:Y:S02]  /*0e70*/  LOP3.LUT R4, R4, 0xc0, RZ, 0xc0, !PT ;  /* 0x000000c004047812 */ /* 0x000fe400078ec0ff */
[----:B------:R-:W-:Y:S02]  /*0e80*/  LOP3.LUT R5, R5, 0x7fffffe, RZ, 0xc0, !PT ;  /* 0x07fffffe05057812 */ /* 0x000fe400078ec0ff */
[--C-:B------:R-:W-:Y:S02]  /*0e90*/  SHF.R.S32.HI R7, RZ, 0x1, R22.reuse ;  /* 0x00000001ff077819 */ /* 0x100fe40000011416 */
[----:B------:R-:W-:Y:S01]  /*0ea0*/  SHF.R.S32.HI R6, RZ, 0x1f, R22 ;  /* 0x0000001fff067819 */ /* 0x000fe20000011416 */
[----:B------:R-:W-:Y:S01]  /*0eb0*/  IMAD.IADD R5, R2, 0x1, -R5 ;  /* 0x0000000102057824 */ /* 0x000fe200078e0a05 */
[----:B------:R-:W-:Y:S02]  /*0ec0*/  SHF.R.S32.HI R3, RZ, 0x1f, R2 ;  /* 0x0000001fff037819 */ /* 0x000fe40000011402 */
[----:B------:R-:W-:Y:S01]  /*0ed0*/  LOP3.LUT R9, R4, 0x18, R156, 0xf8, !PT ;  /* 0x0000001804097812 */ /* 0x000fe200078ef89c */
[----:B------:R-:W-:Y:S01]  /*0ee0*/  IMAD R5, R24, 0x8, R5 ;  /* 0x0000000818057824 */ /* 0x000fe200078e0205 */
[----:B------:R-:W-:Y:S01]  /*0ef0*/  SHF.R.U32.HI R8, RZ, 0x3, R4 ;  /* 0x00000003ff087819 */ /* 0x000fe20000011604 */
[C---:B------:R-:W-:Y:S01]  /*0f00*/  IMAD R12, R3.reuse, c[0x0][0x1a0], RZ ;  /* 0x00006800030c7a24 */ /* 0x040fe200078e02ff */
[----:B------:R-:W-:Y:S01]  /*0f10*/  LEA.HI R4, R6, R7, RZ, 0x2 ;  /* 0x0000000706047211 */ /* 0x000fe200078f10ff */
[----:B------:R-:W-:Y:S01]  /*0f20*/  IMAD R13, R3, c[0x0][0x198], RZ ;  /* 0x00006600030d7a24 */ /* 0x000fe200078e02ff */
[----:B------:R-:W-:Y:S01]  /*0f30*/  LOP3.LUT R6, R9, R8, RZ, 0x3c, !PT ;  /* 0x0000000809067212 */ /* 0x000fe200078e3cff */
[----:B------:R-:W-:Y:S01]  /*0f40*/  IMAD.WIDE R8, R10, 0x80, R2 ;  /* 0x000000800a087825 */ /* 0x000fe200078e0202 */
[----:B------:R-:W-:-:S02]  /*0f50*/  LOP3.LUT R4, R4, 0xfffffffc, RZ, 0xc0, !PT ;  /* 0xfffffffc04047812 */ /* 0x000fc400078ec0ff */
[----:B------:R-:W-:Y:S01]  /*0f60*/  SHF.R.S32.HI R157, RZ, 0x1f, R156 ;  /* 0x0000001fff9d7819 */ /* 0x000fe2000001149c */
[----:B------:R-:W-:Y:S01]  /*0f70*/  IMAD.U32 R194, R5, 0x20, R6 ;  /* 0x0000002005c27824 */ /* 0x000fe200078e0006 */
[C---:B------:R-:W-:Y:S01]  /*0f80*/  IADD3 R10, P0, R156.reuse, UR8, RZ ;  /* 0x000000089c0a7c10 */ /* 0x040fe2000ff1e0ff */
[----:B------:R-:W-:Y:S01]  /*0f90*/  IMAD.IADD R25, R7, 0x1, -R4 ;  /* 0x0000000107197824 */ /* 0x000fe200078e0a04 */
[----:B------:R-:W-:Y:S01]  /*0fa0*/  IADD3 R155, R156, 0x20, RZ ;  /* 0x000000209c9b7810 */ /* 0x000fe20007ffe0ff */
[--C-:B------:R-:W-:Y:S01]  /*0fb0*/  IMAD.WIDE.U32 R4, R2, c[0x0][0x1a0], R156.reuse ;  /* 0x0000680002047a25 */ /* 0x100fe200078e009c */
[----:B------:R-:W-:Y:S01]  /*0fc0*/  IADD3.X R11, R157, UR12, RZ, P0, !PT ;  /* 0x0000000c9d0b7c10 */ /* 0x000fe200087fe4ff */
[----:B------:R3:W-:Y:S01]  /*0fd0*/  STL.64 [R1+0x108], R156 ;  /* 0x0001089c01007387 */ /* 0x0007e20000100a00 */
[----:B------:R-:W-:Y:S01]  /*0fe0*/  IADD3 R154, R156, 0x40, RZ ;  /* 0x000000409c9a7810 */ /* 0x000fe20007ffe0ff */
[----:B------:R-:W-:Y:S01]  /*0ff0*/  IMAD.WIDE.U32 R6, R2, c[0x0][0x198], R156 ;  /* 0x0000660002067a25 */ /* 0x000fe200078e009c */
[----:B------:R-:W-:Y:S01]  /*1000*/  IADD3 R4, P0, R4, UR18, RZ ;  /* 0x0000001204047c10 */ /* 0x000fe2000ff1e0ff */
[----:B------:R-:W-:-:S02]  /*1010*/  UIADD3 UR8, -UR10, UR25, URZ ;  /* 0x000000190a087290 */ /* 0x000fc4000fffe13f */
[----:B------:R-:W-:Y:S01]  /*1020*/  IMAD R12, R2, c[0x0][0x1a4], R12 ;  /* 0x00006900020c7a24 */ /* 0x000fe200078e020c */
[----:B------:R-:W-:Y:S01]  /*1030*/  IADD3 R6, P1, R6, UR16, RZ ;  /* 0x0000001006067c10 */ /* 0x000fe2000ff3e0ff */
[----:B--2---:R-:W-:Y:S01]  /*1040*/  IMAD.WIDE.U32 R16, R16, c[0x0][0x1a8], R10 ;  /* 0x00006a0010107a25 */ /* 0x004fe200078e000a */
[----:B------:R-:W-:Y:S02]  /*1050*/  SHF.R.S32.HI R10, RZ, 0x1f, R0 ;  /* 0x0000001fff0a7819 */ /* 0x000fe40000011400 */
[----:B------:R-:W-:Y:S01]  /*1060*/  IADD3.X R5, R5, UR7, R12, P0, !PT ;  /* 0x0000000705057c10 */ /* 0x000fe200087fe40c */
[----:B------:R-:W-:Y:S01]  /*1070*/  IMAD R13, R2, c[0x0][0x19c], R13 ;  /* 0x00006700020d7a24 */ /* 0x000fe200078e020d */
[----:B------:R-:W-:Y:S01]  /*1080*/  SHF.R.S32.HI R11, RZ, 0x1f, R14 ;  /* 0x0000001fff0b7819 */ /* 0x000fe2000001140e */
[C---:B------:R-:W-:Y:S01]  /*1090*/  IMAD R12, R10.reuse, c[0x0][0x1b0], RZ ;  /* 0x00006c000a0c7a24 */ /* 0x040fe200078e02ff */
[----:B------:R-:W-:Y:S01]  /*10a0*/  ULDC.64 UR6, c[0x0][0x1a8] ;  /* 0x00006a0000067ab9 */ /* 0x000fe20000000a00 */
[----:B------:R-:W-:Y:S01]  /*10b0*/  IMAD R10, R10, c[0x0][0x1b8], RZ ;  /* 0x00006e000a0a7a24 */ /* 0x000fe200078e02ff */
[----:B------:R-:W-:Y:S01]  /*10c0*/  IADD3.X R7, R7, UR15, R13, P1, !PT ;  /* 0x0000000f07077c10 */ /* 0x000fe20008ffe40d */
[----:B------:R-:W-:Y:S01]  /*10d0*/  IMAD.WIDE.U32 R32, R0, c[0x0][0x1b8], R4 ;  /* 0x00006e0000207a25 */ /* 0x000fe200078e0004 */
[----:B------:R-:W-:Y:S01]  /*10e0*/  ISETP.GE.AND P0, PT, R2, UR8, PT ;  /* 0x0000000802007c0c */ /* 0x000fe2000bf06270 */
[----:B------:R-:W-:Y:S01]  /*10f0*/  UIMAD UR6, UR14, UR6, URZ ;  /* 0x000000060e0672a4 */ /* 0x000fe2000f8e023f */
[----:B------:R-:W-:Y:S01]  /*1100*/  SHF.R.S32.HI R13, RZ, 0x1f, R18 ;  /* 0x0000001fff0d7819 */ /* 0x000fe20000011412 */
[C---:B------:R-:W-:Y:S01]  /*1110*/  IMAD R10, R0.reuse, c[0x0][0x1bc], R10 ;  /* 0x00006f00000a7a24 */ /* 0x040fe200078e020a */
[----:B------:R-:W-:Y:S01]  /*1120*/  LEA.HI R11, R11, R24, RZ, 0x2 ;  /* 0x000000180b0b7211 */ /* 0x000fe200078f10ff */
[C---:B------:R-:W-:Y:S01]  /*1130*/  IMAD.WIDE.U32 R36, R0.reuse, c[0x0][0x1b0], R6 ;  /* 0x00006c0000247a25 */ /* 0x040fe200078e0006 */
[----:B------:R-:W-:Y:S01]  /*1140*/  LEA.HI R23, R13, R18, RZ, 0x2 ;  /* 0x000000120d177211 */ /* 0x000fe200078f10ff */
[----:B------:R-:W-:Y:S01]  /*1150*/  UIMAD UR6, UR4, UR7, UR6 ;  /* 0x00000007040672a4 */ /* 0x000fe2000f8e0206 */
[----:B------:R-:W-:Y:S01]  /*1160*/  LOP3.LUT R11, R11, 0xffffffc, RZ, 0xc0, !PT ;  /* 0x0ffffffc0b0b7812 */ /* 0x000fe200078ec0ff */
[----:B------:R-:W-:Y:S01]  /*1170*/  IMAD R12, R0, c[0x0][0x1b4], R12 ;  /* 0x00006d00000c7a24 */ /* 0x000fe200078e020c */
[----:B------:R3:W-:Y:S01]  /*1180*/  STL.64 [R1+0x118], R36 ;  /* 0x0001182401007387 */ /* 0x0007e20000100a00 */
[----:B------:R-:W-:Y:S01]  /*1190*/  IMAD.IADD R35, R33, 0x1, R10 ;  /* 0x0000000121237824 */ /* 0x000fe200078e020a */
[----:B------:R-:W-:Y:S01]  /*11a0*/  SHF.R.S32.HI R21, RZ, 0x2, R23 ;  /* 0x00000002ff157819 */ /* 0x000fe20000011417 */
[----:B------:R-:W-:Y:S01]  /*11b0*/  IMAD.IADD R39, R37, 0x1, R12 ;  /* 0x0000000125277824 */ /* 0x000fe200078e020c */
[----:B------:R3:W-:Y:S01]  /*11c0*/  STL.64 [R1+0x170], R32 ;  /* 0x0001702001007387 */ /* 0x0007e20000100a00 */
[----:B------:R-:W-:Y:S01]  /*11d0*/  IMAD.IADD R0, R24, 0x1, -R11 ;  /* 0x0000000118007824 */ /* 0x000fe200078e0a0b */
[----:B------:R-:W-:Y:S01]  /*11e0*/  LOP3.LUT P1, RZ, R25, 0x2, RZ, 0xc0, !PT ;  /* 0x0000000219ff7812 */ /* 0x000fe2000782c0ff */
[----:B------:R-:W-:Y:S01]  /*11f0*/  IMAD.SHL.U32 R194, R194, 0x2, RZ ;  /* 0x00000002c2c27824 */ /* 0x000fe200078e00ff */
[----:B------:R3:W-:Y:S01]  /*1200*/  STL [R1+0x120], R155 ;  /* 0x0001209b01007387 */ /* 0x0007e20000100800 */
[----:B------:R-:W-:Y:S01]  /*1210*/  IADD3 R11, R17, UR6, RZ ;  /* 0x00000006110b7c10 */ /* 0x000fe2000fffe0ff */
[----:B------:R-:W-:Y:S01]  /*1220*/  IMAD R26, R0, 0x10, R21 ;  /* 0x00000010001a7824 */ /* 0x000fe200078e0215 */
[----:B------:R-:W-:Y:S01]  /*1230*/  SEL R4, R31, 0xfffffff0, !P1 ;  /* 0xfffffff01f047807 */ /* 0x000fe20004800000 */
[----:B------:R3:W-:Y:S04]  /*1240*/  STL [R1+0x124], R154 ;  /* 0x0001249a01007387 */ /* 0x0007e80000100800 */
        /* <DEDUP_REMOVED lines=35> */
.L_x_454:
[----:B------:R-:W-:Y:S05]  /*1480*/  BSYNC B0 ;  /* 0x0000000000007941 */ /* 0x000fea0003800000 */
.L_x_453:
[----:B------:R-:W-:Y:S01]  /*1490*/  IADD3 R20, R2, 0x20, RZ ;  /* 0x0000002002147810 */ /* 0x000fe20007ffe0ff */
[----:B------:R-:W-:Y:S03]  /*14a0*/  BSSY B0, `(.L_x_455) ;  /* 0x0000024000007945 */ /* 0x000fe60003800000 */
[----:B------:R-:W-:-:S13]  /*14b0*/  ISETP.GE.AND P0, PT, R20, UR8, PT ;  /* 0x0000000814007c0c */ /* 0x000fda000bf06270 */
[----:B------:R-:W-:Y:S05]  /*14c0*/  @P0 BRA `(.L_x_456) ;  /* 0x0000021000000947 */ /* 0x000fea0003800000 */
[----:B------:R-:W-:Y:S01]  /*14d0*/  IADD3 R0, P0, R8, 0x20, RZ ;  /* 0x0000002008007810 */ /* 0x000fe20007f1e0ff */
[----:B--2---:R-:W-:Y:S01]  /*14e0*/  IMAD.MOV.U32 R6, RZ, RZ, R16 ;  /* 0x000000ffff067224 */ /* 0x004fe200078e0010 */
        /* <DEDUP_REMOVED lines=31> */
.L_x_456:
[----:B------:R-:W-:Y:S05]  /*16e0*/  BSYNC B0 ;  /* 0x0000000000007941 */ /* 0x000fea0003800000 */
.L_x_455:
        /* <DEDUP_REMOVED lines=37> */
.L_x_458:
[----:B------:R-:W-:Y:S05]  /*1940*/  BSYNC B0 ;  /* 0x0000000000007941 */ /* 0x000fea0003800000 */
.L_x_457:
        /* <DEDUP_REMOVED lines=19> */
[----:B--2---:R-:W-:Y:S01]  /*1a80*/  @!P2 LEA R6, P1, R10, c[0x0][0x160], 0x1 ;  /* 0x000058000a06aa11 */ /* 0x004fe200078208ff */
        /* <DEDUP_REMOVED lines=20> */
.L_x_460:
[----:B------:R-:W-:Y:S05]  /*1bd0*/  BSYNC B0 ;  /* 0x0000000000007941 */ /* 0x000fea0003800000 */
.L_x_459:
        /* <DEDUP_REMOVED lines=11> */
[----:B--2-4-:R-:W-:Y:S01]  /*1c90*/  IMAD.WIDE.U32 R6, R151, UR4, R152 ;  /* 0x0000000497067c25 */ /* 0x014fe2000f8e0098 */
        /* <DEDUP_REMOVED lines=30> */
.L_x_462:
[----:B------:R-:W-:Y:S05]  /*1e80*/  BSYNC B0 ;  /* 0x0000000000007941 */ /* 0x000fea0003800000 */
.L_x_461:
        /* <DEDUP_REMOVED lines=37> */
.L_x_464:
[----:B------:R-:W-:Y:S05]  /*20e0*/  BSYNC B0 ;  /* 0x0000000000007941 */ /* 0x000fea0003800000 */
.L_x_463:
[----:B------:R-:W0:Y:S01]  /*20f0*/  LDGDEPBAR ;  /* 0x00000000000079af */ /* 0x000e220000000000 */
[----:B------:R-:W-:Y:S01]  /*2100*/  LOP3.LUT R0, R23, 0x7ffffffc, RZ, 0xc0, !PT ;  /* 0x7ffffffc17007812 */ /* 0x000fe200078ec0ff */
[----:B--2---:R-:W-:Y:S01]  /*2110*/  IMAD.U32 R8, RZ, RZ, UR5 ;  /* 0x00000005ff087e24 */ /* 0x004fe2000f8e00ff */
[----:B------:R-:W-:Y:S01]  /*2120*/  ISETP.GE.AND P1, PT, R2, UR13, PT ;  /* 0x0000000d02007c0c */ /* 0x000fe2000bf26270 */
[----:B------:R-:W-:Y:S01]  /*2130*/  IMAD.MOV.U32 R16, RZ, RZ, R34 ;  /* 0x000000ffff107224 */ /* 0x000fe200078e0022 */
[----:B------:R-:W-:Y:S01]  /*2140*/  SHF.R.S32.HI R11, RZ, 0x4, R28 ;  /* 0x00000004ff0b7819 */ /* 0x000fe2000001141c */
[----:B------:R-:W-:Y:S01]  /*2150*/  IMAD.IADD R2, R18, 0x1, -R0 ;  /* 0x0000000112027824 */ /* 0x000fe200078e0a00 */
[----:B------:R-:W-:Y:S01]  /*2160*/  LOP3.LUT R0, R29, 0xfffffff8, RZ, 0xc0, !PT ;  /* 0xfffffff81d007812 */ /* 0x000fe200078ec0ff */
[----:B------:R-:W-:Y:S01]  /*2170*/  IMAD.MOV.U32 R17, RZ, RZ, R35 ;  /* 0x000000ffff117224 */ /* 0x000fe200078e0023 */
[----:B------:R-:W-:Y:S01]  /*2180*/  LOP3.LUT R3, R22, 0x7fffffe, RZ, 0xc0, !PT ;  /* 0x07fffffe16037812 */ /* 0x000fe200078ec0ff */
[----:B------:R-:W-:Y:S01]  /*2190*/  IMAD.MOV.U32 R16, RZ, RZ, R32 ;  /* 0x000000ffff107224 */ /* 0x000fe200078e0020 */
[----:B------:R-:W-:Y:S01]  /*21a0*/  LEA R9, R24, UR10, 0x4 ;  /* 0x0000000a18097c11 */ /* 0x000fe2000f8e20ff */
[----:B------:R-:W-:Y:S01]  /*21b0*/  IMAD.IADD R0, R30, 0x1, -R0 ;  /* 0x000000011e007824 */ /* 0x000fe200078e0a00 */
[----:B------:R-:W-:Y:S01]  /*21c0*/  LEA.HI R5, R28, R11, RZ, 0x1 ;  /* 0x0000000b1c057211 */ /* 0x000fe200078f08ff */
[----:B------:R-:W-:Y:S01]  /*21d0*/  IMAD.IADD R10, R19, 0x1, -R3 ;  /* 0x00000001130a7824 */ /* 0x000fe200078e0a03 */
[----:B------:R-:W-:Y:S01]  /*21e0*/  SHF.R.S32.HI R7, RZ, 0x1f, R19 ;  /* 0x0000001fff077819 */ /* 0x000fe20000011413 */
[----:B------:R-:W-:Y:S01]  /*21f0*/  IMAD.SHL.U32 R3, R2, 0x2, RZ ;  /* 0x0000000202037824 */ /* 0x000fe200078e00ff */
[----:B------:R-:W-:Y:S01]  /*2200*/  LEA.HI R6, R0, R0, RZ, 0x1 ;  /* 0x0000000000067211 */ /* 0x000fe200078f08ff */
[----:B------:R-:W-:Y:S01]  /*2210*/  IMAD.SHL.U32 R14, R27, 0x8, RZ ;  /* 0x000000081b0e7824 */ /* 0x000fe200078e00ff */
[----:B------:R-:W-:Y:S01]  /*2220*/  IADD3 R9, R9, 0x1, R21 ;  /* 0x0000000109097810 */ /* 0x000fe20007ffe015 */
[----:B------:R-:W-:Y:S01]  /*2230*/  IMAD R12, R26, c[0x0][0x228], R3 ;  /* 0x00008a001a0c7a24 */ /* 0x000fe200078e0203 */
[----:B------:R-:W-:Y:S01]  /*2240*/  LOP3.LUT R5, R5, 0xfffffffe, RZ, 0xc0, !PT ;  /* 0xfffffffe05057812 */ /* 0x000fe200078ec0ff */
[----:B------:R-:W-:Y:S01]  /*2250*/  ULEA UR14, UR24, UR9, 0x6 ;  /* 0x00000009180e7291 */ /* 0x000fe2000f8e303f */
[----:B------:R-:W-:Y:S01]  /*2260*/  LOP3.LUT R2, R6, 0x7fffffe, RZ, 0xc0, !PT ;  /* 0x07fffffe06027812 */ /* 0x000fe200078ec0ff */
[----:B------:R-:W-:-:S04]  /*2270*/  DEPBAR.LE SB0, 0x0 ;  /* 0x000080000000791a */ /* 0x000fc80000000000 */
[----:B------:R-:W-:Y:S01]  /*2280*/  BAR.SYNC.DEFER_BLOCKING 0x0 ;  /* 0x0000000000007b1d */ /* 0x000fe20000010000 */
[----:B------:R-:W-:Y:S01]  /*2290*/  LEA.HI R7, R7, R19, RZ, 0x3 ;  /* 0x0000001307077211 */ /* 0x000fe200078f18ff */
[----:B------:R-:W-:Y:S01]  /*22a0*/  UIMAD UR9, UR16, UR4, URZ ;  /* 0x00000004100972a4 */ /* 0x000fe2000f8e023f */
[----:B------:R-:W-:Y:S01]  /*22b0*/  IADD3 R13, R8, -UR25, R9 ;  /* 0x80000019080d7c10 */ /* 0x000fe2000fffe009 */
[----:B------:R-:W-:Y:S01]  /*22c0*/  IMAD.IADD R9, R11, 0x1, -R5 ;  /* 0x000000010b097824 */ /* 0x000fe200078e0a05 */
[----:B------:R-:W-:Y:S01]  /*22d0*/  UIADD3 UR14, UR14, -0x40, URZ ;  /* 0xffffffc00e0e7890 */ /* 0x000fe2000fffe03f */
[----:B------:R-:W-:Y:S01]  /*22e0*/  IMAD.IADD R11, R0, 0x1, -R2 ;  /* 0x00000001000b7824 */ /* 0x000fe200078e0a02 */
[----:B------:R-:W-:Y:S01]  /*22f0*/  SHF.R.S32.HI R0, RZ, 0x1, R6 ;  /* 0x00000001ff007819 */ /* 0x000fe20000011406 */
[----:B------:R-:W-:Y:S01]  /*2300*/  IMAD.U32 R5, RZ, RZ, UR23 ;  /* 0x00000017ff057e24 */ /* 0x000fe2000f8e00ff */
[----:B------:R-:W-:Y:S01]  /*2310*/  UIMAD UR9, UR7, UR17, UR9 ;  /* 0x00000011070972a4 */ /* 0x000fe2000f8e0209 */
[----:B------:R-:W-:Y:S01]  /*2320*/  IMAD.SHL.U32 R2, R25, 0x40, RZ ;  /* 0x0000004019027824 */ /* 0x000fe200078e00ff */
[----:B------:R-:W-:Y:S01]  /*2330*/  LOP3.LUT P2, RZ, R0, 0x2, RZ, 0xc0, !PT ;  /* 0x0000000200ff7812 */ /* 0x000fe2000784c0ff */
[----:B------:R-:W-:Y:S01]  /*2340*/  IMAD.SHL.U32 R3, R7, 0x20, RZ ;  /* 0x0000002007037824 */ /* 0x000fe200078e00ff */
[----:B------:R-:W-:Y:S01]  /*2350*/  USHF.R.S32.HI UR10, URZ, 0x1f, UR14 ;  /* 0x0000001f3f0a7899 */ /* 0x000fe2000801140e */
[----:B------:R-:W-:Y:S01]  /*2360*/  IMAD R150, R5, 0x8, R24 ;  /* 0x0000000805967824 */ /* 0x000fe200078e0218 */
[----:B------:R-:W-:Y:S01]  /*2370*/  LOP3.LUT R2, R2, 0xc0, RZ, 0xc0, !PT ;  /* 0x000000c002027812 */ /* 0x000fe200078ec0ff */
[----:B------:R-:W-:Y:S01]  /*2380*/  IMAD.SHL.U32 R5, R9, 0x8, RZ ;  /* 0x0000000809057824 */ /* 0x000fe200078e00ff */
[----:B------:R-:W-:Y:S01]  /*2390*/  LOP3.LUT R3, R3, 0xffffff00, RZ, 0xc0, !PT ;  /* 0xffffff0003037812 */ /* 0x000fe200078ec0ff */
[----:B------:R-:W-:Y:S01]  /*23a0*/  IMAD.SHL.U32 R0, R0, 0x40, RZ ;  /* 0x0000004000007824 */ /* 0x000fe200078e00ff */
[----:B------:R2:W-:Y:S01]  /*23b0*/  STL [R1+0x78], R150 ;  /* 0x0000789601007387 */ /* 0x0005e20000100800 */
[----:B------:R-:W-:Y:S01]  /*23c0*/  IMAD.U32 R15, RZ, RZ, UR17 ;  /* 0x00000011ff0f7e24 */ /* 0x000fe2000f8e00ff */
[----:B------:R-:W-:Y:S01]  /*23d0*/  LOP3.LUT R5, R2, 0x8, R5, 0xf8, !PT ;  /* 0x0000000802057812 */ /* 0x000fe200078ef805 */
[--C-:B------:R-:W-:Y:S01]  /*23e0*/  IMAD R6, R24, 0x200, R3.reuse ;  /* 0x0000020018067824 */ /* 0x100fe200078e0203 */
[----:B------:R2:W-:Y:S01]  /*23f0*/  STL.64 [R1+0x128], R16 ;  /* 0x0001281001007387 */ /* 0x0005e20000100a00 */
[----:B------:R-:W-:Y:S01]  /*2400*/  SHF.R.U32.HI R2, RZ, 0x3, R2 ;  /* 0x00000003ff027819 */ /* 0x000fe20000011602 */
[----:B------:R-:W-:Y:S01]  /*2410*/  IMAD R8, R10, 0x20, R3 ;  /* 0x000000200a087824 */ /* 0x000fe200078e0203 */
[----:B------:R-:W-:Y:S01]  /*2420*/  LOP3.LUT R0, R0, 0xc0, RZ, 0xc0, !PT ;  /* 0x000000c000007812 */ /* 0x000fe200078ec0ff */
[----:B------:R2:W-:Y:S01]  /*2430*/  @P1 STS [R194+0x9000], RZ ;  /* 0x009000ffc2001388 */ /* 0x0005e20000000800 */
[----:B------:R-:W-:Y:S01]  /*2440*/  IMAD R7, R10, 0x20, R6 ;  /* 0x000000200a077824 */ /* 0x000fe200078e0206 */
[----:B------:R-:W-:Y:S01]  /*2450*/  LOP3.LUT R2, R5, R2, RZ, 0x3c, !PT ;  /* 0x0000000205027212 */ /* 0x000fe200078e3cff */
[----:B------:R-:W-:Y:S01]  /*2460*/  IMAD R3, R9, 0x8, R11 ;  /* 0x0000000809037824 */ /* 0x000fe200078e020b */
[----:B------:R2:W-:Y:S01]  /*2470*/  @P1 STS [R194+0x9004], RZ ;  /* 0x009004ffc2001388 */ /* 0x0005e20000000800 */
[----:B------:R-:W-:Y:S01]  /*2480*/  LOP3.LUT R6, R0, 0x8, R14, 0xf8, !PT ;  /* 0x0000000800067812 */ /* 0x000fe200078ef80e */
[----:B------:R-:W-:Y:S01]  /*2490*/  IMAD.SHL.U32 R30, R30, 0x2, RZ ;  /* 0x000000021e1e7824 */ /* 0x000fe200078e00ff */
[----:B------:R-:W-:Y:S01]  /*24a0*/  SHF.R.U32.HI R0, RZ, 0x3, R0 ;  /* 0x00000003ff007819 */ /* 0x000fe20000011600 */
[----:B------:R2:W-:Y:S01]  /*24b0*/  @P1 STS.64 [R194+0x9008], RZ ;  /* 0x009008ffc2001388 */ /* 0x0005e20000000a00 */
[----:B------:R-:W-:Y:S01]  /*24c0*/  IMAD.IADD R5, R2, 0x1, R8 ;  /* 0x0000000102057824 */ /* 0x000fe200078e0208 */
[----:B------:R-:W-:Y:S01]  /*24d0*/  IADD3 R147, P0, R12, UR14, RZ ;  /* 0x0000000e0c937c10 */ /* 0x000fe2000ff1e0ff */
[----:B------:R-:W-:Y:S01]  /*24e0*/  IMAD.IADD R2, R2, 0x1, R7 ;  /* 0x0000000102027824 */ /* 0x000fe200078e0207 */
[----:B------:R2:W-:Y:S01]  /*24f0*/  @P1 STS.128 [R194+0xa000], RZ ;  /* 0x00a000ffc2001388 */ /* 0x0005e20000000c00 */
[----:B------:R-:W-:Y:S01]  /*2500*/  LOP3.LUT R0, R6, R0, RZ, 0x3c, !PT ;  /* 0x0000000006007212 */ /* 0x000fe200078e3cff */
[----:B------:R-:W-:Y:S01]  /*2510*/  IMAD.WIDE.U32 R6, R15, UR4, R16 ;  /* 0x000000040f067c25 */ /* 0x000fe2000f8e0010 */
[----:B------:R-:W-:Y:S01]  /*2520*/  UIADD3 UR7, UR41, 0x646e171e, URZ ;  /* 0x646e171e29077890 */ /* 0x000fe2000fffe03f */
[----:B------:R2:W-:Y:S01]  /*2530*/  @P1 STS.128 [R194+0xb000], RZ ;  /* 0x00b000ffc2001388 */ /* 0x0005e20000000c00 */
[----:B------:R-:W-:Y:S01]  /*2540*/  LEA.HI.X.SX32 R148, R12, UR10, 0x1, P0 ;  /* 0x0000000a0c947c11 */ /* 0x000fe200080f0eff */
[----:B------:R-:W-:Y:S01]  /*2550*/  BSSY B0, `(.L_x_465) ;  /* 0x0000022000007945 */ /* 0x000fe20003800000 */
[----:B------:R-:W-:Y:S01]  /*2560*/  IADD3 R8, R7, UR9, RZ ;  /* 0x0000000907087c10 */ /* 0x000fe2000fffe0ff */
[----:B------:R-:W-:Y:S01]  /*2570*/  IMAD.U32 R0, R3, 0x20, R0 ;  /* 0x0000002003007824 */ /* 0x000fe200078e0000 */
[----:B------:R-:W-:-:S02]  /*2580*/  LOP3.LUT R146, R30, 0x6, RZ, 0xc0, !PT ;  /* 0x000000061e927812 */ /* 0x000fc400078ec0ff */
[----:B------:R-:W-:Y:S02]  /*2590*/  IADD3 R144, R13, c[0x0][0x2e8], RZ ;  /* 0x0000ba000d907a10 */ /* 0x000fe40007ffe0ff */
[----:B------:R-:W-:Y:S01]  /*25a0*/  SEL R3, R31, 0xfffffff0, !P2 ;  /* 0xfffffff01f037807 */ /* 0x000fe20005000000 */
        /* <DEDUP_REMOVED lines=28> */
.L_x_466:
[----:B------:R-:W-:Y:S05]  /*2770*/  BSYNC B0 ;  /* 0x0000000000007941 */ /* 0x000fea0003800000 */
.L_x_465:
        /* <DEDUP_REMOVED lines=36> */
.L_x_468:
[----:B------:R-:W-:Y:S05]  /*29c0*/  BSYNC B0 ;  /* 0x0000000000007941 */ /* 0x000fea0003800000 */
.L_x_467:
[----:B------:R-:W-:Y:S01]  /*29d0*/  IMAD.SHL.U32 R192, R2, 0x2, RZ ;  /* 0x0000000202c07824 */ /* 0x000fe200078e00ff */
[----:B------:R-:W0:Y:S01]  /*29e0*/  LDGDEPBAR ;  /* 0x00000000000079af */ /* 0x000e220000000000 */
[----:B------:R-:W-:Y:S01]  /*29f0*/  IMAD.SHL.U32 R189, R0, 0x2, RZ ;  /* 0x0000000200bd7824 */ /* 0x000fe200078e00ff */
[----:B------:R-:W-:Y:S01]  /*2a00*/  UISETP.GE.AND UP0, UPT, UR24, 0x2, UPT ;  /* 0x000000021800788c */ /* 0x000fe2000bf06270 */
[----:B------:R-:W-:Y:S01]  /*2a10*/  IMAD R193, R4, 0x2, R192 ;  /* 0x0000000204c17824 */ /* 0x000fe200078e02c0 */
[----:B----4-:R-:W-:Y:S01]  /*2a20*/  LDSM.16.M88.4 R12, [R192] ;  /* 0x00000000c00c783b */ /* 0x010fe20000000200 */
[----:B------:R-:W-:Y:S01]  /*2a30*/  IMAD R191, R3, 0x2, R189 ;  /* 0x0000000203bf7824 */ /* 0x000fe200078e02bd */
[----:B------:R-:W-:Y:S02]  /*2a40*/  IADD3 R3, R144, 0x8, RZ ;  /* 0x0000000890037810 */ /* 0x000fe40007ffe0ff */
[----:B------:R-:W4:Y:S01]  /*2a50*/  LDSM.16.M88.4 R20, [R189+0x6000] ;  /* 0x00600000bd14783b */ /* 0x000f220000000200 */
[----:B------:R-:W-:-:S02]  /*2a60*/  PLOP3.LUT P0, PT, PT, PT, UP0, 0x80, 0x0 ;  /* 0x000000000000781c */ /* 0x000fc40003f0f008 */
[C---:B------:R-:W-:Y:S01]  /*2a70*/  IADD3 R2, R144.reuse, 0x40, RZ ;  /* 0x0000004090027810 */ /* 0x040fe20007ffe0ff */
[----:B------:R-:W5:Y:S01]  /*2a80*/  LDSM.16.M88.4 R8, [R192+0x1000] ;  /* 0x00100000c008783b */ /* 0x000f620000000200 */
[----:B------:R-:W-:-:S03]  /*2a90*/  IADD3 R0, R144, 0x48, RZ ;  /* 0x0000004890007810 */ /* 0x000fc60007ffe0ff */
[----:B---3--:R-:W3:Y:S04]  /*2aa0*/  LDSM.16.M88.4 R32, [R189+0x6400] ;  /* 0x00640000bd20783b */ /* 0x008ee80000000200 */
[----:B------:R-:W1:Y:S04]  /*2ab0*/  LDSM.16.M88.4 R28, [R189+0x6800] ;  /* 0x00680000bd1c783b */ /* 0x000e680000000200 */
[----:B------:R-:W2:Y:S04]  /*2ac0*/  LDSM.16.M88.4 R24, [R189+0x6c00] ;  /* 0x006c0000bd18783b */ /* 0x000ea80000000200 */
[----:B------:R-:W-:Y:S04]  /*2ad0*/  LDSM.16.M88.4 R40, [R191+0x6000] ;  /* 0x00600000bf28783b */ /* 0x000fe80000000200 */
[----:B--2---:R-:W2:Y:S04]  /*2ae0*/  LDSM.16.M88.4 R16, [R193+0x1000] ;  /* 0x00100000c110783b */ /* 0x004ea80000000200 */
[----:B------:R-:W1:Y:S04]  /*2af0*/  LDSM.16.M88.4 R36, [R191+0x6400] ;  /* 0x00640000bf24783b */ /* 0x000e680000000200 */
[----:B------:R-:W1:Y:S04]  /*2b00*/  LDSM.16.M88.4 R48, [R191+0x6800] ;  /* 0x00680000bf30783b */ /* 0x000e680000000200 */
[----:B------:R-:W1:Y:S01]  /*2b10*/  LDSM.16.M88.4 R44, [R191+0x6c00] ;  /* 0x006c0000bf2c783b */ /* 0x000e620000000200 */
[-C--:B----4-:R-:W-:Y:S08]  /*2b20*/  HMMA.16816.F32.BF16 R96, R12, R20.reuse, RZ ;  /* 0x000000140c60723c */ /* 0x090ff000000418ff */
[C---:B-----5:R-:W-:Y:S08]  /*2b30*/  HMMA.16816.F32.BF16 R60, R8.reuse, R20, RZ ;  /* 0x00000014083c723c */ /* 0x060ff000000418ff */
[-C--:B------:R-:W-:Y:S08]  /*2b40*/  HMMA.16816.F32.BF16 R92, R8, R22.reuse, RZ ;  /* 0x00000016085c723c */ /* 0x080ff000000418ff */
[----:B------:R-:W-:Y:S01]  /*2b50*/  HMMA.16816.F32.BF16 R88, R12, R22, RZ ;  /* 0x000000160c58723c */ /* 0x000fe200000418ff */
[----:B------:R-:W4:Y:S07]  /*2b60*/  LDSM.16.M88.4 R20, [R193] ;  /* 0x00000000c114783b */ /* 0x000f2e0000000200 */
[C---:B---3--:R-:W-:Y:S08]  /*2b70*/  HMMA.16816.F32.BF16 R56, R8.reuse, R32, RZ ;  /* 0x000000200838723c */ /* 0x048ff000000418ff */
[C---:B-1----:R-:W-:Y:S08]  /*2b80*/  HMMA.16816.F32.BF16 R52, R8.reuse, R28, RZ ;  /* 0x0000001c0834723c */ /* 0x042ff000000418ff */
        /* <DEDUP_REMOVED lines=8> */
[C---:B------:R-:W-:Y:S08]  /*2c10*/  HMMA.16816.F32.BF16 R8, R12.reuse, R24, RZ ;  /* 0x000000180c08723c */ /* 0x040ff000000418ff */
[----:B------:R-:W-:Y:S01]  /*2c20*/  HMMA.16816.F32.BF16 R24, R12, R26, RZ ;  /* 0x0000001a0c18723c */ /* 0x000fe200000418ff */
[----:B------:R-:W-:Y:S07]  /*2c30*/  LDSM.16.M88.4 R12, [R192+0x3000] ;  /* 0x00300000c00c783b */ /* 0x000fee0000000200 */
[C---:B--2---:R-:W-:Y:S08]  /*2c40*/  HMMA.16816.F32.BF16 R60, R16.reuse, R40, R60 ;  /* 0x00000028103c723c */ /* 0x044ff0000004183c */
[C---:B------:R-:W-:Y:S01]  /*2c50*/  HMMA.16816.F32.BF16 R108, R16.reuse, R36, R56 ;  /* 0x00000024106c723c */ /* 0x040fe20000041838 */
[----:B------:R-:W1:Y:S07]  /*2c60*/  LDSM.16.M88.4 R56, [R189+0x7000] ;  /* 0x00700000bd38783b */ /* 0x000e6e0000000200 */
[C---:B------:R-:W-:Y:S01]  /*2c70*/  HMMA.16816.F32.BF16 R136, R16.reuse, R48, R52 ;  /* 0x000000301088723c */ /* 0x040fe20000041834 */
[----:B------:R-:W-:Y:S07]  /*2c80*/  LDSM.16.M88.4 R52, [R189+0x7400] ;  /* 0x00740000bd34783b */ /* 0x000fee0000000200 */
[C---:B------:R-:W-:Y:S08]  /*2c90*/  HMMA.16816.F32.BF16 R132, R16.reuse, R44, R72 ;  /* 0x0000002c1084723c */ /* 0x040ff00000041848 */
[C---:B------:R-:W-:Y:S08]  /*2ca0*/  HMMA.16816.F32.BF16 R104, R16.reuse, R42, R92 ;  /* 0x0000002a1068723c */ /* 0x040ff0000004185c */
[C---:B------:R-:W-:Y:S08]  /*2cb0*/  HMMA.16816.F32.BF16 R100, R16.reuse, R38, R84 ;  /* 0x000000261064723c */ /* 0x040ff00000041854 */
[C---:B------:R-:W-:Y:S08]  /*2cc0*/  HMMA.16816.F32.BF16 R112, R16.reuse, R50, R80 ;  /* 0x000000321070723c */ /* 0x040ff00000041850 */
[----:B------:R-:W-:Y:S01]  /*2cd0*/  HMMA.16816.F32.BF16 R116, R16, R46, R68 ;  /* 0x0000002e1074723c */ /* 0x000fe20000041844 */
[----:B------:R-:W2:Y:S07]  /*2ce0*/  LDSM.16.M88.4 R16, [R192+0x2000] ;  /* 0x00200000c010783b */ /* 0x000eae0000000200 */
[C---:B----4-:R-:W-:Y:S08]  /*2cf0*/  HMMA.16816.F32.BF16 R120, R20.reuse, R36, R64 ;  /* 0x000000241478723c */ /* 0x050ff00000041840 */
[C---:B------:R-:W-:Y:S08]  /*2d00*/  HMMA.16816.F32.BF16 R96, R20.reuse, R40, R96 ;  /* 0x000000281460723c */ /* 0x040ff00000041860 */
[C---:B------:R-:W-:Y:S01]  /*2d10*/  HMMA.16816.F32.BF16 R64, R20.reuse, R42, R88 ;  /* 0x0000002a1440723c */ /* 0x040fe20000041858 */
[----:B------:R-:W3:Y:S07]  /*2d20*/  LDSM.16.M88.4 R40, [R189+0x7800] ;  /* 0x00780000bd28783b */ /* 0x000eee0000000200 */
[C---:B------:R-:W-:Y:S01]  /*2d30*/  HMMA.16816.F32.BF16 R68, R20.reuse, R38, R76 ;  /* 0x000000261444723c */ /* 0x040fe2000004184c */
[----:B------:R-:W4:Y:S07]  /*2d40*/  LDSM.16.M88.4 R36, [R189+0x7c00] ;  /* 0x007c0000bd24783b */ /* 0x000f2e0000000200 */
[C---:B------:R-:W-:Y:S01]  /*2d50*/  HMMA.16816.F32.BF16 R124, R20.reuse, R48, R32 ;  /* 0x00000030147c723c */ /* 0x040fe20000041820 */
[----:B------:R-:W-:Y:S07]  /*2d60*/  LDSM.16.M88.4 R32, [R191+0x7000] ;  /* 0x00700000bf20783b */ /* 0x000fee0000000200 */
[C---:B------:R-:W-:Y:S01]  /*2d70*/  HMMA.16816.F32.BF16 R128, R20.reuse, R44, R8 ;  /* 0x0000002c1480723c */ /* 0x040fe20000041808 */
[----:B------:R-:W-:Y:S07]  /*2d80*/  LDSM.16.M88.4 R8, [R193+0x3000] ;  /* 0x00300000c108783b */ /* 0x000fee0000000200 */
[C---:B------:R-:W-:Y:S01]  /*2d90*/  HMMA.16816.F32.BF16 R72, R20.reuse, R50, R28 ;  /* 0x000000321448723c */ /* 0x040fe2000004181c */
[----:B------:R-:W-:Y:S04]  /*2da0*/  LDSM.16.M88.4 R28, [R191+0x7400] ;  /* 0x00740000bf1c783b */ /* 0x000fe80000000200 */
[----:B------:R-:W-:Y:S03]  /*2db0*/  LDSM.16.M88.4 R48, [R191+0x7800] ;  /* 0x00780000bf30783b */ /* 0x000fe60000000200 */
[----:B------:R-:W-:Y:S01]  /*2dc0*/  HMMA.16816.F32.BF16 R20, R20, R46, R24 ;  /* 0x0000002e1414723c */ /* 0x000fe20000041818 */
[----:B------:R-:W5:Y:S07]  /*2dd0*/  LDSM.16.M88.4 R24, [R193+0x2000] ;  /* 0x00200000c118783b */ /* 0x000f6e0000000200 */
[----:B-1----:R-:W-:Y:S01]  /*2de0*/  HMMA.16816.F32.BF16 R92, R12, R56, R60 ;  /* 0x000000380c5c723c */ /* 0x002fe2000004183c */
[----:B------:R-:W1:Y:S07]  /*2df0*/  LDSM.16.M88.4 R60, [R191+0x7c00] ;  /* 0x007c0000bf3c783b */ /* 0x000e6e0000000200 */
[----:B--2---:R-:W-:Y:S08]  /*2e00*/  HMMA.16816.F32.BF16 R44, R16, R52, R120 ;  /* 0x00000034102c723c */ /* 0x004ff00000041878 */
[C---:B------:R-:W-:Y:S08]  /*2e10*/  HMMA.16816.F32.BF16 R88, R12.reuse, R58, R104 ;  /* 0x0000003a0c58723c */ /* 0x040ff00000041868 */
[C---:B------:R-:W-:Y:S08]  /*2e20*/  HMMA.16816.F32.BF16 R84, R12.reuse, R52, R108 ;  /* 0x000000340c54723c */ /* 0x040ff0000004186c */
[C---:B------:R-:W-:Y:S08]  /*2e30*/  HMMA.16816.F32.BF16 R80, R12.reuse, R54, R100 ;  /* 0x000000360c50723c */ /* 0x040ff00000041864 */
[C---:B---3--:R-:W-:Y:S08]  /*2e40*/  HMMA.16816.F32.BF16 R104, R12.reuse, R40, R136 ;  /* 0x000000280c68723c */ /* 0x048ff00000041888 */
[C---:B----4-:R-:W-:Y:S08]  /*2e50*/  HMMA.16816.F32.BF16 R108, R12.reuse, R36, R132 ;  /* 0x000000240c6c723c */ /* 0x050ff00000041884 */
[C---:B------:R-:W-:Y:S08]  /*2e60*/  HMMA.16816.F32.BF16 R112, R12.reuse, R42, R112 ;  /* 0x0000002a0c70723c */ /* 0x040ff00000041870 */
[----:B------:R-:W-:Y:S08]  /*2e70*/  HMMA.16816.F32.BF16 R100, R12, R38, R116 ;  /* 0x000000260c64723c */ /* 0x000ff00000041874 */
[C---:B------:R-:W-:Y:S08]  /*2e80*/  HMMA.16816.F32.BF16 R76, R16.reuse, R58, R64 ;  /* 0x0000003a104c723c */ /* 0x040ff00000041840 */
        /* <DEDUP_REMOVED lines=8> */
[----:B------:R-:W2:Y:S04]  /*2f10*/  LDSM.16.M88.4 R20, [R192+0x5000] ;  /* 0x00500000c014783b */ /* 0x000ea80000000200 */
[----:B------:R-:W-:Y:S03]  /*2f20*/  LDSM.16.M88.4 R36, [R189+0x8c00] ;  /* 0x008c0000bd24783b */ /* 0x000fe60000000200 */
[----:B-----5:R-:W-:Y:S01]  /*2f30*/  HMMA.16816.F32.BF16 R116, R24, R28, R44 ;  /* 0x0000001c1874723c */ /* 0x020fe2000004182c */
[----:B------:R-:W3:Y:S04]  /*2f40*/  LDSM.16.M88.4 R44, [R189+0x8400] ;  /* 0x00840000bd2c783b */ /* 0x000ee80000000200 */
[----:B------:R-:W4:Y:S03]  /*2f50*/  LDSM.16.M88.4 R16, [R192+0x4000] ;  /* 0x00400000c010783b */ /* 0x000f260000000200 */
[C---:B------:R-:W-:Y:S08]  /*2f60*/  HMMA.16816.F32.BF16 R140, R8.reuse, R34, R88 ;  /* 0x00000022088c723c */ /* 0x040ff00000041858 */
[C---:B------:R-:W-:Y:S08]  /*2f70*/  HMMA.16816.F32.BF16 R88, R8.reuse, R28, R84 ;  /* 0x0000001c0858723c */ /* 0x040ff00000041854 */
[C---:B------:R-:W-:Y:S08]  /*2f80*/  HMMA.16816.F32.BF16 R92, R8.reuse, R32, R92 ;  /* 0x00000020085c723c */ /* 0x040ff0000004185c */
[C---:B------:R-:W-:Y:S08]  /*2f90*/  HMMA.16816.F32.BF16 R84, R8.reuse, R30, R80 ;  /* 0x0000001e0854723c */ /* 0x040ff00000041850 */
[C---:B------:R-:W-:Y:S08]  /*2fa0*/  HMMA.16816.F32.BF16 R80, R8.reuse, R48, R104 ;  /* 0x000000300850723c */ /* 0x040ff00000041868 */
[C---:B------:R-:W-:Y:S08]  /*2fb0*/  HMMA.16816.F32.BF16 R136, R8.reuse, R50, R112 ;  /* 0x000000320888723c */ /* 0x040ff00000041870 */
[C---:B-1----:R-:W-:Y:S08]  /*2fc0*/  HMMA.16816.F32.BF16 R132, R8.reuse, R60, R108 ;  /* 0x0000003c0884723c */ /* 0x042ff0000004186c */
[----:B------:R-:W-:Y:S01]  /*2fd0*/  HMMA.16816.F32.BF16 R128, R8, R62, R100 ;  /* 0x0000003e0880723c */ /* 0x000fe20000041864 */
[----:B------:R-:W-:Y:S07]  /*2fe0*/  LDSM.16.M88.4 R8, [R193+0x5000] ;  /* 0x00500000c108783b */ /* 0x000fee0000000200 */
[C---:B------:R-:W-:Y:S01]  /*2ff0*/  HMMA.16816.F32.BF16 R108, R24.reuse, R48, R12 ;  /* 0x00000030186c723c */ /* 0x040fe2000004180c */
[----:B------:R-:W-:Y:S07]  /*3000*/  LDSM.16.M88.4 R12, [R193+0x4000] ;  /* 0x00400000c10c783b */ /* 0x000fee0000000200 */
[C---:B------:R-:W-:Y:S08]  /*3010*/  HMMA.16816.F32.BF16 R124, R24.reuse, R32, R96 ;  /* 0x00000020187c723c */ /* 0x040ff00000041860 */
[C---:B------:R-:W-:Y:S01]  /*3020*/  HMMA.16816.F32.BF16 R104, R24.reuse, R50, R64 ;  /* 0x000000321868723c */ /* 0x040fe20000041840 */
[----:B------:R-:W-:Y:S07]  /*3030*/  LDSM.16.M88.4 R48, [R191+0x8000] ;  /* 0x00800000bf30783b */ /* 0x000fee0000000200 */
[C---:B------:R-:W-:Y:S01]  /*3040*/  HMMA.16816.F32.BF16 R120, R24.reuse, R34, R76 ;  /* 0x000000221878723c */ /* 0x040fe2000004184c */
[----:B------:R-:W-:Y:S07]  /*3050*/  LDSM.16.M88.4 R32, [R191+0x8400] ;  /* 0x00840000bf20783b */ /* 0x000fee0000000200 */
[C---:B------:R-:W-:Y:S01]  /*3060*/  HMMA.16816.F32.BF16 R112, R24.reuse, R30, R52 ;  /* 0x0000001e1870723c */ /* 0x040fe20000041834 */
[----:B------:R-:W1:Y:S07]  /*3070*/  LDSM.16.M88.4 R28, [R191+0x8800] ;  /* 0x00880000bf1c783b */ /* 0x000e6e0000000200 */
[C---:B------:R-:W-:Y:S08]  /*3080*/  HMMA.16816.F32.BF16 R100, R24.reuse, R60, R68 ;  /* 0x0000003c1864723c */ /* 0x040ff00000041844 */
[----:B------:R-:W-:Y:S01]  /*3090*/  HMMA.16816.F32.BF16 R68, R24, R62, R72 ;  /* 0x0000003e1844723c */ /* 0x000fe20000041848 */
[----:B------:R-:W5:Y:S01]  /*30a0*/  LDSM.16.M88.4 R24, [R191+0x8c00] ;  /* 0x008c0000bf18783b */ /* 0x000f620000000200 */
[----:B------:R-:W-:-:S06]  /*30b0*/  DEPBAR.LE SB0, 0x0 ;  /* 0x000080000000791a */ /* 0x000fcc0000000000 */
[C---:B--2---:R-:W-:Y:S08]  /*30c0*/  HMMA.16816.F32.BF16 R96, R20.reuse, R56, R92 ;  /* 0x000000381460723c */ /* 0x044ff0000004185c */
[C---:B------:R-:W-:Y:S08]  /*30d0*/  HMMA.16816.F32.BF16 R92, R20.reuse, R58, R140 ;  /* 0x0000003a145c723c */ /* 0x040ff0000004188c */
[C---:B---3--:R-:W-:Y:S08]  /*30e0*/  HMMA.16816.F32.BF16 R88, R20.reuse, R44, R88 ;  /* 0x0000002c1458723c */ /* 0x048ff00000041858 */
[C---:B------:R-:W-:Y:S08]  /*30f0*/  HMMA.16816.F32.BF16 R84, R20.reuse, R46, R84 ;  /* 0x0000002e1454723c */ /* 0x040ff00000041854 */
[C---:B------:R-:W-:Y:S08]  /*3100*/  HMMA.16816.F32.BF16 R80, R20.reuse, R40, R80 ;  /* 0x000000281450723c */ /* 0x040ff00000041850 */
[C---:B------:R-:W-:Y:S08]  /*3110*/  HMMA.16816.F32.BF16 R76, R20.reuse, R42, R136 ;  /* 0x0000002a144c723c */ /* 0x040ff00000041888 */
[C---:B------:R-:W-:Y:S08]  /*3120*/  HMMA.16816.F32.BF16 R72, R20.reuse, R36, R132 ;  /* 0x000000241448723c */ /* 0x040ff00000041884 */
[----:B------:R-:W-:Y:S08]  /*3130*/  HMMA.16816.F32.BF16 R64, R20, R38, R128 ;  /* 0x000000261440723c */ /* 0x000ff00000041880 */
[C---:B----4-:R-:W-:Y:S08]  /*3140*/  HMMA.16816.F32.BF16 R20, R16.reuse, R40, R108 ;  /* 0x000000281014723c */ /* 0x050ff0000004186c */
[C---:B------:R-:W-:Y:S08]  /*3150*/  HMMA.16816.F32.BF16 R60, R16.reuse, R56, R124 ;  /* 0x00000038103c723c */ /* 0x040ff0000004187c */
[C---:B------:R-:W-:Y:S08]  /*3160*/  HMMA.16816.F32.BF16 R52, R16.reuse, R44, R116 ;  /* 0x0000002c1034723c */ /* 0x040ff00000041874 */
[C---:B------:R-:W-:Y:S08]  /*3170*/  HMMA.16816.F32.BF16 R40, R16.reuse, R42, R104 ;  /* 0x0000002a1028723c */ /* 0x040ff00000041868 */
[C---:B------:R-:W-:Y:S08]  /*3180*/  HMMA.16816.F32.BF16 R56, R16.reuse, R58, R120 ;  /* 0x0000003a1038723c */ /* 0x040ff00000041878 */
[C---:B------:R-:W-:Y:S08]  /*3190*/  HMMA.16816.F32.BF16 R44, R16.reuse, R46, R112 ;  /* 0x0000002e102c723c */ /* 0x040ff00000041870 */
[C---:B------:R-:W-:Y:S08]  /*31a0*/  HMMA.16816.F32.BF16 R100, R16.reuse, R36, R100 ;  /* 0x000000241064723c */ /* 0x040ff00000041864 */
[----:B------:R-:W-:Y:S08]  /*31b0*/  HMMA.16816.F32.BF16 R16, R16, R38, R68 ;  /* 0x000000261010723c */ /* 0x000ff00000041844 */
[C---:B-1----:R-:W-:Y:S08]  /*31c0*/  HMMA.16816.F32.BF16 R80, R8.reuse, R28, R80 ;  /* 0x0000001c0850723c */ /* 0x042ff00000041850 */
[----:B------:R-:W-:Y:S08]  /*31d0*/  HMMA.16816.F32.BF16 R76, R8, R30, R76 ;  /* 0x0000001e084c723c */ /* 0x000ff0000004184c */
[C---:B------:R-:W-:Y:S08]  /*31e0*/  HMMA.16816.F32.BF16 R20, R12.reuse, R28, R20 ;  /* 0x0000001c0c14723c */ /* 0x040ff00000041814 */
[----:B------:R-:W-:Y:S08]  /*31f0*/  HMMA.16816.F32.BF16 R40, R12, R30, R40 ;  /* 0x0000001e0c28723c */ /* 0x000ff00000041828 */
[C---:B-----5:R-:W-:Y:S08]  /*3200*/  HMMA.16816.F32.BF16 R72, R8.reuse, R24, R72 ;  /* 0x000000180848723c */ /* 0x060ff00000041848 */
[----:B------:R-:W-:Y:S08]  /*3210*/  HMMA.16816.F32.BF16 R104, R8, R26, R64 ;  /* 0x0000001a0868723c */ /* 0x000ff00000041840 */
[----:B------:R-:W-:Y:S08]  /*3220*/  HMMA.16816.F32.BF16 R28, R12, R24, R100 ;  /* 0x000000180c1c723c */ /* 0x000ff00000041864 */
[C---:B------:R-:W-:Y:S08]  /*3230*/  HMMA.16816.F32.BF16 R96, R8.reuse, R48, R96 ;  /* 0x000000300860723c */ /* 0x040ff00000041860 */
[C---:B------:R-:W-:Y:S08]  /*3240*/  HMMA.16816.F32.BF16 R92, R8.reuse, R50, R92 ;  /* 0x00000032085c723c */ /* 0x040ff0000004185c */
[C---:B------:R-:W-:Y:S08]  /*3250*/  HMMA.16816.F32.BF16 R88, R8.reuse, R32, R88 ;  /* 0x000000200858723c */ /* 0x040ff00000041858 */
[----:B------:R-:W-:Y:S08]  /*3260*/  HMMA.16816.F32.BF16 R84, R8, R34, R84 ;  /* 0x000000220854723c */ /* 0x000ff00000041854 */
[C---:B------:R-:W-:Y:S07]  /*3270*/  HMMA.16816.F32.BF16 R64, R12.reuse, R48, R60 ;  /* 0x000000300c40723c */ /* 0x040fee000004183c */
[----:B------:R-:W-:Y:S01]  /*3280*/  IMNMX R60, R144, UR5, PT ;  /* 0x00000005903c7c17 */ /* 0x000fe2000b800200 */
[----:B------:R-:W-:Y:S01]  /*3290*/  HMMA.16816.F32.BF16 R56, R12, R50, R56 ;  /* 0x000000320c38723c */ /* 0x000fe20000041838 */
[----:B------:R-:W-:-:S02]  /*32a0*/  IMNMX R61, R3, UR5, PT ;  /* 0x00000005033d7c17 */ /* 0x000fc4000b800200 */
[----:B------:R-:W-:Y:S02]  /*32b0*/  IMNMX R62, R2, UR5, PT ;  /* 0x00000005023e7c17 */ /* 0x000fe4000b800200 */
[----:B------:R-:W-:-:S03]  /*32c0*/  IMNMX R63, R0, UR5, PT ;  /* 0x00000005003f7c17 */ /* 0x000fc6000b800200 */
[C---:B------:R-:W-:Y:S08]  /*32d0*/  HMMA.16816.F32.BF16 R52, R12.reuse, R32, R52 ;  /* 0x000000200c34723c */ /* 0x040ff00000041834 */
[C---:B------:R-:W-:Y:S08]  /*32e0*/  HMMA.16816.F32.BF16 R44, R12.reuse, R34, R44 ;  /* 0x000000220c2c723c */ /* 0x040ff0000004182c */
[----:B------:R-:W-:Y:S01]  /*32f0*/  HMMA.16816.F32.BF16 R24, R12, R26, R16 ;  /* 0x0000001a0c18723c */ /* 0x000fe20000041810 */
[----:B------:R-:W-:Y:S06]  /*3300*/  BAR.SYNC.DEFER_BLOCKING 0x0 ;  /* 0x0000000000007b1d */ /* 0x000fec0000010000 */
        /* <DEDUP_REMOVED lines=58> */
.L_x_471:
[----:B------:R-:W-:Y:S05]  /*36b0*/  BSYNC B0 ;  /* 0x0000000000007941 */ /* 0x000fea0003800000 */
.L_x_470:
[----:B------:R-:W0:Y:S02]  /*36c0*/  LDGDEPBAR ;  /* 0x00000000000079af */ /* 0x000e240000000000 */
.L_x_469:
[----:B------:R-:W-:Y:S01]  /*36d0*/  IMAD.U32 R0, RZ, RZ, UR4 ;  /* 0x00000004ff007e24 */ /* 0x000fe2000f8e00ff */
[----:B-1----:R-:W-:Y:S01]  /*36e0*/  LOP3.LUT R8, R145, UR40, RZ, 0x3c, !PT ;  /* 0x0000002891087c12 */ /* 0x002fe2000f8e3cff */
[C---:B------:R-:W-:Y:S01]  /*36f0*/  IMAD.WIDE.U32 R18, R150.reuse, -0x326172a9, RZ ;  /* 0xcd9e8d5796127825 */ /* 0x040fe200078e00ff */
[----:B------:R-:W-:Y:S01]  /*3700*/  IADD3 R7, R150, 0x4, RZ ;  /* 0x0000000496077810 */ /* 0x000fe20007ffe0ff */
[----:B------:R-:W-:Y:S01]  /*3710*/  USHF.L.U32 UR5, UR4, 0x1, URZ ;  /* 0x0000000104057899 */ /* 0x000fe2000800063f */
[----:B------:R1:W-:Y:S01]  /*3720*/  STL.64 [R1+0x188], R62 ;  /* 0x0001883e01007387 */ /* 0x0003e20000100a00 */
[----:B------:R-:W-:Y:S01]  /*3730*/  IMAD R0, R0, 0x40, R146 ;  /* 0x0000004000007824 */ /* 0x000fe200078e0292 */
[----:B------:R-:W-:Y:S01]  /*3740*/  UIADD3 UR6, UR41, -0x4498517b, URZ ;  /* 0xbb67ae8529067890 */ /* 0x000fe2000fffe03f */
[C---:B------:R-:W-:Y:S01]  /*3750*/  IMAD.WIDE.U32 R12, R7.reuse, -0x326172a9, RZ ;  /* 0xcd9e8d57070c7825 */ /* 0x040fe200078e00ff */
[----:B------:R-:W-:Y:S01]  /*3760*/  ULOP3.LUT UR9, UR5, UR41, URZ, 0x3c, !UPT ;  /* 0x0000002905097292 */ /* 0x000fe2000f8e3c3f */
[----:B------:R-:W-:Y:S01]  /*3770*/  STL.64 [R1+0x180], R60 ;  /* 0x0001803c01007387 */ /* 0x000fe20000100a00 */
[C---:B------:R-:W-:Y:S01]  /*3780*/  IADD3 R2, R0.reuse, 0x8, RZ ;  /* 0x0000000800027810 */ /* 0x040fe20007ffe0ff */
[----:B------:R-:W-:Y:S01]  /*3790*/  IMAD.WIDE.U32 R10, R7, -0x326172a9, RZ ;  /* 0xcd9e8d57070a7825 */ /* 0x000fe200078e00ff */
[----:B------:R-:W-:Y:S01]  /*37a0*/  IADD3 R3, R0, 0x9, RZ ;  /* 0x0000000900037810 */ /* 0x000fe20007ffe0ff */
[----:B------:R-:W-:Y:S01]  /*37b0*/  UIADD3 UR5, UR5, 0x1, URZ ;  /* 0x0000000105057890 */ /* 0x000fe2000fffe03f */
[C---:B------:R-:W-:Y:S01]  /*37c0*/  ISETP.GE.AND P5, PT, R2.reuse, R60, PT ;  /* 0x0000003c0200720c */ /* 0x040fe20003fa6270 */
[----:B------:R2:W-:Y:S01]  /*37d0*/  STL [R1+0x100], R8 ;  /* 0x0001000801007387 */ /* 0x0005e20000100800 */
[C---:B------:R-:W-:Y:S01]  /*37e0*/  ISETP.GE.AND P3, PT, R2.reuse, R61, PT ;  /* 0x0000003d0200720c */ /* 0x040fe20003f66270 */
[----:B------:R-:W-:Y:S01]  /*37f0*/  ULOP3.LUT UR5, UR5, UR41, URZ, 0x3c, !UPT ;  /* 0x0000002905057292 */ /* 0x000fe2000f8e3c3f */
[C---:B------:R-:W-:Y:S01]  /*3800*/  ISETP.GE.AND P2, PT, R2.reuse, R62, PT ;  /* 0x0000003e0200720c */ /* 0x040fe20003f46270 */
[----:B------:R-:W-:Y:S01]  /*3810*/  UIADD3 UR14, UR41, 0x32370b8f, URZ ;  /* 0x32370b8f290e7890 */ /* 0x000fe2000fffe03f */
[----:B------:R-:W-:Y:S01]  /*3820*/  ISETP.GE.AND P1, PT, R2, R63, PT ;  /* 0x0000003f0200720c */ /* 0x000fe20003f26270 */
[----:B------:R-:W-:Y:S01]  /*3830*/  UIADD3 UR26, UR41, 0x76cf5d0a, URZ ;  /* 0x76cf5d0a291a7890 */ /* 0x000fe2000fffe03f */
[C---:B------:R-:W-:Y:S01]  /*3840*/  ISETP.GE.AND P6, PT, R3.reuse, R60, PT ;  /* 0x0000003c0300720c */ /* 0x040fe20003fc6270 */
[----:B------:R-:W-:Y:S01]  /*3850*/  UIADD3 UR15, UR40, -0x255992d5, URZ ;  /* 0xdaa66d2b280f7890 */ /* 0x000fe2000fffe03f */
[----:B------:R-:W-:Y:S01]  /*3860*/  ISETP.GE.AND P4, PT, R3, R61, PT ;  /* 0x0000003d0300720c */ /* 0x000fe20003f86270 */
[----:B------:R-:W-:Y:S01]  /*3870*/  UIADD3 UR13, UR40, 0x78dde6e4, URZ ;  /* 0x78dde6e4280d7890 */ /* 0x000fe2000fffe03f */
[----:B------:R-:W-:Y:S01]  /*3880*/  IADD3 R2, R0, 0x10, RZ ;  /* 0x0000001000027810 */ /* 0x000fe20007ffe0ff */
[----:B------:R-:W-:Y:S01]  /*3890*/  UIADD3 UR10, UR41, -0x126145ec, URZ ;  /* 0xed9eba14290a7890 */ /* 0x000fe2000fffe03f */
[----:B------:R-:W-:Y:S01]  /*38a0*/  FSEL R32, R56, -INF , !P5 ;  /* 0xff80000038207808 */ /* 0x000fe20006800000 */
[----:B------:R-:W-:Y:S01]  /*38b0*/  IMAD.SHL.U32 R188, R5, 0x2, RZ ;  /* 0x0000000205bc7824 */ /* 0x000fe200078e00ff */
[----:B------:R-:W-:-:S02]  /*38c0*/  FSEL R48, R58, -INF , !P3 ;  /* 0xff8000003a307808 */ /* 0x000fc40005800000 */
[C---:B------:R-:W-:Y:S02]  /*38d0*/  ISETP.GE.AND P5, PT, R3.reuse, R62, PT ;  /* 0x0000003e0300720c */ /* 0x040fe40003fa6270 */
[----:B------:R-:W-:Y:S01]  /*38e0*/  ISETP.GE.AND P3, PT, R3, R63, PT ;  /* 0x0000003f0300720c */ /* 0x000fe20003f66270 */
[----:B------:R-:W-:Y:S01]  /*38f0*/  LDSM.16.MT88.4 R112, [R188+0x9000] ;  /* 0x00900000bc70783b */ /* 0x000fe20000004200 */
[----:B------:R-:W-:Y:S02]  /*3900*/  FSEL R33, R57, -INF , !P6 ;  /* 0xff80000039217808 */ /* 0x000fe40007000000 */
[----:B------:R-:W-:Y:S01]  /*3910*/  FSEL R49, R59, -INF , !P4 ;  /* 0xff8000003b317808 */ /* 0x000fe20006000000 */
[----:B------:R-:W-:Y:S01]  /*3920*/  LDSM.16.MT88.4 R108, [R188+0x9400] ;  /* 0x00940000bc6c783b */ /* 0x000fe20000004200 */
        /* <DEDUP_REMOVED lines=8> */
[----:B------:R-:W-:Y:S02]  /*39b0*/  FSEL R34, R52, -INF , !P6 ;  /* 0xff80000034227808 */ /* 0x000fe40007000000 */
[----:B------:R-:W-:Y:S02]  /*39c0*/  FSEL R50, R54, -INF , !P4 ;  /* 0xff80000036327808 */ /* 0x000fe40006000000 */
[CC--:B------:R-:W-:Y:S02]  /*39d0*/  ISETP.GE.AND P2, PT, R2.reuse, R62.reuse, PT ;  /* 0x0000003e0200720c */ /* 0x0c0fe40003f46270 */
[----:B------:R-:W-:Y:S02]  /*39e0*/  ISETP.GE.AND P1, PT, R2, R63, PT ;  /* 0x0000003f0200720c */ /* 0x000fe40003f26270 */
[C---:B------:R-:W-:Y:S02]  /*39f0*/  ISETP.GE.AND P3, PT, R3.reuse, R61, PT ;  /* 0x0000003d0300720c */ /* 0x040fe40003f66270 */
[----:B------:R-:W-:-:S02]  /*3a00*/  ISETP.GE.AND P6, PT, R3, R62, PT ;  /* 0x0000003e0300720c */ /* 0x000fc40003fc6270 */
[----:B------:R-:W-:Y:S02]  /*3a10*/  ISETP.GE.AND P4, PT, R3, R63, PT ;  /* 0x0000003f0300720c */ /* 0x000fe40003f86270 */
[C---:B------:R-:W-:Y:S02]  /*3a20*/  IADD3 R2, R0.reuse, 0x18, RZ ;  /* 0x0000001800027810 */ /* 0x040fe40007ffe0ff */
[----:B------:R-:W-:Y:S02]  /*3a30*/  IADD3 R3, R0, 0x19, RZ ;  /* 0x0000001900037810 */ /* 0x000fe40007ffe0ff */
[----:B------:R-:W-:Y:S02]  /*3a40*/  FSEL R35, R53, -INF , !P5 ;  /* 0xff80000035237808 */ /* 0x000fe40006800000 */
[----:B------:R-:W-:Y:S02]  /*3a50*/  FSEL R51, R55, -INF , !P3 ;  /* 0xff80000037337808 */ /* 0x000fe40005800000 */
        /* <DEDUP_REMOVED lines=21> */
[C---:B------:R-:W-:Y:S02]  /*3bb0*/  ISETP.GE.AND P2, PT, R2.reuse, R62, PT ;  /* 0x0000003e0200720c */ /* 0x040fe40003f46270 */
[----:B------:R-:W-:Y:S02]  /*3bc0*/  ISETP.GE.AND P1, PT, R2, R63, PT ;  /* 0x0000003f0200720c */ /* 0x000fe40003f26270 */
[----:B------:R-:W-:Y:S02]  /*3bd0*/  IADD3 R2, R0, 0x21, RZ ;  /* 0x0000002100027810 */ /* 0x000fe40007ffe0ff */
[----:B------:R-:W-:-:S02]  /*3be0*/  FSEL R68, R85, -INF , !P5 ;  /* 0xff80000055447808 */ /* 0x000fc40006800000 */
[----:B------:R-:W-:Y:S02]  /*3bf0*/  FSEL R87, R87, -INF , !P3 ;  /* 0xff80000057577808 */ /* 0x000fe40005800000 */
        /* <DEDUP_REMOVED lines=8> */
[----:B------:R-:W-:Y:S02]  /*3c80*/  ISETP.GE.AND P4, PT, R2, R63, PT ;  /* 0x0000003f0200720c */ /* 0x000fe40003f86270 */
[C---:B------:R-:W-:Y:S02]  /*3c90*/  ISETP.GE.AND P5, PT, R3.reuse, R60, PT ;  /* 0x0000003c0300720c */ /* 0x040fe40003fa6270 */
[----:B------:R-:W-:-:S02]  /*3ca0*/  ISETP.GE.AND P2, PT, R3, R61, PT ;  /* 0x0000003d0300720c */ /* 0x000fc40003f46270 */
[CC--:B------:R-:W-:Y:S02]  /*3cb0*/  ISETP.GE.AND P1, PT, R3.reuse, R62.reuse, PT ;  /* 0x0000003e0300720c */ /* 0x0c0fe40003f26270 */
[----:B------:R-:W-:Y:S02]  /*3cc0*/  ISETP.GE.AND P3, PT, R3, R63, PT ;  /* 0x0000003f0300720c */ /* 0x000fe40003f66270 */
[----:B------:R-:W-:Y:S02]  /*3cd0*/  IADD3 R3, R0, 0x28, RZ ;  /* 0x0000002800037810 */ /* 0x000fe40007ffe0ff */
[----:B------:R-:W-:Y:S02]  /*3ce0*/  FSEL R85, R20, -INF , !P6 ;  /* 0xff80000014557808 */ /* 0x000fe40007000000 */
[----:B------:R-:W-:Y:S02]  /*3cf0*/  ISETP.GE.AND P6, PT, R2, R62, PT ;  /* 0x0000003e0200720c */ /* 0x000fe40003fc6270 */
[----:B------:R-:W-:-:S02]  /*3d00*/  FSEL R169, R83, -INF , !P4 ;  /* 0xff80000053a97808 */ /* 0x000fc40006000000 */
[----:B------:R-:W-:Y:S02]  /*3d10*/  ISETP.GE.AND P4, PT, R3, R60, PT ;  /* 0x0000003c0300720c */ /* 0x000fe40003f86270 */
[----:B------:R-:W-:Y:S02]  /*3d20*/  IADD3 R2, R0, 0x29, RZ ;  /* 0x0000002900027810 */ /* 0x000fe40007ffe0ff */
[----:B------:R-:W-:Y:S02]  /*3d30*/  FSEL R167, R81, -INF , !P6 ;  /* 0xff80000051a77808 */ /* 0x000fe40007000000 */
[----:B------:R-:W-:Y:S02]  /*3d40*/  ISETP.GE.AND P6, PT, R3, R61, PT ;  /* 0x0000003d0300720c */ /* 0x000fe40003fc6270 */
[----:B------:R-:W-:Y:S02]  /*3d50*/  FSEL R21, R65, -INF , !P5 ;  /* 0xff80000041157808 */ /* 0x000fe40006800000 */
[----:B------:R-:W-:-:S02]  /*3d60*/  FSEL R116, R40, -INF , !P4 ;  /* 0xff80000028747808 */ /* 0x000fc40006000000 */
[CC--:B------:R-:W-:Y:S02]  /*3d70*/  ISETP.GE.AND P5, PT, R2.reuse, R60.reuse, PT ;  /* 0x0000003c0200720c */ /* 0x0c0fe40003fa6270 */
[----:B------:R-:W-:Y:S02]  /*3d80*/  ISETP.GE.AND P4, PT, R2, R61, PT ;  /* 0x0000003d0200720c */ /* 0x000fe40003f86270 */
[----:B------:R-:W-:Y:S02]  /*3d90*/  FSEL R121, R42, -INF , !P6 ;  /* 0xff8000002a797808 */ /* 0x000fe40007000000 */
[----:B------:R-:W-:Y:S02]  /*3da0*/  ISETP.GE.AND P6, PT, R0, R60, PT ;  /* 0x0000003c0000720c */ /* 0x000fe40003fc6270 */
[----:B------:R-:W-:Y:S02]  /*3db0*/  FSEL R119, R41, -INF , !P5 ;  /* 0xff80000029777808 */ /* 0x000fe40006800000 */
[----:B------:R-:W-:-:S02]  /*3dc0*/  FSEL R133, R43, -INF , !P4 ;  /* 0xff8000002b857808 */ /* 0x000fc40006000000 */
[CC--:B------:R-:W-:Y:S02]  /*3dd0*/  ISETP.GE.AND P5, PT, R3.reuse, R62.reuse, PT ;  /* 0x0000003e0300720c */ /* 0x0c0fe40003fa6270 */
[----:B------:R-:W-:Y:S02]  /*3de0*/  ISETP.GE.AND P4, PT, R3, R63, PT ;  /* 0x0000003f0300720c */ /* 0x000fe40003f86270 */
[----:B------:R-:W-:Y:S02]  /*3df0*/  FSEL R20, R64, -INF , !P6 ;  /* 0xff80000040147808 */ /* 0x000fe40007000000 */
[----:B------:R-:W-:Y:S02]  /*3e00*/  FSEL R174, R76, -INF , !P5 ;  /* 0xff8000004cae7808 */ /* 0x000fe40006800000 */
[----:B------:R-:W-:Y:S02]  /*3e10*/  FSEL R199, R78, -INF , !P4 ;  /* 0xff8000004ec77808 */ /* 0x000fe40006000000 */
[----:B------:R-:W-:-:S02]  /*3e20*/  ISETP.GE.AND P5, PT, R2, R62, PT ;  /* 0x0000003e0200720c */ /* 0x000fc40003fa6270 */
[----:B------:R-:W-:Y:S02]  /*3e30*/  ISETP.GE.AND P4, PT, R2, R63, PT ;  /* 0x0000003f0200720c */ /* 0x000fe40003f86270 */
[----:B------:R-:W-:Y:S02]  /*3e40*/  FMNMX.FTZ R2, R20, R21, !PT ;  /* 0x0000001514027209 */ /* 0x000fe40007810000 */
[----:B------:R-:W-:Y:S02]  /*3e50*/  IADD3 R3, R0, 0x30, RZ ;  /* 0x0000003000037810 */ /* 0x000fe40007ffe0ff */
[----:B------:R-:W-:Y:S02]  /*3e60*/  FMNMX.FTZ R2, R32, R2, !PT ;  /* 0x0000000220027209 */ /* 0x000fe40007810000 */
[----:B------:R-:W-:Y:S02]  /*3e70*/  FSEL R198, R79, -INF , !P4 ;  /* 0xff8000004fc67808 */ /* 0x000fe40006000000 */
[----:B------:R-:W-:-:S02]  /*3e80*/  FMNMX.FTZ R2, R33, R2, !PT ;  /* 0x0000000221027209 */ /* 0x000fc40007810000 */
[----:B------:R-:W-:Y:S02]  /*3e90*/  ISETP.GE.AND P4, PT, R3, R60, PT ;  /* 0x0000003c0300720c */ /* 0x000fe40003f86270 */
[----:B------:R-:W-:Y:S02]  /*3ea0*/  FMNMX.FTZ R2, R34, R2, !PT ;  /* 0x0000000222027209 */ /* 0x000fe40007810000 */
[----:B------:R-:W-:Y:S02]  /*3eb0*/  IADD3 R6, R0, 0x31, RZ ;  /* 0x0000003100067810 */ /* 0x000fe40007ffe0ff */
[----:B------:R-:W-:Y:S02]  /*3ec0*/  FMNMX.FTZ R2, R35, R2, !PT ;  /* 0x0000000223027209 */ /* 0x000fe40007810000 */
[----:B------:R-:W-:Y:S02]  /*3ed0*/  ISETP.GE.AND P6, PT, R3, R61, PT ;  /* 0x0000003d0300720c */ /* 0x000fe40003fc6270 */
[----:B------:R-:W-:-:S02]  /*3ee0*/  FMNMX.FTZ R2, R36, R2, !PT ;  /* 0x0000000224027209 */ /* 0x000fc40007810000 */
[----:B------:R-:W-:Y:S02]  /*3ef0*/  FSEL R120, R28, -INF , !P4 ;  /* 0xff8000001c787808 */ /* 0x000fe40006000000 */
[----:B------:R-:W-:Y:S02]  /*3f00*/  ISETP.GE.AND P4, PT, R6, R60, PT ;  /* 0x0000003c0600720c */ /* 0x000fe40003f86270 */
[----:B------:R-:W-:Y:S02]  /*3f10*/  FSEL R135, R30, -INF , !P6 ;  /* 0xff8000001e877808 */ /* 0x000fe40007000000 */
[----:B------:R-:W-:Y:S02]  /*3f20*/  ISETP.GE.AND P6, PT, R6, R61, PT ;  /* 0x0000003d0600720c */ /* 0x000fe40003fc6270 */
[----:B------:R-:W-:Y:S02]  /*3f30*/  FMNMX.FTZ R2, R37, R2, !PT ;  /* 0x0000000225027209 */ /* 0x000fe40007810000 */
[----:B------:R-:W-:-:S02]  /*3f40*/  FSEL R176, R77, -INF , !P5 ;  /* 0xff8000004db07808 */ /* 0x000fc40006800000 */
[----:B------:R-:W-:Y:S02]  /*3f50*/  FSEL R118, R29, -INF , !P4 ;  /* 0xff8000001d767808 */ /* 0x000fe40006000000 */
[C---:B------:R-:W-:Y:S02]  /*3f60*/  ISETP.GE.AND P5, PT, R3.reuse, R62, PT ;  /* 0x0000003e0300720c */ /* 0x040fe40003fa6270 */
[----:B------:R-:W-:Y:S02]  /*3f70*/  ISETP.GE.AND P4, PT, R3, R63, PT ;  /* 0x0000003f0300720c */ /* 0x000fe40003f86270 */
[----:B------:R-:W-:Y:S02]  /*3f80*/  FSEL R134, R31, -INF , !P6 ;  /* 0xff8000001f867808 */ /* 0x000fe40007000000 */
[----:B------:R-:W-:Y:S02]  /*3f90*/  FMNMX.FTZ R3, R85, R2, !PT ;  /* 0x0000000255037209 */ /* 0x000fe40007810000 */
[----:B------:R-:W-:-:S02]  /*3fa0*/  ISETP.GE.AND P6, PT, R0, R61, PT ;  /* 0x0000003d0000720c */ /* 0x000fc40003fc6270 */
[----:B------:R-:W-:Y:S02]  /*3fb0*/  FMNMX.FTZ R3, R84, R3, !PT ;  /* 0x0000000354037209 */ /* 0x000fe40007810000 */
[----:B------:R-:W-:Y:S02]  /*3fc0*/  FSEL R42, R97, -INF , !P1 ;  /* 0xff800000612a7808 */ /* 0x000fe40004800000 */
[----:B------:R-:W-:Y:S02]  /*3fd0*/  FSEL R23, R66, -INF , !P6 ;  /* 0xff80000042177808 */ /* 0x000fe40007000000 */
[-C--:B------:R-:W-:Y:S02]  /*3fe0*/  ISETP.GE.AND P1, PT, R6, R62.reuse, PT ;  /* 0x0000003e0600720c */ /* 0x080fe40003f26270 */
[C---:B------:R-:W-:Y:S02]  /*3ff0*/  ISETP.GE.AND P6, PT, R0.reuse, R62, PT ;  /* 0x0000003e0000720c */ /* 0x040fe40003fc6270 */
[----:B------:R-:W-:-:S02]  /*4000*/  IADD3 R2, R0, 0x38, RZ ;  /* 0x0000003800027810 */ /* 0x000fc40007ffe0ff */
[----:B------:R-:W-:Y:S02]  /*4010*/  FMNMX.FTZ R3, R116, R3, !PT ;  /* 0x0000000374037209 */ /* 0x000fe40007810000 */
[----:B------:R-:W-:Y:S02]  /*4020*/  FSEL R30, R96, -INF , !P6 ;  /* 0xff800000601e7808 */ /* 0x000fe40007000000 */
[----:B------:R-:W-:Y:S02]  /*4030*/  FSEL R197, R72, -INF , !P5 ;  /* 0xff80000048c57808 */ /* 0x000fe40006800000 */
[----:B------:R-:W-:Y:S02]  /*4040*/  FSEL R224, R74, -INF , !P4 ;  /* 0xff8000004ae07808 */ /* 0x000fe40006000000 */
[----:B------:R-:W-:Y:S02]  /*4050*/  FSEL R196, R73, -INF , !P1 ;  /* 0xff80000049c47808 */ /* 0x000fe40004800000 */
[----:B------:R-:W-:-:S02]  /*4060*/  ISETP.GE.AND P6, PT, R2, R60, PT ;  /* 0x0000003c0200720c */ /* 0x000fc40003fc6270 */
[C---:B------:R-:W-:Y:S02]  /*4070*/  ISETP.GE.AND P5, PT, R2.reuse, R61, PT ;  /* 0x0000003d0200720c */ /* 0x040fe40003fa6270 */
[C---:B------:R-:W-:Y:S02]  /*4080*/  ISETP.GE.AND P4, PT, R2.reuse, R62, PT ;  /* 0x0000003e0200720c */ /* 0x040fe40003f86270 */
[----:B------:R-:W-:Y:S02]  /*4090*/  ISETP.GE.AND P1, PT, R2, R63, PT ;  /* 0x0000003f0200720c */ /* 0x000fe40003f26270 */
[----:B------:R-:W-:Y:S02]  /*40a0*/  FMNMX.FTZ R2, R119, R3, !PT ;  /* 0x0000000377027209 */ /* 0x000fe40007810000 */
[----:B------:R-:W-:Y:S02]  /*40b0*/  FSEL R28, R67, -INF , !P2 ;  /* 0xff800000431c7808 */ /* 0x000fe40005000000 */
[----:B------:R-:W-:-:S02]  /*40c0*/  FSEL R52, R99, -INF , !P3 ;  /* 0xff80000063347808 */ /* 0x000fc40005800000 */
[-C--:B------:R-:W-:Y:S02]  /*40d0*/  ISETP.GE.AND P2, PT, R6, R63.reuse, PT ;  /* 0x0000003f0600720c */ /* 0x080fe40003f46270 */
[C---:B------:R-:W-:Y:S02]  /*40e0*/  ISETP.GE.AND P3, PT, R0.reuse, R63, PT ;  /* 0x0000003f0000720c */ /* 0x040fe40003f66270 */
[----:B------:R-:W-:Y:S02]  /*40f0*/  IADD3 R0, R0, 0x39, RZ ;  /* 0x0000003900007810 */ /* 0x000fe40007ffe0ff */
[----:B------:R-:W-:Y:S02]  /*4100*/  FMNMX.FTZ R2, R120, R2, !PT ;  /* 0x0000000278027209 */ /* 0x000fe40007810000 */
[----:B------:R-:W-:Y:S02]  /*4110*/  FSEL R223, R75, -INF , !P2 ;  /* 0xff8000004bdf7808 */ /* 0x000fe40005000000 */
[----:B------:R-:W-:-:S02]  /*4120*/  ISETP.GE.AND P2, PT, R0, R60, PT ;  /* 0x0000003c0000720c */ /* 0x000fc40003f46270 */
[----:B------:R-:W-:Y:S02]  /*4130*/  FSEL R92, R24, -INF , !P6 ;  /* 0xff800000185c7808 */ /* 0x000fe40007000000 */
[----:B------:R-:W-:Y:S02]  /*4140*/  FMNMX.FTZ R2, R118, R2, !PT ;  /* 0x0000000276027209 */ /* 0x000fe40007810000 */
[----:B------:R-:W-:Y:S02]  /*4150*/  FSEL R88, R25, -INF , !P2 ;  /* 0xff80000019587808 */ /* 0x000fe40005000000 */
[----:B------:R-:W-:Y:S02]  /*4160*/  FMNMX.FTZ R2, R92, R2, !PT ;  /* 0x000000025c027209 */ /* 0x000fe40007810000 */
[----:B------:R-:W-:Y:S02]  /*4170*/  FSEL R43, R98, -INF , !P3 ;  /* 0xff800000622b7808 */ /* 0x000fe40005800000 */
[----:B------:R-:W-:-:S02]  /*4180*/  FSEL R117, R26, -INF , !P5 ;  /* 0xff8000001a757808 */ /* 0x000fc40006800000 */
[C---:B------:R-:W-:Y:S02]  /*4190*/  ISETP.GE.AND P3, PT, R0.reuse, R61, PT ;  /* 0x0000003d0000720c */ /* 0x040fe40003f66270 */
[C---:B------:R-:W-:Y:S02]  /*41a0*/  ISETP.GE.AND P5, PT, R0.reuse, R62, PT ;  /* 0x0000003e0000720c */ /* 0x040fe40003fa6270 */
[----:B------:R-:W-:Y:S02]  /*41b0*/  ISETP.GE.AND P2, PT, R0, R63, PT ;  /* 0x0000003f0000720c */ /* 0x000fe40003f46270 */
[----:B------:R-:W-:Y:S01]  /*41c0*/  FMNMX.FTZ R0, R88, R2, !PT ;  /* 0x0000000258007209 */ /* 0x000fe20007810000 */
[----:B------:R-:W-:Y:S01]  /*41d0*/  IMAD.WIDE.U32 R2, R149, -0x2daee0ad, RZ ;  /* 0xd2511f5395027825 */ /* 0x000fe200078e00ff */
[----:B------:R-:W-:Y:S02]  /*41e0*/  LOP3.LUT R6, R19, R8, RZ, 0x3c, !PT ;  /* 0x0000000813067212 */ /* 0x000fe400078e3cff */
[----:B------:R-:W-:Y:S01]  /*41f0*/  FMNMX.FTZ R7, R23, R28, !PT ;  /* 0x0000001c17077209 */ /* 0x000fe20007810000 */
[----:B------:R-:W3:Y:S01]  /*4200*/  SHFL.BFLY PT, R14, R0, 0x2, 0x1f ;  /* 0x0c401f00000e7f89 */ /* 0x000ee200000e0000 */
[----:B------:R-:W-:Y:S01]  /*4210*/  LOP3.LUT R9, R3, UR9, RZ, 0x3c, !PT ;  /* 0x0000000903097c12 */ /* 0x000fe2000f8e3cff */
[----:B-1----:R-:W-:Y:S01]  /*4220*/  IMAD.WIDE.U32 R62, R6, -0x2daee0ad, RZ ;  /* 0xd2511f53063e7825 */ /* 0x002fe200078e00ff */
[----:B------:R-:W-:Y:S01]  /*4230*/  LOP3.LUT R6, R13, R8, RZ, 0x3c, !PT ;  /* 0x000000080d067212 */ /* 0x000fe200078e3cff */
[----:B------:R-:W-:Y:S01]  /*4240*/  UIADD3 UR9, UR40, 0x1715609d, URZ ;  /* 0x1715609d28097890 */ /* 0x000fe2000fffe03f */
[----:B------:R-:W-:-:S02]  /*4250*/  FMNMX.FTZ R7, R48, R7, !PT ;  /* 0x0000000730077209 */ /* 0x000fc40007810000 */
[----:B------:R-:W-:Y:S01]  /*4260*/  LOP3.LUT R13, R3, UR5, RZ, 0x3c, !PT ;  /* 0x00000005030d7c12 */ /* 0x000fe2000f8e3cff */
[----:B------:R-:W-:Y:S01]  /*4270*/  IMAD.WIDE.U32 R54, R6, -0x2daee0ad, RZ ;  /* 0xd2511f5306367825 */ /* 0x000fe200078e00ff */
[----:B------:R-:W-:Y:S01]  /*4280*/  FMNMX.FTZ R6, R49, R7, !PT ;  /* 0x0000000731067209 */ /* 0x000fe20007810000 */
[----:B------:R-:W-:Y:S01]  /*4290*/  STL.64 [R1+0x50], R62 ;  /* 0x0000503e01007387 */ /* 0x000fe20000100a00 */
[----:B------:R-:W-:Y:S01]  /*42a0*/  LOP3.LUT R7, R3, UR5, RZ, 0x3c, !PT ;  /* 0x0000000503077c12 */ /* 0x000fe2000f8e3cff */
[----:B------:R-:W-:Y:S01]  /*42b0*/  UIADD3 UR5, UR40, 0x3c6ef372, URZ ;  /* 0x3c6ef37228057890 */ /* 0x000fe2000fffe03f */
[----:B------:R-:W-:Y:S02]  /*42c0*/  FMNMX.FTZ R3, R50, R6, !PT ;  /* 0x0000000632037209 */ /* 0x000fe40007810000 */
[----:B--2---:R-:W-:Y:S02]  /*42d0*/  LOP3.LUT R8, R11, R8, RZ, 0x3c, !PT ;  /* 0x000000080b087212 */ /* 0x004fe400078e3cff */
[----:B------:R-:W-:-:S02]  /*42e0*/  FMNMX.FTZ R6, R51, R3, !PT ;  /* 0x0000000333067209 */ /* 0x000fc40007810000 */
[--C-:B------:R-:W-:Y:S01]  /*42f0*/  LOP3.LUT R17, R63, UR6, R2.reuse, 0x96, !PT ;  /* 0x000000063f117c12 */ /* 0x100fe2000f8e9602 */
[----:B------:R-:W-:Y:S01]  /*4300*/  IMAD.WIDE.U32 R64, R8, -0x2daee0ad, RZ ;  /* 0xd2511f5308407825 */ /* 0x000fe200078e00ff */
[--C-:B------:R-:W-:Y:S02]  /*4310*/  LOP3.LUT R15, R55, UR6, R2.reuse, 0x96, !PT ;  /* 0x00000006370f7c12 */ /* 0x100fe4000f8e9602 */
[----:B------:R-:W-:Y:S01]  /*4320*/  FSEL R82, R27, -INF , !P3 ;  /* 0xff8000001b527808 */ /* 0x000fe20005800000 */
[----:B------:R-:W-:Y:S01]  /*4330*/  IMAD.WIDE.U32 R78, R17, -0x326172a9, RZ ;  /* 0xcd9e8d57114e7825 */ /* 0x000fe200078e00ff */
[----:B---3--:R-:W-:Y:S01]  /*4340*/  FMNMX.FTZ R11, R0, R14, !PT ;  /* 0x0000000e000b7209 */ /* 0x008fe20007810000 */
[----:B------:R-:W-:Y:S01]  /*4350*/  STL.64 [R1+0xb8], R64 ;  /* 0x0000b84001007387 */ /* 0x000fe20000100a00 */
[----:B------:R-:W-:Y:S01]  /*4360*/  FMNMX.FTZ R0, R46, R6, !PT ;  /* 0x000000062e007209 */ /* 0x000fe20007810000 */
[----:B------:R-:W-:Y:S01]  /*4370*/  IMAD.WIDE.U32 R40, R15, -0x326172a9, RZ ;  /* 0xcd9e8d570f287825 */ /* 0x000fe200078e00ff */
[----:B------:R-:W-:Y:S01]  /*4380*/  LOP3.LUT R16, R65, UR6, R2, 0x96, !PT ;  /* 0x0000000641107c12 */ /* 0x000fe2000f8e9602 */
[----:B------:R-:W1:Y:S01]  /*4390*/  SHFL.BFLY PT, R128, R11, 0x1, 0x1f ;  /* 0x0c201f000b807f89 */ /* 0x000e6200000e0000 */
[----:B------:R-:W-:Y:S01]  /*43a0*/  FMNMX.FTZ R0, R47, R0, !PT ;  /* 0x000000002f007209 */ /* 0x000fe20007810000 */
[----:B------:R-:W-:Y:S01]  /*43b0*/  IMAD.WIDE.U32 R2, R9, -0x326172a9, RZ ;  /* 0xcd9e8d5709027825 */ /* 0x000fe200078e00ff */
[----:B------:R-:W-:Y:S01]  /*43c0*/  UIADD3 UR6, UR40, -0x61c88647, URZ ;  /* 0x9e3779b928067890 */ /* 0x000fe2000fffe03f */
[----:B------:R-:W-:-:S02]  /*43d0*/  FSEL R222, R106, -INF , !P1 ;  /* 0xff8000006ade7808 */ /* 0x000fc40004800000 */
[----:B------:R-:W-:Y:S01]  /*43e0*/  FMNMX.FTZ R0, R101, R0, !PT ;  /* 0x0000000065007209 */ /* 0x000fe20007810000 */
[----:B------:R-:W-:Y:S01]  /*43f0*/  IMAD.WIDE.U32 R8, R7, -0x326172a9, RZ ;  /* 0xcd9e8d5707087825 */ /* 0x000fe200078e00ff */
[----:B------:R-:W-:Y:S02]  /*4400*/  LOP3.LUT R14, R41, UR5, R2, 0x96, !PT ;  /* 0x00000005290e7c12 */ /* 0x000fe4000f8e9602 */
[----:B------:R-:W-:Y:S01]  /*4410*/  FMNMX.FTZ R0, R93, R0, !PT ;  /* 0x000000005d007209 */ /* 0x000fe20007810000 */
[----:B------:R-:W-:Y:S01]  /*4420*/  IMAD.WIDE.U32 R6, R13, -0x326172a9, RZ ;  /* 0xcd9e8d570d067825 */ /* 0x000fe200078e00ff */
[--C-:B------:R-:W-:Y:S02]  /*4430*/  LOP3.LUT R17, R3, UR6, R10.reuse, 0x96, !PT ;  /* 0x0000000603117c12 */ /* 0x100fe4000f8e960a */
[----:B------:R-:W-:Y:S01]  /*4440*/  FMNMX.FTZ R0, R121, R0, !PT ;  /* 0x0000000079007209 */ /* 0x000fe20007810000 */
[----:B------:R-:W-:Y:S01]  /*4450*/  IMAD.WIDE.U32 R60, R16, -0x326172a9, RZ ;  /* 0xcd9e8d57103c7825 */ /* 0x000fe200078e00ff */
[----:B------:R-:W-:-:S02]  /*4460*/  LOP3.LUT R182, R7, UR6, R10, 0x96, !PT ;  /* 0x0000000607b67c12 */ /* 0x000fc4000f8e960a */
[----:B------:R-:W-:Y:S01]  /*4470*/  FMNMX.FTZ R0, R133, R0, !PT ;  /* 0x0000000085007209 */ /* 0x000fe20007810000 */
[----:B------:R-:W-:Y:S01]  /*4480*/  IMAD.WIDE.U32 R38, R14, -0x2daee0ad, RZ ;  /* 0xd2511f530e267825 */ /* 0x000fe200078e00ff */
[--C-:B------:R-:W-:Y:S01]  /*4490*/  LOP3.LUT R19, R3, UR6, R12.reuse, 0x96, !PT ;  /* 0x0000000603137c12 */ /* 0x100fe2000f8e960c */
[----:B------:R-:W-:Y:S01]  /*44a0*/  STL.64 [R1+0x70], R60 ;  /* 0x0000703c01007387 */ /* 0x000fe20000100a00 */
[----:B------:R-:W-:Y:S02]  /*44b0*/  FMNMX.FTZ R0, R135, R0, !PT ;  /* 0x0000000087007209 */ /* 0x000fe40007810000 */
[----:B------:R-:W-:Y:S02]  /*44c0*/  LOP3.LUT R153, R9, UR6, R12, 0x96, !PT ;  /* 0x0000000609997c12 */ /* 0x000fe4000f8e960c */
[----:B------:R-:W-:Y:S02]  /*44d0*/  FMNMX.FTZ R0, R134, R0, !PT ;  /* 0x0000000086007209 */ /* 0x000fe40007810000 */
[----:B-1----:R-:W-:-:S02]  /*44e0*/  FMNMX.FTZ R128, R11, R128, !PT ;  /* 0x000000800b807209 */ /* 0x002fc40007810000 */
[----:B------:R-:W-:Y:S02]  /*44f0*/  FMNMX.FTZ R0, R117, R0, !PT ;  /* 0x0000000075007209 */ /* 0x000fe40007810000 */
[----:B------:R-:W-:Y:S02]  /*4500*/  LOP3.LUT R12, R3, UR6, R18, 0x96, !PT ;  /* 0x00000006030c7c12 */ /* 0x000fe4000f8e9612 */
[----:B------:R-:W-:Y:S01]  /*4510*/  FMNMX.FTZ R10, R82, R0, !PT ;  /* 0x00000000520a7209 */ /* 0x000fe20007810000 */
[----:B------:R-:W-:Y:S01]  /*4520*/  FMUL.FTZ R0, R128, c[0x0][0x23c] ;  /* 0x00008f0080007a20 */ /* 0x000fe20000410000 */
[----:B------:R-:W-:Y:S02]  /*4530*/  LOP3.LUT R3, R79, UR5, R2, 0x96, !PT ;  /* 0x000000054f037c12 */ /* 0x000fe4000f8e9602 */
[----:B------:R-:W-:Y:S01]  /*4540*/  FMNMX.FTZ R2, R30, R42, !PT ;  /* 0x0000002a1e027209 */ /* 0x000fe20007810000 */
[----:B------:R-:W1:Y:S01]  /*4550*/  SHFL.BFLY PT, R131, R10, 0x2, 0x1f ;  /* 0x0c401f000a837f89 */ /* 0x000e6200000e0000 */
[----:B------:R-:W-:-:S02]  /*4560*/  FSETP.NEU.FTZ.AND P1, PT, R128, -INF , PT ;  /* 0xff8000008000780b */ /* 0x000fc40003f3d000 */
[----:B------:R-:W-:Y:S01]  /*4570*/  FMNMX.FTZ R11, R56, R2, !PT ;  /* 0x00000002380b7209 */ /* 0x000fe20007810000 */
[----:B------:R-:W-:Y:S01]  /*4580*/  IMAD.WIDE.U32 R2, R3, -0x2daee0ad, RZ ;  /* 0xd2511f5303027825 */ /* 0x000fe200078e00ff */
[----:B------:R-:W-:Y:S02]  /*4590*/  FSEL R22, R0, RZ, P1 ;  /* 0x000000ff00167208 */ /* 0x000fe40000800000 */
[----:B------:R-:W-:Y:S02]  /*45a0*/  FMNMX.FTZ R0, R57, R11, !PT ;  /* 0x0000000b39007209 */ /* 0x000fe40007810000 */
[----:B------:R-:W-:Y:S02]  /*45b0*/  LOP3.LUT R144, R41, UR5, R8, 0x96, !PT ;  /* 0x0000000529907c12 */ /* 0x000fe4000f8e9608 */
[----:B------:R-:W-:Y:S02]  /*45c0*/  LOP3.LUT R77, R7, UR6, R18, 0x96, !PT ;  /* 0x00000006074d7c12 */ /* 0x000fe4000f8e9612 */
[----:B------:R-:W-:-:S02]  /*45d0*/  LOP3.LUT R41, R79, UR5, R6, 0x96, !PT ;  /* 0x000000054f297c12 */ /* 0x000fc4000f8e9606 */
[----:B------:R-:W-:Y:S01]  /*45e0*/  LOP3.LUT R177, R61, UR5, R6, 0x96, !PT ;  /* 0x000000053db17c12 */ /* 0x000fe2000f8e9606 */
[----:B------:R-:W-:Y:S01]  /*45f0*/  IMAD.WIDE.U32 R6, R12, -0x2daee0ad, RZ ;  /* 0xd2511f530c067825 */ /* 0x000fe200078e00ff */
[----:B------:R-:W-:Y:S02]  /*4600*/  FMNMX.FTZ R0, R53, R0, !PT ;  /* 0x0000000035007209 */ /* 0x000fe40007810000 */
[----:B------:R-:W-:Y:S01]  /*4610*/  LOP3.LUT R76, R9, UR6, R18, 0x96, !PT ;  /* 0x00000006094c7c12 */ /* 0x000fe2000f8e9612 */
[----:B------:R-:W-:Y:S01]  /*4620*/  UIADD3 UR6, UR40, -0x4ab325aa, URZ ;  /* 0xb54cda5628067890 */ /* 0x000fe2000fffe03f */
[----:B------:R-:W-:Y:S02]  /*4630*/  FMNMX.FTZ R0, R59, R0, !PT ;  /* 0x000000003b007209 */ /* 0x000fe40007810000 */
[C-C-:B------:R-:W-:Y:S02]  /*4640*/  LOP3.LUT R15, R3.reuse, UR14, R6.reuse, 0x96, !PT ;  /* 0x0000000e030f7c12 */ /* 0x140fe4000f8e9606 */
[----:B------:R-:W-:Y:S01]  /*4650*/  LOP3.LUT R18, R3, UR14, R6, 0x96, !PT ;  /* 0x0000000e03127c12 */ /* 0x000fe2000f8e9606 */
[--C-:B------:R-:W-:Y:S01]  /*4660*/  FFMA.FTZ R3, R20, c[0x0][0x23c], -R22.reuse ;  /* 0x00008f0014037a23 */ /* 0x100fe20000010816 */
[----:B------:R-:W-:Y:S01]  /*4670*/  FMNMX.FTZ R0, R58, R0, !PT ;  /* 0x000000003a007209 */ /* 0x000fe20007810000 */
[----:B------:R-:W-:Y:S01]  /*4680*/  IMAD.WIDE.U32 R44, R15, -0x326172a9, RZ ;  /* 0xcd9e8d570f2c7825 */ /* 0x000fe200078e00ff */
[----:B-1----:R-:W-:Y:S01]  /*4690*/  FMNMX.FTZ R131, R10, R131, !PT ;  /* 0x000000830a837209 */ /* 0x002fe20007810000 */
[----:B------:R1:W-:Y:S01]  /*46a0*/  MUFU.EX2 R215, R3 ;  /* 0x0000000300d77308 */ /* 0x0003e20000000800 */
[----:B------:R-:W-:Y:S01]  /*46b0*/  FMNMX.FTZ R0, R68, R0, !PT ;  /* 0x0000000044007209 */ /* 0x000fe20007810000 */
[----:B------:R-:W-:Y:S01]  /*46c0*/  FFMA.FTZ R10, R32, c[0x0][0x23c], -R22 ;  /* 0x00008f00200a7a23 */ /* 0x000fe20000010816 */
[----:B------:R-:W-:Y:S01]  /*46d0*/  LOP3.LUT R55, R79, UR5, R8, 0x96, !PT ;  /* 0x000000054f377c12 */ /* 0x000fe2000f8e9608 */
[----:B------:R-:W2:Y:S01]  /*46e0*/  SHFL.BFLY PT, R16, R131, 0x1, 0x1f ;  /* 0x0c201f0083107f89 */ /* 0x000ea200000e0000 */
[--C-:B------:R-:W-:Y:S01]  /*46f0*/  LOP3.LUT R12, R7, UR26, R62.reuse, 0x96, !PT ;  /* 0x0000001a070c7c12 */ /* 0x100fe2000f8e963e */
[----:B------:R-:W-:Y:S01]  /*4700*/  IMAD.WIDE.U32 R8, R19, -0x2daee0ad, RZ ;  /* 0xd2511f5313087825 */ /* 0x000fe200078e00ff */
[----:B------:R-:W-:Y:S01]  /*4710*/  LOP3.LUT R13, R7, UR26, R62, 0x96, !PT ;  /* 0x0000001a070d7c12 */ /* 0x000fe2000f8e963e */
[----:B------:R3:W-:Y:S01]  /*4720*/  MUFU.EX2 R175, R10 ;  /* 0x0000000a00af7308 */ /* 0x0007e20000000800 */
[----:B------:R-:W-:Y:S01]  /*4730*/  FSEL R220, R104, -INF , !P4 ;  /* 0xff80000068dc7808 */ /* 0x000fe20006000000 */
[----:B------:R-:W-:Y:S01]  /*4740*/  IMAD.WIDE.U32 R6, R17, -0x2daee0ad, RZ ;  /* 0xd2511f5311067825 */ /* 0x000fe200078e00ff */
[----:B------:R-:W-:Y:S01]  /*4750*/  LOP3.LUT R89, R9, UR26, R54, 0x96, !PT ;  /* 0x0000001a09597c12 */ /* 0x000fe2000f8e9636 */
[----:B------:R-:W-:Y:S01]  /*4760*/  UIADD3 UR5, UR41, -0x56f99767, URZ ;  /* 0xa906689929057890 */ /* 0x000fe2000fffe03f */
[----:B------:R-:W-:Y:S01]  /*4770*/  LOP3.LUT R79, R39, UR14, R8, 0x96, !PT ;  /* 0x0000000e274f7c12 */ /* 0x000fe2000f8e9608 */
[----:B------:R-:W-:Y:S01]  /*4780*/  IMAD.WIDE.U32 R8, R12, -0x326172a9, RZ ;  /* 0xcd9e8d570c087825 */ /* 0x000fe200078e00ff */
[----:B------:R-:W-:-:S02]  /*4790*/  LOP3.LUT R17, R7, UR26, R64, 0x96, !PT ;  /* 0x0000001a07117c12 */ /* 0x000fc4000f8e9640 */
[----:B------:R-:W-:Y:S01]  /*47a0*/  LOP3.LUT R19, R39, UR14, R6, 0x96, !PT ;  /* 0x0000000e27137c12 */ /* 0x000fe2000f8e9606 */
[----:B-1----:R-:W-:Y:S01]  /*47b0*/  FFMA.FTZ R3, R21, c[0x0][0x23c], -R22 ;  /* 0x00008f0015037a23 */ /* 0x002fe20000010816 */
[----:B------:R-:W-:Y:S01]  /*47c0*/  LOP3.LUT R12, R9, UR15, R78, 0x96, !PT ;  /* 0x0000000f090c7c12 */ /* 0x000fe2000f8e964e */
[----:B------:R-:W-:Y:S01]  /*47d0*/  IMAD.WIDE.U32 R6, R13, -0x326172a9, RZ ;  /* 0xcd9e8d570d067825 */ /* 0x000fe200078e00ff */
[----:B------:R-:W-:Y:S01]  /*47e0*/  LOP3.LUT R9, R45, UR13, R8, 0x96, !PT ;  /* 0x0000000d2d097c12 */ /* 0x000fe2000f8e9608 */
[----:B------:R1:W4:Y:S01]  /*47f0*/  MUFU.EX2 R180, R3 ;  /* 0x0000000300b47308 */ /* 0x0003220000000800 */
[----:B------:R-:W-:Y:S01]  /*4800*/  FSEL R217, R105, -INF , !P5 ;  /* 0xff80000069d97808 */ /* 0x000fe20006800000 */
[----:B------:R-:W-:Y:S01]  /*4810*/  IMAD.WIDE.U32 R14, R18, -0x326172a9, RZ ;  /* 0xcd9e8d57120e7825 */ /* 0x000fe200078e00ff */
[----:B------:R-:W-:Y:S02]  /*4820*/  LOP3.LUT R7, R7, UR15, R78, 0x96, !PT ;  /* 0x0000000f07077c12 */ /* 0x000fe4000f8e964e */
[----:B------:R-:W-:Y:S01]  /*4830*/  FSEL R221, R107, -INF , !P2 ;  /* 0xff8000006bdd7808 */ /* 0x000fe20005000000 */
[----:B------:R-:W-:Y:S01]  /*4840*/  IMAD.WIDE.U32 R12, R12, -0x2daee0ad, RZ ;  /* 0xd2511f530c0c7825 */ /* 0x000fe200078e00ff */
[----:B------:R-:W-:-:S02]  /*4850*/  LOP3.LUT R18, R15, UR13, R6, 0x96, !PT ;  /* 0x0000000d0f127c12 */ /* 0x000fc4000f8e9606 */
[----:B--2---:R-:W-:Y:S01]  /*4860*/  FMNMX.FTZ R131, R131, R16, !PT ;  /* 0x0000001083837209 */ /* 0x004fe20007810000 */
[----:B---3--:R-:W-:Y:S01]  /*4870*/  IMAD.WIDE.U32 R10, R7, -0x2daee0ad, RZ ;  /* 0xd2511f53070a7825 */ /* 0x008fe200078e00ff */
[--C-:B------:R-:W-:Y:S02]  /*4880*/  LOP3.LUT R39, R13, UR10, R2.reuse, 0x96, !PT ;  /* 0x0000000a0d277c12 */ /* 0x100fe4000f8e9602 */
[----:B------:R-:W-:Y:S02]  /*4890*/  FMNMX.FTZ R7, R43, R52, !PT ;  /* 0x000000342b077209 */ /* 0x000fe40007810000 */
[----:B------:R-:W-:Y:S02]  /*48a0*/  LOP3.LUT R8, R11, UR10, R2, 0x96, !PT ;  /* 0x0000000a0b087c12 */ /* 0x000fe4000f8e9602 */
[----:B-1----:R-:W-:Y:S01]  /*48b0*/  FMNMX.FTZ R3, R168, R0, !PT ;  /* 0x00000000a8037209 */ /* 0x002fe20007810000 */
[----:B------:R-:W-:Y:S01]  /*48c0*/  FFMA.FTZ R0, R33, c[0x0][0x23c], -R22 ;  /* 0x00008f0021007a23 */ /* 0x000fe20000010816 */
[----:B------:R-:W-:-:S02]  /*48d0*/  FSETP.NEU.FTZ.AND P1, PT, R131, -INF , PT ;  /* 0xff8000008300780b */ /* 0x000fc40003f3d000 */
[----:B------:R-:W-:Y:S01]  /*48e0*/  FMNMX.FTZ R3, R167, R3, !PT ;  /* 0x00000003a7037209 */ /* 0x000fe20007810000 */
[----:B------:R1:W-:Y:S03]  /*48f0*/  MUFU.EX2 R173, R0 ;  /* 0x0000000000ad7308 */ /* 0x0003e60000000800 */
[----:B------:R-:W-:-:S04]  /*4900*/  FMNMX.FTZ R3, R174, R3, !PT ;  /* 0x00000003ae037209 */ /* 0x000fc80007810000 */
[----:B------:R-:W-:-:S04]  /*4910*/  FMNMX.FTZ R3, R176, R3, !PT ;  /* 0x00000003b0037209 */ /* 0x000fc80007810000 */
[----:B------:R-:W-:-:S04]  /*4920*/  FMNMX.FTZ R3, R197, R3, !PT ;  /* 0x00000003c5037209 */ /* 0x000fc80007810000 */
[----:B------:R-:W-:Y:S01]  /*4930*/  FMNMX.FTZ R3, R196, R3, !PT ;  /* 0x00000003c4037209 */ /* 0x000fe20007810000 */
[----:B-1----:R-:W-:-:S03]  /*4940*/  FFMA.FTZ R0, R34, c[0x0][0x23c], -R22 ;  /* 0x00008f0022007a23 */ /* 0x002fc60000010816 */
[----:B------:R-:W-:Y:S01]  /*4950*/  FMNMX.FTZ R6, R220, R3, !PT ;  /* 0x00000003dc067209 */ /* 0x000fe20007810000 */
[----:B------:R1:W-:Y:S01]  /*4960*/  MUFU.EX2 R172, R0 ;  /* 0x0000000000ac7308 */ /* 0x0003e20000000800 */
[----:B------:R-:W-:Y:S02]  /*4970*/  IMAD.WIDE.U32 R2, R17, -0x326172a9, RZ ;  /* 0xcd9e8d5711027825 */ /* 0x000fe400078e00ff */
[----:B------:R-:W-:Y:S02]  /*4980*/  FMNMX.FTZ R11, R217, R6, !PT ;  /* 0x00000006d90b7209 */ /* 0x000fe40007810000 */
[----:B------:R-:W-:Y:S01]  /*4990*/  IMAD.WIDE.U32 R16, R19, -0x326172a9, RZ ;  /* 0xcd9e8d5713107825 */ /* 0x000fe200078e00ff */
[----:B------:R-:W-:Y:S02]  /*49a0*/  LOP3.LUT R13, R3, UR15, R60, 0x96, !PT ;  /* 0x0000000f030d7c12 */ /* 0x000fe4000f8e963c */
[----:B------:R-:W2:Y:S01]  /*49b0*/  SHFL.BFLY PT, R15, R11, 0x2, 0x1f ;  /* 0x0c401f000b0f7f89 */ /* 0x000ea200000e0000 */
[----:B------:R-:W-:Y:S01]  /*49c0*/  FMUL.FTZ R3, R131, c[0x0][0x23c] ;  /* 0x00008f0083037a20 */ /* 0x000fe20000410000 */
[----:B------:R-:W-:Y:S01]  /*49d0*/  LOP3.LUT R17, R17, UR13, R2, 0x96, !PT ;  /* 0x0000000d11117c12 */ /* 0x000fe2000f8e9602 */
[----:B------:R-:W-:-:S02]  /*49e0*/  FFMA.FTZ R6, R37, c[0x0][0x23c], -R22 ;  /* 0x00008f0025067a23 */ /* 0x000fc40000010816 */
[----:B------:R-:W-:Y:S01]  /*49f0*/  IMAD.WIDE.U32 R18, R18, -0x2daee0ad, RZ ;  /* 0xd2511f5312127825 */ /* 0x000fe200078e00ff */
[----:B------:R-:W-:Y:S01]  /*4a00*/  FSEL R20, R3, RZ, P1 ;  /* 0x000000ff03147208 */ /* 0x000fe20000800000 */
[----:B------:R-:W-:Y:S02]  /*4a10*/  MUFU.EX2 R218, R6 ;  /* 0x0000000600da7308 */ /* 0x000fe40000000800 */
[----:B-1----:R-:W-:Y:S01]  /*4a20*/  FFMA.FTZ R0, R35, c[0x0][0x23c], -R22 ;  /* 0x00008f0023007a23 */ /* 0x002fe20000010816 */
[----:B------:R-:W-:Y:S01]  /*4a30*/  LOP3.LUT R3, R19, UR5, R10, 0x96, !PT ;  /* 0x0000000513037c12 */ /* 0x000fe2000f8e960a */
[----:B------:R-:W-:-:S04]  /*4a40*/  IMAD.WIDE.U32 R34, R9, -0x2daee0ad, RZ ;  /* 0xd2511f5309227825 */ /* 0x000fc800078e00ff */
[----:B------:R1:W-:Y:S01]  /*4a50*/  MUFU.EX2 R216, R0 ;  /* 0x0000000000d87308 */ /* 0x0003e20000000800 */
[----:B------:R-:W-:Y:S01]  /*4a60*/  IMAD.WIDE.U32 R8, R8, -0x326172a9, RZ ;  /* 0xcd9e8d5708087825 */ /* 0x000fe200078e00ff */
[----:B------:R-:W-:-:S03]  /*4a70*/  LOP3.LUT R35, R35, UR5, R12, 0x96, !PT ;  /* 0x0000000523237c12 */ /* 0x000fc6000f8e960c */
[----:B------:R-:W-:Y:S01]  /*4a80*/  IMAD.MOV.U32 R37, RZ, RZ, R65 ;  /* 0x000000ffff257224 */ /* 0x000fe200078e0041 */
[----:B------:R-:W-:Y:S02]  /*4a90*/  LOP3.LUT R9, R9, UR9, R14, 0x96, !PT ;  /* 0x0000000909097c12 */ /* 0x000fe4000f8e960e */
[----:B--2---:R-:W-:Y:S01]  /*4aa0*/  FMNMX.FTZ R11, R11, R15, !PT ;  /* 0x0000000f0b0b7209 */ /* 0x004fe20007810000 */
[----:B------:R-:W-:-:S04]  /*4ab0*/  IMAD.WIDE.U32 R14, R17, -0x2daee0ad, RZ ;  /* 0xd2511f53110e7825 */ /* 0x000fc800078e00ff */
[----:B------:R-:W2:Y:S01]  /*4ac0*/  SHFL.BFLY PT, R130, R11, 0x1, 0x1f ;  /* 0x0c201f000b827f89 */ /* 0x000ea200000e0000 */
[----:B-1----:R-:W-:Y:S02]  /*4ad0*/  FFMA.FTZ R0, R36, c[0x0][0x23c], -R22 ;  /* 0x00008f0024007a23 */ /* 0x002fe40000010816 */
[----:B------:R-:W-:Y:S02]  /*4ae0*/  IMAD.MOV.U32 R36, RZ, RZ, R64 ;  /* 0x000000ffff247224 */ /* 0x000fe400078e0040 */
[----:B------:R1:W-:Y:S02]  /*4af0*/  MUFU.EX2 R219, R0 ;  /* 0x0000000000db7308 */ /* 0x0003e40000000800 */
[----:B-1----:R-:W-:Y:S01]  /*4b00*/  FMNMX.FTZ R0, R94, R7, !PT ;  /* 0x000000075e007209 */ /* 0x002fe20007810000 */
[----:B------:R-:W-:Y:S01]  /*4b10*/  IMAD.WIDE.U32 R6, R13, -0x2daee0ad, RZ ;  /* 0xd2511f530d067825 */ /* 0x000fe200078e00ff */
[----:B--2---:R-:W-:Y:S02]  /*4b20*/  FMNMX.FTZ R130, R11, R130, !PT ;  /* 0x000000820b827209 */ /* 0x004fe40007810000 */
[----:B------:R-:W-:Y:S01]  /*4b30*/  FMNMX.FTZ R2, R95, R0, !PT ;  /* 0x000000005f027209 */ /* 0x000fe20007810000 */
[----:B------:R-:W-:Y:S01]  /*4b40*/  FFMA.FTZ R0, R23, c[0x0][0x23c], -R20 ;  /* 0x00008f0017007a23 */ /* 0x000fe20000010814 */
[----:B------:R-:W-:Y:S01]  /*4b50*/  LOP3.LUT R12, R7, UR10, R38, 0x96, !PT ;  /* 0x0000000a070c7c12 */ /* 0x000fe2000f8e9626 */
[----:B------:R-:W-:Y:S01]  /*4b60*/  FFMA.FTZ R7, R49, c[0x0][0x23c], -R20 ;  /* 0x00008f0031077a23 */ /* 0x000fe20000010814 */
[----:B------:R-:W-:Y:S01]  /*4b70*/  FMNMX.FTZ R2, R90, R2, !PT ;  /* 0x000000025a027209 */ /* 0x000fe20007810000 */
[----:B------:R1:W-:Y:S01]  /*4b80*/  MUFU.EX2 R158, R0 ;  /* 0x00000000009e7308 */ /* 0x0003e20000000800 */
[----:B------:R-:W-:Y:S01]  /*4b90*/  LOP3.LUT R15, R15, UR5, R6, 0x96, !PT ;  /* 0x000000050f0f7c12 */ /* 0x000fe2000f8e9606 */
[----:B------:R-:W-:Y:S01]  /*4ba0*/  IMAD.WIDE.U32 R12, R12, -0x326172a9, RZ ;  /* 0xcd9e8d570c0c7825 */ /* 0x000fe200078e00ff */
[----:B------:R-:W-:-:S02]  /*4bb0*/  FMNMX.FTZ R2, R91, R2, !PT ;  /* 0x000000025b027209 */ /* 0x000fc40007810000 */
[----:B------:R-:W-:Y:S01]  /*4bc0*/  FSETP.NEU.FTZ.AND P1, PT, R130, -INF , PT ;  /* 0xff8000008200780b */ /* 0x000fe20003f3d000 */
[----:B------:R-:W-:Y:S01]  /*4bd0*/  IMAD.MOV.U32 R49, RZ, RZ, R61 ;  /* 0x000000ffff317224 */ /* 0x000fe200078e003d */
[----:B------:R-:W-:Y:S01]  /*4be0*/  FMNMX.FTZ R2, R86, R2, !PT ;  /* 0x0000000256027209 */ /* 0x000fe20007810000 */
[----:B------:R2:W-:Y:S01]  /*4bf0*/  MUFU.EX2 R150, R7 ;  /* 0x0000000700967308 */ /* 0x0005e20000000800 */
[----:B------:R-:W-:Y:S01]  /*4c00*/  LOP3.LUT R16, R13, UR9, R16, 0x96, !PT ;  /* 0x000000090d107c12 */ /* 0x000fe2000f8e9610 */
[----:B------:R-:W-:Y:S02]  /*4c10*/  IMAD.MOV.U32 R45, RZ, RZ, R49 ;  /* 0x000000ffff2d7224 */ /* 0x000fe400078e0031 */
[----:B-1----:R-:W-:-:S04]  /*4c20*/  FFMA.FTZ R0, R28, c[0x0][0x23c], -R20 ;  /* 0x00008f001c007a23 */ /* 0x002fc80000010814 */
[----:B------:R1:W3:Y:S01]  /*4c30*/  MUFU.EX2 R155, R0 ;  /* 0x00000000009b7308 */ /* 0x0002e20000000800 */
[----:B--2---:R-:W-:-:S05]  /*4c40*/  IMAD.WIDE.U32 R6, R9, -0x2daee0ad, RZ ;  /* 0xd2511f5309067825 */ /* 0x004fca00078e00ff */
[----:B------:R-:W-:Y:S02]  /*4c50*/  LOP3.LUT R9, R7, UR7, R18, 0x96, !PT ;  /* 0x0000000707097c12 */ /* 0x000fe4000f8e9612 */
[C---:B------:R-:W-:Y:S01]  /*4c60*/  LOP3.LUT R25, R6.reuse, 0xffff, RZ, 0xc0, !PT ;  /* 0x0000ffff06197812 */ /* 0x040fe200078ec0ff */
[----:B------:R-:W-:Y:S01]  /*4c70*/  FFMA.FTZ R7, R47, c[0x0][0x23c], -R20 ;  /* 0x00008f002f077a23 */ /* 0x000fe20000010814 */
[----:B------:R-:W-:Y:S01]  /*4c80*/  LOP3.LUT R27, R6, 0xff, RZ, 0xc0, !PT ;  /* 0x000000ff061b7812 */ /* 0x000fe200078ec0ff */
[----:B------:R-:W-:Y:S01]  /*4c90*/  IMAD.MOV.U32 R47, RZ, RZ, R63 ;  /* 0x000000ffff2f7224 */ /* 0x000fe200078e003f */
[----:B------:R-:W-:Y:S01]  /*4ca0*/  SHF.R.U32.HI R26, RZ, 0x10, R6 ;  /* 0x00000010ff1a7819 */ /* 0x000fe20000011606 */
[----:B------:R2:W-:Y:S01]  /*4cb0*/  MUFU.EX2 R164, R7 ;  /* 0x0000000700a47308 */ /* 0x0005e20000000800 */
[----:B-1----:R-:W-:Y:S01]  /*4cc0*/  FMNMX.FTZ R0, R87, R2, !PT ;  /* 0x0000000257007209 */ /* 0x002fe20007810000 */
[----:B------:R-:W-:Y:S01]  /*4cd0*/  FFMA.FTZ R2, R48, c[0x0][0x23c], -R20 ;  /* 0x00008f0030027a23 */ /* 0x000fe20000010814 */
[----:B------:R-:W-:Y:S01]  /*4ce0*/  SHF.R.U32.HI R29, RZ, 0x18, R6 ;  /* 0x00000018ff1d7819 */ /* 0x000fe20000011606 */
[----:B------:R-:W-:Y:S01]  /*4cf0*/  IMAD.MOV.U32 R63, RZ, RZ, R148 ;  /* 0x000000ffff3f7224 */ /* 0x000fe200078e0094 */
[----:B------:R-:W-:Y:S01]  /*4d00*/  FMNMX.FTZ R0, R170, R0, !PT ;  /* 0x00000000aa007209 */ /* 0x000fe20007810000 */
[----:B------:R-:W-:-:S02]  /*4d10*/  IMAD R48, R233, 0x10000, R233 ;  /* 0x00010000e9307824 */ /* 0x000fc400078e02e9 */
[----:B------:R1:W1:Y:S01]  /*4d20*/  MUFU.EX2 R151, R2 ;  /* 0x0000000200977308 */ /* 0x0002620000000800 */
[----:B------:R-:W-:-:S04]  /*4d30*/  FMNMX.FTZ R0, R169, R0, !PT ;  /* 0x00000000a9007209 */ /* 0x000fc80007810000 */
[----:B------:R-:W-:Y:S01]  /*4d40*/  FMNMX.FTZ R129, R199, R0, !PT ;  /* 0x00000000c7817209 */ /* 0x000fe20007810000 */
[----:B------:R-:W-:Y:S02]  /*4d50*/  FFMA.FTZ R0, R50, c[0x0][0x23c], -R20 ;  /* 0x00008f0032007a23 */ /* 0x000fe40000010814 */
[----:B--2---:R-:W-:Y:S01]  /*4d60*/  IMAD.WIDE.U32 R6, R16, -0x2daee0ad, RZ ;  /* 0xd2511f5310067825 */ /* 0x004fe200078e00ff */
[----:B------:R-:W-:Y:S01]  /*4d70*/  FMNMX.FTZ R129, R198, R129, !PT ;  /* 0x00000081c6817209 */ /* 0x000fe20007810000 */
[----:B------:R2:W-:Y:S03]  /*4d80*/  MUFU.EX2 R149, R0 ;  /* 0x0000000000957308 */ /* 0x0005e60000000800 */
[----:B------:R-:W-:Y:S02]  /*4d90*/  FMNMX.FTZ R129, R224, R129, !PT ;  /* 0x00000081e0817209 */ /* 0x000fe40007810000 */
[----:B------:R-:W-:Y:S01]  /*4da0*/  LOP3.LUT R16, R6, 0xff, RZ, 0xc0, !PT ;  /* 0x000000ff06107812 */ /* 0x000fe200078ec0ff */
[----:B-1----:R-:W-:Y:S01]  /*4db0*/  IMAD.WIDE.U32 R2, R3, -0x326172a9, RZ ;  /* 0xcd9e8d5703027825 */ /* 0x002fe200078e00ff */
[----:B------:R-:W-:-:S02]  /*4dc0*/  FMNMX.FTZ R129, R223, R129, !PT ;  /* 0x00000081df817209 */ /* 0x000fc40007810000 */
[----:B------:R-:W-:Y:S02]  /*4dd0*/  SHF.R.U32.HI R23, RZ, 0x10, R6 ;  /* 0x00000010ff177819 */ /* 0x000fe40000011606 */
[----:B------:R-:W-:Y:S02]  /*4de0*/  FMNMX.FTZ R129, R222, R129, !PT ;  /* 0x00000081de817209 */ /* 0x000fe40007810000 */
[----:B------:R-:W-:Y:S02]  /*4df0*/  LOP3.LUT R10, R3, UR6, R8, 0x96, !PT ;  /* 0x00000006030a7c12 */ /* 0x000fe4000f8e9608 */
[----:B------:R-:W-:Y:S01]  /*4e00*/  FMNMX.FTZ R129, R221, R129, !PT ;  /* 0x00000081dd817209 */ /* 0x000fe20007810000 */
[----:B--2---:R-:W-:Y:S01]  /*4e10*/  FFMA.FTZ R0, R51, c[0x0][0x23c], -R20 ;  /* 0x00008f0033007a23 */ /* 0x004fe20000010814 */
[C---:B------:R-:W-:Y:S02]  /*4e20*/  LOP3.LUT R13, R2.reuse, 0xffff, RZ, 0xc0, !PT ;  /* 0x0000ffff020d7812 */ /* 0x040fe400078ec0ff */
[----:B------:R-:W-:Y:S01]  /*4e30*/  LOP3.LUT R28, R2, 0xff, RZ, 0xc0, !PT ;  /* 0x000000ff021c7812 */ /* 0x000fe200078ec0ff */
[----:B------:R-:W1:Y:S01]  /*4e40*/  SHFL.BFLY PT, R11, R129, 0x2, 0x1f ;  /* 0x0c401f00810b7f89 */ /* 0x000e6200000e0000 */
[----:B------:R2:W1:Y:S01]  /*4e50*/  MUFU.EX2 R157, R0 ;  /* 0x00000000009d7308 */ /* 0x0004620000000800 */
[----:B------:R-:W-:-:S02]  /*4e60*/  SHF.R.U32.HI R31, RZ, 0x10, R2 ;  /* 0x00000010ff1f7819 */ /* 0x000fc40000011602 */
[----:B------:R-:W-:Y:S01]  /*4e70*/  SHF.R.U32.HI R32, RZ, 0x18, R2 ;  /* 0x00000018ff207819 */ /* 0x000fe20000011602 */
[----:B------:R-:W-:Y:S01]  /*4e80*/  IMAD.WIDE.U32 R2, R15, -0x326172a9, RZ ;  /* 0xcd9e8d570f027825 */ /* 0x000fe200078e00ff */
[----:B------:R-:W-:-:S04]  /*4e90*/  LOP3.LUT R15, R6, 0xffff, RZ, 0xc0, !PT ;  /* 0x0000ffff060f7812 */ /* 0x000fc800078ec0ff */
[C---:B------:R-:W-:Y:S02]  /*4ea0*/  LOP3.LUT R17, R2.reuse, 0xffff, RZ, 0xc0, !PT ;  /* 0x0000ffff02117812 */ /* 0x040fe400078ec0ff */
[----:B------:R-:W-:Y:S02]  /*4eb0*/  LOP3.LUT R21, R2, 0xff, RZ, 0xc0, !PT ;  /* 0x000000ff02157812 */ /* 0x000fe400078ec0ff */
[--C-:B------:R-:W-:Y:S02]  /*4ec0*/  SHF.R.U32.HI R18, RZ, 0x10, R2.reuse ;  /* 0x00000010ff127819 */ /* 0x100fe40000011602 */
[----:B------:R-:W-:Y:S01]  /*4ed0*/  SHF.R.U32.HI R19, RZ, 0x18, R2 ;  /* 0x00000018ff137819 */ /* 0x000fe20000011602 */
[----:B--2---:R-:W-:Y:S01]  /*4ee0*/  FFMA.FTZ R0, R46, c[0x0][0x23c], -R20 ;  /* 0x00008f002e007a23 */ /* 0x004fe20000010814 */
[----:B------:R-:W-:Y:S01]  /*4ef0*/  SHF.R.U32.HI R2, RZ, 0x8, R13 ;  /* 0x00000008ff027819 */ /* 0x000fe2000001160d */
[----:B------:R-:W-:Y:S01]  /*4f00*/  IMAD.MOV.U32 R46, RZ, RZ, R62 ;  /* 0x000000ffff2e7224 */ /* 0x000fe200078e003e */
[----:B------:R-:W-:Y:S01]  /*4f10*/  LOP3.LUT R8, R3, UR6, R12, 0x96, !PT ;  /* 0x0000000603087c12 */ /* 0x000fe2000f8e960c */
[----:B------:R2:W2:Y:S01]  /*4f20*/  MUFU.EX2 R163, R0 ;  /* 0x0000000000a37308 */ /* 0x0004a20000000800 */
[----:B------:R-:W-:Y:S01]  /*4f30*/  PRMT R33, R28, 0x5410, R2 ;  /* 0x000054101c217816 */ /* 0x000fe20000000002 */
[----:B------:R-:W-:Y:S01]  /*4f40*/  IMAD.MOV.U32 R62, RZ, RZ, R147 ;  /* 0x000000ffff3e7224 */ /* 0x000fe200078e0093 */
[----:B-1----:R-:W-:-:S02]  /*4f50*/  FMNMX.FTZ R129, R129, R11, !PT ;  /* 0x0000000b81817209 */ /* 0x002fc40007810000 */
[C---:B------:R-:W-:Y:S02]  /*4f60*/  LOP3.LUT R2, R10.reuse, 0xffff, RZ, 0xc0, !PT ;  /* 0x0000ffff0a027812 */ /* 0x040fe400078ec0ff */
[----:B------:R-:W-:Y:S02]  /*4f70*/  LOP3.LUT R13, R10, 0xff, RZ, 0xc0, !PT ;  /* 0x000000ff0a0d7812 */ /* 0x000fe400078ec0ff */
[--C-:B------:R-:W-:Y:S02]  /*4f80*/  SHF.R.U32.HI R12, RZ, 0x10, R10.reuse ;  /* 0x00000010ff0c7819 */ /* 0x100fe4000001160a */
[----:B------:R-:W-:Y:S02]  /*4f90*/  SHF.R.U32.HI R11, RZ, 0x18, R10 ;  /* 0x00000018ff0b7819 */ /* 0x000fe4000001160a */
[----:B------:R-:W-:Y:S01]  /*4fa0*/  LOP3.LUT R10, R31, 0xff, RZ, 0xc0, !PT ;  /* 0x000000ff1f0a7812 */ /* 0x000fe200078ec0ff */
[----:B--2---:R-:W-:-:S03]  /*4fb0*/  FMUL.FTZ R0, R130, c[0x0][0x23c] ;  /* 0x00008f0082007a20 */ /* 0x004fc60000410000 */
[----:B------:R-:W-:Y:S02]  /*4fc0*/  PRMT R31, R10, 0x5410, R32 ;  /* 0x000054100a1f7816 */ /* 0x000fe40000000020 */
[----:B------:R-:W-:Y:S02]  /*4fd0*/  SHF.R.U32.HI R10, RZ, 0x10, R9 ;  /* 0x00000010ff0a7819 */ /* 0x000fe40000011609 */
[----:B------:R-:W-:-:S05]  /*4fe0*/  FSEL R24, R0, RZ, P1 ;  /* 0x000000ff00187208 */ /* 0x000fca0000800000 */
[----:B------:R-:W-:Y:S01]  /*4ff0*/  FFMA.FTZ R0, R30, c[0x0][0x23c], -R24 ;  /* 0x00008f001e007a23 */ /* 0x000fe20000010818 */
[----:B------:R-:W-:Y:S01]  /*5000*/  SHF.R.U32.HI R30, RZ, 0x18, R6 ;  /* 0x00000018ff1e7819 */ /* 0x000fe20000011606 */
[----:B------:R-:W-:Y:S01]  /*5010*/  FFMA.FTZ R3, R42, c[0x0][0x23c], -R24 ;  /* 0x00008f002a037a23 */ /* 0x000fe20000010818 */
[----:B------:R-:W-:Y:S01]  /*5020*/  SHF.R.U32.HI R6, RZ, 0x8, R2 ;  /* 0x00000008ff067819 */ /* 0x000fe20000011602 */
[----:B------:R1:W-:Y:S01]  /*5030*/  MUFU.EX2 R143, R0 ;  /* 0x00000000008f7308 */ /* 0x0003e20000000800 */
[----:B------:R-:W-:Y:S02]  /*5040*/  SHF.R.U32.HI R2, RZ, 0x8, R25 ;  /* 0x00000008ff027819 */ /* 0x000fe40000011619 */
[----:B------:R-:W-:Y:S02]  /*5050*/  PRMT R28, R13, 0x5410, R6 ;  /* 0x000054100d1c7816 */ /* 0x000fe40000000006 */
[----:B------:R-:W-:Y:S01]  /*5060*/  PRMT R27, R27, 0x5410, R2 ;  /* 0x000054101b1b7816 */ /* 0x000fe20000000002 */
[----:B------:R-:W-:Y:S01]  /*5070*/  FFMA.FTZ R2, R53, c[0x0][0x23c], -R24 ;  /* 0x00008f0035027a23 */ /* 0x000fe20000010818 */
[----:B------:R-:W-:Y:S01]  /*5080*/  LOP3.LUT R6, R26, 0xff, RZ, 0xc0, !PT ;  /* 0x000000ff1a067812 */ /* 0x000fe200078ec0ff */
[----:B------:R2:W-:Y:S01]  /*5090*/  MUFU.EX2 R142, R3 ;  /* 0x00000003008e7308 */ /* 0x0005e20000000800 */
[----:B------:R-:W-:-:S02]  /*50a0*/  SHF.R.U32.HI R13, RZ, 0x18, R9 ;  /* 0x00000018ff0d7819 */ /* 0x000fc40000011609 */
[----:B-1----:R-:W-:-:S05]  /*50b0*/  LOP3.LUT R0, R7, UR7, R14, 0x96, !PT ;  /* 0x0000000707007c12 */ /* 0x002fca000f8e960e */
[----:B------:R1:W-:Y:S01]  /*50c0*/  MUFU.EX2 R139, R2 ;  /* 0x00000002008b7308 */ /* 0x0003e20000000800 */
[----:B------:R-:W3:Y:S01]  /*50d0*/  SHFL.BFLY PT, R14, R129, 0x1, 0x1f ;  /* 0x0c201f00810e7f89 */ /* 0x000ee200000e0000 */
[--C-:B------:R-:W-:Y:S02]  /*50e0*/  FFMA.FTZ R7, R57, c[0x0][0x23c], -R24.reuse ;  /* 0x00008f0039077a23 */ /* 0x100fe40000010818 */
[----:B--2---:R-:W-:-:S04]  /*50f0*/  FFMA.FTZ R3, R56, c[0x0][0x23c], -R24 ;  /* 0x00008f0038037a23 */ /* 0x004fc80000010818 */
[----:B------:R2:W-:Y:S01]  /*5100*/  MUFU.EX2 R140, R7 ;  /* 0x00000007008c7308 */ /* 0x0005e20000000800 */
[----:B-1----:R-:W-:-:S07]  /*5110*/  SHF.R.U32.HI R2, RZ, 0x8, R15 ;  /* 0x00000008ff027819 */ /* 0x002fce000001160f */
[----:B------:R1:W-:Y:S01]  /*5120*/  MUFU.EX2 R141, R3 ;  /* 0x00000003008d7308 */ /* 0x0003e20000000800 */
[----:B------:R-:W-:Y:S01]  /*5130*/  PRMT R26, R16, 0x5410, R2 ;  /* 0x00005410101a7816 */ /* 0x000fe20000000002 */
[----:B------:R-:W-:Y:S01]  /*5140*/  FFMA.FTZ R2, R58, c[0x0][0x23c], -R24 ;  /* 0x00008f003a027a23 */ /* 0x000fe20000010818 */
[----:B--2---:R-:W-:-:S05]  /*5150*/  LOP3.LUT R7, R18, 0xff, RZ, 0xc0, !PT ;  /* 0x000000ff12077812 */ /* 0x004fca00078ec0ff */
[----:B------:R2:W-:Y:S01]  /*5160*/  MUFU.EX2 R146, R2 ;  /* 0x0000000200927308 */ /* 0x0005e20000000800 */
[----:B---3--:R-:W-:Y:S02]  /*5170*/  FMNMX.FTZ R129, R129, R14, !PT ;  /* 0x0000000e81817209 */ /* 0x008fe40007810000 */
[----:B------:R-:W-:Y:S02]  /*5180*/  PRMT R19, R7, 0x5410, R19 ;  /* 0x0000541007137816 */ /* 0x000fe40000000013 */
[----:B------:R-:W-:Y:S02]  /*5190*/  LOP3.LUT R7, R9, 0xffff, RZ, 0xc0, !PT ;  /* 0x0000ffff09077812 */ /* 0x000fe400078ec0ff */
[----:B------:R-:W-:Y:S02]  /*51a0*/  FSETP.NEU.FTZ.AND P1, PT, R129, -INF , PT ;  /* 0xff8000008100780b */ /* 0x000fe40003f3d000 */
[----:B-1----:R-:W-:Y:S02]  /*51b0*/  LOP3.LUT R3, R12, 0xff, RZ, 0xc0, !PT ;  /* 0x000000ff0c037812 */ /* 0x002fe400078ec0ff */
[----:B------:R-:W-:-:S02]  /*51c0*/  LOP3.LUT R14, R9, 0xff, RZ, 0xc0, !PT ;  /* 0x000000ff090e7812 */ /* 0x000fc400078ec0ff */
[----:B------:R-:W-:Y:S02]  /*51d0*/  PRMT R25, R3, 0x5410, R11 ;  /* 0x0000541003197816 */ /* 0x000fe4000000000b */
[----:B------:R-:W-:Y:S01]  /*51e0*/  SHF.R.U32.HI R3, RZ, 0x8, R17 ;  /* 0x00000008ff037819 */ /* 0x000fe20000011611 */
[----:B--2---:R-:W-:Y:S01]  /*51f0*/  FMUL.FTZ R2, R129, c[0x0][0x23c] ;  /* 0x00008f0081027a20 */ /* 0x004fe20000410000 */
[----:B------:R-:W-:Y:S02]  /*5200*/  PRMT R17, R6, 0x5410, R29 ;  /* 0x0000541006117816 */ /* 0x000fe4000000001d */
[----:B------:R-:W-:Y:S02]  /*5210*/  LOP3.LUT R6, R8, 0xffff, RZ, 0xc0, !PT ;  /* 0x0000ffff08067812 */ /* 0x000fe400078ec0ff */
[----:B------:R-:W-:Y:S01]  /*5220*/  PRMT R15, R21, 0x5410, R3 ;  /* 0x00005410150f7816 */ /* 0x000fe20000000003 */
[----:B------:R-:W-:Y:S01]  /*5230*/  FFMA.FTZ R3, R59, c[0x0][0x23c], -R24 ;  /* 0x00008f003b037a23 */ /* 0x000fe20000010818 */
[----:B------:R-:W-:-:S02]  /*5240*/  LOP3.LUT R11, R23, 0xff, RZ, 0xc0, !PT ;  /* 0x000000ff170b7812 */ /* 0x000fc400078ec0ff */
[----:B------:R-:W-:Y:S01]  /*5250*/  SHF.R.U32.HI R7, RZ, 0x8, R7 ;  /* 0x00000008ff077819 */ /* 0x000fe20000011607 */
[----:B------:R1:W-:Y:S01]  /*5260*/  MUFU.EX2 R147, R3 ;  /* 0x0000000300937308 */ /* 0x0003e20000000800 */
[----:B------:R-:W-:Y:S02]  /*5270*/  FSEL R21, R2, RZ, P1 ;  /* 0x000000ff02157208 */ /* 0x000fe40000800000 */
[----:B------:R-:W-:Y:S02]  /*5280*/  LOP3.LUT R12, R8, 0xff, RZ, 0xc0, !PT ;  /* 0x000000ff080c7812 */ /* 0x000fe400078ec0ff */
[----:B------:R-:W-:Y:S02]  /*5290*/  SHF.R.U32.HI R2, RZ, 0x8, R6 ;  /* 0x00000008ff027819 */ /* 0x000fe40000011606 */
[----:B------:R-:W-:Y:S02]  /*52a0*/  LOP3.LUT R9, R10, 0xff, RZ, 0xc0, !PT ;  /* 0x000000ff0a097812 */ /* 0x000fe400078ec0ff */
[----:B------:R-:W-:-:S02]  /*52b0*/  PRMT R23, R11, 0x5410, R30 ;  /* 0x000054100b177816 */ /* 0x000fc4000000001e */
[----:B------:R-:W-:Y:S02]  /*52c0*/  PRMT R11, R14, 0x5410, R7 ;  /* 0x000054100e0b7816 */ /* 0x000fe40000000007 */
[----:B------:R-:W-:Y:S02]  /*52d0*/  PRMT R12, R12, 0x5410, R2 ;  /* 0x000054100c0c7816 */ /* 0x000fe40000000002 */
[----:B------:R-:W-:Y:S01]  /*52e0*/  SHF.R.U32.HI R7, RZ, 0x10, R8 ;  /* 0x00000010ff077819 */ /* 0x000fe20000011608 */
[----:B-1----:R-:W-:Y:S01]  /*52f0*/  FFMA.FTZ R3, R68, c[0x0][0x23c], -R24 ;  /* 0x00008f0044037a23 */ /* 0x002fe20000010818 */
[----:B------:R-:W-:Y:S02]  /*5300*/  LOP3.LUT R2, R0, 0xffff, RZ, 0xc0, !PT ;  /* 0x0000ffff00027812 */ /* 0x000fe400078ec0ff */
[----:B------:R-:W-:Y:S01]  /*5310*/  PRMT R13, R9, 0x5410, R13 ;  /* 0x00005410090d7816 */ /* 0x000fe2000000000d */
[----:B------:R1:W-:Y:S01]  /*5320*/  MUFU.EX2 R148, R3 ;  /* 0x0000000300947308 */ /* 0x0003e20000000800 */
[----:B------:R-:W-:-:S02]  /*5330*/  SHF.R.U32.HI R9, RZ, 0x18, R8 ;  /* 0x00000018ff097819 */ /* 0x000fc40000011608 */
[----:B------:R-:W-:Y:S02]  /*5340*/  SHF.R.U32.HI R6, RZ, 0x10, R0 ;  /* 0x00000010ff067819 */ /* 0x000fe40000011600 */
[----:B------:R-:W-:Y:S02]  /*5350*/  LOP3.LUT R8, R7, 0xff, RZ, 0xc0, !PT ;  /* 0x000000ff07087812 */ /* 0x000fe400078ec0ff */
[----:B------:R-:W-:Y:S02]  /*5360*/  SHF.R.U32.HI R7, RZ, 0x8, R2 ;  /* 0x00000008ff077819 */ /* 0x000fe40000011602 */
[----:B------:R-:W-:Y:S02]  /*5370*/  LOP3.LUT R10, R0, 0xff, RZ, 0xc0, !PT ;  /* 0x000000ff000a7812 */ /* 0x000fe400078ec0ff */
[----:B------:R-:W-:Y:S02]  /*5380*/  SHF.R.U32.HI R2, RZ, 0x18, R0 ;  /* 0x00000018ff027819 */ /* 0x000fe40000011600 */
[----:B------:R-:W-:-:S02]  /*5390*/  LOP3.LUT R0, R6, 0xff, RZ, 0xc0, !PT ;  /* 0x000000ff06007812 */ /* 0x000fc400078ec0ff */
[----:B----4-:R-:W-:Y:S01]  /*53a0*/  F2FP.BF16.PACK_AB R6, R180, R215 ;  /* 0x000000d7b406723e */ /* 0x010fe200000010ff */
[--C-:B-1----:R-:W-:Y:S01]  /*53b0*/  FFMA.FTZ R3, R43, c[0x0][0x23c], -R21.reuse ;  /* 0x00008f002b037a23 */ /* 0x102fe20000010815 */
[----:B------:R-:W-:Y:S01]  /*53c0*/  PRMT R14, R0, 0x5410, R2 ;  /* 0x00005410000e7816 */ /* 0x000fe20000000002 */
[----:B------:R-:W-:Y:S01]  /*53d0*/  FFMA.FTZ R2, R95, c[0x0][0x23c], -R21 ;  /* 0x00008f005f027a23 */ /* 0x000fe20000010815 */
[----:B------:R-:W-:Y:S01]  /*53e0*/  F2FP.BF16.PACK_AB R0, R155, R158 ;  /* 0x0000009e9b00723e */ /* 0x000fe200000010ff */
[----:B------:R1:W-:Y:S01]  /*53f0*/  MUFU.EX2 R126, R3 ;  /* 0x00000003007e7308 */ /* 0x0003e20000000800 */
[----:B------:R-:W-:Y:S02]  /*5400*/  PRMT R81, R6, 0x7610, R81 ;  /* 0x0000761006517816 */ /* 0x000fe40000000051 */
[C---:B------:R-:W-:Y:S02]  /*5410*/  PRMT R96, R0.reuse, 0x7632, R96 ;  /* 0x0000763200607816 */ /* 0x040fe40000000060 */
[----:B------:R-:W-:-:S02]  /*5420*/  PRMT R83, R0, 0x7610, R83 ;  /* 0x0000761000537816 */ /* 0x000fc40000000053 */
[----:B------:R-:W-:Y:S01]  /*5430*/  F2FP.BF16.PACK_AB R0, R150, R151 ;  /* 0x000000979600723e */ /* 0x000fe200000010ff */
[----:B------:R2:W-:Y:S01]  /*5440*/  MUFU.EX2 R123, R2 ;  /* 0x00000002007b7308 */ /* 0x0005e20000000800 */
[----:B------:R-:W-:Y:S02]  /*5450*/  PRMT R80, R6, 0x7632, R80 ;  /* 0x0000763206507816 */ /* 0x000fe40000000050 */
[C---:B------:R-:W-:Y:S02]  /*5460*/  PRMT R107, R0.reuse, 0x7632, R107 ;  /* 0x00007632006b7816 */ /* 0x040fe4000000006b */
[----:B------:R-:W-:Y:S02]  /*5470*/  PRMT R102, R0, 0x7610, R102 ;  /* 0x0000761000667816 */ /* 0x000fe40000000066 */
[----:B------:R-:W-:Y:S01]  /*5480*/  F2FP.BF16.PACK_AB R0, R157, R149 ;  /* 0x000000959d00723e */ /* 0x000fe200000010ff */
[----:B-1----:R-:W-:Y:S01]  /*5490*/  FFMA.FTZ R3, R52, c[0x0][0x23c], -R21 ;  /* 0x00008f0034037a23 */ /* 0x002fe20000010815 */
[----:B------:R-:W-:-:S02]  /*54a0*/  PRMT R8, R8, 0x5410, R9 ;  /* 0x0000541008087816 */ /* 0x000fc40000000009 */
[C---:B------:R-:W-:Y:S01]  /*54b0*/  PRMT R251, R0.reuse, 0x7632, R251 ;  /* 0x0000763200fb7816 */ /* 0x040fe200000000fb */
[----:B------:R1:W3:Y:S01]  /*54c0*/  MUFU.EX2 R125, R3 ;  /* 0x00000003007d7308 */ /* 0x0002e20000000800 */
[----:B------:R-:W-:Y:S02]  /*54d0*/  PRMT R250, R0, 0x7610, R250 ;  /* 0x0000761000fa7816 */ /* 0x000fe400000000fa */
[----:B------:R-:W-:Y:S01]  /*54e0*/  F2FP.BF16.PACK_AB R0, R164, R163 ;  /* 0x000000a3a400723e */ /* 0x000fe200000010ff */
[----:B--2---:R-:W-:Y:S01]  /*54f0*/  FFMA.FTZ R2, R90, c[0x0][0x23c], -R21 ;  /* 0x00008f005a027a23 */ /* 0x004fe20000010815 */
[----:B------:R-:W-:Y:S02]  /*5500*/  PRMT R7, R10, 0x5410, R7 ;  /* 0x000054100a077816 */ /* 0x000fe40000000007 */
[C---:B------:R-:W-:Y:S01]  /*5510*/  PRMT R247, R0.reuse, 0x7632, R247 ;  /* 0x0000763200f77816 */ /* 0x040fe200000000f7 */
[----:B------:R2:W-:Y:S01]  /*5520*/  MUFU.EX2 R122, R2 ;  /* 0x00000002007a7308 */ /* 0x0005e20000000800 */
[----:B------:R-:W-:Y:S01]  /*5530*/  PRMT R246, R0, 0x7610, R246 ;  /* 0x0000761000f67816 */ /* 0x000fe200000000f6 */
[----:B-1----:R-:W-:Y:S01]  /*5540*/  FFMA.FTZ R3, R94, c[0x0][0x23c], -R21 ;  /* 0x00008f005e037a23 */ /* 0x002fe20000010815 */
[----:B---3--:R-:W-:-:S05]  /*5550*/  F2FP.BF16.PACK_AB R0, R125, R126 ;  /* 0x0000007e7d00723e */ /* 0x008fca00000010ff */
[----:B------:R1:W3:Y:S01]  /*5560*/  MUFU.EX2 R124, R3 ;  /* 0x00000003007c7308 */ /* 0x0002e20000000800 */
[C---:B------:R-:W-:Y:S02]  /*5570*/  PRMT R98, R0.reuse, 0x7610, R98 ;  /* 0x0000761000627816 */ /* 0x040fe40000000062 */
[----:B------:R-:W-:Y:S01]  /*5580*/  PRMT R97, R0, 0x7632, R97 ;  /* 0x0000763200617816 */ /* 0x000fe20000000061 */
[----:B--2---:R-:W-:-:S04]  /*5590*/  FFMA.FTZ R2, R91, c[0x0][0x23c], -R21 ;  /* 0x00008f005b027a23 */ /* 0x004fc80000010815 */
[----:B------:R2:W4:Y:S01]  /*55a0*/  MUFU.EX2 R132, R2 ;  /* 0x0000000200847308 */ /* 0x0005220000000800 */
[----:B-1----:R-:W-:Y:S02]  /*55b0*/  F2FP.BF16.PACK_AB R3, R173, R175 ;  /* 0x000000afad03723e */ /* 0x002fe400000010ff */
[----:B---3--:R-:W-:Y:S02]  /*55c0*/  F2FP.BF16.PACK_AB R0, R123, R124 ;  /* 0x0000007c7b00723e */ /* 0x008fe400000010ff */
[C---:B------:R-:W-:Y:S02]  /*55d0*/  PRMT R100, R3.reuse, 0x7610, R100 ;  /* 0x0000761003647816 */ /* 0x040fe40000000064 */
[----:B------:R-:W-:Y:S01]  /*55e0*/  PRMT R99, R3, 0x7632, R99 ;  /* 0x0000763203637816 */ /* 0x000fe20000000063 */
[----:B--2---:R-:W-:Y:S01]  /*55f0*/  FFMA.FTZ R2, R86, c[0x0][0x23c], -R21 ;  /* 0x00008f0056027a23 */ /* 0x004fe20000010815 */
[----:B------:R-:W-:Y:S02]  /*5600*/  F2FP.BF16.PACK_AB R3, R216, R172 ;  /* 0x000000acd803723e */ /* 0x000fe400000010ff */
[----:B------:R-:W-:Y:S01]  /*5610*/  PRMT R243, R0, 0x7610, R243 ;  /* 0x0000761000f37816 */ /* 0x000fe200000000f3 */
[----:B------:R1:W-:Y:S01]  /*5620*/  MUFU.EX2 R127, R2 ;  /* 0x00000002007f7308 */ /* 0x0003e20000000800 */
[----:B------:R-:W-:-:S02]  /*5630*/  PRMT R95, R3, 0x7610, R95 ;  /* 0x00007610035f7816 */ /* 0x000fc4000000005f */
[----:B------:R-:W-:Y:S02]  /*5640*/  PRMT R252, R3, 0x7632, R252 ;  /* 0x0000763203fc7816 */ /* 0x000fe400000000fc */
[----:B------:R-:W-:Y:S02]  /*5650*/  F2FP.BF16.PACK_AB R3, R218, R219 ;  /* 0x000000dbda03723e */ /* 0x000fe400000010ff */
[----:B------:R-:W-:Y:S02]  /*5660*/  PRMT R241, R0, 0x7632, R241 ;  /* 0x0000763200f17816 */ /* 0x000fe400000000f1 */
[C---:B------:R-:W-:Y:S02]  /*5670*/  PRMT R249, R3.reuse, 0x7610, R249 ;  /* 0x0000761003f97816 */ /* 0x040fe400000000f9 */
[----:B------:R-:W-:Y:S02]  /*5680*/  PRMT R248, R3, 0x7632, R248 ;  /* 0x0000763203f87816 */ /* 0x000fe400000000f8 */
[----:B------:R-:W-:-:S02]  /*5690*/  F2FP.BF16.PACK_AB R3, R142, R143 ;  /* 0x0000008f8e03723e */ /* 0x000fc400000010ff */
[----:B----4-:R-:W-:Y:S01]  /*56a0*/  F2FP.BF16.PACK_AB R0, R132, R122 ;  /* 0x0000007a8400723e */ /* 0x010fe200000010ff */
[----:B-1----:R-:W-:Y:S01]  /*56b0*/  FFMA.FTZ R2, R87, c[0x0][0x23c], -R21 ;  /* 0x00008f0057027a23 */ /* 0x002fe20000010815 */
[C---:B------:R-:W-:Y:S02]  /*56c0*/  PRMT R50, R3.reuse, 0x7610, R50 ;  /* 0x0000761003327816 */ /* 0x040fe40000000032 */
[----:B------:R-:W-:Y:S01]  /*56d0*/  PRMT R51, R3, 0x7632, R51 ;  /* 0x0000763203337816 */ /* 0x000fe20000000033 */
[----:B------:R1:W2:Y:S01]  /*56e0*/  MUFU.EX2 R136, R2 ;  /* 0x0000000200887308 */ /* 0x0002a20000000800 */
[----:B------:R-:W-:Y:S02]  /*56f0*/  F2FP.BF16.PACK_AB R3, R140, R141 ;  /* 0x0000008d8c03723e */ /* 0x000fe400000010ff */
[----:B------:R-:W-:Y:S02]  /*5700*/  PRMT R238, R0, 0x7610, R238 ;  /* 0x0000761000ee7816 */ /* 0x000fe400000000ee */
[----:B------:R-:W-:-:S02]  /*5710*/  PRMT R244, R3, 0x7610, R244 ;  /* 0x0000761003f47816 */ /* 0x000fc400000000f4 */
[----:B------:R-:W-:Y:S02]  /*5720*/  PRMT R242, R3, 0x7632, R242 ;  /* 0x0000763203f27816 */ /* 0x000fe400000000f2 */
[----:B------:R-:W-:Y:S02]  /*5730*/  F2FP.BF16.PACK_AB R3, R148, R146 ;  /* 0x000000929403723e */ /* 0x000fe400000010ff */
[----:B------:R-:W-:Y:S01]  /*5740*/  PRMT R237, R0, 0x7632, R237 ;  /* 0x0000763200ed7816 */ /* 0x000fe200000000ed */
[----:B------:R-:W-:Y:S01]  /*5750*/  HSET2.LE.AND R0, R28, R48, PT ;  /* 0x000000301c007233 */ /* 0x000fe20003803000 */
[C---:B------:R-:W-:Y:S02]  /*5760*/  PRMT R236, R3.reuse, 0x7610, R236 ;  /* 0x0000761003ec7816 */ /* 0x040fe400000000ec */
[----:B------:R-:W-:Y:S02]  /*5770*/  PRMT R235, R3, 0x7632, R235 ;  /* 0x0000763203eb7816 */ /* 0x000fe400000000eb */
[----:B-1----:R-:W-:-:S02]  /*5780*/  F2FP.BF16.PACK_AB R2, R147, R139 ;  /* 0x0000008b9302723e */ /* 0x002fc400000010ff */
[----:B------:R-:W-:Y:S02]  /*5790*/  PRMT R3, R81, 0x5410, R80 ;  /* 0x0000541051037816 */ /* 0x000fe40000000050 */
[C---:B------:R-:W-:Y:S02]  /*57a0*/  PRMT R240, R2.reuse, 0x7610, R240 ;  /* 0x0000761002f07816 */ /* 0x040fe400000000f0 */
[----:B------:R-:W-:Y:S02]  /*57b0*/  PRMT R239, R2, 0x7632, R239 ;  /* 0x0000763202ef7816 */ /* 0x000fe400000000ef */
[----:B--2---:R-:W-:Y:S02]  /*57c0*/  F2FP.BF16.PACK_AB R2, R136, R127 ;  /* 0x0000007f8802723e */ /* 0x004fe400000010ff */
[----:B------:R-:W-:Y:S01]  /*57d0*/  LOP3.LUT R72, R0, R3, RZ, 0xc0, !PT ;  /* 0x0000000300487212 */ /* 0x000fe200078ec0ff */
[----:B------:R-:W-:Y:S01]  /*57e0*/  HSET2.LE.AND R0, R33, R48, PT ;  /* 0x0000003021007233 */ /* 0x000fe20003803000 */
[----:B------:R-:W-:-:S02]  /*57f0*/  PRMT R234, R2, 0x7610, R234 ;  /* 0x0000761002ea7816 */ /* 0x000fc400000000ea */
[----:B------:R-:W-:Y:S01]  /*5800*/  PRMT R232, R2, 0x7632, R232 ;  /* 0x0000763202e87816 */ /* 0x000fe200000000e8 */
[--C-:B------:R-:W-:Y:S01]  /*5810*/  HSET2.LE.AND R2, R25, R48.reuse, PT ;  /* 0x0000003019027233 */ /* 0x100fe20003803000 */
[----:B------:R-:W-:Y:S02]  /*5820*/  PRMT R3, R83, 0x5410, R96 ;  /* 0x0000541053037816 */ /* 0x000fe40000000060 */
[----:B------:R-:W-:Y:S02]  /*5830*/  PRMT R5, R238, 0x5410, R237 ;  /* 0x00005410ee057816 */ /* 0x000fe400000000ed */
[----:B------:R-:W-:Y:S01]  /*5840*/  LOP3.LUT R73, R2, R3, RZ, 0xc0, !PT ;  /* 0x0000000302497212 */ /* 0x000fe200078ec0ff */
[----:B------:R-:W-:Y:S01]  /*5850*/  HSET2.LE.AND R2, R31, R48, PT ;  /* 0x000000301f027233 */ /* 0x000fe20003803000 */
[----:B------:R-:W-:-:S04]  /*5860*/  PRMT R3, R100, 0x5410, R99 ;  /* 0x0000541064037816 */ /* 0x000fc80000000063 */
        /* <DEDUP_REMOVED lines=13> */
[--C-:B------:R-:W-:Y:S01]  /*5940*/  HSET2.LE.AND R0, R8, R48.reuse, PT ;  /* 0x0000003008007233 */ /* 0x100fe20003803000 */
[----:B------:R-:W-:Y:S01]  /*5950*/  PRMT R3, R50, 0x5410, R51 ;  /* 0x0000541032037816 */ /* 0x000fe20000000033 */
[----:B------:R-:W-:Y:S03]  /*5960*/  HMMA.16816.F32.BF16 R8, R72, R112, RZ ;  /* 0x000000704808723c */ /* 0x000fe600000418ff */
        /* <DEDUP_REMOVED lines=12> */
[----:B------:R-:W-:Y:S01]  /*5a30*/  PRMT R3, R246, 0x5410, R247 ;  /* 0x00005410f6037816 */ /* 0x000fe200000000f7 */
[----:B------:R-:W-:-:S03]  /*5a40*/  IMAD.WIDE.U32 R6, R76, -0x2daee0ad, RZ ;  /* 0xd2511f534c067825 */ /* 0x000fc600078e00ff */
[----:B------:R-:W-:Y:S01]  /*5a50*/  LOP3.LUT R71, R2, R3, RZ, 0xc0, !PT ;  /* 0x0000000302477212 */ /* 0x000fe200078ec0ff */
[----:B------:R-:W-:Y:S01]  /*5a60*/  HSET2.LE.AND R3, R14, R48, PT ;  /* 0x000000300e037233 */ /* 0x000fe20003803000 */
[----:B------:R-:W-:Y:S01]  /*5a70*/  PRMT R2, R240, 0x5410, R239 ;  /* 0x00005410f0027816 */ /* 0x000fe200000000ef */
[----:B------:R-:W-:-:S03]  /*5a80*/  IMAD.WIDE.U32 R14, R55, -0x2daee0ad, RZ ;  /* 0xd2511f53370e7825 */ /* 0x000fc600078e00ff */
[----:B------:R-:W-:Y:S01]  /*5a90*/  LOP3.LUT R56, R0, R2, RZ, 0xc0, !PT ;  /* 0x0000000200387212 */ /* 0x000fe200078ec0ff */
[--C-:B------:R-:W-:Y:S01]  /*5aa0*/  HSET2.LE.AND R2, R26, R48.reuse, PT ;  /* 0x000000301a027233 */ /* 0x100fe20003803000 */
[----:B------:R-:W-:Y:S01]  /*5ab0*/  LOP3.LUT R57, R3, R5, RZ, 0xc0, !PT ;  /* 0x0000000503397212 */ /* 0x000fe200078ec0ff */
[----:B------:R-:W-:Y:S01]  /*5ac0*/  HSET2.LE.AND R0, R23, R48, PT ;  /* 0x0000003017007233 */ /* 0x000fe20003803000 */
[----:B------:R-:W-:Y:S01]  /*5ad0*/  PRMT R3, R236, 0x5410, R235 ;  /* 0x00005410ec037816 */ /* 0x000fe200000000eb */
[----:B------:R-:W-:Y:S01]  /*5ae0*/  HMMA.16816.F32.BF16 R8, R68, R108, R8 ;  /* 0x0000006c4408723c */ /* 0x000fe20000041808 */
[----:B------:R-:W-:Y:S02]  /*5af0*/  IMAD.MOV.U32 R48, RZ, RZ, R60 ;  /* 0x000000ffff307224 */ /* 0x000fe400078e003c */
[----:B------:R-:W-:Y:S02]  /*5b00*/  LOP3.LUT R58, R2, R3, RZ, 0xc0, !PT ;  /* 0x00000003023a7212 */ /* 0x000fe400078ec0ff */
[----:B------:R-:W-:-:S04]  /*5b10*/  PRMT R2, R234, 0x5410, R232 ;  /* 0x00005410ea027816 */ /* 0x000fc800000000e8 */
[----:B------:R-:W-:Y:S01]  /*5b20*/  LOP3.LUT R59, R0, R2, RZ, 0xc0, !PT ;  /* 0x00000002003b7212 */ /* 0x000fe200078ec0ff */
[----:B------:R-:W-:-:S05]  /*5b30*/  IMAD.WIDE.U32 R2, R35, -0x326172a9, RZ ;  /* 0xcd9e8d5723027825 */ /* 0x000fca00078e00ff */
[----:B------:R-:W-:Y:S01]  /*5b40*/  LOP3.LUT R26, R2, 0xffff, RZ, 0xc0, !PT ;  /* 0x0000ffff021a7812 */ /* 0x000fe200078ec0ff */
[----:B------:R-:W-:Y:S01]  /*5b50*/  HMMA.16816.F32.BF16 R16, R56, R108, R16 ;  /* 0x0000006c3810723c */ /* 0x000fe20000041810 */
[----:B------:R-:W-:-:S06]  /*5b60*/  SHF.R.U32.HI R27, RZ, 0x10, R2 ;  /* 0x00000010ff1b7819 */ /* 0x000fcc0000011602 */
[----:B------:R-:W-:Y:S02]  /*5b70*/  IMAD.MOV.U32 R108, RZ, RZ, R36 ;  /* 0x000000ffff6c7224 */ /* 0x000fe400078e0024 */
[----:B------:R-:W-:Y:S02]  /*5b80*/  IMAD.MOV.U32 R60, RZ, RZ, R9 ;  /* 0x000000ffff3c7224 */ /* 0x000fe400078e0009 */
[----:B------:R-:W-:Y:S02]  /*5b90*/  IMAD.MOV.U32 R112, RZ, RZ, R8 ;  /* 0x000000ffff707224 */ /* 0x000fe400078e0008 */
[----:B------:R-:W-:-:S04]  /*5ba0*/  IMAD.WIDE.U32 R8, R39, -0x326172a9, RZ ;  /* 0xcd9e8d5727087825 */ /* 0x000fc800078e00ff */
[----:B------:R-:W-:Y:S01]  /*5bb0*/  IMAD.MOV.U32 R87, RZ, RZ, R10 ;  /* 0x000000ffff577224 */ /* 0x000fe200078e000a */
[----:B------:R-:W-:Y:S01]  /*5bc0*/  LOP3.LUT R10, R15, UR14, R6, 0x96, !PT ;  /* 0x0000000e0f0a7c12 */ /* 0x000fe2000f8e9606 */
[----:B------:R-:W-:Y:S01]  /*5bd0*/  IMAD.MOV.U32 R86, RZ, RZ, R11 ;  /* 0x000000ffff567224 */ /* 0x000fe200078e000b */
[----:B------:R-:W-:Y:S01]  /*5be0*/  LOP3.LUT R11, R7, UR26, R46, 0x96, !PT ;  /* 0x0000001a070b7c12 */ /* 0x000fe2000f8e962e */
[----:B------:R-:W-:Y:S01]  /*5bf0*/  IMAD.WIDE.U32 R6, R77, -0x2daee0ad, RZ ;  /* 0xd2511f534d067825 */ /* 0x000fe200078e00ff */
[----:B------:R-:W-:Y:S02]  /*5c00*/  LOP3.LUT R23, R9, UR9, R44, 0x96, !PT ;  /* 0x0000000909177c12 */ /* 0x000fe4000f8e962c */
[----:B------:R-:W-:Y:S01]  /*5c10*/  LOP3.LUT R15, R3, UR6, R8, 0x96, !PT ;  /* 0x00000006030f7c12 */ /* 0x000fe2000f8e9608 */
[----:B------:R-:W-:Y:S01]  /*5c20*/  IMAD.WIDE.U32 R8, R41, -0x2daee0ad, RZ ;  /* 0xd2511f5329087825 */ /* 0x000fe200078e00ff */
[----:B------:R-:W-:-:S03]  /*5c30*/  LOP3.LUT R5, R7, UR26, R46, 0x96, !PT ;  /* 0x0000001a07057c12 */ /* 0x000fc6000f8e962e */
[----:B------:R-:W-:Y:S01]  /*5c40*/  IMAD.MOV.U32 R90, RZ, RZ, R16 ;  /* 0x000000ffff5a7224 */ /* 0x000fe200078e0010 */
[----:B------:R-:W-:Y:S01]  /*5c50*/  SHF.R.U32.HI R16, RZ, 0x18, R2 ;  /* 0x00000018ff107819 */ /* 0x000fe20000011602 */
[----:B------:R-:W-:Y:S01]  /*5c60*/  IMAD.MOV.U32 R61, RZ, RZ, R17 ;  /* 0x000000ffff3d7224 */ /* 0x000fe200078e0011 */
[----:B------:R-:W-:Y:S01]  /*5c70*/  LOP3.LUT R17, R2, 0xff, RZ, 0xc0, !PT ;  /* 0x000000ff02117812 */ /* 0x000fe200078ec0ff */
[----:B------:R-:W-:Y:S01]  /*5c80*/  IMAD.WIDE.U32 R2, R11, -0x326172a9, RZ ;  /* 0xcd9e8d570b027825 */ /* 0x000fe200078e00ff */
[----:B------:R-:W-:Y:S02]  /*5c90*/  LOP3.LUT R0, R9, UR14, R6, 0x96, !PT ;  /* 0x0000000e09007c12 */ /* 0x000fe4000f8e9606 */
[----:B------:R-:W-:Y:S01]  /*5ca0*/  ISETP.GE.U32.AND P2, PT, R233, R16, PT ;  /* 0x00000010e900720c */ /* 0x000fe20003f46070 */
[----:B------:R-:W-:Y:S01]  /*5cb0*/  IMAD.WIDE.U32 R10, R10, -0x326172a9, RZ ;  /* 0xcd9e8d570a0a7825 */ /* 0x000fe200078e00ff */
[----:B------:R-:W-:Y:S02]  /*5cc0*/  LOP3.LUT R7, R3, UR15, R78, 0x96, !PT ;  /* 0x0000000f03077c12 */ /* 0x000fe4000f8e964e */
[----:B------:R-:W-:Y:S01]  /*5cd0*/  ISETP.GE.U32.AND P5, PT, R233, R17, PT ;  /* 0x00000011e900720c */ /* 0x000fe20003fa6070 */
[----:B------:R-:W-:Y:S01]  /*5ce0*/  IMAD.WIDE.U32 R12, R0, -0x326172a9, RZ ;  /* 0xcd9e8d57000c7825 */ /* 0x000fe200078e00ff */
[----:B------:R-:W-:-:S03]  /*5cf0*/  LOP3.LUT R6, R11, UR13, R2, 0x96, !PT ;  /* 0x0000000d0b067c12 */ /* 0x000fc6000f8e9602 */
[----:B------:R-:W-:-:S04]  /*5d00*/  IMAD.WIDE.U32 R2, R5, -0x326172a9, RZ ;  /* 0xcd9e8d5705027825 */ /* 0x000fc800078e00ff */
[----:B------:R-:W-:Y:S01]  /*5d10*/  IMAD.MOV.U32 R94, RZ, RZ, R19 ;  /* 0x000000ffff5e7224 */ /* 0x000fe200078e0013 */
[----:B------:R-:W-:Y:S01]  /*5d20*/  LOP3.LUT R5, R3, UR15, R78, 0x96, !PT ;  /* 0x0000000f03057c12 */ /* 0x000fe2000f8e964e */
[----:B------:R-:W-:Y:S01]  /*5d30*/  IMAD.MOV.U32 R91, RZ, RZ, R18 ;  /* 0x000000ffff5b7224 */ /* 0x000fe200078e0012 */
[----:B------:R-:W-:Y:S01]  /*5d40*/  LOP3.LUT R0, R13, UR13, R2, 0x96, !PT ;  /* 0x0000000d0d007c12 */ /* 0x000fe2000f8e9602 */
[----:B------:R-:W-:Y:S01]  /*5d50*/  IMAD.WIDE.U32 R2, R7, -0x2daee0ad, RZ ;  /* 0xd2511f5307027825 */ /* 0x000fe200078e00ff */
[----:B------:R-:W-:Y:S02]  /*5d60*/  @!P5 HFMA2.BF16_V2 R137, -RZ.H0_H0, RZ.H0_H0, -R100.H0_H0 ;  /* 0x200000ffff89d231 */ /* 0x000fe40000340964 */
[----:B------:R-:W-:Y:S01]  /*5d70*/  @!P2 HFMA2.BF16_V2 R145, -RZ.H0_H0, RZ.H0_H0, -R107.H0_H0 ;  /* 0x200000ffff91a231 */ /* 0x000fe2000034096b */
[----:B------:R-:W-:Y:S01]  /*5d80*/  IMAD.WIDE.U32 R18, R6, -0x2daee0ad, RZ ;  /* 0xd2511f5306127825 */ /* 0x000fe200078e00ff */
[----:B------:R-:W-:Y:S02]  /*5d90*/  LOP3.LUT R6, R3, UR10, R14, 0x96, !PT ;  /* 0x0000000a03067c12 */ /* 0x000fe4000f8e960e */
[----:B------:R-:W-:Y:S01]  /*5da0*/  @!P5 PRMT R100, R137, 0x5410, RZ ;  /* 0x000054108964d816 */ /* 0x000fe200000000ff */
[----:B------:R-:W-:Y:S01]  /*5db0*/  IMAD.MOV.U32 R109, RZ, RZ, R37 ;  /* 0x000000ffff6d7224 */ /* 0x000fe200078e0025 */
[----:B------:R-:W-:Y:S01]  /*5dc0*/  LOP3.LUT R9, R19, UR5, R2, 0x96, !PT ;  /* 0x0000000513097c12 */ /* 0x000fe2000f8e9602 */
[----:B------:R-:W-:Y:S01]  /*5dd0*/  IMAD.WIDE.U32 R2, R5, -0x2daee0ad, RZ ;  /* 0xd2511f5305027825 */ /* 0x000fe200078e00ff */
[----:B------:R-:W-:-:S03]  /*5de0*/  @!P2 PRMT R107, R145, 0x5410, RZ ;  /* 0x00005410916ba816 */ /* 0x000fc600000000ff */
[----:B------:R-:W-:Y:S01]  /*5df0*/  IMAD.WIDE.U32 R36, R0, -0x2daee0ad, RZ ;  /* 0xd2511f5300247825 */ /* 0x000fe200078e00ff */
[----:B------:R-:W-:-:S03]  /*5e00*/  LOP3.LUT R5, R3, UR10, R8, 0x96, !PT ;  /* 0x0000000a03057c12 */ /* 0x000fc6000f8e9608 */
[----:B------:R-:W-:Y:S01]  /*5e10*/  IMAD.WIDE.U32 R6, R6, -0x326172a9, RZ ;  /* 0xcd9e8d5706067825 */ /* 0x000fe200078e00ff */
[----:B------:R-:W-:-:S03]  /*5e20*/  LOP3.LUT R0, R37, UR5, R2, 0x96, !PT ;  /* 0x0000000525007c12 */ /* 0x000fc6000f8e9602 */
[----:B------:R-:W-:Y:S01]  /*5e30*/  IMAD.WIDE.U32 R2, R9, -0x326172a9, RZ ;  /* 0xcd9e8d5709027825 */ /* 0x000fe200078e00ff */
[----:B------:R-:W-:-:S03]  /*5e40*/  LOP3.LUT R37, R7, UR9, R10, 0x96, !PT ;  /* 0x0000000907257c12 */ /* 0x000fc6000f8e960a */
[----:B------:R-:W-:Y:S01]  /*5e50*/  IMAD.WIDE.U32 R8, R79, -0x326172a9, RZ ;  /* 0xcd9e8d574f087825 */ /* 0x000fe200078e00ff */
[----:B------:R-:W-:Y:S02]  /*5e60*/  LOP3.LUT R14, R3, UR6, R6, 0x96, !PT ;  /* 0x00000006030e7c12 */ /* 0x000fe4000f8e9606 */
[C---:B------:R-:W-:Y:S01]  /*5e70*/  LOP3.LUT R11, R2.reuse, 0xff, RZ, 0xc0, !PT ;  /* 0x000000ff020b7812 */ /* 0x040fe200078ec0ff */
[----:B------:R-:W-:Y:S01]  /*5e80*/  IMAD.WIDE.U32 R6, R5, -0x326172a9, RZ ;  /* 0xcd9e8d5705067825 */ /* 0x000fe200078e00ff */
[----:B------:R-:W-:Y:S02]  /*5e90*/  LOP3.LUT R41, R2, 0xffff, RZ, 0xc0, !PT ;  /* 0x0000ffff02297812 */ /* 0x000fe400078ec0ff */
[----:B------:R-:W-:Y:S01]  /*5ea0*/  SHF.R.U32.HI R35, RZ, 0x10, R2 ;  /* 0x00000010ff237819 */ /* 0x000fe20000011602 */
[----:B------:R-:W-:Y:S01]  /*5eb0*/  IMAD.MOV.U32 R44, RZ, RZ, R48 ;  /* 0x000000ffff2c7224 */ /* 0x000fe200078e0030 */
[----:B------:R-:W-:Y:S01]  /*5ec0*/  SHF.R.U32.HI R10, RZ, 0x18, R2 ;  /* 0x00000018ff0a7819 */ /* 0x000fe20000011602 */
[----:B------:R-:W-:Y:S01]  /*5ed0*/  IMAD.WIDE.U32 R2, R0, -0x326172a9, RZ ;  /* 0xcd9e8d5700027825 */ /* 0x000fe200078e00ff */
[----:B------:R-:W-:-:S02]  /*5ee0*/  LOP3.LUT R78, R7, UR9, R12, 0x96, !PT ;  /* 0x00000009074e7c12 */ /* 0x000fc4000f8e960c */
[----:B------:R-:W-:Y:S01]  /*5ef0*/  ISETP.GE.U32.AND P1, PT, R233, R11, PT ;  /* 0x0000000be900720c */ /* 0x000fe20003f26070 */
[----:B------:R-:W-:Y:S01]  /*5f00*/  IMAD.MOV.U32 R109, RZ, RZ, R60 ;  /* 0x000000ffff6d7224 */ /* 0x000fe200078e003c */
[----:B------:R-:W-:Y:S02]  /*5f10*/  LOP3.LUT R25, R3, UR6, R6, 0x96, !PT ;  /* 0x0000000603197c12 */ /* 0x000fe4000f8e9606 */
[C---:B------:R-:W-:Y:S02]  /*5f20*/  LOP3.LUT R53, R2.reuse, 0xffff, RZ, 0xc0, !PT ;  /* 0x0000ffff02357812 */ /* 0x040fe400078ec0ff */
[----:B------:R-:W-:Y:S02]  /*5f30*/  LOP3.LUT R77, R2, 0xff, RZ, 0xc0, !PT ;  /* 0x000000ff024d7812 */ /* 0x000fe400078ec0ff */
[--C-:B------:R-:W-:Y:S02]  /*5f40*/  SHF.R.U32.HI R55, RZ, 0x10, R2.reuse ;  /* 0x00000010ff377819 */ /* 0x100fe40000011602 */
[----:B------:R-:W-:Y:S01]  /*5f50*/  SHF.R.U32.HI R76, RZ, 0x18, R2 ;  /* 0x00000018ff4c7819 */ /* 0x000fe20000011602 */
[----:B------:R-:W-:Y:S01]  /*5f60*/  IMAD.WIDE.U32 R2, R89, -0x326172a9, RZ ;  /* 0xcd9e8d5759027825 */ /* 0x000fe200078e00ff */
[----:B------:R-:W-:-:S03]  /*5f70*/  ISETP.GE.U32.AND P3, PT, R233, R10, PT ;  /* 0x0000000ae900720c */ /* 0x000fc60003f66070 */
[----:B------:R-:W-:Y:S01]  /*5f80*/  IMAD.WIDE.U32 R10, R144, -0x2daee0ad, RZ ;  /* 0xd2511f53900a7825 */ /* 0x000fe200078e00ff */
[----:B------:R-:W-:Y:S02]  /*5f90*/  LOP3.LUT R0, R3, UR15, R40, 0x96, !PT ;  /* 0x0000000f03007c12 */ /* 0x000fe4000f8e9628 */
[----:B------:R-:W-:-:S03]  /*5fa0*/  LOP3.LUT R2, R9, UR13, R2, 0x96, !PT ;  /* 0x0000000d09027c12 */ /* 0x000fc6000f8e9602 */
[----:B------:R-:W-:-:S04]  /*5fb0*/  IMAD.WIDE.U32 R6, R0, -0x2daee0ad, RZ ;  /* 0xd2511f5300067825 */ /* 0x000fc800078e00ff */
[----:B------:R-:W-:Y:S01]  /*5fc0*/  IMAD.WIDE.U32 R12, R2, -0x2daee0ad, RZ ;  /* 0xd2511f53020c7825 */ /* 0x000fe200078e00ff */
[----:B------:R-:W-:-:S03]  /*5fd0*/  LOP3.LUT R7, R7, UR10, R38, 0x96, !PT ;  /* 0x0000000a07077c12 */ /* 0x000fc6000f8e9626 */
[----:B------:R-:W-:Y:S01]  /*5fe0*/  IMAD.WIDE.U32 R2, R23, -0x2daee0ad, RZ ;  /* 0xd2511f5317027825 */ /* 0x000fe200078e00ff */
[----:B------:R-:W-:-:S03]  /*5ff0*/  LOP3.LUT R0, R13, UR5, R6, 0x96, !PT ;  /* 0x000000050d007c12 */ /* 0x000fc6000f8e9606 */
[----:B------:R-:W-:Y:S01]  /*6000*/  IMAD.WIDE.U32 R6, R7, -0x326172a9, RZ ;  /* 0xcd9e8d5707067825 */ /* 0x000fe200078e00ff */
[----:B------:R-:W-:Y:S02]  /*6010*/  LOP3.LUT R13, R3, UR7, R34, 0x96, !PT ;  /* 0x00000007030d7c12 */ /* 0x000fe4000f8e9622 */
[C---:B------:R-:W-:Y:S02]  /*6020*/  LOP3.LUT R23, R2.reuse, 0xff, RZ, 0xc0, !PT ;  /* 0x000000ff02177812 */ /* 0x040fe400078ec0ff */
[----:B------:R-:W-:Y:S02]  /*6030*/  LOP3.LUT R30, R2, 0xffff, RZ, 0xc0, !PT ;  /* 0x0000ffff021e7812 */ /* 0x000fe400078ec0ff */
[--C-:B------:R-:W-:Y:S02]  /*6040*/  SHF.R.U32.HI R31, RZ, 0x10, R2.reuse ;  /* 0x00000010ff1f7819 */ /* 0x100fe40000011602 */
[----:B------:R-:W-:Y:S01]  /*6050*/  SHF.R.U32.HI R19, RZ, 0x18, R2 ;  /* 0x00000018ff137819 */ /* 0x000fe20000011602 */
[----:B------:R-:W-:Y:S01]  /*6060*/  IMAD.WIDE.U32 R2, R0, -0x326172a9, RZ ;  /* 0xcd9e8d5700027825 */ /* 0x000fe200078e00ff */
[----:B------:R-:W-:-:S02]  /*6070*/  LOP3.LUT R0, R15, 0xff, RZ, 0xc0, !PT ;  /* 0x000000ff0f007812 */ /* 0x000fc400078ec0ff */
[----:B------:R-:W-:Y:S02]  /*6080*/  LOP3.LUT R5, R7, UR9, R8, 0x96, !PT ;  /* 0x0000000907057c12 */ /* 0x000fe4000f8e9608 */
[----:B------:R-:W-:Y:S02]  /*6090*/  ISETP.GE.U32.AND P4, PT, R233, R0, PT ;  /* 0x00000000e900720c */ /* 0x000fe40003f86070 */
[----:B------:R-:W-:Y:S02]  /*60a0*/  LOP3.LUT R0, R15, 0xffff, RZ, 0xc0, !PT ;  /* 0x0000ffff0f007812 */ /* 0x000fe400078ec0ff */
[----:B------:R-:W-:Y:S02]  /*60b0*/  LOP3.LUT R16, R3, UR6, R6, 0x96, !PT ;  /* 0x0000000603107c12 */ /* 0x000fe4000f8e9606 */
[----:B------:R-:W-:Y:S02]  /*60c0*/  SHF.R.U32.HI R0, RZ, 0x8, R0 ;  /* 0x00000008ff007819 */ /* 0x000fe40000011600 */
[----:B------:R-:W-:-:S02]  /*60d0*/  LOP3.LUT R34, R2, 0xff, RZ, 0xc0, !PT ;  /* 0x000000ff02227812 */ /* 0x000fc400078ec0ff */
[----:B------:R-:W-:Y:S02]  /*60e0*/  LOP3.LUT R0, R0, 0xffff, RZ, 0xc0, !PT ;  /* 0x0000ffff00007812 */ /* 0x000fe400078ec0ff */
[----:B------:R-:W-:Y:S01]  /*60f0*/  LOP3.LUT R42, R2, 0xffff, RZ, 0xc0, !PT ;  /* 0x0000ffff022a7812 */ /* 0x000fe200078ec0ff */
[----:B------:R-:W-:Y:S01]  /*6100*/  @!P4 HFMA2.BF16_V2 R103, -RZ.H0_H0, RZ.H0_H0, -R81.H0_H0 ;  /* 0x200000ffff67c231 */ /* 0x000fe20000340951 */
[----:B------:R-:W-:Y:S02]  /*6110*/  ISETP.GE.U32.AND P6, PT, R233, R0, PT ;  /* 0x00000000e900720c */ /* 0x000fe40003fc6070 */
[----:B------:R-:W-:Y:S02]  /*6120*/  SHF.R.U32.HI R0, RZ, 0x18, R15 ;  /* 0x00000018ff007819 */ /* 0x000fe4000001160f */
[--C-:B------:R-:W-:Y:S02]  /*6130*/  SHF.R.U32.HI R47, RZ, 0x10, R2.reuse ;  /* 0x00000010ff2f7819 */ /* 0x100fe40000011602 */
[----:B------:R-:W-:Y:S01]  /*6140*/  SHF.R.U32.HI R33, RZ, 0x18, R2 ;  /* 0x00000018ff217819 */ /* 0x000fe20000011602 */
[----:B------:R-:W-:Y:S01]  /*6150*/  IMAD.WIDE.U32 R2, R153, -0x2daee0ad, RZ ;  /* 0xd2511f5399027825 */ /* 0x000fe200078e00ff */
[----:B------:R-:W-:-:S02]  /*6160*/  @!P4 PRMT R81, R103, 0x5410, RZ ;  /* 0x000054106751c816 */ /* 0x000fc400000000ff */
[----:B------:R-:W-:Y:S02]  /*6170*/  ISETP.GE.U32.AND P4, PT, R233, R0, PT ;  /* 0x00000000e900720c */ /* 0x000fe40003f86070 */
[----:B------:R-:W-:Y:S01]  /*6180*/  SHF.R.U32.HI R0, RZ, 0x10, R15 ;  /* 0x00000010ff007819 */ /* 0x000fe2000001160f */
[----:B------:R-:W-:Y:S01]  /*6190*/  @!P6 HFMA2.BF16_V2 R104, -RZ.H0_H0, RZ.H0_H0, -R80.H0_H0 ;  /* 0x200000ffff68e231 */ /* 0x000fe20000340950 */
[----:B------:R-:W-:Y:S02]  /*61a0*/  LOP3.LUT R3, R3, UR26, R54, 0x96, !PT ;  /* 0x0000001a03037c12 */ /* 0x000fe4000f8e9636 */
[----:B------:R-:W-:Y:S02]  /*61b0*/  LOP3.LUT R0, R0, 0xff, RZ, 0xc0, !PT ;  /* 0x000000ff00007812 */ /* 0x000fe400078ec0ff */
[----:B------:R-:W-:Y:S01]  /*61c0*/  LOP3.LUT R8, R11, UR14, R2, 0x96, !PT ;  /* 0x0000000e0b087c12 */ /* 0x000fe2000f8e9602 */
[----:B------:R-:W-:Y:S01]  /*61d0*/  IMAD.WIDE.U32 R6, R3, -0x326172a9, RZ ;  /* 0xcd9e8d5703067825 */ /* 0x000fe200078e00ff */
[----:B------:R-:W-:-:S02]  /*61e0*/  @!P6 PRMT R80, R104, 0x5410, RZ ;  /* 0x000054106850e816 */ /* 0x000fc400000000ff */
[----:B------:R-:W-:Y:S01]  /*61f0*/  ISETP.GE.U32.AND P6, PT, R233, R0, PT ;  /* 0x00000000e900720c */ /* 0x000fe20003fc6070 */
[----:B------:R-:W-:Y:S01]  /*6200*/  IMAD.WIDE.U32 R8, R8, -0x326172a9, RZ ;  /* 0xcd9e8d5708087825 */ /* 0x000fe200078e00ff */
[----:B------:R-:W-:Y:S01]  /*6210*/  SHF.R.U32.HI R0, RZ, 0x8, R26 ;  /* 0x00000008ff007819 */ /* 0x000fe2000001161a */
[----:B------:R-:W-:Y:S02]  /*6220*/  @!P4 HFMA2.BF16_V2 R105, -RZ.H0_H0, RZ.H0_H0, -R96.H0_H0 ;  /* 0x200000ffff69c231 */ /* 0x000fe40000340960 */
[----:B------:R-:W-:Y:S01]  /*6230*/  IMAD.WIDE.U32 R2, R5, -0x2daee0ad, RZ ;  /* 0xd2511f5305027825 */ /* 0x000fe200078e00ff */
[----:B------:R-:W-:Y:S02]  /*6240*/  LOP3.LUT R5, R7, UR15, R40, 0x96, !PT ;  /* 0x0000000f07057c12 */ /* 0x000fe4000f8e9628 */
[----:B------:R-:W-:Y:S02]  /*6250*/  LOP3.LUT R6, R9, UR13, R6, 0x96, !PT ;  /* 0x0000000d09067c12 */ /* 0x000fe4000f8e9606 */
[----:B------:R-:W-:-:S02]  /*6260*/  LOP3.LUT R17, R3, UR7, R12, 0x96, !PT ;  /* 0x0000000703117c12 */ /* 0x000fc4000f8e960c */
[----:B------:R-:W-:Y:S01]  /*6270*/  LOP3.LUT R32, R2, 0xff, RZ, 0xc0, !PT ;  /* 0x000000ff02207812 */ /* 0x000fe200078ec0ff */
[----:B------:R-:W-:Y:S01]  /*6280*/  IMAD.WIDE.U32 R28, R6, -0x2daee0ad, RZ ;  /* 0xd2511f53061c7825 */ /* 0x000fe200078e00ff */
[----:B------:R-:W-:Y:S01]  /*6290*/  LOP3.LUT R48, R2, 0xffff, RZ, 0xc0, !PT ;  /* 0x0000ffff02307812 */ /* 0x000fe200078ec0ff */
[----:B------:R-:W-:Y:S01]  /*62a0*/  @!P6 HFMA2.BF16_V2 R106, -RZ.H0_H0, RZ.H0_H0, -R83.H0_H0 ;  /* 0x200000ffff6ae231 */ /* 0x000fe20000340953 */
[--C-:B------:R-:W-:Y:S02]  /*62b0*/  SHF.R.U32.HI R52, RZ, 0x10, R2.reuse ;  /* 0x00000010ff347819 */ /* 0x100fe40000011602 */
[----:B------:R-:W-:Y:S01]  /*62c0*/  SHF.R.U32.HI R40, RZ, 0x18, R2 ;  /* 0x00000018ff287819 */ /* 0x000fe20000011602 */
[----:B------:R-:W-:Y:S01]  /*62d0*/  IMAD.WIDE.U32 R2, R5, -0x2daee0ad, RZ ;  /* 0xd2511f5305027825 */ /* 0x000fe200078e00ff */
[----:B------:R-:W-:Y:S02]  /*62e0*/  LOP3.LUT R0, R0, 0xffff, RZ, 0xc0, !PT ;  /* 0x0000ffff00007812 */ /* 0x000fe400078ec0ff */
[----:B------:R-:W-:-:S02]  /*62f0*/  @!P4 PRMT R96, R105, 0x5410, RZ ;  /* 0x000054106960c816 */ /* 0x000fc400000000ff */
[----:B------:R-:W-:Y:S02]  /*6300*/  ISETP.GE.U32.AND P4, PT, R233, R0, PT ;  /* 0x00000000e900720c */ /* 0x000fe40003f86070 */
[----:B------:R-:W-:Y:S02]  /*6310*/  LOP3.LUT R0, R27, 0xff, RZ, 0xc0, !PT ;  /* 0x000000ff1b007812 */ /* 0x000fe400078ec0ff */
[----:B------:R-:W-:Y:S01]  /*6320*/  LOP3.LUT R3, R3, UR10, R10, 0x96, !PT ;  /* 0x0000000a03037c12 */ /* 0x000fe2000f8e960a */
[----:B------:R-:W-:Y:S01]  /*6330*/  IMAD.WIDE.U32 R10, R177, -0x2daee0ad, RZ ;  /* 0xd2511f53b10a7825 */ /* 0x000fe200078e00ff */
[----:B------:R-:W-:Y:S02]  /*6340*/  LOP3.LUT R2, R29, UR5, R2, 0x96, !PT ;  /* 0x000000051d027c12 */ /* 0x000fe4000f8e9602 */
[----:B------:R-:W-:Y:S01]  /*6350*/  @!P6 PRMT R83, R106, 0x5410, RZ ;  /* 0x000054106a53e816 */ /* 0x000fe200000000ff */
[----:B------:R-:W-:Y:S01]  /*6360*/  IMAD.WIDE.U32 R6, R3, -0x326172a9, RZ ;  /* 0xcd9e8d5703067825 */ /* 0x000fe200078e00ff */
[----:B------:R-:W-:-:S02]  /*6370*/  ISETP.GE.U32.AND P6, PT, R233, R0, PT ;  /* 0x00000000e900720c */ /* 0x000fc40003fc6070 */
[----:B------:R-:W-:Y:S01]  /*6380*/  LOP3.LUT R0, R13, 0xffff, RZ, 0xc0, !PT ;  /* 0x0000ffff0d007812 */ /* 0x000fe200078ec0ff */
[----:B------:R-:W-:Y:S01]  /*6390*/  IMAD.WIDE.U32 R2, R2, -0x326172a9, RZ ;  /* 0xcd9e8d5702027825 */ /* 0x000fe200078e00ff */
[----:B------:R-:W-:Y:S01]  /*63a0*/  LOP3.LUT R39, R7, UR9, R8, 0x96, !PT ;  /* 0x0000000907277c12 */ /* 0x000fe2000f8e9608 */
[----:B------:R-:W-:Y:S01]  /*63b0*/  @!P4 HFMA2.BF16_V2 R138, -RZ.H0_H0, RZ.H0_H0, -R99.H0_H0 ;  /* 0x200000ffff8ac231 */ /* 0x000fe20000340963 */
[----:B------:R-:W-:Y:S02]  /*63c0*/  SHF.R.U32.HI R0, RZ, 0x8, R0 ;  /* 0x00000008ff007819 */ /* 0x000fe40000011600 */
[----:B------:R-:W-:Y:S02]  /*63d0*/  LOP3.LUT R15, R3, UR6, R6, 0x96, !PT ;  /* 0x00000006030f7c12 */ /* 0x000fe4000f8e9606 */
[C---:B------:R-:W-:Y:S02]  /*63e0*/  LOP3.LUT R38, R2.reuse, 0xff, RZ, 0xc0, !PT ;  /* 0x000000ff02267812 */ /* 0x040fe400078ec0ff */
[----:B------:R-:W-:Y:S01]  /*63f0*/  LOP3.LUT R54, R2, 0xffff, RZ, 0xc0, !PT ;  /* 0x0000ffff02367812 */ /* 0x000fe200078ec0ff */
[----:B------:R-:W-:Y:S01]  /*6400*/  @!P6 HFMA2.BF16_V2 R152, -RZ.H0_H0, RZ.H0_H0, -R102.H0_H0 ;  /* 0x200000ffff98e231 */ /* 0x000fe20000340966 */
[----:B------:R-:W-:-:S02]  /*6410*/  SHF.R.U32.HI R49, RZ, 0x10, R2 ;  /* 0x00000010ff317819 */ /* 0x000fc40000011602 */
[----:B------:R-:W-:Y:S01]  /*6420*/  SHF.R.U32.HI R29, RZ, 0x18, R2 ;  /* 0x00000018ff1d7819 */ /* 0x000fe20000011602 */
[----:B------:R-:W-:Y:S01]  /*6430*/  IMAD.WIDE.U32 R2, R182, -0x2daee0ad, RZ ;  /* 0xd2511f53b6027825 */ /* 0x000fe200078e00ff */
[----:B------:R-:W-:Y:S02]  /*6440*/  LOP3.LUT R0, R0, 0xffff, RZ, 0xc0, !PT ;  /* 0x0000ffff00007812 */ /* 0x000fe400078ec0ff */
[----:B------:R-:W-:Y:S02]  /*6450*/  @!P4 PRMT R99, R138, 0x5410, RZ ;  /* 0x000054108a63c816 */ /* 0x000fe400000000ff */
[----:B------:R-:W-:Y:S02]  /*6460*/  ISETP.GE.U32.AND P5, PT, R233, R0, PT ;  /* 0x00000000e900720c */ /* 0x000fe40003fa6070 */
[----:B------:R-:W-:Y:S02]  /*6470*/  LOP3.LUT R0, R3, UR26, R108, 0x96, !PT ;  /* 0x0000001a03007c12 */ /* 0x000fe4000f8e966c */
[----:B------:R-:W-:-:S02]  /*6480*/  LOP3.LUT R2, R11, UR14, R2, 0x96, !PT ;  /* 0x0000000e0b027c12 */ /* 0x000fc4000f8e9602 */
[----:B------:R-:W-:Y:S01]  /*6490*/  @!P6 PRMT R102, R152, 0x5410, RZ ;  /* 0x000054109866e816 */ /* 0x000fe200000000ff */
[----:B------:R-:W-:Y:S01]  /*64a0*/  IMAD.WIDE.U32 R6, R0, -0x326172a9, RZ ;  /* 0xcd9e8d5700067825 */ /* 0x000fe200078e00ff */
[----:B------:R-:W-:-:S03]  /*64b0*/  LOP3.LUT R0, R13, 0xff, RZ, 0xc0, !PT ;  /* 0x000000ff0d007812 */ /* 0x000fc600078ec0ff */
[----:B------:R-:W-:Y:S01]  /*64c0*/  IMAD.WIDE.U32 R8, R2, -0x326172a9, RZ ;  /* 0xcd9e8d5702087825 */ /* 0x000fe200078e00ff */
[----:B------:R-:W-:Y:S01]  /*64d0*/  LOP3.LUT R3, R7, UR15, R44, 0x96, !PT ;  /* 0x0000000f07037c12 */ /* 0x000fe2000f8e962c */
[----:B------:R-:W-:Y:S01]  /*64e0*/  @!P5 HFMA2.BF16_V2 R154, -RZ.H0_H0, RZ.H0_H0, -R252.H0_H0 ;  /* 0x200000ffff9ad231 */ /* 0x000fe200003409fc */
[----:B------:R-:W-:Y:S02]  /*64f0*/  ISETP.GE.U32.AND P4, PT, R233, R0, PT ;  /* 0x00000000e900720c */ /* 0x000fe40003f86070 */
[--C-:B------:R-:W-:Y:S01]  /*6500*/  SHF.R.U32.HI R0, RZ, 0x18, R13.reuse ;  /* 0x00000018ff007819 */ /* 0x100fe2000001160d */
[----:B------:R-:W-:Y:S01]  /*6510*/  IMAD.WIDE.U32 R2, R3, -0x2daee0ad, RZ ;  /* 0xd2511f5303027825 */ /* 0x000fe200078e00ff */
[----:B------:R-:W-:Y:S02]  /*6520*/  LOP3.LUT R6, R9, UR13, R6, 0x96, !PT ;  /* 0x0000000d09067c12 */ /* 0x000fe4000f8e9606 */
[----:B------:R-:W-:Y:S02]  /*6530*/  ISETP.GE.U32.AND P2, PT, R233, R0, PT ;  /* 0x00000000e900720c */ /* 0x000fe40003f46070 */
[----:B------:R-:W-:Y:S01]  /*6540*/  LOP3.LUT R3, R3, UR10, R10, 0x96, !PT ;  /* 0x0000000a03037c12 */ /* 0x000fe2000f8e960a */
[----:B------:R-:W-:Y:S01]  /*6550*/  IMAD.WIDE.U32 R26, R6, -0x2daee0ad, RZ ;  /* 0xd2511f53061a7825 */ /* 0x000fe200078e00ff */
[----:B------:R1:W2:Y:S01]  /*6560*/  LDL.LU.S16 R10, [R1+0x4] ;  /* 0x00000400010a7983 */ /* 0x0002a20000300600 */
[----:B------:R-:W-:-:S02]  /*6570*/  SHF.R.U32.HI R0, RZ, 0x10, R13 ;  /* 0x00000010ff007819 */ /* 0x000fc4000001160d */
[----:B------:R-:W-:Y:S01]  /*6580*/  @!P4 HFMA2.BF16_V2 R156, -RZ.H0_H0, RZ.H0_H0, -R95.H0_H0 ;  /* 0x200000ffff9cc231 */ /* 0x000fe2000034095f */
[----:B------:R-:W-:Y:S01]  /*6590*/  LOP3.LUT R2, R27, UR5, R2, 0x96, !PT ;  /* 0x000000051b027c12 */ /* 0x000fe2000f8e9602 */
[----:B------:R-:W-:Y:S01]  /*65a0*/  IMAD.WIDE.U32 R6, R3, -0x326172a9, RZ ;  /* 0xcd9e8d5703067825 */ /* 0x000fe200078e00ff */
[----:B------:R-:W-:Y:S02]  /*65b0*/  LOP3.LUT R0, R0, 0xff, RZ, 0xc0, !PT ;  /* 0x000000ff00007812 */ /* 0x000fe400078ec0ff */
[----:B------:R-:W-:Y:S01]  /*65c0*/  @!P4 PRMT R95, R156, 0x5410, RZ ;  /* 0x000054109c5fc816 */ /* 0x000fe200000000ff */
[----:B------:R-:W-:Y:S01]  /*65d0*/  @!P2 HFMA2.BF16_V2 R160, -RZ.H0_H0, RZ.H0_H0, -R251.H0_H0 ;  /* 0x200000ffffa0a231 */ /* 0x000fe200003409fb */
[----:B------:R-:W-:Y:S01]  /*65e0*/  ISETP.GE.U32.AND P6, PT, R233, R0, PT ;  /* 0x00000000e900720c */ /* 0x000fe20003fc6070 */
[----:B------:R-:W-:Y:S01]  /*65f0*/  IMAD.WIDE.U32 R2, R2, -0x326172a9, RZ ;  /* 0xcd9e8d5702027825 */ /* 0x000fe200078e00ff */
[----:B------:R-:W-:Y:S02]  /*6600*/  LOP3.LUT R0, R35, 0xff, RZ, 0xc0, !PT ;  /* 0x000000ff23007812 */ /* 0x000fe400078ec0ff */
[----:B------:R-:W-:Y:S01]  /*6610*/  ISETP.GE.U32.AND P4, PT, R233, R23, PT ;  /* 0x00000017e900720c */ /* 0x000fe20003f86070 */
[----:B------:R-:W-:Y:S01]  /*6620*/  IMAD.MOV.U32 R13, RZ, RZ, R63 ;  /* 0x000000ffff0d7224 */ /* 0x000fe200078e003f */
[----:B------:R-:W-:-:S02]  /*6630*/  @!P2 PRMT R251, R160, 0x5410, RZ ;  /* 0x00005410a0fba816 */ /* 0x000fc400000000ff */
[----:B------:R-:W-:Y:S02]  /*6640*/  ISETP.GE.U32.AND P2, PT, R233, R0, PT ;  /* 0x00000000e900720c */ /* 0x000fe40003f46070 */
[----:B------:R-:W-:Y:S02]  /*6650*/  SHF.R.U32.HI R0, RZ, 0x8, R30 ;  /* 0x00000008ff007819 */ /* 0x000fe4000001161e */
[----:B------:R-:W-:Y:S01]  /*6660*/  LOP3.LUT R12, R3, UR6, R6, 0x96, !PT ;  /* 0x00000006030c7c12 */ /* 0x000fe2000f8e9606 */
[----:B------:R-:W-:Y:S01]  /*6670*/  @!P6 HFMA2.BF16_V2 R159, -RZ.H0_H0, RZ.H0_H0, -R250.H0_H0 ;  /* 0x200000ffff9fe231 */ /* 0x000fe200003409fa */
[----:B------:R-:W-:Y:S02]  /*6680*/  LOP3.LUT R0, R0, 0xffff, RZ, 0xc0, !PT ;  /* 0x0000ffff00007812 */ /* 0x000fe400078ec0ff */
[----:B------:R-:W-:Y:S01]  /*6690*/  LOP3.LUT R43, R2, 0xffff, RZ, 0xc0, !PT ;  /* 0x0000ffff022b7812 */ /* 0x000fe200078ec0ff */
[----:B------:R-:W-:Y:S01]  /*66a0*/  @!P4 HFMA2.BF16_V2 R161, -RZ.H0_H0, RZ.H0_H0, -R249.H0_H0 ;  /* 0x200000ffffa1c231 */ /* 0x000fe200003409f9 */
[----:B------:R-:W-:-:S02]  /*66b0*/  @!P6 PRMT R250, R159, 0x5410, RZ ;  /* 0x000054109ffae816 */ /* 0x000fc400000000ff */
[----:B------:R-:W-:Y:S02]  /*66c0*/  ISETP.GE.U32.AND P6, PT, R233, R0, PT ;  /* 0x00000000e900720c */ /* 0x000fe40003fc6070 */
[----:B------:R-:W-:Y:S02]  /*66d0*/  LOP3.LUT R0, R31, 0xff, RZ, 0xc0, !PT ;  /* 0x000000ff1f007812 */ /* 0x000fe400078ec0ff */
[----:B------:R-:W-:Y:S02]  /*66e0*/  @!P4 PRMT R249, R161, 0x5410, RZ ;  /* 0x00005410a1f9c816 */ /* 0x000fe400000000ff */
[----:B------:R-:W-:Y:S02]  /*66f0*/  LOP3.LUT R46, R2, 0xff, RZ, 0xc0, !PT ;  /* 0x000000ff022e7812 */ /* 0x000fe400078ec0ff */
[--C-:B------:R-:W-:Y:S02]  /*6700*/  SHF.R.U32.HI R45, RZ, 0x10, R2.reuse ;  /* 0x00000010ff2d7819 */ /* 0x100fe40000011602 */
[----:B------:R-:W-:Y:S01]  /*6710*/  SHF.R.U32.HI R44, RZ, 0x18, R2 ;  /* 0x00000018ff2c7819 */ /* 0x000fe20000011602 */
[----:B------:R-:W-:Y:S01]  /*6720*/  IMAD.WIDE.U32 R2, R37, -0x2daee0ad, RZ ;  /* 0xd2511f5325027825 */ /* 0x000fe200078e00ff */
[----:B------:R-:W-:Y:S01]  /*6730*/  ISETP.GE.U32.AND P4, PT, R233, R0, PT ;  /* 0x00000000e900720c */ /* 0x000fe20003f86070 */
[----:B------:R-:W-:Y:S01]  /*6740*/  @!P6 HFMA2.BF16_V2 R162, -RZ.H0_H0, RZ.H0_H0, -R248.H0_H0 ;  /* 0x200000ffffa2e231 */ /* 0x000fe200003409f8 */
[----:B------:R-:W-:Y:S01]  /*6750*/  @!P5 PRMT R252, R154, 0x5410, RZ ;  /* 0x000054109afcd816 */ /* 0x000fe200000000ff */
[----:B------:R-:W-:Y:S01]  /*6760*/  FFMA.FTZ R0, R85, c[0x0][0x23c], -R22 ;  /* 0x00008f0055007a23 */ /* 0x000fe20000010816 */
[----:B------:R-:W-:Y:S01]  /*6770*/  ISETP.GE.U32.AND P5, PT, R233, R19, PT ;  /* 0x00000013e900720c */ /* 0x000fe20003fa6070 */
[----:B------:R-:W-:Y:S01]  /*6780*/  IMAD.MOV.U32 R19, RZ, RZ, R62 ;  /* 0x000000ffff137224 */ /* 0x000fe200078e003e */
[----:B------:R-:W-:Y:S01]  /*6790*/  LOP3.LUT R27, R7, UR9, R8, 0x96, !PT ;  /* 0x00000009071b7c12 */ /* 0x000fe2000f8e9608 */
[----:B------:R3:W-:Y:S01]  /*67a0*/  MUFU.EX2 R31, R0 ;  /* 0x00000000001f7308 */ /* 0x0007e20000000800 */
[----:B------:R-:W-:-:S02]  /*67b0*/  LOP3.LUT R6, R2, 0xff, RZ, 0xc0, !PT ;  /* 0x000000ff02067812 */ /* 0x000fc400078ec0ff */
[----:B------:R-:W-:Y:S02]  /*67c0*/  LOP3.LUT R7, R2, 0xffff, RZ, 0xc0, !PT ;  /* 0x0000ffff02077812 */ /* 0x000fe400078ec0ff */
[--C-:B------:R-:W-:Y:S01]  /*67d0*/  SHF.R.U32.HI R9, RZ, 0x10, R2.reuse ;  /* 0x00000010ff097819 */ /* 0x100fe20000011602 */
[----:B------:R-:W-:Y:S01]  /*67e0*/  @!P4 HFMA2.BF16_V2 R166, -RZ.H0_H0, RZ.H0_H0, -R246.H0_H0 ;  /* 0x200000ffffa6c231 */ /* 0x000fe200003409f6 */
[----:B------:R-:W-:Y:S01]  /*67f0*/  SHF.R.U32.HI R8, RZ, 0x18, R2 ;  /* 0x00000018ff087819 */ /* 0x000fe20000011602 */
[----:B------:R-:W-:Y:S01]  /*6800*/  FFMA.FTZ R2, R84, c[0x0][0x23c], -R22 ;  /* 0x00008f0054027a23 */ /* 0x000fe20000010816 */
[----:B------:R-:W-:Y:S01]  /*6810*/  @!P6 PRMT R248, R162, 0x5410, RZ ;  /* 0x00005410a2f8e816 */ /* 0x000fe200000000ff */
[----:B------:R-:W-:Y:S01]  /*6820*/  @!P5 HFMA2.BF16_V2 R165, -RZ.H0_H0, RZ.H0_H0, -R247.H0_H0 ;  /* 0x200000ffffa5d231 */ /* 0x000fe200003409f7 */
[----:B------:R-:W-:Y:S01]  /*6830*/  @!P4 PRMT R246, R166, 0x5410, RZ ;  /* 0x00005410a6f6c816 */ /* 0x000fe200000000ff */
[----:B------:R4:W1:Y:S01]  /*6840*/  MUFU.EX2 R106, R2 ;  /* 0x00000002006a7308 */ /* 0x0008620000000800 */
[----:B------:R-:W-:-:S02]  /*6850*/  LOP3.LUT R5, R3, UR7, R18, 0x96, !PT ;  /* 0x0000000703057c12 */ /* 0x000fc4000f8e9612 */
[----:B------:R-:W-:Y:S02]  /*6860*/  @!P5 PRMT R247, R165, 0x5410, RZ ;  /* 0x00005410a5f7d816 */ /* 0x000fe400000000ff */
[----:B---3--:R-:W-:Y:S01]  /*6870*/  LOP3.LUT R0, R14, 0xff, RZ, 0xc0, !PT ;  /* 0x000000ff0e007812 */ /* 0x008fe200078ec0ff */
[----:B----4-:R-:W-:-:S03]  /*6880*/  FFMA.FTZ R2, R101, c[0x0][0x23c], -R20 ;  /* 0x00008f0065027a23 */ /* 0x010fc60000010814 */
[----:B------:R-:W-:Y:S01]  /*6890*/  ISETP.GE.U32.AND P6, PT, R233, R0, PT ;  /* 0x00000000e900720c */ /* 0x000fe20003fc6070 */
[----:B------:R-:W-:Y:S01]  /*68a0*/  FFMA.FTZ R3, R88, c[0x0][0x23c], -R22 ;  /* 0x00008f0058037a23 */ /* 0x000fe20000010816 */
[----:B------:R-:W-:Y:S01]  /*68b0*/  LOP3.LUT R0, R14, 0xffff, RZ, 0xc0, !PT ;  /* 0x0000ffff0e007812 */ /* 0x000fe200078ec0ff */
[----:B------:R1:W-:Y:S01]  /*68c0*/  MUFU.EX2 R30, R2 ;  /* 0x00000002001e7308 */ /* 0x0003e20000000800 */
[----:B------:R-:W-:Y:S02]  /*68d0*/  IMAD.MOV.U32 R18, RZ, RZ, R95 ;  /* 0x000000ffff127224 */ /* 0x000fe400078e005f */
[----:B------:R-:W-:-:S04]  /*68e0*/  SHF.R.U32.HI R0, RZ, 0x8, R0 ;  /* 0x00000008ff007819 */ /* 0x000fc80000011600 */
[----:B------:R-:W-:-:S04]  /*68f0*/  LOP3.LUT R0, R0, 0xffff, RZ, 0xc0, !PT ;  /* 0x0000ffff00007812 */ /* 0x000fc800078ec0ff */
[----:B------:R-:W-:Y:S01]  /*6900*/  ISETP.GE.U32.AND P5, PT, R233, R0, PT ;  /* 0x00000000e900720c */ /* 0x000fe20003fa6070 */
[----:B------:R-:W-:Y:S01]  /*6910*/  FFMA.FTZ R0, R93, c[0x0][0x23c], -R20 ;  /* 0x00008f005d007a23 */ /* 0x000fe20000010814 */
[----:B-1----:R-:W-:-:S03]  /*6920*/  F2FP.BF16.PACK_AB R2, R106, R31 ;  /* 0x0000001f6a02723e */ /* 0x002fc600000010ff */
[----:B------:R1:W3:Y:S01]  /*6930*/  MUFU.EX2 R103, R0 ;  /* 0x0000000000677308 */ /* 0x0002e20000000800 */
[C---:B------:R-:W-:Y:S02]  /*6940*/  PRMT R214, R2.reuse, 0x7610, R214 ;  /* 0x0000761002d67816 */ /* 0x040fe400000000d6 */
[----:B------:R-:W-:-:S03]  /*6950*/  PRMT R213, R2, 0x7632, R213 ;  /* 0x0000763202d57816 */ /* 0x000fc600000000d5 */
[----:B------:R-:W-:Y:S01]  /*6960*/  @!P6 HFMA2.BF16_V2 R171, -RZ.H0_H0, RZ.H0_H0, -R214.H0_H0 ;  /* 0x200000ffffabe231 */ /* 0x000fe200003409d6 */
[----:B------:R-:W-:Y:S01]  /*6970*/  PRMT R156, R214, 0x5410, R213 ;  /* 0x00005410d69c7816 */ /* 0x000fe200000000d5 */
[----:B------:R-:W-:Y:S01]  /*6980*/  MUFU.EX2 R85, R3 ;  /* 0x0000000300557308 */ /* 0x000fe20000000800 */
[----:B------:R-:W-:Y:S02]  /*6990*/  @!P5 HFMA2.BF16_V2 R178, -RZ.H0_H0, RZ.H0_H0, -R213.H0_H0 ;  /* 0x200000ffffb2d231 */ /* 0x000fe400003409d5 */
[----:B------:R-:W-:Y:S01]  /*69a0*/  @!P6 PRMT R214, R171, 0x5410, RZ ;  /* 0x00005410abd6e816 */ /* 0x000fe200000000ff */
[----:B------:R-:W-:Y:S01]  /*69b0*/  IMAD.MOV.U32 R171, RZ, RZ, R91 ;  /* 0x000000ffffab7224 */ /* 0x000fe200078e005b */
[----:B-1----:R-:W-:Y:S02]  /*69c0*/  SHF.R.U32.HI R0, RZ, 0x18, R14 ;  /* 0x00000018ff007819 */ /* 0x002fe4000001160e */
[----:B---3--:R-:W-:Y:S02]  /*69d0*/  F2FP.BF16.PACK_AB R2, R103, R30 ;  /* 0x0000001e6702723e */ /* 0x008fe400000010ff */
[----:B------:R-:W-:-:S02]  /*69e0*/  ISETP.GE.U32.AND P4, PT, R233, R0, PT ;  /* 0x00000000e900720c */ /* 0x000fc40003f86070 */
[----:B------:R-:W-:Y:S01]  /*69f0*/  SHF.R.U32.HI R0, RZ, 0x10, R14 ;  /* 0x00000010ff007819 */ /* 0x000fe2000001160e */
[----:B------:R-:W-:Y:S01]  /*6a00*/  IMAD.MOV.U32 R14, RZ, RZ, R94 ;  /* 0x000000ffff0e7224 */ /* 0x000fe200078e005e */
[----:B------:R-:W-:Y:S02]  /*6a10*/  PRMT R211, R2, 0x7610, R211 ;  /* 0x0000761002d37816 */ /* 0x000fe400000000d3 */
[----:B------:R-:W-:Y:S02]  /*6a20*/  LOP3.LUT R0, R0, 0xff, RZ, 0xc0, !PT ;  /* 0x000000ff00007812 */ /* 0x000fe400078ec0ff */
[----:B------:R-:W-:Y:S02]  /*6a30*/  PRMT R212, R2, 0x7632, R212 ;  /* 0x0000763202d47816 */ /* 0x000fe400000000d4 */
[----:B------:R-:W-:Y:S01]  /*6a40*/  ISETP.GE.U32.AND P6, PT, R233, R0, PT ;  /* 0x00000000e900720c */ /* 0x000fe20003fc6070 */
[----:B------:R-:W-:Y:S01]  /*6a50*/  FFMA.FTZ R0, R116, c[0x0][0x23c], -R22 ;  /* 0x00008f0074007a23 */ /* 0x000fe20000010816 */
[----:B------:R-:W-:Y:S01]  /*6a60*/  PRMT R154, R211, 0x5410, R212 ;  /* 0x00005410d39a7816 */ /* 0x000fe200000000d4 */
[----:B------:R-:W-:-:S02]  /*6a70*/  IMAD.MOV.U32 R116, RZ, RZ, R61 ;  /* 0x000000ffff747224 */ /* 0x000fc400078e003d */
[----:B------:R1:W-:Y:S08]  /*6a80*/  MUFU.EX2 R105, R0 ;  /* 0x0000000000697308 */ /* 0x0003f00000000800 */
[----:B------:R-:W-:Y:S01]  /*6a90*/  @!P6 HFMA2.BF16_V2 R181, -RZ.H0_H0, RZ.H0_H0, -R211.H0_H0 ;  /* 0x200000ffffb5e231 */ /* 0x000fe200003409d3 */
[----:B-1----:R-:W-:-:S04]  /*6aa0*/  FFMA.FTZ R0, R119, c[0x0][0x23c], -R22 ;  /* 0x00008f0077007a23 */ /* 0x002fc80000010816 */
[----:B------:R-:W-:Y:S01]  /*6ab0*/  @!P6 PRMT R211, R181, 0x5410, RZ ;  /* 0x00005410b5d3e816 */ /* 0x000fe200000000ff */
[----:B------:R-:W-:Y:S01]  /*6ac0*/  IMAD.MOV.U32 R119, RZ, RZ, R90 ;  /* 0x000000ffff777224 */ /* 0x000fe200078e005a */
[----:B------:R1:W3:Y:S02]  /*6ad0*/  MUFU.EX2 R113, R0 ;  /* 0x0000000000717308 */ /* 0x0002e40000000800 */
[----:B-1----:R-:W-:-:S04]  /*6ae0*/  SHF.R.U32.HI R0, RZ, 0x8, R41 ;  /* 0x00000008ff007819 */ /* 0x002fc80000011629 */
[----:B------:R-:W-:-:S04]  /*6af0*/  LOP3.LUT R0, R0, 0xffff, RZ, 0xc0, !PT ;  /* 0x0000ffff00007812 */ /* 0x000fc800078ec0ff */
[----:B------:R-:W-:Y:S01]  /*6b00*/  ISETP.GE.U32.AND P6, PT, R233, R0, PT ;  /* 0x00000000e900720c */ /* 0x000fe20003fc6070 */
[----:B------:R-:W-:-:S04]  /*6b10*/  FFMA.FTZ R0, R121, c[0x0][0x23c], -R20 ;  /* 0x00008f0079007a23 */ /* 0x000fc80000010814 */
[----:B------:R1:W-:Y:S01]  /*6b20*/  MUFU.EX2 R101, R0 ;  /* 0x0000000000657308 */ /* 0x0003e20000000800 */
[----:B---3--:R-:W-:Y:S01]  /*6b30*/  F2FP.BF16.PACK_AB R2, R113, R105 ;  /* 0x000000697102723e */ /* 0x008fe200000010ff */
[----:B-1----:R-:W-:-:S06]  /*6b40*/  FFMA.FTZ R0, R133, c[0x0][0x23c], -R20 ;  /* 0x00008f0085007a23 */ /* 0x002fcc0000010814 */
[----:B------:R1:W3:Y:S01]  /*6b50*/  MUFU.EX2 R165, R0 ;  /* 0x0000000000a57308 */ /* 0x0002e20000000800 */
[C---:B------:R-:W-:Y:S02]  /*6b60*/  PRMT R210, R2.reuse, 0x7610, R210 ;  /* 0x0000761002d27816 */ /* 0x040fe400000000d2 */
[----:B------:R-:W-:Y:S01]  /*6b70*/  PRMT R209, R2, 0x7632, R209 ;  /* 0x0000763202d17816 */ /* 0x000fe200000000d1 */
[----:B-1----:R-:W-:Y:S01]  /*6b80*/  FFMA.FTZ R0, R120, c[0x0][0x23c], -R22 ;  /* 0x00008f0078007a23 */ /* 0x002fe20000010816 */
[----:B---3--:R-:W-:-:S03]  /*6b90*/  F2FP.BF16.PACK_AB R2, R165, R101 ;  /* 0x00000065a502723e */ /* 0x008fc600000010ff */
[----:B------:R1:W-:Y:S01]  /*6ba0*/  MUFU.EX2 R166, R0 ;  /* 0x0000000000a67308 */ /* 0x0003e20000000800 */
[C---:B------:R-:W-:Y:S02]  /*6bb0*/  PRMT R208, R2.reuse, 0x7632, R208 ;  /* 0x0000763202d07816 */ /* 0x040fe400000000d0 */
[----:B------:R-:W-:-:S03]  /*6bc0*/  PRMT R207, R2, 0x7610, R207 ;  /* 0x0000761002cf7816 */ /* 0x000fc600000000cf */
[----:B------:R-:W-:Y:S01]  /*6bd0*/  @!P3 HFMA2.BF16_V2 R185, -RZ.H0_H0, RZ.H0_H0, -R208.H0_H0 ;  /* 0x200000ffffb9b231 */ /* 0x000fe200003409d0 */
[----:B-1----:R-:W-:-:S04]  /*6be0*/  FFMA.FTZ R0, R118, c[0x0][0x23c], -R22 ;  /* 0x00008f0076007a23 */ /* 0x002fc80000010816 */
[----:B------:R1:W3:Y:S01]  /*6bf0*/  MUFU.EX2 R35, R0 ;  /* 0x0000000000237308 */ /* 0x0002e20000000800 */
[----:B------:R-:W-:Y:S01]  /*6c00*/  LOP3.LUT R2, R5, 0xff, RZ, 0xc0, !PT ;  /* 0x000000ff05027812 */ /* 0x000fe200078ec0ff */
[----:B------:R-:W-:Y:S01]  /*6c10*/  @!P2 HFMA2.BF16_V2 R186, -RZ.H0_H0, RZ.H0_H0, -R207.H0_H0 ;  /* 0x200000ffffbaa231 */ /* 0x000fe200003409cf */
[----:B------:R-:W-:Y:S02]  /*6c20*/  PRMT R152, R207, 0x5410, R208 ;  /* 0x00005410cf987816 */ /* 0x000fe400000000d0 */
[----:B------:R-:W-:Y:S02]  /*6c30*/  @!P3 PRMT R208, R185, 0x5410, RZ ;  /* 0x00005410b9d0b816 */ /* 0x000fe400000000ff */
[----:B------:R-:W-:Y:S02]  /*6c40*/  ISETP.GE.U32.AND P3, PT, R233, R2, PT ;  /* 0x00000002e900720c */ /* 0x000fe40003f66070 */
[----:B-1----:R-:W-:-:S04]  /*6c50*/  LOP3.LUT R0, R5, 0xffff, RZ, 0xc0, !PT ;  /* 0x0000ffff05007812 */ /* 0x002fc800078ec0ff */
[----:B------:R-:W-:-:S04]  /*6c60*/  SHF.R.U32.HI R0, RZ, 0x8, R0 ;  /* 0x00000008ff007819 */ /* 0x000fc80000011600 */
[----:B------:R-:W-:Y:S02]  /*6c70*/  LOP3.LUT R0, R0, 0xffff, RZ, 0xc0, !PT ;  /* 0x0000ffff00007812 */ /* 0x000fe400078ec0ff */
[----:B------:R-:W-:Y:S02]  /*6c80*/  @!P2 PRMT R207, R186, 0x5410, RZ ;  /* 0x00005410bacfa816 */ /* 0x000fe400000000ff */
[----:B------:R-:W-:Y:S01]  /*6c90*/  ISETP.GE.U32.AND P2, PT, R233, R0, PT ;  /* 0x00000000e900720c */ /* 0x000fe20003f46070 */
[----:B------:R-:W-:Y:S01]  /*6ca0*/  FFMA.FTZ R0, R135, c[0x0][0x23c], -R20 ;  /* 0x00008f0087007a23 */ /* 0x000fe20000010814 */
[----:B---3--:R-:W-:-:S03]  /*6cb0*/  F2FP.BF16.PACK_AB R2, R35, R166 ;  /* 0x000000a62302723e */ /* 0x008fc600000010ff */
[----:B------:R1:W-:Y:S01]  /*6cc0*/  MUFU.EX2 R84, R0 ;  /* 0x0000000000547308 */ /* 0x0003e20000000800 */
[C---:B------:R-:W-:Y:S02]  /*6cd0*/  PRMT R206, R2.reuse, 0x7610, R206 ;  /* 0x0000761002ce7816 */ /* 0x040fe400000000ce */
[----:B------:R-:W-:-:S03]  /*6ce0*/  PRMT R205, R2, 0x7632, R205 ;  /* 0x0000763202cd7816 */ /* 0x000fc600000000cd */
[----:B------:R-:W-:Y:S01]  /*6cf0*/  @!P3 HFMA2.BF16_V2 R187, -RZ.H0_H0, RZ.H0_H0, -R206.H0_H0 ;  /* 0x200000ffffbbb231 */ /* 0x000fe200003409ce */
[----:B------:R-:W-:Y:S01]  /*6d00*/  PRMT R145, R206, 0x5410, R205 ;  /* 0x00005410ce917816 */ /* 0x000fe200000000cd */
[----:B-1----:R-:W-:-:S04]  /*6d10*/  FFMA.FTZ R0, R134, c[0x0][0x23c], -R20 ;  /* 0x00008f0086007a23 */ /* 0x002fc80000010814 */
[----:B------:R1:W3:Y:S01]  /*6d20*/  MUFU.EX2 R41, R0 ;  /* 0x0000000000297308 */ /* 0x0002e20000000800 */
[----:B------:R-:W-:Y:S01]  /*6d30*/  @!P3 PRMT R206, R187, 0x5410, RZ ;  /* 0x00005410bbceb816 */ /* 0x000fe200000000ff */
[----:B------:R-:W-:Y:S01]  /*6d40*/  @!P2 HFMA2.BF16_V2 R190, -RZ.H0_H0, RZ.H0_H0, -R205.H0_H0 ;  /* 0x200000ffffbea231 */ /* 0x000fe200003409cd */
[----:B-1----:R-:W-:-:S04]  /*6d50*/  SHF.R.U32.HI R0, RZ, 0x18, R5 ;  /* 0x00000018ff007819 */ /* 0x002fc80000011605 */
[----:B------:R-:W-:Y:S02]  /*6d60*/  ISETP.GE.U32.AND P3, PT, R233, R0, PT ;  /* 0x00000000e900720c */ /* 0x000fe40003f66070 */
[----:B------:R-:W-:-:S04]  /*6d70*/  SHF.R.U32.HI R0, RZ, 0x10, R5 ;  /* 0x00000010ff007819 */ /* 0x000fc80000011605 */
[----:B------:R-:W-:Y:S02]  /*6d80*/  LOP3.LUT R0, R0, 0xff, RZ, 0xc0, !PT ;  /* 0x000000ff00007812 */ /* 0x000fe400078ec0ff */
[----:B------:R-:W-:Y:S02]  /*6d90*/  @!P2 PRMT R205, R190, 0x5410, RZ ;  /* 0x00005410becda816 */ /* 0x000fe400000000ff */
[----:B------:R-:W-:Y:S01]  /*6da0*/  ISETP.GE.U32.AND P2, PT, R233, R0, PT ;  /* 0x00000000e900720c */ /* 0x000fe20003f46070 */
[----:B------:R-:W-:Y:S01]  /*6db0*/  FFMA.FTZ R2, R92, c[0x0][0x23c], -R22 ;  /* 0x00008f005c027a23 */ /* 0x000fe20000010816 */
[----:B---3--:R-:W-:-:S03]  /*6dc0*/  F2FP.BF16.PACK_AB R0, R41, R84 ;  /* 0x000000542900723e */ /* 0x008fc600000010ff */
[----:B------:R1:W3:Y:S01]  /*6dd0*/  MUFU.EX2 R108, R2 ;  /* 0x00000002006c7308 */ /* 0x0002e20000000800 */
[C---:B------:R-:W-:Y:S02]  /*6de0*/  PRMT R204, R0.reuse, 0x7632, R204 ;  /* 0x0000763200cc7816 */ /* 0x040fe400000000cc */
[----:B------:R-:W-:Y:S02]  /*6df0*/  PRMT R203, R0, 0x7610, R203 ;  /* 0x0000761000cb7816 */ /* 0x000fe400000000cb */
[----:B------:R-:W-:Y:S01]  /*6e00*/  SHF.R.U32.HI R0, RZ, 0x8, R7 ;  /* 0x00000008ff007819 */ /* 0x000fe20000011607 */
[----:B------:R-:W-:Y:S02]  /*6e10*/  @!P3 HFMA2.BF16_V2 R195, -RZ.H0_H0, RZ.H0_H0, -R204.H0_H0 ;  /* 0x200000ffffc3b231 */ /* 0x000fe400003409cc */
[----:B------:R-:W-:Y:S01]  /*6e20*/  @!P6 HFMA2.BF16_V2 R184, -RZ.H0_H0, RZ.H0_H0, -R209.H0_H0 ;  /* 0x200000ffffb8e231 */ /* 0x000fe200003409d1 */
[----:B------:R-:W-:Y:S02]  /*6e30*/  LOP3.LUT R0, R0, 0xffff, RZ, 0xc0, !PT ;  /* 0x0000ffff00007812 */ /* 0x000fe400078ec0ff */
[----:B------:R-:W-:-:S02]  /*6e40*/  PRMT R144, R203, 0x5410, R204 ;  /* 0x00005410cb907816 */ /* 0x000fc400000000cc */
[----:B------:R-:W-:Y:S02]  /*6e50*/  @!P3 PRMT R204, R195, 0x5410, RZ ;  /* 0x00005410c3ccb816 */ /* 0x000fe400000000ff */
[----:B------:R-:W-:Y:S02]  /*6e60*/  PRMT R153, R210, 0x5410, R209 ;  /* 0x00005410d2997816 */ /* 0x000fe400000000d1 */
[----:B------:R-:W-:Y:S01]  /*6e70*/  ISETP.GE.U32.AND P3, PT, R233, R0, PT ;  /* 0x00000000e900720c */ /* 0x000fe20003f66070 */
[--C-:B------:R-:W-:Y:S01]  /*6e80*/  FFMA.FTZ R0, R117, c[0x0][0x23c], -R20.reuse ;  /* 0x00008f0075007a23 */ /* 0x100fe20000010814 */
[----:B------:R-:W-:Y:S02]  /*6e90*/  @!P6 PRMT R209, R184, 0x5410, RZ ;  /* 0x00005410b8d1e816 */ /* 0x000fe400000000ff */
[----:B------:R-:W-:Y:S01]  /*6ea0*/  ISETP.GE.U32.AND P6, PT, R233, R6, PT ;  /* 0x00000006e900720c */ /* 0x000fe20003fc6070 */
[----:B-1----:R-:W-:Y:S01]  /*6eb0*/  FFMA.FTZ R2, R82, c[0x0][0x23c], -R20 ;  /* 0x00008f0052027a23 */ /* 0x002fe20000010814 */
[----:B------:R3:W-:Y:S08]  /*6ec0*/  MUFU.EX2 R104, R0 ;  /* 0x0000000000687308 */ /* 0x0007f00000000800 */
[----:B------:R-:W1:Y:S01]  /*6ed0*/  MUFU.EX2 R79, R2 ;  /* 0x00000002004f7308 */ /* 0x000e620000000800 */
[----:B---3--:R-:W-:-:S04]  /*6ee0*/  F2FP.BF16.PACK_AB R0, R85, R108 ;  /* 0x0000006c5500723e */ /* 0x008fc800000010ff */
[C---:B------:R-:W-:Y:S02]  /*6ef0*/  PRMT R202, R0.reuse, 0x7610, R202 ;  /* 0x0000761000ca7816 */ /* 0x040fe400000000ca */
[----:B------:R-:W-:-:S03]  /*6f00*/  PRMT R201, R0, 0x7632, R201 ;  /* 0x0000763200c97816 */ /* 0x000fc600000000c9 */
[----:B------:R-:W-:Y:S01]  /*6f10*/  @!P6 HFMA2.BF16_V2 R226, -RZ.H0_H0, RZ.H0_H0, -R202.H0_H0 ;  /* 0x200000ffffe2e231 */ /* 0x000fe200003409ca */
[----:B------:R-:W-:Y:S02]  /*6f20*/  LOP3.LUT R0, R9, 0xff, RZ, 0xc0, !PT ;  /* 0x000000ff09007812 */ /* 0x000fe400078ec0ff */
[----:B------:R-:W-:Y:S02]  /*6f30*/  PRMT R138, R202, 0x5410, R201 ;  /* 0x00005410ca8a7816 */ /* 0x000fe400000000c9 */
[----:B------:R-:W-:Y:S02]  /*6f40*/  @!P6 PRMT R202, R226, 0x5410, RZ ;  /* 0x00005410e2cae816 */ /* 0x000fe400000000ff */
[----:B------:R-:W-:Y:S01]  /*6f50*/  ISETP.GE.U32.AND P6, PT, R233, R0, PT ;  /* 0x00000000e900720c */ /* 0x000fe20003fc6070 */
[----:B------:R-:W-:Y:S01]  /*6f60*/  @!P2 HFMA2.BF16_V2 R200, -RZ.H0_H0, RZ.H0_H0, -R203.H0_H0 ;  /* 0x200000ffffc8a231 */ /* 0x000fe200003409cb */
[----:B------:R-:W-:Y:S02]  /*6f70*/  LOP3.LUT R0, R16, 0xffff, RZ, 0xc0, !PT ;  /* 0x0000ffff10007812 */ /* 0x000fe400078ec0ff */
[----:B-1----:R-:W-:-:S02]  /*6f80*/  F2FP.BF16.PACK_AB R2, R79, R104 ;  /* 0x000000684f02723e */ /* 0x002fc400000010ff */
[----:B------:R-:W-:Y:S01]  /*6f90*/  SHF.R.U32.HI R0, RZ, 0x8, R0 ;  /* 0x00000008ff007819 */ /* 0x000fe20000011600 */
[----:B------:R-:W-:Y:S01]  /*6fa0*/  @!P3 HFMA2.BF16_V2 R225, -RZ.H0_H0, RZ.H0_H0, -R201.H0_H0 ;  /* 0x200000ffffe1b231 */ /* 0x000fe200003409c9 */
[----:B------:R-:W-:Y:S02]  /*6fb0*/  @!P2 PRMT R203, R200, 0x5410, RZ ;  /* 0x00005410c8cba816 */ /* 0x000fe400000000ff */
[----:B------:R-:W-:Y:S02]  /*6fc0*/  PRMT R200, R2, 0x7610, R200 ;  /* 0x0000761002c87816 */ /* 0x000fe400000000c8 */
[----:B------:R-:W-:Y:S01]  /*6fd0*/  LOP3.LUT R0, R0, 0xffff, RZ, 0xc0, !PT ;  /* 0x0000ffff00007812 */ /* 0x000fe200078ec0ff */
[----:B------:R-:W-:Y:S01]  /*6fe0*/  IMAD R190, R4, 0x2, R188 ;  /* 0x0000000204be7824 */ /* 0x000fe200078e02bc */
[----:B------:R-:W-:Y:S01]  /*6ff0*/  @!P3 PRMT R201, R225, 0x5410, RZ ;  /* 0x00005410e1c9b816 */ /* 0x000fe200000000ff */
[----:B------:R-:W-:Y:S01]  /*7000*/  @!P6 HFMA2.BF16_V2 R228, -RZ.H0_H0, RZ.H0_H0, -R200.H0_H0 ;  /* 0x200000ffffe4e231 */ /* 0x000fe200003409c8 */
[----:B------:R-:W-:-:S02]  /*7010*/  PRMT R195, R2, 0x7632, R195 ;  /* 0x0000763202c37816 */ /* 0x000fc400000000c3 */
[C---:B------:R-:W-:Y:S01]  /*7020*/  ISETP.GE.U32.AND P2, PT, R233.reuse, R8, PT ;  /* 0x00000008e900720c */ /* 0x040fe20003f46070 */
[----:B------:R-:W1:Y:S01]  /*7030*/  LDSM.16.MT88.4 R88, [R190+0x9000] ;  /* 0x00900000be58783b */ /* 0x000e620000004200 */
[C---:B------:R-:W-:Y:S02]  /*7040*/  ISETP.GE.U32.AND P3, PT, R233.reuse, R0, PT ;  /* 0x00000000e900720c */ /* 0x040fe40003f66070 */
[----:B------:R-:W-:Y:S01]  /*7050*/  LOP3.LUT R0, R16, 0xff, RZ, 0xc0, !PT ;  /* 0x000000ff10007812 */ /* 0x000fe200078ec0ff */
[----:B------:R-:W3:Y:S01]  /*7060*/  LDSM.16.MT88.4 R92, [R190+0x9400] ;  /* 0x00940000be5c783b */ /* 0x000ee20000004200 */
[----:B------:R-:W-:Y:S02]  /*7070*/  PRMT R137, R200, 0x5410, R195 ;  /* 0x00005410c8897816 */ /* 0x000fe400000000c3 */
[----:B------:R-:W-:Y:S02]  /*7080*/  @!P6 PRMT R200, R228, 0x5410, RZ ;  /* 0x00005410e4c8e816 */ /* 0x000fe400000000ff */
[----:B------:R-:W-:-:S03]  /*7090*/  ISETP.GE.U32.AND P6, PT, R233, R0, PT ;  /* 0x00000000e900720c */ /* 0x000fc60003fc6070 */
[----:B------:R-:W-:Y:S01]  /*70a0*/  @!P2 HFMA2.BF16_V2 R227, -RZ.H0_H0, RZ.H0_H0, -R195.H0_H0 ;  /* 0x200000ffffe3a231 */ /* 0x000fe200003409c3 */
[--C-:B------:R-:W-:Y:S02]  /*70b0*/  SHF.R.U32.HI R0, RZ, 0x18, R16.reuse ;  /* 0x00000018ff007819 */ /* 0x100fe40000011610 */
[----:B------:R-:W-:Y:S02]  /*70c0*/  SHF.R.U32.HI R2, RZ, 0x10, R16 ;  /* 0x00000010ff027819 */ /* 0x000fe40000011610 */
[----:B------:R-:W-:Y:S02]  /*70d0*/  @!P2 PRMT R195, R227, 0x5410, RZ ;  /* 0x00005410e3c3a816 */ /* 0x000fe400000000ff */
[----:B------:R-:W-:-:S03]  /*70e0*/  ISETP.GE.U32.AND P2, PT, R233, R0, PT ;  /* 0x00000000e900720c */ /* 0x000fc60003f46070 */
[----:B------:R-:W-:Y:S01]  /*70f0*/  @!P6 HFMA2.BF16_V2 R4, -RZ.H0_H0, RZ.H0_H0, -R50.H0_H0 ;  /* 0x200000ffff04e231 */ /* 0x000fe20000340932 */
[----:B------:R-:W-:-:S04]  /*7100*/  LOP3.LUT R0, R2, 0xff, RZ, 0xc0, !PT ;  /* 0x000000ff02007812 */ /* 0x000fc800078ec0ff */
[----:B------:R-:W-:Y:S02]  /*7110*/  @!P6 PRMT R50, R4, 0x5410, RZ ;  /* 0x000054100432e816 */ /* 0x000fe400000000ff */
[----:B------:R-:W-:Y:S02]  /*7120*/  ISETP.GE.U32.AND P6, PT, R233, R0, PT ;  /* 0x00000000e900720c */ /* 0x000fe40003fc6070 */
[----:B------:R-:W-:Y:S01]  /*7130*/  SHF.R.U32.HI R0, RZ, 0x8, R42 ;  /* 0x00000008ff007819 */ /* 0x000fe2000001162a */
[----:B------:R-:W-:-:S03]  /*7140*/  @!P3 HFMA2.BF16_V2 R229, -RZ.H0_H0, RZ.H0_H0, -R51.H0_H0 ;  /* 0x200000ffffe5b231 */ /* 0x000fc60000340933 */
[----:B------:R-:W-:Y:S02]  /*7150*/  LOP3.LUT R0, R0, 0xffff, RZ, 0xc0, !PT ;  /* 0x0000ffff00007812 */ /* 0x000fe400078ec0ff */
[----:B------:R-:W-:-:S05]  /*7160*/  @!P3 PRMT R51, R229, 0x5410, RZ ;  /* 0x00005410e533b816 */ /* 0x000fca00000000ff */
[----:B--2---:R-:W-:Y:S01]  /*7170*/  @!P6 HFMA2.BF16_V2 R10, -RZ.H0_H0, RZ.H0_H0, -R98.H0_H0 ;  /* 0x200000ffff0ae231 */ /* 0x004fe20000340962 */
[----:B------:R-:W-:-:S04]  /*7180*/  ISETP.GE.U32.AND P3, PT, R233, R0, PT ;  /* 0x00000000e900720c */ /* 0x000fc80003f66070 */
[----:B------:R-:W-:Y:S02]  /*7190*/  PRMT R0, R10, 0x7610, R0 ;  /* 0x000076100a007816 */ /* 0x000fe40000000000 */
[----:B-1----:R-:W-:Y:S01]  /*71a0*/  HMMA.16816.F32.BF16 R8, R72, R88, RZ ;  /* 0x000000584808723c */ /* 0x002fe200000418ff */
[----:B------:R-:W-:Y:S02]  /*71b0*/  @!P4 HFMA2.BF16_V2 R179, -RZ.H0_H0, RZ.H0_H0, -R212.H0_H0 ;  /* 0x200000ffffb3c231 */ /* 0x000fe400003409d4 */
[----:B------:R-:W-:Y:S11]  /*71c0*/  @!P1 HFMA2.BF16_V2 R183, -RZ.H0_H0, RZ.H0_H0, -R210.H0_H0 ;  /* 0x200000ffffb79231 */ /* 0x000ff600003409d2 */
[----:B------:R-:W-:Y:S10]  /*71d0*/  @!UPT UIADD3 URZ, URZ, URZ, URZ ;  /* 0x0000003f3f3ff290 */ /* 0x000ff4000fffe03f */
[----:B---3--:R-:W-:Y:S01]  /*71e0*/  HMMA.16816.F32.BF16 R60, R68, R92, R8 ;  /* 0x0000005c443c723c */ /* 0x008fe20000041808 */
[----:B------:R-:W-:Y:S02]  /*71f0*/  @!P4 PRMT R212, R179, 0x5410, RZ ;  /* 0x00005410b3d4c816 */ /* 0x000fe400000000ff */
[----:B------:R-:W-:Y:S02]  /*7200*/  @!P5 PRMT R213, R178, 0x5410, RZ ;  /* 0x00005410b2d5d816 */ /* 0x000fe400000000ff */
[----:B------:R-:W-:Y:S02]  /*7210*/  ISETP.GE.U32.AND P4, PT, R233, R33, PT ;  /* 0x00000021e900720c */ /* 0x000fe40003f86070 */
[----:B------:R-:W-:Y:S02]  /*7220*/  @!P1 PRMT R210, R183, 0x5410, RZ ;  /* 0x00005410b7d29816 */ /* 0x000fe400000000ff */
[C---:B------:R-:W-:Y:S02]  /*7230*/  ISETP.GE.U32.AND P5, PT, R233.reuse, R34, PT ;  /* 0x00000022e900720c */ /* 0x040fe40003fa6070 */
[----:B------:R-:W-:Y:S11]  /*7240*/  ISETP.GE.U32.AND P1, PT, R233, R32, PT ;  /* 0x00000020e900720c */ /* 0x000ff60003f26070 */
[----:B------:R-:W-:Y:S02]  /*7250*/  @!UPT UIADD3 URZ, URZ, URZ, URZ ;  /* 0x0000003f3f3ff290 */ /* 0x000fe4000fffe03f */
[----:B------:R-:W-:Y:S02]  /*7260*/  IMAD.MOV.U32 R33, RZ, RZ, R62 ;  /* 0x000000ffff217224 */ /* 0x000fe400078e003e */
[----:B------:R-:W-:Y:S02]  /*7270*/  IMAD.MOV.U32 R159, RZ, RZ, R63 ;  /* 0x000000ffff9f7224 */ /* 0x000fe400078e003f */
[----:B------:R-:W-:Y:S01]  /*7280*/  IMAD.MOV.U32 R34, RZ, RZ, R61 ;  /* 0x000000ffff227224 */ /* 0x000fe200078e003d */
[----:B------:R1:W5:Y:S01]  /*7290*/  LDL.LU.64 R62, [R1+0x188] ;  /* 0x00018800013e7983 */ /* 0x0003620000300a00 */
[----:B------:R-:W-:-:S03]  /*72a0*/  IMAD.MOV.U32 R32, RZ, RZ, R60 ;  /* 0x000000ffff207224 */ /* 0x000fc600078e003c */
[----:B------:R1:W5:Y:S04]  /*72b0*/  LDL.LU.64 R60, [R1+0x180] ;  /* 0x00018000013c7983 */ /* 0x0003680000300a00 */
[----:B------:R1:W2:Y:S04]  /*72c0*/  LDL.LU.S16 R11, [R1+0xc] ;  /* 0x00000c00010b7983 */ /* 0x0002a80000300600 */
[----:B------:R1:W3:Y:S01]  /*72d0*/  LDL.LU.S16 R10, [R1+0x8] ;  /* 0x00000800010a7983 */ /* 0x0002e20000300600 */
[----:B------:R-:W-:Y:S01]  /*72e0*/  IMAD.MOV.U32 R181, RZ, RZ, R18 ;  /* 0x000000ffffb57224 */ /* 0x000fe200078e0012 */
[----:B------:R-:W-:Y:S02]  /*72f0*/  HMMA.16816.F32.BF16 R4, R64, R88, RZ ;  /* 0x000000584004723c */ /* 0x000fe400000418ff */
[----:B------:R1:W4:Y:S04]  /*7300*/  LDL.LU.S16 R18, [R1+0x10] ;  /* 0x0000100001127983 */ /* 0x0003280000300600 */
[----:B------:R1:W4:Y:S01]  /*7310*/  LDL.LU.S16 R8, [R1+0x14] ;  /* 0x0000140001087983 */ /* 0x0003220000300600 */
[----:B------:R-:W-:-:S03]  /*7320*/  @!P2 HFMA2.BF16_V2 R231, -RZ.H0_H0, RZ.H0_H0, -R97.H0_H0 ;  /* 0x200000ffffe7a231 */ /* 0x000fc60000340961 */
[----:B------:R1:W4:Y:S02]  /*7330*/  LDL.LU.S16 R16, [R1+0x18] ;  /* 0x0000180001107983 */ /* 0x0003240000300600 */
[----:B------:R-:W-:Y:S02]  /*7340*/  @!P2 PRMT R97, R231, 0x5410, RZ ;  /* 0x00005410e761a816 */ /* 0x000fe400000000ff */
[----:B------:R-:W-:Y:S02]  /*7350*/  ISETP.GE.U32.AND P2, PT, R233, R38, PT ;  /* 0x00000026e900720c */ /* 0x000fe40003f46070 */
[----:B------:R1:W4:Y:S01]  /*7360*/  LDL.LU.S16 R38, [R1+0x1c] ;  /* 0x00001c0001267983 */ /* 0x0003220000300600 */
[----:B------:R-:W-:Y:S01]  /*7370*/  @!P5 HFMA2.BF16_V2 R230, -RZ.H0_H0, RZ.H0_H0, -R244.H0_H0 ;  /* 0x200000ffffe6d231 */ /* 0x000fe200003409f4 */
[----:B------:R-:W-:Y:S02]  /*7380*/  IMAD.WIDE.U32 R2, R39, -0x2daee0ad, RZ ;  /* 0xd2511f5327027825 */ /* 0x000fe400078e00ff */
[----:B------:R1:W4:Y:S04]  /*7390*/  LDL.LU.S16 R37, [R1+0x20] ;  /* 0x0000200001257983 */ /* 0x0003280000300600 */
[----:B------:R-:W-:Y:S01]  /*73a0*/  HMMA.16816.F32.BF16 R4, R56, R92, R4 ;  /* 0x0000005c3804723c */ /* 0x000fe20000041804 */
[----:B------:R-:W-:-:S02]  /*73b0*/  @!P5 PRMT R244, R230, 0x5410, RZ ;  /* 0x00005410e6f4d816 */ /* 0x000fc400000000ff */
[----:B------:R-:W-:Y:S02]  /*73c0*/  ISETP.GE.U32.AND P5, PT, R233, R29, PT ;  /* 0x0000001de900720c */ /* 0x000fe40003fa6070 */
[----:B------:R1:W4:Y:S11]  /*73d0*/  LDL.LU.S16 R29, [R1+0x24] ;  /* 0x00002400011d7983 */ /* 0x0003360000300600 */
[----:B------:R-:W-:Y:S08]  /*73e0*/  @!UPT UIADD3 URZ, URZ, URZ, URZ ;  /* 0x0000003f3f3ff290 */ /* 0x000ff0000fffe03f */
[----:B------:R-:W-:Y:S01]  /*73f0*/  IMAD.MOV.U32 R229, RZ, RZ, R7 ;  /* 0x000000ffffe57224 */ /* 0x000fe200078e0007 */
[----:B------:R-:W-:Y:S02]  /*7400*/  LOP3.LUT R7, R3, UR7, R28, 0x96, !PT ;  /* 0x0000000703077c12 */ /* 0x000fe4000f8e961c */
[----:B------:R1:W4:Y:S01]  /*7410*/  LDL.LU.S16 R28, [R1+0x28] ;  /* 0x00002800011c7983 */ /* 0x0003220000300600 */
[----:B------:R-:W-:Y:S01]  /*7420*/  @!P3 HFMA2.BF16_V2 R245, -RZ.H0_H0, RZ.H0_H0, -R242.H0_H0 ;  /* 0x200000fffff5b231 */ /* 0x000fe200003409f2 */
[----:B------:R-:W-:Y:S02]  /*7430*/  @!P6 PRMT R98, R0, 0x5410, RZ ;  /* 0x000054100062e816 */ /* 0x000fe400000000ff */
[----:B------:R-:W-:Y:S02]  /*7440*/  LOP3.LUT R0, R47, 0xff, RZ, 0xc0, !PT ;  /* 0x000000ff2f007812 */ /* 0x000fe400078ec0ff */
[----:B------:R-:W-:Y:S02]  /*7450*/  @!P3 PRMT R242, R245, 0x5410, RZ ;  /* 0x00005410f5f2b816 */ /* 0x000fe400000000ff */
[----:B------:R-:W-:-:S02]  /*7460*/  ISETP.GE.U32.AND P3, PT, R233, R0, PT ;  /* 0x00000000e900720c */ /* 0x000fc40003f66070 */
[----:B------:R-:W-:Y:S01]  /*7470*/  LOP3.LUT R0, R55, 0xff, RZ, 0xc0, !PT ;  /* 0x000000ff37007812 */ /* 0x000fe200078ec0ff */
[----:B------:R-:W-:-:S03]  /*7480*/  IMAD.MOV.U32 R161, RZ, RZ, R5 ;  /* 0x000000ffffa17224 */ /* 0x000fc600078e0005 */
[----:B------:R-:W-:Y:S01]  /*7490*/  PRMT R120, R0, 0x5410, R76 ;  /* 0x0000541000787816 */ /* 0x000fe2000000004c */
[----:B------:R-:W-:Y:S01]  /*74a0*/  IMAD.MOV.U32 R162, RZ, RZ, R6 ;  /* 0x000000ffffa27224 */ /* 0x000fe200078e0006 */
[----:B------:R-:W-:Y:S02]  /*74b0*/  LOP3.LUT R0, R17, 0xffff, RZ, 0xc0, !PT ;  /* 0x0000ffff11007812 */ /* 0x000fe400078ec0ff */
[C---:B------:R-:W-:Y:S02]  /*74c0*/  LOP3.LUT R6, R2.reuse, 0xff, RZ, 0xc0, !PT ;  /* 0x000000ff02067812 */ /* 0x040fe400078ec0ff */
[----:B------:R-:W-:Y:S02]  /*74d0*/  LOP3.LUT R22, R2, 0xffff, RZ, 0xc0, !PT ;  /* 0x0000ffff02167812 */ /* 0x000fe400078ec0ff */
[--C-:B------:R-:W-:Y:S02]  /*74e0*/  SHF.R.U32.HI R20, RZ, 0x10, R2.reuse ;  /* 0x00000010ff147819 */ /* 0x100fe40000011602 */
[----:B------:R-:W-:-:S02]  /*74f0*/  SHF.R.U32.HI R5, RZ, 0x18, R2 ;  /* 0x00000018ff057819 */ /* 0x000fc40000011602 */
[----:B------:R-:W-:Y:S02]  /*7500*/  LOP3.LUT R2, R17, 0xff, RZ, 0xc0, !PT ;  /* 0x000000ff11027812 */ /* 0x000fe400078ec0ff */
[----:B------:R-:W-:-:S04]  /*7510*/  SHF.R.U32.HI R0, RZ, 0x8, R0 ;  /* 0x00000008ff007819 */ /* 0x000fc80000011600 */
[----:B------:R-:W-:Y:S01]  /*7520*/  LOP3.LUT R0, R0, 0xffff, RZ, 0xc0, !PT ;  /* 0x0000ffff00007812 */ /* 0x000fe200078ec0ff */
[----:B------:R-:W-:Y:S02]  /*7530*/  IMAD.MOV.U32 R133, RZ, RZ, R181 ;  /* 0x000000ffff857224 */ /* 0x000fe400078e00b5 */
[----:B------:R-:W-:Y:S02]  /*7540*/  IMAD.MOV.U32 R181, RZ, RZ, R119 ;  /* 0x000000ffffb57224 */ /* 0x000fe400078e0077 */
[----:B------:R-:W-:Y:S02]  /*7550*/  IMAD.MOV.U32 R117, RZ, RZ, R171 ;  /* 0x000000ffff757224 */ /* 0x000fe400078e00ab */
[----:B------:R-:W-:Y:S02]  /*7560*/  IMAD.MOV.U32 R171, RZ, RZ, R14 ;  /* 0x000000ffffab7224 */ /* 0x000fe400078e000e */
[----:B------:R-:W-:Y:S02]  /*7570*/  IMAD.MOV.U32 R119, RZ, RZ, R13 ;  /* 0x000000ffff777224 */ /* 0x000fe400078e000d */
[----:B------:R-:W-:-:S02]  /*7580*/  IMAD.MOV.U32 R118, RZ, RZ, R19 ;  /* 0x000000ffff767224 */ /* 0x000fc400078e0013 */
[----:B------:R-:W-:Y:S01]  /*7590*/  IMAD.MOV.U32 R160, RZ, RZ, R4 ;  /* 0x000000ffffa07224 */ /* 0x000fe200078e0004 */
[----:B------:R-:W-:-:S04]  /*75a0*/  SHF.R.U32.HI R4, RZ, 0x8, R53 ;  /* 0x00000008ff047819 */ /* 0x000fc80000011635 */
[----:B------:R-:W-:Y:S01]  /*75b0*/  PRMT R121, R77, 0x5410, R4 ;  /* 0x000054104d797816 */ /* 0x000fe20000000004 */
[----:B--2---:R-:W-:Y:S02]  /*75c0*/  @!P3 HFMA2.BF16_V2 R11, -RZ.H0_H0, RZ.H0_H0, -R243.H0_H0 ;  /* 0x200000ffff0bb231 */ /* 0x004fe400003409f3 */
[----:B---3--:R-:W-:-:S03]  /*75d0*/  @!P4 HFMA2.BF16_V2 R10, -RZ.H0_H0, RZ.H0_H0, -R241.H0_H0 ;  /* 0x200000ffff0ac231 */ /* 0x008fc600003409f1 */
[----:B------:R-:W-:-:S04]  /*75e0*/  PRMT R9, R11, 0x7610, R9 ;  /* 0x000076100b097816 */ /* 0x000fc80000000009 */
[----:B------:R-:W-:Y:S02]  /*75f0*/  @!P3 PRMT R243, R9, 0x5410, RZ ;  /* 0x0000541009f3b816 */ /* 0x000fe400000000ff */
[----:B------:R-:W-:Y:S02]  /*7600*/  PRMT R3, R10, 0x7610, R3 ;  /* 0x000076100a037816 */ /* 0x000fe40000000003 */
[----:B------:R-:W-:Y:S02]  /*7610*/  ISETP.GE.U32.AND P3, PT, R233, R2, PT ;  /* 0x00000002e900720c */ /* 0x000fe40003f66070 */
[----:B------:R-:W-:Y:S02]  /*7620*/  @!P4 PRMT R241, R3, 0x5410, RZ ;  /* 0x0000541003f1c816 */ /* 0x000fe400000000ff */
[----:B------:R-:W-:Y:S01]  /*7630*/  ISETP.GE.U32.AND P4, PT, R233, R0, PT ;  /* 0x00000000e900720c */ /* 0x000fe20003f86070 */
[----:B------:R-:W-:Y:S01]  /*7640*/  IMAD.WIDE.U32 R2, R78, -0x2daee0ad, RZ ;  /* 0xd2511f534e027825 */ /* 0x000fe200078e00ff */
[----:B------:R-:W-:-:S07]  /*7650*/  SHF.R.U32.HI R0, RZ, 0x10, R17 ;  /* 0x00000010ff007819 */ /* 0x000fce0000011611 */
[----:B----4-:R-:W-:Y:S01]  /*7660*/  @!P3 HFMA2.BF16_V2 R18, -RZ.H0_H0, RZ.H0_H0, -R240.H0_H0 ;  /* 0x200000ffff12b231 */ /* 0x010fe200003409f0 */
[----:B------:R-:W-:Y:S02]  /*7670*/  LOP3.LUT R9, R3, UR7, R36, 0x96, !PT ;  /* 0x0000000703097c12 */ /* 0x000fe4000f8e9624 */
[----:B------:R-:W-:Y:S01]  /*7680*/  LOP3.LUT R10, R2, 0xffff, RZ, 0xc0, !PT ;  /* 0x0000ffff020a7812 */ /* 0x000fe200078ec0ff */
[----:B------:R-:W-:Y:S01]  /*7690*/  @!P4 HFMA2.BF16_V2 R8, -RZ.H0_H0, RZ.H0_H0, -R239.H0_H0 ;  /* 0x200000ffff08c231 */ /* 0x000fe200003409ef */
[----:B------:R-:W-:Y:S02]  /*76a0*/  PRMT R3, R18, 0x7610, R3 ;  /* 0x0000761012037816 */ /* 0x000fe40000000003 */
[----:B------:R-:W-:Y:S02]  /*76b0*/  LOP3.LUT R0, R0, 0xff, RZ, 0xc0, !PT ;  /* 0x000000ff00007812 */ /* 0x000fe400078ec0ff */
[----:B------:R-:W-:Y:S02]  /*76c0*/  LOP3.LUT R14, R2, 0xff, RZ, 0xc0, !PT ;  /* 0x000000ff020e7812 */ /* 0x000fe400078ec0ff */
[----:B------:R-:W-:-:S02]  /*76d0*/  SHF.R.U32.HI R13, RZ, 0x10, R2 ;  /* 0x00000010ff0d7819 */ /* 0x000fc40000011602 */
[--C-:B------:R-:W-:Y:S02]  /*76e0*/  SHF.R.U32.HI R11, RZ, 0x18, R2.reuse ;  /* 0x00000018ff0b7819 */ /* 0x100fe40000011602 */
[----:B------:R-:W-:Y:S02]  /*76f0*/  @!P3 PRMT R240, R3, 0x5410, RZ ;  /* 0x0000541003f0b816 */ /* 0x000fe400000000ff */
[----:B------:R-:W-:Y:S02]  /*7700*/  ISETP.GE.U32.AND P3, PT, R233, R0, PT ;  /* 0x00000000e900720c */ /* 0x000fe40003f66070 */
[----:B------:R-:W-:Y:S02]  /*7710*/  PRMT R2, R8, 0x7610, R2 ;  /* 0x0000761008027816 */ /* 0x000fe40000000002 */
[----:B------:R-:W-:Y:S02]  /*7720*/  SHF.R.U32.HI R0, RZ, 0x18, R17 ;  /* 0x00000018ff007819 */ /* 0x000fe40000011611 */
[----:B------:R-:W-:-:S02]  /*7730*/  @!P4 PRMT R239, R2, 0x5410, RZ ;  /* 0x0000541002efc816 */ /* 0x000fc400000000ff */
[----:B------:R-:W-:Y:S01]  /*7740*/  ISETP.GE.U32.AND P4, PT, R233, R0, PT ;  /* 0x00000000e900720c */ /* 0x000fe20003f86070 */
[----:B------:R-:W-:Y:S01]  /*7750*/  IMAD.WIDE.U32 R2, R27, -0x2daee0ad, RZ ;  /* 0xd2511f531b027825 */ /* 0x000fe200078e00ff */
[----:B------:R-:W-:-:S03]  /*7760*/  SHF.R.U32.HI R0, RZ, 0x8, R48 ;  /* 0x00000008ff007819 */ /* 0x000fc60000011630 */
[----:B------:R-:W-:Y:S01]  /*7770*/  @!P3 HFMA2.BF16_V2 R16, -RZ.H0_H0, RZ.H0_H0, -R238.H0_H0 ;  /* 0x200000ffff10b231 */ /* 0x000fe200003409ee */
[--C-:B------:R-:W-:Y:S02]  /*7780*/  LOP3.LUT R8, R3, UR7, R26.reuse, 0x96, !PT ;  /* 0x0000000703087c12 */ /* 0x100fe4000f8e961a */
[----:B------:R-:W-:Y:S02]  /*7790*/  LOP3.LUT R0, R0, 0xffff, RZ, 0xc0, !PT ;  /* 0x0000ffff00007812 */ /* 0x000fe400078ec0ff */
[----:B------:R-:W-:-:S03]  /*77a0*/  PRMT R26, R16, 0x7610, R26 ;  /* 0x00007610101a7816 */ /* 0x000fc6000000001a */
[----:B------:R-:W-:Y:S01]  /*77b0*/  @!P4 HFMA2.BF16_V2 R38, -RZ.H0_H0, RZ.H0_H0, -R237.H0_H0 ;  /* 0x200000ffff26c231 */ /* 0x000fe200003409ed */
[C---:B------:R-:W-:Y:S02]  /*77c0*/  LOP3.LUT R16, R2.reuse, 0xffff, RZ, 0xc0, !PT ;  /* 0x0000ffff02107812 */ /* 0x040fe400078ec0ff */
[----:B------:R-:W-:Y:S02]  /*77d0*/  LOP3.LUT R19, R2, 0xff, RZ, 0xc0, !PT ;  /* 0x000000ff02137812 */ /* 0x000fe400078ec0ff */
[--C-:B------:R-:W-:Y:S02]  /*77e0*/  SHF.R.U32.HI R18, RZ, 0x10, R2.reuse ;  /* 0x00000010ff127819 */ /* 0x100fe40000011602 */
[----:B------:R-:W-:Y:S02]  /*77f0*/  SHF.R.U32.HI R17, RZ, 0x18, R2 ;  /* 0x00000018ff117819 */ /* 0x000fe40000011602 */
[----:B------:R-:W-:Y:S02]  /*7800*/  @!P3 PRMT R238, R26, 0x5410, RZ ;  /* 0x000054101aeeb816 */ /* 0x000fe400000000ff */
[----:B------:R-:W-:-:S02]  /*7810*/  ISETP.GE.U32.AND P3, PT, R233, R0, PT ;  /* 0x00000000e900720c */ /* 0x000fc40003f66070 */
[----:B------:R-:W-:Y:S02]  /*7820*/  PRMT R2, R38, 0x7610, R2 ;  /* 0x0000761026027816 */ /* 0x000fe40000000002 */
[----:B------:R-:W-:Y:S01]  /*7830*/  LOP3.LUT R0, R52, 0xff, RZ, 0xc0, !PT ;  /* 0x000000ff34007812 */ /* 0x000fe200078ec0ff */
[----:B------:R1:W2:Y:S01]  /*7840*/  LDL.LU.S16 R38, [R1+0x2c] ;  /* 0x00002c0001267983 */ /* 0x0002a20000300600 */
[----:B------:R-:W-:Y:S02]  /*7850*/  @!P4 PRMT R237, R2, 0x5410, RZ ;  /* 0x0000541002edc816 */ /* 0x000fe400000000ff */
[----:B------:R-:W-:Y:S01]  /*7860*/  ISETP.GE.U32.AND P4, PT, R233, R0, PT ;  /* 0x00000000e900720c */ /* 0x000fe20003f86070 */
[----:B------:R-:W-:Y:S01]  /*7870*/  @!P1 HFMA2.BF16_V2 R37, -RZ.H0_H0, RZ.H0_H0, -R236.H0_H0 ;  /* 0x200000ffff259231 */ /* 0x000fe200003409ec */
[----:B------:R-:W-:-:S04]  /*7880*/  SHF.R.U32.HI R0, RZ, 0x10, R15 ;  /* 0x00000010ff007819 */ /* 0x000fc8000001160f */
[----:B------:R-:W-:Y:S02]  /*7890*/  PRMT R23, R37, 0x7610, R23 ;  /* 0x0000761025177816 */ /* 0x000fe40000000017 */
[----:B------:R1:W3:Y:S05]  /*78a0*/  LDL.LU.S16 R37, [R1+0x30] ;  /* 0x0000300001257983 */ /* 0x0002ea0000300600 */
[----:B------:R-:W-:Y:S01]  /*78b0*/  @!P4 HFMA2.BF16_V2 R28, -RZ.H0_H0, RZ.H0_H0, -R234.H0_H0 ;  /* 0x200000ffff1cc231 */ /* 0x000fe200003409ea */
[----:B------:R-:W-:Y:S01]  /*78c0*/  LOP3.LUT R0, R0, 0xff, RZ, 0xc0, !PT ;  /* 0x000000ff00007812 */ /* 0x000fe200078ec0ff */
[----:B------:R-:W-:Y:S01]  /*78d0*/  FFMA.FTZ R2, R168, c[0x0][0x23c], -R24 ;  /* 0x00008f00a8027a23 */ /* 0x000fe20000010818 */
[----:B------:R-:W-:Y:S01]  /*78e0*/  @!P1 PRMT R236, R23, 0x5410, RZ ;  /* 0x0000541017ec9816 */ /* 0x000fe200000000ff */
[----:B------:R-:W-:Y:S01]  /*78f0*/  @!P3 HFMA2.BF16_V2 R29, -RZ.H0_H0, RZ.H0_H0, -R235.H0_H0 ;  /* 0x200000ffff1db231 */ /* 0x000fe200003409eb */
[----:B------:R-:W-:Y:S01]  /*7900*/  PRMT R4, R28, 0x7610, R4 ;  /* 0x000076101c047816 */ /* 0x000fe20000000004 */
[----:B------:R1:W4:Y:S01]  /*7910*/  LDL.LU.S16 R26, [R1+0x38] ;  /* 0x00003800011a7983 */ /* 0x0003220000300600 */
[----:B------:R-:W-:Y:S01]  /*7920*/  ISETP.GE.U32.AND P1, PT, R233, R0, PT ;  /* 0x00000000e900720c */ /* 0x000fe20003f26070 */
[----:B------:R-:W-:Y:S01]  /*7930*/  FFMA.FTZ R0, R167, c[0x0][0x23c], -R24 ;  /* 0x00008f00a7007a23 */ /* 0x000fe20000010818 */
[----:B------:R-:W-:-:S02]  /*7940*/  @!P4 PRMT R234, R4, 0x5410, RZ ;  /* 0x0000541004eac816 */ /* 0x000fc400000000ff */
[----:B------:R1:W4:Y:S01]  /*7950*/  LDL.LU.S16 R4, [R1+0x34] ;  /* 0x0000340001047983 */ /* 0x0003220000300600 */
[----:B------:R1:W-:Y:S02]  /*7960*/  MUFU.EX2 R23, R2 ;  /* 0x0000000200177308 */ /* 0x0003e40000000800 */
[----:B-1----:R-:W-:-:S06]  /*7970*/  PRMT R2, R29, 0x7610, R2 ;  /* 0x000076101d027816 */ /* 0x002fcc0000000002 */
[----:B------:R1:W1:Y:S01]  /*7980*/  MUFU.EX2 R29, R0 ;  /* 0x00000000001d7308 */ /* 0x0002620000000800 */
[----:B------:R-:W-:Y:S02]  /*7990*/  @!P3 PRMT R235, R2, 0x5410, RZ ;  /* 0x0000541002ebb816 */ /* 0x000fe400000000ff */
[----:B-1----:R-:W-:-:S04]  /*79a0*/  LOP3.LUT R0, R15, 0xff, RZ, 0xc0, !PT ;  /* 0x000000ff0f007812 */ /* 0x002fc800078ec0ff */
[----:B------:R-:W-:Y:S02]  /*79b0*/  ISETP.GE.U32.AND P3, PT, R233, R0, PT ;  /* 0x00000000e900720c */ /* 0x000fe40003f66070 */
[----:B------:R-:W-:-:S04]  /*79c0*/  LOP3.LUT R0, R15, 0xffff, RZ, 0xc0, !PT ;  /* 0x0000ffff0f007812 */ /* 0x000fc800078ec0ff */
[----:B------:R-:W-:-:S04]  /*79d0*/  SHF.R.U32.HI R0, RZ, 0x8, R0 ;  /* 0x00000008ff007819 */ /* 0x000fc80000011600 */
[----:B------:R-:W-:-:S04]  /*79e0*/  LOP3.LUT R0, R0, 0xffff, RZ, 0xc0, !PT ;  /* 0x0000ffff00007812 */ /* 0x000fc800078ec0ff */
[C---:B------:R-:W-:Y:S02]  /*79f0*/  ISETP.GE.U32.AND P4, PT, R233.reuse, R0, PT ;  /* 0x00000000e900720c */ /* 0x040fe40003f86070 */
[----:B------:R-:W-:Y:S02]  /*7a00*/  SHF.R.U32.HI R0, RZ, 0x18, R15 ;  /* 0x00000018ff007819 */ /* 0x000fe4000001160f */
[----:B------:R1:W4:Y:S01]  /*7a10*/  LDL.LU.S16 R15, [R1+0x3c] ;  /* 0x00003c00010f7983 */ /* 0x0003220000300600 */
[----:B------:R-:W-:Y:S01]  /*7a20*/  FFMA.FTZ R2, R170, c[0x0][0x23c], -R21 ;  /* 0x00008f00aa027a23 */ /* 0x000fe20000010815 */
[----:B------:R-:W-:-:S03]  /*7a30*/  ISETP.GE.U32.AND P6, PT, R233, R40, PT ;  /* 0x00000028e900720c */ /* 0x000fc60003fc6070 */
[----:B------:R1:W-:Y:S01]  /*7a40*/  MUFU.EX2 R27, R2 ;  /* 0x00000002001b7308 */ /* 0x0003e20000000800 */
[----:B------:R-:W-:Y:S01]  /*7a50*/  F2FP.BF16.PACK_AB R3, R29, R23 ;  /* 0x000000171d03723e */ /* 0x000fe200000010ff */
[----:B-1----:R-:W-:-:S06]  /*7a60*/  FFMA.FTZ R2, R169, c[0x0][0x23c], -R21 ;  /* 0x00008f00a9027a23 */ /* 0x002fcc0000010815 */
[----:B------:R-:W1:Y:S01]  /*7a70*/  MUFU.EX2 R28, R2 ;  /* 0x00000002001c7308 */ /* 0x000e620000000800 */
[C---:B------:R-:W-:Y:S02]  /*7a80*/  PRMT R187, R3.reuse, 0x7610, R187 ;  /* 0x0000761003bb7816 */ /* 0x040fe400000000bb */
[----:B------:R-:W-:Y:S01]  /*7a90*/  PRMT R186, R3, 0x7632, R186 ;  /* 0x0000763203ba7816 */ /* 0x000fe200000000ba */
[----:B------:R-:W-:-:S03]  /*7aa0*/  IMAD.MOV.U32 R226, RZ, RZ, R119 ;  /* 0x000000ffffe27224 */ /* 0x000fc600078e0077 */
[----:B------:R-:W-:Y:S01]  /*7ab0*/  PRMT R119, R187, 0x5410, R186 ;  /* 0x00005410bb777816 */ /* 0x000fe200000000ba */
[----:B------:R-:W-:Y:S02]  /*7ac0*/  IMAD.MOV.U32 R82, RZ, RZ, R118 ;  /* 0x000000ffff527224 */ /* 0x000fe400078e0076 */
[----:B------:R-:W-:Y:S02]  /*7ad0*/  IMAD.MOV.U32 R228, RZ, RZ, R116 ;  /* 0x000000ffffe47224 */ /* 0x000fe400078e0074 */
[----:B------:R-:W-:Y:S02]  /*7ae0*/  IMAD.MOV.U32 R42, RZ, RZ, R108 ;  /* 0x000000ffff2a7224 */ /* 0x000fe400078e006c */
[----:B------:R-:W-:Y:S02]  /*7af0*/  IMAD.MOV.U32 R89, RZ, RZ, R79 ;  /* 0x000000ffff597224 */ /* 0x000fe400078e004f */
[----:B------:R-:W-:Y:S01]  /*7b00*/  IMAD.MOV.U32 R79, RZ, RZ, R109 ;  /* 0x000000ffff4f7224 */ /* 0x000fe200078e006d */
[----:B--2---:R-:W-:-:S05]  /*7b10*/  @!P6 HFMA2.BF16_V2 R38, -RZ.H0_H0, RZ.H0_H0, -R232.H0_H0 ;  /* 0x200000ffff26e231 */ /* 0x004fca00003409e8 */
[----:B------:R-:W-:-:S04]  /*7b20*/  PRMT R36, R38, 0x7610, R36 ;  /* 0x0000761026247816 */ /* 0x000fc80000000024 */
[----:B------:R-:W-:Y:S01]  /*7b30*/  @!P6 PRMT R232, R36, 0x5410, RZ ;  /* 0x0000541024e8e816 */ /* 0x000fe200000000ff */
[----:B---3--:R-:W-:Y:S01]  /*7b40*/  @!P3 HFMA2.BF16_V2 R37, -RZ.H0_H0, RZ.H0_H0, -R187.H0_H0 ;  /* 0x200000ffff25b231 */ /* 0x008fe200003409bb */
[----:B------:R-:W-:Y:S02]  /*7b50*/  ISETP.GE.U32.AND P6, PT, R233, R0, PT ;  /* 0x00000000e900720c */ /* 0x000fe40003fc6070 */
[----:B-1----:R-:W-:Y:S02]  /*7b60*/  F2FP.BF16.PACK_AB R0, R28, R27 ;  /* 0x0000001b1c00723e */ /* 0x002fe400000010ff */
[----:B------:R-:W-:Y:S02]  /*7b70*/  PRMT R2, R37, 0x7610, R2 ;  /* 0x0000761025027816 */ /* 0x000fe40000000002 */
[----:B------:R-:W-:Y:S02]  /*7b80*/  PRMT R185, R0, 0x7610, R185 ;  /* 0x0000761000b97816 */ /* 0x000fe400000000b9 */
[----:B------:R-:W-:-:S02]  /*7b90*/  @!P3 PRMT R187, R2, 0x5410, RZ ;  /* 0x0000541002bbb816 */ /* 0x000fc400000000ff */
[----:B------:R-:W-:Y:S01]  /*7ba0*/  LOP3.LUT R2, R49, 0xff, RZ, 0xc0, !PT ;  /* 0x000000ff31027812 */ /* 0x000fe200078ec0ff */
[----:B----4-:R-:W-:-:S03]  /*7bb0*/  @!P1 HFMA2.BF16_V2 R4, -RZ.H0_H0, RZ.H0_H0, -R185.H0_H0 ;  /* 0x200000ffff049231 */ /* 0x010fc600003409b9 */
[----:B------:R-:W-:Y:S01]  /*7bc0*/  ISETP.GE.U32.AND P3, PT, R233, R2, PT ;  /* 0x00000002e900720c */ /* 0x000fe20003f66070 */
[----:B------:R-:W-:Y:S01]  /*7bd0*/  @!P4 HFMA2.BF16_V2 R26, -RZ.H0_H0, RZ.H0_H0, -R186.H0_H0 ;  /* 0x200000ffff1ac231 */ /* 0x000fe200003409ba */
[----:B------:R-:W-:Y:S02]  /*7be0*/  PRMT R184, R0, 0x7632, R184 ;  /* 0x0000763200b87816 */ /* 0x000fe400000000b8 */
[----:B------:R-:W-:Y:S02]  /*7bf0*/  PRMT R2, R4, 0x7610, R2 ;  /* 0x0000761004027816 */ /* 0x000fe40000000002 */
[----:B------:R-:W-:Y:S02]  /*7c00*/  LOP3.LUT R0, R25, 0xffff, RZ, 0xc0, !PT ;  /* 0x0000ffff19007812 */ /* 0x000fe400078ec0ff */
[----:B------:R-:W-:Y:S02]  /*7c10*/  PRMT R118, R185, 0x5410, R184 ;  /* 0x00005410b9767816 */ /* 0x000fe400000000b8 */
[----:B------:R-:W-:-:S02]  /*7c20*/  @!P1 PRMT R185, R2, 0x5410, RZ ;  /* 0x0000541002b99816 */ /* 0x000fc400000000ff */
[----:B------:R-:W-:Y:S02]  /*7c30*/  PRMT R3, R26, 0x7610, R3 ;  /* 0x000076101a037816 */ /* 0x000fe40000000003 */
[----:B------:R-:W-:Y:S02]  /*7c40*/  SHF.R.U32.HI R2, RZ, 0x8, R0 ;  /* 0x00000008ff027819 */ /* 0x000fe40000011600 */
[----:B------:R-:W-:Y:S01]  /*7c50*/  LOP3.LUT R0, R25, 0xff, RZ, 0xc0, !PT ;  /* 0x000000ff19007812 */ /* 0x000fe200078ec0ff */
[--C-:B------:R-:W-:Y:S01]  /*7c60*/  FFMA.FTZ R4, R176, c[0x0][0x23c], -R24.reuse ;  /* 0x00008f00b0047a23 */ /* 0x100fe20000010818 */
[----:B------:R-:W-:Y:S01]  /*7c70*/  @!P4 PRMT R186, R3, 0x5410, RZ ;  /* 0x0000541003bac816 */ /* 0x000fe200000000ff */
[----:B------:R-:W-:Y:S01]  /*7c80*/  FFMA.FTZ R3, R174, c[0x0][0x23c], -R24 ;  /* 0x00008f00ae037a23 */ /* 0x000fe20000010818 */
[----:B------:R-:W-:Y:S02]  /*7c90*/  PRMT R116, R0, 0x5410, R2 ;  /* 0x0000541000747816 */ /* 0x000fe40000000002 */
[----:B------:R-:W-:Y:S01]  /*7ca0*/  SHF.R.U32.HI R0, RZ, 0x10, R25 ;  /* 0x00000010ff007819 */ /* 0x000fe20000011619 */
[----:B------:R1:W-:Y:S01]  /*7cb0*/  MUFU.EX2 R26, R3 ;  /* 0x00000003001a7308 */ /* 0x0003e20000000800 */
[----:B------:R-:W-:-:S02]  /*7cc0*/  ISETP.GE.U32.AND P4, PT, R233, R6, PT ;  /* 0x00000006e900720c */ /* 0x000fc40003f86070 */
[----:B------:R2:W3:Y:S05]  /*7cd0*/  LDL.LU.S16 R6, [R1+0x40] ;  /* 0x0000400001067983 */ /* 0x0004ea0000300600 */
[----:B------:R-:W4:Y:S01]  /*7ce0*/  MUFU.EX2 R167, R4 ;  /* 0x0000000400a77308 */ /* 0x000f220000000800 */
[----:B------:R-:W-:Y:S02]  /*7cf0*/  SHF.R.U32.HI R2, RZ, 0x8, R43 ;  /* 0x00000008ff027819 */ /* 0x000fe4000001162b */
[----:B-1----:R-:W-:Y:S02]  /*7d00*/  LOP3.LUT R3, R0, 0xff, RZ, 0xc0, !PT ;  /* 0x000000ff00037812 */ /* 0x002fe400078ec0ff */
[----:B------:R-:W-:-:S04]  /*7d10*/  LOP3.LUT R0, R45, 0xff, RZ, 0xc0, !PT ;  /* 0x000000ff2d007812 */ /* 0x000fc800078ec0ff */
[----:B------:R-:W-:Y:S02]  /*7d20*/  PRMT R108, R0, 0x5410, R44 ;  /* 0x00005410006c7816 */ /* 0x000fe4000000002c */
[----:B------:R-:W-:Y:S02]  /*7d30*/  SHF.R.U32.HI R0, RZ, 0x8, R54 ;  /* 0x00000008ff007819 */ /* 0x000fe40000011636 */
[----:B------:R-:W-:Y:S01]  /*7d40*/  PRMT R109, R46, 0x5410, R2 ;  /* 0x000054102e6d7816 */ /* 0x000fe20000000002 */
[----:B------:R-:W-:Y:S01]  /*7d50*/  @!P6 HFMA2.BF16_V2 R15, -RZ.H0_H0, RZ.H0_H0, -R184.H0_H0 ;  /* 0x200000ffff0fe231 */ /* 0x000fe200003409b8 */
[----:B------:R-:W-:-:S04]  /*7d60*/  LOP3.LUT R0, R0, 0xffff, RZ, 0xc0, !PT ;  /* 0x0000ffff00007812 */ /* 0x000fc800078ec0ff */
[----:B------:R-:W-:-:S04]  /*7d70*/  PRMT R2, R15, 0x7610, R2 ;  /* 0x000076100f027816 */ /* 0x000fc80000000002 */
[----:B------:R-:W-:Y:S02]  /*7d80*/  @!P6 PRMT R184, R2, 0x5410, RZ ;  /* 0x0000541002b8e816 */ /* 0x000fe400000000ff */
[----:B------:R-:W-:Y:S02]  /*7d90*/  ISETP.GE.U32.AND P6, PT, R233, R0, PT ;  /* 0x00000000e900720c */ /* 0x000fe40003fc6070 */
[----:B----4-:R-:W-:-:S04]  /*7da0*/  F2FP.BF16.PACK_AB R0, R167, R26 ;  /* 0x0000001aa700723e */ /* 0x010fc800000010ff */
[C---:B------:R-:W-:Y:S02]  /*7db0*/  PRMT R183, R0.reuse, 0x7610, R183 ;  /* 0x0000761000b77816 */ /* 0x040fe400000000b7 */
[----:B------:R-:W-:Y:S02]  /*7dc0*/  PRMT R182, R0, 0x7632, R182 ;  /* 0x0000763200b67816 */ /* 0x000fe400000000b6 */
[----:B------:R-:W-:Y:S02]  /*7dd0*/  SHF.R.U32.HI R0, RZ, 0x8, R10 ;  /* 0x00000008ff007819 */ /* 0x000fe4000001160a */
[----:B------:R2:W4:Y:S01]  /*7de0*/  LDL.LU.S16 R10, [R1+0x7c] ;  /* 0x00007c00010a7983 */ /* 0x0005220000300600 */
[----:B------:R-:W-:Y:S02]  /*7df0*/  ISETP.GE.U32.AND P1, PT, R233, R5, PT ;  /* 0x00000005e900720c */ /* 0x000fe40003f26070 */
[----:B------:R-:W-:Y:S01]  /*7e00*/  SHF.R.U32.HI R5, RZ, 0x18, R25 ;  /* 0x00000018ff057819 */ /* 0x000fe20000011619 */
[----:B------:R-:W-:Y:S01]  /*7e10*/  IMAD.MOV.U32 R227, RZ, RZ, R85 ;  /* 0x000000ffffe37224 */ /* 0x000fe200078e0055 */
[----:B------:R-:W-:Y:S01]  /*7e20*/  LOP3.LUT R2, R20, 0xff, RZ, 0xc0, !PT ;  /* 0x000000ff14027812 */ /* 0x000fe200078ec0ff */
[----:B------:R-:W-:Y:S01]  /*7e30*/  IMAD.MOV.U32 R85, RZ, RZ, R112 ;  /* 0x000000ffff557224 */ /* 0x000fe200078e0070 */
[----:B------:R-:W-:Y:S01]  /*7e40*/  PRMT R112, R3, 0x5410, R5 ;  /* 0x0000541003707816 */ /* 0x000fe20000000005 */
[----:B------:R-:W-:Y:S01]  /*7e50*/  IMAD.MOV.U32 R225, RZ, RZ, R117 ;  /* 0x000000ffffe17224 */ /* 0x000fe200078e0075 */
[----:B------:R-:W-:Y:S01]  /*7e60*/  PRMT R117, R183, 0x5410, R182 ;  /* 0x00005410b7757816 */ /* 0x000fe200000000b6 */
[----:B------:R-:W-:Y:S01]  /*7e70*/  FFMA.FTZ R4, R198, c[0x0][0x23c], -R21 ;  /* 0x00008f00c6047a23 */ /* 0x000fe20000010815 */
[----:B------:R-:W-:Y:S01]  /*7e80*/  SHF.R.U32.HI R5, RZ, 0x18, R12 ;  /* 0x00000018ff057819 */ /* 0x000fe2000001160c */
[----:B------:R-:W-:Y:S01]  /*7e90*/  IMAD.MOV.U32 R38, RZ, RZ, R227 ;  /* 0x000000ffff267224 */ /* 0x000fe200078e00e3 */
[----:B------:R2:W2:Y:S01]  /*7ea0*/  LDL.LU.S16 R15, [R1+0xa0] ;  /* 0x0000a000010f7983 */ /* 0x0004a20000300600 */
[----:B------:R-:W-:-:S02]  /*7eb0*/  IMAD.MOV.U32 R227, RZ, RZ, R226 ;  /* 0x000000ffffe37224 */ /* 0x000fc400078e00e2 */
[----:B------:R-:W-:Y:S02]  /*7ec0*/  IMAD.MOV.U32 R231, RZ, RZ, R42 ;  /* 0x000000ffffe77224 */ /* 0x000fe400078e002a */
[----:B------:R-:W-:Y:S02]  /*7ed0*/  IMAD.MOV.U32 R226, RZ, RZ, R35 ;  /* 0x000000ffffe27224 */ /* 0x000fe400078e0023 */
[----:B------:R-:W-:Y:S01]  /*7ee0*/  IMAD.MOV.U32 R42, RZ, RZ, R225 ;  /* 0x000000ffff2a7224 */ /* 0x000fe200078e00e1 */
[----:B------:R-:W-:Y:S01]  /*7ef0*/  MUFU.EX2 R35, R4 ;  /* 0x0000000400237308 */ /* 0x000fe20000000800 */
[----:B------:R-:W-:Y:S01]  /*7f00*/  IMAD.MOV.U32 R230, RZ, RZ, R104 ;  /* 0x000000ffffe67224 */ /* 0x000fe200078e0068 */
[----:B------:R-:W-:Y:S01]  /*7f10*/  PRMT R104, R14, 0x5410, R0 ;  /* 0x000054100e687816 */ /* 0x000fe20000000000 */
[----:B------:R-:W-:Y:S01]  /*7f20*/  IMAD.MOV.U32 R225, RZ, RZ, R82 ;  /* 0x000000ffffe17224 */ /* 0x000fe200078e0052 */
[----:B------:R-:W-:-:S04]  /*7f30*/  LOP3.LUT R0, R13, 0xff, RZ, 0xc0, !PT ;  /* 0x000000ff0d007812 */ /* 0x000fc800078ec0ff */
[----:B------:R-:W-:Y:S02]  /*7f40*/  PRMT R93, R0, 0x5410, R11 ;  /* 0x00005410005d7816 */ /* 0x000fe4000000000b */
[----:B------:R-:W-:Y:S01]  /*7f50*/  LOP3.LUT R0, R12, 0xffff, RZ, 0xc0, !PT ;  /* 0x0000ffff0c007812 */ /* 0x000fe200078ec0ff */
[----:B------:R-:W-:Y:S01]  /*7f60*/  IMAD.MOV.U32 R88, RZ, RZ, R89 ;  /* 0x000000ffff587224 */ /* 0x000fe200078e0059 */
[----:B---3--:R-:W-:-:S05]  /*7f70*/  @!P2 HFMA2.BF16_V2 R6, -RZ.H0_H0, RZ.H0_H0, -R183.H0_H0 ;  /* 0x200000ffff06a231 */ /* 0x008fca00003409b7 */
[----:B------:R-:W-:-:S04]  /*7f80*/  PRMT R3, R6, 0x7610, R3 ;  /* 0x0000761006037816 */ /* 0x000fc80000000003 */
[----:B------:R-:W-:Y:S02]  /*7f90*/  @!P2 PRMT R183, R3, 0x5410, RZ ;  /* 0x0000541003b7a816 */ /* 0x000fe400000000ff */
[----:B------:R-:W-:Y:S01]  /*7fa0*/  ISETP.GE.U32.AND P2, PT, R233, R2, PT ;  /* 0x00000002e900720c */ /* 0x000fe20003f46070 */
[----:B------:R-:W-:-:S04]  /*7fb0*/  FFMA.FTZ R2, R199, c[0x0][0x23c], -R21 ;  /* 0x00008f00c7027a23 */ /* 0x000fc80000010815 */
[----:B------:R1:W3:Y:S02]  /*7fc0*/  MUFU.EX2 R25, R2 ;  /* 0x0000000200197308 */ /* 0x0002e40000000800 */
[----:B-1----:R-:W-:-:S04]  /*7fd0*/  SHF.R.U32.HI R2, RZ, 0x10, R12 ;  /* 0x00000010ff027819 */ /* 0x002fc8000001160c */
[----:B------:R-:W-:-:S04]  /*7fe0*/  LOP3.LUT R2, R2, 0xff, RZ, 0xc0, !PT ;  /* 0x000000ff02027812 */ /* 0x000fc800078ec0ff */
[----:B------:R-:W-:Y:S01]  /*7ff0*/  PRMT R82, R2, 0x5410, R5 ;  /* 0x0000541002527816 */ /* 0x000fe20000000005 */
[----:B----4-:R-:W-:-:S05]  /*8000*/  @!P6 HFMA2.BF16_V2 R10, -RZ.H0_H0, RZ.H0_H0, -R182.H0_H0 ;  /* 0x200000ffff0ae231 */ /* 0x010fca00003409b6 */
[----:B------:R-:W-:Y:S02]  /*8010*/  PRMT R5, R10, 0x7610, R5 ;  /* 0x000076100a057816 */ /* 0x000fe40000000005 */
[----:B------:R1:W4:Y:S01]  /*8020*/  LDL.LU.S16 R10, [R1+0xa4] ;  /* 0x0000a400010a7983 */ /* 0x0003220000300600 */
[----:B------:R-:W-:Y:S02]  /*8030*/  LOP3.LUT R6, R12, 0xff, RZ, 0xc0, !PT ;  /* 0x000000ff0c067812 */ /* 0x000fe400078ec0ff */
[----:B------:R-:W-:Y:S02]  /*8040*/  SHF.R.U32.HI R3, RZ, 0x8, R0 ;  /* 0x00000008ff037819 */ /* 0x000fe40000011600 */
[----:B------:R-:W-:Y:S02]  /*8050*/  @!P6 PRMT R182, R5, 0x5410, RZ ;  /* 0x0000541005b6e816 */ /* 0x000fe400000000ff */
[----:B------:R1:W4:Y:S01]  /*8060*/  LDL.LU.S16 R5, [R1+0xa8] ;  /* 0x0000a80001057983 */ /* 0x0003220000300600 */
[----:B------:R-:W-:-:S02]  /*8070*/  PRMT R89, R6, 0x5410, R3 ;  /* 0x0000541006597816 */ /* 0x000fc40000000003 */
[----:B---3--:R-:W-:-:S04]  /*8080*/  F2FP.BF16.PACK_AB R3, R35, R25 ;  /* 0x000000192303723e */ /* 0x008fc800000010ff */
[C---:B------:R-:W-:Y:S02]  /*8090*/  PRMT R179, R3.reuse, 0x7610, R179 ;  /* 0x0000761003b37816 */ /* 0x040fe400000000b3 */
[----:B------:R-:W-:Y:S02]  /*80a0*/  PRMT R178, R3, 0x7632, R178 ;  /* 0x0000763203b27816 */ /* 0x000fe400000000b2 */
[----:B------:R1:W3:Y:S01]  /*80b0*/  LDL.LU.S16 R3, [R1+0xac] ;  /* 0x0000ac0001037983 */ /* 0x0002e20000300600 */
[----:B------:R-:W-:-:S04]  /*80c0*/  SHF.R.U32.HI R0, RZ, 0x8, R16 ;  /* 0x00000008ff007819 */ /* 0x000fc80000011610 */
[----:B------:R-:W-:Y:S02]  /*80d0*/  PRMT R19, R19, 0x5410, R0 ;  /* 0x0000541013137816 */ /* 0x000fe40000000000 */
[----:B------:R-:W-:Y:S01]  /*80e0*/  LOP3.LUT R0, R18, 0xff, RZ, 0xc0, !PT ;  /* 0x000000ff12007812 */ /* 0x000fe200078ec0ff */
[----:B------:R-:W-:-:S03]  /*80f0*/  FFMA.FTZ R2, R197, c[0x0][0x23c], -R24 ;  /* 0x00008f00c5027a23 */ /* 0x000fc60000010818 */
[----:B------:R-:W-:Y:S01]  /*8100*/  PRMT R49, R0, 0x5410, R17 ;  /* 0x0000541000317816 */ /* 0x000fe20000000011 */
[----:B------:R-:W-:Y:S01]  /*8110*/  FFMA.FTZ R0, R196, c[0x0][0x23c], -R24 ;  /* 0x00008f00c4007a23 */ /* 0x000fe20000010818 */
[----:B------:R1:W-:Y:S01]  /*8120*/  MUFU.EX2 R20, R2 ;  /* 0x0000000200147308 */ /* 0x0003e20000000800 */
[----:B------:R-:W-:-:S07]  /*8130*/  IMAD.MOV.U32 R40, RZ, RZ, R228 ;  /* 0x000000ffff287224 */ /* 0x000fce00078e00e4 */
[----:B------:R1:W1:Y:S01]  /*8140*/  MUFU.EX2 R228, R0 ;  /* 0x0000000000e47308 */ /* 0x0002620000000800 */
[----:B------:R-:W-:Y:S01]  /*8150*/  IMAD.MOV.U32 R47, RZ, RZ, R231 ;  /* 0x000000ffff2f7224 */ /* 0x000fe200078e00e7 */
[----:B--2---:R-:W-:Y:S01]  /*8160*/  @!P3 HFMA2.BF16_V2 R15, -RZ.H0_H0, RZ.H0_H0, -R179.H0_H0 ;  /* 0x200000ffff0fb231 */ /* 0x004fe200003409b3 */
[----:B-1----:R-:W-:Y:S02]  /*8170*/  LOP3.LUT R2, R7, 0xff, RZ, 0xc0, !PT ;  /* 0x000000ff07027812 */ /* 0x002fe400078ec0ff */
[----:B------:R-:W-:Y:S02]  /*8180*/  IMAD.MOV.U32 R55, RZ, RZ, R47 ;  /* 0x000000ffff377224 */ /* 0x000fe400078e002f */
[----:B------:R-:W-:Y:S02]  /*8190*/  ISETP.GE.U32.AND P6, PT, R233, R2, PT ;  /* 0x00000002e900720c */ /* 0x000fe40003fc6070 */
[----:B------:R-:W-:Y:S01]  /*81a0*/  LOP3.LUT R0, R7, 0xffff, RZ, 0xc0, !PT ;  /* 0x0000ffff07007812 */ /* 0x000fe200078ec0ff */
[----:B------:R-:W-:-:S02]  /*81b0*/  IMAD.MOV.U32 R37, RZ, RZ, R230 ;  /* 0x000000ffff257224 */ /* 0x000fc400078e00e6 */
[----:B------:R-:W-:Y:S01]  /*81c0*/  IMAD.MOV.U32 R36, RZ, RZ, R166 ;  /* 0x000000ffff247224 */ /* 0x000fe200078e00a6 */
[----:B------:R-:W-:Y:S01]  /*81d0*/  SHF.R.U32.HI R0, RZ, 0x8, R0 ;  /* 0x00000008ff007819 */ /* 0x000fe20000011600 */
[----:B------:R-:W-:Y:S01]  /*81e0*/  IMAD.MOV.U32 R53, RZ, RZ, R84 ;  /* 0x000000ffff357224 */ /* 0x000fe200078e0054 */
[----:B------:R-:W-:Y:S01]  /*81f0*/  PRMT R11, R15, 0x7610, R11 ;  /* 0x000076100f0b7816 */ /* 0x000fe2000000000b */
[----:B------:R-:W-:Y:S01]  /*8200*/  IMAD.MOV.U32 R230, RZ, RZ, R85 ;  /* 0x000000ffffe67224 */ /* 0x000fe200078e0055 */
[----:B------:R-:W-:Y:S01]  /*8210*/  F2FP.BF16.PACK_AB R2, R228, R20 ;  /* 0x00000014e402723e */ /* 0x000fe200000010ff */
[----:B------:R-:W-:Y:S02]  /*8220*/  IMAD.MOV.U32 R166, RZ, RZ, R87 ;  /* 0x000000ffffa67224 */ /* 0x000fe400078e0057 */
[----:B------:R-:W-:Y:S01]  /*8230*/  IMAD.MOV.U32 R47, RZ, RZ, R86 ;  /* 0x000000ffff2f7224 */ /* 0x000fe200078e0056 */
[----:B------:R-:W-:Y:S01]  /*8240*/  LOP3.LUT R0, R0, 0xffff, RZ, 0xc0, !PT ;  /* 0x0000ffff00007812 */ /* 0x000fe200078ec0ff */
[----:B------:R-:W1:Y:S01]  /*8250*/  LDSM.16.MT88.4 R84, [R188+0xa000] ;  /* 0x00a00000bc54783b */ /* 0x000e620000004200 */
[----:B------:R-:W-:-:S02]  /*8260*/  PRMT R92, R179, 0x5410, R178 ;  /* 0x00005410b35c7816 */ /* 0x000fc400000000b2 */
[----:B------:R-:W-:Y:S02]  /*8270*/  @!P3 PRMT R179, R11, 0x5410, RZ ;  /* 0x000054100bb3b816 */ /* 0x000fe400000000ff */
[C---:B------:R-:W-:Y:S02]  /*8280*/  PRMT R177, R2.reuse, 0x7610, R177 ;  /* 0x0000761002b17816 */ /* 0x040fe400000000b1 */
[----:B------:R-:W-:Y:S02]  /*8290*/  ISETP.GE.U32.AND P3, PT, R233, R0, PT ;  /* 0x00000000e900720c */ /* 0x000fe40003f66070 */
[----:B------:R-:W-:Y:S02]  /*82a0*/  SHF.R.U32.HI R0, RZ, 0x18, R7 ;  /* 0x00000018ff007819 */ /* 0x000fe40000011607 */
[----:B------:R-:W-:Y:S01]  /*82b0*/  PRMT R176, R2, 0x7632, R176 ;  /* 0x0000763202b07816 */ /* 0x000fe200000000b0 */
[----:B------:R-:W-:-:S03]  /*82c0*/  IMAD.MOV.U32 R231, RZ, RZ, R88 ;  /* 0x000000ffffe77224 */ /* 0x000fc600078e0058 */
[----:B------:R-:W-:Y:S01]  /*82d0*/  PRMT R88, R177, 0x5410, R176 ;  /* 0x00005410b1587816 */ /* 0x000fe200000000b0 */
[----:B------:R-:W-:Y:S02]  /*82e0*/  IMAD.MOV.U32 R52, RZ, RZ, R165 ;  /* 0x000000ffff347224 */ /* 0x000fe400078e00a5 */
[----:B------:R-:W-:Y:S02]  /*82f0*/  IMAD.MOV.U32 R165, RZ, RZ, R79 ;  /* 0x000000ffffa57224 */ /* 0x000fe400078e004f */
[----:B------:R-:W2:Y:S01]  /*8300*/  LDSM.16.MT88.4 R76, [R188+0xa400] ;  /* 0x00a40000bc4c783b */ /* 0x000ea20000004200 */
[----:B----4-:R-:W-:-:S05]  /*8310*/  @!P5 HFMA2.BF16_V2 R10, -RZ.H0_H0, RZ.H0_H0, -R178.H0_H0 ;  /* 0x200000ffff0ad231 */ /* 0x010fca00003409b2 */
[----:B------:R-:W-:Y:S01]  /*8320*/  PRMT R6, R10, 0x7610, R6 ;  /* 0x000076100a067816 */ /* 0x000fe20000000006 */
[----:B------:R-:W-:-:S03]  /*8330*/  @!P6 HFMA2.BF16_V2 R5, -RZ.H0_H0, RZ.H0_H0, -R177.H0_H0 ;  /* 0x200000ffff05e231 */ /* 0x000fc600003409b1 */
[----:B------:R-:W-:Y:S02]  /*8340*/  @!P5 PRMT R178, R6, 0x5410, RZ ;  /* 0x0000541006b2d816 */ /* 0x000fe400000000ff */
[----:B------:R-:W-:Y:S02]  /*8350*/  ISETP.GE.U32.AND P5, PT, R233, R0, PT ;  /* 0x00000000e900720c */ /* 0x000fe40003fa6070 */
[----:B------:R-:W-:Y:S02]  /*8360*/  SHF.R.U32.HI R0, RZ, 0x10, R7 ;  /* 0x00000010ff007819 */ /* 0x000fe40000011607 */
[----:B------:R-:W-:Y:S02]  /*8370*/  PRMT R4, R5, 0x7610, R4 ;  /* 0x0000761005047816 */ /* 0x000fe40000000004 */
[----:B------:R-:W-:Y:S01]  /*8380*/  LOP3.LUT R0, R0, 0xff, RZ, 0xc0, !PT ;  /* 0x000000ff00007812 */ /* 0x000fe200078ec0ff */
[----:B---3--:R-:W-:Y:S01]  /*8390*/  @!P3 HFMA2.BF16_V2 R3, -RZ.H0_H0, RZ.H0_H0, -R176.H0_H0 ;  /* 0x200000ffff03b231 */ /* 0x008fe200003409b0 */
[----:B------:R-:W-:-:S02]  /*83a0*/  @!P6 PRMT R177, R4, 0x5410, RZ ;  /* 0x0000541004b1e816 */ /* 0x000fc400000000ff */
[----:B------:R-:W-:Y:S02]  /*83b0*/  ISETP.GE.U32.AND P6, PT, R233, R0, PT ;  /* 0x00000000e900720c */ /* 0x000fe40003fc6070 */
[----:B------:R-:W-:Y:S02]  /*83c0*/  SHF.R.U32.HI R0, RZ, 0x8, R22 ;  /* 0x00000008ff007819 */ /* 0x000fe40000011616 */
[----:B------:R-:W-:Y:S02]  /*83d0*/  PRMT R2, R3, 0x7610, R2 ;  /* 0x0000761003027816 */ /* 0x000fe40000000002 */
[----:B------:R-:W-:Y:S02]  /*83e0*/  LOP3.LUT R0, R0, 0xffff, RZ, 0xc0, !PT ;  /* 0x0000ffff00007812 */ /* 0x000fe400078ec0ff */
[----:B------:R-:W-:Y:S02]  /*83f0*/  @!P3 PRMT R176, R2, 0x5410, RZ ;  /* 0x0000541002b0b816 */ /* 0x000fe400000000ff */
[----:B------:R-:W-:-:S02]  /*8400*/  ISETP.GE.U32.AND P3, PT, R233, R0, PT ;  /* 0x00000000e900720c */ /* 0x000fc40003f66070 */
[----:B------:R-:W-:-:S04]  /*8410*/  LOP3.LUT R0, R9, 0xffff, RZ, 0xc0, !PT ;  /* 0x0000ffff09007812 */ /* 0x000fc800078ec0ff */
[----:B------:R-:W-:Y:S02]  /*8420*/  SHF.R.U32.HI R2, RZ, 0x8, R0 ;  /* 0x00000008ff027819 */ /* 0x000fe40000011600 */
[----:B------:R-:W-:Y:S02]  /*8430*/  LOP3.LUT R0, R9, 0xff, RZ, 0xc0, !PT ;  /* 0x000000ff09007812 */ /* 0x000fe400078ec0ff */
[--C-:B------:R-:W-:Y:S02]  /*8440*/  SHF.R.U32.HI R7, RZ, 0x18, R9.reuse ;  /* 0x00000018ff077819 */ /* 0x100fe40000011609 */
[----:B------:R-:W-:Y:S02]  /*8450*/  PRMT R48, R0, 0x5410, R2 ;  /* 0x0000541000307816 */ /* 0x000fe40000000002 */
[----:B------:R-:W-:Y:S02]  /*8460*/  SHF.R.U32.HI R2, RZ, 0x10, R9 ;  /* 0x00000010ff027819 */ /* 0x000fe40000011609 */
[----:B------:R-:W-:-:S02]  /*8470*/  LOP3.LUT R0, R8, 0xffff, RZ, 0xc0, !PT ;  /* 0x0000ffff08007812 */ /* 0x000fc400078ec0ff */
[----:B------:R-:W-:Y:S02]  /*8480*/  LOP3.LUT R6, R8, 0xff, RZ, 0xc0, !PT ;  /* 0x000000ff08067812 */ /* 0x000fe400078ec0ff */
[--C-:B------:R-:W-:Y:S02]  /*8490*/  SHF.R.U32.HI R3, RZ, 0x10, R8.reuse ;  /* 0x00000010ff037819 */ /* 0x100fe40000011608 */
[----:B------:R-:W-:Y:S02]  /*84a0*/  SHF.R.U32.HI R5, RZ, 0x18, R8 ;  /* 0x00000018ff057819 */ /* 0x000fe40000011608 */
[----:B-1----:R-:W-:Y:S11]  /*84b0*/  HMMA.16816.F32.BF16 R8, R72, R84, RZ ;  /* 0x000000544808723c */ /* 0x002ff600000418ff */
[----:B------:R-:W-:Y:S11]  /*84c0*/  @!UPT UIADD3 URZ, URZ, URZ, URZ ;  /* 0x0000003f3f3ff290 */ /* 0x000ff6000fffe03f */
[----:B------:R-:W-:Y:S02]  /*84d0*/  @!UPT UIADD3 URZ, URZ, URZ, URZ ;  /* 0x0000003f3f3ff290 */ /* 0x000fe4000fffe03f */
[----:B--2---:R-:W-:Y:S01]  /*84e0*/  HMMA.16816.F32.BF16 R196, R68, R76, R8 ;  /* 0x0000004c44c4723c */ /* 0x004fe20000041808 */
[----:B------:R1:W2:Y:S01]  /*84f0*/  LDL.LU.S16 R8, [R1+0xb0] ;  /* 0x0000b00001087983 */ /* 0x0002a20000300600 */
[----:B------:R-:W-:Y:S02]  /*8500*/  LOP3.LUT R4, R2, 0xff, RZ, 0xc0, !PT ;  /* 0x000000ff02047812 */ /* 0x000fe400078ec0ff */
[----:B------:R-:W-:Y:S02]  /*8510*/  SHF.R.U32.HI R2, RZ, 0x8, R0 ;  /* 0x00000008ff027819 */ /* 0x000fe40000011600 */
[----:B------:R-:W-:Y:S02]  /*8520*/  LOP3.LUT R0, R3, 0xff, RZ, 0xc0, !PT ;  /* 0x000000ff03007812 */ /* 0x000fe400078ec0ff */
[----:B------:R-:W-:Y:S02]  /*8530*/  PRMT R39, R4, 0x5410, R7 ;  /* 0x0000541004277816 */ /* 0x000fe40000000007 */
[----:B------:R-:W-:-:S02]  /*8540*/  PRMT R17, R6, 0x5410, R2 ;  /* 0x0000541006117816 */ /* 0x000fc40000000002 */
[----:B------:R-:W-:Y:S02]  /*8550*/  PRMT R18, R0, 0x5410, R5 ;  /* 0x0000541000127816 */ /* 0x000fe40000000005 */
[----:B------:R-:W-:Y:S01]  /*8560*/  HMMA.16816.F32.BF16 R4, R64, R84, RZ ;  /* 0x000000544004723c */ /* 0x000fe200000418ff */
[----:B------:R-:W-:Y:S02]  /*8570*/  FFMA.FTZ R2, R220, c[0x0][0x23c], -R24 ;  /* 0x00008f00dc027a23 */ /* 0x000fe40000010818 */
[--C-:B------:R-:W-:Y:S02]  /*8580*/  FFMA.FTZ R0, R224, c[0x0][0x23c], -R21.reuse ;  /* 0x00008f00e0007a23 */ /* 0x100fe40000010815 */
[----:B------:R-:W-:Y:S02]  /*8590*/  FFMA.FTZ R12, R223, c[0x0][0x23c], -R21 ;  /* 0x00008f00df0c7a23 */ /* 0x000fe40000010815 */
[----:B------:R-:W-:Y:S02]  /*85a0*/  IMAD.MOV.U32 R168, RZ, RZ, R52 ;  /* 0x000000ffffa87224 */ /* 0x000fe400078e0034 */
[----:B------:R-:W-:-:S02]  /*85b0*/  IMAD.MOV.U32 R52, RZ, RZ, R55 ;  /* 0x000000ffff347224 */ /* 0x000fc400078e0037 */
[----:B------:R-:W-:Y:S01]  /*85c0*/  IMAD.MOV.U32 R55, RZ, RZ, R38 ;  /* 0x000000ffff377224 */ /* 0x000fe200078e0026 */
[----:B------:R3:W-:Y:S01]  /*85d0*/  MUFU.EX2 R245, R2 ;  /* 0x0000000200f57308 */ /* 0x0007e20000000800 */
[----:B------:R-:W-:Y:S02]  /*85e0*/  IMAD.MOV.U32 R46, RZ, RZ, R225 ;  /* 0x000000ffff2e7224 */ /* 0x000fe400078e00e1 */
[----:B------:R-:W-:Y:S02]  /*85f0*/  IMAD.MOV.U32 R38, RZ, RZ, R226 ;  /* 0x000000ffff267224 */ /* 0x000fe400078e00e2 */
[----:B------:R-:W-:Y:S02]  /*8600*/  FADD.FTZ R3, R215, R180 ;  /* 0x000000b4d7037221 */ /* 0x000fe40000010000 */
[--C-:B------:R-:W-:Y:S01]  /*8610*/  FFMA.FTZ R14, R222, c[0x0][0x23c], -R21.reuse ;  /* 0x00008f00de0e7a23 */ /* 0x100fe20000010815 */
[----:B------:R4:W-:Y:S01]  /*8620*/  MUFU.EX2 R225, R0 ;  /* 0x0000000000e17308 */ /* 0x0009e20000000800 */
[----:B------:R-:W-:-:S03]  /*8630*/  FFMA.FTZ R16, R221, c[0x0][0x23c], -R21 ;  /* 0x00008f00dd107a23 */ /* 0x000fc60000010815 */
[----:B------:R-:W-:Y:S04]  /*8640*/  HMMA.16816.F32.BF16 R220, R56, R76, R4 ;  /* 0x0000004c38dc723c */ /* 0x000fe80000041804 */
[----:B------:R-:W1:Y:S01]  /*8650*/  MUFU.EX2 R226, R12 ;  /* 0x0000000c00e27308 */ /* 0x000e620000000800 */
[----:B---3--:R-:W-:Y:S02]  /*8660*/  FADD.FTZ R2, R158, R155 ;  /* 0x0000009b9e027221 */ /* 0x008fe40000010000 */
[----:B------:R-:W-:Y:S02]  /*8670*/  FADD.FTZ R4, R126, R125 ;  /* 0x0000007d7e047221 */ /* 0x000fe40000010000 */
[----:B------:R-:W-:Y:S02]  /*8680*/  FADD.FTZ R5, R175, R3 ;  /* 0x00000003af057221 */ /* 0x000fe40000010000 */
[----:B----4-:R-:W-:-:S02]  /*8690*/  FADD.FTZ R0, R143, R142 ;  /* 0x0000008e8f007221 */ /* 0x010fc40000010000 */
[----:B------:R-:W-:Y:S02]  /*86a0*/  FADD.FTZ R3, R151, R2 ;  /* 0x0000000297037221 */ /* 0x000fe40000010000 */
[----:B------:R-:W-:Y:S02]  /*86b0*/  FADD.FTZ R2, R141, R0 ;  /* 0x000000008d027221 */ /* 0x000fe40000010000 */
[----:B------:R-:W-:Y:S01]  /*86c0*/  FADD.FTZ R0, R124, R4 ;  /* 0x000000047c007221 */ /* 0x000fe20000010000 */
[----:B------:R3:W-:Y:S03]  /*86d0*/  MUFU.EX2 R215, R14 ;  /* 0x0000000e00d77308 */ /* 0x0007e60000000800 */
[----:B------:R-:W-:Y:S02]  /*86e0*/  FADD.FTZ R0, R123, R0 ;  /* 0x000000007b007221 */ /* 0x000fe40000010000 */
[----:B------:R-:W-:-:S02]  /*86f0*/  FFMA.FTZ R13, R217, c[0x0][0x23c], -R24 ;  /* 0x00008f00d90d7a23 */ /* 0x000fc40000010818 */
[----:B------:R4:W4:Y:S01]  /*8700*/  LDL.LU.S16 R24, [R1+0xb4] ;  /* 0x0000b40001187983 */ /* 0x0009220000300600 */
[----:B------:R-:W-:-:S03]  /*8710*/  IMAD.MOV.U32 R170, RZ, RZ, R36 ;  /* 0x000000ffffaa7224 */ /* 0x000fc600078e0024 */
[----:B------:R2:W4:Y:S04]  /*8720*/  LDL.LU.S16 R11, [R1+0xc0] ;  /* 0x0000c000010b7983 */ /* 0x0005280000300600 */
[----:B------:R2:W4:Y:S01]  /*8730*/  LDL.LU.S16 R10, [R1+0xcc] ;  /* 0x0000cc00010a7983 */ /* 0x0005220000300600 */
[----:B---3--:R-:W-:Y:S01]  /*8740*/  FADD.FTZ R14, R122, R0 ;  /* 0x000000007a0e7221 */ /* 0x008fe20000010000 */
[----:B-1----:R-:W-:-:S04]  /*8750*/  F2FP.BF16.PACK_AB R0, R226, R225 ;  /* 0x000000e1e200723e */ /* 0x002fc800000010ff */
[C---:B------:R-:W-:Y:S02]  /*8760*/  PRMT R175, R0.reuse, 0x7610, R175 ;  /* 0x0000761000af7816 */ /* 0x040fe400000000af */
[----:B------:R-:W-:-:S04]  /*8770*/  PRMT R174, R0, 0x7632, R174 ;  /* 0x0000763200ae7816 */ /* 0x000fc800000000ae */
[----:B------:R-:W-:Y:S01]  /*8780*/  PRMT R36, R175, 0x5410, R174 ;  /* 0x00005410af247816 */ /* 0x000fe200000000ae */
[----:B--2---:R-:W-:-:S05]  /*8790*/  @!P6 HFMA2.BF16_V2 R8, -RZ.H0_H0, RZ.H0_H0, -R175.H0_H0 ;  /* 0x200000ffff08e231 */ /* 0x004fca00003409af */
[----:B------:R-:W-:Y:S02]  /*87a0*/  PRMT R7, R8, 0x7610, R7 ;  /* 0x0000761008077816 */ /* 0x000fe40000000007 */
[----:B------:R1:W2:Y:S02]  /*87b0*/  LDL.LU.S16 R8, [R1+0xc8] ;  /* 0x0000c80001087983 */ /* 0x0002a40000300600 */
[----:B------:R-:W-:Y:S02]  /*87c0*/  @!P6 PRMT R175, R7, 0x5410, RZ ;  /* 0x0000541007afe816 */ /* 0x000fe400000000ff */
[----:B------:R1:W3:Y:S01]  /*87d0*/  LDL.LU.S16 R7, [R1+0xc4] ;  /* 0x0000c40001077983 */ /* 0x0002e20000300600 */
[----:B------:R-:W-:Y:S02]  /*87e0*/  IMAD.MOV.U32 R45, RZ, RZ, R37 ;  /* 0x000000ffff2d7224 */ /* 0x000fe400078e0025 */
[----:B------:R-:W-:Y:S02]  /*87f0*/  IMAD.MOV.U32 R54, RZ, RZ, R170 ;  /* 0x000000ffff367224 */ /* 0x000fe400078e00aa */
[----:B------:R-:W-:-:S02]  /*8800*/  IMAD.MOV.U32 R170, RZ, RZ, R168 ;  /* 0x000000ffffaa7224 */ /* 0x000fc400078e00a8 */
[----:B------:R-:W-:Y:S02]  /*8810*/  IMAD.MOV.U32 R84, RZ, RZ, R220 ;  /* 0x000000ffff547224 */ /* 0x000fe400078e00dc */
[----:B------:R-:W-:Y:S02]  /*8820*/  IMAD.MOV.U32 R22, RZ, RZ, R20 ;  /* 0x000000ffff167224 */ /* 0x000fe400078e0014 */
[----:B------:R-:W-:Y:S02]  /*8830*/  IMAD.MOV.U32 R168, RZ, RZ, R53 ;  /* 0x000000ffffa87224 */ /* 0x000fe400078e0035 */
[----:B------:R-:W-:Y:S02]  /*8840*/  IMAD.MOV.U32 R220, RZ, RZ, R46 ;  /* 0x000000ffffdc7224 */ /* 0x000fe400078e002e */
[----:B------:R-:W-:Y:S02]  /*8850*/  IMAD.MOV.U32 R20, RZ, RZ, R45 ;  /* 0x000000ffff147224 */ /* 0x000fe400078e002d */
[----:B------:R-:W-:-:S02]  /*8860*/  IMAD.MOV.U32 R53, RZ, RZ, R47 ;  /* 0x000000ffff357224 */ /* 0x000fc400078e002f */
[----:B------:R-:W1:Y:S01]  /*8870*/  LDSM.16.MT88.4 R44, [R190+0xa000] ;  /* 0x00a00000be2c783b */ /* 0x000e620000004200 */
[----:B------:R-:W-:Y:S02]  /*8880*/  IMAD.MOV.U32 R37, RZ, RZ, R227 ;  /* 0x000000ffff257224 */ /* 0x000fe400078e00e3 */
[----:B------:R-:W4:Y:S01]  /*8890*/  MUFU.EX2 R227, R13 ;  /* 0x0000000d00e37308 */ /* 0x000f220000000800 */
[----:B------:R-:W-:-:S07]  /*88a0*/  FADD.FTZ R2, R140, R2 ;  /* 0x000000028c027221 */ /* 0x000fce0000010000 */
[----:B------:R-:W1:Y:S01]  /*88b0*/  MUFU.EX2 R224, R16 ;  /* 0x0000001000e07308 */ /* 0x000e620000000800 */
[----:B------:R-:W-:Y:S02]  /*88c0*/  IMAD.MOV.U32 R169, RZ, RZ, R223 ;  /* 0x000000ffffa97224 */ /* 0x000fe400078e00df */
[----:B------:R-:W-:Y:S02]  /*88d0*/  FADD.FTZ R4, R173, R5 ;  /* 0x00000005ad047221 */ /* 0x000fe40000010000 */
[----:B------:R-:W-:Y:S02]  /*88e0*/  FADD.FTZ R15, R139, R2 ;  /* 0x000000028b0f7221 */ /* 0x000fe40000010000 */
[----:B------:R-:W-:Y:S01]  /*88f0*/  IMAD.MOV.U32 R21, RZ, RZ, R222 ;  /* 0x000000ffff157224 */ /* 0x000fe200078e00de */
[----:B----4-:R-:W-:Y:S01]  /*8900*/  F2FP.BF16.PACK_AB R2, R227, R245 ;  /* 0x000000f5e302723e */ /* 0x010fe200000010ff */
[----:B------:R-:W-:Y:S02]  /*8910*/  IMAD.MOV.U32 R223, RZ, RZ, R20 ;  /* 0x000000ffffdf7224 */ /* 0x000fe400078e0014 */
[----:B------:R-:W-:-:S02]  /*8920*/  IMAD.MOV.U32 R222, RZ, RZ, R22 ;  /* 0x000000ffffde7224 */ /* 0x000fc400078e0016 */
[----:B------:R-:W-:Y:S02]  /*8930*/  IMAD.MOV.U32 R20, RZ, RZ, R170 ;  /* 0x000000ffff147224 */ /* 0x000fe400078e00aa */
[----:B------:R-:W-:Y:S01]  /*8940*/  IMAD.MOV.U32 R217, RZ, RZ, R54 ;  /* 0x000000ffffd97224 */ /* 0x000fe200078e0036 */
[----:B------:R-:W-:Y:S01]  /*8950*/  @!P5 HFMA2.BF16_V2 R24, -RZ.H0_H0, RZ.H0_H0, -R174.H0_H0 ;  /* 0x200000ffff18d231 */ /* 0x000fe200003409ae */
[----:B------:R-:W-:Y:S02]  /*8960*/  IMAD.MOV.U32 R22, RZ, RZ, R52 ;  /* 0x000000ffff167224 */ /* 0x000fe400078e0034 */
[----:B------:R-:W-:Y:S02]  /*8970*/  IMAD.MOV.U32 R170, RZ, RZ, R55 ;  /* 0x000000ffffaa7224 */ /* 0x000fe400078e0037 */
[----:B------:R-:W-:Y:S01]  /*8980*/  PRMT R9, R24, 0x7610, R9 ;  /* 0x0000761018097816 */ /* 0x000fe20000000009 */
[----:B------:R-:W-:Y:S02]  /*8990*/  IMAD.MOV.U32 R24, RZ, RZ, R167 ;  /* 0x000000ffff187224 */ /* 0x000fe400078e00a7 */
[----:B------:R-:W-:Y:S01]  /*89a0*/  IMAD.MOV.U32 R167, RZ, RZ, R53 ;  /* 0x000000ffffa77224 */ /* 0x000fe200078e0035 */
[----:B------:R-:W-:Y:S01]  /*89b0*/  PRMT R173, R2, 0x7610, R173 ;  /* 0x0000761002ad7816 */ /* 0x000fe200000000ad */
[----:B------:R-:W-:Y:S01]  /*89c0*/  FADD.FTZ R4, R172, R4 ;  /* 0x00000004ac047221 */ /* 0x000fe20000010000 */
[----:B------:R-:W4:Y:S01]  /*89d0*/  LDSM.16.MT88.4 R52, [R190+0xa400] ;  /* 0x00a40000be34783b */ /* 0x000f220000004200 */
[----:B-1----:R-:W-:-:S02]  /*89e0*/  F2FP.BF16.PACK_AB R0, R224, R215 ;  /* 0x000000d7e000723e */ /* 0x002fc400000010ff */
[----:B------:R-:W-:Y:S01]  /*89f0*/  PRMT R172, R2, 0x7632, R172 ;  /* 0x0000763202ac7816 */ /* 0x000fe200000000ac */
[----:B------:R-:W-:Y:S01]  /*8a00*/  @!P4 HFMA2.BF16_V2 R11, -RZ.H0_H0, RZ.H0_H0, -R173.H0_H0 ;  /* 0x200000ffff0bc231 */ /* 0x000fe200003409ad */
[----:B------:R-:W-:-:S03]  /*8a10*/  PRMT R134, R0, 0x7632, R134 ;  /* 0x0000763200867816 */ /* 0x000fc60000000086 */
[----:B------:R-:W-:Y:S01]  /*8a20*/  @!P3 HFMA2.BF16_V2 R10, -RZ.H0_H0, RZ.H0_H0, -R172.H0_H0 ;  /* 0x200000ffff0ab231 */ /* 0x000fe200003409ac */
[----:B------:R-:W-:Y:S01]  /*8a30*/  PRMT R6, R11, 0x7610, R6 ;  /* 0x000076100b067816 */ /* 0x000fe20000000006 */
[----:B------:R-:W-:-:S03]  /*8a40*/  IMAD.MOV.U32 R11, RZ, RZ, R37 ;  /* 0x000000ffff0b7224 */ /* 0x000fc600078e0025 */
[----:B------:R-:W-:Y:S01]  /*8a50*/  PRMT R5, R10, 0x7610, R5 ;  /* 0x000076100a057816 */ /* 0x000fe20000000005 */
[----:B------:R-:W-:Y:S01]  /*8a60*/  FADD.FTZ R13, R216, R4 ;  /* 0x00000004d80d7221 */ /* 0x000fe20000010000 */
[----:B------:R-:W-:Y:S02]  /*8a70*/  PRMT R135, R0, 0x7610, R135 ;  /* 0x0000761000877816 */ /* 0x000fe40000000087 */
[----:B------:R-:W-:Y:S02]  /*8a80*/  PRMT R37, R173, 0x5410, R172 ;  /* 0x00005410ad257816 */ /* 0x000fe400000000ac */
[----:B------:R-:W-:Y:S02]  /*8a90*/  @!P4 PRMT R173, R6, 0x5410, RZ ;  /* 0x0000541006adc816 */ /* 0x000fe400000000ff */
[----:B------:R-:W-:Y:S01]  /*8aa0*/  @!P3 PRMT R172, R5, 0x5410, RZ ;  /* 0x0000541005acb816 */ /* 0x000fe200000000ff */
[----:B------:R-:W-:Y:S02]  /*8ab0*/  IMAD.MOV.U32 R85, RZ, RZ, R220 ;  /* 0x000000ffff557224 */ /* 0x000fe400078e00dc */
[----:B------:R-:W-:-:S02]  /*8ac0*/  IMAD.MOV.U32 R43, RZ, RZ, R221 ;  /* 0x000000ffff2b7224 */ /* 0x000fc400078e00dd */
[----:B------:R-:W-:Y:S01]  /*8ad0*/  IMAD.MOV.U32 R221, RZ, RZ, R38 ;  /* 0x000000ffffdd7224 */ /* 0x000fe200078e0026 */
[----:B------:R-:W-:Y:S01]  /*8ae0*/  PRMT R38, R135, 0x5410, R134 ;  /* 0x0000541087267816 */ /* 0x000fe20000000086 */
[----:B------:R-:W-:Y:S02]  /*8af0*/  IMAD.MOV.U32 R220, RZ, RZ, R168 ;  /* 0x000000ffffdc7224 */ /* 0x000fe400078e00a8 */
[----:B------:R-:W-:Y:S02]  /*8b00*/  FADD.FTZ R3, R150, R3 ;  /* 0x0000000396037221 */ /* 0x000fe40000010000 */
[----:B------:R-:W-:Y:S02]  /*8b10*/  IMAD.MOV.U32 R168, RZ, RZ, R230 ;  /* 0x000000ffffa87224 */ /* 0x000fe400078e00e6 */
[----:B------:R-:W-:Y:S02]  /*8b20*/  IMAD.MOV.U32 R230, RZ, RZ, R40 ;  /* 0x000000ffffe67224 */ /* 0x000fe400078e0028 */
[----:B------:R-:W-:-:S02]  /*8b30*/  IMAD.MOV.U32 R40, RZ, RZ, R42 ;  /* 0x000000ffff287224 */ /* 0x000fc400078e002a */
[----:B------:R-:W-:Y:S02]  /*8b40*/  IMAD.MOV.U32 R42, RZ, RZ, R181 ;  /* 0x000000ffff2a7224 */ /* 0x000fe400078e00b5 */
[----:B------:R-:W-:Y:S02]  /*8b50*/  FADD.FTZ R3, R149, R3 ;  /* 0x0000000395037221 */ /* 0x000fe40000010000 */
[----:B------:R-:W-:Y:S02]  /*8b60*/  IMAD.MOV.U32 R143, RZ, RZ, R133 ;  /* 0x000000ffff8f7224 */ /* 0x000fe400078e0085 */
[----:B------:R-:W-:Y:S02]  /*8b70*/  FADD.FTZ R12, R157, R3 ;  /* 0x000000039d0c7221 */ /* 0x000fe40000010000 */
[----:B------:R-:W-:Y:S02]  /*8b80*/  IMAD.MOV.U32 R158, RZ, RZ, R221 ;  /* 0x000000ffff9e7224 */ /* 0x000fe400078e00dd */
[----:B------:R-:W-:-:S02]  /*8b90*/  IMAD.MOV.U32 R142, RZ, RZ, R222 ;  /* 0x000000ffff8e7224 */ /* 0x000fc400078e00de */
[----:B------:R-:W-:Y:S01]  /*8ba0*/  IMAD.MOV.U32 R155, RZ, RZ, R223 ;  /* 0x000000ffff9b7224 */ /* 0x000fe200078e00df */
[----:B------:R-:W-:Y:S01]  /*8bb0*/  @!P5 PRMT R174, R9, 0x5410, RZ ;  /* 0x0000541009aed816 */ /* 0x000fe200000000ff */
[----:B------:R-:W-:Y:S02]  /*8bc0*/  IMAD.MOV.U32 R139, RZ, RZ, R43 ;  /* 0x000000ffff8b7224 */ /* 0x000fe400078e002b */
[----:B------:R-:W-:-:S04]  /*8bd0*/  FADD.FTZ R3, R219, R13 ;  /* 0x0000000ddb037221 */ /* 0x000fc80000010000 */
[----:B------:R-:W-:-:S04]  /*8be0*/  FADD.FTZ R3, R218, R3 ;  /* 0x00000003da037221 */ /* 0x000fc80000010000 */
[----:B------:R-:W-:Y:S02]  /*8bf0*/  FADD.FTZ R3, R31, R3 ;  /* 0x000000031f037221 */ /* 0x000fe40000010000 */
[----:B------:R-:W-:Y:S01]  /*8c00*/  IMAD.MOV.U32 R126, RZ, RZ, R84 ;  /* 0x000000ffff7e7224 */ /* 0x000fe200078e0054 */
[----:B---3--:R-:W-:-:S05]  /*8c10*/  @!P1 HFMA2.BF16_V2 R7, -RZ.H0_H0, RZ.H0_H0, -R134.H0_H0 ;  /* 0x200000ffff079231 */ /* 0x008fca0000340986 */
[----:B------:R-:W-:Y:S02]  /*8c20*/  PRMT R0, R7, 0x7610, R0 ;  /* 0x0000761007007816 */ /* 0x000fe40000000000 */
[----:B------:R-:W-:Y:S01]  /*8c30*/  HMMA.16816.F32.BF16 R4, R64, R44, RZ ;  /* 0x0000002c4004723c */ /* 0x000fe200000418ff */
[----:B--2---:R-:W-:Y:S01]  /*8c40*/  @!P2 HFMA2.BF16_V2 R8, -RZ.H0_H0, RZ.H0_H0, -R135.H0_H0 ;  /* 0x200000ffff08a231 */ /* 0x004fe20000340987 */
[----:B------:R-:W-:Y:S01]  /*8c50*/  @!P1 PRMT R134, R0, 0x5410, RZ ;  /* 0x0000541000869816 */ /* 0x000fe200000000ff */
[----:B------:R-:W-:Y:S01]  /*8c60*/  FADD.FTZ R0, R132, R14 ;  /* 0x0000000e84007221 */ /* 0x000fe20000010000 */
[C---:B------:R-:W-:Y:S01]  /*8c70*/  LEA R180, P1, R85.reuse, c[0x0][0x1f8], 0x1 ;  /* 0x00007e0055b47a11 */ /* 0x040fe200078208ff */
[----:B------:R-:W-:Y:S01]  /*8c80*/  IMAD.MOV.U32 R14, RZ, RZ, c[0x0][0x228] ;  /* 0x00008a00ff0e7624 */ /* 0x000fe200078e00ff */
[----:B------:R-:W-:Y:S02]  /*8c90*/  PRMT R2, R8, 0x7610, R2 ;  /* 0x0000761008027816 */ /* 0x000fe40000000002 */
[----:B------:R-:W-:Y:S01]  /*8ca0*/  LEA.HI.X R181, R85, c[0x0][0x1fc], R11, 0x1, P1 ;  /* 0x00007f0055b57a11 */ /* 0x000fe200008f0c0b */
[----:B------:R-:W-:Y:S01]  /*8cb0*/  IMAD.SHL.U32 R132, R14, 0x8, RZ ;  /* 0x000000080e847824 */ /* 0x000fe200078e00ff */
[----:B------:R-:W-:Y:S01]  /*8cc0*/  @!P2 PRMT R135, R2, 0x5410, RZ ;  /* 0x000054100287a816 */ /* 0x000fe200000000ff */
[----:B------:R-:W-:-:S02]  /*8cd0*/  IMAD.MOV.U32 R85, RZ, RZ, R217 ;  /* 0x000000ffff557224 */ /* 0x000fc400078e00d9 */
[----:B------:R-:W-:Y:S02]  /*8ce0*/  IMAD.MOV.U32 R217, RZ, RZ, R24 ;  /* 0x000000ffffd97224 */ /* 0x000fe400078e0018 */
[----:B------:R-:W-:Y:S01]  /*8cf0*/  IMAD.WIDE R132, R132, 0x2, R180 ;  /* 0x0000000284847825 */ /* 0x000fe200078e02b4 */
[----:B------:R-:W-:Y:S03]  /*8d00*/  STG.E.U16 [R180.64], R81 ;  /* 0x00000051b4007986 */ /* 0x000fe6000c101526 */
[----:B------:R-:W-:Y:S02]  /*8d10*/  IMAD.MOV.U32 R24, RZ, RZ, R220 ;  /* 0x000000ffff187224 */ /* 0x000fe400078e00dc */
[----:B------:R-:W-:Y:S01]  /*8d20*/  FADD.FTZ R2, R147, R15 ;  /* 0x0000000f93027221 */ /* 0x000fe20000010000 */
[----:B------:R-:W-:Y:S02]  /*8d30*/  STG.E.U16 [R180.64+0x2], R80 ;  /* 0x00000250b4007986 */ /* 0x000fe4000c101526 */
[----:B----4-:R-:W-:Y:S02]  /*8d40*/  HMMA.16816.F32.BF16 R220, R56, R52, R4 ;  /* 0x0000003438dc723c */ /* 0x010fe40000041804 */
[----:B------:R1:W-:Y:S05]  /*8d50*/  STG.E.U16 [R132.64+0x2], R96 ;  /* 0x0000026084007986 */ /* 0x0003ea000c101526 */
[----:B------:R-:W-:Y:S01]  /*8d60*/  FADD.FTZ R6, R163, R12 ;  /* 0x0000000ca3067221 */ /* 0x000fe20000010000 */
[----:B------:R2:W-:Y:S01]  /*8d70*/  STG.E.U16 [R132.64], R83 ;  /* 0x0000005384007986 */ /* 0x0005e2000c101526 */
[----:B------:R-:W-:Y:S01]  /*8d80*/  FADD.FTZ R5, R146, R2 ;  /* 0x0000000292057221 */ /* 0x000fe20000010000 */
[----:B------:R-:W-:Y:S01]  /*8d90*/  HMMA.16816.F32.BF16 R8, R72, R44, RZ ;  /* 0x0000002c4808723c */ /* 0x000fe200000418ff */
[----:B------:R-:W-:-:S02]  /*8da0*/  IMAD.MOV.U32 R146, RZ, RZ, R142 ;  /* 0x000000ffff927224 */ /* 0x000fc400078e008e */
[----:B------:R-:W-:Y:S02]  /*8db0*/  IMAD.MOV.U32 R142, RZ, RZ, R158 ;  /* 0x000000ffff8e7224 */ /* 0x000fe400078e009e */
[----:B------:R-:W-:Y:S02]  /*8dc0*/  FADD.FTZ R2, R164, R6 ;  /* 0x00000006a4027221 */ /* 0x000fe40000010000 */
[----:B------:R-:W-:Y:S02]  /*8dd0*/  IMAD.MOV.U32 R158, RZ, RZ, R85 ;  /* 0x000000ffff9e7224 */ /* 0x000fe400078e0055 */
[----:B------:R-:W-:Y:S02]  /*8de0*/  IMAD.MOV.U32 R164, RZ, RZ, R231 ;  /* 0x000000ffffa47224 */ /* 0x000fe400078e00e7 */
[----:B------:R-:W-:Y:S02]  /*8df0*/  IMAD.MOV.U32 R85, RZ, RZ, R35 ;  /* 0x000000ffff557224 */ /* 0x000fe400078e0023 */
[----:B------:R-:W-:-:S02]  /*8e00*/  IMAD.MOV.U32 R231, RZ, RZ, R32 ;  /* 0x000000ffffe77224 */ /* 0x000fc400078e0020 */
[----:B-1----:R-:W-:Y:S02]  /*8e10*/  IMAD.MOV.U32 R96, RZ, RZ, R170 ;  /* 0x000000ffff607224 */ /* 0x002fe400078e00aa */
[----:B------:R-:W-:Y:S02]  /*8e20*/  IMAD.MOV.U32 R170, RZ, RZ, R168 ;  /* 0x000000ffffaa7224 */ /* 0x000fe400078e00a8 */
[----:B------:R-:W-:Y:S02]  /*8e30*/  IMAD.MOV.U32 R168, RZ, RZ, R230 ;  /* 0x000000ffffa87224 */ /* 0x000fe400078e00e6 */
[----:B--2---:R-:W-:Y:S02]  /*8e40*/  IMAD.MOV.U32 R83, RZ, RZ, R155 ;  /* 0x000000ffff537224 */ /* 0x004fe400078e009b */
[----:B------:R-:W-:Y:S02]  /*8e50*/  IMAD.MOV.U32 R155, RZ, RZ, R21 ;  /* 0x000000ffff9b7224 */ /* 0x000fe400078e0015 */
[----:B------:R-:W-:-:S02]  /*8e60*/  IMAD.MOV.U32 R21, RZ, RZ, R34 ;  /* 0x000000ffff157224 */ /* 0x000fc400078e0022 */
[----:B------:R-:W-:Y:S02]  /*8e70*/  IMAD.MOV.U32 R230, RZ, RZ, R33 ;  /* 0x000000ffffe67224 */ /* 0x000fe400078e0021 */
[----:B------:R-:W1:Y:S01]  /*8e80*/  LDSM.16.MT88.4 R32, [R188+0xb000] ;  /* 0x00b00000bc20783b */ /* 0x000e620000004200 */
[----:B------:R-:W-:Y:S01]  /*8e90*/  IMAD.MOV.U32 R124, RZ, RZ, R155 ;  /* 0x000000ffff7c7224 */ /* 0x000fe200078e009b */
[----:B------:R-:W-:Y:S01]  /*8ea0*/  HMMA.16816.F32.BF16 R8, R68, R52, R8 ;  /* 0x000000344408723c */ /* 0x000fe20000041808 */
[----:B------:R-:W-:Y:S02]  /*8eb0*/  IMAD.MOV.U32 R155, RZ, RZ, R169 ;  /* 0x000000ffff9b7224 */ /* 0x000fe400078e00a9 */
[----:B------:R-:W-:Y:S02]  /*8ec0*/  IMAD.MOV.U32 R169, RZ, RZ, R168 ;  /* 0x000000ffffa97224 */ /* 0x000fe400078e00a8 */
[----:B------:R-:W-:Y:S02]  /*8ed0*/  IMAD.MOV.U32 R168, RZ, RZ, R42 ;  /* 0x000000ffffa87224 */ /* 0x000fe400078e002a */
[----:B------:R-:W-:-:S02]  /*8ee0*/  IMAD.MOV.U32 R53, RZ, RZ, R170 ;  /* 0x000000ffff357224 */ /* 0x000fc400078e00aa */
[----:B------:R-:W-:Y:S02]  /*8ef0*/  IMAD.MOV.U32 R170, RZ, RZ, R40 ;  /* 0x000000ffffaa7224 */ /* 0x000fe400078e0028 */
[----:B------:R-:W-:Y:S02]  /*8f00*/  IMAD.MOV.U32 R52, RZ, RZ, R41 ;  /* 0x000000ffff347224 */ /* 0x000fe400078e0029 */
[----:B------:R-:W2:Y:S01]  /*8f10*/  LDSM.16.MT88.4 R40, [R188+0xb400] ;  /* 0x00b40000bc28783b */ /* 0x000ea20000004200 */
[----:B------:R-:W-:Y:S02]  /*8f20*/  IMAD.SHL.U32 R44, R14, 0x40, RZ ;  /* 0x000000400e2c7824 */ /* 0x000fe400078e00ff */
[----:B------:R-:W-:Y:S02]  /*8f30*/  FADD.FTZ R4, R127, R0 ;  /* 0x000000007f047221 */ /* 0x000fe40000010000 */
[----:B------:R-:W-:-:S04]  /*8f40*/  IMAD.WIDE R44, R44, 0x2, R180 ;  /* 0x000000022c2c7825 */ /* 0x000fc800078e02b4 */
[----:B------:R-:W-:Y:S02]  /*8f50*/  FADD.FTZ R0, R148, R5 ;  /* 0x0000000594007221 */ /* 0x000fe40000010000 */
[----:B------:R-:W-:Y:S01]  /*8f60*/  FADD.FTZ R12, R136, R4 ;  /* 0x00000004880c7221 */ /* 0x000fe20000010000 */
[----:B------:R3:W-:Y:S01]  /*8f70*/  STG.E.U16 [R44.64+0x2], R51 ;  /* 0x000002332c007986 */ /* 0x0007e2000c101526 */
[----:B------:R-:W-:Y:S02]  /*8f80*/  IMAD.MOV.U32 R157, RZ, RZ, R21 ;  /* 0x000000ffff9d7224 */ /* 0x000fe400078e0015 */
[----:B------:R-:W-:Y:S02]  /*8f90*/  FADD.FTZ R13, R23, R0 ;  /* 0x00000000170d7221 */ /* 0x000fe40000010000 */
[----:B------:R-:W-:Y:S01]  /*8fa0*/  IMAD.MOV.U32 R127, RZ, RZ, R22 ;  /* 0x000000ffff7f7224 */ /* 0x000fe200078e0016 */
[----:B-1----:R-:W-:Y:S01]  /*8fb0*/  HMMA.16816.F32.BF16 R4, R64, R32, RZ ;  /* 0x000000204004723c */ /* 0x002fe200000418ff */
[----:B---3--:R-:W-:-:S02]  /*8fc0*/  IMAD.MOV.U32 R51, RZ, RZ, R85 ;  /* 0x000000ffff337224 */ /* 0x008fc400078e0055 */
[----:B------:R-:W-:Y:S02]  /*8fd0*/  IMAD.MOV.U32 R85, RZ, RZ, R20 ;  /* 0x000000ffff557224 */ /* 0x000fe400078e0014 */
[----:B------:R-:W1:Y:S01]  /*8fe0*/  LDSM.16.MT88.4 R20, [R190+0xb000] ;  /* 0x00b00000be14783b */ /* 0x000e620000004200 */
[----:B------:R-:W-:Y:S02]  /*8ff0*/  IMAD.MOV.U32 R123, RZ, RZ, R11 ;  /* 0x000000ffff7b7224 */ /* 0x000fe400078e000b */
[----:B------:R-:W-:Y:S02]  /*9000*/  IMAD.MOV.U32 R122, RZ, RZ, R10 ;  /* 0x000000ffff7a7224 */ /* 0x000fe400078e000a */
[----:B------:R-:W-:Y:S02]  /*9010*/  IMAD.MOV.U32 R77, RZ, RZ, R9 ;  /* 0x000000ffff4d7224 */ /* 0x000fe400078e0009 */
[----:B------:R-:W-:Y:S02]  /*9020*/  IMAD.MOV.U32 R76, RZ, RZ, R8 ;  /* 0x000000ffff4c7224 */ /* 0x000fe400078e0008 */
[----:B------:R-:W-:Y:S01]  /*9030*/  HMMA.16816.F32.BF16 R8, R72, R32, RZ ;  /* 0x000000204808723c */ /* 0x000fe200000418ff */
[----:B------:R-:W-:-:S02]  /*9040*/  FADD.FTZ R2, R30, R2 ;  /* 0x000000021e027221 */ /* 0x000fc40000010000 */
[----:B------:R-:W-:-:S07]  /*9050*/  FADD.FTZ R0, R27, R12 ;  /* 0x0000000c1b007221 */ /* 0x000fce0000010000 */
[----:B--2---:R-:W-:Y:S01]  /*9060*/  HMMA.16816.F32.BF16 R148, R56, R40, R4 ;  /* 0x000000283894723c */ /* 0x004fe20000041804 */
[----:B------:R-:W-:-:S06]  /*9070*/  FADD.FTZ R0, R28, R0 ;  /* 0x000000001c007221 */ /* 0x000fcc0000010000 */
[----:B------:R-:W-:Y:S02]  /*9080*/  FADD.FTZ R4, R106, R3 ;  /* 0x000000036a047221 */ /* 0x000fe40000010000 */
[----:B------:R-:W-:Y:S02]  /*9090*/  FADD.FTZ R3, R103, R2 ;  /* 0x0000000267037221 */ /* 0x000fe40000010000 */
[----:B------:R-:W-:Y:S02]  /*90a0*/  FADD.FTZ R2, R29, R13 ;  /* 0x0000000d1d027221 */ /* 0x000fe40000010000 */
[----:B------:R-:W2:Y:S01]  /*90b0*/  LDSM.16.MT88.4 R28, [R190+0xb400] ;  /* 0x00b40000be1c783b */ /* 0x000ea20000004200 */
[----:B------:R-:W-:-:S03]  /*90c0*/  IMAD.MOV.U32 R163, RZ, RZ, R24 ;  /* 0x000000ffffa37224 */ /* 0x000fc600078e0018 */
[----:B------:R3:W-:Y:S01]  /*90d0*/  STG.E.U16 [R44.64], R50 ;  /* 0x000000322c007986 */ /* 0x0007e2000c101526 */
[----:B------:R-:W-:Y:S02]  /*90e0*/  IMAD.MOV.U32 R147, RZ, RZ, R231 ;  /* 0x000000ffff937224 */ /* 0x000fe400078e00e7 */
[----:B------:R-:W-:Y:S02]  /*90f0*/  IMAD.MOV.U32 R81, RZ, RZ, R229 ;  /* 0x000000ffff517224 */ /* 0x000fe400078e00e5 */
[----:B------:R-:W-:Y:S02]  /*9100*/  IMAD.MOV.U32 R80, RZ, RZ, R228 ;  /* 0x000000ffff507224 */ /* 0x000fe400078e00e4 */
[----:B------:R-:W-:Y:S02]  /*9110*/  FADD.FTZ R24, R105, R4 ;  /* 0x0000000469187221 */ /* 0x000fe40000010000 */
[----:B-1----:R-:W-:Y:S01]  /*9120*/  HMMA.16816.F32.BF16 R4, R64, R20, RZ ;  /* 0x000000144004723c */ /* 0x002fe200000418ff */
[----:B---3--:R-:W-:-:S02]  /*9130*/  IMAD.MOV.U32 R50, RZ, RZ, R158 ;  /* 0x000000ffff327224 */ /* 0x008fc400078e009e */
[----:B------:R-:W-:-:S05]  /*9140*/  IMAD.MOV.U32 R158, RZ, RZ, R230 ;  /* 0x000000ffff9e7224 */ /* 0x000fca00078e00e6 */
[----:B------:R-:W-:Y:S08]  /*9150*/  HMMA.16816.F32.BF16 R228, R68, R40, R8 ;  /* 0x0000002844e4723c */ /* 0x000ff00000041808 */
[----:B------:R-:W-:Y:S01]  /*9160*/  HMMA.16816.F32.BF16 R8, R72, R20, RZ ;  /* 0x000000144808723c */ /* 0x000fe200000418ff */
[----:B------:R-:W-:Y:S02]  /*9170*/  IMAD R40, R233, 0x10000, R233 ;  /* 0x00010000e9287824 */ /* 0x000fe400078e02e9 */
[----:B------:R-:W-:-:S02]  /*9180*/  FADD.FTZ R84, R101, R3 ;  /* 0x0000000365547221 */ /* 0x000fc40000010000 */
[----:B------:R-:W-:Y:S01]  /*9190*/  FADD.FTZ R101, R25, R0 ;  /* 0x0000000019657221 */ /* 0x000fe20000010000 */
[--C-:B------:R-:W-:Y:S01]  /*91a0*/  HSET2.LE.AND R0, R121, R40.reuse, PT ;  /* 0x0000002879007233 */ /* 0x100fe20003803000 */
[----:B------:R-:W-:Y:S02]  /*91b0*/  IMAD R32, R14, 0x48, RZ ;  /* 0x000000480e207824 */ /* 0x000fe400078e02ff */
[----:B------:R-:W-:Y:S01]  /*91c0*/  FADD.FTZ R103, R26, R2 ;  /* 0x000000021a677221 */ /* 0x000fe20000010000 */
[--C-:B------:R-:W-:Y:S01]  /*91d0*/  HSET2.LE.AND R2, R120, R40.reuse, PT ;  /* 0x0000002878027233 */ /* 0x100fe20003803000 */
[----:B------:R-:W-:Y:S02]  /*91e0*/  IMAD.MOV.U32 R136, RZ, RZ, R143 ;  /* 0x000000ffff887224 */ /* 0x000fe400078e008f */
[----:B------:R-:W-:Y:S02]  /*91f0*/  IMAD.MOV.U32 R125, RZ, RZ, R142 ;  /* 0x000000ffff7d7224 */ /* 0x000fe400078e008e */
[----:B------:R-:W-:Y:S01]  /*9200*/  IMAD.MOV.U32 R41, RZ, RZ, R217 ;  /* 0x000000ffff297224 */ /* 0x000fe200078e00d9 */
[----:B--2---:R-:W-:Y:S01]  /*9210*/  HMMA.16816.F32.BF16 R140, R56, R28, R4 ;  /* 0x0000001c388c723c */ /* 0x004fe20000041804 */
[----:B------:R-:W-:Y:S01]  /*9220*/  IMAD.WIDE R32, R32, 0x2, R180 ;  /* 0x0000000220207825 */ /* 0x000fe200078e02b4 */
[----:B------:R-:W-:-:S02]  /*9230*/  HSET2.LE.AND R14, R108, R40, PT ;  /* 0x000000286c0e7233 */ /* 0x000fc40003803000 */
[--C-:B------:R-:W-:Y:S02]  /*9240*/  HSET2.LE.AND R15, R89, R40.reuse, PT ;  /* 0x00000028590f7233 */ /* 0x100fe40003803000 */
[--C-:B------:R-:W-:Y:S02]  /*9250*/  HSET2.LE.AND R16, R82, R40.reuse, PT ;  /* 0x0000002852107233 */ /* 0x100fe40003803000 */
[----:B------:R-:W-:Y:S01]  /*9260*/  HMMA.16816.F32.BF16 R216, R68, R28, R8 ;  /* 0x0000001c44d8723c */ /* 0x000fe20000041808 */
[--C-:B------:R-:W-:Y:S02]  /*9270*/  HSET2.LE.AND R4, R112, R40.reuse, PT ;  /* 0x0000002870047233 */ /* 0x100fe40003803000 */
[--C-:B------:R-:W-:Y:S02]  /*9280*/  HSET2.LE.AND R7, R104, R40.reuse, PT ;  /* 0x0000002868077233 */ /* 0x100fe40003803000 */
[--C-:B------:R-:W-:Y:S02]  /*9290*/  HSET2.LE.AND R5, R93, R40.reuse, PT ;  /* 0x000000285d057233 */ /* 0x100fe40003803000 */
[----:B------:R-:W-:Y:S01]  /*92a0*/  LOP3.LUT R10, R0, R153, RZ, 0xc0, !PT ;  /* 0x00000099000a7212 */ /* 0x000fe200078ec0ff */
[--C-:B------:R-:W-:Y:S01]  /*92b0*/  HSET2.LE.AND R3, R116, R40.reuse, PT ;  /* 0x0000002874037233 */ /* 0x100fe20003803000 */
[----:B------:R-:W-:Y:S01]  /*92c0*/  IMAD.MOV.U32 R0, RZ, RZ, R80 ;  /* 0x000000ffff007224 */ /* 0x000fe200078e0050 */
[----:B------:R-:W-:Y:S01]  /*92d0*/  LOP3.LUT R11, R2, R152, RZ, 0xc0, !PT ;  /* 0x00000098020b7212 */ /* 0x000fe200078ec0ff */
[--C-:B------:R-:W-:Y:S01]  /*92e0*/  HSET2.LE.AND R19, R19, R40.reuse, PT ;  /* 0x0000002813137233 */ /* 0x100fe20003803000 */
[----:B------:R-:W-:Y:S01]  /*92f0*/  FADD.FTZ R89, R113, R24 ;  /* 0x0000001871597221 */ /* 0x000fe20000010000 */
[--C-:B------:R-:W-:Y:S01]  /*9300*/  HSET2.LE.AND R20, R49, R40.reuse, PT ;  /* 0x0000002831147233 */ /* 0x100fe20003803000 */
[----:B------:R-:W-:Y:S01]  /*9310*/  IMAD.MOV.U32 R80, RZ, RZ, R81 ;  /* 0x000000ffff507224 */ /* 0x000fe200078e0051 */
[--C-:B------:R-:W-:Y:S01]  /*9320*/  HSET2.LE.AND R17, R17, R40.reuse, PT ;  /* 0x0000002811117233 */ /* 0x100fe20003803000 */
[----:B------:R-:W-:Y:S01]  /*9330*/  IMAD.MOV.U32 R2, RZ, RZ, R52 ;  /* 0x000000ffff027224 */ /* 0x000fe200078e0034 */
[--C-:B------:R-:W-:Y:S01]  /*9340*/  HSET2.LE.AND R18, R18, R40.reuse, PT ;  /* 0x0000002812127233 */ /* 0x100fe20003803000 */
[----:B------:R-:W-:Y:S01]  /*9350*/  IMAD.MOV.U32 R113, RZ, RZ, R127 ;  /* 0x000000ffff717224 */ /* 0x000fe200078e007f */
[--C-:B------:R-:W-:Y:S01]  /*9360*/  HSET2.LE.AND R13, R48, R40.reuse, PT ;  /* 0x00000028300d7233 */ /* 0x100fe20003803000 */
[----:B------:R-:W-:Y:S01]  /*9370*/  IMAD.MOV.U32 R81, RZ, RZ, R147 ;  /* 0x000000ffff517224 */ /* 0x000fe200078e0093 */
[----:B------:R-:W-:Y:S01]  /*9380*/  HSET2.LE.AND R12, R39, R40, PT ;  /* 0x00000028270c7233 */ /* 0x000fe20003803000 */
[----:B------:R-:W-:Y:S01]  /*9390*/  IMAD.MOV.U32 R52, RZ, RZ, R126 ;  /* 0x000000ffff347224 */ /* 0x000fe200078e007e */
[----:B------:R-:W-:Y:S01]  /*93a0*/  STG.E.U16 [R32.64], R98 ;  /* 0x0000006220007986 */ /* 0x000fe2000c101526 */
[----:B------:R-:W-:Y:S01]  /*93b0*/  LOP3.LUT R9, R4, R154, RZ, 0xc0, !PT ;  /* 0x0000009a04097212 */ /* 0x000fe200078ec0ff */
[----:B------:R-:W-:Y:S01]  /*93c0*/  IMAD.MOV.U32 R147, RZ, RZ, R53 ;  /* 0x000000ffff937224 */ /* 0x000fe200078e0035 */
[----:B------:R-:W-:Y:S01]  /*93d0*/  LOP3.LUT R126, R7, R138, RZ, 0xc0, !PT ;  /* 0x0000008a077e7212 */ /* 0x000fe200078ec0ff */
[----:B------:R-:W-:Y:S01]  /*93e0*/  STG.E.U16 [R32.64+0x2], R97 ;  /* 0x0000026120007986 */ /* 0x000fe2000c101526 */
        /* <DEDUP_REMOVED lines=11> */
[----:B------:R1:W-:Y:S01]  /*94a0*/  STG.E.U16 [R132.64+0x10], R102 ;  /* 0x0000106684007986 */ /* 0x0003e2000c101526 */
[----:B------:R-:W-:Y:S01]  /*94b0*/  IMAD.MOV.U32 R118, RZ, RZ, R122 ;  /* 0x000000ffff767224 */ /* 0x000fe200078e007a */
[----:B------:R-:W-:Y:S01]  /*94c0*/  LOP3.LUT R121, R18, R36, RZ, 0xc0, !PT ;  /* 0x0000002412797212 */ /* 0x000fe200078ec0ff */
        /* <DEDUP_REMOVED lines=9> */
[----:B------:R-:W-:Y:S01]  /*9560*/  HMMA.16816.F32.BF16 R36, R64, R86, RZ ;  /* 0x000000564024723c */ /* 0x000fe200000418ff */
[----:B------:R-:W-:-:S07]  /*9570*/  IMAD.MOV.U32 R156, RZ, RZ, R81 ;  /* 0x000000ffff9c7224 */ /* 0x000fce00078e0051 */
[----:B------:R-:W-:Y:S01]  /*9580*/  HMMA.16816.F32.BF16 R80, R64, R114, RZ ;  /* 0x000000724050723c */ /* 0x000fe200000418ff */
[----:B-1----:R-:W-:-:S07]  /*9590*/  IMAD.MOV.U32 R102, RZ, RZ, R51 ;  /* 0x000000ffff667224 */ /* 0x002fce00078e0033 */
[C---:B------:R-:W-:Y:S08]  /*95a0*/  HMMA.16816.F32.BF16 R24, R64.reuse, R46, RZ ;  /* 0x0000002e4018723c */ /* 0x040ff000000418ff */
[C---:B------:R-:W-:Y:S08]  /*95b0*/  HMMA.16816.F32.BF16 R48, R64.reuse, R90, RZ ;  /* 0x0000005a4030723c */ /* 0x040ff000000418ff */
[C---:B------:R-:W-:Y:S08]  /*95c0*/  HMMA.16816.F32.BF16 R16, R64.reuse, R34, RZ ;  /* 0x000000224010723c */ /* 0x040ff000000418ff */
[----:B------:R-:W-:Y:S01]  /*95d0*/  HMMA.16816.F32.BF16 R12, R64, R22, RZ ;  /* 0x00000016400c723c */ /* 0x000fe200000418ff */
[----:B------:R-:W-:Y:S01]  /*95e0*/  IMAD.MOV.U32 R108, RZ, RZ, R96 ;  /* 0x000000ffff6c7224 */ /* 0x000fe200078e0060 */
[----:B------:R1:W-:Y:S06]  /*95f0*/  STG.E.U16 [R132.64+0x12], R107 ;  /* 0x0000126b84007986 */ /* 0x0003ec000c101526 */
[C---:B------:R-:W-:Y:S08]  /*9600*/  HMMA.16816.F32.BF16 R80, R56.reuse, R110, R80 ;  /* 0x0000006e3850723c */ /* 0x040ff00000041850 */
[C---:B------:R-:W-:Y:S08]  /*9610*/  HMMA.16816.F32.BF16 R48, R56.reuse, R94, R48 ;  /* 0x0000005e3830723c */ /* 0x040ff00000041830 */
[C---:B------:R-:W-:Y:S08]  /*9620*/  HMMA.16816.F32.BF16 R64, R56.reuse, R78, R36 ;  /* 0x0000004e3840723c */ /* 0x040ff00000041824 */
[C---:B------:R-:W-:Y:S08]  /*9630*/  HMMA.16816.F32.BF16 R96, R56.reuse, R54, R24 ;  /* 0x000000363860723c */ /* 0x040ff00000041818 */
[C---:B-1----:R-:W-:Y:S08]  /*9640*/  HMMA.16816.F32.BF16 R104, R56.reuse, R42, R16 ;  /* 0x0000002a3868723c */ /* 0x042ff00000041810 */
[----:B------:R-:W-:Y:S08]  /*9650*/  HMMA.16816.F32.BF16 R56, R56, R30, R12 ;  /* 0x0000001e3838723c */ /* 0x000ff0000004180c */
[C---:B------:R-:W-:Y:S08]  /*9660*/  HMMA.16816.F32.BF16 R12, R72.reuse, R114, RZ ;  /* 0x00000072480c723c */ /* 0x040ff000000418ff */
[----:B------:R-:W-:Y:S11]  /*9670*/  HMMA.16816.F32.BF16 R16, R72, R90, RZ ;  /* 0x0000005a4810723c */ /* 0x000ff600000418ff */
[----:B------:R-:W-:Y:S05]  /*9680*/  @!UPT UIADD3 URZ, URZ, URZ, URZ ;  /* 0x0000003f3f3ff290 */ /* 0x000fea000fffe03f */
[----:B------:R-:W-:Y:S08]  /*9690*/  HMMA.16816.F32.BF16 R24, R68, R110, R12 ;  /* 0x0000006e4418723c */ /* 0x000ff0000004180c */
[----:B------:R-:W-:Y:S01]  /*96a0*/  HMMA.16816.F32.BF16 R12, R72, R86, RZ ;  /* 0x00000056480c723c */ /* 0x000fe200000418ff */
[----:B------:R-:W-:Y:S02]  /*96b0*/  IMAD.MOV.U32 R88, RZ, RZ, R77 ;  /* 0x000000ffff587224 */ /* 0x000fe400078e004d */
[----:B------:R-:W-:-:S05]  /*96c0*/  IMAD.MOV.U32 R115, RZ, RZ, R76 ;  /* 0x000000ffff737224 */ /* 0x000fca00078e004c */
[----:B------:R-:W-:Y:S08]  /*96d0*/  HMMA.16816.F32.BF16 R36, R68, R94, R16 ;  /* 0x0000005e4424723c */ /* 0x000ff00000041810 */
[----:B------:R-:W-:Y:S08]  /*96e0*/  HMMA.16816.F32.BF16 R16, R72, R46, RZ ;  /* 0x0000002e4810723c */ /* 0x000ff000000418ff */
[----:B------:R-:W-:Y:S08]  /*96f0*/  HMMA.16816.F32.BF16 R76, R68, R78, R12 ;  /* 0x0000004e444c723c */ /* 0x000ff0000004180c */
[C---:B------:R-:W-:Y:S08]  /*9700*/  HMMA.16816.F32.BF16 R12, R72.reuse, R34, RZ ;  /* 0x00000022480c723c */ /* 0x040ff000000418ff */
[----:B------:R-:W-:Y:S01]  /*9710*/  HMMA.16816.F32.BF16 R20, R72, R22, RZ ;  /* 0x000000164814723c */ /* 0x000fe200000418ff */
[----:B------:R-:W-:Y:S01]  /*9720*/  HSET2.LE.AND R6, R109, R40, PT ;  /* 0x000000286d067233 */ /* 0x000fe20003803000 */
[----:B------:R-:W-:-:S05]  /*9730*/  IMAD.MOV.U32 R100, RZ, RZ, R41 ;  /* 0x000000ffff647224 */ /* 0x000fca00078e0029 */
[----:B------:R-:W-:Y:S02]  /*9740*/  IMAD.MOV.U32 R72, RZ, RZ, R52 ;  /* 0x000000ffff487224 */ /* 0x000fe400078e0034 */
[----:B------:R-:W-:Y:S02]  /*9750*/  IMAD.MOV.U32 R73, RZ, RZ, R53 ;  /* 0x000000ffff497224 */ /* 0x000fe400078e0035 */
[C---:B------:R-:W-:Y:S01]  /*9760*/  HMMA.16816.F32.BF16 R52, R68.reuse, R54, R16 ;  /* 0x000000364434723c */ /* 0x040fe20000041810 */
[----:B------:R-:W1:Y:S07]  /*9770*/  LDSM.16.MT88.4 R16, [R190+0x9800] ;  /* 0x00980000be10783b */ /* 0x000e6e0000004200 */
[C---:B------:R-:W-:Y:S01]  /*9780*/  HMMA.16816.F32.BF16 R40, R68.reuse, R42, R12 ;  /* 0x0000002a4428723c */ /* 0x040fe2000004180c */
[----:B------:R-:W-:Y:S07]  /*9790*/  LDSM.16.MT88.4 R12, [R188+0xa800] ;  /* 0x00a80000bc0c783b */ /* 0x000fee0000004200 */
[----:B------:R-:W-:Y:S01]  /*97a0*/  HMMA.16816.F32.BF16 R28, R68, R30, R20 ;  /* 0x0000001e441c723c */ /* 0x000fe20000041814 */
[----:B------:R-:W2:Y:S01]  /*97b0*/  LDSM.16.MT88.4 R20, [R188+0x9800] ;  /* 0x00980000bc14783b */ /* 0x000ea20000004200 */
[----:B------:R-:W-:Y:S01]  /*97c0*/  IMAD.MOV.U32 R109, RZ, RZ, R164 ;  /* 0x000000ffff6d7224 */ /* 0x000fe200078e00a4 */
[----:B------:R-:W-:Y:S01]  /*97d0*/  LOP3.LUT R6, R6, R117, RZ, 0xc0, !PT ;  /* 0x0000007506067212 */ /* 0x000fe200078ec0ff */
[----:B------:R-:W-:-:S02]  /*97e0*/  IMAD.MOV.U32 R164, RZ, RZ, R147 ;  /* 0x000000ffffa47224 */ /* 0x000fc400078e0093 */
[----:B------:R-:W-:Y:S02]  /*97f0*/  IMAD.MOV.U32 R74, RZ, RZ, R139 ;  /* 0x000000ffff4a7224 */ /* 0x000fe400078e008b */
[----:B------:R-:W-:Y:S02]  /*9800*/  IMAD.MOV.U32 R75, RZ, RZ, R155 ;  /* 0x000000ffff4b7224 */ /* 0x000fe400078e009b */
[----:B------:R-:W-:Y:S02]  /*9810*/  IMAD.MOV.U32 R117, RZ, RZ, R146 ;  /* 0x000000ffff757224 */ /* 0x000fe400078e0092 */
[----:B------:R-:W-:Y:S01]  /*9820*/  IMAD.MOV.U32 R112, RZ, RZ, R136 ;  /* 0x000000ffff707224 */ /* 0x000fe200078e0088 */
[----:B-1----:R-:W-:Y:S08]  /*9830*/  HMMA.16816.F32.BF16 R144, R8, R16, R156 ;  /* 0x000000100890723c */ /* 0x002ff0000004189c */
[----:B------:R-:W-:Y:S08]  /*9840*/  HMMA.16816.F32.BF16 R156, R4, R18, R48 ;  /* 0x00000012049c723c */ /* 0x000ff00000041830 */
[----:B--2---:R-:W-:Y:S08]  /*9850*/  HMMA.16816.F32.BF16 R152, R8, R20, R164 ;  /* 0x000000140898723c */ /* 0x004ff000000418a4 */
[C---:B------:R-:W-:Y:S08]  /*9860*/  HMMA.16816.F32.BF16 R68, R4.reuse, R12, R72 ;  /* 0x0000000c0444723c */ /* 0x040ff00000041848 */
[C---:B------:R-:W-:Y:S08]  /*9870*/  HMMA.16816.F32.BF16 R168, R4.reuse, R20, R168 ;  /* 0x0000001404a8723c */ /* 0x040ff000000418a8 */
[-C--:B------:R-:W-:Y:S08]  /*9880*/  HMMA.16816.F32.BF16 R164, R4, R22.reuse, R80 ;  /* 0x0000001604a4723c */ /* 0x080ff00000041850 */
[----:B------:R-:W-:Y:S01]  /*9890*/  HMMA.16816.F32.BF16 R24, R8, R22, R24 ;  /* 0x000000160818723c */ /* 0x000fe20000041818 */
[----:B------:R-:W-:Y:S07]  /*98a0*/  LDSM.16.MT88.4 R20, [R190+0xa800] ;  /* 0x00a80000be14783b */ /* 0x000fee0000004200 */
[----:B------:R-:W-:Y:S08]  /*98b0*/  HMMA.16816.F32.BF16 R160, R4, R16, R160 ;  /* 0x0000001004a0723c */ /* 0x000ff000000418a0 */
[C---:B------:R-:W-:Y:S01]  /*98c0*/  HMMA.16816.F32.BF16 R136, R8.reuse, R18, R36 ;  /* 0x000000120888723c */ /* 0x040fe20000041824 */
[----:B------:R-:W1:Y:S07]  /*98d0*/  LDSM.16.MT88.4 R16, [R188+0xb800] ;  /* 0x00b80000bc10783b */ /* 0x000e6e0000004200 */
[----:B------:R-:W-:Y:S08]  /*98e0*/  HMMA.16816.F32.BF16 R196, R8, R12, R196 ;  /* 0x0000000c08c4723c */ /* 0x000ff000000418c4 */
[-C--:B------:R-:W-:Y:S08]  /*98f0*/  HMMA.16816.F32.BF16 R72, R4, R14.reuse, R64 ;  /* 0x0000000e0448723c */ /* 0x080ff00000041840 */
[----:B------:R-:W-:Y:S01]  /*9900*/  HMMA.16816.F32.BF16 R48, R8, R14, R76 ;  /* 0x0000000e0830723c */ /* 0x000fe2000004184c */
[----:B------:R-:W2:Y:S01]  /*9910*/  LDSM.16.MT88.4 R12, [R190+0xb800] ;  /* 0x00b80000be0c783b */ /* 0x000ea20000004200 */
[----:B------:R-:W-:-:S02]  /*9920*/  IMAD.MOV.U32 R80, RZ, RZ, R115 ;  /* 0x000000ffff507224 */ /* 0x000fc400078e0073 */
[----:B------:R-:W-:Y:S01]  /*9930*/  IMAD.MOV.U32 R35, RZ, RZ, R92 ;  /* 0x000000ffff237224 */ /* 0x000fe200078e005c */
[----:B------:R-:W-:Y:S01]  /*9940*/  LDSM.16.MT88.4 R76, [R188+0xac00] ;  /* 0x00ac0000bc4c783b */ /* 0x000fe20000004200 */
[----:B------:R-:W-:Y:S02]  /*9950*/  IMAD.MOV.U32 R47, RZ, RZ, R3 ;  /* 0x000000ffff2f7224 */ /* 0x000fe400078e0003 */
[----:B------:R-:W-:Y:S02]  /*9960*/  IMAD.MOV.U32 R94, RZ, RZ, R2 ;  /* 0x000000ffff5e7224 */ /* 0x000fe400078e0002 */
[----:B------:R-:W-:Y:S02]  /*9970*/  IMAD.MOV.U32 R95, RZ, RZ, R0 ;  /* 0x000000ffff5f7224 */ /* 0x000fe400078e0000 */
[----:B------:R-:W-:Y:S02]  /*9980*/  IMAD.MOV.U32 R110, RZ, RZ, R113 ;  /* 0x000000ffff6e7224 */ /* 0x000fe400078e0071 */
[----:B------:R-:W-:-:S02]  /*9990*/  IMAD.MOV.U32 R111, RZ, RZ, R93 ;  /* 0x000000ffff6f7224 */ /* 0x000fc400078e005d */
[----:B------:R-:W-:Y:S02]  /*99a0*/  IMAD.MOV.U32 R114, RZ, RZ, R108 ;  /* 0x000000ffff727224 */ /* 0x000fe400078e006c */
[----:B------:R-:W-:Y:S02]  /*99b0*/  IMAD.MOV.U32 R115, RZ, RZ, R109 ;  /* 0x000000ffff737224 */ /* 0x000fe400078e006d */
[----:B------:R-:W-:Y:S01]  /*99c0*/  IMAD.MOV.U32 R92, RZ, RZ, R112 ;  /* 0x000000ffff5c7224 */ /* 0x000fe200078e0070 */
[----:B-1----:R-:W-:Y:S01]  /*99d0*/  HMMA.16816.F32.BF16 R104, R4, R18, R104 ;  /* 0x000000120468723c */ /* 0x002fe20000041868 */
[----:B------:R-:W-:Y:S02]  /*99e0*/  IMAD.MOV.U32 R81, RZ, RZ, R88 ;  /* 0x000000ffff517224 */ /* 0x000fe400078e0058 */
[----:B------:R-:W-:Y:S02]  /*99f0*/  IMAD.MOV.U32 R82, RZ, RZ, R118 ;  /* 0x000000ffff527224 */ /* 0x000fe400078e0076 */
[----:B------:R-:W-:-:S02]  /*9a00*/  IMAD.MOV.U32 R83, RZ, RZ, R119 ;  /* 0x000000ffff537224 */ /* 0x000fc400078e0077 */
[----:B------:R-:W-:Y:S02]  /*9a10*/  IMAD.MOV.U32 R46, RZ, RZ, R117 ;  /* 0x000000ffff2e7224 */ /* 0x000fe400078e0075 */
[----:B------:R-:W-:Y:S02]  /*9a20*/  IMAD.MOV.U32 R3, RZ, RZ, R116 ;  /* 0x000000ffff037224 */ /* 0x000fe400078e0074 */
[----:B------:R-:W-:Y:S02]  /*9a30*/  IMAD.MOV.U32 R2, RZ, RZ, R89 ;  /* 0x000000ffff027224 */ /* 0x000fe400078e0059 */
[----:B------:R-:W-:Y:S01]  /*9a40*/  IMAD.MOV.U32 R0, RZ, RZ, R102 ;  /* 0x000000ffff007224 */ /* 0x000fe200078e0066 */
[----:B------:R-:W-:Y:S01]  /*9a50*/  HMMA.16816.F32.BF16 R88, R4, R22, R96 ;  /* 0x000000160458723c */ /* 0x000fe20000041860 */
[----:B------:R-:W-:Y:S02]  /*9a60*/  IMAD.MOV.U32 R113, RZ, RZ, R101 ;  /* 0x000000ffff717224 */ /* 0x000fe400078e0065 */
[----:B------:R-:W-:-:S02]  /*9a70*/  IMAD.MOV.U32 R93, RZ, RZ, R100 ;  /* 0x000000ffff5d7224 */ /* 0x000fc400078e0064 */
[----:B------:R-:W-:Y:S02]  /*9a80*/  IMAD.MOV.U32 R108, RZ, RZ, R103 ;  /* 0x000000ffff6c7224 */ /* 0x000fe400078e0067 */
[----:B------:R-:W-:Y:S01]  /*9a90*/  IMAD.MOV.U32 R109, RZ, RZ, R85 ;  /* 0x000000ffff6d7224 */ /* 0x000fe200078e0055 */
[C---:B------:R-:W-:Y:S01]  /*9aa0*/  HMMA.16816.F32.BF16 R100, R4.reuse, R16, R148 ;  /* 0x000000100464723c */ /* 0x040fe20000041894 */
[----:B------:R-:W-:Y:S01]  /*9ab0*/  IMAD.MOV.U32 R112, RZ, RZ, R84 ;  /* 0x000000ffff707224 */ /* 0x000fe200078e0054 */
[----:B------:R-:W-:Y:S06]  /*9ac0*/  LDSM.16.MT88.4 R148, [R188+0x9c00] ;  /* 0x009c0000bc94783b */ /* 0x000fec0000004200 */
[C---:B------:R-:W-:Y:S08]  /*9ad0*/  HMMA.16816.F32.BF16 R84, R4.reuse, R20, R220 ;  /* 0x000000140454723c */ /* 0x040ff000000418dc */
[C---:B--2---:R-:W-:Y:S08]  /*9ae0*/  HMMA.16816.F32.BF16 R116, R4.reuse, R12, R140 ;  /* 0x0000000c0474723c */ /* 0x044ff0000004188c */
[----:B------:R-:W-:Y:S01]  /*9af0*/  HMMA.16816.F32.BF16 R36, R4, R14, R56 ;  /* 0x0000000e0424723c */ /* 0x000fe20000041838 */
[----:B------:R-:W1:Y:S01]  /*9b00*/  LDSM.16.MT88.4 R4, [R190+0xbc00] ;  /* 0x00bc0000be04783b */ /* 0x000e620000004200 */
[----:B------:R-:W-:-:S02]  /*9b10*/  IMAD.MOV.U32 R221, RZ, RZ, R3 ;  /* 0x000000ffffdd7224 */ /* 0x000fc400078e0003 */
[----:B------:R-:W-:Y:S01]  /*9b20*/  IMAD.MOV.U32 R223, RZ, RZ, R35 ;  /* 0x000000ffffdf7224 */ /* 0x000fe200078e0023 */
[----:B------:R-:W2:Y:S01]  /*9b30*/  LDSM.16.MT88.4 R140, [R190+0x9c00] ;  /* 0x009c0000be8c783b */ /* 0x000ea20000004200 */
[----:B------:R-:W-:Y:S02]  /*9b40*/  IMAD.MOV.U32 R220, RZ, RZ, R2 ;  /* 0x000000ffffdc7224 */ /* 0x000fe400078e0002 */
        /* <DEDUP_REMOVED lines=8> */
[----:B------:R-:W3:Y:S01]  /*9bd0*/  LDSM.16.MT88.4 R92, [R190+0xac00] ;  /* 0x00ac0000be5c783b */ /* 0x000ee20000004200 */
[----:B------:R-:W-:-:S03]  /*9be0*/  IMAD.MOV.U32 R2, RZ, RZ, R109 ;  /* 0x000000ffff027224 */ /* 0x000fc600078e006d */
[----:B------:R-:W4:Y:S01]  /*9bf0*/  LDSM.16.MT88.4 R108, [R188+0xbc00] ;  /* 0x00bc0000bc6c783b */ /* 0x000f220000004200 */
[----:B------:R-:W-:Y:S02]  /*9c00*/  IMAD.MOV.U32 R64, RZ, RZ, R46 ;  /* 0x000000ffff407224 */ /* 0x000fe400078e002e */
[----:B------:R-:W-:Y:S02]  /*9c10*/  IMAD.MOV.U32 R65, RZ, RZ, R47 ;  /* 0x000000ffff417224 */ /* 0x000fe400078e002f */
[----:B------:R-:W-:Y:S02]  /*9c20*/  IMAD.MOV.U32 R46, RZ, RZ, R114 ;  /* 0x000000ffff2e7224 */ /* 0x000fe400078e0072 */
[----:B------:R-:W-:Y:S02]  /*9c30*/  IMAD.MOV.U32 R47, RZ, RZ, R115 ;  /* 0x000000ffff2f7224 */ /* 0x000fe400078e0073 */
[----:B------:R-:W-:Y:S02]  /*9c40*/  IMAD.MOV.U32 R59, RZ, RZ, R113 ;  /* 0x000000ffff3b7224 */ /* 0x000fe400078e0071 */
[----:B------:R-:W-:-:S02]  /*9c50*/  IMAD.MOV.U32 R57, RZ, RZ, R112 ;  /* 0x000000ffff397224 */ /* 0x000fc400078e0070 */
[C---:B------:R-:W-:Y:S01]  /*9c60*/  HMMA.16816.F32.BF16 R112, R8.reuse, R12, R216 ;  /* 0x0000000c0870723c */ /* 0x040fe200000418d8 */
[----:B------:R-:W-:Y:S04]  /*9c70*/  STG.E.U16 [R44.64+0x10], R244 ;  /* 0x000010f42c007986 */ /* 0x000fe8000c101526 */
[----:B------:R-:W-:Y:S03]  /*9c80*/  STG.E.U16 [R44.64+0x12], R242 ;  /* 0x000012f22c007986 */ /* 0x000fe6000c101526 */
        /* <DEDUP_REMOVED lines=12> */
[----:B------:R-:W-:Y:S01]  /*9d50*/  HMMA.16816.F32.BF16 R28, R8, R14, R28 ;  /* 0x0000000e081c723c */ /* 0x000fe2000004181c */
[----:B------:R-:W-:Y:S04]  /*9d60*/  STG.E.U16 [R32.64+0x20], R238 ;  /* 0x000020ee20007986 */ /* 0x000fe8000c101526 */
[----:B------:R-:W-:Y:S04]  /*9d70*/  STG.E.U16 [R32.64+0x22], R237 ;  /* 0x000022ed20007986 */ /* 0x000fe8000c101526 */
[----:B------:R-:W-:Y:S04]  /*9d80*/  STG.E.U16 [R180.64+0x30], R249 ;  /* 0x000030f9b4007986 */ /* 0x000fe8000c101526 */
[----:B------:R-:W-:Y:S04]  /*9d90*/  STG.E.U16 [R180.64+0x32], R248 ;  /* 0x000032f8b4007986 */ /* 0x000fe8000c101526 */
[----:B------:R-:W-:Y:S04]  /*9da0*/  STG.E.U16 [R132.64+0x30], R246 ;  /* 0x000030f684007986 */ /* 0x000fe8000c101526 */
[----:B------:R-:W-:Y:S04]  /*9db0*/  STG.E.U16 [R132.64+0x32], R247 ;  /* 0x000032f784007986 */ /* 0x000fe8000c101526 */
[----:B------:R-:W-:Y:S04]  /*9dc0*/  STG.E.U16 [R44.64+0x30], R236 ;  /* 0x000030ec2c007986 */ /* 0x000fe8000c101526 */
[----:B------:R-:W-:Y:S01]  /*9dd0*/  STG.E.U16 [R44.64+0x32], R235 ;  /* 0x000032eb2c007986 */ /* 0x000fe2000c101526 */
[----:B------:R-:W-:-:S03]  /*9de0*/  FADD.FTZ R2, R2, R57 ;  /* 0x0000003902027221 */ /* 0x000fc60000010000 */
[----:B------:R-:W-:Y:S04]  /*9df0*/  STG.E.U16 [R32.64+0x30], R234 ;  /* 0x000030ea20007986 */ /* 0x000fe8000c101526 */
[----:B------:R2:W-:Y:S01]  /*9e00*/  STG.E.U16 [R32.64+0x32], R232 ;  /* 0x000032e820007986 */ /* 0x0005e2000c101526 */
[----:B------:R-:W-:-:S03]  /*9e10*/  FADD.FTZ R0, R0, R58 ;  /* 0x0000003a00007221 */ /* 0x000fc60000010000 */
[----:B------:R-:W-:Y:S04]  /*9e20*/  STG.E.U16 [R180.64+0x40], R214 ;  /* 0x000040d6b4007986 */ /* 0x000fe8000c101526 */
[----:B------:R-:W-:Y:S01]  /*9e30*/  STG.E.U16 [R180.64+0x42], R213 ;  /* 0x000042d5b4007986 */ /* 0x000fe2000c101526 */
[----:B------:R-:W-:-:S03]  /*9e40*/  FADD.FTZ R3, R3, R59 ;  /* 0x0000003b03037221 */ /* 0x000fc60000010000 */
[----:B------:R-:W-:Y:S04]  /*9e50*/  STG.E.U16 [R132.64+0x40], R211 ;  /* 0x000040d384007986 */ /* 0x000fe8000c101526 */
[----:B------:R-:W-:Y:S01]  /*9e60*/  STG.E.U16 [R132.64+0x42], R212 ;  /* 0x000042d484007986 */ /* 0x000fe2000c101526 */
[-C--:B-1----:R-:W-:Y:S03]  /*9e70*/  HMMA.16816.F32.BF16 R116, R120, R4.reuse, R116 ;  /* 0x000000047874723c */ /* 0x082fe60000041874 */
[----:B------:R-:W-:Y:S04]  /*9e80*/  STG.E.U16 [R44.64+0x40], R187 ;  /* 0x000040bb2c007986 */ /* 0x000fe8000c101526 */
[----:B------:R-:W-:Y:S01]  /*9e90*/  STG.E.U16 [R44.64+0x42], R186 ;  /* 0x000042ba2c007986 */ /* 0x000fe2000c101526 */
[----:B------:R-:W-:Y:S03]  /*9ea0*/  HMMA.16816.F32.BF16 R112, R124, R4, R112 ;  /* 0x000000047c70723c */ /* 0x000fe60000041870 */
[----:B------:R-:W-:Y:S04]  /*9eb0*/  STG.E.U16 [R32.64+0x40], R185 ;  /* 0x000040b920007986 */ /* 0x000fe8000c101526 */
[----:B------:R-:W-:Y:S01]  /*9ec0*/  STG.E.U16 [R32.64+0x42], R184 ;  /* 0x000042b820007986 */ /* 0x000fe2000c101526 */
[----:B------:R-:W-:-:S03]  /*9ed0*/  FADD.FTZ R4, R223, R2 ;  /* 0x00000002df047221 */ /* 0x000fc60000010000 */
[----:B------:R-:W-:Y:S01]  /*9ee0*/  STG.E.U16 [R180.64+0x50], R210 ;  /* 0x000050d2b4007986 */ /* 0x000fe2000c101526 */
[----:B------:R-:W-:-:S03]  /*9ef0*/  FADD.FTZ R2, R64, R0 ;  /* 0x0000000040027221 */ /* 0x000fc60000010000 */
[----:B------:R-:W-:Y:S01]  /*9f00*/  STG.E.U16 [R180.64+0x52], R209 ;  /* 0x000052d1b4007986 */ /* 0x000fe2000c101526 */
[----:B------:R-:W-:-:S03]  /*9f10*/  FADD.FTZ R5, R221, R220 ;  /* 0x000000dcdd057221 */ /* 0x000fc60000010000 */
[----:B------:R-:W-:Y:S01]  /*9f20*/  STG.E.U16 [R132.64+0x50], R207 ;  /* 0x000050cf84007986 */ /* 0x000fe2000c101526 */
[----:B------:R-:W-:-:S03]  /*9f30*/  FADD.FTZ R0, R225, R3 ;  /* 0x00000003e1007221 */ /* 0x000fc60000010000 */
        /* <DEDUP_REMOVED lines=14> */
[----:B------:R-:W-:Y:S01]  /*a020*/  STG.E.U16 [R44.64+0x62], R176 ;  /* 0x000062b02c007986 */ /* 0x000fe2000c101526 */
[C---:B--2---:R-:W-:Y:S03]  /*a030*/  HMMA.16816.F32.BF16 R160, R120.reuse, R140, R160 ;  /* 0x0000008c78a0723c */ /* 0x044fe600000418a0 */
[----:B------:R-:W-:Y:S04]  /*a040*/  STG.E.U16 [R32.64+0x60], R175 ;  /* 0x000060af20007986 */ /* 0x000fe8000c101526 */
[----:B------:R-:W-:Y:S01]  /*a050*/  STG.E.U16 [R32.64+0x62], R174 ;  /* 0x000062ae20007986 */ /* 0x000fe2000c101526 */
[----:B------:R-:W-:Y:S03]  /*a060*/  HMMA.16816.F32.BF16 R156, R120, R142, R156 ;  /* 0x0000008e789c723c */ /* 0x000fe6000004189c */
[----:B------:R-:W-:Y:S04]  /*a070*/  STG.E.U16 [R180.64+0x70], R202 ;  /* 0x000070cab4007986 */ /* 0x000fe8000c101526 */
[----:B------:R-:W-:Y:S01]  /*a080*/  STG.E.U16 [R180.64+0x72], R201 ;  /* 0x000072c9b4007986 */ /* 0x000fe2000c101526 */
[----:B------:R-:W-:Y:S03]  /*a090*/  HMMA.16816.F32.BF16 R144, R124, R140, R144 ;  /* 0x0000008c7c90723c */ /* 0x000fe60000041890 */
[----:B------:R-:W-:Y:S01]  /*a0a0*/  STG.E.U16 [R132.64+0x70], R200 ;  /* 0x000070c884007986 */ /* 0x000fe2000c101526 */
[----:B------:R-:W-:-:S03]  /*a0b0*/  FADD.FTZ R5, R34, R5 ;  /* 0x0000000522057221 */ /* 0x000fc60000010000 */
[----:B------:R-:W-:Y:S01]  /*a0c0*/  STG.E.U16 [R132.64+0x72], R195 ;  /* 0x000072c384007986 */ /* 0x000fe2000c101526 */
[----:B------:R-:W-:Y:S01]  /*a0d0*/  HMMA.16816.F32.BF16 R140, R124, R142, R136 ;  /* 0x0000008e7c8c723c */ /* 0x000fe20000041888 */
[----:B------:R-:W-:Y:S02]  /*a0e0*/  FADD.FTZ R3, R35, R3 ;  /* 0x0000000323037221 */ /* 0x000fe40000010000 */
[----:B------:R-:W-:Y:S01]  /*a0f0*/  STG.E.U16 [R44.64+0x70], R173 ;  /* 0x000070ad2c007986 */ /* 0x000fe2000c101526 */
[----:B------:R-:W-:-:S03]  /*a100*/  FADD.FTZ R2, R245, R2 ;  /* 0x00000002f5027221 */ /* 0x000fc60000010000 */
[----:B------:R-:W-:Y:S01]  /*a110*/  STG.E.U16 [R44.64+0x72], R172 ;  /* 0x000072ac2c007986 */ /* 0x000fe2000c101526 */
[-C--:B------:R-:W-:Y:S01]  /*a120*/  HMMA.16816.F32.BF16 R152, R124, R148.reuse, R152 ;  /* 0x000000947c98723c */ /* 0x080fe20000041898 */
[----:B------:R-:W-:Y:S02]  /*a130*/  FADD.FTZ R0, R215, R0 ;  /* 0x00000000d7007221 */ /* 0x000fe40000010000 */
[----:B------:R1:W-:Y:S05]  /*a140*/  STG.E.U16 [R32.64+0x70], R135 ;  /* 0x0000708720007986 */ /* 0x0003ea000c101526 */
[----:B------:R-:W-:Y:S01]  /*a150*/  HMMA.16816.F32.BF16 R168, R120, R148, R168 ;  /* 0x0000009478a8723c */ /* 0x000fe200000418a8 */
[----:B------:R2:W-:Y:S01]  /*a160*/  STG.E.U16 [R32.64+0x72], R134 ;  /* 0x0000728620007986 */ /* 0x0005e2000c101526 */
[----:B------:R-:W-:-:S06]  /*a170*/  FADD.FTZ R230, R46, R5 ;  /* 0x000000052ee67221 */ /* 0x000fcc0000010000 */
[----:B------:R-:W-:Y:S01]  /*a180*/  HMMA.16816.F32.BF16 R164, R120, R150, R164 ;  /* 0x0000009678a4723c */ /* 0x000fe200000418a4 */
[----:B------:R-:W-:Y:S02]  /*a190*/  FADD.FTZ R232, R47, R3 ;  /* 0x000000032fe87221 */ /* 0x000fe40000010000 */
[----:B------:R-:W-:-:S05]  /*a1a0*/  FADD.FTZ R236, R227, R2 ;  /* 0x00000002e3ec7221 */ /* 0x000fca0000010000 */
[----:B------:R-:W-:Y:S01]  /*a1b0*/  HMMA.16816.F32.BF16 R68, R120, R76, R68 ;  /* 0x0000004c7844723c */ /* 0x000fe20000041844 */
[----:B------:R-:W-:Y:S01]  /*a1c0*/  FADD.FTZ R237, R224, R0 ;  /* 0x00000000e0ed7221 */ /* 0x000fe20000010000 */
[----:B-1----:R-:W-:-:S06]  /*a1d0*/  IADD3 R135, P1, R180, -0x80, RZ ;  /* 0xffffff80b4877810 */ /* 0x002fcc0007f3e0ff */
[C---:B------:R-:W-:Y:S08]  /*a1e0*/  HMMA.16816.F32.BF16 R72, R120.reuse, R78, R72 ;  /* 0x0000004e7848723c */ /* 0x040ff00000041848 */
[----:B---3--:R-:W-:Y:S01]  /*a1f0*/  HMMA.16816.F32.BF16 R84, R120, R92, R84 ;  /* 0x0000005c7854723c */ /* 0x008fe20000041854 */
[----:B--2---:R-:W-:-:S07]  /*a200*/  IADD3.X R134, R181, -0x1, RZ, P1, !PT ;  /* 0xffffffffb5867810 */ /* 0x004fce0000ffe4ff */
        /* <DEDUP_REMOVED lines=12> */
[----:B------:R-:W-:Y:S11]  /*a2d0*/  @!P0 BRA `(.L_x_472) ;  /* 0x0001218000008947 */ /* 0x000ff60003800000 */
[----:B------:R-:W2:Y:S01]  /*a2e0*/  LDL.64 R66, [R1+0x108] ;  /* 0x0001080001427983 */ /* 0x000ea20000100a00 */
[----:B------:R-:W-:-:S04]  /*a2f0*/  DEPBAR.LE SB0, 0x0 ;  /* 0x000080000000791a */ /* 0x000fc80000000000 */
[----:B------:R-:W3:Y:S04]  /*a300*/  LDL R47, [R1+0x120] ;  /* 0x00012000012f7983 */ /* 0x000ee80000100800 */
[----:B------:R-:W4:Y:S04]  /*a310*/  LDL R46, [R1+0x124] ;  /* 0x00012400012e7983 */ /* 0x000f280000100800 */
[----:B------:R-:W4:Y:S01]  /*a320*/  LDL.64 R34, [R1+0x128] ;  /* 0x0001280001227983 */ /* 0x000f220000100a00 */
[----:B------:R-:W-:Y:S02]  /*a330*/  UIADD3 UR5, UR24, -0x2, URZ ;  /* 0xfffffffe18057890 */ /* 0x000fe4000fffe03f */
[----:B------:R-:W-:-:S02]  /*a340*/  UISETP.GE.AND UP0, UPT, UR24, 0x3, UPT ;  /* 0x000000031800788c */ /* 0x000fc4000bf06270 */
[----:B------:R-:W-:Y:S02]  /*a350*/  USHF.R.S32.HI UR4, URZ, 0x1f, UR5 ;  /* 0x0000001f3f047899 */ /* 0x000fe40008011405 */
[----:B------:R-:W-:-:S04]  /*a360*/  UIMAD UR9, UR16, UR5, URZ ;  /* 0x00000005100972a4 */ /* 0x000fc8000f8e023f */
[----:B------:R-:W-:Y:S01]  /*a370*/  UIMAD UR4, UR4, UR17, UR9 ;  /* 0x00000011040472a4 */ /* 0x000fe2000f8e0209 */
        /* <DEDUP_REMOVED lines=34> */
[----:B------:R-:W-:Y:S01]  /*a5a0*/  PLOP3.LUT P0, PT, PT, PT, UP0, 0x40, 0x0 ;  /* 0x000000000000781c */ /* 0x000fe20003f0e808 */
        /* <DEDUP_REMOVED lines=19> */
[----:B--2---:R-:W-:Y:S04]  /*a6e0*/  LDSM.16.M88.4 R8, [R192+0x1000] ;  /* 0x00100000c008783b */ /* 0x004fe80000000200 */
[----:B------:R-:W2:Y:S04]  /*a6f0*/  LDSM.16.M88.4 R28, [R189+0x6400] ;  /* 0x00640000bd1c783b */ /* 0x000ea80000000200 */
[----:B------:R-:W-:Y:S04]  /*a700*/  LDSM.16.M88.4 R24, [R189+0x6800] ;  /* 0x00680000bd18783b */ /* 0x000fe80000000200 */
[----:B-1----:R-:W1:Y:S04]  /*a710*/  LDSM.16.M88.4 R12, [R192] ;  /* 0x00000000c00c783b */ /* 0x002e680000000200 */
[----:B------:R-:W4:Y:S04]  /*a720*/  LDSM.16.M88.4 R32, [R189+0x6000] ;  /* 0x00600000bd20783b */ /* 0x000f280000000200 */
[----:B------:R-:W4:Y:S04]  /*a730*/  LDSM.16.M88.4 R20, [R189+0x6c00] ;  /* 0x006c0000bd14783b */ /* 0x000f280000000200 */
[----:B---3--:R-:W-:Y:S04]  /*a740*/  LDSM.16.M88.4 R4, [R193+0x1000] ;  /* 0x00100000c104783b */ /* 0x008fe80000000200 */
[----:B------:R-:W3:Y:S04]  /*a750*/  LDSM.16.M88.4 R52, [R191+0x6400] ;  /* 0x00640000bf34783b */ /* 0x000ee80000000200 */
[----:B------:R-:W-:Y:S04]  /*a760*/  LDSM.16.M88.4 R48, [R191+0x6800] ;  /* 0x00680000bf30783b */ /* 0x000fe80000000200 */
[----:B------:R-:W3:Y:S04]  /*a770*/  LDSM.16.M88.4 R16, [R193] ;  /* 0x00000000c110783b */ /* 0x000ee80000000200 */
[----:B------:R-:W3:Y:S04]  /*a780*/  LDSM.16.M88.4 R36, [R191+0x6000] ;  /* 0x00600000bf24783b */ /* 0x000ee80000000200 */
[----:B------:R-:W3:Y:S01]  /*a790*/  LDSM.16.M88.4 R40, [R191+0x6c00] ;  /* 0x006c0000bf28783b */ /* 0x000ee20000000200 */
[----:B--2---:R-:W-:Y:S03]  /*a7a0*/  HMMA.16816.F32.BF16 R184, R8, R30, RZ ;  /* 0x0000001e08b8723c */ /* 0x004fe600000418ff */
[----:B------:R-:W0:Y:S05]  /*a7b0*/  LDGDEPBAR ;  /* 0x00000000000079af */ /* 0x000e2a0000000000 */
[----:B-1----:R-:W-:Y:S08]  /*a7c0*/  HMMA.16816.F32.BF16 R220, R12, R24, RZ ;  /* 0x000000180cdc723c */ /* 0x002ff000000418ff */
[C---:B----4-:R-:W-:Y:S08]  /*a7d0*/  HMMA.16816.F32.BF16 R176, R8.reuse, R32, RZ ;  /* 0x0000002008b0723c */ /* 0x050ff000000418ff */
[C---:B------:R-:W-:Y:S08]  /*a7e0*/  HMMA.16816.F32.BF16 R64, R8.reuse, R24, RZ ;  /* 0x000000180840723c */ /* 0x040ff000000418ff */
[C---:B------:R-:W-:Y:S08]  /*a7f0*/  HMMA.16816.F32.BF16 R56, R8.reuse, R20, RZ ;  /* 0x000000140838723c */ /* 0x040ff000000418ff */
[C---:B------:R-:W-:Y:S08]  /*a800*/  HMMA.16816.F32.BF16 R132, R8.reuse, R28, RZ ;  /* 0x0000001c0884723c */ /* 0x040ff000000418ff */
[C---:B------:R-:W-:Y:S08]  /*a810*/  HMMA.16816.F32.BF16 R172, R8.reuse, R34, RZ ;  /* 0x0000002208ac723c */ /* 0x040ff000000418ff */
[C---:B------:R-:W-:Y:S08]  /*a820*/  HMMA.16816.F32.BF16 R196, R8.reuse, R26, RZ ;  /* 0x0000001a08c4723c */ /* 0x040ff000000418ff */
[----:B------:R-:W-:Y:S08]  /*a830*/  HMMA.16816.F32.BF16 R8, R8, R22, RZ ;  /* 0x000000160808723c */ /* 0x000ff000000418ff */
[C---:B------:R-:W-:Y:S08]  /*a840*/  HMMA.16816.F32.BF16 R200, R12.reuse, R32, RZ ;  /* 0x000000200cc8723c */ /* 0x040ff000000418ff */
[C---:B------:R-:W-:Y:S08]  /*a850*/  HMMA.16816.F32.BF16 R240, R12.reuse, R34, RZ ;  /* 0x000000220cf0723c */ /* 0x040ff000000418ff */
[----:B------:R-:W-:Y:S08]  /*a860*/  HMMA.16816.F32.BF16 R224, R12, R28, RZ ;  /* 0x0000001c0ce0723c */ /* 0x000ff000000418ff */
[----:B---3--:R-:W-:Y:S08]  /*a870*/  HMMA.16816.F32.BF16 R32, R4, R54, R184 ;  /* 0x000000360420723c */ /* 0x008ff000000418b8 */
[----:B------:R-:W-:Y:S08]  /*a880*/  HMMA.16816.F32.BF16 R184, R16, R48, R220 ;  /* 0x0000003010b8723c */ /* 0x000ff000000418dc */
[----:B------:R-:W-:Y:S08]  /*a890*/  HMMA.16816.F32.BF16 R216, R12, R20, RZ ;  /* 0x000000140cd8723c */ /* 0x000ff000000418ff */
[C---:B------:R-:W-:Y:S08]  /*a8a0*/  HMMA.16816.F32.BF16 R204, R4.reuse, R36, R176 ;  /* 0x0000002404cc723c */ /* 0x040ff000000418b0 */
[----:B------:R-:W-:Y:S01]  /*a8b0*/  HMMA.16816.F32.BF16 R176, R4, R48, R64 ;  /* 0x0000003004b0723c */ /* 0x000fe20000041840 */
[----:B------:R-:W-:Y:S01]  /*a8c0*/  IMAD.MOV.U32 R3, RZ, RZ, R185 ;  /* 0x000000ffff037224 */ /* 0x000fe200078e00b9 */
[----:B------:R-:W-:Y:S01]  /*a8d0*/  MOV R0, R187 ;  /* 0x000000bb00007202 */ /* 0x000fe20000000f00 */
[----:B------:R-:W-:-:S05]  /*a8e0*/  IMAD.MOV.U32 R2, RZ, RZ, R186 ;  /* 0x000000ffff027224 */ /* 0x000fca00078e00ba */
[C---:B------:R-:W-:Y:S08]  /*a8f0*/  HMMA.16816.F32.BF16 R64, R4.reuse, R40, R56 ;  /* 0x000000280440723c */ /* 0x040ff00000041838 */
[C---:B------:R-:W-:Y:S08]  /*a900*/  HMMA.16816.F32.BF16 R212, R4.reuse, R52, R132 ;  /* 0x0000003404d4723c */ /* 0x040ff00000041884 */
[----:B------:R-:W-:Y:S08]  /*a910*/  HMMA.16816.F32.BF16 R56, R4, R38, R172 ;  /* 0x000000260438723c */ /* 0x000ff000000418ac */
[----:B------:R-:W-:Y:S01]  /*a920*/  HMMA.16816.F32.BF16 R244, R12, R26, RZ ;  /* 0x0000001a0cf4723c */ /* 0x000fe200000418ff */
[----:B------:R-:W-:Y:S07]  /*a930*/  LDSM.16.M88.4 R24, [R189+0x7800] ;  /* 0x00780000bd18783b */ /* 0x000fee0000000200 */
[C---:B------:R-:W-:Y:S08]  /*a940*/  HMMA.16816.F32.BF16 R172, R4.reuse, R50, R196 ;  /* 0x0000003204ac723c */ /* 0x040ff000000418c4 */
[----:B------:R-:W-:Y:S01]  /*a950*/  HMMA.16816.F32.BF16 R132, R4, R42, R8 ;  /* 0x0000002a0484723c */ /* 0x000fe20000041808 */
[----:B------:R-:W1:Y:S04]  /*a960*/  LDSM.16.M88.4 R4, [R192+0x3000] ;  /* 0x00300000c004783b */ /* 0x000e680000000200 */
[----:B------:R-:W-:Y:S03]  /*a970*/  LDSM.16.M88.4 R8, [R192+0x2000] ;  /* 0x00200000c008783b */ /* 0x000fe60000000200 */
[C---:B------:R-:W-:Y:S01]  /*a980*/  HMMA.16816.F32.BF16 R208, R12.reuse, R22, RZ ;  /* 0x000000160cd0723c */ /* 0x040fe200000418ff */
[----:B------:R-:W2:Y:S07]  /*a990*/  LDSM.16.M88.4 R20, [R189+0x7c00] ;  /* 0x007c0000bd14783b */ /* 0x000eae0000000200 */
[----:B------:R-:W-:Y:S01]  /*a9a0*/  HMMA.16816.F32.BF16 R248, R12, R30, RZ ;  /* 0x0000001e0cf8723c */ /* 0x000fe200000418ff */
[----:B------:R-:W3:Y:S04]  /*a9b0*/  LDSM.16.M88.4 R28, [R189+0x7400] ;  /* 0x00740000bd1c783b */ /* 0x000ee80000000200 */
[----:B------:R-:W4:Y:S03]  /*a9c0*/  LDSM.16.M88.4 R12, [R189+0x7000] ;  /* 0x00700000bd0c783b */ /* 0x000f260000000200 */
[C---:B------:R-:W-:Y:S07]  /*a9d0*/  HMMA.16816.F32.BF16 R200, R16.reuse, R36, R200 ;  /* 0x0000002410c8723c */ /* 0x040fee00000418c8 */
[----:B------:R-:W-:Y:S01]  /*a9e0*/  MOV R36, R184 ;  /* 0x000000b800247202 */ /* 0x000fe20000000f00 */
[C---:B------:R-:W-:Y:S08]  /*a9f0*/  HMMA.16816.F32.BF16 R224, R16.reuse, R52, R224 ;  /* 0x0000003410e0723c */ /* 0x040ff000000418e0 */
[C---:B------:R-:W-:Y:S08]  /*aa00*/  HMMA.16816.F32.BF16 R184, R16.reuse, R40, R216 ;  /* 0x0000002810b8723c */ /* 0x040ff000000418d8 */
[C---:B------:R-:W-:Y:S08]  /*aa10*/  HMMA.16816.F32.BF16 R196, R16.reuse, R42, R208 ;  /* 0x0000002a10c4723c */ /* 0x040ff000000418d0 */
[----:B------:R-:W-:Y:S01]  /*aa20*/  IMAD.MOV.U32 R182, RZ, RZ, R224 ;  /* 0x000000ffffb67224 */ /* 0x000fe200078e00e0 */
[----:B------:R-:W-:Y:S01]  /*aa30*/  MOV R53, R225 ;  /* 0x000000e100357202 */ /* 0x000fe20000000f00 */
[----:B------:R-:W-:Y:S01]  /*aa40*/  IMAD.MOV.U32 R52, RZ, RZ, R226 ;  /* 0x000000ffff347224 */ /* 0x000fe200078e00e2 */
[----:B------:R-:W-:Y:S01]  /*aa50*/  HMMA.16816.F32.BF16 R240, R16, R38, R240 ;  /* 0x0000002610f0723c */ /* 0x000fe200000418f0 */
[----:B------:R-:W-:-:S04]  /*aa60*/  IMAD.MOV.U32 R47, RZ, RZ, R227 ;  /* 0x000000ffff2f7224 */ /* 0x000fc800078e00e3 */
[----:B------:R-:W-:Y:S01]  /*aa70*/  MOV R40, R186 ;  /* 0x000000ba00287202 */ /* 0x000fe20000000f00 */
[----:B------:R-:W-:Y:S02]  /*aa80*/  IMAD.MOV.U32 R41, RZ, RZ, R185 ;  /* 0x000000ffff297224 */ /* 0x000fe400078e00b9 */
[----:B------:R-:W-:Y:S01]  /*aa90*/  HMMA.16816.F32.BF16 R224, R16, R54, R248 ;  /* 0x0000003610e0723c */ /* 0x000fe200000418f8 */
[----:B------:R-:W-:Y:S02]  /*aaa0*/  IMAD.MOV.U32 R37, RZ, RZ, R187 ;  /* 0x000000ffff257224 */ /* 0x000fe400078e00bb */
[----:B------:R-:W-:Y:S02]  /*aab0*/  IMAD.MOV.U32 R209, RZ, RZ, R41 ;  /* 0x000000ffffd17224 */ /* 0x000fe400078e0029 */
[----:B------:R-:W-:Y:S01]  /*aac0*/  IMAD.MOV.U32 R210, RZ, RZ, R40 ;  /* 0x000000ffffd27224 */ /* 0x000fe200078e0028 */
[----:B------:R-:W-:Y:S01]  /*aad0*/  MOV R211, R37 ;  /* 0x0000002500d37202 */ /* 0x000fe20000000f00 */
[----:B------:R-:W-:Y:S01]  /*aae0*/  IMAD.MOV.U32 R248, RZ, RZ, R182 ;  /* 0x000000fffff87224 */ /* 0x000fe200078e00b6 */
[----:B------:R-:W-:Y:S01]  /*aaf0*/  MOV R249, R53 ;  /* 0x0000003500f97202 */ /* 0x000fe20000000f00 */
[----:B------:R-:W-:Y:S01]  /*ab00*/  IMAD.MOV.U32 R250, RZ, RZ, R52 ;  /* 0x000000fffffa7224 */ /* 0x000fe200078e0034 */
[----:B-1----:R-:W-:Y:S01]  /*ab10*/  HMMA.16816.F32.BF16 R40, R4, R26, R172 ;  /* 0x0000001a0428723c */ /* 0x002fe200000418ac */
[----:B------:R-:W-:Y:S01]  /*ab20*/  IMAD.MOV.U32 R251, RZ, RZ, R47 ;  /* 0x000000fffffb7224 */ /* 0x000fe200078e002f */
[----:B------:R-:W-:Y:S01]  /*ab30*/  LDSM.16.M88.4 R52, [R191+0x7800] ;  /* 0x00780000bf34783b */ /* 0x000fe20000000200 */
[----:B------:R-:W-:-:S04]  /*ab40*/  IMAD.MOV.U32 R46, RZ, RZ, R184 ;  /* 0x000000ffff2e7224 */ /* 0x000fc800078e00b8 */
[----:B------:R-:W-:Y:S01]  /*ab50*/  IMAD.MOV.U32 R172, RZ, RZ, R36 ;  /* 0x000000ffffac7224 */ /* 0x000fe200078e0024 */
[----:B------:R-:W-:Y:S01]  /*ab60*/  HMMA.16816.F32.BF16 R220, R16, R50, R244 ;  /* 0x0000003210dc723c */ /* 0x000fe200000418f4 */
[----:B------:R-:W-:Y:S01]  /*ab70*/  LDSM.16.M88.4 R48, [R191+0x7c00] ;  /* 0x007c0000bf30783b */ /* 0x000fe20000000200 */
[----:B------:R-:W-:Y:S01]  /*ab80*/  IMAD.MOV.U32 R173, RZ, RZ, R3 ;  /* 0x000000ffffad7224 */ /* 0x000fe200078e0003 */
[----:B------:R-:W-:Y:S01]  /*ab90*/  MOV R174, R2 ;  /* 0x0000000200ae7202 */ /* 0x000fe20000000f00 */
[----:B------:R-:W-:Y:S01]  /*aba0*/  IMAD.MOV.U32 R175, RZ, RZ, R0 ;  /* 0x000000ffffaf7224 */ /* 0x000fe200078e0000 */
[----:B------:R-:W-:Y:S01]  /*abb0*/  LDSM.16.M88.4 R16, [R193+0x2000] ;  /* 0x00200000c110783b */ /* 0x000fe20000000200 */
[----:B------:R-:W-:Y:S02]  /*abc0*/  MOV R208, R46 ;  /* 0x0000002e00d07202 */ /* 0x000fe40000000f00 */
[----:B--2---:R-:W-:Y:S08]  /*abd0*/  HMMA.16816.F32.BF16 R36, R4, R22, R132 ;  /* 0x000000160424723c */ /* 0x004ff00000041884 */
[----:B---3--:R-:W-:Y:S08]  /*abe0*/  HMMA.16816.F32.BF16 R132, R8, R28, R248 ;  /* 0x0000001c0884723c */ /* 0x008ff000000418f8 */
[C---:B------:R-:W-:Y:S08]  /*abf0*/  HMMA.16816.F32.BF16 R216, R4.reuse, R24, R176 ;  /* 0x0000001804d8723c */ /* 0x040ff000000418b0 */
[C---:B------:R-:W-:Y:S08]  /*ac00*/  HMMA.16816.F32.BF16 R244, R4.reuse, R20, R64 ;  /* 0x0000001404f4723c */ /* 0x040ff00000041840 */
[C---:B----4-:R-:W-:Y:S08]  /*ac10*/  HMMA.16816.F32.BF16 R184, R4.reuse, R12, R204 ;  /* 0x0000000c04b8723c */ /* 0x050ff000000418cc */
[C---:B------:R-:W-:Y:S07]  /*ac20*/  HMMA.16816.F32.BF16 R212, R4.reuse, R28, R212 ;  /* 0x0000001c04d4723c */ /* 0x040fee00000418d4 */
[----:B------:R-:W-:Y:S01]  /*ac30*/  MOV R28, R132 ;  /* 0x00000084001c7202 */ /* 0x000fe20000000f00 */
[C---:B------:R-:W-:Y:S01]  /*ac40*/  HMMA.16816.F32.BF16 R176, R4.reuse, R14, R56 ;  /* 0x0000000e04b0723c */ /* 0x040fe20000041838 */
[----:B------:R-:W-:Y:S07]  /*ac50*/  LDSM.16.M88.4 R56, [R191+0x7400] ;  /* 0x00740000bf38783b */ /* 0x000fee0000000200 */
[----:B------:R-:W-:Y:S01]  /*ac60*/  HMMA.16816.F32.BF16 R64, R4, R30, R32 ;  /* 0x0000001e0440723c */ /* 0x000fe20000041820 */
[----:B------:R-:W-:Y:S04]  /*ac70*/  LDSM.16.M88.4 R4, [R193+0x3000] ;  /* 0x00300000c104783b */ /* 0x000fe80000000200 */
[----:B------:R-:W1:Y:S03]  /*ac80*/  LDSM.16.M88.4 R32, [R191+0x7000] ;  /* 0x00700000bf20783b */ /* 0x000e660000000200 */
[C---:B------:R-:W-:Y:S07]  /*ac90*/  HMMA.16816.F32.BF16 R204, R8.reuse, R12, R200 ;  /* 0x0000000c08cc723c */ /* 0x040fee00000418c8 */
[----:B------:R-:W-:Y:S01]  /*aca0*/  MOV R13, R135 ;  /* 0x00000087000d7202 */ /* 0x000fe20000000f00 */
[C---:B------:R-:W-:Y:S07]  /*acb0*/  HMMA.16816.F32.BF16 R240, R8.reuse, R14, R240 ;  /* 0x0000000e08f0723c */ /* 0x040fee00000418f0 */
[----:B------:R-:W-:Y:S01]  /*acc0*/  IMAD.MOV.U32 R15, RZ, RZ, R133 ;  /* 0x000000ffff0f7224 */ /* 0x000fe200078e0085 */
[----:B------:R-:W-:Y:S01]  /*acd0*/  HMMA.16816.F32.BF16 R248, R8, R30, R224 ;  /* 0x0000001e08f8723c */ /* 0x000fe200000418e0 */
[----:B------:R-:W-:-:S07]  /*ace0*/  IMAD.MOV.U32 R14, RZ, RZ, R134 ;  /* 0x000000ffff0e7224 */ /* 0x000fce00078e0086 */
[C---:B------:R-:W-:Y:S08]  /*acf0*/  HMMA.16816.F32.BF16 R132, R8.reuse, R24, R172 ;  /* 0x000000180884723c */ /* 0x040ff000000418ac */
[----:B------:R-:W-:Y:S01]  /*ad00*/  IMAD.MOV.U32 R12, RZ, RZ, R240 ;  /* 0x000000ffff0c7224 */ /* 0x000fe200078e00f0 */
[----:B------:R-:W-:Y:S01]  /*ad10*/  MOV R3, R241 ;  /* 0x000000f100037202 */ /* 0x000fe20000000f00 */
[----:B------:R-:W-:Y:S01]  /*ad20*/  IMAD.MOV.U32 R2, RZ, RZ, R242 ;  /* 0x000000ffff027224 */ /* 0x000fe200078e00f2 */
[----:B------:R-:W-:Y:S01]  /*ad30*/  HMMA.16816.F32.BF16 R224, R8, R20, R208 ;  /* 0x0000001408e0723c */ /* 0x000fe200000418d0 */
[----:B------:R-:W-:-:S07]  /*ad40*/  IMAD.MOV.U32 R0, RZ, RZ, R243 ;  /* 0x000000ffff007224 */ /* 0x000fce00078e00f3 */
[C---:B------:R-:W-:Y:S05]  /*ad50*/  HMMA.16816.F32.BF16 R240, R8.reuse, R26, R220 ;  /* 0x0000001a08f0723c */ /* 0x040fea00000418dc */
[----:B------:R-:W-:Y:S01]  /*ad60*/  IMAD.MOV.U32 R29, RZ, RZ, R133 ;  /* 0x000000ffff1d7224 */ /* 0x000fe200078e0085 */
[----:B------:R-:W-:Y:S01]  /*ad70*/  MOV R25, R134 ;  /* 0x0000008600197202 */ /* 0x000fe20000000f00 */
[----:B------:R-:W-:Y:S01]  /*ad80*/  IMAD.MOV.U32 R30, RZ, RZ, R132 ;  /* 0x000000ffff1e7224 */ /* 0x000fe200078e0084 */
[----:B------:R-:W-:Y:S01]  /*ad90*/  HMMA.16816.F32.BF16 R220, R8, R22, R196 ;  /* 0x0000001608dc723c */ /* 0x000fe200000418c4 */
[----:B------:R-:W-:Y:S01]  /*ada0*/  IMAD.MOV.U32 R24, RZ, RZ, R135 ;  /* 0x000000ffff187224 */ /* 0x000fe200078e0087 */
[----:B------:R-:W-:Y:S04]  /*adb0*/  LDSM.16.M88.4 R8, [R189+0x8000] ;  /* 0x00800000bd08783b */ /* 0x000fe80000000200 */
[----:B------:R-:W-:Y:S02]  /*adc0*/  LDSM.16.M88.4 R20, [R189+0x8400] ;  /* 0x00840000bd14783b */ /* 0x000fe40000000200 */
[C---:B-1----:R-:W-:Y:S08]  /*add0*/  HMMA.16816.F32.BF16 R208, R4.reuse, R32, R184 ;  /* 0x0000002004d0723c */ /* 0x042ff000000418b8 */
[C---:B------:R-:W-:Y:S07]  /*ade0*/  HMMA.16816.F32.BF16 R196, R4.reuse, R56, R212 ;  /* 0x0000003804c4723c */ /* 0x040fee00000418d4 */
[----:B------:R-:W-:Y:S01]  /*adf0*/  IMAD.MOV.U32 R212, RZ, RZ, R30 ;  /* 0x000000ffffd47224 */ /* 0x000fe200078e001e */
[----:B------:R-:W-:Y:S01]  /*ae00*/  HMMA.16816.F32.BF16 R184, R4, R58, R64 ;  /* 0x0000003a04b8723c */ /* 0x000fe20000041840 */
[----:B------:R-:W-:Y:S01]  /*ae10*/  MOV R213, R29 ;  /* 0x0000001d00d57202 */ /* 0x000fe20000000f00 */
[----:B------:R-:W-:-:S02]  /*ae20*/  IMAD.MOV.U32 R214, RZ, RZ, R25 ;  /* 0x000000ffffd67224 */ /* 0x000fc400078e0019 */
[----:B------:R-:W-:-:S03]  /*ae30*/  IMAD.MOV.U32 R215, RZ, RZ, R24 ;  /* 0x000000ffffd77224 */ /* 0x000fc600078e0018 */
[----:B------:R-:W-:Y:S01]  /*ae40*/  MOV R64, R28 ;  /* 0x0000001c00407202 */ /* 0x000fe20000000f00 */
[----:B------:R-:W-:Y:S01]  /*ae50*/  HMMA.16816.F32.BF16 R200, R4, R34, R176 ;  /* 0x0000002204c8723c */ /* 0x000fe200000418b0 */
[----:B------:R-:W-:Y:S01]  /*ae60*/  IMAD.MOV.U32 R65, RZ, RZ, R15 ;  /* 0x000000ffff417224 */ /* 0x000fe200078e000f */
[----:B------:R-:W-:Y:S01]  /*ae70*/  MOV R67, R13 ;  /* 0x0000000d00437202 */ /* 0x000fe20000000f00 */
[----:B------:R-:W-:-:S05]  /*ae80*/  IMAD.MOV.U32 R66, RZ, RZ, R14 ;  /* 0x000000ffff427224 */ /* 0x000fca00078e000e */
[C---:B------:R-:W-:Y:S07]  /*ae90*/  HMMA.16816.F32.BF16 R176, R4.reuse, R52, R216 ;  /* 0x0000003404b0723c */ /* 0x040fee00000418d8 */
[----:B------:R-:W-:Y:S01]  /*aea0*/  IMAD.MOV.U32 R216, RZ, RZ, R12 ;  /* 0x000000ffffd87224 */ /* 0x000fe200078e000c */
[C---:B------:R-:W-:Y:S01]  /*aeb0*/  HMMA.16816.F32.BF16 R172, R4.reuse, R54, R40 ;  /* 0x0000003604ac723c */ /* 0x040fe20000041828 */
[----:B------:R-:W-:Y:S01]  /*aec0*/  LDSM.16.M88.4 R40, [R189+0x8800] ;  /* 0x00880000bd28783b */ /* 0x000fe20000000200 */
[----:B------:R-:W-:Y:S01]  /*aed0*/  MOV R217, R3 ;  /* 0x0000000300d97202 */ /* 0x000fe20000000f00 */
[----:B------:R-:W-:Y:S01]  /*aee0*/  IMAD.MOV.U32 R218, RZ, RZ, R2 ;  /* 0x000000ffffda7224 */ /* 0x000fe200078e0002 */
[----:B------:R-:W-:Y:S01]  /*aef0*/  MOV R219, R0 ;  /* 0x0000000000db7202 */ /* 0x000fe20000000f00 */
[----:B------:R-:W-:Y:S03]  /*af00*/  LDSM.16.M88.4 R12, [R192+0x4000] ;  /* 0x00400000c00c783b */ /* 0x000fe60000000200 */
[C---:B------:R-:W-:Y:S08]  /*af10*/  HMMA.16816.F32.BF16 R132, R4.reuse, R48, R244 ;  /* 0x000000300484723c */ /* 0x040ff000000418f4 */
[----:B------:R-:W-:Y:S01]  /*af20*/  HMMA.16816.F32.BF16 R28, R4, R50, R36 ;  /* 0x00000032041c723c */ /* 0x000fe20000041824 */
[----:B------:R-:W1:Y:S04]  /*af30*/  LDSM.16.M88.4 R4, [R192+0x5000] ;  /* 0x00500000c004783b */ /* 0x000e680000000200 */
[----:B------:R-:W2:Y:S03]  /*af40*/  LDSM.16.M88.4 R36, [R189+0x8c00] ;  /* 0x008c0000bd24783b */ /* 0x000ea60000000200 */
        /* <DEDUP_REMOVED lines=11> */
[C---:B------:R-:W-:Y:S08]  /*b000*/  HMMA.16816.F32.BF16 R208, R4.reuse, R22, R184 ;  /* 0x0000001604d0723c */ /* 0x040ff000000418b8 */
[C---:B------:R-:W-:Y:S08]  /*b010*/  HMMA.16816.F32.BF16 R196, R4.reuse, R42, R172 ;  /* 0x0000002a04c4723c */ /* 0x040ff000000418ac */
[C---:B--2---:R-:W-:Y:S08]  /*b020*/  HMMA.16816.F32.BF16 R184, R4.reuse, R36, R132 ;  /* 0x0000002404b8723c */ /* 0x044ff00000041884 */
[----:B------:R-:W-:Y:S08]  /*b030*/  HMMA.16816.F32.BF16 R216, R4, R10, R200 ;  /* 0x0000000a04d8723c */ /* 0x000ff000000418c8 */
[C---:B------:R-:W-:Y:S01]  /*b040*/  HMMA.16816.F32.BF16 R172, R12.reuse, R8, R24 ;  /* 0x000000080cac723c */ /* 0x040fe20000041818 */
[----:B------:R-:W-:Y:S07]  /*b050*/  LDSM.16.M88.4 R24, [R191+0x8400] ;  /* 0x00840000bf18783b */ /* 0x000fee0000000200 */
[C---:B------:R-:W-:Y:S01]  /*b060*/  HMMA.16816.F32.BF16 R132, R12.reuse, R10, R32 ;  /* 0x0000000a0c84723c */ /* 0x040fe20000041820 */
[----:B------:R-:W1:Y:S07]  /*b070*/  LDSM.16.M88.4 R8, [R193+0x4000] ;  /* 0x00400000c108783b */ /* 0x000e6e0000000200 */
[C---:B------:R-:W-:Y:S08]  /*b080*/  HMMA.16816.F32.BF16 R56, R12.reuse, R20, R64 ;  /* 0x000000140c38723c */ /* 0x040ff00000041840 */
[----:B------:R-:W-:Y:S01]  /*b090*/  HMMA.16816.F32.BF16 R52, R12, R22, R204 ;  /* 0x000000160c34723c */ /* 0x000fe200000418cc */
[----:B------:R-:W2:Y:S07]  /*b0a0*/  LDSM.16.M88.4 R20, [R191+0x8800] ;  /* 0x00880000bf14783b */ /* 0x000eae0000000200 */
[C---:B------:R-:W-:Y:S08]  /*b0b0*/  HMMA.16816.F32.BF16 R200, R4.reuse, R40, R176 ;  /* 0x0000002804c8723c */ /* 0x040ff000000418b0 */
[----:B------:R-:W-:Y:S01]  /*b0c0*/  HMMA.16816.F32.BF16 R176, R4, R38, R28 ;  /* 0x0000002604b0723c */ /* 0x000fe2000004181c */
[----:B------:R-:W-:Y:S04]  /*b0d0*/  LDSM.16.M88.4 R4, [R193+0x5000] ;  /* 0x00500000c104783b */ /* 0x000fe80000000200 */
[----:B------:R-:W3:Y:S01]  /*b0e0*/  LDSM.16.M88.4 R28, [R191+0x8000] ;  /* 0x00800000bf1c783b */ /* 0x000ee20000000200 */
[----:B------:R-:W-:-:S04]  /*b0f0*/  DEPBAR.LE SB0, 0x0 ;  /* 0x000080000000791a */ /* 0x000fc80000000000 */
[C---:B------:R-:W-:Y:S08]  /*b100*/  HMMA.16816.F32.BF16 R48, R12.reuse, R40, R248 ;  /* 0x000000280c30723c */ /* 0x040ff000000418f8 */
[C---:B------:R-:W-:Y:S08]  /*b110*/  HMMA.16816.F32.BF16 R40, R12.reuse, R42, R244 ;  /* 0x0000002a0c28723c */ /* 0x040ff000000418f4 */
[C---:B------:R-:W-:Y:S08]  /*b120*/  HMMA.16816.F32.BF16 R32, R12.reuse, R36, R240 ;  /* 0x000000240c20723c */ /* 0x040ff000000418f0 */
[----:B------:R-:W-:Y:S08]  /*b130*/  HMMA.16816.F32.BF16 R12, R12, R38, R224 ;  /* 0x000000260c0c723c */ /* 0x000ff000000418e0 */
[C---:B-1----:R-:W-:Y:S08]  /*b140*/  HMMA.16816.F32.BF16 R64, R8.reuse, R24, R56 ;  /* 0x000000180840723c */ /* 0x042ff00000041838 */
[C---:B------:R-:W-:Y:S08]  /*b150*/  HMMA.16816.F32.BF16 R56, R8.reuse, R26, R52 ;  /* 0x0000001a0838723c */ /* 0x040ff00000041834 */
[C---:B--2---:R-:W-:Y:S08]  /*b160*/  HMMA.16816.F32.BF16 R52, R8.reuse, R20, R48 ;  /* 0x000000140834723c */ /* 0x044ff00000041830 */
[----:B------:R-:W-:Y:S08]  /*b170*/  HMMA.16816.F32.BF16 R48, R8, R22, R40 ;  /* 0x000000160830723c */ /* 0x000ff00000041828 */
[C---:B---3--:R-:W-:Y:S08]  /*b180*/  HMMA.16816.F32.BF16 R220, R4.reuse, R28, R220 ;  /* 0x0000001c04dc723c */ /* 0x048ff000000418dc */
        /* <DEDUP_REMOVED lines=10> */
[----:B------:R-:W-:Y:S01]  /*b230*/  HMMA.16816.F32.BF16 R36, R8, R18, R12 ;  /* 0x000000120824723c */ /* 0x000fe2000004180c */
[----:B------:R-:W-:Y:S06]  /*b240*/  BAR.SYNC.DEFER_BLOCKING 0x0 ;  /* 0x0000000000007b1d */ /* 0x000fec0000010000 */
[----:B------:R-:W-:Y:S05]  /*b250*/  @P0 BRA `(.L_x_473) ;  /* 0x000003a000000947 */ /* 0x000fea0003800000 */
[----:B------:R-:W2:Y:S01]  /*b260*/  LDL.64 R228, [R1+0x110] ;  /* 0x0001100001e47983 */ /* 0x000ea20000100a00 */
[----:B------:R-:W-:Y:S01]  /*b270*/  UIADD3 UR5, UR24, -0x3, URZ ;  /* 0xfffffffd18057890 */ /* 0x000fe2000fffe03f */
[----:B------:R-:W-:Y:S01]  /*b280*/  IMAD.U32 R47, RZ, RZ, UR12 ;  /* 0x0000000cff2f7e24 */ /* 0x000fe2000f8e00ff */
[----:B------:R-:W-:Y:S01]  /*b290*/  BSSY B0, `(.L_x_474) ;  /* 0x0000035000007945 */ /* 0x000fe20003800000 */
[----:B------:R1:W-:Y:S01]  /*b2a0*/  @P4 STS [R194+0x6000], RZ ;  /* 0x006000ffc2004388 */ /* 0x0003e20000000800 */
[----:B------:R-:W-:-:S02]  /*b2b0*/  USHF.R.S32.HI UR4, URZ, 0x1f, UR5 ;  /* 0x0000001f3f047899 */ /* 0x000fc40008011405 */
[----:B------:R-:W-:Y:S01]  /*b2c0*/  UIMAD UR11, UR11, UR5, URZ ;  /* 0x000000050b0b72a4 */ /* 0x000fe2000f8e023f */
[----:B------:R1:W-:Y:S03]  /*b2d0*/  @P4 STS [R194+0x6004], RZ ;  /* 0x006004ffc2004388 */ /* 0x0003e60000000800 */
[----:B------:R-:W-:Y:S01]  /*b2e0*/  UIMAD UR4, UR4, UR12, UR11 ;  /* 0x0000000c040472a4 */ /* 0x000fe2000f8e020b */
[----:B------:R1:W-:Y:S01]  /*b2f0*/  @P4 STS.64 [R194+0x6008], RZ ;  /* 0x006008ffc2004388 */ /* 0x0003e20000000a00 */
[----:B--2---:R-:W-:-:S05]  /*b300*/  IMAD.WIDE.U32 R2, R47, UR5, R228 ;  /* 0x000000052f027c25 */ /* 0x004fca000f8e00e4 */
[C---:B------:R-:W-:Y:S02]  /*b310*/  @!P4 LEA R12, P6, R2.reuse, c[0x0][0x168], 0x1 ;  /* 0x00005a00020cca11 */ /* 0x040fe400078c08ff */
[----:B------:R-:W-:Y:S02]  /*b320*/  IADD3 R3, R3, UR4, RZ ;  /* 0x0000000403037c10 */ /* 0x000fe4000fffe0ff */
        /* <DEDUP_REMOVED lines=43> */
.L_x_475:
[----:B------:R-:W-:Y:S05]  /*b5e0*/  BSYNC B0 ;  /* 0x0000000000007941 */ /* 0x000fea0003800000 */
.L_x_474:
[----:B------:R-:W0:Y:S02]  /*b5f0*/  LDGDEPBAR ;  /* 0x00000000000079af */ /* 0x000e240000000000 */
.L_x_473:
[----:B------:R-:W3:Y:S01]  /*b600*/  S2R R0, SR_TID.X ;  /* 0x0000000000007919 */ /* 0x000ee20000002100 */
[----:B------:R-:W-:-:S03]  /*b610*/  UIADD3 UR12, UR24, -0x2, URZ ;  /* 0xfffffffe180c7890 */ /* 0x000fc6000fffe03f */
[----:B------:R-:W-:Y:S03]  /*b620*/  STL.64 [R1+0x1b8], R44 ;  /* 0x0001b82c01007387 */ /* 0x000fe60000100a00 */
[----:B--2---:R-:W-:Y:S01]  /*b630*/  IMAD.U32 R2, RZ, RZ, UR12 ;  /* 0x0000000cff027e24 */ /* 0x004fe2000f8e00ff */
[----:B------:R-:W-:Y:S04]  /*b640*/  STL [R1+0x1a8], R188 ;  /* 0x0001a8bc01007387 */ /* 0x000fe80000100800 */
[----:B------:R-:W-:Y:S04]  /*b650*/  STL [R1+0x1a4], R190 ;  /* 0x0001a4be01007387 */ /* 0x000fe80000100800 */
[----:B------:R-:W-:Y:S04]  /*b660*/  STL [R1+0x18c], R194 ;  /* 0x00018cc201007387 */ /* 0x000fe80000100800 */
[----:B------:R-:W-:Y:S01]  /*b670*/  STL [R1+0x188], R193 ;  /* 0x000188c101007387 */ /* 0x000fe20000100800 */
[----:B---3--:R-:W-:-:S03]  /*b680*/  IMAD.SHL.U32 R0, R0, 0x2, RZ ;  /* 0x0000000200007824 */ /* 0x008fc600078e00ff */
[----:B------:R2:W-:Y:S02]  /*b690*/  STL [R1+0x184], R192 ;  /* 0x000184c001007387 */ /* 0x0005e40000100800 */
[----:B------:R-:W-:Y:S02]  /*b6a0*/  LOP3.LUT R0, R0, 0x6, RZ, 0xc0, !PT ;  /* 0x0000000600007812 */ /* 0x000fe400078ec0ff */
[----:B------:R-:W3:Y:S03]  /*b6b0*/  LDL R251, [R1+0x78] ;  /* 0x0000780001fb7983 */ /* 0x000ee60000100800 */
[----:B------:R-:W-:-:S05]  /*b6c0*/  IMAD R2, R2, 0x40, R0 ;  /* 0x0000004002027824 */ /* 0x000fca00078e0200 */
[CC--:B-----5:R-:W-:Y:S02]  /*b6d0*/  ISETP.GE.AND P0, PT, R2.reuse, R60.reuse, PT ;  /* 0x0000003c0200720c */ /* 0x0e0fe40003f06270 */
[----:B------:R-:W-:Y:S02]  /*b6e0*/  IADD3 R14, R2, 0x1, RZ ;  /* 0x00000001020e7810 */ /* 0x000fe40007ffe0ff */
[----:B------:R-:W-:Y:S02]  /*b6f0*/  FSEL R3, R172, -INF , !P0 ;  /* 0xff800000ac037808 */ /* 0x000fe40004000000 */
[-C--:B------:R-:W-:Y:S02]  /*b700*/  ISETP.GE.AND P5, PT, R14, R60.reuse, PT ;  /* 0x0000003c0e00720c */ /* 0x080fe40003fa6270 */
[C---:B-1----:R-:W-:Y:S02]  /*b710*/  IADD3 R13, R2.reuse, 0x8, RZ ;  /* 0x00000008020d7810 */ /* 0x042fe40007ffe0ff */
[----:B------:R-:W-:Y:S01]  /*b720*/  IADD3 R12, R2, 0x9, RZ ;  /* 0x00000009020c7810 */ /* 0x000fe20007ffe0ff */
[----:B--2---:R-:W2:Y:S01]  /*b730*/  LDL.64 R192, [R1+0x50] ;  /* 0x0000500001c07983 */ /* 0x004ea20000100a00 */
[----:B------:R-:W-:-:S02]  /*b740*/  ISETP.GE.AND P1, PT, R13, R60, PT ;  /* 0x0000003c0d00720c */ /* 0x000fc40003f26270 */
[----:B------:R-:W-:Y:S01]  /*b750*/  FSEL R16, R173, -INF , !P5 ;  /* 0xff800000ad107808 */ /* 0x000fe20006800000 */
[----:B------:R-:W4:Y:S01]  /*b760*/  LDL.LU.64 R44, [R1+0xb8] ;  /* 0x0000b800012c7983 */ /* 0x000f220000300a00 */
[----:B------:R-:W-:Y:S02]  /*b770*/  FMNMX.FTZ R0, R128, R3, !PT ;  /* 0x0000000380007209 */ /* 0x000fe40007810000 */
[----:B------:R-:W-:Y:S02]  /*b780*/  IADD3 R11, R2, 0x10, RZ ;  /* 0x00000010020b7810 */ /* 0x000fe40007ffe0ff */
[----:B------:R-:W-:Y:S02]  /*b790*/  ISETP.GE.AND P0, PT, R12, R60, PT ;  /* 0x0000003c0c00720c */ /* 0x000fe40003f06270 */
[----:B------:R-:W-:Y:S02]  /*b7a0*/  FSEL R33, R132, -INF , !P1 ;  /* 0xff80000084217808 */ /* 0x000fe40004800000 */
[----:B------:R-:W-:-:S02]  /*b7b0*/  FMNMX.FTZ R0, R16, R0, !PT ;  /* 0x0000000010007209 */ /* 0x000fc40007810000 */
[----:B------:R-:W-:Y:S02]  /*b7c0*/  ISETP.GE.AND P6, PT, R11, R60, PT ;  /* 0x0000003c0b00720c */ /* 0x000fe40003fc6270 */
[C---:B------:R-:W-:Y:S02]  /*b7d0*/  IADD3 R10, R2.reuse, 0x11, RZ ;  /* 0x00000011020a7810 */ /* 0x040fe40007ffe0ff */
[----:B------:R-:W-:Y:S02]  /*b7e0*/  FSEL R32, R133, -INF , !P0 ;  /* 0xff80000085207808 */ /* 0x000fe40004000000 */
[----:B------:R-:W-:Y:S02]  /*b7f0*/  FMNMX.FTZ R0, R33, R0, !PT ;  /* 0x0000000021007209 */ /* 0x000fe40007810000 */
[----:B------:R-:W-:Y:S02]  /*b800*/  IADD3 R9, R2, 0x18, RZ ;  /* 0x0000001802097810 */ /* 0x000fe40007ffe0ff */
[----:B------:R-:W-:-:S02]  /*b810*/  ISETP.GE.AND P5, PT, R10, R60, PT ;  /* 0x0000003c0a00720c */ /* 0x000fc40003fa6270 */
[----:B------:R-:W-:Y:S02]  /*b820*/  FSEL R31, R64, -INF , !P6 ;  /* 0xff800000401f7808 */ /* 0x000fe40007000000 */
[----:B------:R-:W-:Y:S02]  /*b830*/  FMNMX.FTZ R0, R32, R0, !PT ;  /* 0x0000000020007209 */ /* 0x000fe40007810000 */
[----:B------:R-:W-:Y:S02]  /*b840*/  ISETP.GE.AND P1, PT, R9, R60, PT ;  /* 0x0000003c0900720c */ /* 0x000fe40003f26270 */
[----:B------:R-:W-:Y:S02]  /*b850*/  IADD3 R8, R2, 0x19, RZ ;  /* 0x0000001902087810 */ /* 0x000fe40007ffe0ff */
[----:B------:R-:W-:Y:S02]  /*b860*/  FSEL R30, R65, -INF , !P5 ;  /* 0xff800000411e7808 */ /* 0x000fe40006800000 */
[----:B------:R-:W-:-:S02]  /*b870*/  FMNMX.FTZ R0, R31, R0, !PT ;  /* 0x000000001f007209 */ /* 0x000fc40007810000 */
[----:B------:R-:W-:Y:S02]  /*b880*/  IADD3 R7, R2, 0x20, RZ ;  /* 0x0000002002077810 */ /* 0x000fe40007ffe0ff */
[----:B------:R-:W-:Y:S02]  /*b890*/  ISETP.GE.AND P0, PT, R8, R60, PT ;  /* 0x0000003c0800720c */ /* 0x000fe40003f06270 */
[----:B------:R-:W-:Y:S02]  /*b8a0*/  FSEL R29, R56, -INF , !P1 ;  /* 0xff800000381d7808 */ /* 0x000fe40004800000 */
[----:B------:R-:W-:Y:S02]  /*b8b0*/  FMNMX.FTZ R0, R30, R0, !PT ;  /* 0x000000001e007209 */ /* 0x000fe40007810000 */
[----:B------:R-:W-:Y:S02]  /*b8c0*/  ISETP.GE.AND P6, PT, R7, R60, PT ;  /* 0x0000003c0700720c */ /* 0x000fe40003fc6270 */
[----:B------:R-:W-:-:S02]  /*b8d0*/  IADD3 R6, R2, 0x21, RZ ;  /* 0x0000002102067810 */ /* 0x000fc40007ffe0ff */
        /* <DEDUP_REMOVED lines=15> */
[----:B------:R-:W-:Y:S02]  /*b9d0*/  FSEL R24, R49, -INF , !P0 ;  /* 0xff80000031187808 */ /* 0x000fe40004000000 */
[----:B------:R-:W-:Y:S02]  /*b9e0*/  IADD3 R17, R2, 0x31, RZ ;  /* 0x0000003102117810 */ /* 0x000fe40007ffe0ff */
[----:B------:R-:W-:-:S02]  /*b9f0*/  FMNMX.FTZ R0, R25, R0, !PT ;  /* 0x0000000019007209 */ /* 0x000fc40007810000 */
[----:B------:R-:W-:Y:S02]  /*ba00*/  IADD3 R18, R2, 0x38, RZ ;  /* 0x0000003802127810 */ /* 0x000fe40007ffe0ff */
[----:B------:R-:W-:Y:S02]  /*ba10*/  ISETP.GE.AND P1, PT, R17, R60, PT ;  /* 0x0000003c1100720c */ /* 0x000fe40003f26270 */
[----:B------:R-:W-:Y:S02]  /*ba20*/  FSEL R23, R40, -INF , !P5 ;  /* 0xff80000028177808 */ /* 0x000fe40006800000 */
[----:B------:R-:W-:Y:S02]  /*ba30*/  FMNMX.FTZ R0, R24, R0, !PT ;  /* 0x0000000018007209 */ /* 0x000fe40007810000 */
[----:B------:R-:W-:Y:S02]  /*ba40*/  ISETP.GE.AND P0, PT, R18, R60, PT ;  /* 0x0000003c1200720c */ /* 0x000fe40003f06270 */
[----:B------:R-:W-:-:S02]  /*ba50*/  FSEL R22, R41, -INF , !P1 ;  /* 0xff80000029167808 */ /* 0x000fc40004800000 */
[----:B------:R-:W-:Y:S02]  /*ba60*/  IADD3 R21, R2, 0x39, RZ ;  /* 0x0000003902157810 */ /* 0x000fe40007ffe0ff */
[----:B------:R-:W-:Y:S02]  /*ba70*/  FMNMX.FTZ R0, R23, R0, !PT ;  /* 0x0000000017007209 */ /* 0x000fe40007810000 */
[----:B------:R-:W-:Y:S02]  /*ba80*/  ISETP.GE.AND P1, PT, R21, R60, PT ;  /* 0x0000003c1500720c */ /* 0x000fe40003f26270 */
[----:B------:R-:W-:Y:S02]  /*ba90*/  FSEL R20, R36, -INF , !P0 ;  /* 0xff80000024147808 */ /* 0x000fe40004000000 */
[----:B------:R-:W-:Y:S02]  /*baa0*/  FMNMX.FTZ R0, R22, R0, !PT ;  /* 0x0000000016007209 */ /* 0x000fe40007810000 */
[----:B------:R-:W-:-:S02]  /*bab0*/  FSEL R19, R37, -INF , !P1 ;  /* 0xff80000025137808 */ /* 0x000fc40004800000 */
[----:B------:R-:W-:-:S04]  /*bac0*/  FMNMX.FTZ R0, R20, R0, !PT ;  /* 0x0000000014007209 */ /* 0x000fc80007810000 */
[----:B------:R-:W-:-:S05]  /*bad0*/  FMNMX.FTZ R0, R19, R0, !PT ;  /* 0x0000000013007209 */ /* 0x000fca0007810000 */
[----:B------:R-:W1:Y:S02]  /*bae0*/  SHFL.BFLY PT, R34, R0, 0x2, 0x1f ;  /* 0x0c401f0000227f89 */ /* 0x000e6400000e0000 */
[----:B-1----:R-:W-:-:S05]  /*baf0*/  FMNMX.FTZ R0, R0, R34, !PT ;  /* 0x0000002200007209 */ /* 0x002fca0007810000 */
[----:B------:R-:W1:Y:S04]  /*bb00*/  SHFL.BFLY PT, R34, R0, 0x1, 0x1f ;  /* 0x0c201f0000227f89 */ /* 0x000e6800000e0000 */
[----:B------:R1:W-:Y:S02]  /*bb10*/  STL [R1+0x180], R191 ;  /* 0x000180bf01007387 */ /* 0x0003e40000100800 */
[----:B-1----:R-:W-:-:S04]  /*bb20*/  FMNMX.FTZ R191, R0, R34, !PT ;  /* 0x0000002200bf7209 */ /* 0x002fc80007810000 */
[----:B------:R-:W-:-:S04]  /*bb30*/  FSETP.NEU.FTZ.AND P0, PT, R191, -INF , PT ;  /* 0xff800000bf00780b */ /* 0x000fc80003f1d000 */
[----:B------:R-:W-:-:S05]  /*bb40*/  FSEL R0, R191, RZ, P0 ;  /* 0x000000ffbf007208 */ /* 0x000fca0000000000 */
[----:B------:R-:W-:Y:S02]  /*bb50*/  FADD.FTZ R34, R128, -R0 ;  /* 0x8000000080227221 */ /* 0x000fe40000010000 */
[----:B------:R-:W-:Y:S02]  /*bb60*/  FMUL.FTZ R0, R191, c[0x0][0x23c] ;  /* 0x00008f00bf007a20 */ /* 0x000fe40000410000 */
[----:B------:R-:W-:-:S03]  /*bb70*/  FMUL.FTZ R36, R34, c[0x0][0x23c] ;  /* 0x00008f0022247a20 */ /* 0x000fc60000410000 */
[----:B------:R-:W-:-:S05]  /*bb80*/  FSEL R0, R0, RZ, P0 ;  /* 0x000000ff00007208 */ /* 0x000fca0000000000 */
[--C-:B------:R-:W-:Y:S02]  /*bb90*/  FFMA.FTZ R34, R3, c[0x0][0x23c], -R0.reuse ;  /* 0x00008f0003227a23 */ /* 0x100fe40000010800 */
[----:B------:R-:W1:Y:S01]  /*bba0*/  MUFU.EX2 R3, R36 ;  /* 0x0000002400037308 */ /* 0x000e620000000800 */
[--C-:B------:R-:W-:Y:S01]  /*bbb0*/  FFMA.FTZ R225, R19, c[0x0][0x23c], -R0.reuse ;  /* 0x00008f0013e17a23 */ /* 0x100fe20000010800 */
[----:B------:R1:W-:Y:S01]  /*bbc0*/  STL [R1+0x178], R189 ;  /* 0x000178bd01007387 */ /* 0x0003e20000100800 */
[--C-:B------:R-:W-:Y:S02]  /*bbd0*/  FFMA.FTZ R35, R16, c[0x0][0x23c], -R0.reuse ;  /* 0x00008f0010237a23 */ /* 0x100fe40000010800 */
[--C-:B------:R-:W-:Y:S01]  /*bbe0*/  FFMA.FTZ R128, R33, c[0x0][0x23c], -R0.reuse ;  /* 0x00008f0021807a23 */ /* 0x100fe20000010800 */
[----:B------:R-:W-:Y:S01]  /*bbf0*/  STL [R1+0x190], R60 ;  /* 0x0001903c01007387 */ /* 0x000fe20000100800 */
[--C-:B------:R-:W-:Y:S01]  /*bc00*/  FFMA.FTZ R132, R32, c[0x0][0x23c], -R0.reuse ;  /* 0x00008f0020847a23 */ /* 0x100fe20000010800 */
[----:B------:R-:W1:Y:S01]  /*bc10*/  MUFU.EX2 R16, R34 ;  /* 0x0000002200107308 */ /* 0x000e620000000800 */
[----:B------:R-:W-:-:S02]  /*bc20*/  FFMA.FTZ R133, R31, c[0x0][0x23c], -R0 ;  /* 0x00008f001f857a23 */ /* 0x000fc40000010800 */
[--C-:B------:R-:W-:Y:S02]  /*bc30*/  FFMA.FTZ R172, R30, c[0x0][0x23c], -R0.reuse ;  /* 0x00008f001eac7a23 */ /* 0x100fe40000010800 */
[--C-:B------:R-:W-:Y:S02]  /*bc40*/  FFMA.FTZ R182, R29, c[0x0][0x23c], -R0.reuse ;  /* 0x00008f001db67a23 */ /* 0x100fe40000010800 */
[----:B-1----:R-:W-:Y:S02]  /*bc50*/  FMUL.FTZ R19, R152, R3 ;  /* 0x0000000398137220 */ /* 0x002fe40000410000 */
[--C-:B------:R-:W-:Y:S02]  /*bc60*/  FFMA.FTZ R173, R28, c[0x0][0x23c], -R0.reuse ;  /* 0x00008f001cad7a23 */ /* 0x100fe40000010800 */
[--C-:B------:R-:W-:Y:S02]  /*bc70*/  FFMA.FTZ R183, R27, c[0x0][0x23c], -R0.reuse ;  /* 0x00008f001bb77a23 */ /* 0x100fe40000010800 */
[----:B------:R-:W-:-:S02]  /*bc80*/  FFMA.FTZ R195, R26, c[0x0][0x23c], -R0 ;  /* 0x00008f001ac37a23 */ /* 0x000fc40000010800 */
[--C-:B------:R-:W-:Y:S02]  /*bc90*/  FFMA.FTZ R204, R25, c[0x0][0x23c], -R0.reuse ;  /* 0x00008f0019cc7a23 */ /* 0x100fe40000010800 */
[--C-:B------:R-:W-:Y:S02]  /*bca0*/  FFMA.FTZ R205, R24, c[0x0][0x23c], -R0.reuse ;  /* 0x00008f0018cd7a23 */ /* 0x100fe40000010800 */
[--C-:B------:R-:W-:Y:S02]  /*bcb0*/  FFMA.FTZ R206, R23, c[0x0][0x23c], -R0.reuse ;  /* 0x00008f0017ce7a23 */ /* 0x100fe40000010800 */
[--C-:B------:R-:W-:Y:S02]  /*bcc0*/  FFMA.FTZ R207, R22, c[0x0][0x23c], -R0.reuse ;  /* 0x00008f0016cf7a23 */ /* 0x100fe40000010800 */
[----:B------:R-:W-:Y:S01]  /*bcd0*/  FFMA.FTZ R224, R20, c[0x0][0x23c], -R0 ;  /* 0x00008f0014e07a23 */ /* 0x000fe20000010800 */
[----:B------:R-:W-:Y:S01]  /*bce0*/  STL [R1+0x34], R191 ;  /* 0x000034bf01007387 */ /* 0x000fe20000100800 */
[----:B------:R-:W-:-:S02]  /*bcf0*/  FMUL.FTZ R0, R153, R3 ;  /* 0x0000000399007220 */ /* 0x000fc40000410000 */
[-C--:B------:R-:W-:Y:S01]  /*bd00*/  FMUL.FTZ R22, R92, R3.reuse ;  /* 0x000000035c167220 */ /* 0x080fe20000410000 */
[----:B------:R1:W-:Y:S01]  /*bd10*/  STL [R1+0x80], R19 ;  /* 0x0000801301007387 */ /* 0x0003e20000100800 */
[----:B------:R-:W-:-:S03]  /*bd20*/  FMUL.FTZ R20, R93, R3 ;  /* 0x000000035d147220 */ /* 0x000fc60000410000 */
[----:B------:R-:W-:Y:S04]  /*bd30*/  STL [R1+0x84], R0 ;  /* 0x0000840001007387 */ /* 0x000fe80000100800 */
[----:B------:R3:W-:Y:S04]  /*bd40*/  STL [R1+0x130], R22 ;  /* 0x0001301601007387 */ /* 0x0007e80000100800 */
[----:B------:R3:W-:Y:S01]  /*bd50*/  STL [R1+0x134], R20 ;  /* 0x0001341401007387 */ /* 0x0007e20000100800 */
[-C--:B------:R-:W-:Y:S02]  /*bd60*/  FMUL.FTZ R189, R81, R3.reuse ;  /* 0x0000000351bd7220 */ /* 0x080fe40000410000 */
[----:B-1----:R-:W-:-:S05]  /*bd70*/  FMUL.FTZ R19, R96, R3 ;  /* 0x0000000360137220 */ /* 0x002fca0000410000 */
[----:B------:R1:W-:Y:S01]  /*bd80*/  STL [R1+0x13c], R19 ;  /* 0x00013c1301007387 */ /* 0x0003e20000100800 */
[-C--:B---3--:R-:W-:Y:S02]  /*bd90*/  FMUL.FTZ R22, R97, R3.reuse ;  /* 0x0000000361167220 */ /* 0x088fe40000410000 */
[----:B------:R-:W-:-:S03]  /*bda0*/  FMUL.FTZ R20, R108, R3 ;  /* 0x000000036c147220 */ /* 0x000fc60000410000 */
[----:B------:R-:W-:Y:S01]  /*bdb0*/  STL [R1+0x140], R22 ;  /* 0x0001401601007387 */ /* 0x000fe20000100800 */
[----:B------:R-:W-:-:S03]  /*bdc0*/  FMUL.FTZ R0, R145, R3 ;  /* 0x0000000391007220 */ /* 0x000fc60000410000 */
[----:B------:R3:W-:Y:S01]  /*bdd0*/  STL [R1+0x14c], R20 ;  /* 0x00014c1401007387 */ /* 0x0007e20000100800 */
[-C--:B------:R-:W-:Y:S02]  /*bde0*/  FMUL.FTZ R37, R148, R3.reuse ;  /* 0x0000000394257220 */ /* 0x080fe40000410000 */
[-C--:B------:R-:W-:Y:S02]  /*bdf0*/  FMUL.FTZ R41, R149, R3.reuse ;  /* 0x0000000395297220 */ /* 0x080fe40000410000 */
[-C--:B------:R-:W-:Y:S02]  /*be00*/  FMUL.FTZ R52, R144, R3.reuse ;  /* 0x0000000390347220 */ /* 0x080fe40000410000 */
[-C--:B------:R-:W-:Y:S02]  /*be10*/  FMUL.FTZ R49, R140, R3.reuse ;  /* 0x000000038c317220 */ /* 0x080fe40000410000 */
[-C--:B-1----:R-:W-:Y:S02]  /*be20*/  FMUL.FTZ R19, R109, R3.reuse ;  /* 0x000000036d137220 */ /* 0x082fe40000410000 */
[----:B------:R-:W-:-:S02]  /*be30*/  FMUL.FTZ R152, R141, R3 ;  /* 0x000000038d987220 */ /* 0x000fc40000410000 */
[-C--:B------:R-:W-:Y:S01]  /*be40*/  FMUL.FTZ R190, R136, R3.reuse ;  /* 0x0000000388be7220 */ /* 0x080fe20000410000 */
[----:B------:R1:W-:Y:S01]  /*be50*/  STL [R1+0x150], R19 ;  /* 0x0001501301007387 */ /* 0x0003e20000100800 */
[-C--:B------:R-:W-:Y:S02]  /*be60*/  FMUL.FTZ R153, R137, R3.reuse ;  /* 0x0000000389997220 */ /* 0x080fe40000410000 */
[-C--:B------:R-:W-:Y:S02]  /*be70*/  FMUL.FTZ R194, R76, R3.reuse ;  /* 0x000000034cc27220 */ /* 0x080fe40000410000 */
[-C--:B------:R-:W-:Y:S02]  /*be80*/  FMUL.FTZ R252, R77, R3.reuse ;  /* 0x000000034dfc7220 */ /* 0x080fe40000410000 */
[-C--:B------:R-:W-:Y:S02]  /*be90*/  FMUL.FTZ R188, R80, R3.reuse ;  /* 0x0000000350bc7220 */ /* 0x080fe40000410000 */
[----:B------:R-:W-:-:S02]  /*bea0*/  FMUL.FTZ R97, R112, R3 ;  /* 0x0000000370617220 */ /* 0x000fc40000410000 */
[-C--:B------:R-:W-:Y:S02]  /*beb0*/  FMUL.FTZ R81, R113, R3.reuse ;  /* 0x0000000371517220 */ /* 0x080fe40000410000 */
[-C--:B---3--:R-:W-:Y:S02]  /*bec0*/  FMUL.FTZ R20, R124, R3.reuse ;  /* 0x000000037c147220 */ /* 0x088fe40000410000 */
[-C--:B-1----:R-:W-:Y:S02]  /*bed0*/  FMUL.FTZ R19, R125, R3.reuse ;  /* 0x000000037d137220 */ /* 0x082fe40000410000 */
[----:B------:R-:W-:Y:S02]  /*bee0*/  FFMA.FTZ R3, R230, R3, R16 ;  /* 0x00000003e6037223 */ /* 0x000fe40000010010 */
[----:B------:R-:W-:Y:S02]  /*bef0*/  IMAD.MOV.U32 R230, RZ, RZ, R0 ;  /* 0x000000ffffe67224 */ /* 0x000fe400078e0000 */
[----:B------:R-:W1:Y:S01]  /*bf00*/  MUFU.EX2 R0, R35 ;  /* 0x0000002300007308 */ /* 0x000e620000000800 */
[----:B------:R-:W-:-:S02]  /*bf10*/  ISETP.GE.AND P1, PT, R2, R61, PT ;  /* 0x0000003d0200720c */ /* 0x000fc40003f26270 */
[-C--:B------:R-:W-:Y:S01]  /*bf20*/  ISETP.GE.AND P0, PT, R14, R61.reuse, PT ;  /* 0x0000003d0e00720c */ /* 0x080fe20003f06270 */
[----:B-1----:R-:W-:Y:S01]  /*bf30*/  FADD.FTZ R57, R0, R3 ;  /* 0x0000000300397221 */ /* 0x002fe20000010000 */
[----:B------:R-:W-:Y:S02]  /*bf40*/  FSEL R3, R174, -INF , !P1 ;  /* 0xff800000ae037808 */ /* 0x000fe40004800000 */
[----:B------:R-:W-:Y:S02]  /*bf50*/  F2FP.BF16.PACK_AB R64, R0, R16 ;  /* 0x000000100040723e */ /* 0x000fe400000010ff */
[----:B------:R-:W-:Y:S02]  /*bf60*/  FSEL R16, R175, -INF , !P0 ;  /* 0xff800000af107808 */ /* 0x000fe40004000000 */
[----:B------:R-:W-:Y:S02]  /*bf70*/  ISETP.GE.AND P1, PT, R13, R61, PT ;  /* 0x0000003d0d00720c */ /* 0x000fe40003f26270 */
[----:B------:R-:W-:-:S02]  /*bf80*/  FMNMX.FTZ R0, R131, R3, !PT ;  /* 0x0000000383007209 */ /* 0x000fc40007810000 */
[-C--:B------:R-:W-:Y:S02]  /*bf90*/  ISETP.GE.AND P0, PT, R12, R61.reuse, PT ;  /* 0x0000003d0c00720c */ /* 0x080fe40003f06270 */
[----:B------:R-:W-:Y:S02]  /*bfa0*/  FSEL R33, R134, -INF , !P1 ;  /* 0xff80000086217808 */ /* 0x000fe40004800000 */
[----:B------:R-:W-:Y:S02]  /*bfb0*/  FMNMX.FTZ R0, R16, R0, !PT ;  /* 0x0000000010007209 */ /* 0x000fe40007810000 */
        /* <DEDUP_REMOVED lines=31> */
[-C--:B------:R-:W-:Y:S02]  /*c1b0*/  ISETP.GE.AND P1, PT, R18, R61.reuse, PT ;  /* 0x0000003d1200720c */ /* 0x080fe40003f26270 */
[----:B------:R-:W-:Y:S01]  /*c1c0*/  FMNMX.FTZ R0, R23, R0, !PT ;  /* 0x0000000017007209 */ /* 0x000fe20007810000 */
[----:B------:R1:W-:Y:S01]  /*c1d0*/  STL [R1+0x15c], R20 ;  /* 0x00015c1401007387 */ /* 0x0003e20000100800 */
[----:B------:R-:W-:-:S02]  /*c1e0*/  ISETP.GE.AND P0, PT, R21, R61, PT ;  /* 0x0000003d1500720c */ /* 0x000fc40003f06270 */
[----:B------:R-:W-:Y:S01]  /*c1f0*/  FMNMX.FTZ R0, R22, R0, !PT ;  /* 0x0000000016007209 */ /* 0x000fe20007810000 */
[----:B------:R3:W-:Y:S01]  /*c200*/  STL [R1+0x160], R19 ;  /* 0x0001601301007387 */ /* 0x0007e20000100800 */
[----:B-1----:R-:W-:Y:S02]  /*c210*/  FSEL R20, R38, -INF , !P1 ;  /* 0xff80000026147808 */ /* 0x002fe40004800000 */
[----:B---3--:R-:W-:Y:S02]  /*c220*/  FSEL R19, R39, -INF , !P0 ;  /* 0xff80000027137808 */ /* 0x008fe40004000000 */
[----:B------:R-:W-:-:S04]  /*c230*/  FMNMX.FTZ R0, R20, R0, !PT ;  /* 0x0000000014007209 */ /* 0x000fc80007810000 */
[----:B------:R-:W-:-:S05]  /*c240*/  FMNMX.FTZ R0, R19, R0, !PT ;  /* 0x0000000013007209 */ /* 0x000fca0007810000 */
[----:B------:R-:W1:Y:S02]  /*c250*/  SHFL.BFLY PT, R34, R0, 0x2, 0x1f ;  /* 0x0c401f0000227f89 */ /* 0x000e6400000e0000 */
[----:B-1----:R-:W-:-:S05]  /*c260*/  FMNMX.FTZ R0, R0, R34, !PT ;  /* 0x0000002200007209 */ /* 0x002fca0007810000 */
[----:B------:R-:W1:Y:S02]  /*c270*/  SHFL.BFLY PT, R34, R0, 0x1, 0x1f ;  /* 0x0c201f0000227f89 */ /* 0x000e6400000e0000 */
        /* <DEDUP_REMOVED lines=9> */
[--C-:B------:R-:W-:Y:S02]  /*c310*/  FFMA.FTZ R42, R16, c[0x0][0x23c], -R0.reuse ;  /* 0x00008f00102a7a23 */ /* 0x100fe40000010800 */
[--C-:B------:R-:W-:Y:S02]  /*c320*/  FFMA.FTZ R50, R33, c[0x0][0x23c], -R0.reuse ;  /* 0x00008f0021327a23 */ /* 0x100fe40000010800 */
[--C-:B------:R-:W-:Y:S02]  /*c330*/  FFMA.FTZ R51, R32, c[0x0][0x23c], -R0.reuse ;  /* 0x00008f0020337a23 */ /* 0x100fe40000010800 */
[--C-:B------:R-:W-:Y:S02]  /*c340*/  FFMA.FTZ R65, R31, c[0x0][0x23c], -R0.reuse ;  /* 0x00008f001f417a23 */ /* 0x100fe40000010800 */
[----:B------:R-:W-:-:S02]  /*c350*/  FFMA.FTZ R66, R30, c[0x0][0x23c], -R0 ;  /* 0x00008f001e427a23 */ /* 0x000fc40000010800 */
[--C-:B------:R-:W-:Y:S02]  /*c360*/  FFMA.FTZ R92, R29, c[0x0][0x23c], -R0.reuse ;  /* 0x00008f001d5c7a23 */ /* 0x100fe40000010800 */
        /* <DEDUP_REMOVED lines=8> */
[----:B------:R-:W-:Y:S02]  /*c3f0*/  FFMA.FTZ R145, R19, c[0x0][0x23c], -R0 ;  /* 0x00008f0013917a23 */ /* 0x000fe40000010800 */
[----:B-1----:R-:W-:Y:S02]  /*c400*/  FMUL.FTZ R0, R154, R3 ;  /* 0x000000039a007220 */ /* 0x002fe40000410000 */
[----:B------:R-:W-:-:S02]  /*c410*/  IMAD.MOV.U32 R38, RZ, RZ, R188 ;  /* 0x000000ffff267224 */ /* 0x000fc400078e00bc */
[-C--:B------:R-:W-:Y:S01]  /*c420*/  FMUL.FTZ R188, R155, R3.reuse ;  /* 0x000000039bbc7220 */ /* 0x080fe20000410000 */
[----:B------:R-:W-:Y:S04]  /*c430*/  STL [R1+0x194], R61 ;  /* 0x0001943d01007387 */ /* 0x000fe80000100800 */
[----:B------:R-:W-:Y:S01]  /*c440*/  STL [R1+0x30], R174 ;  /* 0x000030ae01007387 */ /* 0x000fe20000100800 */
[----:B------:R-:W-:-:S03]  /*c450*/  FMUL.FTZ R22, R94, R3 ;  /* 0x000000035e167220 */ /* 0x000fc60000410000 */
[----:B------:R-:W-:Y:S04]  /*c460*/  STL [R1+0x88], R0 ;  /* 0x0000880001007387 */ /* 0x000fe80000100800 */
[----:B------:R1:W-:Y:S01]  /*c470*/  STL [R1+0x1ac], R188 ;  /* 0x0001acbc01007387 */ /* 0x0003e20000100800 */
[-C--:B------:R-:W-:Y:S02]  /*c480*/  FMUL.FTZ R24, R99, R3.reuse ;  /* 0x0000000363187220 */ /* 0x080fe40000410000 */
[-C--:B------:R-:W-:Y:S02]  /*c490*/  FMUL.FTZ R23, R110, R3.reuse ;  /* 0x000000036e177220 */ /* 0x080fe40000410000 */
[----:B-1----:R-:W-:-:S05]  /*c4a0*/  FMUL.FTZ R188, R83, R3 ;  /* 0x0000000353bc7220 */ /* 0x002fca0000410000 */
[----:B------:R-:W-:Y:S04]  /*c4b0*/  STL [R1+0x1b0], R188 ;  /* 0x0001b0bc01007387 */ /* 0x000fe80000100800 */
[----:B------:R1:W-:Y:S02]  /*c4c0*/  STL [R1+0x138], R22 ;  /* 0x0001381601007387 */ /* 0x0003e40000100800 */
[----:B-1----:R-:W-:-:S05]  /*c4d0*/  FMUL.FTZ R22, R98, R3 ;  /* 0x0000000362167220 */ /* 0x002fca0000410000 */
[----:B------:R1:W-:Y:S04]  /*c4e0*/  STL [R1+0x144], R22 ;  /* 0x0001441601007387 */ /* 0x0003e80000100800 */
[----:B------:R-:W-:Y:S04]  /*c4f0*/  STL [R1+0x148], R24 ;  /* 0x0001481801007387 */ /* 0x000fe80000100800 */
[----:B------:R3:W-:Y:S01]  /*c500*/  STL [R1+0x154], R23 ;  /* 0x0001541701007387 */ /* 0x0007e20000100800 */
[----:B-1----:R-:W-:-:S05]  /*c510*/  FMUL.FTZ R22, R111, R3 ;  /* 0x000000036f167220 */ /* 0x002fca0000410000 */
[----:B------:R1:W-:Y:S01]  /*c520*/  STL [R1+0x158], R22 ;  /* 0x0001581601007387 */ /* 0x0003e20000100800 */
[----:B---3--:R-:W-:-:S05]  /*c530*/  FMUL.FTZ R23, R126, R3 ;  /* 0x000000037e177220 */ /* 0x008fca0000410000 */
[----:B------:R-:W-:Y:S01]  /*c540*/  STL [R1+0x164], R23 ;  /* 0x0001641701007387 */ /* 0x000fe20000100800 */
[----:B-1----:R-:W-:-:S05]  /*c550*/  FMUL.FTZ R22, R127, R3 ;  /* 0x000000037f167220 */ /* 0x002fca0000410000 */
[----:B------:R1:W-:Y:S04]  /*c560*/  STL [R1+0x168], R22 ;  /* 0x0001681601007387 */ /* 0x0003e80000100800 */
[----:B------:R-:W3:Y:S01]  /*c570*/  LDL R188, [R1+0x104] ;  /* 0x0001040001bc7983 */ /* 0x000ee20000100800 */
[-C--:B------:R-:W-:Y:S01]  /*c580*/  ISETP.GE.AND P0, PT, R2, R63.reuse, PT ;  /* 0x0000003f0200720c */ /* 0x080fe20003f06270 */
[----:B------:R2:W1:Y:S01]  /*c590*/  MUFU.EX2 R40, R34 ;  /* 0x0000002200287308 */ /* 0x0004620000000800 */
[----:B------:R-:W-:Y:S01]  /*c5a0*/  ISETP.GE.AND P1, PT, R14, R63, PT ;  /* 0x0000003f0e00720c */ /* 0x000fe20003f26270 */
[----:B------:R-:W-:Y:S02]  /*c5b0*/  FMUL.FTZ R0, R147, R3 ;  /* 0x0000000393007220 */ /* 0x000fe40000410000 */
[----:B------:R-:W-:-:S02]  /*c5c0*/  IMAD.MOV.U32 R36, RZ, RZ, R191 ;  /* 0x000000ffff247224 */ /* 0x000fc400078e00bf */
[----:B------:R-:W-:Y:S02]  /*c5d0*/  IMAD.MOV.U32 R32, RZ, RZ, R230 ;  /* 0x000000ffff207224 */ /* 0x000fe400078e00e6 */
[----:B------:R-:W-:Y:S02]  /*c5e0*/  FMUL.FTZ R20, R151, R3 ;  /* 0x0000000397147220 */ /* 0x000fe40000410000 */
[----:B------:R-:W-:Y:S01]  /*c5f0*/  IMAD.MOV.U32 R151, RZ, RZ, R36 ;  /* 0x000000ffff977224 */ /* 0x000fe200078e0024 */
[----:B--2---:R-:W-:Y:S01]  /*c600*/  FSEL R34, R222, -INF , !P0 ;  /* 0xff800000de227808 */ /* 0x004fe20004000000 */
[----:B------:R-:W-:Y:S01]  /*c610*/  IMAD.MOV.U32 R222, RZ, RZ, R38 ;  /* 0x000000ffffde7224 */ /* 0x000fe200078e0026 */
[----:B------:R-:W-:Y:S02]  /*c620*/  FSEL R38, R223, -INF , !P1 ;  /* 0xff800000df267808 */ /* 0x000fe40004800000 */
[-C--:B------:R-:W-:Y:S02]  /*c630*/  ISETP.GE.AND P0, PT, R13, R63.reuse, PT ;  /* 0x0000003f0d00720c */ /* 0x080fe40003f06270 */
[----:B------:R-:W-:Y:S01]  /*c640*/  ISETP.GE.AND P1, PT, R12, R63, PT ;  /* 0x0000003f0c00720c */ /* 0x000fe20003f26270 */
[----:B------:R-:W-:Y:S01]  /*c650*/  IMAD.MOV.U32 R223, RZ, RZ, R0 ;  /* 0x000000ffffdf7224 */ /* 0x000fe200078e0000 */
[----:B------:R-:W-:Y:S01]  /*c660*/  FSEL R36, R218, -INF , !P0 ;  /* 0xff800000da247808 */ /* 0x000fe20004000000 */
[----:B------:R-:W-:Y:S01]  /*c670*/  IMAD.MOV.U32 R0, RZ, RZ, R32 ;  /* 0x000000ffff007224 */ /* 0x000fe200078e0020 */
[----:B------:R-:W-:-:S02]  /*c680*/  FSEL R32, R219, -INF , !P1 ;  /* 0xff800000db207808 */ /* 0x000fc40004800000 */
[-C--:B------:R-:W-:Y:S02]  /*c690*/  ISETP.GE.AND P0, PT, R11, R63.reuse, PT ;  /* 0x0000003f0b00720c */ /* 0x080fe40003f06270 */
[----:B------:R-:W-:Y:S02]  /*c6a0*/  ISETP.GE.AND P1, PT, R10, R63, PT ;  /* 0x0000003f0a00720c */ /* 0x000fe40003f26270 */
[-C--:B------:R-:W-:Y:S02]  /*c6b0*/  ISETP.GE.AND P5, PT, R2, R62.reuse, PT ;  /* 0x0000003e0200720c */ /* 0x080fe40003fa6270 */
[----:B------:R-:W-:Y:S02]  /*c6c0*/  ISETP.GE.AND P6, PT, R14, R62, PT ;  /* 0x0000003e0e00720c */ /* 0x000fe40003fc6270 */
[----:B------:R-:W-:Y:S02]  /*c6d0*/  FSEL R30, R214, -INF , !P0 ;  /* 0xff800000d61e7808 */ /* 0x000fe40004000000 */
[----:B------:R-:W-:-:S02]  /*c6e0*/  FSEL R28, R215, -INF , !P1 ;  /* 0xff800000d71c7808 */ /* 0x000fc40004800000 */
[-C--:B------:R-:W-:Y:S02]  /*c6f0*/  ISETP.GE.AND P0, PT, R9, R63.reuse, PT ;  /* 0x0000003f0900720c */ /* 0x080fe40003f06270 */
[----:B------:R-:W-:Y:S01]  /*c700*/  ISETP.GE.AND P1, PT, R8, R63, PT ;  /* 0x0000003f0800720c */ /* 0x000fe20003f26270 */
[----:B------:R-:W-:Y:S01]  /*c710*/  IMAD.MOV.U32 R33, RZ, RZ, R190 ;  /* 0x000000ffff217224 */ /* 0x000fe200078e00be */
[----:B------:R-:W-:Y:S02]  /*c720*/  FSEL R35, R220, -INF , !P5 ;  /* 0xff800000dc237808 */ /* 0x000fe40006800000 */
[----:B------:R-:W-:Y:S01]  /*c730*/  FSEL R39, R221, -INF , !P6 ;  /* 0xff800000dd277808 */ /* 0x000fe20007000000 */
[-C--:B------:R-:W-:Y:S01]  /*c740*/  FMUL.FTZ R19, R150, R3.reuse ;  /* 0x0000000396137220 */ /* 0x080fe20000410000 */
[-C--:B------:R-:W-:Y:S02]  /*c750*/  ISETP.GE.AND P5, PT, R13, R62.reuse, PT ;  /* 0x0000003e0d00720c */ /* 0x080fe40003fa6270 */
[----:B------:R-:W-:Y:S01]  /*c760*/  ISETP.GE.AND P6, PT, R12, R62, PT ;  /* 0x0000003e0c00720c */ /* 0x000fe20003fc6270 */
[----:B------:R-:W-:Y:S01]  /*c770*/  FMUL.FTZ R150, R146, R3 ;  /* 0x0000000392967220 */ /* 0x000fe20000410000 */
[----:B------:R-:W-:-:S02]  /*c780*/  FSEL R26, R210, -INF , !P0 ;  /* 0xff800000d21a7808 */ /* 0x000fc40004000000 */
[----:B------:R-:W-:Y:S01]  /*c790*/  FSEL R24, R211, -INF , !P1 ;  /* 0xff800000d3187808 */ /* 0x000fe20004800000 */
[----:B------:R-:W-:Y:S01]  /*c7a0*/  IMAD.MOV.U32 R154, RZ, RZ, R33 ;  /* 0x000000ffff9a7224 */ /* 0x000fe200078e0021 */
[-C--:B------:R-:W-:Y:S01]  /*c7b0*/  ISETP.GE.AND P0, PT, R7, R63.reuse, PT ;  /* 0x0000003f0700720c */ /* 0x080fe20003f06270 */
[----:B------:R-:W-:Y:S01]  /*c7c0*/  IMAD.MOV.U32 R146, RZ, RZ, R37 ;  /* 0x000000ffff927224 */ /* 0x000fe200078e0025 */
[----:B------:R-:W-:Y:S01]  /*c7d0*/  ISETP.GE.AND P1, PT, R6, R63, PT ;  /* 0x0000003f0600720c */ /* 0x000fe20003f26270 */
[----:B------:R-:W-:Y:S01]  /*c7e0*/  IMAD.MOV.U32 R221, RZ, RZ, R19 ;  /* 0x000000ffffdd7224 */ /* 0x000fe200078e0013 */
[----:B------:R-:W-:Y:S02]  /*c7f0*/  FSEL R37, R216, -INF , !P5 ;  /* 0xff800000d8257808 */ /* 0x000fe40006800000 */
[----:B------:R-:W-:Y:S02]  /*c800*/  FSEL R33, R217, -INF , !P6 ;  /* 0xff800000d9217808 */ /* 0x000fe40007000000 */
[----:B------:R-:W-:-:S02]  /*c810*/  ISETP.GE.AND P5, PT, R11, R62, PT ;  /* 0x0000003e0b00720c */ /* 0x000fc40003fa6270 */
[----:B------:R-:W-:Y:S02]  /*c820*/  ISETP.GE.AND P6, PT, R10, R62, PT ;  /* 0x0000003e0a00720c */ /* 0x000fe40003fc6270 */
[----:B-1----:R-:W-:Y:S02]  /*c830*/  FSEL R22, R202, -INF , !P0 ;  /* 0xff800000ca167808 */ /* 0x002fe40004000000 */
[----:B------:R-:W-:Y:S02]  /*c840*/  FSEL R19, R203, -INF , !P1 ;  /* 0xff800000cb137808 */ /* 0x000fe40004800000 */
[-C--:B------:R-:W-:Y:S02]  /*c850*/  ISETP.GE.AND P0, PT, R5, R63.reuse, PT ;  /* 0x0000003f0500720c */ /* 0x080fe40003f06270 */
[----:B------:R-:W-:Y:S02]  /*c860*/  ISETP.GE.AND P1, PT, R4, R63, PT ;  /* 0x0000003f0400720c */ /* 0x000fe40003f26270 */
[----:B------:R-:W-:-:S02]  /*c870*/  FSEL R31, R212, -INF , !P5 ;  /* 0xff800000d41f7808 */ /* 0x000fc40006800000 */
[----:B------:R-:W-:Y:S02]  /*c880*/  FSEL R29, R213, -INF , !P6 ;  /* 0xff800000d51d7808 */ /* 0x000fe40007000000 */
[-C--:B------:R-:W-:Y:S02]  /*c890*/  ISETP.GE.AND P5, PT, R9, R62.reuse, PT ;  /* 0x0000003e0900720c */ /* 0x080fe40003fa6270 */
[----:B------:R-:W-:Y:S02]  /*c8a0*/  ISETP.GE.AND P6, PT, R8, R62, PT ;  /* 0x0000003e0800720c */ /* 0x000fe40003fc6270 */
[----:B------:R-:W-:Y:S02]  /*c8b0*/  FSEL R9, R198, -INF , !P0 ;  /* 0xff800000c6097808 */ /* 0x000fe40004000000 */
[----:B------:R-:W-:Y:S02]  /*c8c0*/  FSEL R8, R199, -INF , !P1 ;  /* 0xff800000c7087808 */ /* 0x000fe40004800000 */
[----:B------:R-:W-:-:S02]  /*c8d0*/  ISETP.GE.AND P0, PT, R15, R63, PT ;  /* 0x0000003f0f00720c */ /* 0x000fc40003f06270 */
[----:B------:R-:W-:Y:S02]  /*c8e0*/  ISETP.GE.AND P1, PT, R17, R63, PT ;  /* 0x0000003f1100720c */ /* 0x000fe40003f26270 */
[----:B------:R-:W-:Y:S02]  /*c8f0*/  FSEL R27, R208, -INF , !P5 ;  /* 0xff800000d01b7808 */ /* 0x000fe40006800000 */
[----:B------:R-:W-:Y:S01]  /*c900*/  FSEL R25, R209, -INF , !P6 ;  /* 0xff800000d1197808 */ /* 0x000fe20007000000 */
[----:B------:R-:W-:Y:S01]  /*c910*/  STL [R1+0x198], R62 ;  /* 0x0001983e01007387 */ /* 0x000fe20000100800 */
[-C--:B------:R-:W-:Y:S02]  /*c920*/  ISETP.GE.AND P5, PT, R7, R62.reuse, PT ;  /* 0x0000003e0700720c */ /* 0x080fe40003fa6270 */
[----:B------:R-:W-:Y:S01]  /*c930*/  ISETP.GE.AND P6, PT, R6, R62, PT ;  /* 0x0000003e0600720c */ /* 0x000fe20003fc6270 */
[----:B------:R1:W-:Y:S01]  /*c940*/  STL [R1+0x19c], R63 ;  /* 0x00019c3f01007387 */ /* 0x0003e20000100800 */
[----:B------:R-:W-:-:S02]  /*c950*/  FSEL R7, R186, -INF , !P0 ;  /* 0xff800000ba077808 */ /* 0x000fc40004000000 */
[----:B------:R-:W-:Y:S02]  /*c960*/  FSEL R6, R187, -INF , !P1 ;  /* 0xff800000bb067808 */ /* 0x000fe40004800000 */
[-C--:B------:R-:W-:Y:S02]  /*c970*/  ISETP.GE.AND P0, PT, R18, R63.reuse, PT ;  /* 0x0000003f1200720c */ /* 0x080fe40003f06270 */
[----:B------:R-:W-:Y:S01]  /*c980*/  ISETP.GE.AND P1, PT, R21, R63, PT ;  /* 0x0000003f1500720c */ /* 0x000fe20003f26270 */
[----:B-1----:R-:W-:Y:S01]  /*c990*/  IMAD.MOV.U32 R63, RZ, RZ, R0 ;  /* 0x000000ffff3f7224 */ /* 0x002fe200078e0000 */
[----:B------:R-:W-:-:S04]  /*c9a0*/  FMNMX.FTZ R0, R130, R35, !PT ;  /* 0x0000002382007209 */ /* 0x000fc80007810000 */
        /* <DEDUP_REMOVED lines=13> */
[----:B------:R-:W-:-:S02]  /*ca80*/  FSEL R23, R200, -INF , !P5 ;  /* 0xff800000c8177808 */ /* 0x000fc40006800000 */
[----:B------:R-:W-:Y:S02]  /*ca90*/  FMNMX.FTZ R2, R25, R2, !PT ;  /* 0x0000000219027209 */ /* 0x000fe40007810000 */
[----:B------:R-:W-:Y:S01]  /*caa0*/  FMNMX.FTZ R0, R24, R0, !PT ;  /* 0x0000000018007209 */ /* 0x000fe20007810000 */
[----:B------:R-:W-:Y:S01]  /*cab0*/  IMAD.MOV.U32 R16, RZ, RZ, R174 ;  /* 0x000000ffff107224 */ /* 0x000fe200078e00ae */
[----:B------:R-:W-:Y:S01]  /*cac0*/  ISETP.GE.AND P5, PT, R5, R62, PT ;  /* 0x0000003e0500720c */ /* 0x000fe20003fa6270 */
[----:B------:R-:W-:Y:S01]  /*cad0*/  IMAD.MOV.U32 R220, RZ, RZ, R20 ;  /* 0x000000ffffdc7224 */ /* 0x000fe200078e0014 */
[----:B------:R-:W-:Y:S02]  /*cae0*/  FSEL R20, R201, -INF , !P6 ;  /* 0xff800000c9147808 */ /* 0x000fe40007000000 */
[----:B------:R-:W-:Y:S02]  /*caf0*/  FMNMX.FTZ R2, R23, R2, !PT ;  /* 0x0000000217027209 */ /* 0x000fe40007810000 */
[----:B------:R-:W-:Y:S01]  /*cb00*/  FMNMX.FTZ R0, R22, R0, !PT ;  /* 0x0000000016007209 */ /* 0x000fe20007810000 */
[----:B------:R-:W-:Y:S01]  /*cb10*/  IMAD.MOV.U32 R155, RZ, RZ, R16 ;  /* 0x000000ffff9b7224 */ /* 0x000fe200078e0010 */
[----:B------:R-:W-:-:S02]  /*cb20*/  ISETP.GE.AND P6, PT, R4, R62, PT ;  /* 0x0000003e0400720c */ /* 0x000fc40003fc6270 */
[----:B------:R-:W-:Y:S02]  /*cb30*/  FSEL R16, R196, -INF , !P5 ;  /* 0xff800000c4107808 */ /* 0x000fe40006800000 */
[----:B------:R-:W-:Y:S02]  /*cb40*/  FMNMX.FTZ R2, R20, R2, !PT ;  /* 0x0000000214027209 */ /* 0x000fe40007810000 */
[----:B------:R-:W-:Y:S02]  /*cb50*/  FMNMX.FTZ R0, R19, R0, !PT ;  /* 0x0000000013007209 */ /* 0x000fe40007810000 */
[----:B------:R-:W-:Y:S02]  /*cb60*/  ISETP.GE.AND P5, PT, R15, R62, PT ;  /* 0x0000003e0f00720c */ /* 0x000fe40003fa6270 */
[----:B------:R-:W-:Y:S02]  /*cb70*/  FSEL R14, R197, -INF , !P6 ;  /* 0xff800000c50e7808 */ /* 0x000fe40007000000 */
[----:B------:R-:W-:-:S02]  /*cb80*/  FMNMX.FTZ R2, R16, R2, !PT ;  /* 0x0000000210027209 */ /* 0x000fc40007810000 */
[----:B------:R-:W-:Y:S01]  /*cb90*/  FMNMX.FTZ R0, R9, R0, !PT ;  /* 0x0000000009007209 */ /* 0x000fe20007810000 */
[----:B------:R-:W-:Y:S01]  /*cba0*/  IMAD.MOV.U32 R230, RZ, RZ, R41 ;  /* 0x000000ffffe67224 */ /* 0x000fe200078e0029 */
[----:B------:R-:W-:Y:S01]  /*cbb0*/  ISETP.GE.AND P6, PT, R17, R62, PT ;  /* 0x0000003e1100720c */ /* 0x000fe20003fc6270 */
[-C--:B------:R-:W-:Y:S01]  /*cbc0*/  FMUL.FTZ R142, R142, R3.reuse ;  /* 0x000000038e8e7220 */ /* 0x080fe20000410000 */
[----:B------:R-:W-:Y:S01]  /*cbd0*/  FSEL R13, R184, -INF , !P5 ;  /* 0xff800000b80d7808 */ /* 0x000fe20006800000 */
[-C--:B------:R-:W-:Y:S01]  /*cbe0*/  FMUL.FTZ R96, R143, R3.reuse ;  /* 0x000000038f607220 */ /* 0x080fe20000410000 */
[----:B------:R-:W-:Y:S01]  /*cbf0*/  FMNMX.FTZ R2, R14, R2, !PT ;  /* 0x000000020e027209 */ /* 0x000fe20007810000 */
[-C--:B------:R-:W-:Y:S02]  /*cc00*/  FMUL.FTZ R149, R138, R3.reuse ;  /* 0x000000038a957220 */ /* 0x080fe40000410000 */
[-C--:B------:R-:W-:Y:S02]  /*cc10*/  FMUL.FTZ R191, R139, R3.reuse ;  /* 0x000000038bbf7220 */ /* 0x080fe40000410000 */
[----:B------:R-:W-:-:S02]  /*cc20*/  FMUL.FTZ R61, R78, R3 ;  /* 0x000000034e3d7220 */ /* 0x000fc40000410000 */
[-C--:B------:R-:W-:Y:S02]  /*cc30*/  FMUL.FTZ R60, R79, R3.reuse ;  /* 0x000000034f3c7220 */ /* 0x080fe40000410000 */
[-C--:B------:R-:W-:Y:S02]  /*cc40*/  FMUL.FTZ R82, R82, R3.reuse ;  /* 0x0000000352527220 */ /* 0x080fe40000410000 */
[-C--:B------:R-:W-:Y:S02]  /*cc50*/  FMUL.FTZ R190, R95, R3.reuse ;  /* 0x000000035fbe7220 */ /* 0x080fe40000410000 */
[-C--:B------:R-:W-:Y:S02]  /*cc60*/  FMUL.FTZ R175, R114, R3.reuse ;  /* 0x0000000372af7220 */ /* 0x080fe40000410000 */
[-C--:B------:R-:W-:Y:S02]  /*cc70*/  FMUL.FTZ R174, R115, R3.reuse ;  /* 0x0000000373ae7220 */ /* 0x080fe40000410000 */
[----:B------:R-:W-:Y:S01]  /*cc80*/  FFMA.FTZ R41, R232, R3, R40 ;  /* 0x00000003e8297223 */ /* 0x000fe20000010028 */
        /* <DEDUP_REMOVED lines=8> */
[----:B------:R-:W-:Y:S02]  /*cd10*/  FSEL R5, R178, -INF , !P0 ;  /* 0xff800000b2057808 */ /* 0x000fe40004000000 */
[----:B------:R-:W-:Y:S02]  /*cd20*/  FMNMX.FTZ R0, R6, R3, !PT ;  /* 0x0000000306007209 */ /* 0x000fe40007810000 */
[----:B------:R-:W-:Y:S02]  /*cd30*/  FSEL R10, R177, -INF , !P6 ;  /* 0xff800000b10a7808 */ /* 0x000fe40007000000 */
[----:B------:R-:W-:Y:S02]  /*cd40*/  FMNMX.FTZ R2, R11, R2, !PT ;  /* 0x000000020b027209 */ /* 0x000fe40007810000 */
[----:B------:R-:W-:-:S02]  /*cd50*/  FSEL R4, R179, -INF , !P1 ;  /* 0xff800000b3047808 */ /* 0x000fc40004800000 */
[----:B------:R-:W-:Y:S02]  /*cd60*/  FMNMX.FTZ R3, R5, R0, !PT ;  /* 0x0000000005037209 */ /* 0x000fe40007810000 */
[----:B------:R-:W-:Y:S02]  /*cd70*/  FMNMX.FTZ R0, R10, R2, !PT ;  /* 0x000000020a007209 */ /* 0x000fe40007810000 */
[----:B------:R-:W-:-:S03]  /*cd80*/  FMNMX.FTZ R3, R4, R3, !PT ;  /* 0x0000000304037209 */ /* 0x000fc60007810000 */
[----:B------:R-:W1:Y:S04]  /*cd90*/  SHFL.BFLY PT, R2, R0, 0x2, 0x1f ;  /* 0x0c401f0000027f89 */ /* 0x000e6800000e0000 */
[----:B------:R-:W2:Y:S01]  /*cda0*/  SHFL.BFLY PT, R15, R3, 0x2, 0x1f ;  /* 0x0c401f00030f7f89 */ /* 0x000ea200000e0000 */
[----:B-1----:R-:W-:Y:S02]  /*cdb0*/  FMNMX.FTZ R2, R0, R2, !PT ;  /* 0x0000000200027209 */ /* 0x002fe40007810000 */
[----:B--2---:R-:W-:-:S03]  /*cdc0*/  FMNMX.FTZ R0, R3, R15, !PT ;  /* 0x0000000f03007209 */ /* 0x004fc60007810000 */
[----:B------:R-:W1:Y:S04]  /*cdd0*/  SHFL.BFLY PT, R15, R2, 0x1, 0x1f ;  /* 0x0c201f00020f7f89 */ /* 0x000e6800000e0000 */
[----:B------:R-:W2:Y:S01]  /*cde0*/  SHFL.BFLY PT, R3, R0, 0x1, 0x1f ;  /* 0x0c201f0000037f89 */ /* 0x000ea200000e0000 */
[----:B------:R-:W-:Y:S02]  /*cdf0*/  IMAD.MOV.U32 R177, RZ, RZ, R152 ;  /* 0x000000ffffb17224 */ /* 0x000fe400078e0098 */
[----:B------:R-:W-:Y:S01]  /*ce00*/  IMAD.MOV.U32 R198, RZ, RZ, R189 ;  /* 0x000000ffffc67224 */ /* 0x000fe200078e00bd */
[----:B------:R-:W-:Y:S01]  /*ce10*/  USHF.L.U32 UR12, UR12, 0x1, URZ ;  /* 0x000000010c0c7899 */ /* 0x000fe2000800063f */
[----:B------:R-:W-:Y:S01]  /*ce20*/  IMAD.MOV.U32 R21, RZ, RZ, R151 ;  /* 0x000000ffff157224 */ /* 0x000fe200078e0097 */
[----:B-1----:R-:W-:-:S02]  /*ce30*/  FMNMX.FTZ R152, R2, R15, !PT ;  /* 0x0000000f02987209 */ /* 0x002fc40007810000 */
[----:B--2---:R-:W-:-:S03]  /*ce40*/  FMNMX.FTZ R189, R0, R3, !PT ;  /* 0x0000000300bd7209 */ /* 0x004fc60007810000 */
[C---:B------:R-:W-:Y:S01]  /*ce50*/  FMUL.FTZ R2, R152.reuse, c[0x0][0x23c] ;  /* 0x00008f0098027a20 */ /* 0x040fe20000410000 */
[----:B------:R-:W-:Y:S02]  /*ce60*/  FSETP.NEU.FTZ.AND P6, PT, R152, -INF , PT ;  /* 0xff8000009800780b */ /* 0x000fe40003fdd000 */
[C---:B------:R-:W-:Y:S01]  /*ce70*/  FSETP.NEU.FTZ.AND P5, PT, R189.reuse, -INF , PT ;  /* 0xff800000bd00780b */ /* 0x040fe20003fbd000 */
[----:B------:R-:W-:Y:S01]  /*ce80*/  FMUL.FTZ R0, R189, c[0x0][0x23c] ;  /* 0x00008f00bd007a20 */ /* 0x000fe20000410000 */
[----:B------:R-:W-:Y:S01]  /*ce90*/  FSEL R2, R2, RZ, P6 ;  /* 0x000000ff02027208 */ /* 0x000fe20003000000 */
[----:B------:R-:W-:-:S03]  /*cea0*/  IMAD.MOV.U32 R197, RZ, RZ, R155 ;  /* 0x000000ffffc57224 */ /* 0x000fc600078e009b */
[----:B------:R-:W-:Y:S01]  /*ceb0*/  FSEL R0, R0, RZ, P5 ;  /* 0x000000ff00007208 */ /* 0x000fe20002800000 */
[----:B------:R-:W-:Y:S01]  /*cec0*/  IMAD.MOV.U32 R155, RZ, RZ, R49 ;  /* 0x000000ffff9b7224 */ /* 0x000fe200078e0031 */
[----:B------:R-:W-:Y:S01]  /*ced0*/  ULOP3.LUT UR4, UR12, UR41, URZ, 0x3c, !UPT ;  /* 0x000000290c047292 */ /* 0x000fe2000f8e3c3f */
[----:B------:R-:W-:Y:S02]  /*cee0*/  IMAD.MOV.U32 R147, RZ, RZ, R52 ;  /* 0x000000ffff937224 */ /* 0x000fe400078e0034 */
[--C-:B------:R-:W-:Y:S02]  /*cef0*/  FFMA.FTZ R151, R14, c[0x0][0x23c], -R2.reuse ;  /* 0x00008f000e977a23 */ /* 0x100fe40000010802 */
[----:B------:R-:W-:Y:S02]  /*cf00*/  FFMA.FTZ R143, R23, c[0x0][0x23c], -R2 ;  /* 0x00008f00178f7a23 */ /* 0x000fe40000010802 */
[----:B------:R-:W-:Y:S02]  /*cf10*/  FFMA.FTZ R98, R19, c[0x0][0x23c], -R0 ;  /* 0x00008f0013627a23 */ /* 0x000fe40000010800 */
[----:B---3--:R-:W-:-:S04]  /*cf20*/  IMAD.WIDE.U32 R14, R188, -0x2daee0ad, RZ ;  /* 0xd2511f53bc0e7825 */ /* 0x008fc800078e00ff */
[----:B------:R-:W-:Y:S02]  /*cf30*/  IMAD.MOV.U32 R185, RZ, RZ, R154 ;  /* 0x000000ffffb97224 */ /* 0x000fe400078e009a */
[----:B------:R-:W-:Y:S02]  /*cf40*/  IMAD.MOV.U32 R23, RZ, RZ, R153 ;  /* 0x000000ffff177224 */ /* 0x000fe400078e0099 */
[----:B------:R-:W-:Y:S02]  /*cf50*/  IMAD.MOV.U32 R19, RZ, RZ, R198 ;  /* 0x000000ffff137224 */ /* 0x000fe400078e00c6 */
[--C-:B------:R-:W-:Y:S02]  /*cf60*/  FFMA.FTZ R153, R13, c[0x0][0x23c], -R2.reuse ;  /* 0x00008f000d997a23 */ /* 0x100fe40000010802 */
[--C-:B------:R-:W-:Y:S02]  /*cf70*/  FFMA.FTZ R154, R12, c[0x0][0x23c], -R2.reuse ;  /* 0x00008f000c9a7a23 */ /* 0x100fe40000010802 */
[----:B------:R-:W-:-:S02]  /*cf80*/  FFMA.FTZ R187, R11, c[0x0][0x23c], -R2 ;  /* 0x00008f000bbb7a23 */ /* 0x000fc40000010802 */
[----:B------:R-:W-:Y:S02]  /*cf90*/  FFMA.FTZ R198, R7, c[0x0][0x23c], -R0 ;  /* 0x00008f0007c67a23 */ /* 0x000fe40000010800 */
[----:B------:R-:W-:Y:S02]  /*cfa0*/  IMAD.MOV.U32 R178, RZ, RZ, R82 ;  /* 0x000000ffffb27224 */ /* 0x000fe400078e0052 */
[----:B------:R-:W-:Y:S02]  /*cfb0*/  FFMA.FTZ R17, R35, c[0x0][0x23c], -R2 ;  /* 0x00008f0023117a23 */ /* 0x000fe40000010802 */
[----:B------:R-:W-:Y:S02]  /*cfc0*/  IMAD.MOV.U32 R11, RZ, RZ, R97 ;  /* 0x000000ffff0b7224 */ /* 0x000fe400078e0061 */
[----:B------:R-:W-:Y:S02]  /*cfd0*/  IMAD.MOV.U32 R176, RZ, RZ, R81 ;  /* 0x000000ffffb07224 */ /* 0x000fe400078e0051 */
[----:B------:R-:W-:-:S02]  /*cfe0*/  IMAD.MOV.U32 R12, RZ, RZ, R147 ;  /* 0x000000ffff0c7224 */ /* 0x000fc400078e0093 */
[----:B------:R-:W-:Y:S02]  /*cff0*/  IMAD.MOV.U32 R13, RZ, RZ, R150 ;  /* 0x000000ffff0d7224 */ /* 0x000fe400078e0096 */
[----:B------:R-:W-:Y:S01]  /*d000*/  IMAD.MOV.U32 R7, RZ, RZ, R155 ;  /* 0x000000ffff077224 */ /* 0x000fe200078e009b */
[----:B------:R-:W-:Y:S01]  /*d010*/  UIADD3 UR5, UR41, -0x4498517b, URZ ;  /* 0xbb67ae8529057890 */ /* 0x000fe2000fffe03f */
        /* <DEDUP_REMOVED lines=13> */
[----:B------:R-:W-:Y:S01]  /*d0f0*/  FFMA.FTZ R184, R4, c[0x0][0x23c], -R0 ;  /* 0x00008f0004b87a23 */ /* 0x000fe20000010800 */
[----:B------:R-:W-:Y:S01]  /*d100*/  LOP3.LUT R0, R15, UR4, RZ, 0x3c, !PT ;  /* 0x000000040f007c12 */ /* 0x000fe2000f8e3cff */
[----:B------:R-:W-:Y:S02]  /*d110*/  IMAD.MOV.U32 R196, RZ, RZ, R146 ;  /* 0x000000ffffc47224 */ /* 0x000fe400078e0092 */
[----:B------:R-:W-:Y:S01]  /*d120*/  FFMA.FTZ R146, R20, c[0x0][0x23c], -R2 ;  /* 0x00008f0014927a23 */ /* 0x000fe20000010802 */
[----:B------:R-:W-:Y:S01]  /*d130*/  UIADD3 UR4, UR40, -0x61c88647, URZ ;  /* 0x9e3779b928047890 */ /* 0x000fe2000fffe03f */
[----:B------:R-:W-:-:S02]  /*d140*/  IMAD.MOV.U32 R20, RZ, RZ, R149 ;  /* 0x000000ffff147224 */ /* 0x000fc400078e0095 */
[--C-:B------:R-:W-:Y:S02]  /*d150*/  FFMA.FTZ R99, R29, c[0x0][0x23c], -R2.reuse ;  /* 0x00008f001d637a23 */ /* 0x100fe40000010802 */
[----:B------:R-:W-:Y:S02]  /*d160*/  FFMA.FTZ R149, R16, c[0x0][0x23c], -R2 ;  /* 0x00008f0010957a23 */ /* 0x000fe40000010802 */
[----:B------:R-:W-:Y:S02]  /*d170*/  IMAD R16, R251, -0x326172a9, RZ ;  /* 0xcd9e8d57fb107824 */ /* 0x000fe400078e02ff */
[----:B------:R-:W-:Y:S01]  /*d180*/  IMAD.WIDE.U32 R28, R0, -0x326172a9, RZ ;  /* 0xcd9e8d57001c7825 */ /* 0x000fe200078e00ff */
[----:B------:R-:W-:Y:S01]  /*d190*/  LOP3.LUT R0, R193, UR5, R14, 0x96, !PT ;  /* 0x00000005c1007c12 */ /* 0x000fe2000f8e960e */
[----:B------:R-:W-:Y:S02]  /*d1a0*/  UIADD3 UR26, UR40, 0x3c6ef372, URZ ;  /* 0x3c6ef372281a7890 */ /* 0x000fe4000fffe03f */
[----:B------:R-:W-:-:S02]  /*d1b0*/  IMAD.MOV.U32 R179, RZ, RZ, R96 ;  /* 0x000000ffffb37224 */ /* 0x000fc400078e0060 */
[--C-:B------:R-:W-:Y:S02]  /*d1c0*/  FFMA.FTZ R39, R39, c[0x0][0x23c], -R2.reuse ;  /* 0x00008f0027277a23 */ /* 0x100fe40000010802 */
[--C-:B------:R-:W-:Y:S02]  /*d1d0*/  FFMA.FTZ R49, R37, c[0x0][0x23c], -R2.reuse ;  /* 0x00008f0025317a23 */ /* 0x100fe40000010802 */
[--C-:B------:R-:W-:Y:S02]  /*d1e0*/  FFMA.FTZ R52, R33, c[0x0][0x23c], -R2.reuse ;  /* 0x00008f0021347a23 */ /* 0x100fe40000010802 */
[--C-:B------:R-:W-:Y:S02]  /*d1f0*/  FFMA.FTZ R96, R31, c[0x0][0x23c], -R2.reuse ;  /* 0x00008f001f607a23 */ /* 0x100fe40000010802 */
[--C-:B------:R-:W-:Y:S02]  /*d200*/  FFMA.FTZ R138, R27, c[0x0][0x23c], -R2.reuse ;  /* 0x00008f001b8a7a23 */ /* 0x100fe40000010802 */
[----:B------:R-:W-:-:S02]  /*d210*/  FFMA.FTZ R139, R25, c[0x0][0x23c], -R2 ;  /* 0x00008f00198b7a23 */ /* 0x000fc40000010802 */
[----:B------:R-:W-:Y:S01]  /*d220*/  FFMA.FTZ R186, R10, c[0x0][0x23c], -R2 ;  /* 0x00008f000aba7a23 */ /* 0x000fe20000010802 */
[----:B------:R-:W-:Y:S01]  /*d230*/  LOP3.LUT R2, R29, UR4, R16, 0x96, !PT ;  /* 0x000000041d027c12 */ /* 0x000fe2000f8e9610 */
[----:B------:R-:W-:Y:S01]  /*d240*/  IMAD.WIDE.U32 R36, R0, -0x326172a9, RZ ;  /* 0xcd9e8d5700247825 */ /* 0x000fe200078e00ff */
[----:B------:R-:W-:-:S03]  /*d250*/  UIADD3 UR15, UR41, 0x76cf5d0a, URZ ;  /* 0x76cf5d0a290f7890 */ /* 0x000fc6000fffe03f */
[----:B------:R-:W-:Y:S01]  /*d260*/  IMAD.WIDE.U32 R2, R2, -0x2daee0ad, RZ ;  /* 0xd2511f5302027825 */ /* 0x000fe200078e00ff */
[----:B------:R-:W-:Y:S01]  /*d270*/  LOP3.LUT R0, R37, UR26, R28, 0x96, !PT ;  /* 0x0000001a25007c12 */ /* 0x000fe2000f8e961c */
[----:B------:R-:W-:-:S03]  /*d280*/  UIADD3 UR13, UR41, 0x32370b8f, URZ ;  /* 0x32370b8f290d7890 */ /* 0x000fc6000fffe03f */
[----:B------:R-:W-:Y:S01]  /*d290*/  LOP3.LUT R3, R3, UR15, R192, 0x96, !PT ;  /* 0x0000000f03037c12 */ /* 0x000fe2000f8e96c0 */
[----:B------:R-:W-:Y:S01]  /*d2a0*/  IMAD.WIDE.U32 R4, R0, -0x2daee0ad, RZ ;  /* 0xd2511f5300047825 */ /* 0x000fe200078e00ff */
[----:B------:R-:W-:-:S03]  /*d2b0*/  UIADD3 UR14, UR40, -0x255992d5, URZ ;  /* 0xdaa66d2b280e7890 */ /* 0x000fc6000fffe03f */
[----:B------:R-:W-:Y:S01]  /*d2c0*/  IMAD.WIDE.U32 R8, R3, -0x326172a9, RZ ;  /* 0xcd9e8d5703087825 */ /* 0x000fe200078e00ff */
[----:B------:R-:W-:Y:S01]  /*d2d0*/  LOP3.LUT R0, R5, UR13, R2, 0x96, !PT ;  /* 0x0000000d05007c12 */ /* 0x000fe2000f8e9602 */
[----:B------:R-:W-:Y:S02]  /*d2e0*/  UIADD3 UR11, UR40, 0x78dde6e4, URZ ;  /* 0x78dde6e4280b7890 */ /* 0x000fe4000fffe03f */
[----:B------:R-:W-:Y:S01]  /*d2f0*/  IMAD.MOV.U32 R5, RZ, RZ, R7 ;  /* 0x000000ffff057224 */ /* 0x000fe200078e0007 */
[----:B------:R-:W-:Y:S01]  /*d300*/  LOP3.LUT R2, R9, UR14, R36, 0x96, !PT ;  /* 0x0000000e09027c12 */ /* 0x000fe2000f8e9624 */
[----:B------:R-:W-:Y:S01]  /*d310*/  IMAD.WIDE.U32 R6, R0, -0x326172a9, RZ ;  /* 0xcd9e8d5700067825 */ /* 0x000fe200078e00ff */
[----:B------:R-:W-:-:S03]  /*d320*/  UIADD3 UR10, UR41, -0x126145ec, URZ ;  /* 0xed9eba14290a7890 */ /* 0x000fc6000fffe03f */
[----:B------:R-:W-:Y:S01]  /*d330*/  IMAD.WIDE.U32 R2, R2, -0x2daee0ad, RZ ;  /* 0xd2511f5302027825 */ /* 0x000fe200078e00ff */
[----:B------:R-:W-:Y:S01]  /*d340*/  LOP3.LUT R0, R7, UR11, R8, 0x96, !PT ;  /* 0x0000000b07007c12 */ /* 0x000fe2000f8e9608 */
[----:B------:R-:W-:-:S03]  /*d350*/  UIADD3 UR5, UR41, -0x56f99767, URZ ;  /* 0xa906689929057890 */ /* 0x000fc6000fffe03f */
[----:B------:R-:W-:Y:S01]  /*d360*/  LOP3.LUT R3, R3, UR10, R4, 0x96, !PT ;  /* 0x0000000a03037c12 */ /* 0x000fe2000f8e9604 */
[----:B------:R-:W-:Y:S01]  /*d370*/  IMAD.WIDE.U32 R8, R0, -0x2daee0ad, RZ ;  /* 0xd2511f5300087825 */ /* 0x000fe200078e00ff */
[----:B------:R-:W-:-:S03]  /*d380*/  UIADD3 UR9, UR40, 0x1715609d, URZ ;  /* 0x1715609d28097890 */ /* 0x000fc6000fffe03f */
[----:B------:R-:W-:Y:S01]  /*d390*/  IMAD.MOV.U32 R0, RZ, RZ, R5 ;  /* 0x000000ffff007224 */ /* 0x000fe200078e0005 */
[----:B------:R-:W-:Y:S01]  /*d3a0*/  LOP3.LUT R2, R9, UR5, R2, 0x96, !PT ;  /* 0x0000000509027c12 */ /* 0x000fe2000f8e9602 */
[----:B------:R-:W-:-:S04]  /*d3b0*/  IMAD.WIDE.U32 R4, R3, -0x326172a9, RZ ;  /* 0xcd9e8d5703047825 */ /* 0x000fc800078e00ff */
[----:B------:R-:W-:Y:S01]  /*d3c0*/  IMAD.MOV.U32 R3, RZ, RZ, R13 ;  /* 0x000000ffff037224 */ /* 0x000fe200078e000d */
[----:B------:R-:W-:-:S03]  /*d3d0*/  LOP3.LUT R13, R5, UR9, R6, 0x96, !PT ;  /* 0x00000009050d7c12 */ /* 0x000fc6000f8e9606 */
[----:B------:R-:W-:Y:S02]  /*d3e0*/  IMAD.MOV.U32 R7, RZ, RZ, R3 ;  /* 0x000000ffff077224 */ /* 0x000fe400078e0003 */
[----:B------:R-:W-:Y:S01]  /*d3f0*/  IMAD.WIDE.U32 R2, R2, -0x326172a9, RZ ;  /* 0xcd9e8d5702027825 */ /* 0x000fe200078e00ff */
[----:B------:R1:W2:Y:S08]  /*d400*/  MUFU.EX2 R6, R128 ;  /* 0x0000008000067308 */ /* 0x0002b00000000800 */
[----:B------:R3:W-:Y:S01]  /*d410*/  MUFU.EX2 R5, R132 ;  /* 0x0000008400057308 */ /* 0x0007e20000000800 */
[----:B-1----:R-:W-:Y:S01]  /*d420*/  IMAD.MOV.U32 R128, RZ, RZ, R0 ;  /* 0x000000ffff807224 */ /* 0x002fe200078e0000 */
[----:B------:R-:W-:-:S04]  /*d430*/  LOP3.LUT R0, R3, UR6, R4, 0x96, !PT ;  /* 0x0000000603007c12 */ /* 0x000fc8000f8e9604 */
[C---:B------:R-:W-:Y:S01]  /*d440*/  LOP3.LUT R4, R0.reuse, 0xff, RZ, 0xc0, !PT ;  /* 0x000000ff00047812 */ /* 0x040fe200078ec0ff */
[----:B---3--:R-:W-:Y:S01]  /*d450*/  IMAD.MOV.U32 R132, RZ, RZ, R7 ;  /* 0x000000ffff847224 */ /* 0x008fe200078e0007 */
[----:B------:R-:W-:Y:S02]  /*d460*/  LOP3.LUT R7, R0, 0xffff, RZ, 0xc0, !PT ;  /* 0x0000ffff00077812 */ /* 0x000fe400078ec0ff */
[----:B------:R-:W-:Y:S02]  /*d470*/  ISETP.GE.U32.AND P0, PT, R233, R4, PT ;  /* 0x00000004e900720c */ /* 0x000fe40003f06070 */
[----:B------:R-:W1:Y:S01]  /*d480*/  MUFU.EX2 R4, R42 ;  /* 0x0000002a00047308 */ /* 0x000e620000000800 */
[----:B------:R-:W-:-:S04]  /*d490*/  SHF.R.U32.HI R7, RZ, 0x8, R7 ;  /* 0x00000008ff077819 */ /* 0x000fc80000011607 */
[----:B------:R-:W-:Y:S02]  /*d4a0*/  LOP3.LUT R7, R7, 0xffff, RZ, 0xc0, !PT ;  /* 0x0000ffff07077812 */ /* 0x000fe400078ec0ff */
[----:B------:R-:W-:Y:S02]  /*d4b0*/  PRMT R34, R64, 0x7610, R34 ;  /* 0x0000761040227816 */ /* 0x000fe40000000022 */
[----:B------:R-:W-:Y:S01]  /*d4c0*/  ISETP.GE.U32.AND P1, PT, R233, R7, PT ;  /* 0x00000007e900720c */ /* 0x000fe20003f26070 */
[----:B--2---:R-:W-:Y:S01]  /*d4d0*/  FADD.FTZ R7, R6, R57 ;  /* 0x0000003906077221 */ /* 0x004fe20000010000 */
[----:B------:R-:W-:Y:S01]  /*d4e0*/  PRMT R33, R64, 0x7632, R33 ;  /* 0x0000763240217816 */ /* 0x000fe20000000021 */
[----:B------:R-:W-:Y:S01]  /*d4f0*/  IMAD.MOV.U32 R57, RZ, RZ, R12 ;  /* 0x000000ffff397224 */ /* 0x000fe200078e000c */
[----:B------:R-:W-:Y:S01]  /*d500*/  @!P0 HFMA2.BF16_V2 R43, -RZ.H0_H0, RZ.H0_H0, -R34.H0_H0 ;  /* 0x200000ffff2b8231 */ /* 0x000fe20000340922 */
[C---:B-1----:R-:W-:Y:S01]  /*d510*/  FADD.FTZ R12, R4.reuse, R41 ;  /* 0x00000029040c7221 */ /* 0x042fe20000010000 */
[----:B------:R-:W-:Y:S01]  /*d520*/  F2FP.BF16.PACK_AB R9, R4, R40 ;  /* 0x000000280409723e */ /* 0x000fe200000010ff */
[----:B------:R-:W-:Y:S01]  /*d530*/  IMAD.MOV.U32 R40, RZ, RZ, R222 ;  /* 0x000000ffff287224 */ /* 0x000fe200078e00de */
[----:B------:R-:W-:-:S02]  /*d540*/  SHF.R.U32.HI R4, RZ, 0x18, R0 ;  /* 0x00000018ff047819 */ /* 0x000fc40000011600 */
[----:B------:R-:W-:Y:S02]  /*d550*/  PRMT R222, R34, 0x5410, R33 ;  /* 0x0000541022de7816 */ /* 0x000fe40000000021 */
[----:B------:R-:W-:Y:S01]  /*d560*/  SHF.R.U32.HI R0, RZ, 0x10, R0 ;  /* 0x00000010ff007819 */ /* 0x000fe20000011600 */
[----:B------:R-:W-:Y:S01]  /*d570*/  @!P1 HFMA2.BF16_V2 R46, -RZ.H0_H0, RZ.H0_H0, -R33.H0_H0 ;  /* 0x200000ffff2e9231 */ /* 0x000fe20000340921 */
[----:B------:R-:W-:Y:S02]  /*d580*/  @!P0 PRMT R34, R43, 0x5410, RZ ;  /* 0x000054102b228816 */ /* 0x000fe400000000ff */
[C---:B------:R-:W-:Y:S02]  /*d590*/  ISETP.GE.U32.AND P0, PT, R233.reuse, R4, PT ;  /* 0x00000004e900720c */ /* 0x040fe40003f06070 */
[----:B------:R-:W-:Y:S02]  /*d5a0*/  LOP3.LUT R0, R0, 0xff, RZ, 0xc0, !PT ;  /* 0x000000ff00007812 */ /* 0x000fe400078ec0ff */
[----:B------:R-:W-:Y:S01]  /*d5b0*/  @!P1 PRMT R33, R46, 0x5410, RZ ;  /* 0x000054102e219816 */ /* 0x000fe200000000ff */
[----:B------:R1:W2:Y:S01]  /*d5c0*/  MUFU.EX2 R4, R133 ;  /* 0x0000008500047308 */ /* 0x0002a20000000800 */
[----:B------:R-:W-:-:S02]  /*d5d0*/  ISETP.GE.U32.AND P1, PT, R233, R0, PT ;  /* 0x00000000e900720c */ /* 0x000fc40003f26070 */
[----:B------:R-:W-:Y:S01]  /*d5e0*/  PRMT R32, R9, 0x7632, R32 ;  /* 0x0000763209207816 */ /* 0x000fe20000000020 */
[----:B------:R-:W-:Y:S01]  /*d5f0*/  FADD.FTZ R7, R5, R7 ;  /* 0x0000000705077221 */ /* 0x000fe20000010000 */
[----:B------:R-:W-:-:S03]  /*d600*/  PRMT R31, R9, 0x7610, R31 ;  /* 0x00007610091f7816 */ /* 0x000fc6000000001f */
[----:B------:R-:W3:Y:S01]  /*d610*/  MUFU.EX2 R0, R172 ;  /* 0x000000ac00007308 */ /* 0x000ee20000000800 */
[----:B------:R-:W-:Y:S01]  /*d620*/  @!P0 HFMA2.BF16_V2 R47, -RZ.H0_H0, RZ.H0_H0, -R32.H0_H0 ;  /* 0x200000ffff2f8231 */ /* 0x000fe20000340920 */
[C---:B------:R-:W-:Y:S02]  /*d630*/  LOP3.LUT R3, R2.reuse, 0xffff, RZ, 0xc0, !PT ;  /* 0x0000ffff02037812 */ /* 0x040fe400078ec0ff */
[----:B------:R-:W-:Y:S02]  /*d640*/  F2FP.BF16.PACK_AB R10, R5, R6 ;  /* 0x00000006050a723e */ /* 0x000fe400000010ff */
[----:B------:R-:W-:Y:S01]  /*d650*/  LOP3.LUT R5, R2, 0xff, RZ, 0xc0, !PT ;  /* 0x000000ff02057812 */ /* 0x000fe200078ec0ff */
[----:B-1----:R-:W-:Y:S02]  /*d660*/  IMAD.MOV.U32 R133, RZ, RZ, R21 ;  /* 0x000000ffff857224 */ /* 0x002fe400078e0015 */
[----:B------:R-:W-:Y:S01]  /*d670*/  IMAD.MOV.U32 R21, RZ, RZ, R197 ;  /* 0x000000ffff157224 */ /* 0x000fe200078e00c5 */
[----:B------:R-:W-:Y:S01]  /*d680*/  SHF.R.U32.HI R3, RZ, 0x8, R3 ;  /* 0x00000008ff037819 */ /* 0x000fe20000011603 */
[----:B------:R-:W-:Y:S01]  /*d690*/  IMAD.MOV.U32 R197, RZ, RZ, R221 ;  /* 0x000000ffffc57224 */ /* 0x000fe200078e00dd */
[----:B------:R-:W-:Y:S01]  /*d6a0*/  PRMT R221, R31, 0x5410, R32 ;  /* 0x000054101fdd7816 */ /* 0x000fe20000000020 */
[----:B------:R-:W-:Y:S01]  /*d6b0*/  @!P1 HFMA2.BF16_V2 R48, -RZ.H0_H0, RZ.H0_H0, -R31.H0_H0 ;  /* 0x200000ffff309231 */ /* 0x000fe2000034091f */
[----:B------:R-:W-:-:S02]  /*d6c0*/  @!P0 PRMT R32, R47, 0x5410, RZ ;  /* 0x000054102f208816 */ /* 0x000fc400000000ff */
[----:B------:R-:W-:Y:S02]  /*d6d0*/  ISETP.GE.U32.AND P0, PT, R233, R5, PT ;  /* 0x00000005e900720c */ /* 0x000fe40003f06070 */
[--C-:B------:R-:W-:Y:S02]  /*d6e0*/  SHF.R.U32.HI R6, RZ, 0x10, R2.reuse ;  /* 0x00000010ff067819 */ /* 0x100fe40000011602 */
[----:B------:R-:W-:Y:S02]  /*d6f0*/  SHF.R.U32.HI R5, RZ, 0x18, R2 ;  /* 0x00000018ff057819 */ /* 0x000fe40000011602 */
[----:B------:R-:W-:Y:S01]  /*d700*/  LOP3.LUT R2, R3, 0xffff, RZ, 0xc0, !PT ;  /* 0x0000ffff03027812 */ /* 0x000fe200078ec0ff */
[----:B--2---:R-:W-:Y:S01]  /*d710*/  FADD.FTZ R3, R4, R7 ;  /* 0x0000000704037221 */ /* 0x004fe20000010000 */
[----:B------:R-:W-:Y:S01]  /*d720*/  @!P1 PRMT R31, R48, 0x5410, RZ ;  /* 0x00005410301f9816 */ /* 0x000fe200000000ff */
[----:B------:R-:W-:Y:S01]  /*d730*/  IMAD.MOV.U32 R64, RZ, RZ, R11 ;  /* 0x000000ffff407224 */ /* 0x000fe200078e000b */
[----:B------:R-:W-:Y:S01]  /*d740*/  ISETP.GE.U32.AND P1, PT, R233, R2, PT ;  /* 0x00000002e900720c */ /* 0x000fe20003f26070 */
[C---:B---3--:R-:W-:Y:S01]  /*d750*/  FADD.FTZ R11, R0.reuse, R3 ;  /* 0x00000003000b7221 */ /* 0x048fe20000010000 */
[----:B------:R-:W-:Y:S01]  /*d760*/  F2FP.BF16.PACK_AB R9, R0, R4 ;  /* 0x000000040009723e */ /* 0x000fe200000010ff */
[----:B------:R-:W-:Y:S01]  /*d770*/  MUFU.EX2 R7, R51 ;  /* 0x0000003300077308 */ /* 0x000fe20000000800 */
[----:B------:R-:W-:-:S07]  /*d780*/  PRMT R27, R10, 0x7632, R27 ;  /* 0x000076320a1b7816 */ /* 0x000fce000000001b */
[----:B------:R1:W2:Y:S01]  /*d790*/  MUFU.EX2 R0, R50 ;  /* 0x0000003200007308 */ /* 0x0002a20000000800 */
[----:B------:R-:W-:Y:S01]  /*d7a0*/  PRMT R30, R10, 0x7610, R30 ;  /* 0x000076100a1e7816 */ /* 0x000fe2000000001e */
[----:B------:R-:W-:Y:S01]  /*d7b0*/  @!P1 HFMA2.BF16_V2 R53, -RZ.H0_H0, RZ.H0_H0, -R27.H0_H0 ;  /* 0x200000ffff359231 */ /* 0x000fe2000034091b */
[----:B------:R-:W-:-:S03]  /*d7c0*/  LOP3.LUT R2, R6, 0xff, RZ, 0xc0, !PT ;  /* 0x000000ff06027812 */ /* 0x000fc600078ec0ff */
[----:B------:R-:W-:Y:S01]  /*d7d0*/  @!P0 HFMA2.BF16_V2 R54, -RZ.H0_H0, RZ.H0_H0, -R30.H0_H0 ;  /* 0x200000ffff368231 */ /* 0x000fe2000034091e */
[----:B-1----:R-:W-:Y:S01]  /*d7e0*/  IMAD.MOV.U32 R50, RZ, RZ, R185 ;  /* 0x000000ffff327224 */ /* 0x002fe200078e00b9 */
[----:B------:R-:W-:Y:S01]  /*d7f0*/  PRMT R185, R30, 0x5410, R27 ;  /* 0x000054101eb97816 */ /* 0x000fe2000000001b */
[----:B--2---:R-:W-:Y:S01]  /*d800*/  FADD.FTZ R10, R0, R12 ;  /* 0x0000000c000a7221 */ /* 0x004fe20000010000 */
[----:B------:R-:W-:Y:S02]  /*d810*/  @!P1 PRMT R27, R53, 0x5410, RZ ;  /* 0x00005410351b9816 */ /* 0x000fe400000000ff */
[----:B------:R-:W-:Y:S01]  /*d820*/  ISETP.GE.U32.AND P1, PT, R233, R2, PT ;  /* 0x00000002e900720c */ /* 0x000fe20003f26070 */
[----:B------:R-:W-:Y:S01]  /*d830*/  IMAD.WIDE.U32 R2, R13, -0x2daee0ad, RZ ;  /* 0xd2511f530d027825 */ /* 0x000fe200078e00ff */
[----:B------:R-:W-:-:S04]  /*d840*/  F2FP.BF16.PACK_AB R0, R7, R0 ;  /* 0x000000000700723e */ /* 0x000fc800000010ff */
[C---:B------:R-:W-:Y:S02]  /*d850*/  PRMT R25, R0.reuse, 0x7632, R25 ;  /* 0x0000763200197816 */ /* 0x040fe40000000019 */
[----:B------:R-:W-:Y:S02]  /*d860*/  PRMT R24, R0, 0x7610, R24 ;  /* 0x0000761000187816 */ /* 0x000fe40000000018 */
[----:B------:R-:W-:Y:S02]  /*d870*/  LOP3.LUT R0, R3, UR7, R8, 0x96, !PT ;  /* 0x0000000703007c12 */ /* 0x000fe4000f8e9608 */
[----:B------:R-:W-:Y:S02]  /*d880*/  @!P0 PRMT R30, R54, 0x5410, RZ ;  /* 0x00005410361e8816 */ /* 0x000fe400000000ff */
[----:B------:R-:W-:Y:S02]  /*d890*/  ISETP.GE.U32.AND P0, PT, R233, R5, PT ;  /* 0x00000005e900720c */ /* 0x000fe40003f06070 */
[----:B------:R-:W-:Y:S01]  /*d8a0*/  LOP3.LUT R4, R0, 0xffff, RZ, 0xc0, !PT ;  /* 0x0000ffff00047812 */ /* 0x000fe200078ec0ff */
[----:B------:R-:W-:-:S03]  /*d8b0*/  @!P1 HFMA2.BF16_V2 R56, -RZ.H0_H0, RZ.H0_H0, -R24.H0_H0 ;  /* 0x200000ffff389231 */ /* 0x000fc60000340918 */
[----:B------:R-:W-:Y:S01]  /*d8c0*/  SHF.R.U32.HI R4, RZ, 0x8, R4 ;  /* 0x00000008ff047819 */ /* 0x000fe20000011604 */
[----:B------:R-:W-:Y:S01]  /*d8d0*/  IMAD.MOV.U32 R54, RZ, RZ, R197 ;  /* 0x000000ffff367224 */ /* 0x000fe200078e00c5 */
[----:B------:R-:W-:Y:S02]  /*d8e0*/  PRMT R197, R24, 0x5410, R25 ;  /* 0x0000541018c57816 */ /* 0x000fe40000000019 */
[----:B------:R-:W-:Y:S02]  /*d8f0*/  LOP3.LUT R4, R4, 0xffff, RZ, 0xc0, !PT ;  /* 0x0000ffff04047812 */ /* 0x000fe400078ec0ff */
[----:B------:R-:W-:Y:S01]  /*d900*/  @!P1 PRMT R24, R56, 0x5410, RZ ;  /* 0x0000541038189816 */ /* 0x000fe200000000ff */
[----:B------:R-:W-:Y:S01]  /*d910*/  @!P0 HFMA2.BF16_V2 R55, -RZ.H0_H0, RZ.H0_H0, -R25.H0_H0 ;  /* 0x200000ffff378231 */ /* 0x000fe20000340919 */
[----:B------:R-:W-:Y:S02]  /*d920*/  ISETP.GE.U32.AND P1, PT, R233, R4, PT ;  /* 0x00000004e900720c */ /* 0x000fe40003f26070 */
[----:B------:R-:W-:Y:S01]  /*d930*/  LOP3.LUT R6, R0, 0xff, RZ, 0xc0, !PT ;  /* 0x000000ff00067812 */ /* 0x000fe200078ec0ff */
[----:B------:R-:W-:Y:S01]  /*d940*/  IMAD.MOV.U32 R172, RZ, RZ, R20 ;  /* 0x000000ffffac7224 */ /* 0x000fe200078e0014 */
[----:B------:R-:W-:Y:S01]  /*d950*/  @!P0 PRMT R25, R55, 0x5410, RZ ;  /* 0x0000541037198816 */ /* 0x000fe200000000ff */
[----:B------:R-:W-:Y:S01]  /*d960*/  MUFU.EX2 R20, R66 ;  /* 0x0000004200147308 */ /* 0x000fe20000000800 */
[----:B------:R-:W-:-:S02]  /*d970*/  ISETP.GE.U32.AND P0, PT, R233, R6, PT ;  /* 0x00000006e900720c */ /* 0x000fc40003f06070 */
[----:B------:R-:W-:Y:S02]  /*d980*/  PRMT R249, R9, 0x7632, R249 ;  /* 0x0000763209f97816 */ /* 0x000fe400000000f9 */
[----:B------:R-:W-:-:S03]  /*d990*/  SHF.R.U32.HI R8, RZ, 0x18, R0 ;  /* 0x00000018ff087819 */ /* 0x000fc60000011600 */
[----:B------:R-:W1:Y:S01]  /*d9a0*/  MUFU.EX2 R6, R65 ;  /* 0x0000004100067308 */ /* 0x000e620000000800 */
[----:B------:R-:W-:Y:S01]  /*d9b0*/  SHF.R.U32.HI R0, RZ, 0x10, R0 ;  /* 0x00000010ff007819 */ /* 0x000fe20000011600 */
[----:B------:R-:W-:Y:S01]  /*d9c0*/  @!P1 HFMA2.BF16_V2 R59, -RZ.H0_H0, RZ.H0_H0, -R249.H0_H0 ;  /* 0x200000ffff3b9231 */ /* 0x000fe200003409f9 */
[----:B------:R-:W-:Y:S01]  /*d9d0*/  PRMT R250, R9, 0x7610, R250 ;  /* 0x0000761009fa7816 */ /* 0x000fe200000000fa */
[----:B------:R-:W-:Y:S01]  /*d9e0*/  IMAD.MOV.U32 R55, RZ, RZ, R196 ;  /* 0x000000ffff377224 */ /* 0x000fe200078e00c4 */
[----:B------:R-:W-:Y:S02]  /*d9f0*/  LOP3.LUT R0, R0, 0xff, RZ, 0xc0, !PT ;  /* 0x000000ff00007812 */ /* 0x000fe400078ec0ff */
[----:B------:R-:W-:Y:S02]  /*da00*/  PRMT R196, R250, 0x5410, R249 ;  /* 0x00005410fac47816 */ /* 0x000fe400000000f9 */
[----:B------:R-:W-:Y:S02]  /*da10*/  @!P1 PRMT R249, R59, 0x5410, RZ ;  /* 0x000054103bf99816 */ /* 0x000fe400000000ff */
[----:B------:R-:W-:Y:S01]  /*da20*/  ISETP.GE.U32.AND P1, PT, R233, R0, PT ;  /* 0x00000000e900720c */ /* 0x000fe20003f26070 */
[----:B------:R-:W-:Y:S01]  /*da30*/  @!P0 HFMA2.BF16_V2 R58, -RZ.H0_H0, RZ.H0_H0, -R250.H0_H0 ;  /* 0x200000ffff3a8231 */ /* 0x000fe200003409fa */
[----:B------:R-:W2:Y:S01]  /*da40*/  MUFU.EX2 R5, R182 ;  /* 0x000000b600057308 */ /* 0x000ea20000000800 */
[----:B-1----:R-:W-:-:S03]  /*da50*/  F2FP.BF16.PACK_AB R0, R20, R6 ;  /* 0x000000061400723e */ /* 0x002fc600000010ff */
[----:B------:R-:W-:Y:S02]  /*da60*/  @!P0 PRMT R250, R58, 0x5410, RZ ;  /* 0x000054103afa8816 */ /* 0x000fe400000000ff */
[C---:B------:R-:W-:Y:S02]  /*da70*/  PRMT R247, R0.reuse, 0x7610, R247 ;  /* 0x0000761000f77816 */ /* 0x040fe400000000f7 */
[----:B------:R-:W1:Y:S01]  /*da80*/  MUFU.EX2 R4, R173 ;  /* 0x000000ad00047308 */ /* 0x000e620000000800 */
[----:B------:R-:W-:Y:S02]  /*da90*/  ISETP.GE.U32.AND P0, PT, R233, R8, PT ;  /* 0x00000008e900720c */ /* 0x000fe40003f06070 */
[----:B------:R-:W-:Y:S01]  /*daa0*/  PRMT R248, R0, 0x7632, R248 ;  /* 0x0000763200f87816 */ /* 0x000fe200000000f8 */
[----:B------:R-:W-:Y:S01]  /*dab0*/  @!P1 HFMA2.BF16_V2 R76, -RZ.H0_H0, RZ.H0_H0, -R247.H0_H0 ;  /* 0x200000ffff4c9231 */ /* 0x000fe200003409f7 */
[C---:B------:R-:W-:Y:S01]  /*dac0*/  LOP3.LUT R0, R2.reuse, 0xffff, RZ, 0xc0, !PT ;  /* 0x0000ffff02007812 */ /* 0x040fe200078ec0ff */
[----:B------:R-:W-:Y:S01]  /*dad0*/  IMAD.MOV.U32 R56, RZ, RZ, R220 ;  /* 0x000000ffff387224 */ /* 0x000fe200078e00dc */
[----:B------:R-:W-:-:S02]  /*dae0*/  LOP3.LUT R3, R2, 0xff, RZ, 0xc0, !PT ;  /* 0x000000ff02037812 */ /* 0x000fc400078ec0ff */
[----:B------:R-:W-:Y:S02]  /*daf0*/  PRMT R220, R247, 0x5410, R248 ;  /* 0x00005410f7dc7816 */ /* 0x000fe400000000f8 */
[----:B------:R-:W-:Y:S02]  /*db00*/  @!P1 PRMT R247, R76, 0x5410, RZ ;  /* 0x000054104cf79816 */ /* 0x000fe400000000ff */
[----:B------:R-:W-:Y:S02]  /*db10*/  ISETP.GE.U32.AND P1, PT, R233, R3, PT ;  /* 0x00000003e900720c */ /* 0x000fe40003f26070 */
[----:B------:R-:W-:Y:S01]  /*db20*/  SHF.R.U32.HI R0, RZ, 0x8, R0 ;  /* 0x00000008ff007819 */ /* 0x000fe20000011600 */
[----:B--2---:R-:W-:Y:S01]  /*db30*/  FADD.FTZ R8, R5, R11 ;  /* 0x0000000b05087221 */ /* 0x004fe20000010000 */
[----:B------:R-:W-:Y:S01]  /*db40*/  @!P0 HFMA2.BF16_V2 R67, -RZ.H0_H0, RZ.H0_H0, -R248.H0_H0 ;  /* 0x200000ffff438231 */ /* 0x000fe200003409f8 */
[----:B-1----:R-:W-:Y:S01]  /*db50*/  F2FP.BF16.PACK_AB R5, R4, R5 ;  /* 0x000000050405723e */ /* 0x002fe200000010ff */
[----:B------:R-:W-:Y:S01]  /*db60*/  IMAD.MOV.U32 R51, RZ, RZ, R23 ;  /* 0x000000ffff337224 */ /* 0x000fe200078e0017 */
[----:B------:R-:W-:Y:S01]  /*db70*/  LOP3.LUT R0, R0, 0xffff, RZ, 0xc0, !PT ;  /* 0x0000ffff00007812 */ /* 0x000fe200078ec0ff */
[----:B------:R-:W-:Y:S01]  /*db80*/  IMAD.MOV.U32 R53, RZ, RZ, R21 ;  /* 0x000000ffff357224 */ /* 0x000fe200078e0015 */
[----:B------:R-:W-:Y:S01]  /*db90*/  MUFU.EX2 R23, R93 ;  /* 0x0000005d00177308 */ /* 0x000fe20000000800 */
[----:B------:R-:W-:-:S02]  /*dba0*/  @!P0 PRMT R248, R67, 0x5410, RZ ;  /* 0x0000541043f88816 */ /* 0x000fc400000000ff */
[----:B------:R-:W-:Y:S02]  /*dbb0*/  PRMT R246, R5, 0x7610, R246 ;  /* 0x0000761005f67816 */ /* 0x000fe400000000f6 */
[----:B------:R-:W-:-:S03]  /*dbc0*/  ISETP.GE.U32.AND P0, PT, R233, R0, PT ;  /* 0x00000000e900720c */ /* 0x000fc60003f06070 */
[----:B------:R-:W1:Y:S01]  /*dbd0*/  MUFU.EX2 R21, R92 ;  /* 0x0000005c00157308 */ /* 0x000e620000000800 */
[----:B------:R-:W-:Y:S01]  /*dbe0*/  SHF.R.U32.HI R0, RZ, 0x10, R2 ;  /* 0x00000010ff007819 */ /* 0x000fe20000011602 */
[----:B------:R-:W-:Y:S01]  /*dbf0*/  @!P1 HFMA2.BF16_V2 R78, -RZ.H0_H0, RZ.H0_H0, -R246.H0_H0 ;  /* 0x200000ffff4e9231 */ /* 0x000fe200003409f6 */
[----:B------:R-:W-:Y:S01]  /*dc00*/  PRMT R245, R5, 0x7632, R245 ;  /* 0x0000763205f57816 */ /* 0x000fe200000000f5 */
[----:B------:R-:W-:Y:S01]  /*dc10*/  FADD.FTZ R8, R4, R8 ;  /* 0x0000000804087221 */ /* 0x000fe20000010000 */
[----:B------:R-:W-:Y:S01]  /*dc20*/  LOP3.LUT R0, R0, 0xff, RZ, 0xc0, !PT ;  /* 0x000000ff00007812 */ /* 0x000fe200078ec0ff */
[----:B------:R2:W-:Y:S01]  /*dc30*/  STL [R1+0x38], R152 ;  /* 0x0000389801007387 */ /* 0x0005e20000100800 */
[----:B------:R-:W-:Y:S01]  /*dc40*/  SHF.R.U32.HI R4, RZ, 0x18, R2 ;  /* 0x00000018ff047819 */ /* 0x000fe20000011602 */
[----:B------:R-:W-:Y:S01]  /*dc50*/  IMAD.MOV.U32 R173, RZ, RZ, R152 ;  /* 0x000000ffffad7224 */ /* 0x000fe200078e0098 */
[----:B------:R-:W3:Y:S01]  /*dc60*/  MUFU.EX2 R2, R183 ;  /* 0x000000b700027308 */ /* 0x000ee20000000800 */
[----:B------:R-:W-:Y:S01]  /*dc70*/  FADD.FTZ R3, R7, R10 ;  /* 0x0000000a07037221 */ /* 0x000fe20000010000 */
[----:B------:R-:W-:-:S03]  /*dc80*/  UIADD3 UR28, UR12, 0x1, URZ ;  /* 0x000000010c1c7890 */ /* 0x000fc6000fffe03f */
[----:B------:R-:W-:Y:S01]  /*dc90*/  FADD.FTZ R47, R6, R3 ;  /* 0x00000003062f7221 */ /* 0x000fe20000010000 */
[----:B------:R-:W-:Y:S01]  /*dca0*/  ULOP3.LUT UR28, UR28, UR41, URZ, 0x3c, !UPT ;  /* 0x000000291c1c7292 */ /* 0x000fe2000f8e3c3f */
[----:B-1----:R-:W-:Y:S01]  /*dcb0*/  F2FP.BF16.PACK_AB R3, R23, R21 ;  /* 0x000000151703723e */ /* 0x002fe200000010ff */
[----:B------:R-:W-:-:S03]  /*dcc0*/  @!P0 HFMA2.BF16_V2 R77, -RZ.H0_H0, RZ.H0_H0, -R245.H0_H0 ;  /* 0x200000ffff4d8231 */ /* 0x000fc600003409f5 */
[C---:B------:R-:W-:Y:S02]  /*dcd0*/  PRMT R244, R3.reuse, 0x7610, R244 ;  /* 0x0000761003f47816 */ /* 0x040fe400000000f4 */
[----:B------:R-:W-:Y:S02]  /*dce0*/  PRMT R243, R3, 0x7632, R243 ;  /* 0x0000763203f37816 */ /* 0x000fe400000000f3 */
[----:B--2---:R-:W-:Y:S02]  /*dcf0*/  PRMT R152, R246, 0x5410, R245 ;  /* 0x00005410f6987816 */ /* 0x004fe400000000f5 */
[----:B------:R-:W-:Y:S02]  /*dd00*/  @!P1 PRMT R246, R78, 0x5410, RZ ;  /* 0x000054104ef69816 */ /* 0x000fe400000000ff */
[----:B------:R-:W-:Y:S02]  /*dd10*/  ISETP.GE.U32.AND P1, PT, R233, R0, PT ;  /* 0x00000000e900720c */ /* 0x000fe40003f26070 */
[----:B------:R-:W1:Y:S01]  /*dd20*/  MUFU.EX2 R0, R195 ;  /* 0x000000c300007308 */ /* 0x000e620000000800 */
[----:B------:R-:W-:-:S02]  /*dd30*/  LOP3.LUT R3, R15, UR28, RZ, 0x3c, !PT ;  /* 0x0000001c0f037c12 */ /* 0x000fc4000f8e3cff */
[----:B------:R-:W-:Y:S02]  /*dd40*/  @!P0 PRMT R245, R77, 0x5410, RZ ;  /* 0x000054104df58816 */ /* 0x000fe400000000ff */
[----:B------:R-:W-:Y:S01]  /*dd50*/  ISETP.GE.U32.AND P0, PT, R233, R4, PT ;  /* 0x00000004e900720c */ /* 0x000fe20003f06070 */
[----:B---3--:R-:W-:Y:S02]  /*dd60*/  FADD.FTZ R4, R2, R8 ;  /* 0x0000000802047221 */ /* 0x008fe40000010000 */
[----:B------:R-:W-:-:S04]  /*dd70*/  IMAD.WIDE.U32 R12, R3, -0x326172a9, RZ ;  /* 0xcd9e8d57030c7825 */ /* 0x000fc800078e00ff */
[----:B------:R-:W-:Y:S02]  /*dd80*/  IMAD.MOV.U32 R46, RZ, RZ, R19 ;  /* 0x000000ffff2e7224 */ /* 0x000fe400078e0013 */
[C---:B-1----:R-:W-:Y:S01]  /*dd90*/  FADD.FTZ R19, R0.reuse, R4 ;  /* 0x0000000400137221 */ /* 0x042fe20000010000 */
[----:B------:R-:W-:Y:S02]  /*dda0*/  F2FP.BF16.PACK_AB R18, R0, R2 ;  /* 0x000000020012723e */ /* 0x000fe400000010ff */
[----:B------:R-:W-:Y:S02]  /*ddb0*/  LOP3.LUT R0, R13, UR4, R16, 0x96, !PT ;  /* 0x000000040d007c12 */ /* 0x000fe4000f8e9610 */
[----:B------:R-:W-:-:S03]  /*ddc0*/  FSEL R2, R173, RZ, P6 ;  /* 0x000000ffad027208 */ /* 0x000fc60003000000 */
[----:B------:R-:W-:-:S04]  /*ddd0*/  IMAD.WIDE.U32 R4, R0, -0x2daee0ad, RZ ;  /* 0xd2511f5300047825 */ /* 0x000fc800078e00ff */
[----:B------:R-:W-:Y:S01]  /*dde0*/  FADD.FTZ R16, R130, -R2 ;  /* 0x8000000282107221 */ /* 0x000fe20000010000 */
[----:B------:R-:W-:Y:S02]  /*ddf0*/  FSEL R2, R189, RZ, P5 ;  /* 0x000000ffbd027208 */ /* 0x000fe40002800000 */
[----:B------:R-:W-:-:S03]  /*de00*/  LOP3.LUT R0, R5, UR15, R192, 0x96, !PT ;  /* 0x0000000f05007c12 */ /* 0x000fc6000f8e96c0 */
[----:B------:R-:W-:Y:S01]  /*de10*/  FADD.FTZ R11, R129, -R2 ;  /* 0x80000002810b7221 */ /* 0x000fe20000010000 */
[----:B------:R-:W-:Y:S01]  /*de20*/  LOP3.LUT R2, R37, UR26, R12, 0x96, !PT ;  /* 0x0000001a25027c12 */ /* 0x000fe2000f8e960c */
[----:B------:R-:W-:-:S04]  /*de30*/  IMAD.WIDE.U32 R6, R0, -0x326172a9, RZ ;  /* 0xcd9e8d5700067825 */ /* 0x000fc800078e00ff */
[----:B------:R-:W-:Y:S01]  /*de40*/  IMAD.WIDE.U32 R2, R2, -0x2daee0ad, RZ ;  /* 0xd2511f5302027825 */ /* 0x000fe200078e00ff */
[----:B------:R-:W-:-:S04]  /*de50*/  LOP3.LUT R0, R7, UR14, R36, 0x96, !PT ;  /* 0x0000000e07007c12 */ /* 0x000fc8000f8e9624 */
[----:B------:R-:W-:Y:S01]  /*de60*/  LOP3.LUT R3, R3, UR13, R4, 0x96, !PT ;  /* 0x0000000d03037c12 */ /* 0x000fe2000f8e9604 */
[----:B------:R-:W-:-:S05]  /*de70*/  IMAD.WIDE.U32 R4, R0, -0x2daee0ad, RZ ;  /* 0xd2511f5300047825 */ /* 0x000fca00078e00ff */
[----:B------:R-:W-:Y:S01]  /*de80*/  LOP3.LUT R5, R5, UR10, R2, 0x96, !PT ;  /* 0x0000000a05057c12 */ /* 0x000fe2000f8e9602 */
[----:B------:R-:W-:-:S05]  /*de90*/  IMAD.WIDE.U32 R2, R3, -0x326172a9, RZ ;  /* 0xcd9e8d5703027825 */ /* 0x000fca00078e00ff */
[----:B------:R-:W-:-:S05]  /*dea0*/  LOP3.LUT R0, R3, UR11, R6, 0x96, !PT ;  /* 0x0000000b03007c12 */ /* 0x000fca000f8e9606 */
[----:B------:R-:W-:-:S05]  /*deb0*/  IMAD.WIDE.U32 R14, R0, -0x2daee0ad, RZ ;  /* 0xd2511f53000e7825 */ /* 0x000fca00078e00ff */
[----:B------:R-:W-:Y:S01]  /*dec0*/  LOP3.LUT R3, R15, UR5, R4, 0x96, !PT ;  /* 0x000000050f037c12 */ /* 0x000fe2000f8e9604 */
[----:B------:R-:W-:Y:S01]  /*ded0*/  IMAD.WIDE.U32 R4, R5, -0x326172a9, RZ ;  /* 0xcd9e8d5705047825 */ /* 0x000fe200078e00ff */
[----:B------:R1:W-:Y:S04]  /*dee0*/  MUFU.EX2 R10, R17 ;  /* 0x00000011000a7308 */ /* 0x0003e80000000800 */
[----:B-1----:R-:W-:Y:S01]  /*def0*/  LOP3.LUT R17, R5, UR9, R2, 0x96, !PT ;  /* 0x0000000905117c12 */ /* 0x002fe2000f8e9602 */
[----:B------:R-:W-:-:S05]  /*df00*/  IMAD.WIDE.U32 R2, R3, -0x326172a9, RZ ;  /* 0xcd9e8d5703027825 */ /* 0x000fca00078e00ff */
[----:B------:R-:W-:-:S04]  /*df10*/  LOP3.LUT R5, R3, UR6, R4, 0x96, !PT ;  /* 0x0000000603057c12 */ /* 0x000fc8000f8e9604 */
[----:B------:R-:W-:Y:S01]  /*df20*/  LOP3.LUT R0, R5, 0xff, RZ, 0xc0, !PT ;  /* 0x000000ff05007812 */ /* 0x000fe200078ec0ff */
[----:B------:R-:W-:-:S03]  /*df30*/  FMUL.FTZ R4, R16, c[0x0][0x23c] ;  /* 0x00008f0010047a20 */ /* 0x000fc60000410000 */
[----:B------:R-:W-:Y:S02]  /*df40*/  ISETP.GE.U32.AND P6, PT, R233, R0, PT ;  /* 0x00000000e900720c */ /* 0x000fe40003fc6070 */
[----:B------:R-:W-:Y:S01]  /*df50*/  LOP3.LUT R0, R5, 0xffff, RZ, 0xc0, !PT ;  /* 0x0000ffff05007812 */ /* 0x000fe200078ec0ff */
[----:B------:R-:W1:Y:S03]  /*df60*/  MUFU.EX2 R4, R4 ;  /* 0x0000000400047308 */ /* 0x000e660000000800 */
[----:B------:R-:W-:Y:S01]  /*df70*/  SHF.R.U32.HI R0, RZ, 0x8, R0 ;  /* 0x00000008ff007819 */ /* 0x000fe20000011600 */
[----:B------:R-:W-:-:S03]  /*df80*/  FMUL.FTZ R6, R11, c[0x0][0x23c] ;  /* 0x00008f000b067a20 */ /* 0x000fc60000410000 */
[----:B------:R-:W-:Y:S01]  /*df90*/  LOP3.LUT R0, R0, 0xffff, RZ, 0xc0, !PT ;  /* 0x0000ffff00007812 */ /* 0x000fe200078ec0ff */
[----:B------:R-:W2:Y:S01]  /*dfa0*/  MUFU.EX2 R9, R39 ;  /* 0x0000002700097308 */ /* 0x000ea20000000800 */
[----:B------:R-:W-:Y:S02]  /*dfb0*/  IMAD.MOV.U32 R41, RZ, RZ, R57 ;  /* 0x000000ffff297224 */ /* 0x000fe400078e0039 */
[----:B------:R-:W-:Y:S01]  /*dfc0*/  IMAD.MOV.U32 R173, RZ, RZ, R55 ;  /* 0x000000ffffad7224 */ /* 0x000fe200078e0037 */
[----:B------:R-:W-:Y:S01]  /*dfd0*/  ISETP.GE.U32.AND P5, PT, R233, R0, PT ;  /* 0x00000000e900720c */ /* 0x000fe20003fa6070 */
[----:B------:R-:W-:Y:S02]  /*dfe0*/  IMAD.MOV.U32 R55, RZ, RZ, R53 ;  /* 0x000000ffff377224 */ /* 0x000fe400078e0035 */
[----:B------:R-:W-:Y:S01]  /*dff0*/  IMAD.MOV.U32 R53, RZ, RZ, R51 ;  /* 0x000000ffff357224 */ /* 0x000fe200078e0033 */
[----:B------:R-:W-:Y:S01]  /*e000*/  MUFU.EX2 R8, R35 ;  /* 0x0000002300087308 */ /* 0x000fe20000000800 */
[----:B------:R-:W-:Y:S01]  /*e010*/  IMAD.MOV.U32 R51, RZ, RZ, R172 ;  /* 0x000000ffff337224 */ /* 0x000fe200078e00ac */
[----:B------:R-:W-:Y:S01]  /*e020*/  @!P0 HFMA2.BF16_V2 R79, -RZ.H0_H0, RZ.H0_H0, -R243.H0_H0 ;  /* 0x200000ffff4f8231 */ /* 0x000fe200003409f3 */
[----:B------:R-:W-:-:S05]  /*e030*/  IMAD.MOV.U32 R172, RZ, RZ, R133 ;  /* 0x000000ffffac7224 */ /* 0x000fca00078e0085 */
[----:B------:R3:W1:Y:S01]  /*e040*/  MUFU.EX2 R0, R6 ;  /* 0x0000000600007308 */ /* 0x0006620000000800 */
[----:B------:R-:W-:Y:S02]  /*e050*/  IMAD.MOV.U32 R133, RZ, RZ, R40 ;  /* 0x000000ffff857224 */ /* 0x000fe400078e0028 */
[----:B------:R-:W-:Y:S01]  /*e060*/  IMAD.MOV.U32 R65, RZ, RZ, R41 ;  /* 0x000000ffff417224 */ /* 0x000fe200078e0029 */
[----:B------:R-:W-:Y:S01]  /*e070*/  @!P1 HFMA2.BF16_V2 R80, -RZ.H0_H0, RZ.H0_H0, -R244.H0_H0 ;  /* 0x200000ffff509231 */ /* 0x000fe200003409f4 */
[----:B------:R-:W-:-:S03]  /*e080*/  IMAD.MOV.U32 R57, RZ, RZ, R132 ;  /* 0x000000ffff397224 */ /* 0x000fc600078e0084 */
[----:B------:R-:W2:Y:S01]  /*e090*/  MUFU.EX2 R7, R38 ;  /* 0x0000002600077308 */ /* 0x000ea20000000800 */
[----:B------:R-:W-:Y:S01]  /*e0a0*/  IMAD.MOV.U32 R132, RZ, RZ, R128 ;  /* 0x000000ffff847224 */ /* 0x000fe200078e0080 */
[----:B------:R-:W-:Y:S02]  /*e0b0*/  PRMT R128, R244, 0x5410, R243 ;  /* 0x00005410f4807816 */ /* 0x000fe400000000f3 */
[--C-:B---3--:R-:W-:Y:S02]  /*e0c0*/  SHF.R.U32.HI R6, RZ, 0x18, R5.reuse ;  /* 0x00000018ff067819 */ /* 0x108fe40000011605 */
[----:B------:R-:W-:Y:S02]  /*e0d0*/  SHF.R.U32.HI R5, RZ, 0x10, R5 ;  /* 0x00000010ff057819 */ /* 0x000fe40000011605 */
[----:B------:R-:W-:Y:S01]  /*e0e0*/  MUFU.EX2 R40, R124 ;  /* 0x0000007c00287308 */ /* 0x000fe20000000800 */
[----:B------:R-:W-:Y:S02]  /*e0f0*/  @!P0 PRMT R243, R79, 0x5410, RZ ;  /* 0x000054104ff38816 */ /* 0x000fe400000000ff */
[----:B------:R-:W-:Y:S01]  /*e100*/  LOP3.LUT R11, R5, 0xff, RZ, 0xc0, !PT ;  /* 0x000000ff050b7812 */ /* 0x000fe200078ec0ff */
[----:B-1----:R-:W-:-:S04]  /*e110*/  FFMA.FTZ R5, R236, R4, R10 ;  /* 0x00000004ec057223 */ /* 0x002fc8000001000a */
[----:B------:R-:W1:Y:S01]  /*e120*/  MUFU.EX2 R41, R125 ;  /* 0x0000007d00297308 */ /* 0x000e620000000800 */
[C---:B------:R-:W-:Y:S02]  /*e130*/  ISETP.GE.U32.AND P0, PT, R233.reuse, R6, PT ;  /* 0x00000006e900720c */ /* 0x040fe40003f06070 */
[----:B------:R-:W-:Y:S02]  /*e140*/  @!P1 PRMT R244, R80, 0x5410, RZ ;  /* 0x0000541050f49816 */ /* 0x000fe400000000ff */
[----:B------:R-:W-:-:S03]  /*e150*/  ISETP.GE.U32.AND P1, PT, R233, R11, PT ;  /* 0x0000000be900720c */ /* 0x000fc60003f26070 */
[----:B------:R-:W3:Y:S01]  /*e160*/  MUFU.EX2 R6, R49 ;  /* 0x0000003100067308 */ /* 0x000ee20000000800 */
[C---:B--2---:R-:W-:Y:S01]  /*e170*/  FADD.FTZ R11, R9.reuse, R5 ;  /* 0x00000005090b7221 */ /* 0x044fe20000010000 */
[----:B------:R-:W-:Y:S01]  /*e180*/  F2FP.BF16.PACK_AB R42, R9, R10 ;  /* 0x0000000a092a723e */ /* 0x000fe200000010ff */
[----:B------:R-:W-:-:S05]  /*e190*/  FFMA.FTZ R9, R237, R0, R8 ;  /* 0x00000000ed097223 */ /* 0x000fca0000010008 */
[----:B------:R-:W2:Y:S01]  /*e1a0*/  MUFU.EX2 R5, R52 ;  /* 0x0000003400057308 */ /* 0x000ea20000000800 */
[C---:B------:R-:W-:Y:S01]  /*e1b0*/  FADD.FTZ R15, R7.reuse, R9 ;  /* 0x00000009070f7221 */ /* 0x040fe20000010000 */
[----:B------:R-:W-:Y:S02]  /*e1c0*/  F2FP.BF16.PACK_AB R22, R7, R8 ;  /* 0x000000080716723e */ /* 0x000fe400000010ff */
[----:B-1----:R-:W-:Y:S02]  /*e1d0*/  F2FP.BF16.PACK_AB R7, R41, R40 ;  /* 0x000000282907723e */ /* 0x002fe400000010ff */
[----:B------:R-:W-:Y:S02]  /*e1e0*/  PRMT R241, R18, 0x7632, R241 ;  /* 0x0000763212f17816 */ /* 0x000fe400000000f1 */
[C---:B------:R-:W-:Y:S01]  /*e1f0*/  PRMT R239, R7.reuse, 0x7610, R239 ;  /* 0x0000761007ef7816 */ /* 0x040fe200000000ef */
[----:B---3--:R-:W-:Y:S01]  /*e200*/  FADD.FTZ R8, R6, R11 ;  /* 0x0000000b06087221 */ /* 0x008fe20000010000 */
[----:B------:R-:W-:Y:S01]  /*e210*/  PRMT R242, R18, 0x7610, R242 ;  /* 0x0000761012f27816 */ /* 0x000fe200000000f2 */
[----:B------:R-:W-:Y:S01]  /*e220*/  @!P5 HFMA2.BF16_V2 R110, -RZ.H0_H0, RZ.H0_H0, -R241.H0_H0 ;  /* 0x200000ffff6ed231 */ /* 0x000fe200003409f1 */
[----:B------:R-:W-:Y:S01]  /*e230*/  PRMT R240, R7, 0x7632, R240 ;  /* 0x0000763207f07816 */ /* 0x000fe200000000f0 */
[----:B------:R-:W-:Y:S01]  /*e240*/  @!P1 HFMA2.BF16_V2 R109, -RZ.H0_H0, RZ.H0_H0, -R239.H0_H0 ;  /* 0x200000ffff6d9231 */ /* 0x000fe200003409ef */
[----:B------:R-:W-:Y:S01]  /*e250*/  PRMT R124, R242, 0x5410, R241 ;  /* 0x00005410f27c7816 */ /* 0x000fe200000000f1 */
[C---:B--2---:R-:W-:Y:S01]  /*e260*/  FADD.FTZ R16, R5.reuse, R8 ;  /* 0x0000000805107221 */ /* 0x044fe20000010000 */
[----:B------:R-:W-:-:S02]  /*e270*/  F2FP.BF16.PACK_AB R43, R5, R6 ;  /* 0x00000006052b723e */ /* 0x000fc400000010ff */
[----:B------:R-:W-:Y:S02]  /*e280*/  LOP3.LUT R5, R2, 0xff, RZ, 0xc0, !PT ;  /* 0x000000ff02057812 */ /* 0x000fe400078ec0ff */
[----:B------:R-:W-:Y:S02]  /*e290*/  @!P5 PRMT R241, R110, 0x5410, RZ ;  /* 0x000054106ef1d816 */ /* 0x000fe400000000ff */
[----:B------:R-:W-:Y:S01]  /*e2a0*/  PRMT R110, R239, 0x5410, R240 ;  /* 0x00005410ef6e7816 */ /* 0x000fe200000000f0 */
[----:B------:R-:W1:Y:S01]  /*e2b0*/  MUFU.EX2 R6, R204 ;  /* 0x000000cc00067308 */ /* 0x000e620000000800 */
[----:B------:R-:W-:Y:S02]  /*e2c0*/  @!P1 PRMT R239, R109, 0x5410, RZ ;  /* 0x000054106def9816 */ /* 0x000fe400000000ff */
[----:B------:R-:W-:Y:S02]  /*e2d0*/  SHF.R.U32.HI R7, RZ, 0x10, R2 ;  /* 0x00000010ff077819 */ /* 0x000fe40000011602 */
[----:B------:R-:W-:-:S02]  /*e2e0*/  LOP3.LUT R9, R2, 0xffff, RZ, 0xc0, !PT ;  /* 0x0000ffff02097812 */ /* 0x000fc400078ec0ff */
[C---:B------:R-:W-:Y:S02]  /*e2f0*/  ISETP.GE.U32.AND P1, PT, R233.reuse, R5, PT ;  /* 0x00000005e900720c */ /* 0x040fe40003f26070 */
[----:B------:R-:W-:Y:S01]  /*e300*/  SHF.R.U32.HI R2, RZ, 0x18, R2 ;  /* 0x00000018ff027819 */ /* 0x000fe20000011602 */
[----:B------:R-:W2:Y:S03]  /*e310*/  MUFU.EX2 R5, R205 ;  /* 0x000000cd00057308 */ /* 0x000ea60000000800 */
[----:B------:R-:W-:Y:S02]  /*e320*/  ISETP.GE.U32.AND P5, PT, R233, R2, PT ;  /* 0x00000002e900720c */ /* 0x000fe40003fa6070 */
[----:B------:R-:W-:Y:S01]  /*e330*/  SHF.R.U32.HI R2, RZ, 0x8, R9 ;  /* 0x00000008ff027819 */ /* 0x000fe20000011609 */
[----:B------:R-:W-:Y:S02]  /*e340*/  @!P6 HFMA2.BF16_V2 R111, -RZ.H0_H0, RZ.H0_H0, -R242.H0_H0 ;  /* 0x200000ffff6fe231 */ /* 0x000fe400003409f2 */
[----:B------:R-:W-:Y:S01]  /*e350*/  @!P0 HFMA2.BF16_V2 R108, -RZ.H0_H0, RZ.H0_H0, -R240.H0_H0 ;  /* 0x200000ffff6c8231 */ /* 0x000fe200003409f0 */
[----:B------:R-:W-:-:S02]  /*e360*/  LOP3.LUT R2, R2, 0xffff, RZ, 0xc0, !PT ;  /* 0x0000ffff02027812 */ /* 0x000fc400078ec0ff */
[----:B------:R-:W-:Y:S02]  /*e370*/  LOP3.LUT R3, R7, 0xff, RZ, 0xc0, !PT ;  /* 0x000000ff07037812 */ /* 0x000fe400078ec0ff */
[----:B------:R-:W-:Y:S02]  /*e380*/  @!P6 PRMT R242, R111, 0x5410, RZ ;  /* 0x000054106ff2e816 */ /* 0x000fe400000000ff */
[C---:B------:R-:W-:Y:S02]  /*e390*/  ISETP.GE.U32.AND P6, PT, R233.reuse, R2, PT ;  /* 0x00000002e900720c */ /* 0x040fe40003fc6070 */
[----:B------:R-:W-:Y:S02]  /*e3a0*/  @!P0 PRMT R240, R108, 0x5410, RZ ;  /* 0x000054106cf08816 */ /* 0x000fe400000000ff */
[----:B------:R-:W-:Y:S01]  /*e3b0*/  ISETP.GE.U32.AND P0, PT, R233, R3, PT ;  /* 0x00000003e900720c */ /* 0x000fe20003f06070 */
[----:B-1----:R-:W-:Y:S01]  /*e3c0*/  FADD.FTZ R3, R6, R19 ;  /* 0x0000001306037221 */ /* 0x002fe20000010000 */
[----:B--2---:R-:W-:-:S04]  /*e3d0*/  F2FP.BF16.PACK_AB R6, R5, R6 ;  /* 0x000000060506723e */ /* 0x004fc800000010ff */
[C---:B------:R-:W-:Y:S02]  /*e3e0*/  PRMT R238, R6.reuse, 0x7610, R238 ;  /* 0x0000761006ee7816 */ /* 0x040fe400000000ee */
[----:B------:R-:W-:-:S03]  /*e3f0*/  PRMT R237, R6, 0x7632, R237 ;  /* 0x0000763206ed7816 */ /* 0x000fc600000000ed */
[----:B------:R-:W-:Y:S02]  /*e400*/  @!P1 HFMA2.BF16_V2 R112, -RZ.H0_H0, RZ.H0_H0, -R238.H0_H0 ;  /* 0x200000ffff709231 */ /* 0x000fe400003409ee */
[----:B------:R-:W-:Y:S01]  /*e410*/  @!P6 HFMA2.BF16_V2 R113, -RZ.H0_H0, RZ.H0_H0, -R237.H0_H0 ;  /* 0x200000ffff71e231 */ /* 0x000fe200003409ed */
[----:B------:R-:W-:Y:S01]  /*e420*/  PRMT R59, R238, 0x5410, R237 ;  /* 0x00005410ee3b7816 */ /* 0x000fe200000000ed */
[----:B------:R1:W-:Y:S01]  /*e430*/  STL [R1+0x1a0], R250 ;  /* 0x0001a0fa01007387 */ /* 0x0003e20000100800 */
[----:B------:R-:W-:Y:S01]  /*e440*/  @!P1 PRMT R238, R112, 0x5410, RZ ;  /* 0x0000541070ee9816 */ /* 0x000fe200000000ff */
[----:B----4-:R-:W-:Y:S01]  /*e450*/  IMAD.MOV.U32 R112, RZ, RZ, R44 ;  /* 0x000000ffff707224 */ /* 0x010fe200078e002c */
[----:B------:R-:W-:Y:S01]  /*e460*/  @!P6 PRMT R237, R113, 0x5410, RZ ;  /* 0x0000541071ede816 */ /* 0x000fe200000000ff */
[----:B------:R-:W-:Y:S02]  /*e470*/  IMAD.MOV.U32 R113, RZ, RZ, R45 ;  /* 0x000000ffff717224 */ /* 0x000fe400078e002d */
[----:B------:R-:W2:Y:S01]  /*e480*/  LDL.LU.64 R44, [R1+0x70] ;  /* 0x00007000012c7983 */ /* 0x000ea20000300a00 */
[----:B------:R-:W3:Y:S08]  /*e490*/  MUFU.EX2 R8, R206 ;  /* 0x000000ce00087308 */ /* 0x000ef00000000800 */
[----:B------:R-:W4:Y:S01]  /*e4a0*/  MUFU.EX2 R7, R207 ;  /* 0x000000cf00077308 */ /* 0x000f220000000800 */
[----:B------:R-:W-:-:S07]  /*e4b0*/  FADD.FTZ R9, R5, R3 ;  /* 0x0000000305097221 */ /* 0x000fce0000010000 */
[----:B------:R-:W-:Y:S01]  /*e4c0*/  MUFU.EX2 R37, R137 ;  /* 0x0000008900257308 */ /* 0x000fe20000000800 */
[----:B------:R-:W-:-:S07]  /*e4d0*/  IMAD.WIDE.U32 R2, R17, -0x2daee0ad, RZ ;  /* 0xd2511f5311027825 */ /* 0x000fce00078e00ff */
[----:B------:R-:W1:Y:S01]  /*e4e0*/  MUFU.EX2 R38, R140 ;  /* 0x0000008c00267308 */ /* 0x000e620000000800 */
[----:B---3--:R-:W-:Y:S01]  /*e4f0*/  FADD.FTZ R9, R8, R9 ;  /* 0x0000000908097221 */ /* 0x008fe20000010000 */
[----:B------:R-:W-:-:S03]  /*e500*/  LOP3.LUT R5, R3, UR7, R14, 0x96, !PT ;  /* 0x0000000703057c12 */ /* 0x000fc6000f8e960e */
[C---:B----4-:R-:W-:Y:S01]  /*e510*/  FADD.FTZ R10, R7.reuse, R9 ;  /* 0x00000009070a7221 */ /* 0x050fe20000010000 */
[----:B------:R-:W-:Y:S02]  /*e520*/  F2FP.BF16.PACK_AB R9, R7, R8 ;  /* 0x000000080709723e */ /* 0x000fe400000010ff */
[----:B------:R-:W-:-:S04]  /*e530*/  SHF.R.U32.HI R6, RZ, 0x10, R5 ;  /* 0x00000010ff067819 */ /* 0x000fc80000011605 */
[----:B------:R-:W-:Y:S02]  /*e540*/  LOP3.LUT R6, R6, 0xff, RZ, 0xc0, !PT ;  /* 0x000000ff06067812 */ /* 0x000fe400078ec0ff */
[----:B-1----:R-:W-:-:S04]  /*e550*/  F2FP.BF16.PACK_AB R8, R38, R37 ;  /* 0x000000252608723e */ /* 0x002fc800000010ff */
[C---:B------:R-:W-:Y:S02]  /*e560*/  PRMT R235, R8.reuse, 0x7610, R235 ;  /* 0x0000761008eb7816 */ /* 0x040fe400000000eb */
[----:B------:R-:W-:Y:S02]  /*e570*/  PRMT R234, R8, 0x7632, R234 ;  /* 0x0000763208ea7816 */ /* 0x000fe400000000ea */
[----:B------:R-:W-:Y:S01]  /*e580*/  ISETP.GE.U32.AND P1, PT, R233, R6, PT ;  /* 0x00000006e900720c */ /* 0x000fe20003f26070 */
[----:B------:R-:W-:Y:S01]  /*e590*/  @!P0 HFMA2.BF16_V2 R115, -RZ.H0_H0, RZ.H0_H0, -R235.H0_H0 ;  /* 0x200000ffff738231 */ /* 0x000fe200003409eb */
[----:B------:R-:W-:Y:S01]  /*e5a0*/  LOP3.LUT R6, R5, 0xff, RZ, 0xc0, !PT ;  /* 0x000000ff05067812 */ /* 0x000fe200078ec0ff */
[----:B------:R-:W-:Y:S01]  /*e5b0*/  @!P5 HFMA2.BF16_V2 R114, -RZ.H0_H0, RZ.H0_H0, -R234.H0_H0 ;  /* 0x200000ffff72d231 */ /* 0x000fe200003409ea */
[----:B------:R-:W-:Y:S01]  /*e5c0*/  PRMT R58, R235, 0x5410, R234 ;  /* 0x00005410eb3a7816 */ /* 0x000fe200000000ea */
[----:B------:R-:W1:Y:S01]  /*e5d0*/  MUFU.EX2 R7, R81 ;  /* 0x0000005100077308 */ /* 0x000e620000000800 */
[----:B------:R-:W-:-:S02]  /*e5e0*/  ISETP.GE.U32.AND P6, PT, R233, R6, PT ;  /* 0x00000006e900720c */ /* 0x000fc40003fc6070 */
[----:B------:R-:W-:Y:S01]  /*e5f0*/  @!P0 PRMT R235, R115, 0x5410, RZ ;  /* 0x0000541073eb8816 */ /* 0x000fe200000000ff */
[----:B------:R-:W-:Y:S01]  /*e600*/  IMAD.MOV.U32 R115, RZ, RZ, R223 ;  /* 0x000000ffff737224 */ /* 0x000fe200078e00df */
[----:B------:R-:W-:Y:S01]  /*e610*/  @!P5 PRMT R234, R114, 0x5410, RZ ;  /* 0x0000541072ead816 */ /* 0x000fe200000000ff */
[----:B------:R-:W-:Y:S02]  /*e620*/  IMAD.MOV.U32 R114, RZ, RZ, R63 ;  /* 0x000000ffff727224 */ /* 0x000fe400078e003f */
[----:B------:R-:W3:Y:S01]  /*e630*/  MUFU.EX2 R6, R82 ;  /* 0x0000005200067308 */ /* 0x000ee20000000800 */
[----:B------:R-:W-:-:S07]  /*e640*/  SHF.R.U32.HI R8, RZ, 0x18, R5 ;  /* 0x00000018ff087819 */ /* 0x000fce0000011605 */
[----:B------:R-:W-:Y:S01]  /*e650*/  MUFU.EX2 R223, R141 ;  /* 0x0000008d00df7308 */ /* 0x000fe20000000800 */
[----:B------:R-:W-:-:S07]  /*e660*/  LOP3.LUT R5, R5, 0xffff, RZ, 0xc0, !PT ;  /* 0x0000ffff05057812 */ /* 0x000fce00078ec0ff */
[----:B------:R-:W4:Y:S01]  /*e670*/  MUFU.EX2 R63, R144 ;  /* 0x00000090003f7308 */ /* 0x000f220000000800 */
[----:B------:R-:W-:Y:S02]  /*e680*/  SHF.R.U32.HI R5, RZ, 0x8, R5 ;  /* 0x00000008ff057819 */ /* 0x000fe40000011605 */
[----:B------:R-:W-:Y:S01]  /*e690*/  ISETP.GE.U32.AND P0, PT, R233, R8, PT ;  /* 0x00000008e900720c */ /* 0x000fe20003f06070 */
[----:B-1----:R-:W-:Y:S01]  /*e6a0*/  FADD.FTZ R8, R7, R15 ;  /* 0x0000000f07087221 */ /* 0x002fe20000010000 */
[----:B------:R-:W-:Y:S02]  /*e6b0*/  LOP3.LUT R5, R5, 0xffff, RZ, 0xc0, !PT ;  /* 0x0000ffff05057812 */ /* 0x000fe400078ec0ff */
[----:B---3--:R-:W-:Y:S02]  /*e6c0*/  F2FP.BF16.PACK_AB R36, R6, R7 ;  /* 0x000000070624723e */ /* 0x008fe400000010ff */
[----:B------:R-:W-:Y:S02]  /*e6d0*/  PRMT R232, R9, 0x7610, R232 ;  /* 0x0000761009e87816 */ /* 0x000fe400000000e8 */
[----:B------:R-:W-:-:S02]  /*e6e0*/  ISETP.GE.U32.AND P5, PT, R233, R5, PT ;  /* 0x00000005e900720c */ /* 0x000fc40003fa6070 */
[----:B----4-:R-:W-:Y:S01]  /*e6f0*/  F2FP.BF16.PACK_AB R7, R63, R223 ;  /* 0x000000df3f07723e */ /* 0x010fe200000010ff */
[----:B------:R-:W-:Y:S01]  /*e700*/  @!P6 HFMA2.BF16_V2 R126, -RZ.H0_H0, RZ.H0_H0, -R232.H0_H0 ;  /* 0x200000ffff7ee231 */ /* 0x000fe200003409e8 */
[----:B------:R-:W-:Y:S01]  /*e710*/  PRMT R231, R9, 0x7632, R231 ;  /* 0x0000763209e77816 */ /* 0x000fe200000000e7 */
[----:B------:R-:W-:Y:S01]  /*e720*/  FADD.FTZ R11, R6, R8 ;  /* 0x00000008060b7221 */ /* 0x000fe20000010000 */
[C---:B------:R-:W-:Y:S01]  /*e730*/  PRMT R228, R7.reuse, 0x7632, R228 ;  /* 0x0000763207e47816 */ /* 0x040fe200000000e4 */
[----:B------:R-:W1:Y:S01]  /*e740*/  MUFU.EX2 R6, R224 ;  /* 0x000000e000067308 */ /* 0x000e620000000800 */
[----:B------:R-:W-:Y:S01]  /*e750*/  LOP3.LUT R8, R2, 0xff, RZ, 0xc0, !PT ;  /* 0x000000ff02087812 */ /* 0x000fe200078ec0ff */
[----:B------:R-:W-:Y:S01]  /*e760*/  IMAD.MOV.U32 R141, RZ, RZ, R57 ;  /* 0x000000ffff8d7224 */ /* 0x000fe200078e0039 */
[----:B------:R-:W-:Y:S01]  /*e770*/  PRMT R57, R232, 0x5410, R231 ;  /* 0x00005410e8397816 */ /* 0x000fe200000000e7 */
[----:B------:R-:W-:Y:S01]  /*e780*/  @!P0 HFMA2.BF16_V2 R127, -RZ.H0_H0, RZ.H0_H0, -R228.H0_H0 ;  /* 0x200000ffff7f8231 */ /* 0x000fe200003409e4 */
[----:B------:R-:W-:-:S02]  /*e790*/  PRMT R229, R7, 0x7610, R229 ;  /* 0x0000761007e57816 */ /* 0x000fc400000000e5 */
[----:B------:R-:W-:Y:S01]  /*e7a0*/  @!P6 PRMT R232, R126, 0x5410, RZ ;  /* 0x000054107ee8e816 */ /* 0x000fe200000000ff */
[----:B------:R-:W3:Y:S01]  /*e7b0*/  MUFU.EX2 R5, R225 ;  /* 0x000000e100057308 */ /* 0x000ee20000000800 */
[----:B------:R-:W-:Y:S02]  /*e7c0*/  LOP3.LUT R3, R2, 0xffff, RZ, 0xc0, !PT ;  /* 0x0000ffff02037812 */ /* 0x000fe400078ec0ff */
[----:B------:R-:W-:Y:S02]  /*e7d0*/  ISETP.GE.U32.AND P6, PT, R233, R8, PT ;  /* 0x00000008e900720c */ /* 0x000fe40003fc6070 */
[--C-:B------:R-:W-:Y:S02]  /*e7e0*/  SHF.R.U32.HI R8, RZ, 0x18, R2.reuse ;  /* 0x00000018ff087819 */ /* 0x100fe40000011602 */
[----:B------:R-:W-:Y:S01]  /*e7f0*/  SHF.R.U32.HI R9, RZ, 0x10, R2 ;  /* 0x00000010ff097819 */ /* 0x000fe20000011602 */
[----:B------:R4:W-:Y:S01]  /*e800*/  MUFU.EX2 R250, R145 ;  /* 0x0000009100fa7308 */ /* 0x0009e20000000800 */
[----:B------:R-:W-:Y:S01]  /*e810*/  SHF.R.U32.HI R3, RZ, 0x8, R3 ;  /* 0x00000008ff037819 */ /* 0x000fe20000011603 */
[----:B------:R-:W-:-:S02]  /*e820*/  @!P5 HFMA2.BF16_V2 R130, -RZ.H0_H0, RZ.H0_H0, -R231.H0_H0 ;  /* 0x200000ffff82d231 */ /* 0x000fc400003409e7 */
[----:B------:R-:W-:-:S04]  /*e830*/  @!P1 HFMA2.BF16_V2 R129, -RZ.H0_H0, RZ.H0_H0, -R229.H0_H0 ;  /* 0x200000ffff819231 */ /* 0x000fc800003409e5 */
[----:B------:R-:W1:Y:S01]  /*e840*/  MUFU.EX2 R7, R96 ;  /* 0x0000006000077308 */ /* 0x000e620000000800 */
[----:B------:R-:W-:Y:S01]  /*e850*/  LOP3.LUT R3, R3, 0xffff, RZ, 0xc0, !PT ;  /* 0x0000ffff03037812 */ /* 0x000fe200078ec0ff */
[----:B----4-:R-:W-:Y:S01]  /*e860*/  IMAD.MOV.U32 R145, RZ, RZ, R56 ;  /* 0x000000ffff917224 */ /* 0x010fe200078e0038 */
[----:B------:R-:W-:-:S05]  /*e870*/  PRMT R56, R229, 0x5410, R228 ;  /* 0x00005410e5387816 */ /* 0x000fca00000000e4 */
[----:B------:R-:W4:Y:S01]  /*e880*/  MUFU.EX2 R2, R99 ;  /* 0x0000006300027308 */ /* 0x000f220000000800 */
[----:B------:R-:W-:Y:S02]  /*e890*/  @!P0 PRMT R228, R127, 0x5410, RZ ;  /* 0x000054107fe48816 */ /* 0x000fe400000000ff */
[----:B------:R-:W-:Y:S02]  /*e8a0*/  ISETP.GE.U32.AND P0, PT, R233, R8, PT ;  /* 0x00000008e900720c */ /* 0x000fe40003f06070 */
[----:B------:R-:W-:-:S03]  /*e8b0*/  LOP3.LUT R8, R9, 0xff, RZ, 0xc0, !PT ;  /* 0x000000ff09087812 */ /* 0x000fc600078ec0ff */
[----:B------:R-:W4:Y:S01]  /*e8c0*/  MUFU.EX2 R144, R148 ;  /* 0x0000009400907308 */ /* 0x000f220000000800 */
[----:B------:R-:W-:Y:S02]  /*e8d0*/  @!P5 PRMT R231, R130, 0x5410, RZ ;  /* 0x0000541082e7d816 */ /* 0x000fe400000000ff */
[----:B------:R-:W-:Y:S02]  /*e8e0*/  @!P1 PRMT R229, R129, 0x5410, RZ ;  /* 0x0000541081e59816 */ /* 0x000fe400000000ff */
[----:B------:R-:W-:-:S03]  /*e8f0*/  ISETP.GE.U32.AND P1, PT, R233, R8, PT ;  /* 0x00000008e900720c */ /* 0x000fc60003f26070 */
[----:B------:R-:W4:Y:S01]  /*e900*/  MUFU.EX2 R9, R83 ;  /* 0x0000005300097308 */ /* 0x000f220000000800 */
[----:B------:R-:W-:Y:S01]  /*e910*/  ISETP.GE.U32.AND P5, PT, R233, R3, PT ;  /* 0x00000003e900720c */ /* 0x000fe20003fa6070 */
[----:B-1----:R-:W-:Y:S01]  /*e920*/  FADD.FTZ R3, R6, R10 ;  /* 0x0000000a06037221 */ /* 0x002fe20000010000 */
[----:B---3--:R-:W-:Y:S01]  /*e930*/  F2FP.BF16.PACK_AB R10, R5, R6 ;  /* 0x00000006050a723e */ /* 0x008fe200000010ff */
[----:B------:R-:W-:-:S04]  /*e940*/  IMAD.MOV.U32 R130, RZ, RZ, R65 ;  /* 0x000000ffff827224 */ /* 0x000fc800078e0041 */
[----:B------:R-:W1:Y:S01]  /*e950*/  MUFU.EX2 R8, R94 ;  /* 0x0000005e00087308 */ /* 0x000e620000000800 */
[----:B------:R-:W-:Y:S02]  /*e960*/  IMAD.MOV.U32 R65, RZ, RZ, R230 ;  /* 0x000000ffff417224 */ /* 0x000fe400078e00e6 */
[----:B------:R-:W-:Y:S02]  /*e970*/  FADD.FTZ R230, R5, R3 ;  /* 0x0000000305e67221 */ /* 0x000fe40000010000 */
[----:B------:R-:W-:-:S03]  /*e980*/  FADD.FTZ R3, R7, R16 ;  /* 0x0000001007037221 */ /* 0x000fc60000010000 */
[----:B------:R3:W1:Y:S01]  /*e990*/  MUFU.EX2 R6, R26 ;  /* 0x0000001a00067308 */ /* 0x0006620000000800 */
[----:B----4-:R-:W-:-:S07]  /*e9a0*/  FADD.FTZ R14, R2, R3 ;  /* 0x00000003020e7221 */ /* 0x010fce0000010000 */
[----:B------:R-:W4:Y:S01]  /*e9b0*/  MUFU.EX2 R5, R95 ;  /* 0x0000005f00057308 */ /* 0x000f220000000800 */
[----:B---3--:R-:W-:Y:S02]  /*e9c0*/  F2FP.BF16.PACK_AB R26, R2, R7 ;  /* 0x00000007021a723e */ /* 0x008fe400000010ff */
[----:B------:R-:W-:-:S05]  /*e9d0*/  F2FP.BF16.PACK_AB R2, R250, R144 ;  /* 0x00000090fa02723e */ /* 0x000fca00000010ff */
[----:B------:R-:W3:Y:S01]  /*e9e0*/  MUFU.EX2 R3, R97 ;  /* 0x0000006100037308 */ /* 0x000ee20000000800 */
[----:B------:R-:W-:Y:S01]  /*e9f0*/  FADD.FTZ R7, R9, R11 ;  /* 0x0000000b09077221 */ /* 0x000fe20000010000 */
[C---:B------:R-:W-:Y:S02]  /*ea00*/  PRMT R225, R2.reuse, 0x7610, R225 ;  /* 0x0000761002e17816 */ /* 0x040fe400000000e1 */
[----:B------:R-:W-:Y:S01]  /*ea10*/  PRMT R224, R2, 0x7632, R224 ;  /* 0x0000763202e07816 */ /* 0x000fe200000000e0 */
[----:B-1----:R-:W-:-:S03]  /*ea20*/  FADD.FTZ R7, R8, R7 ;  /* 0x0000000708077221 */ /* 0x002fc60000010000 */
[----:B------:R-:W1:Y:S01]  /*ea30*/  MUFU.EX2 R2, R98 ;  /* 0x0000006200027308 */ /* 0x000e620000000800 */
[----:B------:R-:W-:Y:S02]  /*ea40*/  IMAD.MOV.U32 R111, RZ, RZ, R53 ;  /* 0x000000ffff6f7224 */ /* 0x000fe400078e0035 */
[----:B------:R-:W-:Y:S01]  /*ea50*/  IMAD.MOV.U32 R53, RZ, RZ, R174 ;  /* 0x000000ffff357224 */ /* 0x000fe200078e00ae */
[----:B------:R-:W-:Y:S01]  /*ea60*/  PRMT R227, R10, 0x7610, R227 ;  /* 0x000076100ae37816 */ /* 0x000fe200000000e3 */
[----:B------:R-:W-:Y:S01]  /*ea70*/  FADD.FTZ R7, R6, R7 ;  /* 0x0000000706077221 */ /* 0x000fe20000010000 */
[----:B------:R-:W-:Y:S01]  /*ea80*/  PRMT R226, R10, 0x7632, R226 ;  /* 0x000076320ae27816 */ /* 0x000fe200000000e2 */
[----:B------:R-:W-:Y:S02]  /*ea90*/  FADD.FTZ R10, R20, R47 ;  /* 0x0000002f140a7221 */ /* 0x000fe40000010000 */
[----:B------:R-:W-:Y:S01]  /*eaa0*/  IMAD.MOV.U32 R47, RZ, RZ, R53 ;  /* 0x000000ffff2f7224 */ /* 0x000fe200078e0035 */
[----:B------:R-:W-:Y:S01]  /*eab0*/  IADD3 R53, R251, 0x4, RZ ;  /* 0x00000004fb357810 */ /* 0x000fe20007ffe0ff */
[----:B----4-:R-:W-:-:S02]  /*eac0*/  FADD.FTZ R7, R5, R7 ;  /* 0x0000000705077221 */ /* 0x010fc40000010000 */
[----:B------:R-:W-:Y:S02]  /*ead0*/  IMAD.MOV.U32 R108, RZ, RZ, R50 ;  /* 0x000000ffff6c7224 */ /* 0x000fe400078e0032 */
[----:B---3--:R-:W-:Y:S02]  /*eae0*/  FADD.FTZ R7, R3, R7 ;  /* 0x0000000703077221 */ /* 0x008fe40000010000 */
[----:B------:R-:W-:Y:S01]  /*eaf0*/  IMAD R11, R53, -0x326172a9, RZ ;  /* 0xcd9e8d57350b7824 */ /* 0x000fe200078e02ff */
[C---:B-1----:R-:W-:Y:S01]  /*eb00*/  F2FP.BF16.PACK_AB R48, R2.reuse, R3 ;  /* 0x000000030230723e */ /* 0x042fe200000010ff */
[----:B------:R-:W-:Y:S02]  /*eb10*/  IMAD.MOV.U32 R50, RZ, RZ, R46 ;  /* 0x000000ffff327224 */ /* 0x000fe400078e002e */
[----:B------:R-:W-:Y:S01]  /*eb20*/  FADD.FTZ R46, R2, R7 ;  /* 0x00000007022e7221 */ /* 0x000fe20000010000 */
[----:B------:R-:W-:Y:S01]  /*eb30*/  LOP3.LUT R2, R29, UR4, R11, 0x96, !PT ;  /* 0x000000041d027c12 */ /* 0x000fe2000f8e960b */
[----:B------:R-:W-:-:S02]  /*eb40*/  @!P1 HFMA2.BF16_V2 R136, -RZ.H0_H0, RZ.H0_H0, -R225.H0_H0 ;  /* 0x200000ffff889231 */ /* 0x000fc400003409e1 */
[----:B------:R-:W-:Y:S02]  /*eb50*/  @!P5 HFMA2.BF16_V2 R134, -RZ.H0_H0, RZ.H0_H0, -R226.H0_H0 ;  /* 0x200000ffff86d231 */ /* 0x000fe400003409e2 */
[----:B------:R-:W-:Y:S01]  /*eb60*/  @!P0 HFMA2.BF16_V2 R135, -RZ.H0_H0, RZ.H0_H0, -R224.H0_H0 ;  /* 0x200000ffff878231 */ /* 0x000fe200003409e0 */
[----:B------:R-:W-:Y:S01]  /*eb70*/  IMAD.MOV.U32 R126, RZ, RZ, R55 ;  /* 0x000000ffff7e7224 */ /* 0x000fe200078e0037 */
[----:B------:R-:W-:Y:S01]  /*eb80*/  PRMT R55, R225, 0x5410, R224 ;  /* 0x00005410e1377816 */ /* 0x000fe200000000e0 */
[----:B------:R-:W-:Y:S01]  /*eb90*/  IMAD.WIDE.U32 R2, R2, -0x2daee0ad, RZ ;  /* 0xd2511f5302027825 */ /* 0x000fe200078e00ff */
[----:B------:R-:W-:Y:S01]  /*eba0*/  @!P1 PRMT R225, R136, 0x5410, RZ ;  /* 0x0000541088e19816 */ /* 0x000fe200000000ff */
[----:B------:R-:W-:Y:S02]  /*ebb0*/  @!P6 HFMA2.BF16_V2 R131, -RZ.H0_H0, RZ.H0_H0, -R227.H0_H0 ;  /* 0x200000ffff83e231 */ /* 0x000fe400003409e3 */
[----:B------:R-:W-:Y:S01]  /*ebc0*/  IMAD.MOV.U32 R129, RZ, RZ, R54 ;  /* 0x000000ffff817224 */ /* 0x000fe200078e0036 */
[----:B------:R-:W-:Y:S01]  /*ebd0*/  PRMT R54, R227, 0x5410, R226 ;  /* 0x00005410e3367816 */ /* 0x000fe200000000e2 */
[----:B------:R-:W-:Y:S01]  /*ebe0*/  IMAD.MOV.U32 R109, RZ, RZ, R179 ;  /* 0x000000ffff6d7224 */ /* 0x000fe200078e00b3 */
[----:B------:R-:W-:Y:S01]  /*ebf0*/  @!P5 PRMT R226, R134, 0x5410, RZ ;  /* 0x0000541086e2d816 */ /* 0x000fe200000000ff */
[----:B------:R-:W-:Y:S01]  /*ec00*/  IMAD.MOV.U32 R52, RZ, RZ, R178 ;  /* 0x000000ffff347224 */ /* 0x000fe200078e00b2 */
[----:B------:R-:W-:Y:S01]  /*ec10*/  @!P0 PRMT R224, R135, 0x5410, RZ ;  /* 0x0000541087e08816 */ /* 0x000fe200000000ff */
[----:B------:R-:W-:-:S02]  /*ec20*/  IMAD.MOV.U32 R136, RZ, RZ, R175 ;  /* 0x000000ffff887224 */ /* 0x000fc400078e00af */
[-C--:B------:R-:W-:Y:S02]  /*ec30*/  FMUL.FTZ R98, R158, R0.reuse ;  /* 0x000000009e627220 */ /* 0x080fe40000410000 */
[-C--:B------:R-:W-:Y:S02]  /*ec40*/  FMUL.FTZ R99, R159, R0.reuse ;  /* 0x000000009f637220 */ /* 0x080fe40000410000 */
[-C--:B------:R-:W-:Y:S02]  /*ec50*/  FMUL.FTZ R170, R170, R0.reuse ;  /* 0x00000000aaaa7220 */ /* 0x080fe40000410000 */
        /* <DEDUP_REMOVED lines=20> */
[----:B------:R-:W-:Y:S01]  /*eda0*/  FMUL.FTZ R179, R123, R0 ;  /* 0x000000007bb37220 */ /* 0x000fe20000410000 */
[----:B------:R-:W-:Y:S01]  /*edb0*/  LOP3.LUT R0, R3, UR15, R112, 0x96, !PT ;  /* 0x0000000f03007c12 */ /* 0x000fe2000f8e9670 */
[----:B------:R-:W-:Y:S01]  /*edc0*/  IMAD.MOV.U32 R236, RZ, RZ, R51 ;  /* 0x000000ffffec7224 */ /* 0x000fe200078e0033 */
[----:B------:R-:W-:Y:S01]  /*edd0*/  @!P6 PRMT R227, R131, 0x5410, RZ ;  /* 0x0000541083e3e816 */ /* 0x000fe200000000ff */
[----:B------:R-:W-:Y:S01]  /*ede0*/  IMAD.MOV.U32 R131, RZ, RZ, R65 ;  /* 0x000000ffff837224 */ /* 0x000fe200078e0041 */
[----:B------:R-:W-:Y:S01]  /*edf0*/  F2FP.BF16.PACK_AB R39, R5, R6 ;  /* 0x000000060527723e */ /* 0x000fe200000010ff */
[----:B------:R-:W-:-:S02]  /*ee00*/  IMAD.MOV.U32 R127, RZ, RZ, R173 ;  /* 0x000000ffff7f7224 */ /* 0x000fc400078e00ad */
[----:B------:R-:W-:Y:S02]  /*ee10*/  IMAD.MOV.U32 R125, RZ, RZ, R172 ;  /* 0x000000ffff7d7224 */ /* 0x000fe400078e00ac */
[----:B------:R-:W-:Y:S02]  /*ee20*/  IMAD.MOV.U32 R49, RZ, RZ, R133 ;  /* 0x000000ffff317224 */ /* 0x000fe400078e0085 */
[----:B------:R-:W-:Y:S02]  /*ee30*/  IMAD.MOV.U32 R148, RZ, RZ, R64 ;  /* 0x000000ffff947224 */ /* 0x000fe400078e0040 */
[----:B------:R-:W-:Y:S02]  /*ee40*/  IMAD.MOV.U32 R140, RZ, RZ, R132 ;  /* 0x000000ffff8c7224 */ /* 0x000fe400078e0084 */
[----:B------:R-:W-:Y:S01]  /*ee50*/  IMAD.MOV.U32 R51, RZ, RZ, R177 ;  /* 0x000000ffff337224 */ /* 0x000fe200078e00b1 */
[----:B--2---:R-:W-:Y:S01]  /*ee60*/  LOP3.LUT R3, R45, UR26, R28, 0x96, !PT ;  /* 0x0000001a2d037c12 */ /* 0x004fe2000f8e961c */
        /* <DEDUP_REMOVED lines=25> */
[----:B------:R-:W-:Y:S01]  /*f000*/  IMAD.WIDE.U32 R4, R3, -0x2daee0ad, RZ ;  /* 0xd2511f5303047825 */ /* 0x000fe200078e00ff */
[----:B------:R-:W-:-:S03]  /*f010*/  F2FP.BF16.PACK_AB R35, R8, R9 ;  /* 0x000000090823723e */ /* 0x000fc600000010ff */
[----:B------:R-:W-:Y:S01]  /*f020*/  IMAD.WIDE.U32 R8, R0, -0x326172a9, RZ ;  /* 0xcd9e8d5700087825 */ /* 0x000fe200078e00ff */
[----:B------:R-:W-:-:S05]  /*f030*/  LOP3.LUT R0, R5, UR13, R2, 0x96, !PT ;  /* 0x0000000d05007c12 */ /* 0x000fca000f8e9602 */
        /* <DEDUP_REMOVED lines=8> */
[----:B------:R-:W-:-:S05]  /*f0c0*/  IMAD.WIDE.U32 R2, R2, -0x326172a9, RZ ;  /* 0xcd9e8d5702027825 */ /* 0x000fca00078e00ff */
[----:B------:R-:W-:-:S04]  /*f0d0*/  LOP3.LUT R0, R3, UR6, R4, 0x96, !PT ;  /* 0x0000000603007c12 */ /* 0x000fc8000f8e9604 */
[----:B------:R-:W-:-:S04]  /*f0e0*/  LOP3.LUT R4, R0, 0xff, RZ, 0xc0, !PT ;  /* 0x000000ff00047812 */ /* 0x000fc800078ec0ff */
[----:B------:R-:W-:Y:S02]  /*f0f0*/  ISETP.GE.U32.AND P6, PT, R233, R4, PT ;  /* 0x00000004e900720c */ /* 0x000fe40003fc6070 */
[----:B------:R-:W-:-:S04]  /*f100*/  LOP3.LUT R4, R0, 0xffff, RZ, 0xc0, !PT ;  /* 0x0000ffff00047812 */ /* 0x000fc800078ec0ff */
[----:B------:R-:W-:-:S04]  /*f110*/  SHF.R.U32.HI R4, RZ, 0x8, R4 ;  /* 0x00000008ff047819 */ /* 0x000fc80000011604 */
[----:B------:R-:W-:-:S04]  /*f120*/  LOP3.LUT R4, R4, 0xffff, RZ, 0xc0, !PT ;  /* 0x0000ffff04047812 */ /* 0x000fc800078ec0ff */
[----:B------:R-:W-:Y:S02]  /*f130*/  ISETP.GE.U32.AND P5, PT, R233, R4, PT ;  /* 0x00000004e900720c */ /* 0x000fe40003fa6070 */
[----:B------:R-:W-:-:S04]  /*f140*/  SHF.R.U32.HI R4, RZ, 0x10, R0 ;  /* 0x00000010ff047819 */ /* 0x000fc80000011600 */
[----:B------:R-:W-:Y:S02]  /*f150*/  LOP3.LUT R4, R4, 0xff, RZ, 0xc0, !PT ;  /* 0x000000ff04047812 */ /* 0x000fe400078ec0ff */
[----:B------:R-:W-:Y:S01]  /*f160*/  LOP3.LUT R6, R5, UR9, R6, 0x96, !PT ;  /* 0x0000000905067c12 */ /* 0x000fe2000f8e9606 */
[----:B------:R-:W-:Y:S01]  /*f170*/  IMAD.MOV.U32 R5, RZ, RZ, R45 ;  /* 0x000000ffff057224 */ /* 0x000fe200078e002d */
[----:B------:R-:W-:Y:S01]  /*f180*/  ISETP.GE.U32.AND P1, PT, R233, R4, PT ;  /* 0x00000004e900720c */ /* 0x000fe20003f26070 */
[----:B------:R-:W-:Y:S01]  /*f190*/  IMAD.MOV.U32 R4, RZ, RZ, R44 ;  /* 0x000000ffff047224 */ /* 0x000fe200078e002c */
[----:B------:R-:W-:Y:S02]  /*f1a0*/  LOP3.LUT R9, R45, UR26, R12, 0x96, !PT ;  /* 0x0000001a2d097c12 */ /* 0x000fe4000f8e960c */
[----:B------:R-:W2:Y:S01]  /*f1b0*/  LDL.LU.64 R44, [R1+0x1b8] ;  /* 0x0001b800012c7983 */ /* 0x000ea20000300a00 */
[----:B------:R-:W-:-:S04]  /*f1c0*/  SHF.R.U32.HI R0, RZ, 0x18, R0 ;  /* 0x00000018ff007819 */ /* 0x000fc80000011600 */
[----:B------:R-:W-:Y:S02]  /*f1d0*/  ISETP.GE.U32.AND P0, PT, R233, R0, PT ;  /* 0x00000000e900720c */ /* 0x000fe40003f06070 */
[C---:B------:R-:W-:Y:S02]  /*f1e0*/  PRMT R19, R22.reuse, 0x7632, R19 ;  /* 0x0000763216137816 */ /* 0x040fe40000000013 */
[----:B------:R-:W-:Y:S01]  /*f1f0*/  PRMT R20, R22, 0x7610, R20 ;  /* 0x0000761016147816 */ /* 0x000fe20000000014 */
[----:B------:R-:W-:Y:S01]  /*f200*/  FADD.FTZ R0, R21, R10 ;  /* 0x0000000a15007221 */ /* 0x000fe20000010000 */
[C---:B------:R-:W-:Y:S02]  /*f210*/  PRMT R17, R42.reuse, 0x7632, R17 ;  /* 0x000076322a117816 */ /* 0x040fe40000000011 */
[----:B------:R-:W-:Y:S01]  /*f220*/  PRMT R18, R42, 0x7610, R18 ;  /* 0x000076102a127816 */ /* 0x000fe20000000012 */
[----:B------:R-:W-:Y:S01]  /*f230*/  @!P1 HFMA2.BF16_V2 R69, -RZ.H0_H0, RZ.H0_H0, -R20.H0_H0 ;  /* 0x200000ffff459231 */ /* 0x000fe20000340914 */
[----:B------:R-:W-:-:S03]  /*f240*/  IMAD.MOV.U32 R42, RZ, RZ, R137 ;  /* 0x000000ffff2a7224 */ /* 0x000fc600078e0089 */
[----:B------:R-:W-:Y:S01]  /*f250*/  @!P0 HFMA2.BF16_V2 R68, -RZ.H0_H0, RZ.H0_H0, -R19.H0_H0 ;  /* 0x200000ffff448231 */ /* 0x000fe20000340913 */
[----:B------:R-:W-:Y:S01]  /*f260*/  IMAD.MOV.U32 R137, RZ, RZ, R52 ;  /* 0x000000ffff897224 */ /* 0x000fe200078e0034 */
[----:B------:R-:W-:Y:S01]  /*f270*/  @!P5 HFMA2.BF16_V2 R70, -RZ.H0_H0, RZ.H0_H0, -R17.H0_H0 ;  /* 0x200000ffff46d231 */ /* 0x000fe20000340911 */
[----:B------:R-:W-:Y:S01]  /*f280*/  FADD.FTZ R23, R23, R0 ;  /* 0x0000000017177221 */ /* 0x000fe20000010000 */
[----:B------:R-:W-:Y:S01]  /*f290*/  PRMT R52, R20, 0x5410, R19 ;  /* 0x0000541014347816 */ /* 0x000fe20000000013 */
[----:B------:R-:W-:Y:S01]  /*f2a0*/  IMAD.MOV.U32 R10, RZ, RZ, R112 ;  /* 0x000000ffff0a7224 */ /* 0x000fe200078e0070 */
[----:B------:R-:W-:Y:S01]  /*f2b0*/  @!P0 PRMT R19, R68, 0x5410, RZ ;  /* 0x0000541044138816 */ /* 0x000fe200000000ff */
[----:B------:R-:W-:Y:S01]  /*f2c0*/  IMAD.MOV.U32 R68, RZ, RZ, R4 ;  /* 0x000000ffff447224 */ /* 0x000fe200078e0004 */
[----:B------:R-:W-:Y:S01]  /*f2d0*/  LOP3.LUT R0, R2, 0xff, RZ, 0xc0, !PT ;  /* 0x000000ff02007812 */ /* 0x000fe200078ec0ff */
[----:B------:R-:W-:Y:S01]  /*f2e0*/  IMAD.MOV.U32 R112, RZ, RZ, R51 ;  /* 0x000000ffff707224 */ /* 0x000fe200078e0033 */
[----:B------:R-:W-:Y:S01]  /*f2f0*/  @!P1 PRMT R20, R69, 0x5410, RZ ;  /* 0x0000541045149816 */ /* 0x000fe200000000ff */
[----:B------:R-:W-:Y:S01]  /*f300*/  IMAD.MOV.U32 R69, RZ, RZ, R5 ;  /* 0x000000ffff457224 */ /* 0x000fe200078e0005 */
[----:B------:R-:W1:Y:S01]  /*f310*/  MUFU.EX2 R4, R138 ;  /* 0x0000008a00047308 */ /* 0x000e620000000800 */
[----:B------:R-:W-:-:S02]  /*f320*/  PRMT R51, R18, 0x5410, R17 ;  /* 0x0000541012337816 */ /* 0x000fc40000000011 */
[----:B------:R-:W-:Y:S02]  /*f330*/  LOP3.LUT R3, R2, 0xffff, RZ, 0xc0, !PT ;  /* 0x0000ffff02037812 */ /* 0x000fe400078ec0ff */
[--C-:B------:R-:W-:Y:S02]  /*f340*/  SHF.R.U32.HI R5, RZ, 0x10, R2.reuse ;  /* 0x00000010ff057819 */ /* 0x100fe40000011602 */
[----:B------:R-:W-:Y:S02]  /*f350*/  @!P5 PRMT R17, R70, 0x5410, RZ ;  /* 0x000054104611d816 */ /* 0x000fe400000000ff */
[----:B------:R-:W-:Y:S02]  /*f360*/  SHF.R.U32.HI R2, RZ, 0x18, R2 ;  /* 0x00000018ff027819 */ /* 0x000fe40000011602 */
[C---:B------:R-:W-:Y:S02]  /*f370*/  ISETP.GE.U32.AND P5, PT, R233.reuse, R0, PT ;  /* 0x00000000e900720c */ /* 0x040fe40003fa6070 */
[----:B------:R-:W3:Y:S01]  /*f380*/  MUFU.EX2 R0, R139 ;  /* 0x0000008b00007308 */ /* 0x000ee20000000800 */
[----:B------:R-:W-:-:S02]  /*f390*/  ISETP.GE.U32.AND P1, PT, R233, R2, PT ;  /* 0x00000002e900720c */ /* 0x000fc40003f26070 */
[----:B------:R-:W-:Y:S01]  /*f3a0*/  SHF.R.U32.HI R2, RZ, 0x8, R3 ;  /* 0x00000008ff027819 */ /* 0x000fe20000011603 */
[----:B------:R-:W-:-:S03]  /*f3b0*/  @!P6 HFMA2.BF16_V2 R71, -RZ.H0_H0, RZ.H0_H0, -R18.H0_H0 ;  /* 0x200000ffff47e231 */ /* 0x000fc60000340912 */
[----:B------:R-:W-:Y:S02]  /*f3c0*/  LOP3.LUT R2, R2, 0xffff, RZ, 0xc0, !PT ;  /* 0x0000ffff02027812 */ /* 0x000fe400078ec0ff */
[----:B------:R-:W-:Y:S02]  /*f3d0*/  LOP3.LUT R3, R5, 0xff, RZ, 0xc0, !PT ;  /* 0x000000ff05037812 */ /* 0x000fe400078ec0ff */
[----:B------:R-:W-:Y:S01]  /*f3e0*/  ISETP.GE.U32.AND P0, PT, R233, R2, PT ;  /* 0x00000002e900720c */ /* 0x000fe20003f06070 */
[----:B-1----:R-:W-:Y:S01]  /*f3f0*/  FADD.FTZ R2, R4, R14 ;  /* 0x0000000e04027221 */ /* 0x002fe20000010000 */
[----:B------:R-:W-:Y:S02]  /*f400*/  @!P6 PRMT R18, R71, 0x5410, RZ ;  /* 0x000054104712e816 */ /* 0x000fe400000000ff */
[----:B------:R-:W-:Y:S01]  /*f410*/  ISETP.GE.U32.AND P6, PT, R233, R3, PT ;  /* 0x00000003e900720c */ /* 0x000fe20003fc6070 */
[----:B---3--:R-:W-:Y:S02]  /*f420*/  FADD.FTZ R22, R0, R2 ;  /* 0x0000000200167221 */ /* 0x008fe40000010000 */
[----:B------:R-:W-:Y:S01]  /*f430*/  IMAD.WIDE.U32 R2, R6, -0x2daee0ad, RZ ;  /* 0xd2511f5306027825 */ /* 0x000fe200078e00ff */
[----:B------:R-:W-:-:S02]  /*f440*/  PRMT R16, R43, 0x7610, R16 ;  /* 0x000076102b107816 */ /* 0x000fc40000000010 */
[----:B------:R-:W-:Y:S02]  /*f450*/  LOP3.LUT R7, R13, UR4, R11, 0x96, !PT ;  /* 0x000000040d077c12 */ /* 0x000fe4000f8e960b */
[----:B------:R-:W-:Y:S02]  /*f460*/  F2FP.BF16.PACK_AB R13, R0, R4 ;  /* 0x00000004000d723e */ /* 0x000fe400000010ff */
[----:B------:R-:W-:Y:S01]  /*f470*/  LOP3.LUT R0, R3, UR7, R8, 0x96, !PT ;  /* 0x0000000703007c12 */ /* 0x000fe2000f8e9608 */
[----:B------:R-:W-:Y:S01]  /*f480*/  @!P5 HFMA2.BF16_V2 R72, -RZ.H0_H0, RZ.H0_H0, -R16.H0_H0 ;  /* 0x200000ffff48d231 */ /* 0x000fe20000340910 */
[----:B------:R-:W-:Y:S01]  /*f490*/  PRMT R15, R43, 0x7632, R15 ;  /* 0x000076322b0f7816 */ /* 0x000fe2000000000f */
[----:B------:R-:W-:Y:S01]  /*f4a0*/  IMAD.MOV.U32 R12, RZ, RZ, R136 ;  /* 0x000000ffff0c7224 */ /* 0x000fe200078e0088 */
[----:B------:R-:W-:Y:S01]  /*f4b0*/  LOP3.LUT R4, R0, 0xff, RZ, 0xc0, !PT ;  /* 0x000000ff00047812 */ /* 0x000fe200078ec0ff */
[----:B------:R-:W-:Y:S01]  /*f4c0*/  IMAD.MOV.U32 R136, RZ, RZ, R50 ;  /* 0x000000ffff887224 */ /* 0x000fe200078e0032 */
[----:B------:R-:W-:Y:S01]  /*f4d0*/  PRMT R50, R16, 0x5410, R15 ;  /* 0x0000541010327816 */ /* 0x000fe2000000000f */
[----:B------:R-:W-:Y:S01]  /*f4e0*/  @!P0 HFMA2.BF16_V2 R73, -RZ.H0_H0, RZ.H0_H0, -R15.H0_H0 ;  /* 0x200000ffff498231 */ /* 0x000fe2000034090f */
[----:B------:R-:W-:-:S02]  /*f4f0*/  @!P5 PRMT R16, R72, 0x5410, RZ ;  /* 0x000054104810d816 */ /* 0x000fc400000000ff */
[----:B------:R-:W-:Y:S02]  /*f500*/  ISETP.GE.U32.AND P5, PT, R233, R4, PT ;  /* 0x00000004e900720c */ /* 0x000fe40003fa6070 */
[--C-:B------:R-:W-:Y:S02]  /*f510*/  SHF.R.U32.HI R4, RZ, 0x18, R0.reuse ;  /* 0x00000018ff047819 */ /* 0x100fe40000011600 */
[----:B------:R-:W-:Y:S02]  /*f520*/  @!P0 PRMT R15, R73, 0x5410, RZ ;  /* 0x00005410490f8816 */ /* 0x000fe400000000ff */
[----:B------:R-:W-:Y:S02]  /*f530*/  ISETP.GE.U32.AND P0, PT, R233, R4, PT ;  /* 0x00000004e900720c */ /* 0x000fe40003f06070 */
[----:B------:R-:W-:Y:S02]  /*f540*/  SHF.R.U32.HI R4, RZ, 0x10, R0 ;  /* 0x00000010ff047819 */ /* 0x000fe40000011600 */
[----:B------:R-:W-:-:S02]  /*f550*/  LOP3.LUT R0, R0, 0xffff, RZ, 0xc0, !PT ;  /* 0x0000ffff00007812 */ /* 0x000fc400078ec0ff */
[C---:B------:R-:W-:Y:S02]  /*f560*/  PRMT R21, R36.reuse, 0x7632, R21 ;  /* 0x0000763224157816 */ /* 0x040fe40000000015 */
[----:B------:R-:W-:Y:S02]  /*f570*/  SHF.R.U32.HI R0, RZ, 0x8, R0 ;  /* 0x00000008ff007819 */ /* 0x000fe40000011600 */
[----:B------:R-:W-:Y:S01]  /*f580*/  PRMT R14, R36, 0x7610, R14 ;  /* 0x00007610240e7816 */ /* 0x000fe2000000000e */
[----:B------:R-:W-:Y:S01]  /*f590*/  @!P1 HFMA2.BF16_V2 R75, -RZ.H0_H0, RZ.H0_H0, -R21.H0_H0 ;  /* 0x200000ffff4b9231 */ /* 0x000fe20000340915 */
[----:B------:R-:W-:Y:S01]  /*f5a0*/  PRMT R219, R26, 0x7610, R219 ;  /* 0x000076101adb7816 */ /* 0x000fe200000000db */
[----:B------:R-:W-:Y:S01]  /*f5b0*/  IMAD.MOV.U32 R11, RZ, RZ, R113 ;  /* 0x000000ffff0b7224 */ /* 0x000fe200078e0071 */
[----:B------:R-:W-:Y:S01]  /*f5c0*/  LOP3.LUT R0, R0, 0xffff, RZ, 0xc0, !PT ;  /* 0x0000ffff00007812 */ /* 0x000fe200078ec0ff */
[----:B------:R-:W-:Y:S01]  /*f5d0*/  IMAD.MOV.U32 R71, RZ, RZ, R49 ;  /* 0x000000ffff477224 */ /* 0x000fe200078e0031 */
[----:B------:R-:W-:Y:S01]  /*f5e0*/  PRMT R49, R14, 0x5410, R21 ;  /* 0x000054100e317816 */ /* 0x000fe20000000015 */
[----:B------:R-:W-:Y:S01]  /*f5f0*/  IMAD.MOV.U32 R138, RZ, RZ, R10 ;  /* 0x000000ffff8a7224 */ /* 0x000fe200078e000a */
[----:B------:R-:W-:Y:S01]  /*f600*/  @!P1 PRMT R21, R75, 0x5410, RZ ;  /* 0x000054104b159816 */ /* 0x000fe200000000ff */
[----:B------:R-:W-:Y:S01]  /*f610*/  IMAD.MOV.U32 R139, RZ, RZ, R11 ;  /* 0x000000ffff8b7224 */ /* 0x000fe200078e000b */
[----:B------:R-:W-:Y:S01]  /*f620*/  ISETP.GE.U32.AND P1, PT, R233, R0, PT ;  /* 0x00000000e900720c */ /* 0x000fe20003f26070 */
[----:B------:R-:W-:Y:S01]  /*f630*/  @!P5 HFMA2.BF16_V2 R84, -RZ.H0_H0, RZ.H0_H0, -R219.H0_H0 ;  /* 0x200000ffff54d231 */ /* 0x000fe200003409db */
[----:B------:R-:W-:-:S02]  /*f640*/  PRMT R218, R26, 0x7632, R218 ;  /* 0x000076321ada7816 */ /* 0x000fc400000000da */
[C---:B------:R-:W-:Y:S02]  /*f650*/  LOP3.LUT R0, R2.reuse, 0xff, RZ, 0xc0, !PT ;  /* 0x000000ff02007812 */ /* 0x040fe400078ec0ff */
[----:B------:R-:W-:Y:S02]  /*f660*/  LOP3.LUT R6, R2, 0xffff, RZ, 0xc0, !PT ;  /* 0x0000ffff02067812 */ /* 0x000fe400078ec0ff */
[--C-:B------:R-:W-:Y:S02]  /*f670*/  SHF.R.U32.HI R10, RZ, 0x10, R2.reuse ;  /* 0x00000010ff0a7819 */ /* 0x100fe40000011602 */
[----:B------:R-:W-:Y:S01]  /*f680*/  SHF.R.U32.HI R11, RZ, 0x18, R2 ;  /* 0x00000018ff0b7819 */ /* 0x000fe20000011602 */
[----:B------:R-:W-:Y:S01]  /*f690*/  IMAD.WIDE.U32 R2, R7, -0x2daee0ad, RZ ;  /* 0xd2511f5307027825 */ /* 0x000fe200078e00ff */
[----:B------:R-:W-:-:S03]  /*f6a0*/  @!P6 HFMA2.BF16_V2 R74, -RZ.H0_H0, RZ.H0_H0, -R14.H0_H0 ;  /* 0x200000ffff4ae231 */ /* 0x000fc6000034090e */
[----:B------:R-:W-:Y:S01]  /*f6b0*/  IMAD.MOV.U32 R113, RZ, RZ, R142 ;  /* 0x000000ffff717224 */ /* 0x000fe200078e008e */
[----:B------:R-:W-:Y:S02]  /*f6c0*/  PRMT R142, R219, 0x5410, R218 ;  /* 0x00005410db8e7816 */ /* 0x000fe400000000da */
[----:B------:R-:W-:Y:S02]  /*f6d0*/  @!P5 PRMT R219, R84, 0x5410, RZ ;  /* 0x0000541054dbd816 */ /* 0x000fe400000000ff */
[----:B------:R-:W-:Y:S01]  /*f6e0*/  ISETP.GE.U32.AND P5, PT, R233, R0, PT ;  /* 0x00000000e900720c */ /* 0x000fe20003fa6070 */
[----:B------:R-:W-:Y:S01]  /*f6f0*/  IMAD.WIDE.U32 R8, R9, -0x2daee0ad, RZ ;  /* 0xd2511f5309087825 */ /* 0x000fe200078e00ff */
[----:B------:R-:W-:Y:S02]  /*f700*/  LOP3.LUT R4, R4, 0xff, RZ, 0xc0, !PT ;  /* 0x000000ff04047812 */ /* 0x000fe400078ec0ff */
[----:B------:R-:W-:Y:S02]  /*f710*/  LOP3.LUT R0, R3, UR15, R138, 0x96, !PT ;  /* 0x0000000f03007c12 */ /* 0x000fe4000f8e968a */
[----:B------:R-:W-:-:S02]  /*f720*/  @!P6 PRMT R14, R74, 0x5410, RZ ;  /* 0x000054104a0ee816 */ /* 0x000fc400000000ff */
[----:B------:R-:W-:Y:S01]  /*f730*/  ISETP.GE.U32.AND P6, PT, R233, R4, PT ;  /* 0x00000004e900720c */ /* 0x000fe20003fc6070 */
[----:B------:R-:W-:Y:S01]  /*f740*/  IMAD.WIDE.U32 R4, R0, -0x326172a9, RZ ;  /* 0xcd9e8d5700047825 */ /* 0x000fe200078e00ff */
[----:B------:R-:W-:Y:S02]  /*f750*/  LOP3.LUT R2, R9, UR13, R2, 0x96, !PT ;  /* 0x0000000d09027c12 */ /* 0x000fe4000f8e9602 */
[----:B------:R-:W-:Y:S01]  /*f760*/  SHF.R.U32.HI R0, RZ, 0x8, R6 ;  /* 0x00000008ff007819 */ /* 0x000fe20000011606 */
[----:B------:R-:W-:Y:S01]  /*f770*/  @!P1 HFMA2.BF16_V2 R85, -RZ.H0_H0, RZ.H0_H0, -R218.H0_H0 ;  /* 0x200000ffff559231 */ /* 0x000fe200003409da */
[----:B------:R-:W-:Y:S01]  /*f780*/  LOP3.LUT R3, R5, UR14, R68, 0x96, !PT ;  /* 0x0000000e05037c12 */ /* 0x000fe2000f8e9644 */
[----:B------:R-:W-:Y:S01]  /*f790*/  IMAD.WIDE.U32 R6, R2, -0x326172a9, RZ ;  /* 0xcd9e8d5702067825 */ /* 0x000fe200078e00ff */
[----:B------:R-:W-:Y:S02]  /*f7a0*/  LOP3.LUT R0, R0, 0xffff, RZ, 0xc0, !PT ;  /* 0x0000ffff00007812 */ /* 0x000fe400078ec0ff */
[----:B------:R-:W-:Y:S01]  /*f7b0*/  @!P1 PRMT R218, R85, 0x5410, RZ ;  /* 0x0000541055da9816 */ /* 0x000fe200000000ff */
[----:B------:R-:W-:Y:S01]  /*f7c0*/  IMAD.WIDE.U32 R2, R3, -0x2daee0ad, RZ ;  /* 0xd2511f5303027825 */ /* 0x000fe200078e00ff */
[----:B------:R-:W-:-:S02]  /*f7d0*/  ISETP.GE.U32.AND P1, PT, R233, R0, PT ;  /* 0x00000000e900720c */ /* 0x000fc40003f26070 */
[----:B------:R-:W-:Y:S02]  /*f7e0*/  LOP3.LUT R0, R7, UR11, R4, 0x96, !PT ;  /* 0x0000000b07007c12 */ /* 0x000fe4000f8e9604 */
[----:B------:R-:W-:-:S03]  /*f7f0*/  LOP3.LUT R3, R3, UR10, R8, 0x96, !PT ;  /* 0x0000000a03037c12 */ /* 0x000fc6000f8e9608 */
[----:B------:R-:W-:-:S05]  /*f800*/  IMAD.WIDE.U32 R8, R0, -0x2daee0ad, RZ ;  /* 0xd2511f5300087825 */ /* 0x000fca00078e00ff */
[----:B------:R-:W-:Y:S01]  /*f810*/  LOP3.LUT R2, R9, UR5, R2, 0x96, !PT ;  /* 0x0000000509027c12 */ /* 0x000fe2000f8e9602 */
[----:B------:R-:W-:-:S04]  /*f820*/  IMAD.WIDE.U32 R4, R3, -0x326172a9, RZ ;  /* 0xcd9e8d5703047825 */ /* 0x000fc800078e00ff */
[----:B------:R-:W-:-:S05]  /*f830*/  IMAD.WIDE.U32 R2, R2, -0x326172a9, RZ ;  /* 0xcd9e8d5702027825 */ /* 0x000fca00078e00ff */
[----:B------:R-:W-:Y:S01]  /*f840*/  LOP3.LUT R7, R3, UR6, R4, 0x96, !PT ;  /* 0x0000000603077c12 */ /* 0x000fe2000f8e9604 */
[----:B------:R-:W-:Y:S01]  /*f850*/  FADD.FTZ R4, R40, R23 ;  /* 0x0000001728047221 */ /* 0x000fe20000010000 */
[C---:B------:R-:W-:Y:S02]  /*f860*/  PRMT R214, R13.reuse, 0x7610, R214 ;  /* 0x000076100dd67816 */ /* 0x040fe400000000d6 */
[----:B------:R-:W-:Y:S01]  /*f870*/  PRMT R213, R13, 0x7632, R213 ;  /* 0x000076320dd57816 */ /* 0x000fe200000000d5 */
[----:B------:R-:W-:Y:S02]  /*f880*/  FADD.FTZ R13, R41, R4 ;  /* 0x00000004290d7221 */ /* 0x000fe40000010000 */
[----:B------:R-:W1:Y:S01]  /*f890*/  MUFU.EX2 R4, R147 ;  /* 0x0000009300047308 */ /* 0x000e620000000800 */
[----:B------:R-:W-:Y:S02]  /*f8a0*/  IMAD.MOV.U32 R69, RZ, RZ, R42 ;  /* 0x000000ffff457224 */ /* 0x000fe400078e002a */
[----:B------:R-:W-:-:S02]  /*f8b0*/  IMAD.MOV.U32 R42, RZ, RZ, c[0x0][0x228] ;  /* 0x00008a00ff2a7624 */ /* 0x000fc400078e00ff */
[----:B------:R-:W-:Y:S02]  /*f8c0*/  IMAD.MOV.U32 R74, RZ, RZ, R130 ;  /* 0x000000ffff4a7224 */ /* 0x000fe400078e0082 */
[----:B------:R-:W-:Y:S02]  /*f8d0*/  IMAD.MOV.U32 R70, RZ, RZ, R47 ;  /* 0x000000ffff467224 */ /* 0x000fe400078e002f */
[----:B-1----:R-:W-:Y:S02]  /*f8e0*/  FADD.FTZ R130, R4, R46 ;  /* 0x0000002e04827221 */ /* 0x002fe40000010000 */
[C---:B------:R-:W-:Y:S02]  /*f8f0*/  IMAD.SHL.U32 R46, R42.reuse, 0x8, RZ ;  /* 0x000000082a2e7824 */ /* 0x040fe400078e00ff */
[----:B------:R-:W-:Y:S02]  /*f900*/  IMAD R42, R42, 0x48, RZ ;  /* 0x000000482a2a7824 */ /* 0x000fe400078e02ff */
[--C-:B------:R-:W-:Y:S01]  /*f910*/  IMAD.WIDE R46, R46, 0x2, R180.reuse ;  /* 0x000000022e2e7825 */ /* 0x100fe200078e02b4 */
[----:B------:R-:W-:Y:S03]  /*f920*/  STG.E.U16 [R180.64+-0x80], R34 ;  /* 0xffff8022b4007986 */ /* 0x000fe6000c101526 */
[----:B------:R-:W-:Y:S01]  /*f930*/  IMAD.WIDE R42, R42, 0x2, R180 ;  /* 0x000000022a2a7825 */ /* 0x000fe200078e02b4 */
[----:B------:R-:W-:Y:S04]  /*f940*/  STG.E.U16 [R180.64+-0x7e], R33 ;  /* 0xffff8221b4007986 */ /* 0x000fe8000c101526 */
[----:B------:R-:W-:Y:S04]  /*f950*/  STG.E.U16 [R46.64+-0x80], R31 ;  /* 0xffff801f2e007986 */ /* 0x000fe8000c101526 */
[----:B------:R-:W-:Y:S04]  /*f960*/  STG.E.U16 [R46.64+-0x7e], R32 ;  /* 0xffff82202e007986 */ /* 0x000fe8000c101526 */
[----:B--2---:R-:W-:Y:S04]  /*f970*/  STG.E.U16 [R44.64+-0x80], R18 ;  /* 0xffff80122c007986 */ /* 0x004fe8000c101526 */
[----:B------:R-:W-:Y:S04]  /*f980*/  STG.E.U16 [R44.64+-0x7e], R17 ;  /* 0xffff82112c007986 */ /* 0x000fe8000c101526 */
        /* <DEDUP_REMOVED lines=8> */
[----:B------:R1:W-:Y:S02]  /*fa10*/  STG.E.U16 [R42.64+-0x70], R14 ;  /* 0xffff900e2a007986 */ /* 0x0003e4000c101526 */
[----:B-1----:R-:W-:-:S02]  /*fa20*/  IMAD.WIDE.U32 R14, R188, -0x2daee0ad, RZ ;  /* 0xd2511f53bc0e7825 */ /* 0x002fc400078e00ff */
[----:B------:R-:W2:Y:S01]  /*fa30*/  LDL.LU R188, [R1+0x1b0] ;  /* 0x0001b00001bc7983 */ /* 0x000ea20000300800 */
[C---:B------:R-:W-:Y:S02]  /*fa40*/  PRMT R216, R35.reuse, 0x7610, R216 ;  /* 0x0000761023d87816 */ /* 0x040fe400000000d8 */
[----:B------:R-:W-:-:S03]  /*fa50*/  PRMT R215, R35, 0x7632, R215 ;  /* 0x0000763223d77816 */ /* 0x000fc600000000d7 */
[----:B------:R-:W-:Y:S01]  /*fa60*/  @!P6 HFMA2.BF16_V2 R86, -RZ.H0_H0, RZ.H0_H0, -R216.H0_H0 ;  /* 0x200000ffff56e231 */ /* 0x000fe200003409d8 */
[----:B------:R-:W-:Y:S01]  /*fa70*/  LOP3.LUT R0, R10, 0xff, RZ, 0xc0, !PT ;  /* 0x000000ff0a007812 */ /* 0x000fe200078ec0ff */
[----:B------:R-:W-:Y:S01]  /*fa80*/  IMAD.MOV.U32 R36, RZ, RZ, R141 ;  /* 0x000000ffff247224 */ /* 0x000fe200078e008d */
[----:B------:R-:W-:Y:S02]  /*fa90*/  PRMT R141, R216, 0x5410, R215 ;  /* 0x00005410d88d7816 */ /* 0x000fe400000000d7 */
[----:B------:R-:W-:Y:S02]  /*faa0*/  @!P6 PRMT R216, R86, 0x5410, RZ ;  /* 0x0000541056d8e816 */ /* 0x000fe400000000ff */
[----:B------:R-:W-:Y:S01]  /*fab0*/  ISETP.GE.U32.AND P6, PT, R233, R0, PT ;  /* 0x00000000e900720c */ /* 0x000fe20003fc6070 */
[----:B------:R-:W-:Y:S01]  /*fac0*/  @!P0 HFMA2.BF16_V2 R87, -RZ.H0_H0, RZ.H0_H0, -R215.H0_H0 ;  /* 0x200000ffff578231 */ /* 0x000fe200003409d7 */
[C---:B------:R-:W-:Y:S01]  /*fad0*/  LOP3.LUT R0, R2.reuse, 0xff, RZ, 0xc0, !PT ;  /* 0x000000ff02007812 */ /* 0x040fe200078ec0ff */
[----:B------:R-:W-:Y:S01]  /*fae0*/  IMAD.MOV.U32 R68, RZ, RZ, R12 ;  /* 0x000000ffff447224 */ /* 0x000fe200078e000c */
[----:B------:R-:W-:Y:S01]  /*faf0*/  LOP3.LUT R12, R5, UR9, R6, 0x96, !PT ;  /* 0x00000009050c7c12 */ /* 0x000fe2000f8e9606 */
[----:B------:R-:W-:Y:S01]  /*fb00*/  @!P1 HFMA2.BF16_V2 R89, -RZ.H0_H0, RZ.H0_H0, -R213.H0_H0 ;  /* 0x200000ffff599231 */ /* 0x000fe200003409d5 */
[----:B------:R-:W-:Y:S01]  /*fb10*/  @!P0 PRMT R215, R87, 0x5410, RZ ;  /* 0x0000541057d78816 */ /* 0x000fe200000000ff */
[----:B------:R-:W-:Y:S01]  /*fb20*/  @!P5 HFMA2.BF16_V2 R88, -RZ.H0_H0, RZ.H0_H0, -R214.H0_H0 ;  /* 0x200000ffff58d231 */ /* 0x000fe200003409d6 */
[----:B------:R-:W-:-:S02]  /*fb30*/  LOP3.LUT R5, R2, 0xffff, RZ, 0xc0, !PT ;  /* 0x0000ffff02057812 */ /* 0x000fc400078ec0ff */
[----:B------:R-:W-:Y:S01]  /*fb40*/  PRMT R212, R39, 0x7610, R212 ;  /* 0x0000761027d47816 */ /* 0x000fe200000000d4 */
[----:B------:R-:W-:Y:S01]  /*fb50*/  IMAD.MOV.U32 R86, RZ, RZ, R140 ;  /* 0x000000ffff567224 */ /* 0x000fe200078e008c */
[--C-:B------:R-:W-:Y:S02]  /*fb60*/  SHF.R.U32.HI R3, RZ, 0x10, R2.reuse ;  /* 0x00000010ff037819 */ /* 0x100fe40000011602 */
[----:B------:R-:W-:Y:S01]  /*fb70*/  ISETP.GE.U32.AND P0, PT, R233, R0, PT ;  /* 0x00000000e900720c */ /* 0x000fe20003f06070 */
[----:B------:R-:W-:Y:S01]  /*fb80*/  MUFU.EX2 R6, R146 ;  /* 0x0000009200067308 */ /* 0x000fe20000000800 */
[----:B------:R-:W-:Y:S02]  /*fb90*/  SHF.R.U32.HI R2, RZ, 0x18, R2 ;  /* 0x00000018ff027819 */ /* 0x000fe40000011602 */
[----:B------:R-:W-:Y:S01]  /*fba0*/  PRMT R140, R214, 0x5410, R213 ;  /* 0x00005410d68c7816 */ /* 0x000fe200000000d5 */
[----:B------:R-:W-:Y:S01]  /*fbb0*/  @!P6 HFMA2.BF16_V2 R90, -RZ.H0_H0, RZ.H0_H0, -R212.H0_H0 ;  /* 0x200000ffff5ae231 */ /* 0x000fe200003409d4 */
[----:B------:R-:W-:-:S03]  /*fbc0*/  @!P1 PRMT R213, R89, 0x5410, RZ ;  /* 0x0000541059d59816 */ /* 0x000fc600000000ff */
[----:B------:R-:W1:Y:S01]  /*fbd0*/  MUFU.EX2 R0, R143 ;  /* 0x0000008f00007308 */ /* 0x000e620000000800 */
[----:B------:R-:W-:Y:S02]  /*fbe0*/  @!P5 PRMT R214, R88, 0x5410, RZ ;  /* 0x0000541058d6d816 */ /* 0x000fe400000000ff */
[----:B------:R-:W-:Y:S02]  /*fbf0*/  ISETP.GE.U32.AND P1, PT, R233, R11, PT ;  /* 0x0000000be900720c */ /* 0x000fe40003f26070 */
[----:B------:R-:W-:Y:S02]  /*fc00*/  PRMT R211, R39, 0x7632, R211 ;  /* 0x0000763227d37816 */ /* 0x000fe400000000d3 */
[----:B------:R-:W-:Y:S02]  /*fc10*/  ISETP.GE.U32.AND P5, PT, R233, R2, PT ;  /* 0x00000002e900720c */ /* 0x000fe40003fa6070 */
[----:B------:R-:W-:Y:S02]  /*fc20*/  LOP3.LUT R2, R7, 0xff, RZ, 0xc0, !PT ;  /* 0x000000ff07027812 */ /* 0x000fe400078ec0ff */
[----:B------:R-:W-:-:S02]  /*fc30*/  PRMT R23, R212, 0x5410, R211 ;  /* 0x00005410d4177816 */ /* 0x000fc400000000d3 */
[----:B------:R-:W-:Y:S02]  /*fc40*/  @!P6 PRMT R212, R90, 0x5410, RZ ;  /* 0x000054105ad4e816 */ /* 0x000fe400000000ff */
[----:B------:R-:W-:Y:S02]  /*fc50*/  ISETP.GE.U32.AND P6, PT, R233, R2, PT ;  /* 0x00000002e900720c */ /* 0x000fe40003fc6070 */
[----:B------:R-:W-:Y:S01]  /*fc60*/  LOP3.LUT R2, R7, 0xffff, RZ, 0xc0, !PT ;  /* 0x0000ffff07027812 */ /* 0x000fe200078ec0ff */
[----:B------:R-:W-:Y:S01]  /*fc70*/  @!P1 HFMA2.BF16_V2 R91, -RZ.H0_H0, RZ.H0_H0, -R211.H0_H0 ;  /* 0x200000ffff5b9231 */ /* 0x000fe200003409d3 */
[----:B-1----:R-:W-:Y:S02]  /*fc80*/  FADD.FTZ R10, R0, R22 ;  /* 0x00000016000a7221 */ /* 0x002fe40000010000 */
[----:B------:R-:W-:Y:S02]  /*fc90*/  SHF.R.U32.HI R2, RZ, 0x8, R2 ;  /* 0x00000008ff027819 */ /* 0x000fe40000011602 */
[----:B------:R-:W-:-:S02]  /*fca0*/  F2FP.BF16.PACK_AB R0, R6, R0 ;  /* 0x000000000600723e */ /* 0x000fc400000010ff */
[----:B------:R-:W-:Y:S02]  /*fcb0*/  LOP3.LUT R2, R2, 0xffff, RZ, 0xc0, !PT ;  /* 0x0000ffff02027812 */ /* 0x000fe400078ec0ff */
[----:B------:R-:W-:Y:S02]  /*fcc0*/  @!P1 PRMT R211, R91, 0x5410, RZ ;  /* 0x000054105bd39816 */ /* 0x000fe400000000ff */
[C---:B------:R-:W-:Y:S02]  /*fcd0*/  PRMT R210, R0.reuse, 0x7610, R210 ;  /* 0x0000761000d27816 */ /* 0x040fe400000000d2 */
[----:B------:R-:W-:Y:S01]  /*fce0*/  ISETP.GE.U32.AND P1, PT, R233, R2, PT ;  /* 0x00000002e900720c */ /* 0x000fe20003f26070 */
[----:B------:R-:W-:Y:S01]  /*fcf0*/  MUFU.EX2 R9, R149 ;  /* 0x0000009500097308 */ /* 0x000fe20000000800 */
[----:B------:R-:W-:Y:S01]  /*fd00*/  PRMT R209, R0, 0x7632, R209 ;  /* 0x0000763200d17816 */ /* 0x000fe200000000d1 */
[----:B------:R-:W-:Y:S01]  /*fd10*/  @!P6 HFMA2.BF16_V2 R100, -RZ.H0_H0, RZ.H0_H0, -R210.H0_H0 ;  /* 0x200000ffff64e231 */ /* 0x000fe200003409d2 */
[----:B------:R-:W-:Y:S01]  /*fd20*/  IMAD.MOV.U32 R75, RZ, RZ, R115 ;  /* 0x000000ffff4b7224 */ /* 0x000fe200078e0073 */
[----:B------:R-:W-:-:S04]  /*fd30*/  LOP3.LUT R0, R3, 0xff, RZ, 0xc0, !PT ;  /* 0x000000ff03007812 */ /* 0x000fc800078ec0ff */
[----:B------:R-:W1:Y:S01]  /*fd40*/  MUFU.EX2 R11, R151 ;  /* 0x00000097000b7308 */ /* 0x000e620000000800 */
[----:B------:R-:W-:Y:S01]  /*fd50*/  IMAD.MOV.U32 R115, RZ, RZ, R191 ;  /* 0x000000ffff737224 */ /* 0x000fe200078e00bf */
[----:B------:R-:W-:Y:S02]  /*fd60*/  PRMT R191, R210, 0x5410, R209 ;  /* 0x00005410d2bf7816 */ /* 0x000fe400000000d1 */
[----:B------:R-:W-:Y:S02]  /*fd70*/  @!P6 PRMT R210, R100, 0x5410, RZ ;  /* 0x0000541064d2e816 */ /* 0x000fe400000000ff */
[----:B------:R-:W-:Y:S02]  /*fd80*/  ISETP.GE.U32.AND P6, PT, R233, R0, PT ;  /* 0x00000000e900720c */ /* 0x000fe40003fc6070 */
[----:B------:R-:W-:Y:S01]  /*fd90*/  SHF.R.U32.HI R0, RZ, 0x8, R5 ;  /* 0x00000008ff007819 */ /* 0x000fe20000011605 */
[----:B------:R-:W-:Y:S01]  /*fda0*/  @!P1 HFMA2.BF16_V2 R101, -RZ.H0_H0, RZ.H0_H0, -R209.H0_H0 ;  /* 0x200000ffff659231 */ /* 0x000fe200003409d1 */
[----:B------:R-:W-:-:S02]  /*fdb0*/  IMAD.WIDE.U32 R2, R12, -0x2daee0ad, RZ ;  /* 0xd2511f530c027825 */ /* 0x000fc400078e00ff */
[----:B------:R-:W-:Y:S02]  /*fdc0*/  LOP3.LUT R0, R0, 0xffff, RZ, 0xc0, !PT ;  /* 0x0000ffff00007812 */ /* 0x000fe400078ec0ff */
[----:B------:R-:W-:Y:S01]  /*fdd0*/  @!P1 PRMT R209, R101, 0x5410, RZ ;  /* 0x0000541065d19816 */ /* 0x000fe200000000ff */
[----:B------:R-:W-:Y:S01]  /*fde0*/  IMAD.MOV.U32 R26, RZ, RZ, R114 ;  /* 0x000000ffff1a7224 */ /* 0x000fe200078e0072 */
[----:B------:R-:W-:Y:S01]  /*fdf0*/  ISETP.GE.U32.AND P1, PT, R233, R0, PT ;  /* 0x00000000e900720c */ /* 0x000fe20003f26070 */
[----:B------:R-:W-:Y:S01]  /*fe00*/  IMAD.MOV.U32 R114, RZ, RZ, R236 ;  /* 0x000000ffff727224 */ /* 0x000fe200078e00ec */
[----:B-1----:R-:W-:Y:S01]  /*fe10*/  F2FP.BF16.PACK_AB R5, R11, R9 ;  /* 0x000000090b05723e */ /* 0x002fe200000010ff */
[----:B------:R-:W1:Y:S01]  /*fe20*/  MUFU.EX2 R236, R150 ;  /* 0x0000009600ec7308 */ /* 0x000e620000000800 */
[----:B------:R-:W-:Y:S01]  /*fe30*/  LOP3.LUT R0, R3, UR7, R8, 0x96, !PT ;  /* 0x0000000703007c12 */ /* 0x000fe2000f8e9608 */
[----:B------:R-:W-:Y:S01]  /*fe40*/  IMAD.MOV.U32 R35, RZ, RZ, R112 ;  /* 0x000000ffff237224 */ /* 0x000fe200078e0070 */
[----:B------:R-:W-:-:S02]  /*fe50*/  PRMT R208, R5, 0x7610, R208 ;  /* 0x0000761005d07816 */ /* 0x000fc400000000d0 */
[----:B------:R-:W-:Y:S01]  /*fe60*/  PRMT R207, R5, 0x7632, R207 ;  /* 0x0000763205cf7816 */ /* 0x000fe200000000cf */
[----:B------:R-:W-:Y:S01]  /*fe70*/  IMAD.MOV.U32 R112, RZ, RZ, R108 ;  /* 0x000000ffff707224 */ /* 0x000fe200078e006c */
[----:B------:R-:W-:Y:S01]  /*fe80*/  LOP3.LUT R5, R0, 0xffff, RZ, 0xc0, !PT ;  /* 0x0000ffff00057812 */ /* 0x000fe200078ec0ff */
[----:B------:R-:W-:Y:S01]  /*fe90*/  IMAD.MOV.U32 R108, RZ, RZ, R194 ;  /* 0x000000ffff6c7224 */ /* 0x000fe200078e00c2 */
[----:B------:R-:W-:Y:S02]  /*fea0*/  MUFU.EX2 R154, R154 ;  /* 0x0000009a009a7308 */ /* 0x000fe40000000800 */
[----:B------:R-:W-:Y:S01]  /*feb0*/  SHF.R.U32.HI R5, RZ, 0x8, R5 ;  /* 0x00000008ff057819 */ /* 0x000fe20000011605 */
[----:B------:R-:W-:-:S05]  /*fec0*/  @!P0 HFMA2.BF16_V2 R102, -RZ.H0_H0, RZ.H0_H0, -R208.H0_H0 ;  /* 0x200000ffff668231 */ /* 0x000fca00003409d0 */
[----:B------:R-:W3:Y:S01]  /*fed0*/  MUFU.EX2 R194, R153 ;  /* 0x0000009900c27308 */ /* 0x000ee20000000800 */
[----:B------:R-:W-:Y:S01]  /*fee0*/  LOP3.LUT R5, R5, 0xffff, RZ, 0xc0, !PT ;  /* 0x0000ffff05057812 */ /* 0x000fe200078ec0ff */
[----:B------:R-:W-:Y:S01]  /*fef0*/  IMAD.MOV.U32 R139, RZ, RZ, R61 ;  /* 0x000000ffff8b7224 */ /* 0x000fe200078e003d */
[----:B------:R-:W-:Y:S01]  /*ff00*/  PRMT R61, R208, 0x5410, R207 ;  /* 0x00005410d03d7816 */ /* 0x000fe200000000cf */
[----:B------:R-:W-:Y:S01]  /*ff10*/  @!P1 HFMA2.BF16_V2 R103, -RZ.H0_H0, RZ.H0_H0, -R207.H0_H0 ;  /* 0x200000ffff679231 */ /* 0x000fe200003409cf */
[----:B------:R-:W-:Y:S02]  /*ff20*/  @!P0 PRMT R208, R102, 0x5410, RZ ;  /* 0x0000541066d08816 */ /* 0x000fe400000000ff */
[----:B------:R-:W-:Y:S02]  /*ff30*/  ISETP.GE.U32.AND P0, PT, R233, R5, PT ;  /* 0x00000005e900720c */ /* 0x000fe40003f06070 */
[----:B-1----:R-:W-:Y:S02]  /*ff40*/  F2FP.BF16.PACK_AB R5, R236, R4 ;  /* 0x00000004ec05723e */ /* 0x002fe400000010ff */
[----:B------:R-:W-:-:S02]  /*ff50*/  LOP3.LUT R4, R0, 0xff, RZ, 0xc0, !PT ;  /* 0x000000ff00047812 */ /* 0x000fc400078ec0ff */
[----:B------:R-:W-:Y:S02]  /*ff60*/  @!P1 PRMT R207, R103, 0x5410, RZ ;  /* 0x0000541067cf9816 */ /* 0x000fe400000000ff */
[----:B------:R-:W-:Y:S02]  /*ff70*/  ISETP.GE.U32.AND P1, PT, R233, R4, PT ;  /* 0x00000004e900720c */ /* 0x000fe40003f26070 */
[C---:B------:R-:W-:Y:S02]  /*ff80*/  PRMT R206, R5.reuse, 0x7610, R206 ;  /* 0x0000761005ce7816 */ /* 0x040fe400000000ce */
[----:B---3--:R-:W-:Y:S02]  /*ff90*/  F2FP.BF16.PACK_AB R4, R154, R194 ;  /* 0x000000c29a04723e */ /* 0x008fe400000010ff */
[----:B------:R-:W-:Y:S01]  /*ffa0*/  PRMT R205, R5, 0x7632, R205 ;  /* 0x0000763205cd7816 */ /* 0x000fe200000000cd */
[----:B------:R-:W-:Y:S01]  /*ffb0*/  @!P6 HFMA2.BF16_V2 R104, -RZ.H0_H0, RZ.H0_H0, -R206.H0_H0 ;  /* 0x200000ffff68e231 */ /* 0x000fe200003409ce */
[C---:B------:R-:W-:Y:S01]  /*ffc0*/  PRMT R203, R4.reuse, 0x7632, R203 ;  /* 0x0000763204cb7816 */ /* 0x040fe200000000cb */
[----:B------:R-:W-:Y:S01]  /*ffd0*/  IMAD.MOV.U32 R85, RZ, RZ, R113 ;  /* 0x000000ffff557224 */ /* 0x000fe200078e0071 */
[----:B------:R-:W-:Y:S01]  /*ffe0*/  PRMT R204, R4, 0x7610, R204 ;  /* 0x0000761004cc7816 */ /* 0x000fe200000000cc */
[----:B------:R-:W-:Y:S01]  /*fff0*/  IMAD.MOV.U32 R113, RZ, RZ, R111 ;  /* 0x000000ffff717224 */ /* 0x000fe200078e006f */
[----:B------:R-:W-:Y:S01]  /*10000*/  LOP3.LUT R4, R2, 0xff, RZ, 0xc0, !PT ;  /* 0x000000ff02047812 */ /* 0x000fe200078ec0ff */
[----:B------:R-:W-:Y:S01]  /*10010*/  IMAD.MOV.U32 R138, RZ, RZ, R129 ;  /* 0x000000ffff8a7224 */ /* 0x000fe200078e0081 */
[----:B------:R-:W-:Y:S01]  /*10020*/  PRMT R150, R206, 0x5410, R205 ;  /* 0x00005410ce967816 */ /* 0x000fe200000000cd */
[----:B------:R-:W-:Y:S01]  /*10030*/  IMAD.MOV.U32 R111, RZ, RZ, R60 ;  /* 0x000000ffff6f7224 */ /* 0x000fe200078e003c */
[----:B------:R-:W-:Y:S01]  /*10040*/  @!P0 HFMA2.BF16_V2 R105, -RZ.H0_H0, RZ.H0_H0, -R203.H0_H0 ;  /* 0x200000ffff698231 */ /* 0x000fe200003409cb */
[----:B------:R-:W-:Y:S01]  /*10050*/  @!P6 PRMT R206, R104, 0x5410, RZ ;  /* 0x0000541068cee816 */ /* 0x000fe200000000ff */
[----:B------:R-:W-:Y:S01]  /*10060*/  MUFU.EX2 R60, R187 ;  /* 0x000000bb003c7308 */ /* 0x000fe20000000800 */
[----:B------:R-:W-:Y:S01]  /*10070*/  ISETP.GE.U32.AND P6, PT, R233, R4, PT ;  /* 0x00000004e900720c */ /* 0x000fe20003fc6070 */
[----:B------:R-:W-:Y:S01]  /*10080*/  IMAD.MOV.U32 R88, RZ, RZ, R192 ;  /* 0x000000ffff587224 */ /* 0x000fe200078e00c0 */
[----:B------:R-:W-:-:S02]  /*10090*/  SHF.R.U32.HI R4, RZ, 0x18, R2 ;  /* 0x00000018ff047819 */ /* 0x000fc40000011602 */
[----:B------:R-:W-:-:S03]  /*100a0*/  LOP3.LUT R3, R2, 0xffff, RZ, 0xc0, !PT ;  /* 0x0000ffff02037812 */ /* 0x000fc600078ec0ff */
[----:B------:R-:W1:Y:S01]  /*100b0*/  MUFU.EX2 R129, R186 ;  /* 0x000000ba00817308 */ /* 0x000e620000000800 */
[----:B------:R-:W-:Y:S02]  /*100c0*/  PRMT R192, R204, 0x5410, R203 ;  /* 0x00005410ccc07816 */ /* 0x000fe400000000cb */
[----:B------:R-:W-:Y:S02]  /*100d0*/  @!P0 PRMT R203, R105, 0x5410, RZ ;  /* 0x0000541069cb8816 */ /* 0x000fe400000000ff */
[----:B------:R-:W-:Y:S02]  /*100e0*/  SHF.R.U32.HI R2, RZ, 0x10, R2 ;  /* 0x00000010ff027819 */ /* 0x000fe40000011602 */
[----:B------:R-:W-:Y:S02]  /*100f0*/  ISETP.GE.U32.AND P0, PT, R233, R4, PT ;  /* 0x00000004e900720c */ /* 0x000fe40003f06070 */
[----:B------:R-:W-:Y:S01]  /*10100*/  SHF.R.U32.HI R4, RZ, 0x8, R3 ;  /* 0x00000008ff047819 */ /* 0x000fe20000011603 */
[----:B------:R-:W-:Y:S01]  /*10110*/  @!P5 HFMA2.BF16_V2 R107, -RZ.H0_H0, RZ.H0_H0, -R205.H0_H0 ;  /* 0x200000ffff6bd231 */ /* 0x000fe200003409cd */
[----:B------:R-:W-:Y:S01]  /*10120*/  LOP3.LUT R3, R2, 0xff, RZ, 0xc0, !PT ;  /* 0x000000ff02037812 */ /* 0x000fe200078ec0ff */
[----:B------:R-:W-:Y:S01]  /*10130*/  IMAD.MOV.U32 R73, RZ, RZ, R131 ;  /* 0x000000ffff497224 */ /* 0x000fe200078e0083 */
[----:B------:R-:W-:Y:S01]  /*10140*/  LOP3.LUT R2, R4, 0xffff, RZ, 0xc0, !PT ;  /* 0x0000ffff04027812 */ /* 0x000fe200078ec0ff */
[----:B------:R-:W-:Y:S01]  /*10150*/  IMAD.MOV.U32 R40, RZ, RZ, R36 ;  /* 0x000000ffff287224 */ /* 0x000fe200078e0024 */
[----:B------:R-:W-:Y:S01]  /*10160*/  @!P5 PRMT R205, R107, 0x5410, RZ ;  /* 0x000054106bcdd816 */ /* 0x000fe200000000ff */
[----:B------:R-:W-:Y:S01]  /*10170*/  IMAD.MOV.U32 R36, RZ, RZ, R73 ;  /* 0x000000ffff247224 */ /* 0x000fe200078e0049 */
[----:B------:R-:W-:Y:S01]  /*10180*/  ISETP.GE.U32.AND P5, PT, R233, R2, PT ;  /* 0x00000002e900720c */ /* 0x000fe20003fa6070 */
[----:B------:R-:W-:Y:S01]  /*10190*/  IMAD.MOV.U32 R73, RZ, RZ, R138 ;  /* 0x000000ffff497224 */ /* 0x000fe200078e008a */
[----:B-1----:R-:W-:Y:S01]  /*101a0*/  F2FP.BF16.PACK_AB R2, R129, R60 ;  /* 0x0000003c8102723e */ /* 0x002fe200000010ff */
[----:B------:R-:W-:-:S02]  /*101b0*/  IMAD.MOV.U32 R138, RZ, RZ, R69 ;  /* 0x000000ffff8a7224 */ /* 0x000fc400078e0045 */
[----:B------:R-:W-:Y:S01]  /*101c0*/  IMAD.MOV.U32 R69, RZ, RZ, R68 ;  /* 0x000000ffff457224 */ /* 0x000fe200078e0044 */
[----:B------:R-:W-:Y:S01]  /*101d0*/  PRMT R202, R2, 0x7610, R202 ;  /* 0x0000761002ca7816 */ /* 0x000fe200000000ca */
[----:B------:R-:W-:Y:S02]  /*101e0*/  IMAD.MOV.U32 R68, RZ, RZ, R70 ;  /* 0x000000ffff447224 */ /* 0x000fe400078e0046 */
[----:B------:R-:W-:Y:S01]  /*101f0*/  IMAD.MOV.U32 R70, RZ, RZ, R71 ;  /* 0x000000ffff467224 */ /* 0x000fe200078e0047 */
[----:B------:R-:W-:Y:S01]  /*10200*/  MUFU.EX2 R155, R155 ;  /* 0x0000009b009b7308 */ /* 0x000fe20000000800 */
[----:B------:R-:W-:Y:S02]  /*10210*/  IMAD.MOV.U32 R72, RZ, RZ, R145 ;  /* 0x000000ffff487224 */ /* 0x000fe400078e0091 */
[----:B------:R-:W-:Y:S02]  /*10220*/  IMAD.MOV.U32 R71, RZ, RZ, R136 ;  /* 0x000000ffff477224 */ /* 0x000fe400078e0088 */
[----:B------:R-:W-:Y:S01]  /*10230*/  IMAD.MOV.U32 R136, RZ, RZ, R137 ;  /* 0x000000ffff887224 */ /* 0x000fe200078e0089 */
[----:B------:R-:W-:-:S02]  /*10240*/  @!P6 HFMA2.BF16_V2 R116, -RZ.H0_H0, RZ.H0_H0, -R202.H0_H0 ;  /* 0x200000ffff74e231 */ /* 0x000fc400003409ca */
[----:B------:R-:W1:Y:S01]  /*10250*/  MUFU.EX2 R145, R184 ;  /* 0x000000b800917308 */ /* 0x000e620000000800 */
[----:B------:R-:W-:Y:S02]  /*10260*/  PRMT R201, R2, 0x7632, R201 ;  /* 0x0000763202c97816 */ /* 0x000fe400000000c9 */
[----:B------:R-:W-:Y:S02]  /*10270*/  SHF.R.U32.HI R2, RZ, 0x18, R7 ;  /* 0x00000018ff027819 */ /* 0x000fe40000011607 */
[----:B------:R-:W-:Y:S02]  /*10280*/  PRMT R187, R202, 0x5410, R201 ;  /* 0x00005410cabb7816 */ /* 0x000fe400000000c9 */
[----:B------:R-:W-:Y:S02]  /*10290*/  @!P6 PRMT R202, R116, 0x5410, RZ ;  /* 0x0000541074cae816 */ /* 0x000fe400000000ff */
[----:B------:R-:W-:Y:S01]  /*102a0*/  ISETP.GE.U32.AND P6, PT, R233, R2, PT ;  /* 0x00000002e900720c */ /* 0x000fe20003fc6070 */
[----:B------:R-:W-:Y:S01]  /*102b0*/  IMAD.MOV.U32 R84, RZ, RZ, R109 ;  /* 0x000000ffff547224 */ /* 0x000fe200078e006d */
[----:B------:R-:W-:Y:S01]  /*102c0*/  SHF.R.U32.HI R2, RZ, 0x10, R7 ;  /* 0x00000010ff027819 */ /* 0x000fe20000011607 */
[----:B------:R-:W-:Y:S01]  /*102d0*/  IMAD.MOV.U32 R109, RZ, RZ, R252 ;  /* 0x000000ffff6d7224 */ /* 0x000fe200078e00fc */
[----:B------:R-:W-:Y:S01]  /*102e0*/  @!P5 HFMA2.BF16_V2 R117, -RZ.H0_H0, RZ.H0_H0, -R201.H0_H0 ;  /* 0x200000ffff75d231 */ /* 0x000fe200003409c9 */
[----:B------:R-:W-:Y:S01]  /*102f0*/  IMAD.MOV.U32 R87, RZ, RZ, R251 ;  /* 0x000000ffff577224 */ /* 0x000fe200078e00fb */
[----:B------:R-:W-:Y:S01]  /*10300*/  MUFU.EX2 R252, R198 ;  /* 0x000000c600fc7308 */ /* 0x000fe20000000800 */
[----:B------:R-:W-:-:S02]  /*10310*/  LOP3.LUT R2, R2, 0xff, RZ, 0xc0, !PT ;  /* 0x000000ff02027812 */ /* 0x000fc400078ec0ff */
[----:B------:R-:W-:-:S05]  /*10320*/  @!P5 PRMT R201, R117, 0x5410, RZ ;  /* 0x0000541075c9d816 */ /* 0x000fca00000000ff */
[----:B------:R-:W3:Y:S01]  /*10330*/  MUFU.EX2 R251, R199 ;  /* 0x000000c700fb7308 */ /* 0x000ee20000000800 */
[----:B-1----:R-:W-:Y:S02]  /*10340*/  F2FP.BF16.PACK_AB R217, R145, R155 ;  /* 0x0000009b91d9723e */ /* 0x002fe400000010ff */
[----:B------:R-:W-:Y:S02]  /*10350*/  ISETP.GE.U32.AND P5, PT, R233, R2, PT ;  /* 0x00000002e900720c */ /* 0x000fe40003fa6070 */
[--C-:B------:R-:W-:Y:S02]  /*10360*/  SHF.R.U32.HI R2, RZ, 0x18, R0.reuse ;  /* 0x00000018ff027819 */ /* 0x100fe40000011600 */
[----:B------:R-:W-:Y:S01]  /*10370*/  SHF.R.U32.HI R0, RZ, 0x10, R0 ;  /* 0x00000010ff007819 */ /* 0x000fe20000011600 */
[----:B------:R-:W-:Y:S01]  /*10380*/  @!P0 HFMA2.BF16_V2 R119, -RZ.H0_H0, RZ.H0_H0, -R217.H1_H1 ;  /* 0x200000ffff778231 */ /* 0x000fe200003609d9 */
[----:B------:R-:W-:Y:S02]  /*10390*/  @P0 PRMT R62, R217, 0x7632, R62 ;  /* 0x00007632d93e0816 */ /* 0x000fe4000000003e */
[----:B------:R-:W-:Y:S01]  /*103a0*/  LOP3.LUT R0, R0, 0xff, RZ, 0xc0, !PT ;  /* 0x000000ff00007812 */ /* 0x000fe200078ec0ff */
[----:B------:R-:W-:Y:S01]  /*103b0*/  UIADD3 UR27, UR41, -0x4498517b, URZ ;  /* 0xbb67ae85291b7890 */ /* 0x000fe2000fffe03f */
[----:B------:R-:W-:Y:S01]  /*103c0*/  @!P0 PRMT R62, R119, 0x5410, RZ ;  /* 0x00005410773e8816 */ /* 0x000fe200000000ff */
[----:B------:R-:W-:Y:S01]  /*103d0*/  IMAD.MOV.U32 R89, RZ, RZ, R193 ;  /* 0x000000ffff597224 */ /* 0x000fe200078e00c1 */
[----:B------:R-:W-:-:S02]  /*103e0*/  ISETP.GE.U32.AND P0, PT, R233, R0, PT ;  /* 0x00000000e900720c */ /* 0x000fc40003f06070 */
[----:B---3--:R-:W-:-:S04]  /*103f0*/  F2FP.BF16.PACK_AB R0, R251, R252 ;  /* 0x000000fcfb00723e */ /* 0x008fc800000010ff */
[C---:B------:R-:W-:Y:S02]  /*10400*/  PRMT R183, R0.reuse, 0x7610, R183 ;  /* 0x0000761000b77816 */ /* 0x040fe400000000b7 */
[----:B------:R-:W-:Y:S02]  /*10410*/  PRMT R182, R0, 0x7632, R182 ;  /* 0x0000763200b67816 */ /* 0x000fe400000000b6 */
[----:B------:R-:W-:Y:S01]  /*10420*/  LOP3.LUT R0, R89, UR27, R14, 0x96, !PT ;  /* 0x0000001b59007c12 */ /* 0x000fe2000f8e960e */
[----:B--2---:R-:W-:Y:S02]  /*10430*/  IMAD.MOV.U32 R137, RZ, RZ, R188 ;  /* 0x000000ffff897224 */ /* 0x004fe400078e00bc */
[----:B------:R-:W2:Y:S04]  /*10440*/  LDL.LU R188, [R1+0x1ac] ;  /* 0x0001ac0001bc7983 */ /* 0x000ea80000300800 */
[----:B------:R-:W3:Y:S01]  /*10450*/  LDL R89, [R1+0x100] ;  /* 0x0001000001597983 */ /* 0x000ee20000100800 */
[----:B------:R-:W-:-:S05]  /*10460*/  @!P1 HFMA2.BF16_V2 R106, -RZ.H0_H0, RZ.H0_H0, -R204.H0_H0 ;  /* 0x200000ffff6a9231 */ /* 0x000fca00003409cc */
[----:B------:R-:W-:Y:S02]  /*10470*/  @!P1 PRMT R204, R106, 0x5410, RZ ;  /* 0x000054106acc9816 */ /* 0x000fe400000000ff */
[----:B------:R-:W-:Y:S01]  /*10480*/  ISETP.GE.U32.AND P1, PT, R233, R3, PT ;  /* 0x00000003e900720c */ /* 0x000fe20003f26070 */
[----:B------:R-:W-:Y:S01]  /*10490*/  FADD.FTZ R6, R6, R10 ;  /* 0x0000000a06067221 */ /* 0x000fe20000010000 */
[----:B------:R-:W-:-:S03]  /*104a0*/  UIADD3 UR9, UR40, -0x61c88647, URZ ;  /* 0x9e3779b928097890 */ /* 0x000fc6000fffe03f */
[----:B------:R-:W-:Y:S01]  /*104b0*/  FADD.FTZ R4, R9, R6 ;  /* 0x0000000609047221 */ /* 0x000fe20000010000 */
[----:B------:R-:W-:Y:S01]  /*104c0*/  UIADD3 UR11, UR40, 0x3c6ef372, URZ ;  /* 0x3c6ef372280b7890 */ /* 0x000fe2000fffe03f */
[----:B------:R-:W-:Y:S02]  /*104d0*/  FADD.FTZ R3, R37, R13 ;  /* 0x0000000d25037221 */ /* 0x000fe40000010000 */
[----:B------:R-:W-:Y:S02]  /*104e0*/  FADD.FTZ R143, R11, R4 ;  /* 0x000000040b8f7221 */ /* 0x000fe40000010000 */
[----:B------:R-:W-:Y:S02]  /*104f0*/  IMAD R13, R87, -0x326172a9, RZ ;  /* 0xcd9e8d57570d7824 */ /* 0x000fe400078e02ff */
[----:B------:R-:W-:Y:S01]  /*10500*/  @!P1 HFMA2.BF16_V2 R118, -RZ.H0_H0, RZ.H0_H0, -R217.H0_H0 ;  /* 0x200000ffff769231 */ /* 0x000fe200003409d9 */
[----:B------:R-:W-:Y:S01]  /*10510*/  IMAD.WIDE.U32 R10, R0, -0x326172a9, RZ ;  /* 0xcd9e8d57000a7825 */ /* 0x000fe200078e00ff */
[----:B------:R-:W-:-:S03]  /*10520*/  @P1 PRMT R153, R217, 0x7610, R153 ;  /* 0x00007610d9991816 */ /* 0x000fc60000000099 */
[----:B------:R-:W-:Y:S02]  /*10530*/  @!P1 PRMT R153, R118, 0x5410, RZ ;  /* 0x0000541076999816 */ /* 0x000fe400000000ff */
[----:B------:R-:W-:Y:S02]  /*10540*/  ISETP.GE.U32.AND P1, PT, R233, R2, PT ;  /* 0x00000002e900720c */ /* 0x000fe40003f26070 */
[----:B------:R-:W-:Y:S02]  /*10550*/  LOP3.LUT R2, R29, UR9, R13, 0x96, !PT ;  /* 0x000000091d027c12 */ /* 0x000fe4000f8e960d */
[----:B------:R-:W-:Y:S01]  /*10560*/  LOP3.LUT R0, R11, UR11, R28, 0x96, !PT ;  /* 0x0000000b0b007c12 */ /* 0x000fe2000f8e961c */
[----:B------:R-:W-:Y:S01]  /*10570*/  FADD.FTZ R193, R38, R3 ;  /* 0x0000000326c17221 */ /* 0x000fe20000010000 */
[----:B------:R-:W-:Y:S01]  /*10580*/  UIADD3 UR26, UR41, 0x76cf5d0a, URZ ;  /* 0x76cf5d0a291a7890 */ /* 0x000fe2000fffe03f */
[----:B------:R-:W-:Y:S01]  /*10590*/  IMAD.WIDE.U32 R2, R2, -0x2daee0ad, RZ ;  /* 0xd2511f5302027825 */ /* 0x000fe200078e00ff */
[----:B------:R-:W-:-:S03]  /*105a0*/  UIADD3 UR10, UR41, 0x32370b8f, URZ ;  /* 0x32370b8f290a7890 */ /* 0x000fc6000fffe03f */
[----:B------:R-:W-:Y:S01]  /*105b0*/  IMAD.WIDE.U32 R4, R0, -0x2daee0ad, RZ ;  /* 0xd2511f5300047825 */ /* 0x000fe200078e00ff */
[----:B------:R-:W-:Y:S01]  /*105c0*/  LOP3.LUT R3, R3, UR26, R88, 0x96, !PT ;  /* 0x0000001a03037c12 */ /* 0x000fe2000f8e9658 */
[----:B------:R-:W-:-:S03]  /*105d0*/  UIADD3 UR15, UR40, -0x255992d5, URZ ;  /* 0xdaa66d2b280f7890 */ /* 0x000fc6000fffe03f */
[----:B------:R-:W-:Y:S01]  /*105e0*/  LOP3.LUT R0, R5, UR10, R2, 0x96, !PT ;  /* 0x0000000a05007c12 */ /* 0x000fe2000f8e9602 */
[----:B------:R-:W-:Y:S01]  /*105f0*/  IMAD.WIDE.U32 R8, R3, -0x326172a9, RZ ;  /* 0xcd9e8d5703087825 */ /* 0x000fe200078e00ff */
[----:B------:R-:W-:-:S03]  /*10600*/  UIADD3 UR14, UR40, 0x78dde6e4, URZ ;  /* 0x78dde6e4280e7890 */ /* 0x000fc6000fffe03f */
[----:B------:R-:W-:Y:S01]  /*10610*/  IMAD.WIDE.U32 R6, R0, -0x326172a9, RZ ;  /* 0xcd9e8d5700067825 */ /* 0x000fe200078e00ff */
[----:B------:R-:W-:Y:S01]  /*10620*/  LOP3.LUT R2, R9, UR15, R10, 0x96, !PT ;  /* 0x0000000f09027c12 */ /* 0x000fe2000f8e960a */
[----:B------:R-:W-:-:S03]  /*10630*/  UIADD3 UR13, UR41, -0x126145ec, URZ ;  /* 0xed9eba14290d7890 */ /* 0x000fc6000fffe03f */
[----:B------:R-:W-:Y:S01]  /*10640*/  LOP3.LUT R0, R7, UR14, R8, 0x96, !PT ;  /* 0x0000000e07007c12 */ /* 0x000fe2000f8e9608 */
[----:B------:R-:W-:Y:S01]  /*10650*/  IMAD.WIDE.U32 R2, R2, -0x2daee0ad, RZ ;  /* 0xd2511f5302027825 */ /* 0x000fe200078e00ff */
[----:B------:R-:W-:-:S03]  /*10660*/  UIADD3 UR4, UR41, -0x56f99767, URZ ;  /* 0xa906689929047890 */ /* 0x000fc6000fffe03f */
[----:B------:R-:W-:Y:S01]  /*10670*/  IMAD.WIDE.U32 R8, R0, -0x2daee0ad, RZ ;  /* 0xd2511f5300087825 */ /* 0x000fe200078e00ff */
[----:B------:R-:W-:-:S04]  /*10680*/  LOP3.LUT R3, R3, UR13, R4, 0x96, !PT ;  /* 0x0000000d03037c12 */ /* 0x000fc8000f8e9604 */
[----:B------:R-:W-:Y:S01]  /*10690*/  LOP3.LUT R2, R9, UR4, R2, 0x96, !PT ;  /* 0x0000000409027c12 */ /* 0x000fe2000f8e9602 */
[----:B------:R-:W-:-:S04]  /*106a0*/  IMAD.WIDE.U32 R4, R3, -0x326172a9, RZ ;  /* 0xcd9e8d5703047825 */ /* 0x000fc800078e00ff */
[----:B------:R-:W-:-:S05]  /*106b0*/  IMAD.WIDE.U32 R2, R2, -0x326172a9, RZ ;  /* 0xcd9e8d5702027825 */ /* 0x000fca00078e00ff */
[C---:B------:R-:W-:Y:S02]  /*106c0*/  LOP3.LUT R0, R2.reuse, 0xffff, RZ, 0xc0, !PT ;  /* 0x0000ffff02007812 */ /* 0x040fe400078ec0ff */
[----:B------:R-:W-:Y:S02]  /*106d0*/  LOP3.LUT R4, R3, UR6, R4, 0x96, !PT ;  /* 0x0000000603047c12 */ /* 0x000fe4000f8e9604 */
[----:B------:R-:W-:Y:S02]  /*106e0*/  SHF.R.U32.HI R3, RZ, 0x8, R0 ;  /* 0x00000008ff037819 */ /* 0x000fe40000011600 */
[----:B------:R-:W-:Y:S02]  /*106f0*/  LOP3.LUT R0, R2, 0xff, RZ, 0xc0, !PT ;  /* 0x000000ff02007812 */ /* 0x000fe400078ec0ff */
[----:B------:R-:W-:Y:S02]  /*10700*/  PRMT R20, R233, 0x7054, R233 ;  /* 0x00007054e9147816 */ /* 0x000fe400000000e9 */
[----:B------:R-:W-:Y:S01]  /*10710*/  PRMT R0, R0, 0x5410, R3 ;  /* 0x0000541000007816 */ /* 0x000fe20000000003 */
[----:B------:R-:W-:-:S04]  /*10720*/  UIADD3 UR5, UR40, 0x1715609d, URZ ;  /* 0x1715609d28057890 */ /* 0x000fc8000fffe03f */
[----:B------:R-:W-:-:S05]  /*10730*/  HSET2.LE.AND R0, R0, R20, PT ;  /* 0x0000001400007233 */ /* 0x000fca0003803000 */
[----:B------:R-:W-:Y:S02]  /*10740*/  LOP3.LUT R18, R0, R185, RZ, 0xc0, !PT ;  /* 0x000000b900127212 */ /* 0x000fe400078ec0ff */
[----:B------:R-:W-:Y:S02]  /*10750*/  SHF.R.U32.HI R0, RZ, 0x10, R2 ;  /* 0x00000010ff007819 */ /* 0x000fe40000011602 */
[----:B------:R-:W-:Y:S02]  /*10760*/  LOP3.LUT R6, R5, UR5, R6, 0x96, !PT ;  /* 0x0000000505067c12 */ /* 0x000fe4000f8e9606 */
[----:B------:R-:W-:Y:S02]  /*10770*/  SHF.R.U32.HI R2, RZ, 0x18, R2 ;  /* 0x00000018ff027819 */ /* 0x000fe40000011602 */
[----:B------:R-:W-:-:S04]  /*10780*/  LOP3.LUT R0, R0, 0xff, RZ, 0xc0, !PT ;  /* 0x000000ff00007812 */ /* 0x000fc800078ec0ff */
[----:B------:R-:W-:Y:S01]  /*10790*/  PRMT R12, R0, 0x5410, R2 ;  /* 0x00005410000c7816 */ /* 0x000fe20000000002 */
[----:B------:R-:W-:-:S05]  /*107a0*/  IMAD.WIDE.U32 R2, R6, -0x2daee0ad, RZ ;  /* 0xd2511f5306027825 */ /* 0x000fca00078e00ff */
[----:B------:R-:W-:Y:S02]  /*107b0*/  LOP3.LUT R0, R3, UR7, R8, 0x96, !PT ;  /* 0x0000000703007c12 */ /* 0x000fe4000f8e9608 */
[C---:B------:R-:W-:Y:S02]  /*107c0*/  LOP3.LUT R3, R2.reuse, 0xffff, RZ, 0xc0, !PT ;  /* 0x0000ffff02037812 */ /* 0x040fe400078ec0ff */
[--C-:B------:R-:W-:Y:S02]  /*107d0*/  SHF.R.U32.HI R7, RZ, 0x10, R2.reuse ;  /* 0x00000010ff077819 */ /* 0x100fe40000011602 */
[----:B------:R-:W-:Y:S02]  /*107e0*/  SHF.R.U32.HI R5, RZ, 0x8, R3 ;  /* 0x00000008ff057819 */ /* 0x000fe40000011603 */
[----:B------:R-:W-:Y:S02]  /*107f0*/  LOP3.LUT R3, R2, 0xff, RZ, 0xc0, !PT ;  /* 0x000000ff02037812 */ /* 0x000fe400078ec0ff */
[----:B------:R-:W-:-:S02]  /*10800*/  SHF.R.U32.HI R6, RZ, 0x18, R2 ;  /* 0x00000018ff067819 */ /* 0x000fc40000011602 */
[C---:B------:R-:W-:Y:S02]  /*10810*/  LOP3.LUT R2, R4.reuse, 0xffff, RZ, 0xc0, !PT ;  /* 0x0000ffff04027812 */ /* 0x040fe400078ec0ff */
[----:B------:R-:W-:Y:S02]  /*10820*/  PRMT R8, R3, 0x5410, R5 ;  /* 0x0000541003087816 */ /* 0x000fe40000000005 */
[----:B------:R-:W-:Y:S02]  /*10830*/  SHF.R.U32.HI R3, RZ, 0x8, R2 ;  /* 0x00000008ff037819 */ /* 0x000fe40000011602 */
[----:B------:R-:W-:-:S04]  /*10840*/  LOP3.LUT R2, R4, 0xff, RZ, 0xc0, !PT ;  /* 0x000000ff04027812 */ /* 0x000fc800078ec0ff */
[----:B------:R-:W-:Y:S02]  /*10850*/  PRMT R9, R2, 0x5410, R3 ;  /* 0x0000541002097816 */ /* 0x000fe40000000003 */
[--C-:B------:R-:W-:Y:S02]  /*10860*/  SHF.R.U32.HI R3, RZ, 0x10, R4.reuse ;  /* 0x00000010ff037819 */ /* 0x100fe40000011604 */
[----:B------:R-:W-:Y:S02]  /*10870*/  LOP3.LUT R2, R7, 0xff, RZ, 0xc0, !PT ;  /* 0x000000ff07027812 */ /* 0x000fe400078ec0ff */
[----:B------:R-:W-:Y:S02]  /*10880*/  SHF.R.U32.HI R4, RZ, 0x18, R4 ;  /* 0x00000018ff047819 */ /* 0x000fe40000011604 */
[----:B------:R-:W-:Y:S02]  /*10890*/  LOP3.LUT R3, R3, 0xff, RZ, 0xc0, !PT ;  /* 0x000000ff03037812 */ /* 0x000fe400078ec0ff */
[----:B------:R-:W-:-:S02]  /*108a0*/  PRMT R5, R2, 0x5410, R6 ;  /* 0x0000541002057816 */ /* 0x000fc40000000006 */
[C---:B------:R-:W-:Y:S02]  /*108b0*/  LOP3.LUT R2, R0.reuse, 0xffff, RZ, 0xc0, !PT ;  /* 0x0000ffff00027812 */ /* 0x040fe400078ec0ff */
[----:B------:R-:W-:Y:S02]  /*108c0*/  PRMT R7, R3, 0x5410, R4 ;  /* 0x0000541003077816 */ /* 0x000fe40000000004 */
[----:B------:R-:W-:Y:S02]  /*108d0*/  SHF.R.U32.HI R3, RZ, 0x8, R2 ;  /* 0x00000008ff037819 */ /* 0x000fe40000011602 */
[----:B------:R-:W-:Y:S02]  /*108e0*/  LOP3.LUT R2, R0, 0xff, RZ, 0xc0, !PT ;  /* 0x000000ff00027812 */ /* 0x000fe400078ec0ff */
[----:B------:R-:W-:Y:S02]  /*108f0*/  SHF.R.U32.HI R4, RZ, 0x18, R0 ;  /* 0x00000018ff047819 */ /* 0x000fe40000011600 */
[----:B------:R-:W-:-:S02]  /*10900*/  PRMT R6, R2, 0x5410, R3 ;  /* 0x0000541002067816 */ /* 0x000fc40000000003 */
[----:B------:R-:W-:Y:S01]  /*10910*/  SHF.R.U32.HI R2, RZ, 0x10, R0 ;  /* 0x00000010ff027819 */ /* 0x000fe20000011600 */
[----:B------:R-:W-:Y:S01]  /*10920*/  HSET2.LE.AND R0, R8, R20, PT ;  /* 0x0000001408007233 */ /* 0x000fe20003803000 */
[----:B------:R-:W-:-:S04]  /*10930*/  IMAD.MOV.U32 R87, RZ, RZ, R26 ;  /* 0x000000ffff577224 */ /* 0x000fc800078e001a */
[----:B------:R-:W-:Y:S01]  /*10940*/  LOP3.LUT R26, R0, R152, RZ, 0xc0, !PT ;  /* 0x00000098001a7212 */ /* 0x000fe200078ec0ff */
[--C-:B------:R-:W-:Y:S01]  /*10950*/  HSET2.LE.AND R0, R5, R20.reuse, PT ;  /* 0x0000001405007233 */ /* 0x100fe20003803000 */
[----:B------:R-:W-:Y:S01]  /*10960*/  LOP3.LUT R3, R2, 0xff, RZ, 0xc0, !PT ;  /* 0x000000ff02037812 */ /* 0x000fe200078ec0ff */
[----:B------:R-:W-:-:S03]  /*10970*/  HSET2.LE.AND R2, R12, R20, PT ;  /* 0x000000140c027233 */ /* 0x000fc60003803000 */
[----:B------:R-:W-:Y:S02]  /*10980*/  LOP3.LUT R27, R0, R128, RZ, 0xc0, !PT ;  /* 0x00000080001b7212 */ /* 0x000fe400078ec0ff */
[----:B------:R-:W-:Y:S02]  /*10990*/  LOP3.LUT R0, R15, UR28, RZ, 0x3c, !PT ;  /* 0x0000001c0f007c12 */ /* 0x000fe4000f8e3cff */
[----:B------:R-:W-:Y:S01]  /*109a0*/  LOP3.LUT R19, R2, R197, RZ, 0xc0, !PT ;  /* 0x000000c502137212 */ /* 0x000fe200078ec0ff */
[--C-:B------:R-:W-:Y:S02]  /*109b0*/  HSET2.LE.AND R2, R7, R20.reuse, PT ;  /* 0x0000001407027233 */ /* 0x100fe40003803000 */
[----:B------:R-:W-:Y:S01]  /*109c0*/  IMAD.WIDE.U32 R38, R0, -0x326172a9, RZ ;  /* 0xcd9e8d5700267825 */ /* 0x000fe200078e00ff */
[--C-:B------:R-:W-:Y:S01]  /*109d0*/  HSET2.LE.AND R0, R6, R20.reuse, PT ;  /* 0x0000001406007233 */ /* 0x100fe20003803000 */
[----:B------:R-:W-:Y:S01]  /*109e0*/  PRMT R12, R3, 0x5410, R4 ;  /* 0x00005410030c7816 */ /* 0x000fe20000000004 */
[----:B------:R-:W-:Y:S01]  /*109f0*/  HSET2.LE.AND R3, R9, R20, PT ;  /* 0x0000001409037233 */ /* 0x000fe20003803000 */
[----:B------:R-:W-:-:S02]  /*10a00*/  LOP3.LUT R17, R2, R221, RZ, 0xc0, !PT ;  /* 0x000000dd02117212 */ /* 0x000fc400078ec0ff */
[----:B------:R-:W-:Y:S02]  /*10a10*/  LOP3.LUT R2, R39, UR9, R13, 0x96, !PT ;  /* 0x0000000927027c12 */ /* 0x000fe4000f8e960d */
[----:B------:R-:W-:Y:S02]  /*10a20*/  LOP3.LUT R24, R0, R196, RZ, 0xc0, !PT ;  /* 0x000000c400187212 */ /* 0x000fe400078ec0ff */
[----:B------:R-:W-:Y:S02]  /*10a30*/  LOP3.LUT R0, R11, UR11, R38, 0x96, !PT ;  /* 0x0000000b0b007c12 */ /* 0x000fe4000f8e9626 */
[----:B------:R-:W-:Y:S01]  /*10a40*/  LOP3.LUT R16, R3, R222, RZ, 0xc0, !PT ;  /* 0x000000de03107212 */ /* 0x000fe200078ec0ff */
        /* <DEDUP_REMOVED lines=12> */
[----:B------:R-:W-:Y:S01]  /*10b10*/  IMAD.WIDE.U32 R4, R3, -0x326172a9, RZ ;  /* 0xcd9e8d5703047825 */ /* 0x000fe200078e00ff */
[----:B------:R-:W-:-:S03]  /*10b20*/  HSET2.LE.AND R0, R12, R20, PT ;  /* 0x000000140c007233 */ /* 0x000fc60003803000 */
[----:B------:R-:W-:Y:S01]  /*10b30*/  IMAD.WIDE.U32 R2, R2, -0x326172a9, RZ ;  /* 0xcd9e8d5702027825 */ /* 0x000fe200078e00ff */
[----:B------:R-:W-:Y:S02]  /*10b40*/  LOP3.LUT R7, R5, UR5, R6, 0x96, !PT ;  /* 0x0000000505077c12 */ /* 0x000fe4000f8e9606 */
[----:B------:R-:W-:Y:S02]  /*10b50*/  LOP3.LUT R25, R0, R220, RZ, 0xc0, !PT ;  /* 0x000000dc00197212 */ /* 0x000fe400078ec0ff */
[----:B------:R-:W-:Y:S02]  /*10b60*/  SHF.R.U32.HI R5, RZ, 0x10, R2 ;  /* 0x00000010ff057819 */ /* 0x000fe40000011602 */
[----:B------:R-:W-:Y:S02]  /*10b70*/  LOP3.LUT R0, R3, UR6, R4, 0x96, !PT ;  /* 0x0000000603007c12 */ /* 0x000fe4000f8e9604 */
[C---:B------:R-:W-:Y:S02]  /*10b80*/  LOP3.LUT R3, R2.reuse, 0xffff, RZ, 0xc0, !PT ;  /* 0x0000ffff02037812 */ /* 0x040fe400078ec0ff */
[----:B------:R-:W-:-:S02]  /*10b90*/  LOP3.LUT R6, R2, 0xff, RZ, 0xc0, !PT ;  /* 0x000000ff02067812 */ /* 0x000fc400078ec0ff */
[----:B------:R-:W-:Y:S02]  /*10ba0*/  SHF.R.U32.HI R4, RZ, 0x18, R2 ;  /* 0x00000018ff047819 */ /* 0x000fe40000011602 */
[----:B------:R-:W-:Y:S02]  /*10bb0*/  LOP3.LUT R2, R5, 0xff, RZ, 0xc0, !PT ;  /* 0x000000ff05027812 */ /* 0x000fe400078ec0ff */
[----:B------:R-:W-:Y:S02]  /*10bc0*/  SHF.R.U32.HI R3, RZ, 0x8, R3 ;  /* 0x00000008ff037819 */ /* 0x000fe40000011603 */
[----:B------:R-:W-:Y:S02]  /*10bd0*/  PRMT R10, R2, 0x5410, R4 ;  /* 0x00005410020a7816 */ /* 0x000fe40000000004 */
[----:B------:R-:W-:Y:S02]  /*10be0*/  LOP3.LUT R2, R0, 0xffff, RZ, 0xc0, !PT ;  /* 0x0000ffff00027812 */ /* 0x000fe400078ec0ff */
[----:B------:R-:W-:-:S02]  /*10bf0*/  PRMT R11, R6, 0x5410, R3 ;  /* 0x00005410060b7816 */ /* 0x000fc40000000003 */
[----:B------:R-:W-:Y:S02]  /*10c00*/  SHF.R.U32.HI R3, RZ, 0x8, R2 ;  /* 0x00000008ff037819 */ /* 0x000fe40000011602 */
[----:B------:R-:W-:Y:S02]  /*10c10*/  LOP3.LUT R2, R0, 0xff, RZ, 0xc0, !PT ;  /* 0x000000ff00027812 */ /* 0x000fe400078ec0ff */
[--C-:B------:R-:W-:Y:S02]  /*10c20*/  SHF.R.U32.HI R4, RZ, 0x10, R0.reuse ;  /* 0x00000010ff047819 */ /* 0x100fe40000011600 */
[----:B------:R-:W-:Y:S01]  /*10c30*/  PRMT R12, R2, 0x5410, R3 ;  /* 0x00005410020c7816 */ /* 0x000fe20000000003 */
[----:B------:R-:W-:Y:S01]  /*10c40*/  IMAD.WIDE.U32 R2, R7, -0x2daee0ad, RZ ;  /* 0xd2511f5307027825 */ /* 0x000fe200078e00ff */
[----:B------:R-:W-:Y:S02]  /*10c50*/  SHF.R.U32.HI R5, RZ, 0x18, R0 ;  /* 0x00000018ff057819 */ /* 0x000fe40000011600 */
[----:B------:R-:W-:-:S02]  /*10c60*/  LOP3.LUT R4, R4, 0xff, RZ, 0xc0, !PT ;  /* 0x000000ff04047812 */ /* 0x000fc400078ec0ff */
[----:B------:R-:W-:Y:S02]  /*10c70*/  LOP3.LUT R0, R3, UR7, R8, 0x96, !PT ;  /* 0x0000000703007c12 */ /* 0x000fe4000f8e9608 */
[----:B------:R-:W-:Y:S02]  /*10c80*/  PRMT R8, R4, 0x5410, R5 ;  /* 0x0000541004087816 */ /* 0x000fe40000000005 */
[----:B------:R-:W-:Y:S01]  /*10c90*/  LOP3.LUT R4, R0, 0xffff, RZ, 0xc0, !PT ;  /* 0x0000ffff00047812 */ /* 0x000fe200078ec0ff */
[----:B------:R-:W-:-:S03]  /*10ca0*/  IMAD.MOV.U32 R88, RZ, RZ, R87 ;  /* 0x000000ffff587224 */ /* 0x000fc600078e0057 */
[----:B------:R-:W-:Y:S02]  /*10cb0*/  SHF.R.U32.HI R5, RZ, 0x8, R4 ;  /* 0x00000008ff057819 */ /* 0x000fe40000011604 */
[----:B------:R-:W-:Y:S01]  /*10cc0*/  LOP3.LUT R4, R0, 0xff, RZ, 0xc0, !PT ;  /* 0x000000ff00047812 */ /* 0x000fe200078ec0ff */
[----:B------:R-:W-:Y:S02]  /*10cd0*/  IMAD.MOV.U32 R149, RZ, RZ, R72 ;  /* 0x000000ffff957224 */ /* 0x000fe400078e0048 */
[----:B------:R-:W-:Y:S01]  /*10ce0*/  IMAD.MOV.U32 R90, RZ, RZ, R88 ;  /* 0x000000ffff5a7224 */ /* 0x000fe200078e0058 */
[----:B------:R-:W-:Y:S01]  /*10cf0*/  PRMT R9, R4, 0x5410, R5 ;  /* 0x0000541004097816 */ /* 0x000fe20000000005 */
[----:B------:R-:W-:Y:S01]  /*10d00*/  IMAD.MOV.U32 R151, RZ, RZ, R73 ;  /* 0x000000ffff977224 */ /* 0x000fe200078e0049 */
[----:B------:R-:W4:Y:S01]  /*10d10*/  LDL.LU R72, [R1+0x80] ;  /* 0x0000800001487983 */ /* 0x000f220000300800 */
[----:B------:R-:W-:Y:S01]  /*10d20*/  SHF.R.U32.HI R5, RZ, 0x10, R0 ;  /* 0x00000010ff057819 */ /* 0x000fe20000011600 */
[----:B------:R-:W-:-:S02]  /*10d30*/  IMAD.MOV.U32 R88, RZ, RZ, R75 ;  /* 0x000000ffff587224 */ /* 0x000fc400078e004b */
[----:B------:R-:W-:Y:S01]  /*10d40*/  IMAD.MOV.U32 R146, RZ, RZ, R74 ;  /* 0x000000ffff927224 */ /* 0x000fe200078e004a */
[----:B------:R-:W4:Y:S01]  /*10d50*/  LDL.LU R73, [R1+0x84] ;  /* 0x0000840001497983 */ /* 0x000f220000300800 */
[----:B------:R-:W-:-:S03]  /*10d60*/  SHF.R.U32.HI R4, RZ, 0x18, R0 ;  /* 0x00000018ff047819 */ /* 0x000fc60000011600 */
[----:B------:R-:W4:Y:S01]  /*10d70*/  LDL.LU R74, [R1+0x88] ;  /* 0x00008800014a7983 */ /* 0x000f220000300800 */
[----:B------:R-:W-:Y:S01]  /*10d80*/  LOP3.LUT R0, R5, 0xff, RZ, 0xc0, !PT ;  /* 0x000000ff05007812 */ /* 0x000fe200078ec0ff */
[----:B--2---:R-:W-:Y:S02]  /*10d90*/  IMAD.MOV.U32 R75, RZ, RZ, R188 ;  /* 0x000000ffff4b7224 */ /* 0x004fe400078e00bc */
[----:B------:R-:W2:Y:S01]  /*10da0*/  LDL.LU R188, [R1+0x1a8] ;  /* 0x0001a80001bc7983 */ /* 0x000ea20000300800 */
[----:B------:R-:W-:Y:S02]  /*10db0*/  PRMT R7, R0, 0x5410, R4 ;  /* 0x0000541000077816 */ /* 0x000fe40000000004 */
[----:B------:R-:W-:-:S04]  /*10dc0*/  LOP3.LUT R0, R2, 0xffff, RZ, 0xc0, !PT ;  /* 0x0000ffff02007812 */ /* 0x000fc800078ec0ff */
[----:B------:R-:W-:Y:S02]  /*10dd0*/  SHF.R.U32.HI R3, RZ, 0x8, R0 ;  /* 0x00000008ff037819 */ /* 0x000fe40000011600 */
[----:B------:R-:W-:Y:S02]  /*10de0*/  LOP3.LUT R0, R2, 0xff, RZ, 0xc0, !PT ;  /* 0x000000ff02007812 */ /* 0x000fe400078ec0ff */
[----:B------:R-:W-:Y:S02]  /*10df0*/  PRMT R220, R233, 0x7054, R233 ;  /* 0x00007054e9dc7816 */ /* 0x000fe400000000e9 */
[----:B------:R-:W-:Y:S02]  /*10e00*/  PRMT R6, R0, 0x5410, R3 ;  /* 0x0000541000067816 */ /* 0x000fe40000000003 */
[--C-:B------:R-:W-:Y:S02]  /*10e10*/  SHF.R.U32.HI R3, RZ, 0x10, R2.reuse ;  /* 0x00000010ff037819 */ /* 0x100fe40000011602 */
[----:B------:R-:W-:Y:S01]  /*10e20*/  SHF.R.U32.HI R4, RZ, 0x18, R2 ;  /* 0x00000018ff047819 */ /* 0x000fe20000011602 */
[--C-:B------:R-:W-:Y:S01]  /*10e30*/  HSET2.LE.AND R2, R11, R220.reuse, PT ;  /* 0x000000dc0b027233 */ /* 0x100fe20003803000 */
[----:B------:R-:W-:Y:S01]  /*10e40*/  LOP3.LUT R3, R3, 0xff, RZ, 0xc0, !PT ;  /* 0x000000ff03037812 */ /* 0x000fe200078ec0ff */
[----:B------:R-:W-:-:S03]  /*10e50*/  HSET2.LE.AND R0, R10, R220, PT ;  /* 0x000000dc0a007233 */ /* 0x000fc60003803000 */
[----:B------:R-:W-:Y:S02]  /*10e60*/  PRMT R10, R3, 0x5410, R4 ;  /* 0x00005410030a7816 */ /* 0x000fe40000000004 */
[----:B------:R-:W-:Y:S01]  /*10e70*/  LOP3.LUT R34, R2, R59, RZ, 0xc0, !PT ;  /* 0x0000003b02227212 */ /* 0x000fe200078ec0ff */
[----:B------:R-:W-:-:S04]  /*10e80*/  IMAD.WIDE.U32 R2, R53, -0x326172a9, RZ ;  /* 0xcd9e8d5735027825 */ /* 0x000fc800078e00ff */
[----:B------:R-:W-:Y:S01]  /*10e90*/  IMAD.MOV.U32 R101, RZ, RZ, R127 ;  /* 0x000000ffff657224 */ /* 0x000fe200078e007f */
[----:B---3--:R-:W-:Y:S01]  /*10ea0*/  LOP3.LUT R3, R3, R89, RZ, 0x3c, !PT ;  /* 0x0000005903037212 */ /* 0x008fe200078e3cff */
        /* <DEDUP_REMOVED lines=20> */
[----:B------:R-:W3:Y:S01]  /*10ff0*/  LDL.LU R70, [R1+0x130] ;  /* 0x0001300001467983 */ /* 0x000ee20000300800 */
[----:B------:R-:W-:Y:S02]  /*11000*/  IMAD.MOV.U32 R84, RZ, RZ, R68 ;  /* 0x000000ffff547224 */ /* 0x000fe400078e0044 */
[----:B------:R-:W-:Y:S02]  /*11010*/  IMAD.MOV.U32 R138, RZ, RZ, R71 ;  /* 0x000000ffff8a7224 */ /* 0x000fe400078e0047 */
[----:B------:R-:W-:Y:S01]  /*11020*/  IMAD.MOV.U32 R69, RZ, RZ, R136 ;  /* 0x000000ffff457224 */ /* 0x000fe200078e0088 */
[----:B------:R-:W3:Y:S01]  /*11030*/  LDL.LU R71, [R1+0x134] ;  /* 0x0001340001477983 */ /* 0x000ee20000300800 */
[----:B------:R-:W-:-:S02]  /*11040*/  IMAD.MOV.U32 R68, RZ, RZ, R137 ;  /* 0x000000ffff447224 */ /* 0x000fc400078e0089 */
[----:B------:R-:W-:Y:S01]  /*11050*/  IMAD.MOV.U32 R137, RZ, RZ, R190 ;  /* 0x000000ffff897224 */ /* 0x000fe200078e00be */
[----:B------:R-:W3:Y:S04]  /*11060*/  LDL.LU R136, [R1+0x138] ;  /* 0x0001380001887983 */ /* 0x000ee80000300800 */
[----:B------:R-:W3:Y:S01]  /*11070*/  LDL.LU R190, [R1+0x1a4] ;  /* 0x0001a40001be7983 */ /* 0x000ee20000300800 */
[--C-:B------:R-:W-:Y:S01]  /*11080*/  HSET2.LE.AND R4, R12, R220.reuse, PT ;  /* 0x000000dc0c047233 */ /* 0x100fe20003803000 */
[----:B------:R-:W-:Y:S01]  /*11090*/  IMAD.WIDE.U32 R40, R3, -0x2daee0ad, RZ ;  /* 0xd2511f5303287825 */ /* 0x000fe200078e00ff */
[----:B------:R-:W-:Y:S01]  /*110a0*/  LOP3.LUT R35, R0, R58, RZ, 0xc0, !PT ;  /* 0x0000003a00237212 */ /* 0x000fe200078ec0ff */
[----:B------:R-:W-:Y:S02]  /*110b0*/  HSET2.LE.AND R0, R8, R220, PT ;  /* 0x000000dc08007233 */ /* 0x000fe40003803000 */
[----:B------:R-:W-:-:S02]  /*110c0*/  LOP3.LUT R32, R4, R124, RZ, 0xc0, !PT ;  /* 0x0000007c04207212 */ /* 0x000fc400078ec0ff */
[----:B------:R-:W-:Y:S02]  /*110d0*/  LOP3.LUT R4, R41, UR27, R14, 0x96, !PT ;  /* 0x0000001b29047c12 */ /* 0x000fe4000f8e960e */
[----:B------:R-:W-:Y:S01]  /*110e0*/  LOP3.LUT R33, R0, R110, RZ, 0xc0, !PT ;  /* 0x0000006e00217212 */ /* 0x000fe200078ec0ff */
[--C-:B------:R-:W-:Y:S02]  /*110f0*/  HSET2.LE.AND R0, R6, R220.reuse, PT ;  /* 0x000000dc06007233 */ /* 0x100fe40003803000 */
[----:B------:R-:W-:Y:S01]  /*11100*/  IMAD.WIDE.U32 R36, R4, -0x326172a9, RZ ;  /* 0xcd9e8d5704247825 */ /* 0x000fe200078e00ff */
[--C-:B------:R-:W-:Y:S01]  /*11110*/  LOP3.LUT R5, R29, UR9, R2.reuse, 0x96, !PT ;  /* 0x000000091d057c12 */ /* 0x100fe2000f8e9602 */
[--C-:B------:R-:W-:Y:S01]  /*11120*/  HSET2.LE.AND R3, R9, R220.reuse, PT ;  /* 0x000000dc09037233 */ /* 0x100fe20003803000 */
[----:B------:R-:W-:Y:S01]  /*11130*/  LOP3.LUT R39, R39, UR9, R2, 0x96, !PT ;  /* 0x0000000927277c12 */ /* 0x000fe2000f8e9602 */
[----:B------:R-:W-:Y:S01]  /*11140*/  IMAD.MOV.U32 R91, RZ, RZ, R126 ;  /* 0x000000ffff5b7224 */ /* 0x000fe200078e007e */
[----:B------:R-:W-:Y:S01]  /*11150*/  HSET2.LE.AND R2, R7, R220, PT ;  /* 0x000000dc07027233 */ /* 0x000fe20003803000 */
[----:B------:R-:W-:-:S02]  /*11160*/  LOP3.LUT R126, R0, R54, RZ, 0xc0, !PT ;  /* 0x00000036007e7212 */ /* 0x000fc400078ec0ff */
[----:B------:R-:W-:Y:S01]  /*11170*/  LOP3.LUT R0, R37, UR11, R28, 0x96, !PT ;  /* 0x0000000b25007c12 */ /* 0x000fe2000f8e961c */
[----:B------:R-:W-:Y:S01]  /*11180*/  IMAD.MOV.U32 R22, RZ, RZ, R125 ;  /* 0x000000ffff167224 */ /* 0x000fe200078e007d */
[----:B------:R-:W-:Y:S02]  /*11190*/  LOP3.LUT R124, R3, R57, RZ, 0xc0, !PT ;  /* 0x00000039037c7212 */ /* 0x000fe400078ec0ff */
        /* <DEDUP_REMOVED lines=9> */
[----:B------:R1:W-:Y:S01]  /*11230*/  STG.E.U16 [R42.64+-0x6e], R21 ;  /* 0xffff92152a007986 */ /* 0x0003e2000c101526 */
[----:B------:R-:W-:-:S05]  /*11240*/  IMAD.WIDE.U32 R2, R3, -0x2daee0ad, RZ ;  /* 0xd2511f5303027825 */ /* 0x000fca00078e00ff */
[----:B------:R-:W-:-:S05]  /*11250*/  LOP3.LUT R3, R3, UR13, R4, 0x96, !PT ;  /* 0x0000000d03037c12 */ /* 0x000fca000f8e9604 */
[----:B------:R-:W-:-:S04]  /*11260*/  IMAD.WIDE.U32 R4, R3, -0x326172a9, RZ ;  /* 0xcd9e8d5703047825 */ /* 0x000fc800078e00ff */
[----:B-1----:R-:W-:-:S05]  /*11270*/  IMAD.WIDE.U32 R20, R0, -0x2daee0ad, RZ ;  /* 0xd2511f5300147825 */ /* 0x002fca00078e00ff */
[----:B------:R-:W-:Y:S01]  /*11280*/  LOP3.LUT R2, R21, UR4, R2, 0x96, !PT ;  /* 0x0000000415027c12 */ /* 0x000fe2000f8e9602 */
[----:B------:R-:W-:-:S04]  /*11290*/  HSET2.LE.AND R0, R10, R220, PT ;  /* 0x000000dc0a007233 */ /* 0x000fc80003803000 */
        /* <DEDUP_REMOVED lines=14> */
[----:B------:R-:W-:-:S04]  /*11380*/  LOP3.LUT R2, R0, 0xff, RZ, 0xc0, !PT ;  /* 0x000000ff00027812 */ /* 0x000fc800078ec0ff */
[----:B------:R-:W-:Y:S02]  /*11390*/  PRMT R4, R2, 0x5410, R3 ;  /* 0x0000541002047816 */ /* 0x000fe40000000003 */
[--C-:B------:R-:W-:Y:S02]  /*113a0*/  SHF.R.U32.HI R3, RZ, 0x10, R0.reuse ;  /* 0x00000010ff037819 */ /* 0x100fe40000011600 */
[----:B------:R-:W-:Y:S02]  /*113b0*/  SHF.R.U32.HI R2, RZ, 0x18, R0 ;  /* 0x00000018ff027819 */ /* 0x000fe40000011600 */
[----:B------:R-:W-:-:S04]  /*113c0*/  LOP3.LUT R0, R3, 0xff, RZ, 0xc0, !PT ;  /* 0x000000ff03007812 */ /* 0x000fc800078ec0ff */
[----:B------:R-:W-:Y:S01]  /*113d0*/  PRMT R12, R0, 0x5410, R2 ;  /* 0x00005410000c7816 */ /* 0x000fe20000000002 */
[--C-:B------:R-:W-:Y:S02]  /*113e0*/  HSET2.LE.AND R0, R6, R220.reuse, PT ;  /* 0x000000dc06007233 */ /* 0x100fe40003803000 */
[--C-:B------:R-:W-:Y:S02]  /*113f0*/  HSET2.LE.AND R2, R5, R220.reuse, PT ;  /* 0x000000dc05027233 */ /* 0x100fe40003803000 */
[--C-:B------:R-:W-:Y:S01]  /*11400*/  HSET2.LE.AND R3, R4, R220.reuse, PT ;  /* 0x000000dc04037233 */ /* 0x100fe20003803000 */
[----:B------:R-:W-:Y:S01]  /*11410*/  LOP3.LUT R6, R0, R50, RZ, 0xc0, !PT ;  /* 0x0000003200067212 */ /* 0x000fe200078ec0ff */
[----:B------:R-:W-:Y:S01]  /*11420*/  HSET2.LE.AND R0, R12, R220, PT ;  /* 0x000000dc0c007233 */ /* 0x000fe20003803000 */
[----:B------:R-:W-:Y:S02]  /*11430*/  LOP3.LUT R7, R2, R49, RZ, 0xc0, !PT ;  /* 0x0000003102077212 */ /* 0x000fe400078ec0ff */
[----:B------:R-:W-:-:S02]  /*11440*/  LOP3.LUT R4, R3, R51, RZ, 0xc0, !PT ;  /* 0x0000003303047212 */ /* 0x000fc400078ec0ff */
[----:B------:R-:W-:Y:S02]  /*11450*/  LOP3.LUT R5, R0, R52, RZ, 0xc0, !PT ;  /* 0x0000003400057212 */ /* 0x000fe400078ec0ff */
[C---:B------:R-:W-:Y:S02]  /*11460*/  PRMT R200, R48.reuse, 0x7610, R200 ;  /* 0x0000761030c87816 */ /* 0x040fe400000000c8 */
[----:B------:R-:W-:Y:S01]  /*11470*/  PRMT R195, R48, 0x7632, R195 ;  /* 0x0000763230c37816 */ /* 0x000fe200000000c3 */
[----:B--2---:R-:W4:Y:S01]  /*11480*/  LDSM.16.MT88.4 R8, [R188+0x9000] ;  /* 0x00900000bc08783b */ /* 0x004f220000004200 */
[----:B------:R-:W-:Y:S01]  /*11490*/  IMAD.MOV.U32 R147, RZ, RZ, R91 ;  /* 0x000000ffff937224 */ /* 0x000fe200078e005b */
[----:B------:R-:W-:Y:S01]  /*114a0*/  @!P1 HFMA2.BF16_V2 R122, -RZ.H0_H0, RZ.H0_H0, -R182.H0_H0 ;  /* 0x200000ffff7a9231 */ /* 0x000fe200003409b6 */
[----:B------:R-:W-:Y:S01]  /*114b0*/  PRMT R186, R183, 0x5410, R182 ;  /* 0x00005410b7ba7816 */ /* 0x000fe200000000b6 */
[----:B------:R-:W-:Y:S01]  /*114c0*/  @!P0 HFMA2.BF16_V2 R123, -RZ.H0_H0, RZ.H0_H0, -R183.H0_H0 ;  /* 0x200000ffff7b8231 */ /* 0x000fe200003409b7 */
[----:B------:R-:W-:Y:S01]  /*114d0*/  LDSM.16.MT88.4 R12, [R188+0xb000] ;  /* 0x00b00000bc0c783b */ /* 0x000fe20000004200 */
[-C--:B----4-:R-:W-:Y:S08]  /*114e0*/  HMMA.16816.F32.BF16 R72, R16, R8.reuse, R72 ;  /* 0x000000081048723c */ /* 0x090ff00000041848 */
[C---:B------:R-:W-:Y:S08]  /*114f0*/  HMMA.16816.F32.BF16 R52, R4.reuse, R8, R168 ;  /* 0x000000080434723c */ /* 0x040ff000000418a8 */
[-C--:B------:R-:W-:Y:S08]  /*11500*/  HMMA.16816.F32.BF16 R48, R4, R10.reuse, R164 ;  /* 0x0000000a0430723c */ /* 0x080ff000000418a4 */
[----:B------:R-:W-:Y:S01]  /*11510*/  HMMA.16816.F32.BF16 R28, R16, R10, R104 ;  /* 0x0000000a101c723c */ /* 0x000fe20000041868 */
[----:B---3--:R-:W1:Y:S06]  /*11520*/  LDSM.16.MT88.4 R8, [R190+0x9000] ;  /* 0x00900000be08783b */ /* 0x008e6c0000004200 */
        /* <DEDUP_REMOVED lines=18> */
[----:B------:R-:W-:Y:S01]  /*11650*/  IMAD.MOV.U32 R71, RZ, RZ, R137 ;  /* 0x000000ffff477224 */ /* 0x000fe200078e0089 */
[----:B------:R-:W2:Y:S01]  /*11660*/  LDL.LU R136, [R1+0x14c] ;  /* 0x00014c0001887983 */ /* 0x000ea20000300800 */
[----:B------:R-:W-:Y:S01]  /*11670*/  IMAD.MOV.U32 R85, RZ, RZ, R138 ;  /* 0x000000ffff557224 */ /* 0x000fe200078e008a */
[----:B-1----:R-:W-:Y:S01]  /*11680*/  HMMA.16816.F32.BF16 R116, R16, R8, R104 ;  /* 0x000000081074723c */ /* 0x002fe20000041868 */
[----:B------:R-:W-:Y:S01]  /*11690*/  IMAD.MOV.U32 R84, RZ, RZ, R139 ;  /* 0x000000ffff547224 */ /* 0x000fe200078e008b */
[----:B------:R-:W2:Y:S01]  /*116a0*/  LDL.LU R137, [R1+0x150] ;  /* 0x0001500001897983 */ /* 0x000ea20000300800 */
[----:B------:R-:W-:-:S03]  /*116b0*/  IMAD.MOV.U32 R91, RZ, RZ, R89 ;  /* 0x000000ffff5b7224 */ /* 0x000fc600078e0059 */
[----:B------:R-:W2:Y:S01]  /*116c0*/  LDL.LU R138, [R1+0x154] ;  /* 0x00015400018a7983 */ /* 0x000ea20000300800 */
[----:B------:R-:W-:Y:S02]  /*116d0*/  IMAD.MOV.U32 R106, RZ, RZ, R149 ;  /* 0x000000ffff6a7224 */ /* 0x000fe400078e0095 */
[----:B------:R-:W-:Y:S01]  /*116e0*/  IMAD.MOV.U32 R149, RZ, RZ, R146 ;  /* 0x000000ffff957224 */ /* 0x000fe200078e0092 */
[----:B------:R-:W2:Y:S01]  /*116f0*/  LDL.LU R139, [R1+0x158] ;  /* 0x00015800018b7983 */ /* 0x000ea20000300800 */
[----:B------:R-:W-:Y:S02]  /*11700*/  IMAD.MOV.U32 R107, RZ, RZ, R22 ;  /* 0x000000ffff6b7224 */ /* 0x000fe400078e0016 */
[----:B------:R-:W-:Y:S01]  /*11710*/  IMAD.MOV.U32 R146, RZ, RZ, R88 ;  /* 0x000000ffff927224 */ /* 0x000fe200078e0058 */
[----:B------:R-:W3:Y:S01]  /*11720*/  LDL.LU R89, [R1+0x140] ;  /* 0x0001400001597983 */ /* 0x000ee20000300800 */
[----:B------:R-:W-:-:S03]  /*11730*/  IMAD.MOV.U32 R22, RZ, RZ, R90 ;  /* 0x000000ffff167224 */ /* 0x000fc600078e005a */
[----:B------:R-:W4:Y:S04]  /*11740*/  LDL.LU R88, [R1+0x144] ;  /* 0x0001440001587983 */ /* 0x000f280000300800 */
[----:B------:R-:W2:Y:S01]  /*11750*/  LDL.LU R90, [R1+0x13c] ;  /* 0x00013c00015a7983 */ /* 0x000ea20000300800 */
[----:B------:R-:W-:Y:S02]  /*11760*/  IMAD.MOV.U32 R184, RZ, RZ, R151 ;  /* 0x000000ffffb87224 */ /* 0x000fe400078e0097 */
[----:B------:R-:W-:Y:S02]  /*11770*/  IMAD.MOV.U32 R151, RZ, RZ, R146 ;  /* 0x000000ffff977224 */ /* 0x000fe400078e0092 */
[----:B------:R-:W2:Y:S01]  /*11780*/  LDL.LU R146, [R1+0x148] ;  /* 0x0001480001927983 */ /* 0x000ea20000300800 */
[----:B------:R-:W-:-:S02]  /*11790*/  @!P6 HFMA2.BF16_V2 R120, -RZ.H0_H0, RZ.H0_H0, -R195.H0_H0 ;  /* 0x200000ffff78e231 */ /* 0x000fc400003409c3 */
[----:B------:R-:W-:Y:S01]  /*117a0*/  @!P5 HFMA2.BF16_V2 R121, -RZ.H0_H0, RZ.H0_H0, -R200.H0_H0 ;  /* 0x200000ffff79d231 */ /* 0x000fe200003409c8 */
[----:B------:R-:W-:Y:S01]  /*117b0*/  PRMT R131, R200, 0x5410, R195 ;  /* 0x00005410c8837816 */ /* 0x000fe200000000c3 */
[----:B------:R-:W-:Y:S01]  /*117c0*/  IMAD.MOV.U32 R198, RZ, RZ, R147 ;  /* 0x000000ffffc67224 */ /* 0x000fe200078e0093 */
[----:B------:R-:W-:Y:S01]  /*117d0*/  @!P6 PRMT R195, R120, 0x5410, RZ ;  /* 0x0000541078c3e816 */ /* 0x000fe200000000ff */
[----:B------:R-:W-:Y:S01]  /*117e0*/  IMAD.MOV.U32 R120, RZ, RZ, R149 ;  /* 0x000000ffff787224 */ /* 0x000fe200078e0095 */
[----:B------:R-:W-:Y:S01]  /*117f0*/  @!P5 PRMT R200, R121, 0x5410, RZ ;  /* 0x0000541079c8d816 */ /* 0x000fe200000000ff */
[----:B------:R-:W-:Y:S02]  /*11800*/  IMAD.MOV.U32 R121, RZ, RZ, R150 ;  /* 0x000000ffff797224 */ /* 0x000fe400078e0096 */
[----:B------:R-:W-:Y:S02]  /*11810*/  IMAD.MOV.U32 R149, RZ, RZ, R22 ;  /* 0x000000ffff957224 */ /* 0x000fe400078e0016 */
[----:B------:R-:W-:-:S02]  /*11820*/  IMAD.MOV.U32 R150, RZ, RZ, R91 ;  /* 0x000000ffff967224 */ /* 0x000fc400078e005b */
[----:B------:R-:W-:Y:S01]  /*11830*/  IMAD.MOV.U32 R128, RZ, RZ, R121 ;  /* 0x000000ffff807224 */ /* 0x000fe200078e0079 */
[----:B------:R-:W-:Y:S01]  /*11840*/  @!P1 PRMT R182, R122, 0x5410, RZ ;  /* 0x000054107ab69816 */ /* 0x000fe200000000ff */
[----:B------:R-:W-:Y:S02]  /*11850*/  IMAD.MOV.U32 R104, RZ, RZ, R101 ;  /* 0x000000ffff687224 */ /* 0x000fe400078e0065 */
[----:B------:R-:W-:Y:S01]  /*11860*/  IMAD.MOV.U32 R105, RZ, RZ, R100 ;  /* 0x000000ffff697224 */ /* 0x000fe200078e0064 */
[----:B------:R-:W-:Y:S01]  /*11870*/  HMMA.16816.F32.BF16 R96, R4, R10, R96 ;  /* 0x0000000a0460723c */ /* 0x000fe20000041860 */
[----:B---3--:R-:W-:Y:S02]  /*11880*/  IMAD.MOV.U32 R22, RZ, RZ, R89 ;  /* 0x000000ffff167224 */ /* 0x008fe400078e0059 */
[----:B----4-:R-:W-:Y:S02]  /*11890*/  IMAD.MOV.U32 R91, RZ, RZ, R88 ;  /* 0x000000ffff5b7224 */ /* 0x010fe400078e0058 */
[----:B--2---:R-:W-:-:S02]  /*118a0*/  IMAD.MOV.U32 R147, RZ, RZ, R90 ;  /* 0x000000ffff937224 */ /* 0x004fc400078e005a */
[----:B------:R-:W2:Y:S04]  /*118b0*/  LDL.LU R90, [R1+0x15c] ;  /* 0x00015c00015a7983 */ /* 0x000ea80000300800 */
[----:B------:R-:W3:Y:S04]  /*118c0*/  LDL.LU R89, [R1+0x160] ;  /* 0x0001600001597983 */ /* 0x000ee80000300800 */
[----:B------:R-:W4:Y:S04]  /*118d0*/  LDL.LU R88, [R1+0x164] ;  /* 0x0001640001587983 */ /* 0x000f280000300800 */
[----:B------:R-:W4:Y:S01]  /*118e0*/  LDL.LU R121, [R1+0x168] ;  /* 0x0001680001797983 */ /* 0x000f220000300800 */
[----:B------:R-:W-:-:S03]  /*118f0*/  IMAD.MOV.U32 R122, RZ, RZ, R146 ;  /* 0x000000ffff7a7224 */ /* 0x000fc600078e0092 */
[----:B------:R-:W4:Y:S01]  /*11900*/  LDL R146, [R1+0x38] ;  /* 0x0000380001927983 */ /* 0x000f220000100800 */
[----:B------:R-:W-:Y:S08]  /*11910*/  HMMA.16816.F32.BF16 R100, R4, R8, R160 ;  /* 0x000000080464723c */ /* 0x000ff000000418a0 */
[----:B------:R-:W-:Y:S01]  /*11920*/  HMMA.16816.F32.BF16 R104, R16, R10, R104 ;  /* 0x0000000a1068723c */ /* 0x000fe20000041868 */
[----:B------:R-:W1:Y:S01]  /*11930*/  LDSM.16.MT88.4 R8, [R188+0xa000] ;  /* 0x00a00000bc08783b */ /* 0x000e620000004200 */
[----:B------:R-:W-:Y:S01]  /*11940*/  IMAD.MOV.U32 R110, RZ, RZ, R120 ;  /* 0x000000ffff6e7224 */ /* 0x000fe200078e0078 */
[----:B------:R-:W-:Y:S01]  /*11950*/  @!P0 PRMT R183, R123, 0x5410, RZ ;  /* 0x000054107bb78816 */ /* 0x000fe200000000ff */
[----:B------:R-:W-:-:S02]  /*11960*/  IMAD.MOV.U32 R185, RZ, RZ, R91 ;  /* 0x000000ffffb97224 */ /* 0x000fc400078e005b */
[----:B------:R-:W-:Y:S02]  /*11970*/  IMAD.MOV.U32 R197, RZ, RZ, R22 ;  /* 0x000000ffffc57224 */ /* 0x000fe400078e0016 */
[----:B------:R-:W-:Y:S02]  /*11980*/  IMAD.MOV.U32 R22, RZ, RZ, R250 ;  /* 0x000000ffff167224 */ /* 0x000fe400078e00fa */
[----:B------:R-:W4:Y:S01]  /*11990*/  LDL.LU R250, [R1+0x1a0] ;  /* 0x0001a00001fa7983 */ /* 0x000f220000300800 */
[-C--:B-1----:R-:W-:Y:S08]  /*119a0*/  HMMA.16816.F32.BF16 R112, R16, R8.reuse, R112 ;  /* 0x000000081070723c */ /* 0x082ff00000041870 */
[----:B------:R-:W-:Y:S08]  /*119b0*/  HMMA.16816.F32.BF16 R92, R4, R8, R92 ;  /* 0x00000008045c723c */ /* 0x000ff0000004185c */
[----:B------:R-:W-:Y:S01]  /*119c0*/  HMMA.16816.F32.BF16 R108, R16, R10, R108 ;  /* 0x0000000a106c723c */ /* 0x000fe2000004186c */
[----:B------:R-:W-:-:S02]  /*119d0*/  IMAD.MOV.U32 R2, RZ, RZ, R128 ;  /* 0x000000ffff027224 */ /* 0x000fc400078e0080 */
[----:B------:R-:W-:Y:S02]  /*119e0*/  IMAD.MOV.U32 R163, RZ, RZ, R122 ;  /* 0x000000ffffa37224 */ /* 0x000fe400078e007a */
[----:B------:R-:W-:Y:S02]  /*119f0*/  IMAD.MOV.U32 R222, RZ, RZ, R131 ;  /* 0x000000ffffde7224 */ /* 0x000fe400078e0083 */
[----:B------:R-:W-:Y:S02]  /*11a00*/  IMAD.MOV.U32 R0, RZ, RZ, R130 ;  /* 0x000000ffff007224 */ /* 0x000fe400078e0082 */
[----:B------:R-:W-:Y:S02]  /*11a10*/  IMAD.MOV.U32 R3, RZ, RZ, R129 ;  /* 0x000000ffff037224 */ /* 0x000fe400078e0081 */
[----:B------:R-:W-:Y:S02]  /*11a20*/  IMAD.MOV.U32 R152, RZ, RZ, R147 ;  /* 0x000000ffff987224 */ /* 0x000fe400078e0093 */
[----:B------:R-:W-:-:S02]  /*11a30*/  IMAD.MOV.U32 R147, RZ, RZ, R63 ;  /* 0x000000ffff937224 */ /* 0x000fc400078e003f */
[----:B------:R1:W5:Y:S01]  /*11a40*/  LDL.LU R63, [R1+0x19c] ;  /* 0x00019c00013f7983 */ /* 0x0003620000300800 */
        /* <DEDUP_REMOVED lines=13> */
[----:B--2---:R-:W-:Y:S02]  /*11b20*/  IMAD.MOV.U32 R123, RZ, RZ, R90 ;  /* 0x000000ffff7b7224 */ /* 0x004fe400078e005a */
[----:B---3--:R-:W-:Y:S02]  /*11b30*/  IMAD.MOV.U32 R199, RZ, RZ, R89 ;  /* 0x000000ffffc77224 */ /* 0x008fe400078e0059 */
[----:B----4-:R-:W-:Y:S02]  /*11b40*/  IMAD.MOV.U32 R120, RZ, RZ, R88 ;  /* 0x000000ffff787224 */ /* 0x010fe400078e0058 */
[----:B------:R-:W-:Y:S01]  /*11b50*/  HMMA.16816.F32.BF16 R88, R4, R10, R64 ;  /* 0x0000000a0458723c */ /* 0x000fe20000041840 */
[----:B------:R-:W2:Y:S01]  /*11b60*/  LDSM.16.MT88.4 R8, [R190+0xa000] ;  /* 0x00a00000be08783b */ /* 0x000ea20000004200 */
[----:B------:R-:W-:Y:S02]  /*11b70*/  IMAD.MOV.U32 R164, RZ, RZ, R123 ;  /* 0x000000ffffa47224 */ /* 0x000fe400078e007b */
[----:B------:R-:W-:-:S02]  /*11b80*/  IMAD.MOV.U32 R166, RZ, RZ, R120 ;  /* 0x000000ffffa67224 */ /* 0x000fc400078e0078 */
[----:B------:R-:W-:Y:S02]  /*11b90*/  IMAD.MOV.U32 R167, RZ, RZ, R121 ;  /* 0x000000ffffa77224 */ /* 0x000fe400078e0079 */
[----:B------:R-:W-:Y:S02]  /*11ba0*/  IMAD.MOV.U32 R165, RZ, RZ, R199 ;  /* 0x000000ffffa57224 */ /* 0x000fe400078e00c7 */
[----:B------:R-:W-:Y:S02]  /*11bb0*/  IMAD.MOV.U32 R199, RZ, RZ, R62 ;  /* 0x000000ffffc77224 */ /* 0x000fe400078e003e */
[----:B------:R1:W5:Y:S04]  /*11bc0*/  LDL.LU R62, [R1+0x198] ;  /* 0x00019800013e7983 */ /* 0x0003680000300800 */
[----:B------:R1:W5:Y:S04]  /*11bd0*/  LDL.LU R61, [R1+0x194] ;  /* 0x00019400013d7983 */ /* 0x0003680000300800 */
[----:B------:R1:W5:Y:S04]  /*11be0*/  LDL.LU R60, [R1+0x190] ;  /* 0x00019000013c7983 */ /* 0x0003680000300800 */
[----:B------:R1:W5:Y:S04]  /*11bf0*/  LDL.LU R194, [R1+0x18c] ;  /* 0x00018c0001c27983 */ /* 0x0003680000300800 */
[----:B------:R1:W5:Y:S04]  /*11c00*/  LDL.LU R193, [R1+0x188] ;  /* 0x0001880001c17983 */ /* 0x0003680000300800 */
[----:B------:R1:W5:Y:S04]  /*11c10*/  LDL.LU R192, [R1+0x184] ;  /* 0x0001840001c07983 */ /* 0x0003680000300800 */
[----:B------:R1:W5:Y:S04]  /*11c20*/  LDL.LU R191, [R1+0x180] ;  /* 0x0001800001bf7983 */ /* 0x0003680000300800 */
[----:B------:R1:W5:Y:S01]  /*11c30*/  LDL.LU R189, [R1+0x178] ;  /* 0x0001780001bd7983 */ /* 0x0003620000300800 */
[-C--:B--2---:R-:W-:Y:S08]  /*11c40*/  HMMA.16816.F32.BF16 R120, R16, R8.reuse, R84 ;  /* 0x000000081078723c */ /* 0x084ff00000041854 */
[C---:B------:R-:W-:Y:S08]  /*11c50*/  HMMA.16816.F32.BF16 R80, R4.reuse, R8, R80 ;  /* 0x000000080450723c */ /* 0x040ff00000041850 */
[-C--:B------:R-:W-:Y:S08]  /*11c60*/  HMMA.16816.F32.BF16 R76, R4, R10.reuse, R76 ;  /* 0x0000000a044c723c */ /* 0x080ff0000004184c */
[----:B------:R-:W-:Y:S01]  /*11c70*/  HMMA.16816.F32.BF16 R128, R16, R10, R68 ;  /* 0x0000000a1080723c */ /* 0x000fe20000041844 */
[----:B------:R-:W2:Y:S07]  /*11c80*/  LDSM.16.MT88.4 R8, [R190+0xb000] ;  /* 0x00b00000be08783b */ /* 0x000eae0000004200 */
[C---:B------:R-:W-:Y:S08]  /*11c90*/  HMMA.16816.F32.BF16 R68, R4.reuse, R12, R132 ;  /* 0x0000000c0444723c */ /* 0x040ff00000041884 */
[----:B------:R-:W-:Y:S08]  /*11ca0*/  HMMA.16816.F32.BF16 R64, R4, R14, R156 ;  /* 0x0000000e0440723c */ /* 0x000ff0000004189c */
[----:B------:R-:W-:Y:S01]  /*11cb0*/  HMMA.16816.F32.BF16 R132, R16, R12, R160 ;  /* 0x0000000c1084723c */ /* 0x000fe200000418a0 */
[----:B------:R-:W3:Y:S07]  /*11cc0*/  LDSM.16.MT88.4 R12, [R188+0x9400] ;  /* 0x00940000bc0c783b */ /* 0x000eee0000004200 */
[----:B--2---:R-:W-:Y:S08]  /*11cd0*/  HMMA.16816.F32.BF16 R84, R4, R8, R172 ;  /* 0x000000080454723c */ /* 0x004ff000000418ac */
[----:B------:R-:W-:Y:S07]  /*11ce0*/  HMMA.16816.F32.BF16 R172, R16, R10, R164 ;  /* 0x0000000a10ac723c */ /* 0x000fee00000418a4 */
[----:B------:R-:W-:-:S02]  /*11cf0*/  IMAD.MOV.U32 R167, RZ, RZ, R2 ;  /* 0x000000ffffa77224 */ /* 0x000fc400078e0002 */
[----:B------:R-:W-:Y:S01]  /*11d00*/  IMAD.WIDE.U32 R2, R21, -0x2daee0ad, RZ ;  /* 0xd2511f5315027825 */ /* 0x000fe200078e00ff */
[----:B------:R-:W-:Y:S04]  /*11d10*/  HMMA.16816.F32.BF16 R56, R4, R10, R176 ;  /* 0x0000000a0438723c */ /* 0x000fe800000418b0 */
[----:B------:R-:W-:Y:S02]  /*11d20*/  LOP3.LUT R0, R3, UR7, R20, 0x96, !PT ;  /* 0x0000000703007c12 */ /* 0x000fe4000f8e9614 */
[C---:B------:R-:W-:Y:S02]  /*11d30*/  LOP3.LUT R3, R2.reuse, 0xffff, RZ, 0xc0, !PT ;  /* 0x0000ffff02037812 */ /* 0x040fe400078ec0ff */
[----:B------:R-:W-:Y:S01]  /*11d40*/  HMMA.16816.F32.BF16 R148, R16, R8, R148 ;  /* 0x000000081094723c */ /* 0x000fe20000041894 */
[----:B------:R-:W-:Y:S01]  /*11d50*/  SHF.R.U32.HI R5, RZ, 0x10, R2 ;  /* 0x00000010ff057819 */ /* 0x000fe20000011602 */
[----:B------:R-:W2:Y:S01]  /*11d60*/  LDSM.16.MT88.4 R16, [R190+0xa400] ;  /* 0x00a40000be10783b */ /* 0x000ea20000004200 */
[----:B------:R-:W-:-:S02]  /*11d70*/  LOP3.LUT R6, R2, 0xff, RZ, 0xc0, !PT ;  /* 0x000000ff02067812 */ /* 0x000fc400078ec0ff */
[----:B------:R-:W-:Y:S02]  /*11d80*/  SHF.R.U32.HI R4, RZ, 0x18, R2 ;  /* 0x00000018ff047819 */ /* 0x000fe40000011602 */
[----:B------:R-:W-:Y:S02]  /*11d90*/  LOP3.LUT R2, R5, 0xff, RZ, 0xc0, !PT ;  /* 0x000000ff05027812 */ /* 0x000fe400078ec0ff */
[----:B------:R-:W-:Y:S02]  /*11da0*/  SHF.R.U32.HI R3, RZ, 0x8, R3 ;  /* 0x00000008ff037819 */ /* 0x000fe40000011603 */
[----:B------:R-:W-:Y:S02]  /*11db0*/  PRMT R8, R2, 0x5410, R4 ;  /* 0x0000541002087816 */ /* 0x000fe40000000004 */
[----:B------:R-:W-:Y:S02]  /*11dc0*/  PRMT R7, R6, 0x5410, R3 ;  /* 0x0000541006077816 */ /* 0x000fe40000000003 */
[----:B------:R-:W-:-:S02]  /*11dd0*/  LOP3.LUT R2, R0, 0xffff, RZ, 0xc0, !PT ;  /* 0x0000ffff00027812 */ /* 0x000fc400078ec0ff */
[----:B------:R-:W-:Y:S02]  /*11de0*/  SHF.R.U32.HI R3, RZ, 0x10, R0 ;  /* 0x00000010ff037819 */ /* 0x000fe40000011600 */
[----:B------:R-:W-:Y:S02]  /*11df0*/  SHF.R.U32.HI R4, RZ, 0x8, R2 ;  /* 0x00000008ff047819 */ /* 0x000fe40000011602 */
[----:B------:R-:W-:Y:S02]  /*11e00*/  LOP3.LUT R6, R0, 0xff, RZ, 0xc0, !PT ;  /* 0x000000ff00067812 */ /* 0x000fe400078ec0ff */
[----:B------:R-:W-:Y:S02]  /*11e10*/  SHF.R.U32.HI R5, RZ, 0x18, R0 ;  /* 0x00000018ff057819 */ /* 0x000fe40000011600 */
[----:B------:R-:W-:Y:S01]  /*11e20*/  LOP3.LUT R2, R3, 0xff, RZ, 0xc0, !PT ;  /* 0x000000ff03027812 */ /* 0x000fe200078ec0ff */
[----:B------:R-:W-:Y:S01]  /*11e30*/  HSET2.LE.AND R0, R7, R220, PT ;  /* 0x000000dc07007233 */ /* 0x000fe20003803000 */
[----:B------:R-:W-:-:S02]  /*11e40*/  PRMT R4, R6, 0x5410, R4 ;  /* 0x0000541006047816 */ /* 0x000fc40000000004 */
[----:B------:R-:W-:Y:S02]  /*11e50*/  PRMT R3, R2, 0x5410, R5 ;  /* 0x0000541002037816 */ /* 0x000fe40000000005 */
[----:B------:R-:W-:Y:S01]  /*11e60*/  LOP3.LUT R6, R0, R140, RZ, 0xc0, !PT ;  /* 0x0000008c00067212 */ /* 0x000fe200078ec0ff */
[--C-:B------:R-:W-:Y:S02]  /*11e70*/  HSET2.LE.AND R0, R8, R220.reuse, PT ;  /* 0x000000dc08007233 */ /* 0x100fe40003803000 */
[--C-:B------:R-:W-:Y:S02]  /*11e80*/  HSET2.LE.AND R2, R4, R220.reuse, PT ;  /* 0x000000dc04027233 */ /* 0x100fe40003803000 */
[----:B------:R-:W-:Y:S01]  /*11e90*/  HSET2.LE.AND R3, R3, R220, PT ;  /* 0x000000dc03037233 */ /* 0x000fe20003803000 */
[----:B------:R-:W-:Y:S01]  /*11ea0*/  LOP3.LUT R7, R0, R23, RZ, 0xc0, !PT ;  /* 0x0000001700077212 */ /* 0x000fe200078ec0ff */
[----:B------:R-:W-:Y:S01]  /*11eb0*/  IMAD.MOV.U32 R140, RZ, RZ, R196 ;  /* 0x000000ffff8c7224 */ /* 0x000fe200078e00c4 */
[----:B------:R-:W-:Y:S01]  /*11ec0*/  LOP3.LUT R4, R2, R142, RZ, 0xc0, !PT ;  /* 0x0000008e02047212 */ /* 0x000fe200078ec0ff */
[----:B------:R-:W4:Y:S01]  /*11ed0*/  LDSM.16.MT88.4 R8, [R188+0xa400] ;  /* 0x00a40000bc08783b */ /* 0x000f220000004200 */
[----:B------:R-:W-:Y:S01]  /*11ee0*/  LOP3.LUT R5, R3, R141, RZ, 0xc0, !PT ;  /* 0x0000008d03057212 */ /* 0x000fe200078ec0ff */
[----:B------:R-:W-:-:S02]  /*11ef0*/  IMAD.MOV.U32 R0, RZ, RZ, R221 ;  /* 0x000000ffff007224 */ /* 0x000fc400078e00dd */
[----:B------:R-:W-:Y:S02]  /*11f00*/  IMAD.MOV.U32 R2, RZ, RZ, R222 ;  /* 0x000000ffff027224 */ /* 0x000fe400078e00de */
[----:B------:R-:W-:Y:S02]  /*11f10*/  IMAD.MOV.U32 R3, RZ, RZ, R223 ;  /* 0x000000ffff037224 */ /* 0x000fe400078e00df */
[----:B---3--:R-:W-:Y:S01]  /*11f20*/  HMMA.16816.F32.BF16 R220, R24, R12, R72 ;  /* 0x0000000c18dc723c */ /* 0x008fe20000041848 */
[----:B------:R-:W-:Y:S02]  /*11f30*/  IMAD.MOV.U32 R196, RZ, RZ, R197 ;  /* 0x000000ffffc47224 */ /* 0x000fe400078e00c5 */
[----:B------:R-:W-:Y:S02]  /*11f40*/  IMAD.MOV.U32 R141, RZ, RZ, R170 ;  /* 0x000000ffff8d7224 */ /* 0x000fe400078e00aa */
[----:B------:R-:W-:Y:S02]  /*11f50*/  IMAD.MOV.U32 R142, RZ, RZ, R171 ;  /* 0x000000ffff8e7224 */ /* 0x000fe400078e00ab */
[----:B------:R-:W-:-:S02]  /*11f60*/  IMAD.MOV.U32 R74, RZ, RZ, R168 ;  /* 0x000000ffff4a7224 */ /* 0x000fc400078e00a8 */
[----:B------:R-:W-:Y:S02]  /*11f70*/  IMAD.MOV.U32 R73, RZ, RZ, R169 ;  /* 0x000000ffff497224 */ /* 0x000fe400078e00a9 */
[----:B------:R-:W-:Y:S01]  /*11f80*/  IMAD.MOV.U32 R197, RZ, RZ, R199 ;  /* 0x000000ffffc57224 */ /* 0x000fe200078e00c7 */
[----:B------:R-:W-:Y:S01]  /*11f90*/  HMMA.16816.F32.BF16 R168, R4, R12, R52 ;  /* 0x0000000c04a8723c */ /* 0x000fe20000041834 */
[----:B------:R-:W-:Y:S02]  /*11fa0*/  IMAD.MOV.U32 R199, RZ, RZ, R198 ;  /* 0x000000ffffc77224 */ /* 0x000fe400078e00c6 */
[----:B------:R-:W-:Y:S02]  /*11fb0*/  IMAD.MOV.U32 R198, RZ, RZ, R184 ;  /* 0x000000ffffc67224 */ /* 0x000fe400078e00b8 */
[----:B------:R-:W-:Y:S02]  /*11fc0*/  IMAD.MOV.U32 R75, RZ, RZ, R167 ;  /* 0x000000ffff4b7224 */ /* 0x000fe400078e00a7 */
[----:B------:R-:W-:-:S02]  /*11fd0*/  IMAD.MOV.U32 R55, RZ, RZ, R185 ;  /* 0x000000ffff377224 */ /* 0x000fc400078e00b9 */
[----:B------:R-:W-:Y:S02]  /*11fe0*/  IMAD.MOV.U32 R54, RZ, RZ, R186 ;  /* 0x000000ffff367224 */ /* 0x000fe400078e00ba */
[----:B------:R-:W-:Y:S01]  /*11ff0*/  IMAD.MOV.U32 R53, RZ, RZ, R187 ;  /* 0x000000ffff357224 */ /* 0x000fe200078e00bb */
[-C--:B------:R-:W-:Y:S08]  /*12000*/  HMMA.16816.F32.BF16 R164, R4, R14.reuse, R48 ;  /* 0x0000000e04a4723c */ /* 0x080ff00000041830 */
[----:B------:R-:W-:Y:S01]  /*12010*/  HMMA.16816.F32.BF16 R184, R24, R14, R28 ;  /* 0x0000000e18b8723c */ /* 0x000fe2000004181c */
[----:B------:R-:W-:Y:S01]  /*12020*/  IMAD.MOV.U32 R51, RZ, RZ, R147 ;  /* 0x000000ffff337224 */ /* 0x000fe200078e0093 */
[----:B------:R-:W3:Y:S05]  /*12030*/  LDSM.16.MT88.4 R12, [R190+0x9400] ;  /* 0x00940000be0c783b */ /* 0x000eea0000004200 */
[----:B------:R-:W-:-:S02]  /*12040*/  IMAD.MOV.U32 R29, RZ, RZ, R146 ;  /* 0x000000ffff1d7224 */ /* 0x000fc400078e0092 */
[----:B------:R-:W-:Y:S02]  /*12050*/  IMAD.MOV.U32 R30, RZ, RZ, R145 ;  /* 0x000000ffff1e7224 */ /* 0x000fe400078e0091 */
[----:B------:R-:W-:Y:S02]  /*12060*/  IMAD.MOV.U32 R31, RZ, RZ, R144 ;  /* 0x000000ffff1f7224 */ /* 0x000fe400078e0090 */
[----:B--2---:R-:W-:Y:S07]  /*12070*/  HMMA.16816.F32.BF16 R144, R4, R16, R80 ;  /* 0x000000100490723c */ /* 0x004fee0000041850 */
[----:B------:R-:W-:-:S02]  /*12080*/  IMAD.MOV.U32 R80, RZ, RZ, R141 ;  /* 0x000000ffff507224 */ /* 0x000fc400078e008d */
[----:B------:R-:W-:Y:S02]  /*12090*/  IMAD.MOV.U32 R81, RZ, RZ, R142 ;  /* 0x000000ffff517224 */ /* 0x000fe400078e008e */
[----:B------:R-:W-:Y:S02]  /*120a0*/  IMAD.MOV.U32 R82, RZ, RZ, R140 ;  /* 0x000000ffff527224 */ /* 0x000fe400078e008c */
[----:B------:R-:W-:Y:S02]  /*120b0*/  IMAD.MOV.U32 R83, RZ, RZ, R143 ;  /* 0x000000ffff537224 */ /* 0x000fe400078e008f */
[----:B------:R-:W-:Y:S07]  /*120c0*/  HMMA.16816.F32.BF16 R140, R4, R18, R76 ;  /* 0x00000012048c723c */ /* 0x000fee000004184c */
[----:B------:R-:W-:-:S02]  /*120d0*/  IMAD.MOV.U32 R76, RZ, RZ, R29 ;  /* 0x000000ffff4c7224 */ /* 0x000fc400078e001d */
[----:B------:R-:W-:Y:S02]  /*120e0*/  IMAD.MOV.U32 R77, RZ, RZ, R30 ;  /* 0x000000ffff4d7224 */ /* 0x000fe400078e001e */
[----:B------:R-:W-:Y:S02]  /*120f0*/  IMAD.MOV.U32 R78, RZ, RZ, R31 ;  /* 0x000000ffff4e7224 */ /* 0x000fe400078e001f */
[----:B------:R-:W2:Y:S01]  /*12100*/  LDSM.16.MT88.4 R28, [R190+0xb400] ;  /* 0x00b40000be1c783b */ /* 0x000ea20000004200 */
[----:B------:R-:W-:-:S03]  /*12110*/  IMAD.MOV.U32 R49, RZ, RZ, R22 ;  /* 0x000000ffff317224 */ /* 0x000fc600078e0016 */
[----:B------:R-:W1:Y:S01]  /*12120*/  LDSM.16.MT88.4 R20, [R188+0xb400] ;  /* 0x00b40000bc14783b */ /* 0x000e620000004200 */
[----:B----4-:R-:W-:Y:S01]  /*12130*/  HMMA.16816.F32.BF16 R156, R4, R8, R92 ;  /* 0x00000008049c723c */ /* 0x010fe2000004185c */
[----:B------:R-:W-:Y:S02]  /*12140*/  IMAD.MOV.U32 R79, RZ, RZ, R196 ;  /* 0x000000ffff4f7224 */ /* 0x000fe400078e00c4 */
[----:B------:R-:W-:Y:S02]  /*12150*/  IMAD.MOV.U32 R72, RZ, RZ, R152 ;  /* 0x000000ffff487224 */ /* 0x000fe400078e0098 */
[----:B------:R-:W-:-:S03]  /*12160*/  IMAD.MOV.U32 R52, RZ, RZ, R153 ;  /* 0x000000ffff347224 */ /* 0x000fc600078e0099 */
[----:B---3--:R-:W-:Y:S01]  /*12170*/  HMMA.16816.F32.BF16 R176, R4, R14, R96 ;  /* 0x0000000e04b0723c */ /* 0x008fe20000041860 */
[----:B------:R-:W-:Y:S02]  /*12180*/  IMAD.MOV.U32 R50, RZ, RZ, R154 ;  /* 0x000000ffff327224 */ /* 0x000fe400078e009a */
[----:B------:R-:W-:-:S05]  /*12190*/  IMAD.MOV.U32 R48, RZ, RZ, R155 ;  /* 0x000000ffff307224 */ /* 0x000fca00078e009b */
[C---:B------:R-:W-:Y:S08]  /*121a0*/  HMMA.16816.F32.BF16 R152, R4.reuse, R10, R88 ;  /* 0x0000000a0498723c */ /* 0x040ff00000041858 */
[C---:B------:R-:W-:Y:S08]  /*121b0*/  HMMA.16816.F32.BF16 R160, R4.reuse, R12, R100 ;  /* 0x0000000c04a0723c */ /* 0x040ff00000041864 */
[----:B--2---:R-:W-:Y:S08]  /*121c0*/  HMMA.16816.F32.BF16 R92, R4, R28, R84 ;  /* 0x0000001c045c723c */ /* 0x004ff00000041854 */
[----:B------:R-:W-:Y:S07]  /*121d0*/  HMMA.16816.F32.BF16 R84, R24, R14, R104 ;  /* 0x0000000e1854723c */ /* 0x000fee0000041868 */
[----:B------:R-:W-:-:S02]  /*121e0*/  IMAD.MOV.U32 R105, RZ, RZ, R80 ;  /* 0x000000ffff697224 */ /* 0x000fc400078e0050 */
[----:B------:R-:W-:Y:S02]  /*121f0*/  IMAD.MOV.U32 R104, RZ, RZ, R81 ;  /* 0x000000ffff687224 */ /* 0x000fe400078e0051 */
[----:B------:R-:W-:Y:S02]  /*12200*/  IMAD.MOV.U32 R15, RZ, RZ, R82 ;  /* 0x000000ffff0f7224 */ /* 0x000fe400078e0052 */
[----:B------:R-:W-:Y:S02]  /*12210*/  IMAD.MOV.U32 R14, RZ, RZ, R83 ;  /* 0x000000ffff0e7224 */ /* 0x000fe400078e0053 */
[----:B------:R-:W-:Y:S01]  /*12220*/  HMMA.16816.F32.BF16 R80, R24, R8, R112 ;  /* 0x000000081850723c */ /* 0x000fe20000041870 */
[----:B------:R-:W-:Y:S02]  /*12230*/  IMAD.MOV.U32 R107, RZ, RZ, R76 ;  /* 0x000000ffff6b7224 */ /* 0x000fe400078e004c */
[----:B------:R-:W-:-:S04]  /*12240*/  IMAD.MOV.U32 R106, RZ, RZ, R77 ;  /* 0x000000ffff6a7224 */ /* 0x000fc800078e004d */
[----:B------:R-:W-:Y:S02]  /*12250*/  IMAD.MOV.U32 R115, RZ, RZ, R78 ;  /* 0x000000ffff737224 */ /* 0x000fe400078e004e */
[----:B------:R-:W-:Y:S02]  /*12260*/  IMAD.MOV.U32 R114, RZ, RZ, R79 ;  /* 0x000000ffff727224 */ /* 0x000fe400078e004f */
[----:B------:R-:W-:Y:S07]  /*12270*/  HMMA.16816.F32.BF16 R76, R24, R10, R108 ;  /* 0x0000000a184c723c */ /* 0x000fee000004186c */
[----:B------:R-:W-:Y:S01]  /*12280*/  IMAD.MOV.U32 R11, RZ, RZ, R0 ;  /* 0x000000ffff0b7224 */ /* 0x000fe200078e0000 */
[----:B------:R-:W-:Y:S01]  /*12290*/  LOP3.LUT R0, R37, UR11, R38, 0x96, !PT ;  /* 0x0000000b25007c12 */ /* 0x000fe2000f8e9626 */
[----:B-1----:R-:W-:Y:S01]  /*122a0*/  HMMA.16816.F32.BF16 R100, R4, R20, R68 ;  /* 0x000000140464723c */ /* 0x002fe20000041844 */
[----:B------:R-:W-:-:S02]  /*122b0*/  IMAD.MOV.U32 R109, RZ, RZ, R3 ;  /* 0x000000ffff6d7224 */ /* 0x000fc400078e0003 */
[----:B------:R-:W-:Y:S02]  /*122c0*/  IMAD.MOV.U32 R108, RZ, RZ, R2 ;  /* 0x000000ffff6c7224 */ /* 0x000fe400078e0002 */
[----:B------:R-:W-:-:S03]  /*122d0*/  IMAD.WIDE.U32 R2, R39, -0x2daee0ad, RZ ;  /* 0xd2511f5327027825 */ /* 0x000fc600078e00ff */
[----:B------:R-:W-:Y:S02]  /*122e0*/  HMMA.16816.F32.BF16 R96, R4, R22, R64 ;  /* 0x000000160460723c */ /* 0x000fe40000041840 */
[----:B------:R-:W-:-:S06]  /*122f0*/  LOP3.LUT R3, R3, UR26, R40, 0x96, !PT ;  /* 0x0000001a03037c12 */ /* 0x000fcc000f8e9628 */
[----:B------:R-:W-:Y:S07]  /*12300*/  HMMA.16816.F32.BF16 R88, R4, R30, R56 ;  /* 0x0000001e0458723c */ /* 0x000fee0000041838 */
[----:B------:R-:W-:-:S05]  /*12310*/  IMAD.WIDE.U32 R4, R0, -0x2daee0ad, RZ ;  /* 0xd2511f5300047825 */ /* 0x000fca00078e00ff */
        /* <DEDUP_REMOVED lines=15> */
[--C-:B------:R-:W-:Y:S02]  /*12410*/  SHF.R.U32.HI R3, RZ, 0x10, R2.reuse ;  /* 0x00000010ff037819 */ /* 0x100fe40000011602 */
[----:B------:R-:W-:-:S02]  /*12420*/  SHF.R.U32.HI R7, RZ, 0x18, R2 ;  /* 0x00000018ff077819 */ /* 0x000fc40000011602 */
[----:B------:R-:W-:Y:S02]  /*12430*/  LOP3.LUT R2, R0, 0xffff, RZ, 0xc0, !PT ;  /* 0x0000ffff00027812 */ /* 0x000fe400078ec0ff */
[----:B------:R-:W-:Y:S02]  /*12440*/  PRMT R8, R4, 0x5410, R5 ;  /* 0x0000541004087816 */ /* 0x000fe40000000005 */
[----:B------:R-:W-:Y:S02]  /*12450*/  LOP3.LUT R6, R0, 0xff, RZ, 0xc0, !PT ;  /* 0x000000ff00067812 */ /* 0x000fe400078ec0ff */
[--C-:B------:R-:W-:Y:S02]  /*12460*/  SHF.R.U32.HI R4, RZ, 0x10, R0.reuse ;  /* 0x00000010ff047819 */ /* 0x100fe40000011600 */
[----:B------:R-:W-:Y:S01]  /*12470*/  SHF.R.U32.HI R5, RZ, 0x18, R0 ;  /* 0x00000018ff057819 */ /* 0x000fe20000011600 */
[----:B------:R-:W-:Y:S01]  /*12480*/  IMAD.MOV.U32 R113, RZ, RZ, R48 ;  /* 0x000000ffff717224 */ /* 0x000fe200078e0030 */
[----:B------:R-:W-:Y:S01]  /*12490*/  SHF.R.U32.HI R0, RZ, 0x8, R2 ;  /* 0x00000008ff007819 */ /* 0x000fe20000011602 */
[----:B------:R-:W-:-:S02]  /*124a0*/  IMAD.MOV.U32 R112, RZ, RZ, R49 ;  /* 0x000000ffff707224 */ /* 0x000fc400078e0031 */
[----:B------:R-:W-:Y:S02]  /*124b0*/  IMAD.MOV.U32 R9, RZ, RZ, R50 ;  /* 0x000000ffff097224 */ /* 0x000fe400078e0032 */
[----:B------:R-:W-:Y:S02]  /*124c0*/  IMAD.MOV.U32 R111, RZ, RZ, R51 ;  /* 0x000000ffff6f7224 */ /* 0x000fe400078e0033 */
[----:B------:R-:W-:Y:S02]  /*124d0*/  IMAD.MOV.U32 R51, RZ, RZ, R72 ;  /* 0x000000ffff337224 */ /* 0x000fe400078e0048 */
[----:B------:R-:W-:Y:S02]  /*124e0*/  IMAD.MOV.U32 R50, RZ, RZ, R73 ;  /* 0x000000ffff327224 */ /* 0x000fe400078e0049 */
[----:B------:R-:W-:Y:S02]  /*124f0*/  IMAD.MOV.U32 R49, RZ, RZ, R74 ;  /* 0x000000ffff317224 */ /* 0x000fe400078e004a */
[----:B------:R-:W-:Y:S01]  /*12500*/  IMAD.MOV.U32 R48, RZ, RZ, R75 ;  /* 0x000000ffff307224 */ /* 0x000fe200078e004b */
[----:B------:R-:W-:Y:S01]  /*12510*/  PRMT R0, R6, 0x5410, R0 ;  /* 0x0000541006007816 */ /* 0x000fe20000000000 */
[----:B------:R-:W-:Y:S01]  /*12520*/  HMMA.16816.F32.BF16 R72, R24, R16, R120 ;  /* 0x000000101848723c */ /* 0x000fe20000041878 */
[----:B------:R-:W-:-:S06]  /*12530*/  LOP3.LUT R2, R4, 0xff, RZ, 0xc0, !PT ;  /* 0x000000ff04027812 */ /* 0x000fcc00078ec0ff */
[----:B------:R-:W-:Y:S02]  /*12540*/  PRMT R123, R233, 0x7054, R233 ;  /* 0x00007054e97b7816 */ /* 0x000fe400000000e9 */
[----:B------:R-:W-:-:S03]  /*12550*/  PRMT R2, R2, 0x5410, R5 ;  /* 0x0000541002027816 */ /* 0x000fc60000000005 */
[--C-:B------:R-:W-:Y:S01]  /*12560*/  HSET2.LE.AND R0, R0, R123.reuse, PT ;  /* 0x0000007b00007233 */ /* 0x100fe20003803000 */
[----:B------:R-:W-:Y:S02]  /*12570*/  IMAD.MOV.U32 R70, RZ, RZ, R199 ;  /* 0x000000ffff467224 */ /* 0x000fe400078e00c7 */
[----:B------:R-:W-:Y:S02]  /*12580*/  IMAD.MOV.U32 R71, RZ, RZ, R198 ;  /* 0x000000ffff477224 */ /* 0x000fe400078e00c6 */
[----:B------:R-:W-:Y:S01]  /*12590*/  LOP3.LUT R4, R0, R11, RZ, 0xc0, !PT ;  /* 0x0000000b00047212 */ /* 0x000fe200078ec0ff */
[----:B------:R-:W-:Y:S01]  /*125a0*/  IMAD.MOV.U32 R110, RZ, RZ, R55 ;  /* 0x000000ffff6e7224 */ /* 0x000fe200078e0037 */
[--C-:B------:R-:W-:Y:S01]  /*125b0*/  HSET2.LE.AND R0, R8, R123.reuse, PT ;  /* 0x0000007b08007233 */ /* 0x100fe20003803000 */
[----:B------:R-:W-:Y:S01]  /*125c0*/  IMAD.MOV.U32 R69, RZ, RZ, R197 ;  /* 0x000000ffff457224 */ /* 0x000fe200078e00c5 */
[----:B------:R-:W-:Y:S01]  /*125d0*/  HSET2.LE.AND R2, R2, R123, PT ;  /* 0x0000007b02027233 */ /* 0x000fe20003803000 */
[----:B------:R-:W-:Y:S01]  /*125e0*/  HMMA.16816.F32.BF16 R196, R24, R12, R116 ;  /* 0x0000000c18c4723c */ /* 0x000fe20000041874 */
[----:B------:R-:W-:Y:S01]  /*125f0*/  IMAD.MOV.U32 R121, RZ, RZ, R111 ;  /* 0x000000ffff797224 */ /* 0x000fe200078e006f */
[----:B------:R-:W-:Y:S01]  /*12600*/  LOP3.LUT R6, R0, R110, RZ, 0xc0, !PT ;  /* 0x0000006e00067212 */ /* 0x000fe200078ec0ff */
[----:B------:R-:W-:Y:S01]  /*12610*/  IMAD.MOV.U32 R110, RZ, RZ, R114 ;  /* 0x000000ffff6e7224 */ /* 0x000fe200078e0072 */
[----:B------:R-:W-:Y:S01]  /*12620*/  LOP3.LUT R5, R2, R108, RZ, 0xc0, !PT ;  /* 0x0000006c02057212 */ /* 0x000fe200078ec0ff */
        /* <DEDUP_REMOVED lines=14> */
[----:B------:R-:W-:Y:S01]  /*12710*/  IMAD.MOV.U32 R116, RZ, RZ, R69 ;  /* 0x000000ffff747224 */ /* 0x000fe200078e0045 */
[----:B------:R-:W1:Y:S01]  /*12720*/  LDSM.16.MT88.4 R12, [R188+0xa800] ;  /* 0x00a80000bc0c783b */ /* 0x000e620000004200 */
[C---:B------:R-:W-:Y:S01]  /*12730*/  HMMA.16816.F32.BF16 R68, R24.reuse, R18, R128 ;  /* 0x000000121844723c */ /* 0x040fe20000041880 */
[----:B------:R-:W-:Y:S02]  /*12740*/  IMAD.MOV.U32 R117, RZ, RZ, R52 ;  /* 0x000000ffff757224 */ /* 0x000fe400078e0034 */
[----:B------:R-:W-:Y:S01]  /*12750*/  IMAD.MOV.U32 R118, RZ, RZ, R53 ;  /* 0x000000ffff767224 */ /* 0x000fe200078e0035 */
[----:B------:R-:W-:Y:S01]  /*12760*/  LDSM.16.MT88.4 R16, [R190+0x9800] ;  /* 0x00980000be10783b */ /* 0x000fe20000004200 */
[----:B------:R-:W-:Y:S02]  /*12770*/  IMAD.MOV.U32 R119, RZ, RZ, R54 ;  /* 0x000000ffff777224 */ /* 0x000fe400078e0036 */
[----:B------:R-:W-:Y:S01]  /*12780*/  IMAD.MOV.U32 R128, RZ, RZ, R48 ;  /* 0x000000ffff807224 */ /* 0x000fe200078e0030 */
[----:B------:R-:W-:Y:S01]  /*12790*/  HMMA.16816.F32.BF16 R64, R24, R20, R132 ;  /* 0x000000141840723c */ /* 0x000fe20000041884 */
[----:B------:R-:W-:-:S02]  /*127a0*/  IMAD.MOV.U32 R129, RZ, RZ, R49 ;  /* 0x000000ffff817224 */ /* 0x000fc400078e0031 */
[----:B------:R-:W-:Y:S02]  /*127b0*/  IMAD.MOV.U32 R130, RZ, RZ, R50 ;  /* 0x000000ffff827224 */ /* 0x000fe400078e0032 */
[----:B------:R-:W-:-:S03]  /*127c0*/  IMAD.MOV.U32 R131, RZ, RZ, R51 ;  /* 0x000000ffff837224 */ /* 0x000fc600078e0033 */
[----:B------:R-:W-:Y:S01]  /*127d0*/  HMMA.16816.F32.BF16 R56, R24, R22, R136 ;  /* 0x000000161838723c */ /* 0x000fe20000041888 */
[----:B------:R-:W2:Y:S01]  /*127e0*/  LDSM.16.MT88.4 R20, [R188+0xb800] ;  /* 0x00b80000bc14783b */ /* 0x000ea20000004200 */
[----:B------:R-:W-:-:S03]  /*127f0*/  IMAD.MOV.U32 R122, RZ, RZ, R9 ;  /* 0x000000ffff7a7224 */ /* 0x000fc600078e0009 */
[----:B------:R-:W-:Y:S03]  /*12800*/  LDSM.16.MT88.4 R8, [R190+0xa800] ;  /* 0x00a80000be08783b */ /* 0x000fe60000004200 */
[C---:B------:R-:W-:Y:S08]  /*12810*/  HMMA.16816.F32.BF16 R52, R24.reuse, R28, R148 ;  /* 0x0000001c1834723c */ /* 0x040ff00000041894 */
[----:B------:R-:W-:Y:S01]  /*12820*/  HMMA.16816.F32.BF16 R48, R24, R30, R172 ;  /* 0x0000001e1830723c */ /* 0x000fe200000418ac */
[----:B------:R-:W3:Y:S04]  /*12830*/  LDSM.16.MT88.4 R28, [R190+0xb800] ;  /* 0x00b80000be1c783b */ /* 0x000ee80000004200 */
[----:B------:R-:W4:Y:S01]  /*12840*/  LDSM.16.MT88.4 R24, [R188+0x9800] ;  /* 0x00980000bc18783b */ /* 0x000f220000004200 */
[----:B------:R-:W-:-:S04]  /*12850*/  LOP3.LUT R3, R3, 0xff, RZ, 0xc0, !PT ;  /* 0x000000ff03037812 */ /* 0x000fc800078ec0ff */
[----:B------:R-:W-:-:S05]  /*12860*/  PRMT R3, R3, 0x5410, R7 ;  /* 0x0000541003037816 */ /* 0x000fca0000000007 */
[----:B------:R-:W-:-:S05]  /*12870*/  HSET2.LE.AND R0, R3, R123, PT ;  /* 0x0000007b03007233 */ /* 0x000fca0003803000 */
[----:B------:R-:W-:Y:S01]  /*12880*/  LOP3.LUT R7, R0, R128, RZ, 0xc0, !PT ;  /* 0x0000008000077212 */ /* 0x000fe200078ec0ff */
[----:B------:R-:W-:Y:S02]  /*12890*/  IMAD.MOV.U32 R175, RZ, RZ, R131 ;  /* 0x000000ffffaf7224 */ /* 0x000fe400078e0083 */
[----:B------:R-:W-:Y:S02]  /*128a0*/  IMAD.MOV.U32 R174, RZ, RZ, R120 ;  /* 0x000000ffffae7224 */ /* 0x000fe400078e0078 */
[----:B------:R-:W-:Y:S02]  /*128b0*/  IMAD.MOV.U32 R2, RZ, RZ, R130 ;  /* 0x000000ffff027224 */ /* 0x000fe400078e0082 */
[----:B-1----:R-:W-:Y:S01]  /*128c0*/  HMMA.16816.F32.BF16 R132, R4, R12, R156 ;  /* 0x0000000c0484723c */ /* 0x002fe2000004189c */
[----:B------:R-:W-:Y:S02]  /*128d0*/  IMAD.MOV.U32 R150, RZ, RZ, R104 ;  /* 0x000000ffff967224 */ /* 0x000fe400078e0068 */
[----:B------:R-:W-:-:S02]  /*128e0*/  IMAD.MOV.U32 R151, RZ, RZ, R105 ;  /* 0x000000ffff977224 */ /* 0x000fc400078e0069 */
[----:B------:R-:W-:Y:S02]  /*128f0*/  IMAD.MOV.U32 R120, RZ, RZ, R106 ;  /* 0x000000ffff787224 */ /* 0x000fe400078e006a */
[----:B------:R-:W-:Y:S02]  /*12900*/  IMAD.MOV.U32 R159, RZ, RZ, R121 ;  /* 0x000000ffff9f7224 */ /* 0x000fe400078e0079 */
[----:B------:R-:W-:Y:S02]  /*12910*/  IMAD.MOV.U32 R121, RZ, RZ, R107 ;  /* 0x000000ffff797224 */ /* 0x000fe400078e006b */
[----:B------:R-:W-:Y:S01]  /*12920*/  IMAD.MOV.U32 R136, RZ, RZ, R108 ;  /* 0x000000ffff887224 */ /* 0x000fe200078e006c */
[----:B--2---:R-:W-:Y:S01]  /*12930*/  HMMA.16816.F32.BF16 R104, R4, R22, R96 ;  /* 0x000000160468723c */ /* 0x004fe20000041860 */
[----:B------:R-:W-:Y:S02]  /*12940*/  IMAD.MOV.U32 R137, RZ, RZ, R109 ;  /* 0x000000ffff897224 */ /* 0x000fe400078e006d */
[----:B------:R-:W-:-:S02]  /*12950*/  IMAD.MOV.U32 R138, RZ, RZ, R110 ;  /* 0x000000ffff8a7224 */ /* 0x000fc400078e006e */
[----:B------:R-:W-:Y:S02]  /*12960*/  IMAD.MOV.U32 R139, RZ, RZ, R111 ;  /* 0x000000ffff8b7224 */ /* 0x000fe400078e006f */
[----:B------:R-:W-:Y:S01]  /*12970*/  IMAD.MOV.U32 R158, RZ, RZ, R122 ;  /* 0x000000ffff9e7224 */ /* 0x000fe200078e007a */
        /* <DEDUP_REMOVED lines=11> */
[----:B------:R-:W-:Y:S01]  /*12a30*/  IMAD.MOV.U32 R89, RZ, RZ, R2 ;  /* 0x000000ffff597224 */ /* 0x000fe200078e0002 */
[----:B------:R-:W-:Y:S01]  /*12a40*/  LOP3.LUT R2, R37, UR5, R40, 0x96, !PT ;  /* 0x0000000525027c12 */ /* 0x000fe2000f8e9628 */
[----:B------:R-:W-:Y:S01]  /*12a50*/  IMAD.MOV.U32 R87, RZ, RZ, R136 ;  /* 0x000000ffff577224 */ /* 0x000fe200078e0088 */
[----:B------:R-:W-:Y:S01]  /*12a60*/  HMMA.16816.F32.BF16 R128, R4, R14, R152 ;  /* 0x0000000e0480723c */ /* 0x000fe20000041898 */
[----:B------:R-:W-:-:S02]  /*12a70*/  IMAD.MOV.U32 R86, RZ, RZ, R137 ;  /* 0x000000ffff567224 */ /* 0x000fc400078e0089 */
[----:B------:R-:W-:Y:S02]  /*12a80*/  IMAD.MOV.U32 R85, RZ, RZ, R138 ;  /* 0x000000ffff557224 */ /* 0x000fe400078e008a */
[----:B------:R-:W-:-:S03]  /*12a90*/  IMAD.MOV.U32 R84, RZ, RZ, R139 ;  /* 0x000000ffff547224 */ /* 0x000fc600078e008b */
[----:B------:R-:W-:Y:S01]  /*12aa0*/  HMMA.16816.F32.BF16 R136, R32, R12, R80 ;  /* 0x0000000c2088723c */ /* 0x000fe20000041850 */
[----:B------:R-:W-:Y:S02]  /*12ab0*/  IMAD.MOV.U32 R157, RZ, RZ, R112 ;  /* 0x000000ffff9d7224 */ /* 0x000fe400078e0070 */
[----:B------:R-:W-:Y:S02]  /*12ac0*/  IMAD.MOV.U32 R156, RZ, RZ, R113 ;  /* 0x000000ffff9c7224 */ /* 0x000fe400078e0071 */
[----:B------:R-:W-:-:S03]  /*12ad0*/  IMAD.MOV.U32 R88, RZ, RZ, R148 ;  /* 0x000000ffff587224 */ /* 0x000fc600078e0094 */
[----:B----4-:R-:W-:Y:S01]  /*12ae0*/  HMMA.16816.F32.BF16 R152, R32, R24, R220 ;  /* 0x000000182098723c */ /* 0x010fe200000418dc */
[----:B------:R-:W-:-:S06]  /*12af0*/  IMAD.WIDE.U32 R2, R2, -0x2daee0ad, RZ ;  /* 0xd2511f5302027825 */ /* 0x000fcc00078e00ff */
[----:B------:R-:W-:Y:S01]  /*12b00*/  IMAD.MOV.U32 R222, RZ, RZ, R120 ;  /* 0x000000ffffde7224 */ /* 0x000fe200078e0078 */
[----:B------:R-:W-:Y:S01]  /*12b10*/  HMMA.16816.F32.BF16 R80, R32, R8, R72 ;  /* 0x000000082050723c */ /* 0x000fe20000041848 */
[----:B------:R-:W-:Y:S02]  /*12b20*/  IMAD.MOV.U32 R221, RZ, RZ, R121 ;  /* 0x000000ffffdd7224 */ /* 0x000fe400078e0079 */
[----:B------:R-:W-:Y:S02]  /*12b30*/  IMAD.MOV.U32 R220, RZ, RZ, R150 ;  /* 0x000000ffffdc7224 */ /* 0x000fe400078e0096 */
[----:B------:R-:W-:Y:S02]  /*12b40*/  IMAD.MOV.U32 R223, RZ, RZ, R151 ;  /* 0x000000ffffdf7224 */ /* 0x000fe400078e0097 */
[----:B------:R-:W-:Y:S01]  /*12b50*/  IMAD.MOV.U32 R74, RZ, RZ, R122 ;  /* 0x000000ffff4a7224 */ /* 0x000fe200078e007a */
[----:B------:R-:W-:Y:S01]  /*12b60*/  HMMA.16816.F32.BF16 R168, R4, R24, R168 ;  /* 0x0000001804a8723c */ /* 0x000fe200000418a8 */
[----:B------:R-:W-:-:S02]  /*12b70*/  IMAD.MOV.U32 R75, RZ, RZ, R149 ;  /* 0x000000ffff4b7224 */ /* 0x000fc400078e0095 */
[----:B------:R-:W-:Y:S01]  /*12b80*/  IMAD.MOV.U32 R73, RZ, RZ, R108 ;  /* 0x000000ffff497224 */ /* 0x000fe200078e006c */
[----:B------:R-:W1:Y:S01]  /*12b90*/  LDSM.16.MT88.4 R148, [R188+0x9c00] ;  /* 0x009c0000bc94783b */ /* 0x000e620000004200 */
[----:B------:R-:W-:Y:S02]  /*12ba0*/  IMAD.MOV.U32 R122, RZ, RZ, R109 ;  /* 0x000000ffff7a7224 */ /* 0x000fe400078e006d */
[----:B------:R-:W-:Y:S01]  /*12bb0*/  IMAD.MOV.U32 R121, RZ, RZ, R110 ;  /* 0x000000ffff797224 */ /* 0x000fe200078e006e */
[-C--:B------:R-:W-:Y:S01]  /*12bc0*/  HMMA.16816.F32.BF16 R164, R4, R26.reuse, R164 ;  /* 0x0000001a04a4723c */ /* 0x080fe200000418a4 */
[----:B------:R-:W-:Y:S02]  /*12bd0*/  IMAD.MOV.U32 R120, RZ, RZ, R111 ;  /* 0x000000ffff787224 */ /* 0x000fe400078e006f */
[----:B------:R-:W-:Y:S05]  /*12be0*/  LDSM.16.MT88.4 R108, [R188+0xbc00] ;  /* 0x00bc0000bc6c783b */ /* 0x000fea0000004200 */
[----:B------:R-:W-:Y:S01]  /*12bf0*/  HMMA.16816.F32.BF16 R184, R32, R26, R184 ;  /* 0x0000001a20b8723c */ /* 0x000fe200000418b8 */
[----:B------:R-:W-:Y:S01]  /*12c00*/  STG.E.U16 [R180.64+-0x60], R250 ;  /* 0xffffa0fab4007986 */ /* 0x000fe2000c101526 */
[----:B------:R-:W-:-:S06]  /*12c10*/  LOP3.LUT R0, R2, 0xffff, RZ, 0xc0, !PT ;  /* 0x0000ffff02007812 */ /* 0x000fcc00078ec0ff */
[C---:B------:R-:W-:Y:S01]  /*12c20*/  HMMA.16816.F32.BF16 R112, R4.reuse, R10, R140 ;  /* 0x0000000a0470723c */ /* 0x040fe2000004188c */
[----:B------:R-:W2:Y:S07]  /*12c30*/  LDSM.16.MT88.4 R140, [R190+0x9c00] ;  /* 0x009c0000be8c783b */ /* 0x000eae0000004200 */
[----:B------:R-:W-:Y:S01]  /*12c40*/  HMMA.16816.F32.BF16 R116, R4, R28, R92 ;  /* 0x0000001c0474723c */ /* 0x000fe2000004185c */
[----:B------:R-:W-:Y:S07]  /*12c50*/  LDSM.16.MT88.4 R92, [R190+0xac00] ;  /* 0x00ac0000be5c783b */ /* 0x000fee0000004200 */
[----:B------:R-:W-:Y:S01]  /*12c60*/  HMMA.16816.F32.BF16 R24, R32, R14, R76 ;  /* 0x0000000e2018723c */ /* 0x000fe2000004184c */
[----:B------:R-:W3:Y:S04]  /*12c70*/  LDSM.16.MT88.4 R76, [R188+0xac00] ;  /* 0x00ac0000bc4c783b */ /* 0x000ee80000004200 */
[----:B------:R-:W4:Y:S04]  /*12c80*/  LDSM.16.MT88.4 R12, [R190+0xbc00] ;  /* 0x00bc0000be0c783b */ /* 0x000f280000004200 */
[----:B------:R-:W-:Y:S01]  /*12c90*/  STG.E.U16 [R180.64+-0x5e], R249 ;  /* 0xffffa2f9b4007986 */ /* 0x000fe2000c101526 */
[C---:B------:R-:W-:Y:S03]  /*12ca0*/  HMMA.16816.F32.BF16 R160, R4.reuse, R16, R160 ;  /* 0x0000001004a0723c */ /* 0x040fe600000418a0 */
[----:B------:R-:W-:Y:S04]  /*12cb0*/  STG.E.U16 [R46.64+-0x60], R247 ;  /* 0xffffa0f72e007986 */ /* 0x000fe8000c101526 */
[----:B------:R-:W-:Y:S01]  /*12cc0*/  STG.E.U16 [R46.64+-0x5e], R248 ;  /* 0xffffa2f82e007986 */ /* 0x000fe2000c101526 */
[C---:B------:R-:W-:Y:S03]  /*12cd0*/  HMMA.16816.F32.BF16 R176, R4.reuse, R18, R176 ;  /* 0x0000001204b0723c */ /* 0x040fe600000418b0 */
[----:B------:R-:W-:Y:S04]  /*12ce0*/  STG.E.U16 [R44.64+-0x60], R219 ;  /* 0xffffa0db2c007986 */ /* 0x000fe8000c101526 */
[----:B------:R-:W-:Y:S01]  /*12cf0*/  STG.E.U16 [R44.64+-0x5e], R218 ;  /* 0xffffa2da2c007986 */ /* 0x000fe2000c101526 */
[C---:B------:R-:W-:Y:S03]  /*12d00*/  HMMA.16816.F32.BF16 R144, R4.reuse, R8, R144 ;  /* 0x000000080490723c */ /* 0x040fe60000041890 */
[----:B------:R-:W-:Y:S04]  /*12d10*/  STG.E.U16 [R42.64+-0x60], R216 ;  /* 0xffffa0d82a007986 */ /* 0x000fe8000c101526 */
[----:B------:R-:W-:Y:S01]  /*12d20*/  STG.E.U16 [R42.64+-0x5e], R215 ;  /* 0xffffa2d72a007986 */ /* 0x000fe2000c101526 */
[----:B------:R-:W-:Y:S03]  /*12d30*/  HMMA.16816.F32.BF16 R100, R4, R20, R100 ;  /* 0x000000140464723c */ /* 0x000fe60000041864 */
[----:B------:R-:W-:Y:S04]  /*12d40*/  STG.E.U16 [R180.64+-0x50], R246 ;  /* 0xffffb0f6b4007986 */ /* 0x000fe8000c101526 */
[----:B------:R-:W-:Y:S01]  /*12d50*/  STG.E.U16 [R180.64+-0x4e], R245 ;  /* 0xffffb2f5b4007986 */ /* 0x000fe2000c101526 */
[----:B------:R-:W-:-:S02]  /*12d60*/  SHF.R.U32.HI R4, RZ, 0x8, R0 ;  /* 0x00000008ff047819 */ /* 0x000fc40000011600 */
[----:B------:R-:W-:Y:S01]  /*12d70*/  LOP3.LUT R5, R2, 0xff, RZ, 0xc0, !PT ;  /* 0x000000ff02057812 */ /* 0x000fe200078ec0ff */
[----:B------:R-:W-:Y:S01]  /*12d80*/  STG.E.U16 [R46.64+-0x50], R244 ;  /* 0xffffb0f42e007986 */ /* 0x000fe2000c101526 */
[----:B------:R-:W-:-:S03]  /*12d90*/  LOP3.LUT R0, R3, UR7, R38, 0x96, !PT ;  /* 0x0000000703007c12 */ /* 0x000fc6000f8e9626 */
[----:B------:R-:W-:Y:S01]  /*12da0*/  STG.E.U16 [R46.64+-0x4e], R243 ;  /* 0xffffb2f32e007986 */ /* 0x000fe2000c101526 */
[----:B------:R-:W-:-:S03]  /*12db0*/  SHF.R.U32.HI R6, RZ, 0x10, R2 ;  /* 0x00000010ff067819 */ /* 0x000fc60000011602 */
[----:B------:R-:W-:Y:S01]  /*12dc0*/  STG.E.U16 [R44.64+-0x50], R214 ;  /* 0xffffb0d62c007986 */ /* 0x000fe2000c101526 */
[----:B------:R-:W-:-:S03]  /*12dd0*/  SHF.R.U32.HI R8, RZ, 0x18, R2 ;  /* 0x00000018ff087819 */ /* 0x000fc60000011602 */
[----:B------:R-:W-:Y:S01]  /*12de0*/  STG.E.U16 [R44.64+-0x4e], R213 ;  /* 0xffffb2d52c007986 */ /* 0x000fe2000c101526 */
[----:B------:R-:W-:-:S03]  /*12df0*/  PRMT R9, R5, 0x5410, R4 ;  /* 0x0000541005097816 */ /* 0x000fc60000000004 */
[----:B------:R-:W-:Y:S01]  /*12e00*/  STG.E.U16 [R42.64+-0x50], R212 ;  /* 0xffffb0d42a007986 */ /* 0x000fe2000c101526 */
[----:B------:R-:W-:-:S03]  /*12e10*/  LOP3.LUT R2, R0, 0xffff, RZ, 0xc0, !PT ;  /* 0x0000ffff00027812 */ /* 0x000fc600078ec0ff */
[----:B------:R-:W-:Y:S01]  /*12e20*/  STG.E.U16 [R42.64+-0x4e], R211 ;  /* 0xffffb2d32a007986 */ /* 0x000fe2000c101526 */
[----:B------:R-:W-:-:S03]  /*12e30*/  LOP3.LUT R7, R0, 0xff, RZ, 0xc0, !PT ;  /* 0x000000ff00077812 */ /* 0x000fc600078ec0ff */
[----:B------:R-:W-:Y:S01]  /*12e40*/  STG.E.U16 [R180.64+-0x40], R242 ;  /* 0xffffc0f2b4007986 */ /* 0x000fe2000c101526 */
[----:B------:R-:W-:-:S03]  /*12e50*/  SHF.R.U32.HI R3, RZ, 0x10, R0 ;  /* 0x00000010ff037819 */ /* 0x000fc60000011600 */
[----:B------:R-:W-:Y:S01]  /*12e60*/  STG.E.U16 [R180.64+-0x3e], R241 ;  /* 0xffffc2f1b4007986 */ /* 0x000fe2000c101526 */
[----:B------:R-:W-:-:S03]  /*12e70*/  SHF.R.U32.HI R5, RZ, 0x18, R0 ;  /* 0x00000018ff057819 */ /* 0x000fc60000011600 */
[----:B------:R-:W-:Y:S01]  /*12e80*/  STG.E.U16 [R46.64+-0x40], R239 ;  /* 0xffffc0ef2e007986 */ /* 0x000fe2000c101526 */
[----:B------:R-:W-:-:S03]  /*12e90*/  LOP3.LUT R0, R6, 0xff, RZ, 0xc0, !PT ;  /* 0x000000ff06007812 */ /* 0x000fc600078ec0ff */
[----:B------:R-:W-:Y:S04]  /*12ea0*/  STG.E.U16 [R46.64+-0x3e], R240 ;  /* 0xffffc2f02e007986 */ /* 0x000fe8000c101526 */
[----:B------:R-:W-:Y:S04]  /*12eb0*/  STG.E.U16 [R44.64+-0x40], R210 ;  /* 0xffffc0d22c007986 */ /* 0x000fe8000c101526 */
[----:B------:R-:W-:Y:S01]  /*12ec0*/  STG.E.U16 [R44.64+-0x3e], R209 ;  /* 0xffffc2d12c007986 */ /* 0x000fe2000c101526 */
[----:B------:R-:W-:Y:S03]  /*12ed0*/  HMMA.16816.F32.BF16 R196, R32, R16, R196 ;  /* 0x0000001020c4723c */ /* 0x000fe600000418c4 */
[----:B------:R-:W-:Y:S01]  /*12ee0*/  STG.E.U16 [R42.64+-0x40], R200 ;  /* 0xffffc0c82a007986 */ /* 0x000fe2000c101526 */
[----:B------:R-:W-:-:S03]  /*12ef0*/  SHF.R.U32.HI R4, RZ, 0x8, R2 ;  /* 0x00000008ff047819 */ /* 0x000fc60000011602 */
[----:B------:R-:W-:Y:S01]  /*12f00*/  STG.E.U16 [R42.64+-0x3e], R195 ;  /* 0xffffc2c32a007986 */ /* 0x000fe2000c101526 */
[----:B------:R-:W-:Y:S03]  /*12f10*/  HMMA.16816.F32.BF16 R64, R32, R20, R64 ;  /* 0x000000142040723c */ /* 0x000fe60000041840 */
[----:B------:R-:W-:Y:S01]  /*12f20*/  STG.E.U16 [R180.64+-0x30], R238 ;  /* 0xffffd0eeb4007986 */ /* 0x000fe2000c101526 */
[----:B------:R-:W-:-:S03]  /*12f30*/  LOP3.LUT R2, R3, 0xff, RZ, 0xc0, !PT ;  /* 0x000000ff03027812 */ /* 0x000fc600078ec0ff */
[----:B------:R-:W-:Y:S01]  /*12f40*/  STG.E.U16 [R180.64+-0x2e], R237 ;  /* 0xffffd2edb4007986 */ /* 0x000fe2000c101526 */
[----:B------:R-:W-:Y:S03]  /*12f50*/  HMMA.16816.F32.BF16 R16, R32, R10, R68 ;  /* 0x0000000a2010723c */ /* 0x000fe60000041844 */
[----:B------:R-:W-:Y:S01]  /*12f60*/  STG.E.U16 [R46.64+-0x30], R235 ;  /* 0xffffd0eb2e007986 */ /* 0x000fe2000c101526 */
[----:B------:R-:W-:-:S03]  /*12f70*/  PRMT R0, R0, 0x5410, R8 ;  /* 0x0000541000007816 */ /* 0x000fc60000000008 */
[----:B------:R1:W-:Y:S01]  /*12f80*/  STG.E.U16 [R46.64+-0x2e], R234 ;  /* 0xffffd2ea2e007986 */ /* 0x0003e2000c101526 */
[C---:B------:R-:W-:Y:S03]  /*12f90*/  HMMA.16816.F32.BF16 R56, R32.reuse, R22, R56 ;  /* 0x000000162038723c */ /* 0x040fe60000041838 */
[----:B------:R-:W-:Y:S04]  /*12fa0*/  STG.E.U16 [R44.64+-0x30], R208 ;  /* 0xffffd0d02c007986 */ /* 0x000fe8000c101526 */
[----:B------:R-:W-:Y:S01]  /*12fb0*/  STG.E.U16 [R44.64+-0x2e], R207 ;  /* 0xffffd2cf2c007986 */ /* 0x000fe2000c101526 */
[----:B------:R-:W-:Y:S03]  /*12fc0*/  HMMA.16816.F32.BF16 R52, R32, R28, R52 ;  /* 0x0000001c2034723c */ /* 0x000fe60000041834 */
[----:B------:R-:W-:Y:S01]  /*12fd0*/  STG.E.U16 [R42.64+-0x30], R206 ;  /* 0xffffd0ce2a007986 */ /* 0x000fe2000c101526 */
[----:B------:R-:W-:-:S03]  /*12fe0*/  IMAD.MOV.U32 R37, RZ, RZ, R73 ;  /* 0x000000ffff257224 */ /* 0x000fc600078e0049 */
[----:B------:R-:W-:Y:S01]  /*12ff0*/  STG.E.U16 [R42.64+-0x2e], R205 ;  /* 0xffffd2cd2a007986 */ /* 0x000fe2000c101526 */
[----:B------:R-:W-:Y:S01]  /*13000*/  HMMA.16816.F32.BF16 R48, R32, R30, R48 ;  /* 0x0000001e2030723c */ /* 0x000fe20000041830 */
[----:B------:R-:W-:Y:S02]  /*13010*/  IMAD.MOV.U32 R40, RZ, RZ, R74 ;  /* 0x000000ffff287224 */ /* 0x000fe400078e004a */
[----:B------:R1:W-:Y:S01]  /*13020*/  STG.E.U16 [R180.64+-0x20], R232 ;  /* 0xffffe0e8b4007986 */ /* 0x0003e2000c101526 */
[----:B------:R-:W-:-:S03]  /*13030*/  PRMT R3, R7, 0x5410, R4 ;  /* 0x0000541007037816 */ /* 0x000fc60000000004 */
[----:B------:R1:W-:Y:S01]  /*13040*/  STG.E.U16 [R180.64+-0x1e], R231 ;  /* 0xffffe2e7b4007986 */ /* 0x0003e2000c101526 */
[----:B------:R-:W-:-:S03]  /*13050*/  PRMT R2, R2, 0x5410, R5 ;  /* 0x0000541002027816 */ /* 0x000fc60000000005 */
[----:B------:R1:W-:Y:S04]  /*13060*/  STG.E.U16 [R46.64+-0x20], R229 ;  /* 0xffffe0e52e007986 */ /* 0x0003e8000c101526 */
[----:B------:R1:W-:Y:S01]  /*13070*/  STG.E.U16 [R46.64+-0x1e], R228 ;  /* 0xffffe2e42e007986 */ /* 0x0003e2000c101526 */
[----:B------:R-:W-:-:S03]  /*13080*/  HSET2.LE.AND R0, R0, R123, PT ;  /* 0x0000007b00007233 */ /* 0x000fc60003803000 */
[----:B------:R1:W-:Y:S01]  /*13090*/  STG.E.U16 [R44.64+-0x20], R204 ;  /* 0xffffe0cc2c007986 */ /* 0x0003e2000c101526 */
[----:B------:R-:W-:-:S03]  /*130a0*/  IMAD.MOV.U32 R5, RZ, RZ, R217 ;  /* 0x000000ffff057224 */ /* 0x000fc600078e00d9 */
[----:B------:R1:W-:Y:S04]  /*130b0*/  STG.E.U16 [R44.64+-0x1e], R203 ;  /* 0xffffe2cb2c007986 */ /* 0x0003e8000c101526 */
[----:B------:R1:W-:Y:S04]  /*130c0*/  STG.E.U16 [R42.64+-0x20], R183 ;  /* 0xffffe0b72a007986 */ /* 0x0003e8000c101526 */
[----:B------:R1:W-:Y:S01]  /*130d0*/  STG.E.U16 [R42.64+-0x1e], R182 ;  /* 0xffffe2b62a007986 */ /* 0x0003e2000c101526 */
[----:B------:R-:W-:-:S03]  /*130e0*/  IMAD.MOV.U32 R31, RZ, RZ, R89 ;  /* 0x000000ffff1f7224 */ /* 0x000fc600078e0059 */
[----:B------:R1:W-:Y:S04]  /*130f0*/  STG.E.U16 [R180.64+-0x10], R227 ;  /* 0xfffff0e3b4007986 */ /* 0x0003e8000c101526 */
[----:B------:R1:W-:Y:S01]  /*13100*/  STG.E.U16 [R180.64+-0xe], R226 ;  /* 0xfffff2e2b4007986 */ /* 0x0003e2000c101526 */
[----:B------:R-:W-:-:S03]  /*13110*/  HSET2.LE.AND R3, R3, R123, PT ;  /* 0x0000007b03037233 */ /* 0x000fc60003803000 */
[----:B------:R1:W-:Y:S01]  /*13120*/  STG.E.U16 [R46.64+-0x10], R225 ;  /* 0xfffff0e12e007986 */ /* 0x0003e2000c101526 */
[----:B------:R-:W-:-:S03]  /*13130*/  HSET2.LE.AND R2, R2, R123, PT ;  /* 0x0000007b02027233 */ /* 0x000fc60003803000 */
[----:B------:R1:W-:Y:S01]  /*13140*/  STG.E.U16 [R46.64+-0xe], R224 ;  /* 0xfffff2e02e007986 */ /* 0x0003e2000c101526 */
[----:B------:R-:W-:-:S03]  /*13150*/  HSET2.LE.AND R4, R9, R123, PT ;  /* 0x0000007b09047233 */ /* 0x000fc60003803000 */
[----:B------:R1:W-:Y:S04]  /*13160*/  STG.E.U16 [R44.64+-0x10], R202 ;  /* 0xfffff0ca2c007986 */ /* 0x0003e8000c101526 */
[----:B------:R1:W-:Y:S01]  /*13170*/  STG.E.U16 [R44.64+-0xe], R201 ;  /* 0xfffff2c92c007986 */ /* 0x0003e2000c101526 */
[----:B------:R-:W-:-:S03]  /*13180*/  LOP3.LUT R123, R0, R5, RZ, 0xc0, !PT ;  /* 0x00000005007b7212 */ /* 0x000fc600078ec0ff */
[----:B------:R1:W-:Y:S04]  /*13190*/  STG.E.U16 [R42.64+-0x10], R37 ;  /* 0xfffff0252a007986 */ /* 0x0003e8000c101526 */
[----:B------:R2:W-:Y:S01]  /*131a0*/  STG.E.U16 [R42.64+-0xe], R40 ;  /* 0xfffff2282a007986 */ /* 0x0005e2000c101526 */
[----:B------:R-:W-:Y:S01]  /*131b0*/  IMAD.MOV.U32 R29, RZ, RZ, R90 ;  /* 0x000000ffff1d7224 */ /* 0x000fe200078e005a */
[----:B------:R-:W-:Y:S01]  /*131c0*/  PLOP3.LUT P0, PT, PT, PT, UP0, 0x40, 0x0 ;  /* 0x000000000000781c */ /* 0x000fe20003f0e808 */
[----:B------:R-:W-:Y:S02]  /*131d0*/  IMAD.MOV.U32 R39, RZ, RZ, R91 ;  /* 0x000000ffff277224 */ /* 0x000fe400078e005b */
[----:B------:R-:W-:Y:S02]  /*131e0*/  IMAD.MOV.U32 R38, RZ, RZ, R156 ;  /* 0x000000ffff267224 */ /* 0x000fe400078e009c */
[----:B------:R-:W-:-:S02]  /*131f0*/  IMAD.MOV.U32 R28, RZ, RZ, R157 ;  /* 0x000000ffff1c7224 */ /* 0x000fc400078e009d */
[----:B------:R-:W-:Y:S01]  /*13200*/  FADD.FTZ R0, R236, R31 ;  /* 0x0000001fec007221 */ /* 0x000fe20000010000 */
[----:B------:R-:W-:Y:S02]  /*13210*/  LOP3.LUT R120, R3, R120, RZ, 0xc0, !PT ;  /* 0x0000007803787212 */ /* 0x000fe400078ec0ff */
[----:B------:R-:W-:Y:S02]  /*13220*/  LOP3.LUT R121, R2, R121, RZ, 0xc0, !PT ;  /* 0x0000007902797212 */ /* 0x000fe400078ec0ff */
[----:B------:R-:W-:Y:S01]  /*13230*/  LOP3.LUT R122, R4, R122, RZ, 0xc0, !PT ;  /* 0x0000007a047a7212 */ /* 0x000fe200078ec0ff */
[----:B------:R-:W-:Y:S02]  /*13240*/  IMAD.MOV.U32 R23, RZ, RZ, R158 ;  /* 0x000000ffff177224 */ /* 0x000fe400078e009e */
[----:B------:R-:W-:Y:S02]  /*13250*/  IMAD.MOV.U32 R22, RZ, RZ, R159 ;  /* 0x000000ffff167224 */ /* 0x000fe400078e009f */
[----:B------:R-:W-:-:S02]  /*13260*/  FADD.FTZ R2, R39, R38 ;  /* 0x0000002627027221 */ /* 0x000fc40000010000 */
[----:B------:R-:W-:Y:S02]  /*13270*/  FADD.FTZ R236, R29, R28 ;  /* 0x0000001c1dec7221 */ /* 0x000fe40000010000 */
[----:B------:R-:W-:Y:S01]  /*13280*/  FADD.FTZ R0, R252, R0 ;  /* 0x00000000fc007221 */ /* 0x000fe20000010000 */
[C---:B-1----:R-:W-:Y:S01]  /*13290*/  HMMA.16816.F32.BF16 R168, R120.reuse, R148, R168 ;  /* 0x0000009478a8723c */ /* 0x042fe200000418a8 */
[----:B------:R-:W-:Y:S02]  /*132a0*/  IMAD.MOV.U32 R36, RZ, RZ, R75 ;  /* 0x000000ffff247224 */ /* 0x000fe400078e004b */
[----:B------:R-:W-:Y:S02]  /*132b0*/  IMAD.MOV.U32 R41, RZ, RZ, R84 ;  /* 0x000000ffff297224 */ /* 0x000fe400078e0054 */
[----:B------:R-:W-:Y:S02]  /*132c0*/  IMAD.MOV.U32 R20, RZ, RZ, R85 ;  /* 0x000000ffff147224 */ /* 0x000fe400078e0055 */
[----:B------:R-:W-:Y:S01]  /*132d0*/  IMAD.MOV.U32 R21, RZ, RZ, R86 ;  /* 0x000000ffff157224 */ /* 0x000fe200078e0056 */
[----:B------:R-:W-:Y:S01]  /*132e0*/  HMMA.16816.F32.BF16 R164, R120, R150, R164 ;  /* 0x0000009678a4723c */ /* 0x000fe200000418a4 */
[----:B------:R-:W-:-:S02]  /*132f0*/  IMAD.MOV.U32 R10, RZ, RZ, R87 ;  /* 0x000000ffff0a7224 */ /* 0x000fc400078e0057 */
[----:B------:R-:W-:Y:S02]  /*13300*/  IMAD.MOV.U32 R11, RZ, RZ, R88 ;  /* 0x000000ffff0b7224 */ /* 0x000fe400078e0058 */
[----:B------:R-:W-:Y:S02]  /*13310*/  FADD.FTZ R2, R22, R2 ;  /* 0x0000000216027221 */ /* 0x000fe40000010000 */
[----:B------:R-:W-:Y:S01]  /*13320*/  FADD.FTZ R236, R23, R236 ;  /* 0x000000ec17ec7221 */ /* 0x000fe20000010000 */
[----:B--2---:R-:W-:Y:S01]  /*13330*/  HMMA.16816.F32.BF16 R160, R120, R140, R160 ;  /* 0x0000008c78a0723c */ /* 0x004fe200000418a0 */
[----:B------:R-:W-:Y:S01]  /*13340*/  FADD.FTZ R0, R251, R0 ;  /* 0x00000000fb007221 */ /* 0x000fe20000010000 */
[----:B------:R-:W-:Y:S01]  /*13350*/  UIADD3 UR4, UR24, -0x2, URZ ;  /* 0xfffffffe18047890 */ /* 0x000fe2000fffe03f */
[----:B------:R-:W-:Y:S02]  /*13360*/  IMAD.MOV.U32 R234, RZ, RZ, R36 ;  /* 0x000000ffffea7224 */ /* 0x000fe400078e0024 */
[----:B------:R-:W-:-:S03]  /*13370*/  FADD.FTZ R232, R41, R2 ;  /* 0x0000000229e87221 */ /* 0x000fc60000010000 */
[----:B------:R-:W-:Y:S01]  /*13380*/  HMMA.16816.F32.BF16 R156, R120, R142, R176 ;  /* 0x0000008e789c723c */ /* 0x000fe200000418b0 */
[----:B------:R-:W-:Y:S02]  /*13390*/  FADD.FTZ R236, R20, R236 ;  /* 0x000000ec14ec7221 */ /* 0x000fe40000010000 */
[----:B------:R-:W-:-:S05]  /*133a0*/  FADD.FTZ R0, R21, R0 ;  /* 0x0000000015007221 */ /* 0x000fca0000010000 */
[----:B---3--:R-:W-:Y:S01]  /*133b0*/  HMMA.16816.F32.BF16 R68, R120, R76, R132 ;  /* 0x0000004c7844723c */ /* 0x008fe20000041884 */
[----:B------:R-:W-:-:S07]  /*133c0*/  FADD.FTZ R232, R10, R232 ;  /* 0x000000e80ae87221 */ /* 0x000fce0000010000 */
[----:B------:R-:W-:Y:S01]  /*133d0*/  HMMA.16816.F32.BF16 R72, R120, R78, R128 ;  /* 0x0000004e7848723c */ /* 0x000fe20000041880 */
[----:B------:R-:W-:-:S07]  /*133e0*/  IADD3 R135, P1, R180, -0x100, RZ ;  /* 0xffffff00b4877810 */ /* 0x000fce0007f3e0ff */
[----:B------:R-:W-:Y:S01]  /*133f0*/  HMMA.16816.F32.BF16 R84, R120, R92, R144 ;  /* 0x0000005c7854723c */ /* 0x000fe20000041890 */
[----:B------:R-:W-:-:S07]  /*13400*/  FADD.FTZ R236, R11, R236 ;  /* 0x000000ec0bec7221 */ /* 0x000fce0000010000 */
[----:B------:R-:W-:Y:S01]  /*13410*/  HMMA.16816.F32.BF16 R88, R120, R94, R112 ;  /* 0x0000005e7858723c */ /* 0x000fe20000041870 */
[----:B------:R-:W-:-:S07]  /*13420*/  FADD.FTZ R237, R220, R0 ;  /* 0x00000000dced7221 */ /* 0x000fce0000010000 */
[----:B------:R-:W-:Y:S01]  /*13430*/  HMMA.16816.F32.BF16 R100, R120, R108, R100 ;  /* 0x0000006c7864723c */ /* 0x000fe20000041864 */
[----:B------:R-:W-:-:S07]  /*13440*/  IADD3.X R134, R181, -0x1, RZ, P1, !PT ;  /* 0xffffffffb5867810 */ /* 0x000fce0000ffe4ff */
[----:B------:R-:W-:Y:S01]  /*13450*/  HMMA.16816.F32.BF16 R104, R120, R110, R104 ;  /* 0x0000006e7868723c */ /* 0x000fe20000041868 */
[----:B------:R-:W-:-:S07]  /*13460*/  IMAD.MOV.U32 R131, RZ, RZ, R221 ;  /* 0x000000ffff837224 */ /* 0x000fce00078e00dd */
[----:B----4-:R-:W-:Y:S01]  /*13470*/  HMMA.16816.F32.BF16 R116, R120, R12, R116 ;  /* 0x0000000c7874723c */ /* 0x010fe20000041874 */
[----:B------:R-:W-:-:S07]  /*13480*/  IMAD.MOV.U32 R128, RZ, RZ, R222 ;  /* 0x000000ffff807224 */ /* 0x000fce00078e00de */
        /* <DEDUP_REMOVED lines=16> */
[----:B------:R-:W2:Y:S04]  /*13590*/  LDL.64 R220, [R1+0x170] ;  /* 0x0001700001dc7983 */ /* 0x000ea80000100a00 */
[----:B------:R-:W3:Y:S01]  /*135a0*/  LDL.64 R222, [R1+0x128] ;  /* 0x0001280001de7983 */ /* 0x000ee20000100a00 */
        /* <DEDUP_REMOVED lines=13> */
[----:B-----5:R-:W-:Y:S04]  /*13680*/  @P4 STS [R194+0x9000], RZ ;  /* 0x009000ffc2004388 */ /* 0x020fe80000000800 */
[----:B------:R-:W-:Y:S04]  /*13690*/  @P4 STS [R194+0x9004], RZ ;  /* 0x009004ffc2004388 */ /* 0x000fe80000000800 */
[----:B------:R-:W-:Y:S01]  /*136a0*/  @P4 STS.64 [R194+0x9008], RZ ;  /* 0x009008ffc2004388 */ /* 0x000fe20000000a00 */
[----:B--2---:R-:W-:-:S04]  /*136b0*/  LEA R0, P0, R2, R220, 0x6 ;  /* 0x000000dc02007211 */ /* 0x004fc800078030ff */
[----:B------:R-:W-:Y:S02]  /*136c0*/  @!P4 LEA R14, P5, R0, c[0x0][0x170], 0x1 ;  /* 0x00005c00000eca11 */ /* 0x000fe400078a08ff */
[----:B---3--:R-:W-:Y:S02]  /*136d0*/  LEA.HI.X R3, R2, R223, R3, 0x6, P0 ;  /* 0x000000df02037211 */ /* 0x008fe400000f3403 */
        /* <DEDUP_REMOVED lines=43> */
[----:B--2---:R-:W-:Y:S04]  /*13990*/  LDSM.16.M88.4 R8, [R192] ;  /* 0x00000000c008783b */ /* 0x004fe80000000200 */
[----:B------:R-:W2:Y:S04]  /*139a0*/  LDSM.16.M88.4 R28, [R189+0x6000] ;  /* 0x00600000bd1c783b */ /* 0x000ea80000000200 */
[----:B------:R-:W-:Y:S04]  /*139b0*/  LDSM.16.M88.4 R24, [R189+0x6400] ;  /* 0x00640000bd18783b */ /* 0x000fe80000000200 */
[----:B------:R-:W-:Y:S04]  /*139c0*/  LDSM.16.M88.4 R20, [R189+0x6800] ;  /* 0x00680000bd14783b */ /* 0x000fe80000000200 */
[----:B------:R-:W4:Y:S04]  /*139d0*/  LDSM.16.M88.4 R16, [R189+0x6c00] ;  /* 0x006c0000bd10783b */ /* 0x000f280000000200 */
[----:B------:R-:W-:Y:S04]  /*139e0*/  LDSM.16.M88.4 R48, [R191+0x6000] ;  /* 0x00600000bf30783b */ /* 0x000fe80000000200 */
[----:B---3--:R-:W3:Y:S04]  /*139f0*/  LDSM.16.M88.4 R4, [R192+0x1000] ;  /* 0x00100000c004783b */ /* 0x008ee80000000200 */
[----:B-1----:R-:W-:Y:S04]  /*13a00*/  LDSM.16.M88.4 R12, [R193+0x1000] ;  /* 0x00100000c10c783b */ /* 0x002fe80000000200 */
[----:B------:R-:W-:Y:S04]  /*13a10*/  LDSM.16.M88.4 R36, [R191+0x6800] ;  /* 0x00680000bf24783b */ /* 0x000fe80000000200 */
[----:B------:R-:W-:Y:S04]  /*13a20*/  LDSM.16.M88.4 R32, [R191+0x6c00] ;  /* 0x006c0000bf20783b */ /* 0x000fe80000000200 */
[----:B------:R-:W-:Y:S01]  /*13a30*/  LDSM.16.M88.4 R40, [R191+0x6400] ;  /* 0x00640000bf28783b */ /* 0x000fe20000000200 */
[C---:B--2---:R-:W-:Y:S03]  /*13a40*/  HMMA.16816.F32.BF16 R248, R8.reuse, R28, RZ ;  /* 0x0000001c08f8723c */ /* 0x044fe600000418ff */
[----:B------:R-:W0:Y:S05]  /*13a50*/  LDGDEPBAR ;  /* 0x00000000000079af */ /* 0x000e2a0000000000 */
[C---:B------:R-:W-:Y:S08]  /*13a60*/  HMMA.16816.F32.BF16 R244, R8.reuse, R30, RZ ;  /* 0x0000001e08f4723c */ /* 0x040ff000000418ff */
[----:B----4-:R-:W-:Y:S08]  /*13a70*/  HMMA.16816.F32.BF16 R184, R8, R16, RZ ;  /* 0x0000001008b8723c */ /* 0x010ff000000418ff */
        /* <DEDUP_REMOVED lines=9> */
[C---:B------:R-:W-:Y:S08]  /*13b10*/  HMMA.16816.F32.BF16 R204, R8.reuse, R24, RZ ;  /* 0x0000001808cc723c */ /* 0x040ff000000418ff */
[C---:B------:R-:W-:Y:S01]  /*13b20*/  HMMA.16816.F32.BF16 R224, R8.reuse, R26, RZ ;  /* 0x0000001a08e0723c */ /* 0x040fe200000418ff */
[----:B------:R-:W-:Y:S07]  /*13b30*/  LDSM.16.M88.4 R24, [R189+0x7400] ;  /* 0x00740000bd18783b */ /* 0x000fee0000000200 */
[C---:B------:R-:W-:Y:S08]  /*13b40*/  HMMA.16816.F32.BF16 R196, R8.reuse, R20, RZ ;  /* 0x0000001408c4723c */ /* 0x040ff000000418ff */
[C---:B------:R-:W-:Y:S01]  /*13b50*/  HMMA.16816.F32.BF16 R220, R8.reuse, R22, RZ ;  /* 0x0000001608dc723c */ /* 0x040fe200000418ff */
[----:B------:R-:W-:Y:S07]  /*13b60*/  LDSM.16.M88.4 R20, [R189+0x7800] ;  /* 0x00780000bd14783b */ /* 0x000fee0000000200 */
[----:B------:R-:W-:Y:S01]  /*13b70*/  HMMA.16816.F32.BF16 R200, R8, R18, RZ ;  /* 0x0000001208c8723c */ /* 0x000fe200000418ff */
[----:B------:R-:W-:Y:S04]  /*13b80*/  LDSM.16.M88.4 R8, [R192+0x3000] ;  /* 0x00300000c008783b */ /* 0x000fe80000000200 */
[----:B------:R-:W2:Y:S03]  /*13b90*/  LDSM.16.M88.4 R16, [R189+0x7c00] ;  /* 0x007c0000bd10783b */ /* 0x000ea60000000200 */
[----:B-1----:R-:W-:Y:S08]  /*13ba0*/  HMMA.16816.F32.BF16 R248, R4, R48, R248 ;  /* 0x0000003004f8723c */ /* 0x002ff000000418f8 */
[C---:B------:R-:W-:Y:S08]  /*13bb0*/  HMMA.16816.F32.BF16 R216, R12.reuse, R36, R64 ;  /* 0x000000240cd8723c */ /* 0x040ff00000041840 */
[C---:B------:R-:W-:Y:S08]  /*13bc0*/  HMMA.16816.F32.BF16 R64, R12.reuse, R32, R52 ;  /* 0x000000200c40723c */ /* 0x040ff00000041834 */
        /* <DEDUP_REMOVED lines=8> */
[----:B------:R-:W-:Y:S01]  /*13c50*/  HMMA.16816.F32.BF16 R240, R12, R34, R28 ;  /* 0x000000220cf0723c */ /* 0x000fe2000004181c */
[----:B------:R-:W1:Y:S06]  /*13c60*/  LDSM.16.M88.4 R28, [R189+0x7000] ;  /* 0x00700000bd1c783b */ /* 0x000e6c0000000200 */
[----:B------:R-:W-:Y:S01]  /*13c70*/  MOV R12, R248 ;  /* 0x000000f8000c7202 */ /* 0x000fe20000000f00 */
[C---:B------:R-:W-:Y:S08]  /*13c80*/  HMMA.16816.F32.BF16 R184, R4.reuse, R32, R184 ;  /* 0x0000002004b8723c */ /* 0x040ff000000418b8 */
[C---:B------:R-:W-:Y:S08]  /*13c90*/  HMMA.16816.F32.BF16 R248, R4.reuse, R40, R204 ;  /* 0x0000002804f8723c */ /* 0x040ff000000418cc */
[C---:B------:R-:W-:Y:S08]  /*13ca0*/  HMMA.16816.F32.BF16 R196, R4.reuse, R36, R196 ;  /* 0x0000002404c4723c */ /* 0x040ff000000418c4 */
[C---:B------:R-:W-:Y:S01]  /*13cb0*/  HMMA.16816.F32.BF16 R176, R4.reuse, R50, R244 ;  /* 0x0000003204b0723c */ /* 0x040fe200000418f4 */
[----:B------:R-:W-:Y:S06]  /*13cc0*/  LDSM.16.M88.4 R48, [R191+0x7c00] ;  /* 0x007c0000bf30783b */ /* 0x000fec0000000200 */
[----:B------:R-:W-:Y:S01]  /*13cd0*/  MOV R244, R12 ;  /* 0x0000000c00f47202 */ /* 0x000fe20000000f00 */
[----:B------:R-:W-:Y:S01]  /*13ce0*/  HMMA.16816.F32.BF16 R132, R4, R42, R224 ;  /* 0x0000002a0484723c */ /* 0x000fe200000418e0 */
[----:B------:R-:W-:Y:S01]  /*13cf0*/  IMAD.MOV.U32 R245, RZ, RZ, R3 ;  /* 0x000000fffff57224 */ /* 0x000fe200078e0003 */
[----:B------:R-:W-:Y:S01]  /*13d00*/  LDSM.16.M88.4 R12, [R193+0x3000] ;  /* 0x00300000c10c783b */ /* 0x000fe20000000200 */
[----:B------:R-:W-:-:S02]  /*13d10*/  IMAD.MOV.U32 R246, RZ, RZ, R2 ;  /* 0x000000fffff67224 */ /* 0x000fc400078e0002 */
[----:B------:R-:W-:-:S03]  /*13d20*/  IMAD.MOV.U32 R247, RZ, RZ, R0 ;  /* 0x000000fffff77224 */ /* 0x000fc600078e0000 */
[C---:B------:R-:W-:Y:S08]  /*13d30*/  HMMA.16816.F32.BF16 R128, R4.reuse, R38, R220 ;  /* 0x000000260480723c */ /* 0x040ff000000418dc */
[----:B------:R-:W-:Y:S01]  /*13d40*/  HMMA.16816.F32.BF16 R32, R4, R34, R200 ;  /* 0x000000220420723c */ /* 0x000fe200000418c8 */
[----:B------:R-:W3:Y:S07]  /*13d50*/  LDSM.16.M88.4 R4, [R192+0x2000] ;  /* 0x00200000c004783b */ /* 0x000eee0000000200 */
[C---:B--2---:R-:W-:Y:S01]  /*13d60*/  HMMA.16816.F32.BF16 R224, R8.reuse, R16, R64 ;  /* 0x0000001008e0723c */ /* 0x044fe20000041840 */
[----:B------:R-:W2:Y:S07]  /*13d70*/  LDSM.16.M88.4 R64, [R191+0x7000] ;  /* 0x00700000bf40783b */ /* 0x000eae0000000200 */
[C---:B-1----:R-:W-:Y:S01]  /*13d80*/  HMMA.16816.F32.BF16 R36, R8.reuse, R30, R52 ;  /* 0x0000001e0824723c */ /* 0x042fe20000041834 */
[----:B------:R-:W-:Y:S07]  /*13d90*/  LDSM.16.M88.4 R52, [R191+0x7800] ;  /* 0x00780000bf34783b */ /* 0x000fee0000000200 */
[C---:B------:R-:W-:Y:S01]  /*13da0*/  HMMA.16816.F32.BF16 R200, R8.reuse, R22, R56 ;  /* 0x0000001608c8723c */ /* 0x040fe20000041838 */
[----:B------:R-:W1:Y:S07]  /*13db0*/  LDSM.16.M88.4 R56, [R191+0x7400] ;  /* 0x00740000bf38783b */ /* 0x000e6e0000000200 */
[C---:B------:R-:W-:Y:S08]  /*13dc0*/  HMMA.16816.F32.BF16 R40, R8.reuse, R28, R212 ;  /* 0x0000001c0828723c */ /* 0x040ff000000418d4 */
[----:B------:R-:W-:Y:S08]  /*13dd0*/  HMMA.16816.F32.BF16 R204, R8, R24, R208 ;  /* 0x0000001808cc723c */ /* 0x000ff000000418d0 */
[C---:B---3--:R-:W-:Y:S08]  /*13de0*/  HMMA.16816.F32.BF16 R176, R4.reuse, R30, R176 ;  /* 0x0000001e04b0723c */ /* 0x048ff000000418b0 */
[----:B------:R-:W-:Y:S08]  /*13df0*/  HMMA.16816.F32.BF16 R244, R4, R28, R244 ;  /* 0x0000001c04f4723c */ /* 0x000ff000000418f4 */
[C---:B------:R-:W-:Y:S08]  /*13e00*/  HMMA.16816.F32.BF16 R216, R8.reuse, R20, R216 ;  /* 0x0000001408d8723c */ /* 0x040ff000000418d8 */
[----:B------:R-:W-:Y:S01]  /*13e10*/  HMMA.16816.F32.BF16 R172, R8, R26, R172 ;  /* 0x0000001a08ac723c */ /* 0x000fe200000418ac */
[----:B------:R-:W-:Y:S01]  /*13e20*/  MOV R28, R176 ;  /* 0x000000b0001c7202 */ /* 0x000fe20000000f00 */
[----:B------:R-:W-:Y:S01]  /*13e30*/  IMAD.MOV.U32 R3, RZ, RZ, R177 ;  /* 0x000000ffff037224 */ /* 0x000fe200078e00b1 */
[----:B------:R-:W-:Y:S01]  /*13e40*/  MOV R0, R179 ;  /* 0x000000b300007202 */ /* 0x000fe20000000f00 */
[----:B------:R-:W-:-:S04]  /*13e50*/  IMAD.MOV.U32 R2, RZ, RZ, R178 ;  /* 0x000000ffff027224 */ /* 0x000fc800078e00b2 */
[----:B------:R-:W-:Y:S07]  /*13e60*/  HMMA.16816.F32.BF16 R212, R8, R18, R240 ;  /* 0x0000001208d4723c */ /* 0x000fee00000418f0 */
[----:B------:R-:W-:Y:S01]  /*13e70*/  MOV R11, R244 ;  /* 0x000000f4000b7202 */ /* 0x000fe20000000f00 */
[----:B------:R-:W-:Y:S01]  /*13e80*/  IMAD.MOV.U32 R10, RZ, RZ, R245 ;  /* 0x000000ffff0a7224 */ /* 0x000fe200078e00f5 */
[----:B------:R-:W-:Y:S01]  /*13e90*/  HMMA.16816.F32.BF16 R176, R4, R24, R248 ;  /* 0x0000001804b0723c */ /* 0x000fe200000418f8 */
[----:B------:R-:W-:-:S02]  /*13ea0*/  IMAD.MOV.U32 R9, RZ, RZ, R246 ;  /* 0x000000ffff097224 */ /* 0x000fc400078e00f6 */
[----:B------:R-:W-:-:S05]  /*13eb0*/  IMAD.MOV.U32 R8, RZ, RZ, R247 ;  /* 0x000000ffff087224 */ /* 0x000fca00078e00f7 */
[C---:B------:R-:W-:Y:S07]  /*13ec0*/  HMMA.16816.F32.BF16 R244, R4.reuse, R20, R196 ;  /* 0x0000001404f4723c */ /* 0x040fee00000418c4 */
[----:B------:R-:W-:Y:S01]  /*13ed0*/  IMAD.MOV.U32 R20, RZ, RZ, R11 ;  /* 0x000000ffff147224 */ /* 0x000fe200078e000b */
[----:B------:R-:W-:Y:S01]  /*13ee0*/  HMMA.16816.F32.BF16 R240, R4, R22, R128 ;  /* 0x0000001604f0723c */ /* 0x000fe20000041880 */
[----:B------:R-:W-:-:S06]  /*13ef0*/  MOV R21, R10 ;  /* 0x0000000a00157202 */ /* 0x000fcc0000000f00 */
[----:B------:R-:W-:Y:S01]  /*13f00*/  IMAD.MOV.U32 R22, RZ, RZ, R9 ;  /* 0x000000ffff167224 */ /* 0x000fe200078e0009 */
[----:B------:R-:W-:Y:S01]  /*13f10*/  MOV R25, R178 ;  /* 0x000000b200197202 */ /* 0x000fe20000000f00 */
[----:B------:R-:W-:Y:S01]  /*13f20*/  IMAD.MOV.U32 R23, RZ, RZ, R8 ;  /* 0x000000ffff177224 */ /* 0x000fe200078e0008 */
[C---:B------:R-:W-:Y:S01]  /*13f30*/  HMMA.16816.F32.BF16 R248, R4.reuse, R26, R132 ;  /* 0x0000001a04f8723c */ /* 0x040fe20000041884 */
[----:B------:R-:W3:Y:S01]  /*13f40*/  LDSM.16.M88.4 R8, [R193+0x2000] ;  /* 0x00200000c108783b */ /* 0x000ee20000000200 */
[----:B------:R-:W-:Y:S02]  /*13f50*/  IMAD.MOV.U32 R30, RZ, RZ, R176 ;  /* 0x000000ffff1e7224 */ /* 0x000fe400078e00b0 */
[----:B------:R-:W-:Y:S02]  /*13f60*/  IMAD.MOV.U32 R24, RZ, RZ, R179 ;  /* 0x000000ffff187224 */ /* 0x000fe400078e00b3 */
[----:B------:R-:W-:Y:S02]  /*13f70*/  IMAD.MOV.U32 R29, RZ, RZ, R177 ;  /* 0x000000ffff1d7224 */ /* 0x000fe400078e00b1 */
[C---:B------:R-:W-:Y:S08]  /*13f80*/  HMMA.16816.F32.BF16 R220, R4.reuse, R16, R184 ;  /* 0x0000001004dc723c */ /* 0x040ff000000418b8 */
[----:B------:R-:W-:Y:S01]  /*13f90*/  HMMA.16816.F32.BF16 R208, R4, R18, R32 ;  /* 0x0000001204d0723c */ /* 0x000fe20000041820 */
[----:B------:R-:W-:Y:S04]  /*13fa0*/  LDSM.16.M88.4 R4, [R192+0x5000] ;  /* 0x00500000c004783b */ /* 0x000fe80000000200 */
[----:B------:R-:W4:Y:S03]  /*13fb0*/  LDSM.16.M88.4 R16, [R189+0x8000] ;  /* 0x00800000bd10783b */ /* 0x000f260000000200 */
[C---:B--2---:R-:W-:Y:S01]  /*13fc0*/  HMMA.16816.F32.BF16 R196, R12.reuse, R64, R40 ;  /* 0x000000400cc4723c */ /* 0x044fe20000041828 */
[----:B------:R-:W2:Y:S04]  /*13fd0*/  LDSM.16.M88.4 R32, [R189+0x8400] ;  /* 0x00840000bd20783b */ /* 0x000ea80000000200 */
[----:B------:R-:W2:Y:S03]  /*13fe0*/  LDSM.16.M88.4 R40, [R189+0x8800] ;  /* 0x00880000bd28783b */ /* 0x000ea60000000200 */
[C---:B------:R-:W-:Y:S01]  /*13ff0*/  HMMA.16816.F32.BF16 R184, R12.reuse, R66, R36 ;  /* 0x000000420cb8723c */ /* 0x040fe20000041824 */
[----:B------:R-:W2:Y:S07]  /*14000*/  LDSM.16.M88.4 R36, [R189+0x8c00] ;  /* 0x008c0000bd24783b */ /* 0x000eae0000000200 */
[C---:B-1----:R-:W-:Y:S07]  /*14010*/  HMMA.16816.F32.BF16 R176, R12.reuse, R56, R204 ;  /* 0x000000380cb0723c */ /* 0x042fee00000418cc */
[----:B------:R-:W-:Y:S01]  /*14020*/  MOV R204, R30 ;  /* 0x0000001e00cc7202 */ /* 0x000fe20000000f00 */
[----:B------:R-:W-:Y:S01]  /*14030*/  HMMA.16816.F32.BF16 R132, R12, R52, R216 ;  /* 0x000000340c84723c */ /* 0x000fe200000418d8 */
[----:B------:R-:W-:Y:S01]  /*14040*/  IMAD.MOV.U32 R205, RZ, RZ, R29 ;  /* 0x000000ffffcd7224 */ /* 0x000fe200078e001d */
[----:B------:R-:W-:Y:S01]  /*14050*/  MOV R207, R24 ;  /* 0x0000001800cf7202 */ /* 0x000fe20000000f00 */
[----:B------:R-:W-:-:S04]  /*14060*/  IMAD.MOV.U32 R206, RZ, RZ, R25 ;  /* 0x000000ffffce7224 */ /* 0x000fc800078e0019 */
[----:B------:R-:W-:Y:S01]  /*14070*/  IMAD.MOV.U32 R216, RZ, RZ, R28 ;  /* 0x000000ffffd87224 */ /* 0x000fe200078e001c */
[----:B------:R-:W-:Y:S01]  /*14080*/  HMMA.16816.F32.BF16 R172, R12, R58, R172 ;  /* 0x0000003a0cac723c */ /* 0x000fe200000418ac */
[----:B------:R-:W-:Y:S01]  /*14090*/  IMAD.MOV.U32 R217, RZ, RZ, R3 ;  /* 0x000000ffffd97224 */ /* 0x000fe200078e0003 */
[----:B------:R-:W-:Y:S01]  /*140a0*/  MOV R218, R2 ;  /* 0x0000000200da7202 */ /* 0x000fe20000000f00 */
[----:B------:R-:W-:-:S05]  /*140b0*/  IMAD.MOV.U32 R219, RZ, RZ, R0 ;  /* 0x000000ffffdb7224 */ /* 0x000fca00078e0000 */
[C---:B------:R-:W-:Y:S08]  /*140c0*/  HMMA.16816.F32.BF16 R128, R12.reuse, R54, R200 ;  /* 0x000000360c80723c */ /* 0x040ff000000418c8 */
[C---:B------:R-:W-:Y:S08]  /*140d0*/  HMMA.16816.F32.BF16 R28, R12.reuse, R48, R224 ;  /* 0x000000300c1c723c */ /* 0x040ff000000418e0 */
[----:B------:R-:W-:Y:S01]  /*140e0*/  HMMA.16816.F32.BF16 R24, R12, R50, R212 ;  /* 0x000000320c18723c */ /* 0x000fe200000418d4 */
[----:B------:R-:W1:Y:S07]  /*140f0*/  LDSM.16.M88.4 R12, [R192+0x4000] ;  /* 0x00400000c00c783b */ /* 0x000e6e0000000200 */
[C---:B---3--:R-:W-:Y:S08]  /*14100*/  HMMA.16816.F32.BF16 R20, R8.reuse, R64, R20 ;  /* 0x000000400814723c */ /* 0x048ff00000041814 */
        /* <DEDUP_REMOVED lines=8> */
[C---:B----4-:R-:W-:Y:S08]  /*14190*/  HMMA.16816.F32.BF16 R208, R4.reuse, R16, R196 ;  /* 0x0000001004d0723c */ /* 0x050ff000000418c4 */
[C---:B------:R-:W-:Y:S08]  /*141a0*/  HMMA.16816.F32.BF16 R204, R4.reuse, R18, R184 ;  /* 0x0000001204cc723c */ /* 0x040ff000000418b8 */
[C---:B--2---:R-:W-:Y:S08]  /*141b0*/  HMMA.16816.F32.BF16 R200, R4.reuse, R32, R176 ;  /* 0x0000002004c8723c */ /* 0x044ff000000418b0 */
[C---:B------:R-:W-:Y:S08]  /*141c0*/  HMMA.16816.F32.BF16 R196, R4.reuse, R34, R172 ;  /* 0x0000002204c4723c */ /* 0x040ff000000418ac */
[C---:B------:R-:W-:Y:S08]  /*141d0*/  HMMA.16816.F32.BF16 R184, R4.reuse, R40, R132 ;  /* 0x0000002804b8723c */ /* 0x040ff00000041884 */
[C---:B------:R-:W-:Y:S08]  /*141e0*/  HMMA.16816.F32.BF16 R176, R4.reuse, R42, R128 ;  /* 0x0000002a04b0723c */ /* 0x040ff00000041880 */
[C---:B------:R-:W-:Y:S01]  /*141f0*/  HMMA.16816.F32.BF16 R172, R4.reuse, R36, R28 ;  /* 0x0000002404ac723c */ /* 0x040fe2000004181c */
[----:B------:R-:W-:Y:S07]  /*14200*/  LDSM.16.M88.4 R28, [R191+0x8000] ;  /* 0x00800000bf1c783b */ /* 0x000fee0000000200 */
[----:B------:R-:W-:Y:S01]  /*14210*/  HMMA.16816.F32.BF16 R132, R4, R38, R24 ;  /* 0x000000260484723c */ /* 0x000fe20000041818 */
[----:B------:R-:W2:Y:S04]  /*14220*/  LDSM.16.M88.4 R4, [R193+0x5000] ;  /* 0x00500000c104783b */ /* 0x000ea80000000200 */
[----:B------:R-:W3:Y:S03]  /*14230*/  LDSM.16.M88.4 R24, [R191+0x8400] ;  /* 0x00840000bf18783b */ /* 0x000ee60000000200 */
[C---:B-1----:R-:W-:Y:S01]  /*14240*/  HMMA.16816.F32.BF16 R128, R12.reuse, R16, R20 ;  /* 0x000000100c80723c */ /* 0x042fe20000041814 */
[----:B------:R-:W1:Y:S07]  /*14250*/  LDSM.16.M88.4 R20, [R191+0x8800] ;  /* 0x00880000bf14783b */ /* 0x000e6e0000000200 */
[----:B------:R-:W-:Y:S01]  /*14260*/  HMMA.16816.F32.BF16 R64, R12, R18, R64 ;  /* 0x000000120c40723c */ /* 0x000fe20000041840 */
[----:B------:R-:W4:Y:S01]  /*14270*/  LDSM.16.M88.4 R16, [R191+0x8c00] ;  /* 0x008c0000bf10783b */ /* 0x000f220000000200 */
[----:B------:R-:W-:-:S06]  /*14280*/  DEPBAR.LE SB0, 0x0 ;  /* 0x000080000000791a */ /* 0x000fcc0000000000 */
[C---:B------:R-:W-:Y:S08]  /*14290*/  HMMA.16816.F32.BF16 R56, R12.reuse, R32, R216 ;  /* 0x000000200c38723c */ /* 0x040ff000000418d8 */
[C---:B------:R-:W-:Y:S08]  /*142a0*/  HMMA.16816.F32.BF16 R52, R12.reuse, R34, R248 ;  /* 0x000000220c34723c */ /* 0x040ff000000418f8 */
[C---:B------:R-:W-:Y:S08]  /*142b0*/  HMMA.16816.F32.BF16 R48, R12.reuse, R40, R244 ;  /* 0x000000280c30723c */ /* 0x040ff000000418f4 */
[C---:B------:R-:W-:Y:S08]  /*142c0*/  HMMA.16816.F32.BF16 R40, R12.reuse, R42, R240 ;  /* 0x0000002a0c28723c */ /* 0x040ff000000418f0 */
[C---:B------:R-:W-:Y:S08]  /*142d0*/  HMMA.16816.F32.BF16 R32, R12.reuse, R36, R220 ;  /* 0x000000240c20723c */ /* 0x040ff000000418dc */
[----:B------:R-:W-:Y:S08]  /*142e0*/  HMMA.16816.F32.BF16 R12, R12, R38, R212 ;  /* 0x000000260c0c723c */ /* 0x000ff000000418d4 */
[C---:B--2---:R-:W-:Y:S08]  /*142f0*/  HMMA.16816.F32.BF16 R208, R4.reuse, R28, R208 ;  /* 0x0000001c04d0723c */ /* 0x044ff000000418d0 */
[----:B------:R-:W-:Y:S08]  /*14300*/  HMMA.16816.F32.BF16 R204, R4, R30, R204 ;  /* 0x0000001e04cc723c */ /* 0x000ff000000418cc */
[C---:B------:R-:W-:Y:S08]  /*14310*/  HMMA.16816.F32.BF16 R128, R8.reuse, R28, R128 ;  /* 0x0000001c0880723c */ /* 0x040ff00000041880 */
[----:B------:R-:W-:Y:S08]  /*14320*/  HMMA.16816.F32.BF16 R64, R8, R30, R64 ;  /* 0x0000001e0840723c */ /* 0x000ff00000041840 */
[C---:B---3--:R-:W-:Y:S08]  /*14330*/  HMMA.16816.F32.BF16 R200, R4.reuse, R24, R200 ;  /* 0x0000001804c8723c */ /* 0x048ff000000418c8 */
[----:B------:R-:W-:Y:S08]  /*14340*/  HMMA.16816.F32.BF16 R196, R4, R26, R196 ;  /* 0x0000001a04c4723c */ /* 0x000ff000000418c4 */
[C---:B------:R-:W-:Y:S08]  /*14350*/  HMMA.16816.F32.BF16 R56, R8.reuse, R24, R56 ;  /* 0x000000180838723c */ /* 0x040ff00000041838 */
[----:B------:R-:W-:Y:S08]  /*14360*/  HMMA.16816.F32.BF16 R28, R8, R26, R52 ;  /* 0x0000001a081c723c */ /* 0x000ff00000041834 */
[C---:B-1----:R-:W-:Y:S08]  /*14370*/  HMMA.16816.F32.BF16 R184, R4.reuse, R20, R184 ;  /* 0x0000001404b8723c */ /* 0x042ff000000418b8 */
[C---:B------:R-:W-:Y:S08]  /*14380*/  HMMA.16816.F32.BF16 R212, R4.reuse, R22, R176 ;  /* 0x0000001604d4723c */ /* 0x040ff000000418b0 */
[----:B----4-:R-:W-:Y:S08]  /*14390*/  HMMA.16816.F32.BF16 R216, R4, R18, R132 ;  /* 0x0000001204d8723c */ /* 0x010ff00000041884 */
[----:B------:R-:W-:Y:S08]  /*143a0*/  HMMA.16816.F32.BF16 R24, R8, R20, R48 ;  /* 0x000000140818723c */ /* 0x000ff00000041830 */
[----:B------:R-:W-:Y:S08]  /*143b0*/  HMMA.16816.F32.BF16 R220, R4, R16, R172 ;  /* 0x0000001004dc723c */ /* 0x000ff000000418ac */
[C---:B------:R-:W-:Y:S08]  /*143c0*/  HMMA.16816.F32.BF16 R20, R8.reuse, R22, R40 ;  /* 0x000000160814723c */ /* 0x040ff00000041828 */
[C---:B------:R-:W-:Y:S08]  /*143d0*/  HMMA.16816.F32.BF16 R132, R8.reuse, R16, R32 ;  /* 0x000000100884723c */ /* 0x040ff00000041820 */
[----:B------:R-:W-:Y:S01]  /*143e0*/  HMMA.16816.F32.BF16 R52, R8, R18, R12 ;  /* 0x000000120834723c */ /* 0x000fe2000004180c */
[----:B------:R-:W-:Y:S06]  /*143f0*/  BAR.SYNC.DEFER_BLOCKING 0x0 ;  /* 0x0000000000007b1d */ /* 0x000fec0000010000 */
[----:B------:R-:W-:Y:S05]  /*14400*/  @!P0 BRA `(.L_x_476) ;  /* 0x0000040000008947 */ /* 0x000fea0003800000 */
[----:B------:R-:W2:Y:S04]  /*14410*/  LDL.64 R228, [R1+0x118] ;  /* 0x0001180001e47983 */ /* 0x000ea80000100a00 */
[----:B------:R-:W3:Y:S01]  /*14420*/  LDL.64 R238, [R1+0x110] ;  /* 0x0001100001ee7983 */ /* 0x000ee20000100a00 */
[----:B------:R-:W-:-:S02]  /*14430*/  UIADD3 UR14, UR24, -0x4, URZ ;  /* 0xfffffffc180e7890 */ /* 0x000fc4000fffe03f */
[----:B------:R-:W-:Y:S02]  /*14440*/  ULDC.64 UR4, c[0x0][0x198] ;  /* 0x0000660000047ab9 */ /* 0x000fe40000000a00 */
[----:B------:R-:W-:-:S04]  /*14450*/  USHF.R.S32.HI UR13, URZ, 0x1f, UR14 ;  /* 0x0000001f3f0d7899 */ /* 0x000fc8000801140e */
[----:B------:R-:W-:Y:S02]  /*14460*/  UIMAD UR13, UR13, UR4, URZ ;  /* 0x000000040d0d72a4 */ /* 0x000fe4000f8e023f */
[----:B------:R-:W-:Y:S02]  /*14470*/  UIMAD.WIDE.U32 UR26, UR14, UR4, URZ ;  /* 0x000000040e1a72a5 */ /* 0x000fe4000f8e003f */
[----:B------:R-:W-:-:S04]  /*14480*/  UIMAD UR5, UR14, UR5, UR13 ;  /* 0x000000050e0572a4 */ /* 0x000fc8000f8e020d */
[----:B------:R-:W-:Y:S01]  /*14490*/  UIADD3 UR5, UR27, UR5, URZ ;  /* 0x000000051b057290 */ /* 0x000fe2000fffe03f */
[----:B------:R-:W-:Y:S02]  /*144a0*/  IMAD.U32 R0, RZ, RZ, UR26 ;  /* 0x0000001aff007e24 */ /* 0x000fe4000f8e00ff */
[----:B------:R-:W-:-:S03]  /*144b0*/  IMAD.U32 R2, RZ, RZ, UR26 ;  /* 0x0000001aff027e24 */ /* 0x000fc6000f8e00ff */
[----:B------:R-:W-:Y:S01]  /*144c0*/  IMAD.U32 R3, RZ, RZ, UR5 ;  /* 0x00000005ff037e24 */ /* 0x000fe2000f8e00ff */
[----:B------:R1:W-:Y:S04]  /*144d0*/  @P4 STS [R194+0x6000], RZ ;  /* 0x006000ffc2004388 */ /* 0x0003e80000000800 */
[----:B------:R1:W-:Y:S04]  /*144e0*/  @P4 STS [R194+0x6004], RZ ;  /* 0x006004ffc2004388 */ /* 0x0003e80000000800 */
[----:B------:R1:W-:Y:S01]  /*144f0*/  @P4 STS.64 [R194+0x6008], RZ ;  /* 0x006008ffc2004388 */ /* 0x0003e20000000a00 */
[----:B------:R-:W-:Y:S01]  /*14500*/  BSSY B0, `(.L_x_477) ;  /* 0x000002f000007945 */ /* 0x000fe20003800000 */
        /* <DEDUP_REMOVED lines=12> */
[----:B------:R-:W-:Y:S02]  /*145d0*/  @!P2 LEA.HI.X R7, R0, c[0x0][0x16c], R3, 0x1, P1 ;  /* 0x00005b000007aa11 */ /* 0x000fe400008f0c03 */
[C---:B------:R-:W-:Y:S02]  /*145e0*/  @!P4 LEA R10, P5, R2.reuse, c[0x0][0x168], 0x1 ;  /* 0x00005a00020aca11 */ /* 0x040fe400078a08ff */
[----:B------:R-:W-:Y:S02]  /*145f0*/  IADD3.X R3, R3, UR18, RZ, P6, !PT ;  /* 0x0000001203037c10 */ /* 0x000fe4000b7fe4ff */
[C---:B------:R-:W-:Y:S01]  /*14600*/  @!P3 LEA R4, P1, R2.reuse, c[0x0][0x168], 0x1 ;  /* 0x00005a000204ba11 */ /* 0x040fe200078208ff */
        /* <DEDUP_REMOVED lines=30> */
.L_x_478:
[----:B------:R-:W-:Y:S05]  /*147f0*/  BSYNC B0 ;  /* 0x0000000000007941 */ /* 0x000fea0003800000 */
.L_x_477:
[----:B------:R-:W0:Y:S02]  /*14800*/  LDGDEPBAR ;  /* 0x00000000000079af */ /* 0x000e240000000000 */
.L_x_476:
[----:B------:R-:W-:Y:S04]  /*14810*/  STL.64 [R1+0x1e8], R118 ;  /* 0x0001e87601007387 */ /* 0x000fe80000100a00 */
[----:B------:R-:W-:Y:S04]  /*14820*/  STL [R1+0x1e0], R123 ;  /* 0x0001e07b01007387 */ /* 0x000fe80000100800 */
[----:B------:R-:W-:Y:S04]  /*14830*/  STL [R1+0x1c4], R180 ;  /* 0x0001c4b401007387 */ /* 0x000fe80000100800 */
[----:B------:R-:W-:Y:S04]  /*14840*/  STL [R1+0x1c0], R181 ;  /* 0x0001c0b501007387 */ /* 0x000fe80000100800 */
[----:B------:R-:W-:Y:S04]  /*14850*/  STL [R1+0x1bc], R44 ;  /* 0x0001bc2c01007387 */ /* 0x000fe80000100800 */
[----:B------:R-:W-:Y:S04]  /*14860*/  STL [R1+0x1b8], R45 ;  /* 0x0001b82d01007387 */ /* 0x000fe80000100800 */
[----:B------:R2:W-:Y:S04]  /*14870*/  STL [R1+0x1b0], R188 ;  /* 0x0001b0bc01007387 */ /* 0x0005e80000100800 */
[----:B--2---:R-:W2:Y:S04]  /*14880*/  LDL R188, [R1+0x78] ;  /* 0x0000780001bc7983 */ /* 0x004ea80000100800 */
[----:B------:R3:W-:Y:S04]  /*14890*/  STL [R1+0x1ac], R190 ;  /* 0x0001acbe01007387 */ /* 0x0007e80000100800 */
[----:B------:R-:W4:Y:S04]  /*148a0*/  LDL R44, [R1+0x104] ;  /* 0x00010400012c7983 */ /* 0x000f280000100800 */
[----:B------:R-:W2:Y:S04]  /*148b0*/  LDL.LU R181, [R1+0x34] ;  /* 0x0000340001b57983 */ /* 0x000ea80000300800 */
[----:B------:R-:W4:Y:S04]  /*148c0*/  LDL.LU R180, [R1+0x30] ;  /* 0x0000300001b47983 */ /* 0x000f280000300800 */
[----:B------:R-:W4:Y:S04]  /*148d0*/  LDL.64 R118, [R1+0x50] ;  /* 0x0000500001767983 */ /* 0x000f280000100a00 */
[----:B------:R-:W4:Y:S04]  /*148e0*/  LDL.LU R123, [R1+0x38] ;  /* 0x00003800017b7983 */ /* 0x000f280000300800 */
[----:B------:R-:W1:Y:S01]  /*148f0*/  S2R R2, SR_TID.X ;  /* 0x0000000000027919 */ /* 0x000e620000002100 */
[----:B------:R-:W-:Y:S01]  /*14900*/  UIADD3 UR4, UR24, -0x3, URZ ;  /* 0xfffffffd18047890 */ /* 0x000fe2000fffe03f */
[----:B---3--:R-:W-:-:S05]  /*14910*/  IMAD.MOV.U32 R190, RZ, RZ, R234 ;  /* 0x000000ffffbe7224 */ /* 0x008fca00078e00ea */
[----:B------:R-:W-:Y:S02]  /*14920*/  IMAD.U32 R0, RZ, RZ, UR4 ;  /* 0x00000004ff007e24 */ /* 0x000fe4000f8e00ff */
[----:B-1----:R-:W-:-:S05]  /*14930*/  IMAD.SHL.U32 R2, R2, 0x2, RZ ;  /* 0x0000000202027824 */ /* 0x002fca00078e00ff */
[----:B------:R-:W-:-:S05]  /*14940*/  LOP3.LUT R2, R2, 0x6, RZ, 0xc0, !PT ;  /* 0x0000000602027812 */ /* 0x000fca00078ec0ff */
[----:B------:R-:W-:-:S05]  /*14950*/  IMAD R0, R0, 0x40, R2 ;  /* 0x0000004000007824 */ /* 0x000fca00078e0202 */
[C---:B------:R-:W-:Y:S02]  /*14960*/  IADD3 R15, R0.reuse, 0x1, RZ ;  /* 0x00000001000f7810 */ /* 0x040fe40007ffe0ff */
[-C--:B------:R-:W-:Y:S02]  /*14970*/  ISETP.GE.AND P1, PT, R0, R61.reuse, PT ;  /* 0x0000003d0000720c */ /* 0x080fe40003f26270 */
[C---:B------:R-:W-:Y:S02]  /*14980*/  ISETP.GE.AND P2, PT, R15.reuse, R60, PT ;  /* 0x0000003c0f00720c */ /* 0x040fe40003f46270 */
[----:B------:R-:W-:Y:S02]  /*14990*/  FSEL R17, R130, -INF , !P1 ;  /* 0xff80000082117808 */ /* 0x000fe40004800000 */
[----:B------:R-:W-:Y:S02]  /*149a0*/  IADD3 R14, R0, 0x8, RZ ;  /* 0x00000008000e7810 */ /* 0x000fe40007ffe0ff */
[----:B------:R-:W-:-:S02]  /*149b0*/  ISETP.GE.AND P1, PT, R15, R61, PT ;  /* 0x0000003d0f00720c */ /* 0x000fc40003f26270 */
[C---:B------:R-:W-:Y:S02]  /*149c0*/  IADD3 R13, R0.reuse, 0x9, RZ ;  /* 0x00000009000d7810 */ /* 0x040fe40007ffe0ff */
[----:B------:R-:W-:Y:S02]  /*149d0*/  FSEL R48, R129, -INF , !P2 ;  /* 0xff80000081307808 */ /* 0x000fe40005000000 */
[----:B------:R-:W-:Y:S02]  /*149e0*/  ISETP.GE.AND P3, PT, R0, R60, PT ;  /* 0x0000003c0000720c */ /* 0x000fe40003f66270 */
[----:B------:R-:W-:Y:S02]  /*149f0*/  ISETP.GE.AND P2, PT, R14, R61, PT ;  /* 0x0000003d0e00720c */ /* 0x000fe40003f46270 */
[----:B------:R-:W-:Y:S02]  /*14a00*/  FSEL R37, R131, -INF , !P1 ;  /* 0xff80000083257808 */ /* 0x000fe40004800000 */
[----:B------:R-:W-:-:S02]  /*14a10*/  IADD3 R12, R0, 0x10, RZ ;  /* 0x00000010000c7810 */ /* 0x000fc40007ffe0ff */
[CC--:B------:R-:W-:Y:S02]  /*14a20*/  ISETP.GE.AND P1, PT, R13.reuse, R61.reuse, PT ;  /* 0x0000003d0d00720c */ /* 0x0c0fe40003f26270 */
[----:B------:R-:W-:Y:S02]  /*14a30*/  IADD3 R11, R0, 0x11, RZ ;  /* 0x00000011000b7810 */ /* 0x000fe40007ffe0ff */
[----:B------:R-:W-:Y:S02]  /*14a40*/  FSEL R18, R128, -INF , !P3 ;  /* 0xff80000080127808 */ /* 0x000fe40005800000 */
[----:B------:R-:W-:Y:S02]  /*14a50*/  FSEL R36, R66, -INF , !P2 ;  /* 0xff80000042247808 */ /* 0x000fe40005000000 */
[----:B------:R-:W-:Y:S02]  /*14a60*/  ISETP.GE.AND P3, PT, R13, R60, PT ;  /* 0x0000003c0d00720c */ /* 0x000fe40003f66270 */
[----:B------:R-:W-:-:S02]  /*14a70*/  ISETP.GE.AND P2, PT, R12, R61, PT ;  /* 0x0000003d0c00720c */ /* 0x000fc40003f46270 */
[----:B------:R-:W-:Y:S02]  /*14a80*/  FSEL R35, R67, -INF , !P1 ;  /* 0xff80000043237808 */ /* 0x000fe40004800000 */
        /* <DEDUP_REMOVED lines=8> */
[----:B------:R-:W-:Y:S02]  /*14b10*/  FSEL R47, R64, -INF , !P4 ;  /* 0xff800000402f7808 */ /* 0x000fe40006000000 */
[----:B------:R-:W-:Y:S02]  /*14b20*/  FSEL R33, R59, -INF , !P1 ;  /* 0xff8000003b217808 */ /* 0x000fe40004800000 */
[----:B------:R-:W-:-:S02]  /*14b30*/  IADD3 R8, R0, 0x20, RZ ;  /* 0x0000002000087810 */ /* 0x000fc40007ffe0ff */
[-C--:B------:R-:W-:Y:S02]  /*14b40*/  ISETP.GE.AND P4, PT, R12, R60.reuse, PT ;  /* 0x0000003c0c00720c */ /* 0x080fe40003f86270 */
[----:B------:R-:W-:Y:S02]  /*14b50*/  ISETP.GE.AND P1, PT, R9, R61, PT ;  /* 0x0000003d0900720c */ /* 0x000fe40003f26270 */
[----:B------:R-:W-:Y:S02]  /*14b60*/  IADD3 R7, R0, 0x21, RZ ;  /* 0x0000002100077810 */ /* 0x000fe40007ffe0ff */
[----:B------:R-:W-:Y:S02]  /*14b70*/  FSEL R42, R57, -INF , !P3 ;  /* 0xff800000392a7808 */ /* 0x000fe40005800000 */
[----:B------:R-:W-:Y:S02]  /*14b80*/  FSEL R32, R30, -INF , !P2 ;  /* 0xff8000001e207808 */ /* 0x000fe40005000000 */
[----:B------:R-:W-:-:S02]  /*14b90*/  ISETP.GE.AND P3, PT, R9, R60, PT ;  /* 0x0000003c0900720c */ /* 0x000fc40003f66270 */
[-C--:B------:R-:W-:Y:S02]  /*14ba0*/  ISETP.GE.AND P2, PT, R8, R61.reuse, PT ;  /* 0x0000003d0800720c */ /* 0x080fe40003f46270 */
[----:B------:R-:W-:Y:S02]  /*14bb0*/  FSEL R43, R56, -INF , !P4 ;  /* 0xff800000382b7808 */ /* 0x000fe40006000000 */
[----:B------:R-:W-:Y:S02]  /*14bc0*/  FSEL R31, R31, -INF , !P1 ;  /* 0xff8000001f1f7808 */ /* 0x000fe40004800000 */
[----:B------:R-:W-:Y:S02]  /*14bd0*/  IADD3 R5, R0, 0x29, RZ ;  /* 0x0000002900057810 */ /* 0x000fe40007ffe0ff */
[----:B------:R-:W-:Y:S02]  /*14be0*/  ISETP.GE.AND P4, PT, R10, R60, PT ;  /* 0x0000003c0a00720c */ /* 0x000fe40003f86270 */
[----:B------:R-:W-:-:S02]  /*14bf0*/  ISETP.GE.AND P1, PT, R7, R61, PT ;  /* 0x0000003d0700720c */ /* 0x000fc40003f26270 */
[----:B------:R-:W-:Y:S02]  /*14c00*/  IADD3 R4, R0, 0x30, RZ ;  /* 0x0000003000047810 */ /* 0x000fe40007ffe0ff */
[----:B------:R-:W-:Y:S02]  /*14c10*/  FSEL R40, R29, -INF , !P3 ;  /* 0xff8000001d287808 */ /* 0x000fe40005800000 */
[----:B------:R-:W-:Y:S02]  /*14c20*/  FSEL R30, R26, -INF , !P2 ;  /* 0xff8000001a1e7808 */ /* 0x000fe40005000000 */
[-C--:B------:R-:W-:Y:S02]  /*14c30*/  ISETP.GE.AND P3, PT, R7, R60.reuse, PT ;  /* 0x0000003c0700720c */ /* 0x080fe40003f66270 */
[----:B------:R-:W-:Y:S02]  /*14c40*/  IADD3 R6, R0, 0x28, RZ ;  /* 0x0000002800067810 */ /* 0x000fe40007ffe0ff */
[----:B------:R-:W-:-:S02]  /*14c50*/  ISETP.GE.AND P2, PT, R5, R60, PT ;  /* 0x0000003c0500720c */ /* 0x000fc40003f46270 */
[----:B------:R-:W-:Y:S02]  /*14c60*/  FSEL R41, R28, -INF , !P4 ;  /* 0xff8000001c297808 */ /* 0x000fe40006000000 */
[----:B------:R-:W-:Y:S02]  /*14c70*/  FSEL R29, R27, -INF , !P1 ;  /* 0xff8000001b1d7808 */ /* 0x000fe40004800000 */
[-C--:B------:R-:W-:Y:S02]  /*14c80*/  ISETP.GE.AND P4, PT, R8, R60.reuse, PT ;  /* 0x0000003c0800720c */ /* 0x080fe40003f86270 */
[----:B------:R-:W-:Y:S02]  /*14c90*/  ISETP.GE.AND P1, PT, R4, R60, PT ;  /* 0x0000003c0400720c */ /* 0x000fe40003f26270 */
[----:B------:R-:W-:Y:S02]  /*14ca0*/  IADD3 R2, R0, 0x38, RZ ;  /* 0x0000003800027810 */ /* 0x000fe40007ffe0ff */
[----:B------:R-:W-:-:S02]  /*14cb0*/  FSEL R38, R25, -INF , !P3 ;  /* 0xff80000019267808 */ /* 0x000fc40005800000 */
[----:B------:R-:W-:Y:S02]  /*14cc0*/  FSEL R27, R21, -INF , !P2 ;  /* 0xff800000151b7808 */ /* 0x000fe40005000000 */
[CC--:B------:R-:W-:Y:S02]  /*14cd0*/  ISETP.GE.AND P5, PT, R6.reuse, R61.reuse, PT ;  /* 0x0000003d0600720c */ /* 0x0c0fe40003fa6270 */
[----:B------:R-:W-:Y:S02]  /*14ce0*/  ISETP.GE.AND P3, PT, R6, R60, PT ;  /* 0x0000003c0600720c */ /* 0x000fe40003f66270 */
[----:B------:R-:W-:Y:S02]  /*14cf0*/  ISETP.GE.AND P2, PT, R5, R61, PT ;  /* 0x0000003d0500720c */ /* 0x000fe40003f46270 */
[----:B------:R-:W-:Y:S02]  /*14d00*/  FSEL R39, R24, -INF , !P4 ;  /* 0xff80000018277808 */ /* 0x000fe40006000000 */
[----:B------:R-:W-:-:S02]  /*14d10*/  IADD3 R3, R0, 0x31, RZ ;  /* 0x0000003100037810 */ /* 0x000fc40007ffe0ff */
[----:B------:R-:W-:Y:S02]  /*14d20*/  FSEL R26, R132, -INF , !P1 ;  /* 0xff800000841a7808 */ /* 0x000fe40004800000 */
[C---:B------:R-:W-:Y:S02]  /*14d30*/  ISETP.GE.AND P6, PT, R0.reuse, R62, PT ;  /* 0x0000003e0000720c */ /* 0x040fe40003fc6270 */
[----:B------:R-:W-:Y:S02]  /*14d40*/  ISETP.GE.AND P4, PT, R0, R63, PT ;  /* 0x0000003f0000720c */ /* 0x000fe40003f86270 */
[----:B------:R-:W-:Y:S02]  /*14d50*/  ISETP.GE.AND P1, PT, R2, R60, PT ;  /* 0x0000003c0200720c */ /* 0x000fe40003f26270 */
[----:B------:R-:W-:Y:S02]  /*14d60*/  IADD3 R0, R0, 0x39, RZ ;  /* 0x0000003900007810 */ /* 0x000fe40007ffe0ff */
[----:B------:R-:W-:-:S02]  /*14d70*/  FSEL R25, R22, -INF , !P5 ;  /* 0xff80000016197808 */ /* 0x000fc40006800000 */
[----:B------:R-:W-:Y:S02]  /*14d80*/  FSEL R28, R20, -INF , !P3 ;  /* 0xff800000141c7808 */ /* 0x000fe40005800000 */
        /* <DEDUP_REMOVED lines=11> */
[----:B------:R-:W-:Y:S02]  /*14e40*/  FSEL R20, R53, -INF , !P5 ;  /* 0xff80000035147808 */ /* 0x000fe40006800000 */
[CC--:B------:R-:W-:Y:S02]  /*14e50*/  ISETP.GE.AND P5, PT, R15.reuse, R62.reuse, PT ;  /* 0x0000003e0f00720c */ /* 0x0c0fe40003fa6270 */
[----:B------:R-:W-:Y:S02]  /*14e60*/  ISETP.GE.AND P1, PT, R15, R63, PT ;  /* 0x0000003f0f00720c */ /* 0x000fe40003f26270 */
[----:B------:R-:W-:Y:S02]  /*14e70*/  FSEL R16, R54, -INF , !P3 ;  /* 0xff80000036107808 */ /* 0x000fe40005800000 */
[----:B------:R-:W-:Y:S02]  /*14e80*/  FSEL R15, R55, -INF , !P2 ;  /* 0xff800000370f7808 */ /* 0x000fe40005000000 */
[----:B------:R-:W-:-:S02]  /*14e90*/  ISETP.GE.AND P3, PT, R14, R62, PT ;  /* 0x0000003e0e00720c */ /* 0x000fc40003f66270 */
[-C--:B------:R-:W-:Y:S02]  /*14ea0*/  ISETP.GE.AND P2, PT, R14, R63.reuse, PT ;  /* 0x0000003f0e00720c */ /* 0x080fe40003f46270 */
[----:B------:R-:W-:Y:S02]  /*14eb0*/  FSEL R174, R209, -INF , !P5 ;  /* 0xff800000d1ae7808 */ /* 0x000fe40006800000 */
[----:B------:R-:W-:Y:S02]  /*14ec0*/  FSEL R177, R211, -INF , !P1 ;  /* 0xff800000d3b17808 */ /* 0x000fe40004800000 */
[C---:B------:R-:W-:Y:S02]  /*14ed0*/  ISETP.GE.AND P5, PT, R12.reuse, R62, PT ;  /* 0x0000003e0c00720c */ /* 0x040fe40003fa6270 */
        /* <DEDUP_REMOVED lines=9> */
[----:B--2---:R-:W-:Y:S02]  /*14f70*/  FMNMX.FTZ R12, R181, R18, !PT ;  /* 0x00000012b50c7209 */ /* 0x004fe40007810000 */
[----:B----4-:R-:W-:Y:S02]  /*14f80*/  FMNMX.FTZ R11, R180, R17, !PT ;  /* 0x00000011b40b7209 */ /* 0x010fe40007810000 */
        /* <DEDUP_REMOVED lines=29> */
[----:B------:R-:W-:Y:S02]  /*15160*/  FSEL R65, R205, -INF , !P6 ;  /* 0xff800000cd417808 */ /* 0x000fe40007000000 */
[----:B------:R-:W-:Y:S02]  /*15170*/  FMNMX.FTZ R12, R15, R12, !PT ;  /* 0x0000000c0f0c7209 */ /* 0x000fe40007810000 */
[----:B------:R-:W-:Y:S02]  /*15180*/  FSEL R135, R207, -INF , !P4 ;  /* 0xff800000cf877808 */ /* 0x000fe40006000000 */
[----:B------:R-:W-:-:S02]  /*15190*/  ISETP.GE.AND P6, PT, R10, R62, PT ;  /* 0x0000003e0a00720c */ /* 0x000fc40003fc6270 */
[----:B------:R-:W-:Y:S02]  /*151a0*/  ISETP.GE.AND P4, PT, R10, R63, PT ;  /* 0x0000003f0a00720c */ /* 0x000fe40003f86270 */
[----:B------:R-:W1:Y:S04]  /*151b0*/  SHFL.BFLY PT, R10, R11, 0x2, 0x1f ;  /* 0x0c401f000b0a7f89 */ /* 0x000e6800000e0000 */
[----:B------:R-:W2:Y:S01]  /*151c0*/  SHFL.BFLY PT, R13, R12, 0x2, 0x1f ;  /* 0x0c401f000c0d7f89 */ /* 0x000ea200000e0000 */
        /* <DEDUP_REMOVED lines=10> */
[----:B------:R-:W-:Y:S02]  /*15270*/  FSEL R55, R184, -INF , !P3 ;  /* 0xff800000b8377808 */ /* 0x000fe40005800000 */
[----:B------:R-:W-:Y:S02]  /*15280*/  FSEL R66, R186, -INF , !P2 ;  /* 0xff800000ba427808 */ /* 0x000fe40005000000 */
[CC--:B------:R-:W-:Y:S02]  /*15290*/  ISETP.GE.AND P6, PT, R7.reuse, R62.reuse, PT ;  /* 0x0000003e0700720c */ /* 0x0c0fe40003fc6270 */
[----:B------:R-:W-:Y:S02]  /*152a0*/  ISETP.GE.AND P4, PT, R7, R63, PT ;  /* 0x0000003f0700720c */ /* 0x000fe40003f86270 */
[----:B------:R-:W-:-:S02]  /*152b0*/  ISETP.GE.AND P3, PT, R5, R62, PT ;  /* 0x0000003e0500720c */ /* 0x000fc40003f66270 */
[-C--:B------:R-:W-:Y:S02]  /*152c0*/  ISETP.GE.AND P2, PT, R5, R63.reuse, PT ;  /* 0x0000003f0500720c */ /* 0x080fe40003f46270 */
[----:B-1----:R-:W-:Y:S02]  /*152d0*/  FMNMX.FTZ R5, R11, R10, !PT ;  /* 0x0000000a0b057209 */ /* 0x002fe40007810000 */
[----:B------:R-:W-:Y:S02]  /*152e0*/  FSEL R56, R197, -INF , !P5 ;  /* 0xff800000c5387808 */ /* 0x000fe40006800000 */
[----:B------:R-:W-:Y:S02]  /*152f0*/  FSEL R67, R199, -INF , !P1 ;  /* 0xff800000c7437808 */ /* 0x000fe40004800000 */
[C---:B------:R-:W-:Y:S02]  /*15300*/  ISETP.GE.AND P1, PT, R6.reuse, R62, PT ;  /* 0x0000003e0600720c */ /* 0x040fe40003f26270 */
[----:B------:R-:W-:-:S02]  /*15310*/  ISETP.GE.AND P5, PT, R6, R63, PT ;  /* 0x0000003f0600720c */ /* 0x000fc40003fa6270 */
[----:B--2---:R-:W-:Y:S02]  /*15320*/  FMNMX.FTZ R6, R12, R13, !PT ;  /* 0x0000000d0c067209 */ /* 0x004fe40007810000 */
[----:B------:R-:W-:Y:S02]  /*15330*/  FSEL R54, R185, -INF , !P6 ;  /* 0xff800000b9367808 */ /* 0x000fe40007000000 */
[----:B------:R-:W-:Y:S02]  /*15340*/  FSEL R64, R187, -INF , !P4 ;  /* 0xff800000bb407808 */ /* 0x000fe40006000000 */
[C---:B------:R-:W-:Y:S02]  /*15350*/  ISETP.GE.AND P4, PT, R4.reuse, R62, PT ;  /* 0x0000003e0400720c */ /* 0x040fe40003f86270 */
[----:B------:R-:W-:Y:S02]  /*15360*/  ISETP.GE.AND P6, PT, R4, R63, PT ;  /* 0x0000003f0400720c */ /* 0x000fe40003fc6270 */
[----:B------:R-:W1:Y:S04]  /*15370*/  SHFL.BFLY PT, R4, R5, 0x1, 0x1f ;  /* 0x0c201f0005047f89 */ /* 0x000e6800000e0000 */
[----:B------:R-:W2:Y:S01]  /*15380*/  SHFL.BFLY PT, R7, R6, 0x1, 0x1f ;  /* 0x0c201f0006077f89 */ /* 0x000ea200000e0000 */
[----:B------:R-:W-:-:S02]  /*15390*/  FSEL R52, R213, -INF , !P3 ;  /* 0xff800000d5347808 */ /* 0x000fc40005800000 */
[----:B------:R-:W-:Y:S02]  /*153a0*/  FSEL R51, R220, -INF , !P4 ;  /* 0xff800000dc337808 */ /* 0x000fe40006000000 */
[C---:B------:R-:W-:Y:S02]  /*153b0*/  ISETP.GE.AND P3, PT, R2.reuse, R62, PT ;  /* 0x0000003e0200720c */ /* 0x040fe40003f66270 */
[----:B------:R-:W-:Y:S02]  /*153c0*/  ISETP.GE.AND P4, PT, R2, R63, PT ;  /* 0x0000003f0200720c */ /* 0x000fe40003f86270 */
[----:B------:R-:W-:Y:S02]  /*153d0*/  FMNMX.FTZ R2, R123, R172, !PT ;  /* 0x000000ac7b027209 */ /* 0x000fe40007810000 */
[----:B------:R-:W-:Y:S02]  /*153e0*/  FSEL R53, R212, -INF , !P1 ;  /* 0xff800000d4357808 */ /* 0x000fe40004800000 */
[----:B------:R-:W-:-:S02]  /*153f0*/  ISETP.GE.AND P1, PT, R3, R62, PT ;  /* 0x0000003e0300720c */ /* 0x000fc40003f26270 */
[----:B------:R-:W-:Y:S02]  /*15400*/  FMNMX.FTZ R2, R174, R2, !PT ;  /* 0x00000002ae027209 */ /* 0x000fe40007810000 */
[----:B------:R-:W-:Y:S02]  /*15410*/  FSEL R60, R215, -INF , !P2 ;  /* 0xff800000d73c7808 */ /* 0x000fe40005000000 */
[----:B------:R-:W-:Y:S02]  /*15420*/  FSEL R50, R221, -INF , !P1 ;  /* 0xff800000dd327808 */ /* 0x000fe40004800000 */
[C---:B------:R-:W-:Y:S02]  /*15430*/  ISETP.GE.AND P2, PT, R0.reuse, R62, PT ;  /* 0x0000003e0000720c */ /* 0x040fe40003f46270 */
[----:B------:R-:W-:Y:S02]  /*15440*/  ISETP.GE.AND P1, PT, R0, R63, PT ;  /* 0x0000003f0000720c */ /* 0x000fe40003f26270 */
[----:B-1----:R-:W-:-:S02]  /*15450*/  FMNMX.FTZ R128, R5, R4, !PT ;  /* 0x0000000405807209 */ /* 0x002fc40007810000 */
[----:B------:R-:W-:Y:S02]  /*15460*/  FMNMX.FTZ R0, R173, R2, !PT ;  /* 0x00000002ad007209 */ /* 0x000fe40007810000 */
[----:B--2---:R-:W-:Y:S01]  /*15470*/  FMNMX.FTZ R131, R6, R7, !PT ;  /* 0x0000000706837209 */ /* 0x004fe20007810000 */
[----:B------:R-:W-:Y:S01]  /*15480*/  FMUL.FTZ R2, R128, c[0x0][0x23c] ;  /* 0x00008f0080027a20 */ /* 0x000fe20000410000 */
[----:B------:R-:W-:Y:S02]  /*15490*/  FMNMX.FTZ R0, R65, R0, !PT ;  /* 0x0000000041007209 */ /* 0x000fe40007810000 */
[----:B------:R-:W-:Y:S02]  /*154a0*/  FSEL R49, R216, -INF , !P3 ;  /* 0xff800000d8317808 */ /* 0x000fe40005800000 */
[----:B------:R-:W-:Y:S01]  /*154b0*/  FSETP.NEU.FTZ.AND P3, PT, R128, -INF , PT ;  /* 0xff8000008000780b */ /* 0x000fe20003f7d000 */
[----:B------:R-:W-:Y:S01]  /*154c0*/  FMUL.FTZ R4, R131, c[0x0][0x23c] ;  /* 0x00008f0083047a20 */ /* 0x000fe20000410000 */
[----:B------:R-:W-:-:S02]  /*154d0*/  FSEL R11, R217, -INF , !P2 ;  /* 0xff800000d90b7808 */ /* 0x000fc40005000000 */
[----:B------:R-:W-:Y:S02]  /*154e0*/  FMNMX.FTZ R0, R59, R0, !PT ;  /* 0x000000003b007209 */ /* 0x000fe40007810000 */
[----:B------:R-:W-:Y:S02]  /*154f0*/  FSETP.NEU.FTZ.AND P2, PT, R131, -INF , PT ;  /* 0xff8000008300780b */ /* 0x000fe40003f5d000 */
[----:B------:R-:W-:Y:S02]  /*15500*/  FSEL R61, R214, -INF , !P5 ;  /* 0xff800000d63d7808 */ /* 0x000fe40006800000 */
[----:B------:R-:W-:Y:S02]  /*15510*/  FSEL R2, R2, RZ, P3 ;  /* 0x000000ff02027208 */ /* 0x000fe40001800000 */
[----:B------:R-:W-:Y:S02]  /*15520*/  ISETP.GE.AND P5, PT, R3, R63, PT ;  /* 0x0000003f0300720c */ /* 0x000fe40003fa6270 */
[----:B------:R-:W-:-:S02]  /*15530*/  FMNMX.FTZ R3, R58, R0, !PT ;  /* 0x000000003a037209 */ /* 0x000fc40007810000 */
[----:B------:R-:W-:Y:S01]  /*15540*/  FSEL R0, R4, RZ, P2 ;  /* 0x000000ff04007208 */ /* 0x000fe20001000000 */
        /* <DEDUP_REMOVED lines=16> */
[----:B------:R-:W-:Y:S01]  /*15650*/  FMNMX.FTZ R2, R57, R3, !PT ;  /* 0x0000000339027209 */ /* 0x000fe20007810000 */
[----:B------:R-:W-:Y:S01]  /*15660*/  USHF.L.U32 UR13, UR4, 0x1, URZ ;  /* 0x00000001040d7899 */ /* 0x000fe2000800063f */
        /* <DEDUP_REMOVED lines=15> */
[----:B------:R-:W-:Y:S01]  /*15760*/  FFMA.FTZ R221, R15, c[0x0][0x23c], -R0 ;  /* 0x00008f000fdd7a23 */ /* 0x000fe20000010800 */
[----:B------:R-:W-:Y:S01]  /*15770*/  FMNMX.FTZ R0, R190, R175, !PT ;  /* 0x000000afbe007209 */ /* 0x000fe20007810000 */
[----:B------:R-:W-:Y:S01]  /*15780*/  ULOP3.LUT UR13, UR13, UR41, URZ, 0x3c, !UPT ;  /* 0x000000290d0d7292 */ /* 0x000fe2000f8e3c3f */
[----:B------:R-:W-:Y:S01]  /*15790*/  FMNMX.FTZ R2, R56, R2, !PT ;  /* 0x0000000238027209 */ /* 0x000fe20007810000 */
[----:B------:R-:W-:Y:S01]  /*157a0*/  IMAD.WIDE.U32 R44, R44, -0x2daee0ad, RZ ;  /* 0xd2511f532c2c7825 */ /* 0x000fe200078e00ff */
[----:B------:R-:W-:Y:S02]  /*157b0*/  FMNMX.FTZ R0, R177, R0, !PT ;  /* 0x00000000b1007209 */ /* 0x000fe40007810000 */
[----:B------:R-:W-:Y:S02]  /*157c0*/  FMNMX.FTZ R2, R55, R2, !PT ;  /* 0x0000000237027209 */ /* 0x000fe40007810000 */
[----:B------:R-:W-:-:S02]  /*157d0*/  FMNMX.FTZ R3, R176, R0, !PT ;  /* 0x00000000b0037209 */ /* 0x000fc40007810000 */
[----:B------:R-:W-:Y:S02]  /*157e0*/  LOP3.LUT R20, R45, UR13, RZ, 0x3c, !PT ;  /* 0x0000000d2d147c12 */ /* 0x000fe4000f8e3cff */
[----:B------:R-:W-:Y:S01]  /*157f0*/  FMNMX.FTZ R0, R54, R2, !PT ;  /* 0x0000000236007209 */ /* 0x000fe20007810000 */
[----:B------:R-:W-:Y:S01]  /*15800*/  UIADD3 UR5, UR41, -0x4498517b, URZ ;  /* 0xbb67ae8529057890 */ /* 0x000fe2000fffe03f */
[----:B------:R-:W-:Y:S02]  /*15810*/  IMAD R4, R188, -0x326172a9, RZ ;  /* 0xcd9e8d57bc047824 */ /* 0x000fe400078e02ff */
[----:B------:R-:W-:Y:S01]  /*15820*/  FMNMX.FTZ R0, R53, R0, !PT ;  /* 0x0000000035007209 */ /* 0x000fe20007810000 */
[----:B------:R-:W-:Y:S01]  /*15830*/  IMAD.WIDE.U32 R20, R20, -0x326172a9, RZ ;  /* 0xcd9e8d5714147825 */ /* 0x000fe200078e00ff */
[----:B------:R-:W-:Y:S02]  /*15840*/  FMNMX.FTZ R3, R135, R3, !PT ;  /* 0x0000000387037209 */ /* 0x000fe40007810000 */
[----:B------:R-:W-:-:S02]  /*15850*/  LOP3.LUT R8, R119, UR5, R44, 0x96, !PT ;  /* 0x0000000577087c12 */ /* 0x000fc4000f8e962c */
[----:B------:R-:W-:Y:S02]  /*15860*/  FMNMX.FTZ R2, R52, R0, !PT ;  /* 0x0000000034027209 */ /* 0x000fe40007810000 */
[----:B------:R-:W-:Y:S01]  /*15870*/  LOP3.LUT R0, R21, UR9, R4, 0x96, !PT ;  /* 0x0000000915007c12 */ /* 0x000fe2000f8e9604 */
[----:B------:R-:W-:Y:S01]  /*15880*/  STL [R1+0x18c], R194 ;  /* 0x00018cc201007387 */ /* 0x000fe20000100800 */
[----:B------:R-:W-:Y:S01]  /*15890*/  FMNMX.FTZ R3, R134, R3, !PT ;  /* 0x0000000386037209 */ /* 0x000fe20007810000 */
[----:B------:R-:W-:Y:S01]  /*158a0*/  IMAD.WIDE.U32 R8, R8, -0x326172a9, RZ ;  /* 0xcd9e8d5708087825 */ /* 0x000fe200078e00ff */
[----:B------:R-:W-:Y:S01]  /*158b0*/  FMNMX.FTZ R2, R51, R2, !PT ;  /* 0x0000000233027209 */ /* 0x000fe20007810000 */
[----:B------:R-:W-:Y:S02]  /*158c0*/  STL [R1+0x188], R193 ;  /* 0x000188c101007387 */ /* 0x000fe40000100800 */
[----:B------:R-:W-:Y:S02]  /*158d0*/  IMAD.WIDE.U32 R38, R0, -0x2daee0ad, RZ ;  /* 0xd2511f5300267825 */ /* 0x000fe400078e00ff */
[----:B------:R-:W-:Y:S01]  /*158e0*/  STL [R1+0x184], R192 ;  /* 0x000184c001007387 */ /* 0x000fe20000100800 */
[----:B------:R-:W-:-:S03]  /*158f0*/  FMNMX.FTZ R0, R133, R3, !PT ;  /* 0x0000000385007209 */ /* 0x000fc60007810000 */
[----:B------:R-:W-:Y:S01]  /*15900*/  STL [R1+0x180], R191 ;  /* 0x000180bf01007387 */ /* 0x000fe20000100800 */
[----:B------:R-:W-:-:S03]  /*15910*/  FMNMX.FTZ R3, R50, R2, !PT ;  /* 0x0000000232037209 */ /* 0x000fc60007810000 */
[----:B------:R-:W-:Y:S04]  /*15920*/  STL [R1+0x178], R189 ;  /* 0x000178bd01007387 */ /* 0x000fe80000100800 */
[----:B------:R-:W-:Y:S01]  /*15930*/  STL.64 [R1+0xc8], R44 ;  /* 0x0000c82c01007387 */ /* 0x000fe20000100a00 */
[----:B------:R-:W-:-:S03]  /*15940*/  FMNMX.FTZ R130, R49, R3, !PT ;  /* 0x0000000331827209 */ /* 0x000fc60007810000 */
[----:B------:R1:W-:Y:S01]  /*15950*/  STL [R1+0xec], R4 ;  /* 0x0000ec0401007387 */ /* 0x0003e20000100800 */
[----:B------:R-:W-:Y:S01]  /*15960*/  FMNMX.FTZ R0, R132, R0, !PT ;  /* 0x0000000084007209 */ /* 0x000fe20007810000 */
[----:B------:R-:W-:Y:S01]  /*15970*/  UIADD3 UR26, UR41, 0x76cf5d0a, URZ ;  /* 0x76cf5d0a291a7890 */ /* 0x000fe2000fffe03f */
[----:B------:R-:W-:Y:S02]  /*15980*/  FMNMX.FTZ R130, R11, R130, !PT ;  /* 0x000000820b827209 */ /* 0x000fe40007810000 */
[----:B------:R-:W-:-:S03]  /*15990*/  FMNMX.FTZ R0, R67, R0, !PT ;  /* 0x0000000043007209 */ /* 0x000fc60007810000 */
[----:B------:R-:W-:Y:S02]  /*159a0*/  LOP3.LUT R2, R39, UR26, R118, 0x96, !PT ;  /* 0x0000001a27027c12 */ /* 0x000fe4000f8e9676 */
[----:B------:R-:W-:Y:S02]  /*159b0*/  FMNMX.FTZ R0, R66, R0, !PT ;  /* 0x0000000042007209 */ /* 0x000fe40007810000 */
[----:B-1----:R-:W-:-:S05]  /*159c0*/  LOP3.LUT R4, R9, UR11, R20, 0x96, !PT ;  /* 0x0000000b09047c12 */ /* 0x002fca000f8e9614 */
[----:B------:R-:W-:-:S05]  /*159d0*/  IMAD.WIDE.U32 R4, R4, -0x2daee0ad, RZ ;  /* 0xd2511f5304047825 */ /* 0x000fca00078e00ff */
[----:B------:R-:W-:Y:S02]  /*159e0*/  LOP3.LUT R6, R5, UR10, R38, 0x96, !PT ;  /* 0x0000000a05067c12 */ /* 0x000fe4000f8e9626 */
[----:B------:R-:W1:Y:S01]  /*159f0*/  SHFL.BFLY PT, R5, R130, 0x2, 0x1f ;  /* 0x0c401f0082057f89 */ /* 0x000e6200000e0000 */
[----:B------:R-:W-:Y:S01]  /*15a00*/  FMNMX.FTZ R0, R64, R0, !PT ;  /* 0x0000000040007209 */ /* 0x000fe20007810000 */
[----:B------:R-:W-:Y:S01]  /*15a10*/  UIADD3 UR28, UR40, 0x78dde6e4, URZ ;  /* 0x78dde6e4281c7890 */ /* 0x000fe2000fffe03f */
[----:B------:R-:W-:Y:S01]  /*15a20*/  IMAD.WIDE.U32 R2, R2, -0x326172a9, RZ ;  /* 0xcd9e8d5702027825 */ /* 0x000fe200078e00ff */
[----:B------:R-:W-:Y:S01]  /*15a30*/  UIADD3 UR14, UR40, -0x255992d5, URZ ;  /* 0xdaa66d2b280e7890 */ /* 0x000fe2000fffe03f */
[----:B------:R-:W-:Y:S02]  /*15a40*/  FMNMX.FTZ R0, R61, R0, !PT ;  /* 0x000000003d007209 */ /* 0x000fe40007810000 */
[----:B------:R-:W-:Y:S02]  /*15a50*/  IMAD.WIDE.U32 R6, R6, -0x326172a9, RZ ;  /* 0xcd9e8d5706067825 */ /* 0x000fe400078e00ff */
[----:B------:R-:W-:-:S02]  /*15a60*/  FMNMX.FTZ R0, R60, R0, !PT ;  /* 0x000000003c007209 */ /* 0x000fc40007810000 */
[----:B------:R-:W-:Y:S02]  /*15a70*/  LOP3.LUT R3, R3, UR14, R8, 0x96, !PT ;  /* 0x0000000e03037c12 */ /* 0x000fe4000f8e9608 */
[----:B------:R-:W-:Y:S02]  /*15a80*/  LOP3.LUT R12, R7, UR28, R2, 0x96, !PT ;  /* 0x0000001c070c7c12 */ /* 0x000fe4000f8e9602 */
[----:B------:R-:W-:Y:S01]  /*15a90*/  FSEL R7, R222, -INF , !P6 ;  /* 0xff800000de077808 */ /* 0x000fe20007000000 */
[----:B------:R-:W-:Y:S01]  /*15aa0*/  UIADD3 UR27, UR41, -0x126145ec, URZ ;  /* 0xed9eba14291b7890 */ /* 0x000fe2000fffe03f */
[----:B------:R-:W-:Y:S01]  /*15ab0*/  FSEL R15, R223, -INF , !P5 ;  /* 0xff800000df0f7808 */ /* 0x000fe20006800000 */
[----:B------:R-:W-:Y:S01]  /*15ac0*/  IMAD.WIDE.U32 R2, R3, -0x2daee0ad, RZ ;  /* 0xd2511f5303027825 */ /* 0x000fe200078e00ff */
[----:B------:R-:W-:Y:S01]  /*15ad0*/  FMNMX.FTZ R0, R7, R0, !PT ;  /* 0x0000000007007209 */ /* 0x000fe20007810000 */
[----:B------:R-:W-:Y:S02]  /*15ae0*/  UIADD3 UR13, UR41, -0x56f99767, URZ ;  /* 0xa9066899290d7890 */ /* 0x000fe4000fffe03f */
[----:B------:R-:W-:Y:S01]  /*15af0*/  IMAD.WIDE.U32 R12, R12, -0x2daee0ad, RZ ;  /* 0xd2511f530c0c7825 */ /* 0x000fe200078e00ff */
[----:B------:R-:W-:-:S02]  /*15b00*/  FSEL R14, R218, -INF , !P4 ;  /* 0xff800000da0e7808 */ /* 0x000fc40006000000 */
[----:B------:R-:W-:Y:S02]  /*15b10*/  FMNMX.FTZ R0, R15, R0, !PT ;  /* 0x000000000f007209 */ /* 0x000fe40007810000 */
[----:B------:R-:W-:Y:S02]  /*15b20*/  LOP3.LUT R4, R3, UR27, R4, 0x96, !PT ;  /* 0x0000001b03047c12 */ /* 0x000fe4000f8e9604 */
[----:B------:R-:W-:Y:S02]  /*15b30*/  LOP3.LUT R2, R13, UR13, R2, 0x96, !PT ;  /* 0x0000000d0d027c12 */ /* 0x000fe4000f8e9602 */
[----:B------:R-:W-:Y:S02]  /*15b40*/  FSEL R13, R219, -INF , !P1 ;  /* 0xff800000db0d7808 */ /* 0x000fe40004800000 */
[----:B------:R-:W-:Y:S02]  /*15b50*/  FMNMX.FTZ R129, R14, R0, !PT ;  /* 0x000000000e817209 */ /* 0x000fe40007810000 */
[----:B-1----:R-:W-:Y:S01]  /*15b60*/  FMNMX.FTZ R130, R130, R5, !PT ;  /* 0x0000000582827209 */ /* 0x002fe20007810000 */
[----:B------:R-:W-:Y:S01]  /*15b70*/  UIADD3 UR15, UR40, 0x1715609d, URZ ;  /* 0x1715609d280f7890 */ /* 0x000fe2000fffe03f */
[----:B------:R-:W-:Y:S01]  /*15b80*/  IMAD.WIDE.U32 R4, R4, -0x326172a9, RZ ;  /* 0xcd9e8d5704047825 */ /* 0x000fe200078e00ff */
[----:B------:R-:W-:-:S02]  /*15b90*/  FMNMX.FTZ R129, R13, R129, !PT ;  /* 0x000000810d817209 */ /* 0x000fc40007810000 */
[----:B------:R-:W1:Y:S01]  /*15ba0*/  SHFL.BFLY PT, R10, R130, 0x1, 0x1f ;  /* 0x0c201f00820a7f89 */ /* 0x000e6200000e0000 */
[----:B------:R-:W-:Y:S01]  /*15bb0*/  IMAD.WIDE.U32 R2, R2, -0x326172a9, RZ ;  /* 0xcd9e8d5702027825 */ /* 0x000fe200078e00ff */
[----:B------:R-:W-:Y:S02]  /*15bc0*/  LOP3.LUT R16, R5, UR15, R6, 0x96, !PT ;  /* 0x0000000f05107c12 */ /* 0x000fe4000f8e9606 */
[----:B------:R-:W2:Y:S02]  /*15bd0*/  SHFL.BFLY PT, R5, R129, 0x2, 0x1f ;  /* 0x0c401f0081057f89 */ /* 0x000ea400000e0000 */
[----:B------:R-:W-:-:S04]  /*15be0*/  LOP3.LUT R4, R3, UR6, R4, 0x96, !PT ;  /* 0x0000000603047c12 */ /* 0x000fc8000f8e9604 */
[----:B------:R-:W-:-:S04]  /*15bf0*/  LOP3.LUT R0, R4, 0xffff, RZ, 0xc0, !PT ;  /* 0x0000ffff04007812 */ /* 0x000fc800078ec0ff */
[----:B------:R-:W-:-:S04]  /*15c00*/  SHF.R.U32.HI R0, RZ, 0x8, R0 ;  /* 0x00000008ff007819 */ /* 0x000fc80000011600 */
[----:B------:R-:W-:-:S04]  /*15c10*/  LOP3.LUT R0, R0, 0xffff, RZ, 0xc0, !PT ;  /* 0x0000ffff00007812 */ /* 0x000fc800078ec0ff */
[----:B------:R-:W-:Y:S02]  /*15c20*/  ISETP.GE.U32.AND P4, PT, R233, R0, PT ;  /* 0x00000000e900720c */ /* 0x000fe40003f86070 */
[----:B-1----:R-:W-:Y:S02]  /*15c30*/  FMNMX.FTZ R130, R130, R10, !PT ;  /* 0x0000000a82827209 */ /* 0x002fe40007810000 */
[----:B------:R-:W-:Y:S02]  /*15c40*/  LOP3.LUT R0, R4, 0xff, RZ, 0xc0, !PT ;  /* 0x000000ff04007812 */ /* 0x000fe400078ec0ff */
[----:B--2---:R-:W-:Y:S01]  /*15c50*/  FMNMX.FTZ R129, R129, R5, !PT ;  /* 0x0000000581817209 */ /* 0x004fe20007810000 */
[----:B------:R-:W-:Y:S01]  /*15c60*/  FMUL.FTZ R5, R130, c[0x0][0x23c] ;  /* 0x00008f0082057a20 */ /* 0x000fe20000410000 */
[----:B------:R-:W-:Y:S02]  /*15c70*/  ISETP.GE.U32.AND P5, PT, R233, R0, PT ;  /* 0x00000000e900720c */ /* 0x000fe40003fa6070 */
[----:B------:R-:W-:-:S02]  /*15c80*/  SHF.R.U32.HI R0, RZ, 0x18, R4 ;  /* 0x00000018ff007819 */ /* 0x000fc40000011604 */
[----:B------:R-:W-:Y:S02]  /*15c90*/  FSETP.NEU.FTZ.AND P6, PT, R130, -INF , PT ;  /* 0xff8000008200780b */ /* 0x000fe40003fdd000 */
[----:B------:R-:W-:Y:S02]  /*15ca0*/  ISETP.GE.U32.AND P1, PT, R233, R0, PT ;  /* 0x00000000e900720c */ /* 0x000fe40003f26070 */
[----:B------:R-:W-:Y:S02]  /*15cb0*/  FSEL R0, R5, RZ, P6 ;  /* 0x000000ff05007208 */ /* 0x000fe40003000000 */
[----:B------:R-:W1:Y:S01]  /*15cc0*/  SHFL.BFLY PT, R5, R129, 0x1, 0x1f ;  /* 0x0c201f0081057f89 */ /* 0x000e6200000e0000 */
[----:B------:R-:W-:Y:S02]  /*15cd0*/  SHF.R.U32.HI R4, RZ, 0x10, R4 ;  /* 0x00000010ff047819 */ /* 0x000fe40000011604 */
[--C-:B------:R-:W-:Y:S01]  /*15ce0*/  FFMA.FTZ R172, R172, c[0x0][0x23c], -R0.reuse ;  /* 0x00008f00acac7a23 */ /* 0x100fe20000010800 */
[----:B------:R2:W-:Y:S01]  /*15cf0*/  STL [R1+0x1cc], R38 ;  /* 0x0001cc2601007387 */ /* 0x0005e20000100800 */
        /* <DEDUP_REMOVED lines=12> */
[----:B--2---:R-:W-:-:S02]  /*15dc0*/  FFMA.FTZ R38, R51, c[0x0][0x23c], -R0 ;  /* 0x00008f0033267a23 */ /* 0x004fc40000010800 */
[--C-:B------:R-:W-:Y:S02]  /*15dd0*/  FFMA.FTZ R194, R49, c[0x0][0x23c], -R0.reuse ;  /* 0x00008f0031c27a23 */ /* 0x100fe40000010800 */
[----:B------:R-:W-:Y:S01]  /*15de0*/  FFMA.FTZ R19, R11, c[0x0][0x23c], -R0 ;  /* 0x00008f000b137a23 */ /* 0x000fe20000010800 */
[----:B------:R-:W-:Y:S02]  /*15df0*/  LOP3.LUT R0, R4, 0xff, RZ, 0xc0, !PT ;  /* 0x000000ff04007812 */ /* 0x000fe400078ec0ff */
[----:B------:R-:W-:Y:S01]  /*15e00*/  FSEL R4, R128, RZ, P3 ;  /* 0x000000ff80047208 */ /* 0x000fe20001800000 */
[----:B------:R-:W-:Y:S01]  /*15e10*/  STL [R1+0x1c8], R39 ;  /* 0x0001c82701007387 */ /* 0x000fe20000100800 */
[----:B-1----:R-:W-:-:S03]  /*15e20*/  FMNMX.FTZ R129, R129, R5, !PT ;  /* 0x0000000581817209 */ /* 0x002fc60007810000 */
[----:B------:R1:W-:Y:S01]  /*15e30*/  STL [R1+0x58], R6 ;  /* 0x0000580601007387 */ /* 0x0003e20000100800 */
[----:B------:R-:W-:Y:S01]  /*15e40*/  ISETP.GE.U32.AND P3, PT, R233, R0, PT ;  /* 0x00000000e900720c */ /* 0x000fe20003f66070 */
[----:B------:R-:W-:Y:S01]  /*15e50*/  FMUL.FTZ R0, R129, c[0x0][0x23c] ;  /* 0x00008f0081007a20 */ /* 0x000fe20000410000 */
[----:B------:R-:W-:Y:S02]  /*15e60*/  FSEL R5, R131, RZ, P2 ;  /* 0x000000ff83057208 */ /* 0x000fe40001000000 */
[----:B------:R-:W-:Y:S01]  /*15e70*/  FSETP.NEU.FTZ.AND P2, PT, R129, -INF , PT ;  /* 0xff8000008100780b */ /* 0x000fe20003f5d000 */
[----:B------:R-:W-:Y:S03]  /*15e80*/  MUFU.EX2 R11, R48 ;  /* 0x00000030000b7308 */ /* 0x000fe60000000800 */
[----:B------:R-:W-:Y:S01]  /*15e90*/  FSEL R0, R0, RZ, P2 ;  /* 0x000000ff00007208 */ /* 0x000fe20001000000 */
[----:B-1----:R-:W-:-:S04]  /*15ea0*/  FADD.FTZ R6, R181, -R4 ;  /* 0x80000004b5067221 */ /* 0x002fc80000010000 */
[----:B------:R-:W-:Y:S01]  /*15eb0*/  FMUL.FTZ R6, R6, c[0x0][0x23c] ;  /* 0x00008f0006067a20 */ /* 0x000fe20000410000 */
[----:B------:R-:W-:Y:S01]  /*15ec0*/  MUFU.EX2 R4, R18 ;  /* 0x0000001200047308 */ /* 0x000fe20000000800 */
[----:B------:R-:W-:-:S07]  /*15ed0*/  FFMA.FTZ R44, R7, c[0x0][0x23c], -R0 ;  /* 0x00008f00072c7a23 */ /* 0x000fce0000010800 */
[----:B------:R-:W1:Y:S08]  /*15ee0*/  MUFU.EX2 R6, R6 ;  /* 0x0000000600067308 */ /* 0x000e700000000800 */
[----:B------:R-:W-:Y:S08]  /*15ef0*/  MUFU.EX2 R10, R17 ;  /* 0x00000011000a7308 */ /* 0x000ff00000000800 */
[----:B------:R-:W2:Y:S01]  /*15f00*/  MUFU.EX2 R7, R37 ;  /* 0x0000002500077308 */ /* 0x000ea20000000800 */
        /* <DEDUP_REMOVED lines=12> */
[----:B---3--:R-:W-:Y:S02]  /*15fd0*/  FFMA.FTZ R38, R15, c[0x0][0x23c], -R0 ;  /* 0x00008f000f267a23 */ /* 0x008fe40000010800 */
[----:B-1----:R-:W-:Y:S01]  /*15fe0*/  FFMA.FTZ R15, R230, R6, R4 ;  /* 0x00000006e60f7223 */ /* 0x002fe20000010004 */
[----:B------:R-:W-:Y:S01]  /*15ff0*/  F2FP.BF16.PACK_AB R4, R11, R4 ;  /* 0x000000040b04723e */ /* 0x000fe200000010ff */
[----:B------:R-:W-:-:S02]  /*16000*/  FFMA.FTZ R60, R60, c[0x0][0x23c], -R0 ;  /* 0x00008f003c3c7a23 */ /* 0x000fc40000010800 */
[--C-:B------:R-:W-:Y:S02]  /*16010*/  FFMA.FTZ R181, R14, c[0x0][0x23c], -R0.reuse ;  /* 0x00008f000eb57a23 */ /* 0x100fe40000010800 */
[----:B------:R-:W-:Y:S01]  /*16020*/  FFMA.FTZ R39, R13, c[0x0][0x23c], -R0 ;  /* 0x00008f000d277a23 */ /* 0x000fe20000010800 */
[----:B--2---:R-:W-:Y:S02]  /*16030*/  F2FP.BF16.PACK_AB R0, R7, R10 ;  /* 0x0000000a0700723e */ /* 0x004fe400000010ff */
[C---:B------:R-:W-:Y:S02]  /*16040*/  PRMT R31, R4.reuse, 0x7610, R31 ;  /* 0x00007610041f7816 */ /* 0x040fe4000000001f */
[----:B------:R-:W-:Y:S02]  /*16050*/  PRMT R29, R4, 0x7632, R29 ;  /* 0x00007632041d7816 */ /* 0x000fe4000000001d */
[C---:B------:R-:W-:Y:S02]  /*16060*/  PRMT R32, R0.reuse, 0x7632, R32 ;  /* 0x0000763200207816 */ /* 0x040fe40000000020 */
[----:B------:R-:W-:Y:S01]  /*16070*/  PRMT R30, R0, 0x7610, R30 ;  /* 0x00007610001e7816 */ /* 0x000fe2000000001e */
[----:B------:R1:W-:Y:S01]  /*16080*/  STL [R1+0x190], R128 ;  /* 0x0001908001007387 */ /* 0x0003e20000100800 */
[----:B------:R-:W-:Y:S01]  /*16090*/  PRMT R0, R31, 0x5410, R29 ;  /* 0x000054101f007816 */ /* 0x000fe2000000001d */
[----:B------:R-:W-:-:S02]  /*160a0*/  @!P5 HFMA2.BF16_V2 R178, -RZ.H0_H0, RZ.H0_H0, -R31.H0_H0 ;  /* 0x200000ffffb2d231 */ /* 0x000fc4000034091f */
[----:B------:R-:W-:Y:S01]  /*160b0*/  @!P4 HFMA2.BF16_V2 R179, -RZ.H0_H0, RZ.H0_H0, -R29.H0_H0 ;  /* 0x200000ffffb3c231 */ /* 0x000fe2000034091d */
[----:B------:R-:W-:Y:S02]  /*160c0*/  STL [R1+0x194], R131 ;  /* 0x0001948301007387 */ /* 0x000fe40000100800 */
[----:B------:R-:W-:Y:S02]  /*160d0*/  @!P5 PRMT R31, R178, 0x5410, RZ ;  /* 0x00005410b21fd816 */ /* 0x000fe400000000ff */
[----:B------:R-:W-:Y:S01]  /*160e0*/  @!P4 PRMT R29, R179, 0x5410, RZ ;  /* 0x00005410b31dc816 */ /* 0x000fe200000000ff */
[----:B-1----:R-:W2:Y:S04]  /*160f0*/  LDL.LU R128, [R1+0xec] ;  /* 0x0000ec0001807983 */ /* 0x002ea80000300800 */
[----:B------:R-:W-:Y:S04]  /*16100*/  STL [R1+0x1dc], R44 ;  /* 0x0001dc2c01007387 */ /* 0x000fe80000100800 */
[----:B------:R-:W-:Y:S04]  /*16110*/  STL [R1+0x9c], R0 ;  /* 0x00009c0001007387 */ /* 0x000fe80000100800 */
[----:B------:R1:W-:Y:S04]  /*16120*/  STL.64 [R1+0x1d0], R178 ;  /* 0x0001d0b201007387 */ /* 0x0003e80000100a00 */
[----:B-1----:R-:W3:Y:S01]  /*16130*/  LDL.LU.64 R178, [R1+0xc8] ;  /* 0x0000c80001b27983 */ /* 0x002ee20000300a00 */
[----:B------:R-:W-:-:S04]  /*16140*/  FADD.FTZ R5, R180, -R5 ;  /* 0x80000005b4057221 */ /* 0x000fc80000010000 */
[----:B------:R-:W-:-:S06]  /*16150*/  FMUL.FTZ R5, R5, c[0x0][0x23c] ;  /* 0x00008f0005057a20 */ /* 0x000fcc0000410000 */
[----:B------:R-:W1:Y:S01]  /*16160*/  MUFU.EX2 R5, R5 ;  /* 0x0000000500057308 */ /* 0x000e620000000800 */
[----:B------:R-:W-:-:S05]  /*16170*/  PRMT R0, R30, 0x5410, R32 ;  /* 0x000054101e007816 */ /* 0x000fca0000000020 */
[----:B------:R4:W-:Y:S01]  /*16180*/  STL [R1+0x98], R0 ;  /* 0x0000980001007387 */ /* 0x0009e20000100800 */
[----:B------:R-:W-:Y:S01]  /*16190*/  SHF.R.U32.HI R4, RZ, 0x18, R2 ;  /* 0x00000018ff047819 */ /* 0x000fe20000011602 */
[----:B------:R-:W-:Y:S01]  /*161a0*/  MUFU.EX2 R14, R46 ;  /* 0x0000002e000e7308 */ /* 0x000fe20000000800 */
[----:B------:R-:W-:Y:S01]  /*161b0*/  @!P3 HFMA2.BF16_V2 R63, -RZ.H0_H0, RZ.H0_H0, -R30.H0_H0 ;  /* 0x200000ffff3fb231 */ /* 0x000fe2000034091e */
[----:B-1----:R-:W-:-:S06]  /*161c0*/  FFMA.FTZ R232, R232, R5, R10 ;  /* 0x00000005e8e87223 */ /* 0x002fcc000001000a */
[----:B------:R-:W1:Y:S01]  /*161d0*/  MUFU.EX2 R10, R47 ;  /* 0x0000002f000a7308 */ /* 0x000e620000000800 */
[----:B----4-:R-:W-:-:S04]  /*161e0*/  LOP3.LUT R0, R2, 0xff, RZ, 0xc0, !PT ;  /* 0x000000ff02007812 */ /* 0x010fc800078ec0ff */
[----:B------:R-:W-:Y:S02]  /*161f0*/  ISETP.GE.U32.AND P4, PT, R233, R0, PT ;  /* 0x00000000e900720c */ /* 0x000fe40003f86070 */
[----:B------:R-:W-:Y:S02]  /*16200*/  LOP3.LUT R0, R2, 0xffff, RZ, 0xc0, !PT ;  /* 0x0000ffff02007812 */ /* 0x000fe400078ec0ff */
[----:B------:R-:W-:Y:S02]  /*16210*/  SHF.R.U32.HI R2, RZ, 0x10, R2 ;  /* 0x00000010ff027819 */ /* 0x000fe40000011602 */
[----:B------:R-:W-:Y:S02]  /*16220*/  SHF.R.U32.HI R0, RZ, 0x8, R0 ;  /* 0x00000008ff007819 */ /* 0x000fe40000011600 */
[----:B------:R-:W-:Y:S01]  /*16230*/  LOP3.LUT R2, R2, 0xff, RZ, 0xc0, !PT ;  /* 0x000000ff02027812 */ /* 0x000fe200078ec0ff */
[----:B------:R-:W-:Y:S01]  /*16240*/  @!P1 HFMA2.BF16_V2 R62, -RZ.H0_H0, RZ.H0_H0, -R32.H0_H0 ;  /* 0x200000ffff3e9231 */ /* 0x000fe20000340920 */
[----:B------:R-:W-:-:S02]  /*16250*/  @!P3 PRMT R30, R63, 0x5410, RZ ;  /* 0x000054103f1eb816 */ /* 0x000fc400000000ff */
[----:B------:R-:W-:Y:S01]  /*16260*/  ISETP.GE.U32.AND P3, PT, R233, R2, PT ;  /* 0x00000002e900720c */ /* 0x000fe20003f66070 */
[----:B------:R-:W-:Y:S01]  /*16270*/  IMAD.WIDE.U32 R2, R16, -0x2daee0ad, RZ ;  /* 0xd2511f5310027825 */ /* 0x000fe200078e00ff */
[----:B------:R-:W-:Y:S02]  /*16280*/  LOP3.LUT R0, R0, 0xffff, RZ, 0xc0, !PT ;  /* 0x0000ffff00007812 */ /* 0x000fe400078ec0ff */
[----:B------:R-:W-:Y:S01]  /*16290*/  @!P1 PRMT R32, R62, 0x5410, RZ ;  /* 0x000054103e209816 */ /* 0x000fe200000000ff */
[----:B------:R-:W-:Y:S01]  /*162a0*/  FADD.FTZ R15, R11, R15 ;  /* 0x0000000f0b0f7221 */ /* 0x000fe20000010000 */
[C---:B------:R-:W-:Y:S02]  /*162b0*/  ISETP.GE.U32.AND P5, PT, R233.reuse, R0, PT ;  /* 0x00000000e900720c */ /* 0x040fe40003fa6070 */
[----:B------:R-:W-:Y:S02]  /*162c0*/  ISETP.GE.U32.AND P1, PT, R233, R4, PT ;  /* 0x00000004e900720c */ /* 0x000fe40003f26070 */
[----:B------:R-:W-:Y:S01]  /*162d0*/  LOP3.LUT R0, R3, UR7, R12, 0x96, !PT ;  /* 0x0000000703007c12 */ /* 0x000fe2000f8e960c */
[----:B------:R-:W-:Y:S01]  /*162e0*/  MUFU.EX2 R4, R36 ;  /* 0x0000002400047308 */ /* 0x000fe20000000800 */
[----:B-1----:R-:W-:Y:S01]  /*162f0*/  F2FP.BF16.PACK_AB R11, R14, R10 ;  /* 0x0000000a0e0b723e */ /* 0x002fe200000010ff */
[----:B------:R-:W-:Y:S01]  /*16300*/  FADD.FTZ R232, R7, R232 ;  /* 0x000000e807e87221 */ /* 0x000fe20000010000 */
[----:B------:R-:W-:-:S05]  /*16310*/  LOP3.LUT R7, R0, 0xffff, RZ, 0xc0, !PT ;  /* 0x0000ffff00077812 */ /* 0x000fca00078ec0ff */
[----:B------:R-:W1:Y:S01]  /*16320*/  MUFU.EX2 R12, R35 ;  /* 0x00000023000c7308 */ /* 0x000e620000000800 */
[C---:B------:R-:W-:Y:S02]  /*16330*/  PRMT R28, R11.reuse, 0x7610, R28 ;  /* 0x000076100b1c7816 */ /* 0x040fe4000000001c */
[----:B------:R-:W-:Y:S02]  /*16340*/  SHF.R.U32.HI R7, RZ, 0x8, R7 ;  /* 0x00000008ff077819 */ /* 0x000fe40000011607 */
[----:B------:R-:W-:Y:S01]  /*16350*/  PRMT R27, R11, 0x7632, R27 ;  /* 0x000076320b1b7816 */ /* 0x000fe2000000001b */
[----:B------:R-:W-:Y:S01]  /*16360*/  @!P4 HFMA2.BF16_V2 R182, -RZ.H0_H0, RZ.H0_H0, -R28.H0_H0 ;  /* 0x200000ffffb6c231 */ /* 0x000fe2000034091c */
[----:B------:R-:W-:Y:S02]  /*16370*/  LOP3.LUT R7, R7, 0xffff, RZ, 0xc0, !PT ;  /* 0x0000ffff07077812 */ /* 0x000fe400078ec0ff */
[----:B------:R-:W-:Y:S02]  /*16380*/  PRMT R45, R28, 0x5410, R27 ;  /* 0x000054101c2d7816 */ /* 0x000fe4000000001b */
[----:B------:R-:W-:Y:S01]  /*16390*/  @!P4 PRMT R28, R182, 0x5410, RZ ;  /* 0x00005410b61cc816 */ /* 0x000fe200000000ff */
[----:B------:R-:W-:Y:S01]  /*163a0*/  MUFU.EX2 R13, R43 ;  /* 0x0000002b000d7308 */ /* 0x000fe20000000800 */
[----:B------:R-:W-:-:S02]  /*163b0*/  ISETP.GE.U32.AND P4, PT, R233, R7, PT ;  /* 0x00000007e900720c */ /* 0x000fc40003f86070 */
[----:B-1----:R-:W-:-:S05]  /*163c0*/  F2FP.BF16.PACK_AB R7, R12, R4 ;  /* 0x000000040c07723e */ /* 0x002fca00000010ff */
[----:B------:R-:W1:Y:S01]  /*163d0*/  MUFU.EX2 R11, R42 ;  /* 0x0000002a000b7308 */ /* 0x000e620000000800 */
[----:B------:R-:W-:Y:S01]  /*163e0*/  @!P5 HFMA2.BF16_V2 R183, -RZ.H0_H0, RZ.H0_H0, -R27.H0_H0 ;  /* 0x200000ffffb7d231 */ /* 0x000fe2000034091b */
[----:B------:R-:W-:Y:S01]  /*163f0*/  PRMT R244, R7, 0x7632, R244 ;  /* 0x0000763207f47816 */ /* 0x000fe200000000f4 */
[----:B------:R-:W-:Y:S01]  /*16400*/  FADD.FTZ R232, R4, R232 ;  /* 0x000000e804e87221 */ /* 0x000fe20000010000 */
[----:B------:R-:W-:Y:S02]  /*16410*/  LOP3.LUT R4, R0, 0xff, RZ, 0xc0, !PT ;  /* 0x000000ff00047812 */ /* 0x000fe400078ec0ff */
[----:B------:R-:W-:Y:S01]  /*16420*/  @!P5 PRMT R27, R183, 0x5410, RZ ;  /* 0x00005410b71bd816 */ /* 0x000fe200000000ff */
[----:B------:R-:W-:Y:S01]  /*16430*/  @!P1 HFMA2.BF16_V2 R184, -RZ.H0_H0, RZ.H0_H0, -R244.H0_H0 ;  /* 0x200000ffffb89231 */ /* 0x000fe200003409f4 */
[----:B------:R-:W-:Y:S02]  /*16440*/  PRMT R34, R7, 0x7610, R34 ;  /* 0x0000761007227816 */ /* 0x000fe40000000022 */
[----:B------:R-:W-:-:S02]  /*16450*/  ISETP.GE.U32.AND P5, PT, R233, R4, PT ;  /* 0x00000004e900720c */ /* 0x000fc40003fa6070 */
[----:B------:R-:W-:Y:S02]  /*16460*/  SHF.R.U32.HI R4, RZ, 0x18, R0 ;  /* 0x00000018ff047819 */ /* 0x000fe40000011600 */
[----:B------:R-:W-:Y:S02]  /*16470*/  PRMT R180, R34, 0x5410, R244 ;  /* 0x0000541022b47816 */ /* 0x000fe400000000f4 */
[----:B------:R-:W-:Y:S02]  /*16480*/  @!P1 PRMT R244, R184, 0x5410, RZ ;  /* 0x00005410b8f49816 */ /* 0x000fe400000000ff */
[----:B------:R-:W-:Y:S02]  /*16490*/  ISETP.GE.U32.AND P1, PT, R233, R4, PT ;  /* 0x00000004e900720c */ /* 0x000fe40003f26070 */
[----:B-1----:R-:W-:Y:S01]  /*164a0*/  F2FP.BF16.PACK_AB R4, R11, R13 ;  /* 0x0000000d0b04723e */ /* 0x002fe200000010ff */
[----:B------:R-:W-:Y:S02]  /*164b0*/  FADD.FTZ R15, R10, R15 ;  /* 0x0000000f0a0f7221 */ /* 0x000fe40000010000 */
[----:B------:R-:W-:Y:S01]  /*164c0*/  MUFU.EX2 R10, R23 ;  /* 0x00000017000a7308 */ /* 0x000fe20000000800 */
[----:B------:R-:W-:-:S02]  /*164d0*/  PRMT R243, R4, 0x7610, R243 ;  /* 0x0000761004f37816 */ /* 0x000fc400000000f3 */
[----:B------:R-:W-:Y:S02]  /*164e0*/  PRMT R242, R4, 0x7632, R242 ;  /* 0x0000763204f27816 */ /* 0x000fe400000000f2 */
[----:B------:R-:W-:-:S03]  /*164f0*/  SHF.R.U32.HI R0, RZ, 0x10, R0 ;  /* 0x00000010ff007819 */ /* 0x000fc60000011600 */
[----:B------:R-:W1:Y:S01]  /*16500*/  MUFU.EX2 R4, R33 ;  /* 0x0000002100047308 */ /* 0x000e620000000800 */
[----:B------:R-:W-:Y:S01]  /*16510*/  @!P3 HFMA2.BF16_V2 R187, -RZ.H0_H0, RZ.H0_H0, -R34.H0_H0 ;  /* 0x200000ffffbbb231 */ /* 0x000fe20000340922 */
[----:B------:R-:W-:Y:S01]  /*16520*/  LOP3.LUT R0, R0, 0xff, RZ, 0xc0, !PT ;  /* 0x000000ff00007812 */ /* 0x000fe200078ec0ff */
[----:B------:R-:W-:-:S03]  /*16530*/  @!P5 HFMA2.BF16_V2 R186, -RZ.H0_H0, RZ.H0_H0, -R243.H0_H0 ;  /* 0x200000ffffbad231 */ /* 0x000fc600003409f3 */
[----:B------:R-:W-:Y:S02]  /*16540*/  @!P3 PRMT R34, R187, 0x5410, RZ ;  /* 0x00005410bb22b816 */ /* 0x000fe400000000ff */
[----:B------:R-:W-:Y:S02]  /*16550*/  ISETP.GE.U32.AND P3, PT, R233, R0, PT ;  /* 0x00000000e900720c */ /* 0x000fe40003f66070 */
[----:B------:R-:W-:Y:S01]  /*16560*/  LOP3.LUT R0, R2, 0xff, RZ, 0xc0, !PT ;  /* 0x000000ff02007812 */ /* 0x000fe200078ec0ff */
[----:B------:R-:W-:Y:S01]  /*16570*/  FADD.FTZ R17, R14, R15 ;  /* 0x0000000f0e117221 */ /* 0x000fe20000010000 */
[----:B------:R-:W-:Y:S01]  /*16580*/  PRMT R189, R243, 0x5410, R242 ;  /* 0x00005410f3bd7816 */ /* 0x000fe200000000f2 */
[----:B------:R-:W-:Y:S01]  /*16590*/  MUFU.EX2 R7, R41 ;  /* 0x0000002900077308 */ /* 0x000fe20000000800 */
[----:B------:R-:W-:Y:S02]  /*165a0*/  @!P5 PRMT R243, R186, 0x5410, RZ ;  /* 0x00005410baf3d816 */ /* 0x000fe400000000ff */
[----:B------:R-:W-:-:S02]  /*165b0*/  ISETP.GE.U32.AND P5, PT, R233, R0, PT ;  /* 0x00000000e900720c */ /* 0x000fc40003fa6070 */
[----:B-1----:R-:W-:-:S03]  /*165c0*/  F2FP.BF16.PACK_AB R0, R4, R10 ;  /* 0x0000000a0400723e */ /* 0x002fc600000010ff */
[----:B------:R-:W1:Y:S01]  /*165d0*/  MUFU.EX2 R15, R40 ;  /* 0x00000028000f7308 */ /* 0x000e620000000800 */
[C---:B------:R-:W-:Y:S02]  /*165e0*/  PRMT R240, R0.reuse, 0x7632, R240 ;  /* 0x0000763200f07816 */ /* 0x040fe400000000f0 */
[----:B------:R-:W-:Y:S02]  /*165f0*/  PRMT R239, R0, 0x7610, R239 ;  /* 0x0000761000ef7816 */ /* 0x000fe400000000ef */
[----:B------:R-:W-:Y:S01]  /*16600*/  LOP3.LUT R0, R2, 0xffff, RZ, 0xc0, !PT ;  /* 0x0000ffff02007812 */ /* 0x000fe200078ec0ff */
[----:B------:R-:W-:-:S03]  /*16610*/  UIADD3 UR12, UR12, -0x1, URZ ;  /* 0xffffffff0c0c7890 */ /* 0x000fc6000fffe03f */
[----:B------:R-:W-:Y:S01]  /*16620*/  SHF.R.U32.HI R0, RZ, 0x8, R0 ;  /* 0x00000008ff007819 */ /* 0x000fe20000011600 */
[----:B------:R-:W-:Y:S01]  /*16630*/  @!P4 HFMA2.BF16_V2 R185, -RZ.H0_H0, RZ.H0_H0, -R242.H0_H0 ;  /* 0x200000ffffb9c231 */ /* 0x000fe200003409f2 */
[--C-:B------:R-:W-:Y:S01]  /*16640*/  SHF.R.U32.HI R16, RZ, 0x10, R2.reuse ;  /* 0x00000010ff107819 */ /* 0x100fe20000011602 */
[----:B------:R-:W-:Y:S01]  /*16650*/  ULOP3.LUT UR12, UR12, UR41, URZ, 0x3c, !UPT ;  /* 0x000000290c0c7292 */ /* 0x000fe2000f8e3c3f */
[----:B------:R-:W-:Y:S02]  /*16660*/  LOP3.LUT R0, R0, 0xffff, RZ, 0xc0, !PT ;  /* 0x0000ffff00007812 */ /* 0x000fe400078ec0ff */
[----:B------:R-:W-:Y:S02]  /*16670*/  SHF.R.U32.HI R3, RZ, 0x18, R2 ;  /* 0x00000018ff037819 */ /* 0x000fe40000011602 */
[----:B-1----:R-:W-:Y:S02]  /*16680*/  F2FP.BF16.PACK_AB R2, R15, R7 ;  /* 0x000000070f02723e */ /* 0x002fe400000010ff */
[----:B------:R-:W-:Y:S01]  /*16690*/  @!P4 PRMT R242, R185, 0x5410, RZ ;  /* 0x00005410b9f2c816 */ /* 0x000fe200000000ff */
[----:B------:R-:W-:Y:S01]  /*166a0*/  MUFU.EX2 R14, R26 ;  /* 0x0000001a000e7308 */ /* 0x000fe20000000800 */
[----:B------:R-:W-:-:S02]  /*166b0*/  ISETP.GE.U32.AND P4, PT, R233, R0, PT ;  /* 0x00000000e900720c */ /* 0x000fc40003f86070 */
[C---:B------:R-:W-:Y:S02]  /*166c0*/  PRMT R238, R2.reuse, 0x7610, R238 ;  /* 0x0000761002ee7816 */ /* 0x040fe400000000ee */
[----:B------:R-:W-:Y:S02]  /*166d0*/  PRMT R235, R2, 0x7632, R235 ;  /* 0x0000763202eb7816 */ /* 0x000fe400000000eb */
[----:B------:R-:W-:Y:S01]  /*166e0*/  LOP3.LUT R2, R16, 0xff, RZ, 0xc0, !PT ;  /* 0x000000ff10027812 */ /* 0x000fe200078ec0ff */
[----:B------:R-:W1:Y:S01]  /*166f0*/  MUFU.EX2 R0, R24 ;  /* 0x0000001800007308 */ /* 0x000e620000000800 */
[----:B------:R-:W-:Y:S02]  /*16700*/  FADD.FTZ R12, R12, R232 ;  /* 0x000000e80c0c7221 */ /* 0x000fe40000010000 */
[----:B------:R-:W-:Y:S02]  /*16710*/  FADD.FTZ R13, R13, R17 ;  /* 0x000000110d0d7221 */ /* 0x000fe40000010000 */
[----:B------:R-:W-:Y:S01]  /*16720*/  FADD.FTZ R10, R10, R12 ;  /* 0x0000000c0a0a7221 */ /* 0x000fe20000010000 */
[----:B------:R-:W-:Y:S01]  /*16730*/  @!P3 HFMA2.BF16_V2 R196, -RZ.H0_H0, RZ.H0_H0, -R239.H0_H0 ;  /* 0x200000ffffc4b231 */ /* 0x000fe200003409ef */
[----:B------:R-:W-:Y:S01]  /*16740*/  FADD.FTZ R11, R11, R13 ;  /* 0x0000000d0b0b7221 */ /* 0x000fe20000010000 */
[----:B------:R-:W-:Y:S01]  /*16750*/  @!P1 HFMA2.BF16_V2 R195, -RZ.H0_H0, RZ.H0_H0, -R240.H0_H0 ;  /* 0x200000ffffc39231 */ /* 0x000fe200003409f0 */
[----:B------:R-:W-:Y:S01]  /*16760*/  FADD.FTZ R4, R4, R10 ;  /* 0x0000000a04047221 */ /* 0x000fe20000010000 */
[----:B------:R4:W-:Y:S01]  /*16770*/  STL [R1+0x198], R244 ;  /* 0x000198f401007387 */ /* 0x0009e20000100800 */
[----:B------:R-:W-:-:S03]  /*16780*/  FADD.FTZ R23, R7, R11 ;  /* 0x0000000b07177221 */ /* 0x000fc60000010000 */
[----:B------:R-:W-:Y:S01]  /*16790*/  STL [R1+0x19c], R189 ;  /* 0x00019cbd01007387 */ /* 0x000fe20000100800 */
[----:B-1----:R-:W-:-:S03]  /*167a0*/  FADD.FTZ R24, R0, R4 ;  /* 0x0000000400187221 */ /* 0x002fc60000010000 */
[----:B------:R1:W-:Y:S04]  /*167b0*/  STL [R1+0x1a0], R243 ;  /* 0x0001a0f301007387 */ /* 0x0003e80000100800 */
[----:B------:R-:W-:Y:S01]  /*167c0*/  STL [R1+0x1a4], R242 ;  /* 0x0001a4f201007387 */ /* 0x000fe20000100800 */
[----:B----4-:R-:W-:Y:S02]  /*167d0*/  PRMT R244, R239, 0x5410, R240 ;  /* 0x00005410eff47816 */ /* 0x010fe400000000f0 */
[----:B------:R-:W-:Y:S02]  /*167e0*/  @!P3 PRMT R239, R196, 0x5410, RZ ;  /* 0x00005410c4efb816 */ /* 0x000fe400000000ff */
[----:B------:R-:W-:Y:S02]  /*167f0*/  @!P1 PRMT R240, R195, 0x5410, RZ ;  /* 0x00005410c3f09816 */ /* 0x000fe400000000ff */
[----:B------:R-:W-:-:S02]  /*16800*/  ISETP.GE.U32.AND P3, PT, R233, R2, PT ;  /* 0x00000002e900720c */ /* 0x000fc40003f66070 */
[----:B------:R-:W-:Y:S02]  /*16810*/  F2FP.BF16.PACK_AB R2, R14, R0 ;  /* 0x000000000e02723e */ /* 0x000fe400000010ff */
[----:B------:R-:W-:Y:S01]  /*16820*/  FSEL R0, R130, RZ, P6 ;  /* 0x000000ff82007208 */ /* 0x000fe20003000000 */
[----:B------:R4:W-:Y:S04]  /*16830*/  STL [R1+0x1a8], R240 ;  /* 0x0001a8f001007387 */ /* 0x0009e80000100800 */
[----:B------:R2:W-:Y:S01]  /*16840*/  STL [R1+0x1b4], R239 ;  /* 0x0001b4ef01007387 */ /* 0x0005e20000100800 */
[----:B------:R-:W-:Y:S02]  /*16850*/  FADD.FTZ R18, R123, -R0 ;  /* 0x800000007b127221 */ /* 0x000fe40000010000 */
[----:B-1----:R-:W-:Y:S01]  /*16860*/  IMAD.MOV.U32 R243, RZ, RZ, R38 ;  /* 0x000000fffff37224 */ /* 0x002fe200078e0026 */
[----:B------:R-:W-:-:S02]  /*16870*/  PRMT R232, R2, 0x7632, R232 ;  /* 0x0000763202e87816 */ /* 0x000fc400000000e8 */
[----:B------:R-:W-:Y:S02]  /*16880*/  PRMT R231, R2, 0x7610, R231 ;  /* 0x0000761002e77816 */ /* 0x000fe400000000e7 */
[----:B---3--:R-:W-:-:S05]  /*16890*/  LOP3.LUT R16, R179, UR12, RZ, 0x3c, !PT ;  /* 0x0000000cb3107c12 */ /* 0x008fca000f8e3cff */
[----:B------:R-:W-:-:S05]  /*168a0*/  IMAD.WIDE.U32 R16, R16, -0x326172a9, RZ ;  /* 0xcd9e8d5710107825 */ /* 0x000fca00078e00ff */
[----:B--2---:R-:W-:-:S05]  /*168b0*/  LOP3.LUT R10, R17, UR9, R128, 0x96, !PT ;  /* 0x00000009110a7c12 */ /* 0x004fca000f8e9680 */
[----:B------:R-:W-:-:S05]  /*168c0*/  IMAD.WIDE.U32 R10, R10, -0x2daee0ad, RZ ;  /* 0xd2511f530a0a7825 */ /* 0x000fca00078e00ff */
[----:B------:R-:W-:Y:S02]  /*168d0*/  LOP3.LUT R12, R11, UR26, R118, 0x96, !PT ;  /* 0x0000001a0b0c7c12 */ /* 0x000fe4000f8e9676 */
[----:B------:R-:W2:Y:S04]  /*168e0*/  LDL.LU.64 R118, [R1+0x1e8] ;  /* 0x0001e80001767983 */ /* 0x000ea80000300a00 */
[----:B------:R-:W3:Y:S04]  /*168f0*/  LDL.LU R123, [R1+0x1e0] ;  /* 0x0001e000017b7983 */ /* 0x000ee80000300800 */
[----:B------:R-:W2:Y:S01]  /*16900*/  LDL R38, [R1+0x100] ;  /* 0x0001000001267983 */ /* 0x000ea20000100800 */
[----:B------:R-:W-:Y:S01]  /*16910*/  IMAD.WIDE.U32 R12, R12, -0x326172a9, RZ ;  /* 0xcd9e8d570c0c7825 */ /* 0x000fe200078e00ff */
[----:B------:R-:W-:-:S02]  /*16920*/  LOP3.LUT R2, R9, UR11, R16, 0x96, !PT ;  /* 0x0000000b09027c12 */ /* 0x000fc4000f8e9610 */
[----:B------:R-:W-:Y:S02]  /*16930*/  ISETP.GE.U32.AND P1, PT, R233, R3, PT ;  /* 0x00000003e900720c */ /* 0x000fe40003f26070 */
[----:B------:R-:W-:Y:S01]  /*16940*/  LOP3.LUT R8, R13, UR14, R8, 0x96, !PT ;  /* 0x0000000e0d087c12 */ /* 0x000fe2000f8e9608 */
[----:B------:R-:W-:-:S04]  /*16950*/  IMAD.WIDE.U32 R2, R2, -0x2daee0ad, RZ ;  /* 0xd2511f5302027825 */ /* 0x000fc800078e00ff */
[----:B------:R-:W-:Y:S01]  /*16960*/  IMAD.WIDE.U32 R8, R8, -0x2daee0ad, RZ ;  /* 0xd2511f5308087825 */ /* 0x000fe200078e00ff */
[----:B------:R-:W-:-:S04]  /*16970*/  LOP3.LUT R3, R3, UR10, R10, 0x96, !PT ;  /* 0x0000000a03037c12 */ /* 0x000fc8000f8e960a */
[----:B------:R-:W-:Y:S01]  /*16980*/  LOP3.LUT R9, R9, UR27, R2, 0x96, !PT ;  /* 0x0000001b09097c12 */ /* 0x000fe2000f8e9602 */
[----:B------:R-:W-:-:S05]  /*16990*/  IMAD.WIDE.U32 R2, R3, -0x326172a9, RZ ;  /* 0xcd9e8d5703027825 */ /* 0x000fca00078e00ff */
[----:B------:R-:W-:-:S05]  /*169a0*/  LOP3.LUT R10, R3, UR28, R12, 0x96, !PT ;  /* 0x0000001c030a7c12 */ /* 0x000fca000f8e960c */
[----:B------:R-:W-:-:S05]  /*169b0*/  IMAD.WIDE.U32 R10, R10, -0x2daee0ad, RZ ;  /* 0xd2511f530a0a7825 */ /* 0x000fca00078e00ff */
[----:B------:R-:W-:Y:S01]  /*169c0*/  LOP3.LUT R3, R11, UR13, R8, 0x96, !PT ;  /* 0x0000000d0b037c12 */ /* 0x000fe2000f8e9608 */
[----:B------:R-:W-:-:S05]  /*169d0*/  IMAD.WIDE.U32 R8, R9, -0x326172a9, RZ ;  /* 0xcd9e8d5709087825 */ /* 0x000fca00078e00ff */
[----:B------:R-:W-:Y:S01]  /*169e0*/  LOP3.LUT R13, R9, UR15, R2, 0x96, !PT ;  /* 0x0000000f090d7c12 */ /* 0x000fe2000f8e9602 */
[----:B------:R-:W-:Y:S01]  /*169f0*/  IMAD.WIDE.U32 R2, R3, -0x326172a9, RZ ;  /* 0xcd9e8d5703027825 */ /* 0x000fe200078e00ff */
[----:B------:R-:W-:-:S04]  /*16a00*/  @!P5 HFMA2.BF16_V2 R200, -RZ.H0_H0, RZ.H0_H0, -R238.H0_H0 ;  /* 0x200000ffffc8d231 */ /* 0x000fc800003409ee */
[----:B------:R-:W-:Y:S02]  /*16a10*/  LOP3.LUT R0, R3, UR6, R8, 0x96, !PT ;  /* 0x0000000603007c12 */ /* 0x000fe4000f8e9608 */
[----:B------:R-:W-:Y:S02]  /*16a20*/  PRMT R192, R238, 0x5410, R235 ;  /* 0x00005410eec07816 */ /* 0x000fe400000000eb */
[----:B------:R-:W-:Y:S02]  /*16a30*/  LOP3.LUT R4, R0, 0xff, RZ, 0xc0, !PT ;  /* 0x000000ff00047812 */ /* 0x000fe400078ec0ff */
[----:B------:R-:W-:Y:S02]  /*16a40*/  @!P5 PRMT R238, R200, 0x5410, RZ ;  /* 0x00005410c8eed816 */ /* 0x000fe400000000ff */
[----:B------:R-:W-:Y:S02]  /*16a50*/  ISETP.GE.U32.AND P5, PT, R233, R4, PT ;  /* 0x00000004e900720c */ /* 0x000fe40003fa6070 */
[----:B------:R-:W-:-:S04]  /*16a60*/  LOP3.LUT R4, R0, 0xffff, RZ, 0xc0, !PT ;  /* 0x0000ffff00047812 */ /* 0x000fc800078ec0ff */
[----:B------:R-:W-:Y:S01]  /*16a70*/  SHF.R.U32.HI R4, RZ, 0x8, R4 ;  /* 0x00000008ff047819 */ /* 0x000fe20000011604 */
[----:B------:R-:W-:-:S03]  /*16a80*/  IMAD.MOV.U32 R131, RZ, RZ, R22 ;  /* 0x000000ffff837224 */ /* 0x000fc600078e0016 */
[----:B------:R-:W-:Y:S01]  /*16a90*/  LOP3.LUT R4, R4, 0xffff, RZ, 0xc0, !PT ;  /* 0x0000ffff04047812 */ /* 0x000fe200078ec0ff */
[----:B------:R-:W-:Y:S01]  /*16aa0*/  IMAD.MOV.U32 R44, RZ, RZ, R19 ;  /* 0x000000ffff2c7224 */ /* 0x000fe200078e0013 */
[----:B------:R-:W-:Y:S02]  /*16ab0*/  MUFU.EX2 R22, R201 ;  /* 0x000000c900167308 */ /* 0x000fe40000000800 */
[----:B------:R-:W-:Y:S02]  /*16ac0*/  ISETP.GE.U32.AND P6, PT, R233, R4, PT ;  /* 0x00000004e900720c */ /* 0x000fe40003fc6070 */
[----:B------:R-:W-:Y:S01]  /*16ad0*/  SHF.R.U32.HI R4, RZ, 0x10, R0 ;  /* 0x00000010ff047819 */ /* 0x000fe20000011600 */
[----:B------:R-:W-:-:S03]  /*16ae0*/  @!P1 HFMA2.BF16_V2 R197, -RZ.H0_H0, RZ.H0_H0, -R232.H0_H0 ;  /* 0x200000ffffc59231 */ /* 0x000fc600003409e8 */
[----:B------:R-:W1:Y:S01]  /*16af0*/  MUFU.EX2 R19, R202 ;  /* 0x000000ca00137308 */ /* 0x000e620000000800 */
[----:B------:R-:W-:Y:S02]  /*16b00*/  SHF.R.U32.HI R9, RZ, 0x18, R0 ;  /* 0x00000018ff097819 */ /* 0x000fe40000011600 */
[----:B------:R-:W-:Y:S01]  /*16b10*/  LOP3.LUT R0, R4, 0xff, RZ, 0xc0, !PT ;  /* 0x000000ff04007812 */ /* 0x000fe200078ec0ff */
[----:B------:R-:W-:Y:S01]  /*16b20*/  @!P3 HFMA2.BF16_V2 R199, -RZ.H0_H0, RZ.H0_H0, -R231.H0_H0 ;  /* 0x200000ffffc7b231 */ /* 0x000fe200003409e7 */
[----:B------:R-:W-:Y:S02]  /*16b30*/  PRMT R193, R231, 0x5410, R232 ;  /* 0x00005410e7c17816 */ /* 0x000fe400000000e8 */
[----:B------:R-:W-:Y:S02]  /*16b40*/  @!P1 PRMT R232, R197, 0x5410, RZ ;  /* 0x00005410c5e89816 */ /* 0x000fe400000000ff */
[----:B------:R-:W-:Y:S02]  /*16b50*/  ISETP.GE.U32.AND P1, PT, R233, R0, PT ;  /* 0x00000000e900720c */ /* 0x000fe40003f26070 */
[----:B------:R-:W-:Y:S01]  /*16b60*/  LOP3.LUT R0, R2, 0xff, RZ, 0xc0, !PT ;  /* 0x000000ff02007812 */ /* 0x000fe200078ec0ff */
[----:B------:R-:W-:Y:S01]  /*16b70*/  FMUL.FTZ R18, R18, c[0x0][0x23c] ;  /* 0x00008f0012127a20 */ /* 0x000fe20000410000 */
[----:B------:R-:W-:Y:S01]  /*16b80*/  @!P4 HFMA2.BF16_V2 R198, -RZ.H0_H0, RZ.H0_H0, -R235.H0_H0 ;  /* 0x200000ffffc6c231 */ /* 0x000fe200003409eb */
[----:B------:R-:W-:Y:S01]  /*16b90*/  @!P3 PRMT R231, R199, 0x5410, RZ ;  /* 0x00005410c7e7b816 */ /* 0x000fe200000000ff */
[----:B------:R-:W-:Y:S01]  /*16ba0*/  FADD.FTZ R36, R15, R23 ;  /* 0x000000170f247221 */ /* 0x000fe20000010000 */
[----:B------:R-:W-:-:S02]  /*16bb0*/  ISETP.GE.U32.AND P3, PT, R233, R0, PT ;  /* 0x00000000e900720c */ /* 0x000fc40003f66070 */
[----:B------:R-:W-:Y:S01]  /*16bc0*/  LOP3.LUT R15, R2, 0xffff, RZ, 0xc0, !PT ;  /* 0x0000ffff020f7812 */ /* 0x000fe200078ec0ff */
[----:B------:R-:W-:Y:S01]  /*16bd0*/  MUFU.EX2 R8, R172 ;  /* 0x000000ac00087308 */ /* 0x000fe20000000800 */
[--C-:B------:R-:W-:Y:S02]  /*16be0*/  SHF.R.U32.HI R0, RZ, 0x18, R2.reuse ;  /* 0x00000018ff007819 */ /* 0x100fe40000011602 */
[----:B------:R-:W-:Y:S02]  /*16bf0*/  SHF.R.U32.HI R3, RZ, 0x10, R2 ;  /* 0x00000010ff037819 */ /* 0x000fe40000011602 */
[----:B-1----:R-:W-:-:S03]  /*16c00*/  F2FP.BF16.PACK_AB R2, R19, R22 ;  /* 0x000000161302723e */ /* 0x002fc600000010ff */
[----:B------:R-:W1:Y:S01]  /*16c10*/  MUFU.EX2 R4, R18 ;  /* 0x0000001200047308 */ /* 0x000e620000000800 */
[----:B------:R-:W-:Y:S02]  /*16c20*/  @!P4 PRMT R235, R198, 0x5410, RZ ;  /* 0x00005410c6ebc816 */ /* 0x000fe400000000ff */
[----:B------:R-:W-:Y:S02]  /*16c30*/  ISETP.GE.U32.AND P4, PT, R233, R9, PT ;  /* 0x00000009e900720c */ /* 0x000fe40003f86070 */
[----:B------:R-:W-:-:S03]  /*16c40*/  FSEL R9, R129, RZ, P2 ;  /* 0x000000ff81097208 */ /* 0x000fc60001000000 */
[----:B------:R-:W1:Y:S01]  /*16c50*/  MUFU.EX2 R7, R174 ;  /* 0x000000ae00077308 */ /* 0x000e620000000800 */
[C---:B------:R-:W-:Y:S02]  /*16c60*/  PRMT R230, R2.reuse, 0x7610, R230 ;  /* 0x0000761002e67816 */ /* 0x040fe400000000e6 */
[----:B------:R-:W-:Y:S02]  /*16c70*/  ISETP.GE.U32.AND P2, PT, R233, R0, PT ;  /* 0x00000000e900720c */ /* 0x000fe40003f46070 */
[----:B------:R-:W-:-:S03]  /*16c80*/  PRMT R229, R2, 0x7632, R229 ;  /* 0x0000763202e57816 */ /* 0x000fc600000000e5 */
[----:B------:R-:W4:Y:S01]  /*16c90*/  MUFU.EX2 R0, R208 ;  /* 0x000000d000007308 */ /* 0x000f220000000800 */
[----:B------:R-:W-:Y:S01]  /*16ca0*/  @!P5 HFMA2.BF16_V2 R212, -RZ.H0_H0, RZ.H0_H0, -R230.H0_H0 ;  /* 0x200000ffffd4d231 */ /* 0x000fe200003409e6 */
[----:B------:R-:W-:-:S06]  /*16cb0*/  LOP3.LUT R2, R3, 0xff, RZ, 0xc0, !PT ;  /* 0x000000ff03027812 */ /* 0x000fcc00078ec0ff */
[----:B------:R-:W4:Y:S01]  /*16cc0*/  MUFU.EX2 R12, R209 ;  /* 0x000000d1000c7308 */ /* 0x000f220000000800 */
[----:B------:R-:W-:Y:S01]  /*16cd0*/  IMAD.MOV.U32 R63, RZ, RZ, R39 ;  /* 0x000000ffff3f7224 */ /* 0x000fe200078e0027 */
[----:B------:R-:W-:Y:S01]  /*16ce0*/  PRMT R39, R230, 0x5410, R229 ;  /* 0x00005410e6277816 */ /* 0x000fe200000000e5 */
[----:B------:R-:W-:Y:S01]  /*16cf0*/  IMAD.MOV.U32 R37, RZ, RZ, R190 ;  /* 0x000000ffff257224 */ /* 0x000fe200078e00be */
[----:B------:R-:W-:Y:S01]  /*16d00*/  @!P5 PRMT R230, R212, 0x5410, RZ ;  /* 0x00005410d4e6d816 */ /* 0x000fe200000000ff */
[----:B-1----:R-:W-:Y:S01]  /*16d10*/  FFMA.FTZ R236, R236, R4, R8 ;  /* 0x00000004ecec7223 */ /* 0x002fe20000010008 */
[----:B------:R-:W-:Y:S01]  /*16d20*/  ISETP.GE.U32.AND P5, PT, R233, R2, PT ;  /* 0x00000002e900720c */ /* 0x000fe20003fa6070 */
[----:B------:R-:W-:Y:S01]  /*16d30*/  IMAD.WIDE.U32 R2, R13, -0x2daee0ad, RZ ;  /* 0xd2511f530d027825 */ /* 0x000fe200078e00ff */
[----:B------:R-:W-:-:S03]  /*16d40*/  F2FP.BF16.PACK_AB R40, R7, R8 ;  /* 0x000000080728723e */ /* 0x000fc600000010ff */
[----:B------:R-:W-:Y:S02]  /*16d50*/  FADD.FTZ R14, R14, R24 ;  /* 0x000000180e0e7221 */ /* 0x000fe40000010000 */
[----:B------:R-:W-:Y:S01]  /*16d60*/  FADD.FTZ R8, R37, -R9 ;  /* 0x8000000925087221 */ /* 0x000fe20000010000 */
[----:B------:R-:W-:Y:S01]  /*16d70*/  LOP3.LUT R23, R2, 0xffff, RZ, 0xc0, !PT ;  /* 0x0000ffff02177812 */ /* 0x000fe200078ec0ff */
[----:B------:R-:W-:Y:S01]  /*16d80*/  FADD.FTZ R236, R7, R236 ;  /* 0x000000ec07ec7221 */ /* 0x000fe20000010000 */
[----:B------:R-:W-:Y:S01]  /*16d90*/  LOP3.LUT R7, R3, UR7, R10, 0x96, !PT ;  /* 0x0000000703077c12 */ /* 0x000fe2000f8e960a */
[----:B----4-:R-:W-:Y:S01]  /*16da0*/  FADD.FTZ R14, R0, R14 ;  /* 0x0000000e000e7221 */ /* 0x010fe20000010000 */
[----:B------:R-:W-:Y:S01]  /*16db0*/  F2FP.BF16.PACK_AB R3, R12, R0 ;  /* 0x000000000c03723e */ /* 0x000fe200000010ff */
[----:B------:R-:W-:Y:S01]  /*16dc0*/  FMUL.FTZ R0, R8, c[0x0][0x23c] ;  /* 0x00008f0008007a20 */ /* 0x000fe20000410000 */
[----:B------:R-:W-:Y:S01]  /*16dd0*/  MUFU.EX2 R9, R175 ;  /* 0x000000af00097308 */ /* 0x000fe20000000800 */
[----:B------:R-:W-:-:S02]  /*16de0*/  LOP3.LUT R13, R2, 0xff, RZ, 0xc0, !PT ;  /* 0x000000ff020d7812 */ /* 0x000fc400078ec0ff */
[--C-:B------:R-:W-:Y:S02]  /*16df0*/  SHF.R.U32.HI R18, RZ, 0x10, R2.reuse ;  /* 0x00000010ff127819 */ /* 0x100fe40000011602 */
[----:B------:R-:W-:-:S03]  /*16e00*/  SHF.R.U32.HI R10, RZ, 0x18, R2 ;  /* 0x00000018ff0a7819 */ /* 0x000fc60000011602 */
[----:B------:R-:W1:Y:S01]  /*16e10*/  MUFU.EX2 R0, R0 ;  /* 0x0000000000007308 */ /* 0x000e620000000800 */
[----:B------:R-:W-:Y:S02]  /*16e20*/  SHF.R.U32.HI R8, RZ, 0x8, R15 ;  /* 0x00000008ff087819 */ /* 0x000fe4000001160f */
[C---:B------:R-:W-:Y:S02]  /*16e30*/  PRMT R228, R3.reuse, 0x7632, R228 ;  /* 0x0000763203e47816 */ /* 0x040fe400000000e4 */
[----:B------:R-:W-:-:S03]  /*16e40*/  PRMT R227, R3, 0x7610, R227 ;  /* 0x0000761003e37816 */ /* 0x000fc600000000e3 */
[----:B------:R-:W4:Y:S01]  /*16e50*/  MUFU.EX2 R2, R177 ;  /* 0x000000b100027308 */ /* 0x000f220000000800 */
[----:B------:R-:W-:-:S07]  /*16e60*/  LOP3.LUT R3, R8, 0xffff, RZ, 0xc0, !PT ;  /* 0x0000ffff08037812 */ /* 0x000fce00078ec0ff */
[----:B------:R-:W1:Y:S08]  /*16e70*/  MUFU.EX2 R11, R173 ;  /* 0x000000ad000b7308 */ /* 0x000e700000000800 */
[----:B------:R-:W-:Y:S08]  /*16e80*/  MUFU.EX2 R25, R203 ;  /* 0x000000cb00197308 */ /* 0x000ff00000000800 */
[----:B------:R-:W4:Y:S01]  /*16e90*/  MUFU.EX2 R35, R204 ;  /* 0x000000cc00237308 */ /* 0x000f220000000800 */
[----:B------:R-:W-:-:S07]  /*16ea0*/  @!P6 HFMA2.BF16_V2 R215, -RZ.H0_H0, RZ.H0_H0, -R229.H0_H0 ;  /* 0x200000ffffd7e231 */ /* 0x000fce00003409e5 */
[----:B------:R-:W4:Y:S01]  /*16eb0*/  MUFU.EX2 R8, R65 ;  /* 0x0000004100087308 */ /* 0x000f220000000800 */
[----:B-1----:R-:W-:Y:S01]  /*16ec0*/  FFMA.FTZ R237, R237, R0, R9 ;  /* 0x00000000eded7223 */ /* 0x002fe20000010009 */
[----:B------:R-:W-:Y:S01]  /*16ed0*/  @!P1 HFMA2.BF16_V2 R217, -RZ.H0_H0, RZ.H0_H0, -R227.H0_H0 ;  /* 0x200000ffffd99231 */ /* 0x000fe200003409e3 */
[C---:B----4-:R-:W-:Y:S02]  /*16ee0*/  F2FP.BF16.PACK_AB R50, R2.reuse, R9 ;  /* 0x000000090232723e */ /* 0x050fe400000010ff */
[----:B------:R-:W-:Y:S01]  /*16ef0*/  FADD.FTZ R237, R2, R237 ;  /* 0x000000ed02ed7221 */ /* 0x000fe20000010000 */
[----:B------:R-:W-:Y:S01]  /*16f00*/  @!P6 PRMT R229, R215, 0x5410, RZ ;  /* 0x00005410d7e5e816 */ /* 0x000fe200000000ff */
[----:B------:R-:W-:Y:S01]  /*16f10*/  FADD.FTZ R2, R11, R236 ;  /* 0x000000ec0b027221 */ /* 0x000fe20000010000 */
[----:B------:R-:W-:Y:S02]  /*16f20*/  ISETP.GE.U32.AND P6, PT, R233, R3, PT ;  /* 0x00000003e900720c */ /* 0x000fe40003fc6070 */
[----:B------:R-:W-:Y:S01]  /*16f30*/  PRMT R208, R227, 0x5410, R228 ;  /* 0x00005410e3d07816 */ /* 0x000fe200000000e4 */
[----:B------:R-:W1:Y:S01]  /*16f40*/  MUFU.EX2 R3, R176 ;  /* 0x000000b000037308 */ /* 0x000e620000000800 */
[----:B------:R-:W-:-:S02]  /*16f50*/  @!P1 PRMT R227, R217, 0x5410, RZ ;  /* 0x00005410d9e39816 */ /* 0x000fc400000000ff */
[----:B------:R-:W-:Y:S02]  /*16f60*/  ISETP.GE.U32.AND P1, PT, R233, R10, PT ;  /* 0x0000000ae900720c */ /* 0x000fe40003f26070 */
[----:B------:R-:W-:Y:S01]  /*16f70*/  F2FP.BF16.PACK_AB R9, R35, R25 ;  /* 0x000000192309723e */ /* 0x000fe200000010ff */
[C---:B------:R-:W-:Y:S01]  /*16f80*/  FADD.FTZ R10, R8.reuse, R2 ;  /* 0x00000002080a7221 */ /* 0x040fe20000010000 */
[----:B------:R-:W-:Y:S01]  /*16f90*/  F2FP.BF16.PACK_AB R51, R8, R11 ;  /* 0x0000000b0833723e */ /* 0x000fe200000010ff */
[----:B------:R-:W4:Y:S01]  /*16fa0*/  MUFU.EX2 R2, R135 ;  /* 0x0000008700027308 */ /* 0x000f220000000800 */
[----:B------:R-:W-:Y:S02]  /*16fb0*/  LOP3.LUT R8, R7, 0xffff, RZ, 0xc0, !PT ;  /* 0x0000ffff07087812 */ /* 0x000fe400078ec0ff */
[----:B------:R-:W-:Y:S02]  /*16fc0*/  PRMT R226, R9, 0x7610, R226 ;  /* 0x0000761009e27816 */ /* 0x000fe400000000e2 */
[----:B------:R-:W-:-:S02]  /*16fd0*/  SHF.R.U32.HI R8, RZ, 0x8, R8 ;  /* 0x00000008ff087819 */ /* 0x000fc40000011608 */
[----:B------:R-:W-:Y:S01]  /*16fe0*/  PRMT R225, R9, 0x7632, R225 ;  /* 0x0000763209e17816 */ /* 0x000fe200000000e1 */
[----:B------:R-:W-:Y:S01]  /*16ff0*/  @!P3 HFMA2.BF16_V2 R218, -RZ.H0_H0, RZ.H0_H0, -R226.H0_H0 ;  /* 0x200000ffffdab231 */ /* 0x000fe200003409e2 */
[----:B------:R-:W-:Y:S01]  /*17000*/  MUFU.EX2 R26, R211 ;  /* 0x000000d3001a7308 */ /* 0x000fe20000000800 */
[----:B------:R-:W-:Y:S01]  /*17010*/  LOP3.LUT R8, R8, 0xffff, RZ, 0xc0, !PT ;  /* 0x0000ffff08087812 */ /* 0x000fe200078ec0ff */
[----:B------:R-:W-:Y:S01]  /*17020*/  IMAD.MOV.U32 R62, RZ, RZ, R191 ;  /* 0x000000ffff3e7224 */ /* 0x000fe200078e00bf */
[----:B------:R-:W-:-:S05]  /*17030*/  PRMT R191, R226, 0x5410, R225 ;  /* 0x00005410e2bf7816 */ /* 0x000fca00000000e1 */
[----:B------:R-:W4:Y:S01]  /*17040*/  MUFU.EX2 R33, R213 ;  /* 0x000000d500217308 */ /* 0x000f220000000800 */
[----:B------:R-:W-:Y:S01]  /*17050*/  @!P3 PRMT R226, R218, 0x5410, RZ ;  /* 0x00005410dae2b816 */ /* 0x000fe200000000ff */
[----:B-1----:R-:W-:Y:S01]  /*17060*/  FADD.FTZ R9, R3, R237 ;  /* 0x000000ed03097221 */ /* 0x002fe20000010000 */
[----:B------:R-:W-:Y:S02]  /*17070*/  ISETP.GE.U32.AND P3, PT, R233, R8, PT ;  /* 0x00000008e900720c */ /* 0x000fe40003f66070 */
[----:B----4-:R-:W-:-:S03]  /*17080*/  F2FP.BF16.PACK_AB R49, R2, R3 ;  /* 0x000000030231723e */ /* 0x010fc600000010ff */
[----:B------:R-:W1:Y:S01]  /*17090*/  MUFU.EX2 R8, R59 ;  /* 0x0000003b00087308 */ /* 0x000e620000000800 */
[----:B------:R-:W-:-:S07]  /*170a0*/  FADD.FTZ R11, R2, R9 ;  /* 0x00000009020b7221 */ /* 0x000fce0000010000 */
[----:B------:R-:W4:Y:S01]  /*170b0*/  MUFU.EX2 R2, R58 ;  /* 0x0000003a00027308 */ /* 0x000f220000000800 */
[----:B------:R-:W-:Y:S01]  /*170c0*/  F2FP.BF16.PACK_AB R3, R33, R26 ;  /* 0x0000001a2103723e */ /* 0x000fe200000010ff */
[----:B------:R-:W-:-:S03]  /*170d0*/  @!P4 HFMA2.BF16_V2 R216, -RZ.H0_H0, RZ.H0_H0, -R228.H0_H0 ;  /* 0x200000ffffd8c231 */ /* 0x000fc600003409e4 */
[C---:B------:R-:W-:Y:S02]  /*170e0*/  PRMT R219, R3.reuse, 0x7632, R219 ;  /* 0x0000763203db7816 */ /* 0x040fe400000000db */
[----:B------:R-:W-:Y:S01]  /*170f0*/  PRMT R224, R3, 0x7610, R224 ;  /* 0x0000761003e07816 */ /* 0x000fe200000000e0 */
[----:B------:R-:W-:Y:S01]  /*17100*/  MUFU.EX2 R41, R205 ;  /* 0x000000cd00297308 */ /* 0x000fe20000000800 */
[----:B-1----:R-:W-:Y:S01]  /*17110*/  FADD.FTZ R3, R8, R10 ;  /* 0x0000000a08037221 */ /* 0x002fe20000010000 */
[----:B------:R-:W-:Y:S01]  /*17120*/  @!P4 PRMT R228, R216, 0x5410, RZ ;  /* 0x00005410d8e4c816 */ /* 0x000fe200000000ff */
[----:B------:R-:W-:Y:S01]  /*17130*/  @!P2 HFMA2.BF16_V2 R222, -RZ.H0_H0, RZ.H0_H0, -R219.H0_H0 ;  /* 0x200000ffffdea231 */ /* 0x000fe200003409db */
[----:B------:R-:W-:-:S04]  /*17140*/  ISETP.GE.U32.AND P4, PT, R233, R13, PT ;  /* 0x0000000de900720c */ /* 0x000fc80003f86070 */
[----:B------:R-:W1:Y:S01]  /*17150*/  MUFU.EX2 R240, R207 ;  /* 0x000000cf00f07308 */ /* 0x000e620000000800 */
[C---:B----4-:R-:W-:Y:S01]  /*17160*/  FADD.FTZ R13, R2.reuse, R3 ;  /* 0x00000003020d7221 */ /* 0x050fe20000010000 */
[----:B------:R-:W-:Y:S02]  /*17170*/  F2FP.BF16.PACK_AB R48, R2, R8 ;  /* 0x000000080230723e */ /* 0x000fe400000010ff */
[----:B------:R-:W-:Y:S01]  /*17180*/  LOP3.LUT R2, R7, 0xff, RZ, 0xc0, !PT ;  /* 0x000000ff07027812 */ /* 0x000fe200078ec0ff */
[----:B------:R-:W-:Y:S01]  /*17190*/  @!P5 HFMA2.BF16_V2 R223, -RZ.H0_H0, RZ.H0_H0, -R224.H0_H0 ;  /* 0x200000ffffdfd231 */ /* 0x000fe200003409e0 */
[----:B------:R-:W-:Y:S02]  /*171a0*/  PRMT R189, R224, 0x5410, R219 ;  /* 0x00005410e0bd7816 */ /* 0x000fe400000000db */
[----:B------:R-:W-:Y:S02]  /*171b0*/  @!P2 PRMT R219, R222, 0x5410, RZ ;  /* 0x00005410dedba816 */ /* 0x000fe400000000ff */
[----:B------:R-:W-:-:S02]  /*171c0*/  ISETP.GE.U32.AND P2, PT, R233, R2, PT ;  /* 0x00000002e900720c */ /* 0x000fc40003f46070 */
[----:B------:R-:W-:Y:S02]  /*171d0*/  SHF.R.U32.HI R2, RZ, 0x18, R7 ;  /* 0x00000018ff027819 */ /* 0x000fe40000011607 */
[----:B------:R-:W-:Y:S02]  /*171e0*/  @!P5 PRMT R224, R223, 0x5410, RZ ;  /* 0x00005410dfe0d816 */ /* 0x000fe400000000ff */
[----:B------:R-:W-:Y:S02]  /*171f0*/  ISETP.GE.U32.AND P5, PT, R233, R2, PT ;  /* 0x00000002e900720c */ /* 0x000fe40003fa6070 */
[----:B-1----:R-:W-:Y:S01]  /*17200*/  F2FP.BF16.PACK_AB R2, R240, R41 ;  /* 0x00000029f002723e */ /* 0x002fe200000010ff */
[----:B------:R-:W1:Y:S03]  /*17210*/  MUFU.EX2 R3, R134 ;  /* 0x0000008600037308 */ /* 0x000e660000000800 */
[----:B------:R-:W-:-:S02]  /*17220*/  PRMT R218, R2, 0x7610, R218 ;  /* 0x0000761002da7816 */ /* 0x000fc400000000da */
[----:B------:R-:W-:Y:S01]  /*17230*/  PRMT R217, R2, 0x7632, R217 ;  /* 0x0000763202d97816 */ /* 0x000fe200000000d9 */
[----:B------:R-:W-:Y:S02]  /*17240*/  @!P6 HFMA2.BF16_V2 R241, -RZ.H0_H0, RZ.H0_H0, -R225.H0_H0 ;  /* 0x200000fffff1e231 */ /* 0x000fe400003409e1 */
[----:B------:R-:W4:Y:S01]  /*17250*/  MUFU.EX2 R2, R133 ;  /* 0x0000008500027308 */ /* 0x000f220000000800 */
[----:B------:R-:W-:Y:S01]  /*17260*/  SHF.R.U32.HI R7, RZ, 0x10, R7 ;  /* 0x00000010ff077819 */ /* 0x000fe20000011607 */
[----:B------:R-:W-:-:S06]  /*17270*/  @!P2 HFMA2.BF16_V2 R246, -RZ.H0_H0, RZ.H0_H0, -R218.H0_H0 ;  /* 0x200000fffff6a231 */ /* 0x000fcc00003409da */
[----:B------:R-:W-:Y:S01]  /*17280*/  MUFU.EX2 R37, R214 ;  /* 0x000000d600257308 */ /* 0x000fe20000000800 */
[----:B------:R-:W-:-:S07]  /*17290*/  @!P6 PRMT R225, R241, 0x5410, RZ ;  /* 0x00005410f1e1e816 */ /* 0x000fce00000000ff */
[----:B------:R-:W2:Y:S01]  /*172a0*/  MUFU.EX2 R242, R220 ;  /* 0x000000dc00f27308 */ /* 0x000ea20000000800 */
[----:B------:R-:W-:Y:S01]  /*172b0*/  IMAD.MOV.U32 R241, RZ, RZ, R63 ;  /* 0x000000fffff17224 */ /* 0x000fe200078e003f */
[----:B------:R-:W-:Y:S01]  /*172c0*/  LOP3.LUT R8, R18, 0xff, RZ, 0xc0, !PT ;  /* 0x000000ff12087812 */ /* 0x000fe200078ec0ff */
[----:B------:R-:W-:Y:S01]  /*172d0*/  IMAD.MOV.U32 R63, RZ, RZ, R194 ;  /* 0x000000ffff3f7224 */ /* 0x000fe200078e00c2 */
[----:B------:R-:W-:Y:S02]  /*172e0*/  LOP3.LUT R7, R7, 0xff, RZ, 0xc0, !PT ;  /* 0x000000ff07077812 */ /* 0x000fe400078ec0ff */
[----:B------:R-:W-:Y:S02]  /*172f0*/  PRMT R194, R218, 0x5410, R217 ;  /* 0x00005410dac27816 */ /* 0x000fe400000000d9 */
[----:B------:R-:W3:Y:S01]  /*17300*/  MUFU.EX2 R9, R57 ;  /* 0x0000003900097308 */ /* 0x000ee20000000800 */
[----:B------:R-:W-:Y:S02]  /*17310*/  @!P2 PRMT R218, R246, 0x5410, RZ ;  /* 0x00005410f6daa816 */ /* 0x000fe400000000ff */
[----:B------:R-:W-:Y:S01]  /*17320*/  ISETP.GE.U32.AND P2, PT, R233, R8, PT ;  /* 0x00000008e900720c */ /* 0x000fe20003f46070 */
[----:B-1----:R-:W-:Y:S01]  /*17330*/  FADD.FTZ R8, R3, R11 ;  /* 0x0000000b03087221 */ /* 0x002fe20000010000 */
[----:B------:R-:W-:-:S02]  /*17340*/  ISETP.GE.U32.AND P6, PT, R233, R7, PT ;  /* 0x00000007e900720c */ /* 0x000fc40003fc6070 */
[C---:B----4-:R-:W-:Y:S01]  /*17350*/  F2FP.BF16.PACK_AB R47, R2.reuse, R3 ;  /* 0x00000003022f723e */ /* 0x050fe200000010ff */
[----:B------:R-:W1:Y:S01]  /*17360*/  MUFU.EX2 R7, R56 ;  /* 0x0000003800077308 */ /* 0x000e620000000800 */
[----:B------:R-:W-:Y:S01]  /*17370*/  FADD.FTZ R11, R2, R8 ;  /* 0x00000008020b7221 */ /* 0x000fe20000010000 */
[----:B--2---:R-:W-:Y:S02]  /*17380*/  F2FP.BF16.PACK_AB R3, R242, R37 ;  /* 0x00000025f203723e */ /* 0x004fe400000010ff */
[----:B------:R-:W-:-:S04]  /*17390*/  SHF.R.U32.HI R8, RZ, 0x8, R23 ;  /* 0x00000008ff087819 */ /* 0x000fc80000011617 */
[----:B------:R-:W-:Y:S01]  /*173a0*/  MUFU.EX2 R53, R206 ;  /* 0x000000ce00357308 */ /* 0x000fe20000000800 */
[----:B------:R-:W-:Y:S01]  /*173b0*/  @!P3 HFMA2.BF16_V2 R245, -RZ.H0_H0, RZ.H0_H0, -R217.H0_H0 ;  /* 0x200000fffff5b231 */ /* 0x000fe200003409d9 */
[----:B------:R-:W-:-:S06]  /*173c0*/  PRMT R216, R3, 0x7610, R216 ;  /* 0x0000761003d87816 */ /* 0x000fcc00000000d8 */
[----:B------:R-:W2:Y:S01]  /*173d0*/  MUFU.EX2 R190, R210 ;  /* 0x000000d200be7308 */ /* 0x000ea20000000800 */
[----:B------:R-:W-:Y:S02]  /*173e0*/  PRMT R215, R3, 0x7632, R215 ;  /* 0x0000763203d77816 */ /* 0x000fe400000000d7 */
[----:B------:R-:W-:-:S05]  /*173f0*/  LOP3.LUT R3, R8, 0xffff, RZ, 0xc0, !PT ;  /* 0x0000ffff08037812 */ /* 0x000fca00078ec0ff */
[----:B------:R-:W4:Y:S01]  /*17400*/  MUFU.EX2 R10, R132 ;  /* 0x00000084000a7308 */ /* 0x000f220000000800 */
[----:B------:R-:W-:Y:S01]  /*17410*/  @!P3 PRMT R217, R245, 0x5410, RZ ;  /* 0x00005410f5d9b816 */ /* 0x000fe200000000ff */
[----:B------:R-:W-:Y:S01]  /*17420*/  IMAD.MOV.U32 R15, RZ, RZ, R62 ;  /* 0x000000ffff0f7224 */ /* 0x000fe200078e003e */
[----:B------:R-:W-:Y:S01]  /*17430*/  ISETP.GE.U32.AND P3, PT, R233, R3, PT ;  /* 0x00000003e900720c */ /* 0x000fe20003f66070 */
[----:B------:R-:W-:-:S04]  /*17440*/  IMAD.MOV.U32 R239, RZ, RZ, R44 ;  /* 0x000000ffffef7224 */ /* 0x000fc800078e002c */
[----:B------:R-:W4:Y:S01]  /*17450*/  MUFU.EX2 R2, R67 ;  /* 0x0000004300027308 */ /* 0x000f220000000800 */
[----:B---3--:R-:W-:Y:S01]  /*17460*/  FADD.FTZ R3, R9, R13 ;  /* 0x0000000d09037221 */ /* 0x008fe20000010000 */
[----:B-1----:R-:W-:-:S03]  /*17470*/  F2FP.BF16.PACK_AB R46, R7, R9 ;  /* 0x00000009072e723e */ /* 0x002fc600000010ff */
[----:B------:R-:W-:-:S03]  /*17480*/  FADD.FTZ R13, R7, R3 ;  /* 0x00000003070d7221 */ /* 0x000fc60000010000 */
[----:B------:R-:W-:Y:S01]  /*17490*/  MUFU.EX2 R62, R234 ;  /* 0x000000ea003e7308 */ /* 0x000fe20000000800 */
[----:B--2---:R-:W-:-:S07]  /*174a0*/  F2FP.BF16.PACK_AB R3, R190, R53 ;  /* 0x00000035be03723e */ /* 0x004fce00000010ff */
[----:B------:R-:W1:Y:S01]  /*174b0*/  MUFU.EX2 R44, R221 ;  /* 0x000000dd002c7308 */ /* 0x000e620000000800 */
[----:B----4-:R-:W-:-:S07]  /*174c0*/  FADD.FTZ R9, R10, R11 ;  /* 0x0000000b0a097221 */ /* 0x010fce0000010000 */
[----:B------:R-:W2:Y:S01]  /*174d0*/  MUFU.EX2 R8, R66 ;  /* 0x0000004200087308 */ /* 0x000ea20000000800 */
[C---:B------:R-:W-:Y:S02]  /*174e0*/  PRMT R214, R3.reuse, 0x7610, R214 ;  /* 0x0000761003d67816 */ /* 0x040fe400000000d6 */
[----:B------:R-:W-:-:S05]  /*174f0*/  PRMT R213, R3, 0x7632, R213 ;  /* 0x0000763203d57816 */ /* 0x000fca00000000d5 */
[----:B------:R-:W3:Y:S01]  /*17500*/  MUFU.EX2 R7, R64 ;  /* 0x0000004000077308 */ /* 0x000ee20000000800 */
[C---:B------:R-:W-:Y:S01]  /*17510*/  FADD.FTZ R11, R2.reuse, R9 ;  /* 0x00000009020b7221 */ /* 0x040fe20000010000 */
[----:B------:R-:W-:-:S06]  /*17520*/  F2FP.BF16.PACK_AB R42, R2, R10 ;  /* 0x0000000a022a723e */ /* 0x000fcc00000010ff */
[----:B------:R-:W4:Y:S01]  /*17530*/  MUFU.EX2 R3, R61 ;  /* 0x0000003d00037308 */ /* 0x000f220000000800 */
[----:B-1----:R-:W-:Y:S01]  /*17540*/  F2FP.BF16.PACK_AB R9, R44, R62 ;  /* 0x0000003e2c09723e */ /* 0x002fe200000010ff */
[----:B--2---:R-:W-:-:S06]  /*17550*/  FADD.FTZ R10, R8, R11 ;  /* 0x0000000b080a7221 */ /* 0x004fcc0000010000 */
[----:B------:R-:W1:Y:S01]  /*17560*/  MUFU.EX2 R2, R60 ;  /* 0x0000003c00027308 */ /* 0x000e620000000800 */
[C---:B------:R-:W-:Y:S02]  /*17570*/  PRMT R212, R9.reuse, 0x7610, R212 ;  /* 0x0000761009d47816 */ /* 0x040fe400000000d4 */
[----:B------:R-:W-:Y:S01]  /*17580*/  PRMT R207, R9, 0x7632, R207 ;  /* 0x0000763209cf7816 */ /* 0x000fe200000000cf */
[C---:B---3--:R-:W-:Y:S01]  /*17590*/  FADD.FTZ R9, R7.reuse, R10 ;  /* 0x0000000a07097221 */ /* 0x048fe20000010000 */
[----:B------:R-:W-:Y:S02]  /*175a0*/  @!P6 HFMA2.BF16_V2 R248, -RZ.H0_H0, RZ.H0_H0, -R216.H0_H0 ;  /* 0x200000fffff8e231 */ /* 0x000fe400003409d8 */
[----:B------:R-:W-:Y:S02]  /*175b0*/  @!P5 HFMA2.BF16_V2 R247, -RZ.H0_H0, RZ.H0_H0, -R215.H0_H0 ;  /* 0x200000fffff7d231 */ /* 0x000fe400003409d7 */
[----:B------:R-:W-:Y:S01]  /*175c0*/  @!P3 HFMA2.BF16_V2 R249, -RZ.H0_H0, RZ.H0_H0, -R213.H0_H0 ;  /* 0x200000fffff9b231 */ /* 0x000fe200003409d5 */
[----:B------:R-:W-:Y:S01]  /*175d0*/  F2FP.BF16.PACK_AB R52, R7, R8 ;  /* 0x000000080734723e */ /* 0x000fe200000010ff */
[----:B------:R-:W-:Y:S01]  /*175e0*/  @!P4 HFMA2.BF16_V2 R250, -RZ.H0_H0, RZ.H0_H0, -R214.H0_H0 ;  /* 0x200000fffffac231 */ /* 0x000fe200003409d6 */
[----:B------:R-:W-:Y:S01]  /*175f0*/  IMAD.MOV.U32 R234, RZ, RZ, R243 ;  /* 0x000000ffffea7224 */ /* 0x000fe200078e00f3 */
[----:B------:R-:W-:Y:S01]  /*17600*/  @!P2 HFMA2.BF16_V2 R252, -RZ.H0_H0, RZ.H0_H0, -R212.H0_H0 ;  /* 0x200000fffffca231 */ /* 0x000fe200003409d4 */
[----:B------:R-:W-:Y:S01]  /*17610*/  IMAD.MOV.U32 R237, RZ, RZ, R131 ;  /* 0x000000ffffed7224 */ /* 0x000fe200078e0083 */
[----:B------:R-:W-:Y:S01]  /*17620*/  @!P1 HFMA2.BF16_V2 R251, -RZ.H0_H0, RZ.H0_H0, -R207.H0_H0 ;  /* 0x200000fffffb9231 */ /* 0x000fe200003409cf */
[----:B----4-:R-:W-:Y:S01]  /*17630*/  FADD.FTZ R7, R3, R9 ;  /* 0x0000000903077221 */ /* 0x010fe20000010000 */
[----:B------:R-:W-:Y:S01]  /*17640*/  PRMT R243, R216, 0x5410, R215 ;  /* 0x00005410d8f37816 */ /* 0x000fe200000000d7 */
[-C--:B------:R-:W-:Y:S01]  /*17650*/  FMUL.FTZ R18, R92, R6.reuse ;  /* 0x000000065c127220 */ /* 0x080fe20000410000 */
[----:B------:R-:W-:Y:S01]  /*17660*/  PRMT R131, R214, 0x5410, R213 ;  /* 0x00005410d6837816 */ /* 0x000fe200000000d5 */
[-C--:B------:R-:W-:Y:S01]  /*17670*/  FMUL.FTZ R56, R124, R6.reuse ;  /* 0x000000067c387220 */ /* 0x080fe20000410000 */
[----:B------:R-:W-:Y:S01]  /*17680*/  @!P6 PRMT R216, R248, 0x5410, RZ ;  /* 0x00005410f8d8e816 */ /* 0x000fe200000000ff */
[----:B------:R-:W-:Y:S01]  /*17690*/  IMAD.MOV.U32 R246, RZ, RZ, R239 ;  /* 0x000000fffff67224 */ /* 0x000fe200078e00ef */
[----:B------:R-:W-:Y:S01]  /*176a0*/  @!P5 PRMT R215, R247, 0x5410, RZ ;  /* 0x00005410f7d7d816 */ /* 0x000fe200000000ff */
[----:B------:R-:W-:Y:S01]  /*176b0*/  IMAD.MOV.U32 R245, RZ, RZ, R63 ;  /* 0x000000fffff57224 */ /* 0x000fe200078e003f */
[----:B------:R-:W-:Y:S01]  /*176c0*/  @!P3 PRMT R213, R249, 0x5410, RZ ;  /* 0x00005410f9d5b816 */ /* 0x000fe200000000ff */
[----:B------:R-:W-:Y:S01]  /*176d0*/  IMAD.MOV.U32 R11, RZ, RZ, R62 ;  /* 0x000000ffff0b7224 */ /* 0x000fe200078e003e */
[----:B------:R-:W-:Y:S01]  /*176e0*/  PRMT R63, R212, 0x5410, R207 ;  /* 0x00005410d43f7816 */ /* 0x000fe200000000cf */
[-C--:B------:R-:W-:Y:S01]  /*176f0*/  FMUL.FTZ R132, R140, R6.reuse ;  /* 0x000000068c847220 */ /* 0x080fe20000410000 */
[----:B-1----:R-:W-:Y:S01]  /*17700*/  F2FP.BF16.PACK_AB R43, R2, R3 ;  /* 0x00000003022b723e */ /* 0x002fe200000010ff */
[----:B------:R-:W-:Y:S01]  /*17710*/  IMAD.MOV.U32 R10, RZ, RZ, R53 ;  /* 0x000000ffff0a7224 */ /* 0x000fe200078e0035 */
[----:B------:R-:W-:Y:S01]  /*17720*/  @!P4 PRMT R214, R250, 0x5410, RZ ;  /* 0x00005410fad6c816 */ /* 0x000fe200000000ff */
[-C--:B------:R-:W-:Y:S01]  /*17730*/  FMUL.FTZ R152, R152, R6.reuse ;  /* 0x0000000698987220 */ /* 0x080fe20000410000 */
[----:B------:R-:W-:Y:S01]  /*17740*/  @!P2 PRMT R212, R252, 0x5410, RZ ;  /* 0x00005410fcd4a816 */ /* 0x000fe200000000ff */
[-C--:B------:R-:W-:Y:S01]  /*17750*/  FMUL.FTZ R153, R153, R6.reuse ;  /* 0x0000000699997220 */ /* 0x080fe20000410000 */
[----:B------:R-:W-:Y:S01]  /*17760*/  @!P1 PRMT R207, R251, 0x5410, RZ ;  /* 0x00005410fbcf9816 */ /* 0x000fe200000000ff */
        /* <DEDUP_REMOVED lines=20> */
[----:B------:R-:W-:Y:S02]  /*178b0*/  FADD.FTZ R53, R2, R7 ;  /* 0x0000000702357221 */ /* 0x000fe40000010000 */
[----:B------:R-:W-:Y:S02]  /*178c0*/  IMAD.MOV.U32 R6, RZ, RZ, R56 ;  /* 0x000000ffff067224 */ /* 0x000fe400078e0038 */
[----:B------:R-:W-:Y:S02]  /*178d0*/  IMAD.MOV.U32 R236, RZ, RZ, R181 ;  /* 0x000000ffffec7224 */ /* 0x000fe400078e00b5 */
[----:B------:R-:W-:Y:S02]  /*178e0*/  IMAD.MOV.U32 R142, RZ, RZ, R18 ;  /* 0x000000ffff8e7224 */ /* 0x000fe400078e0012 */
        /* <DEDUP_REMOVED lines=22> */
[----:B------:R-:W-:Y:S02]  /*17a50*/  FMUL.FTZ R56, R127, R5 ;  /* 0x000000057f387220 */ /* 0x000fe40000410000 */
[----:B------:R-:W1:Y:S01]  /*17a60*/  MUFU.EX2 R5, R55 ;  /* 0x0000003700057308 */ /* 0x000e620000000800 */
[----:B------:R-:W-:-:S07]  /*17a70*/  IMAD.MOV.U32 R126, RZ, RZ, R3 ;  /* 0x000000ffff7e7224 */ /* 0x000fce00078e0003 */
[----:B------:R2:W3:Y:S01]  /*17a80*/  MUFU.EX2 R3, R54 ;  /* 0x0000003600037308 */ /* 0x0004e20000000800 */
[----:B------:R-:W-:Y:S02]  /*17a90*/  IMAD.MOV.U32 R127, RZ, RZ, R2 ;  /* 0x000000ffff7f7224 */ /* 0x000fe400078e0002 */
[----:B------:R-:W-:Y:S02]  /*17aa0*/  FADD.FTZ R2, R22, R36 ;  /* 0x0000002416027221 */ /* 0x000fe40000010000 */
[----:B------:R-:W-:Y:S02]  /*17ab0*/  IMAD.MOV.U32 R36, RZ, RZ, R63 ;  /* 0x000000ffff247224 */ /* 0x000fe400078e003f */
[----:B------:R-:W-:Y:S02]  /*17ac0*/  IMAD.MOV.U32 R124, RZ, RZ, R62 ;  /* 0x000000ffff7c7224 */ /* 0x000fe400078e003e */
        /* <DEDUP_REMOVED lines=24> */
[----:B-1----:R-:W-:Y:S02]  /*17c50*/  FADD.FTZ R0, R5, R13 ;  /* 0x0000000d05007221 */ /* 0x002fe40000010000 */
[----:B--2---:R-:W-:-:S02]  /*17c60*/  IMAD.MOV.U32 R54, RZ, RZ, R23 ;  /* 0x000000ffff367224 */ /* 0x004fc400078e0017 */
[----:B------:R-:W-:Y:S02]  /*17c70*/  FADD.FTZ R2, R19, R2 ;  /* 0x0000000213027221 */ /* 0x000fe40000010000 */
[----:B------:R-:W-:Y:S02]  /*17c80*/  IMAD.MOV.U32 R22, RZ, RZ, R18 ;  /* 0x000000ffff167224 */ /* 0x000fe400078e0012 */
[----:B---3--:R-:W-:Y:S01]  /*17c90*/  FADD.FTZ R23, R3, R0 ;  /* 0x0000000003177221 */ /* 0x008fe20000010000 */
[----:B------:R-:W-:Y:S01]  /*17ca0*/  IADD3 R0, R188, 0x4, RZ ;  /* 0x00000004bc007810 */ /* 0x000fe20007ffe0ff */
[----:B------:R-:W-:Y:S02]  /*17cb0*/  FADD.FTZ R18, R25, R2 ;  /* 0x0000000219127221 */ /* 0x000fe40000010000 */
[----:B------:R-:W-:Y:S02]  /*17cc0*/  FMUL.FTZ R209, R121, R4 ;  /* 0x0000000479d17220 */ /* 0x000fe40000410000 */
[----:B------:R-:W-:-:S02]  /*17cd0*/  IMAD.MOV.U32 R25, RZ, RZ, R22 ;  /* 0x000000ffff197224 */ /* 0x000fc400078e0016 */
[----:B------:R-:W-:Y:S02]  /*17ce0*/  IMAD.MOV.U32 R121, RZ, RZ, R9 ;  /* 0x000000ffff797224 */ /* 0x000fe400078e0009 */
[----:B------:R-:W-:Y:S02]  /*17cf0*/  IMAD.MOV.U32 R22, RZ, RZ, R8 ;  /* 0x000000ffff167224 */ /* 0x000fe400078e0008 */
[----:B------:R-:W-:-:S05]  /*17d00*/  IMAD.WIDE.U32 R8, R0, -0x326172a9, RZ ;  /* 0xcd9e8d5700087825 */ /* 0x000fca00078e00ff */
[----:B------:R-:W-:Y:S01]  /*17d10*/  LOP3.LUT R0, R9, R38, RZ, 0x3c, !PT ;  /* 0x0000002609007212 */ /* 0x000fe200078e3cff */
[----:B------:R-:W-:Y:S02]  /*17d20*/  IMAD.MOV.U32 R57, RZ, RZ, R208 ;  /* 0x000000ffff397224 */ /* 0x000fe400078e00d0 */
[----:B------:R-:W-:Y:S02]  /*17d30*/  FMUL.FTZ R208, R120, R4 ;  /* 0x0000000478d07220 */ /* 0x000fe40000410000 */
[----:B------:R-:W-:Y:S02]  /*17d40*/  IMAD.MOV.U32 R123, RZ, RZ, R6 ;  /* 0x000000ffff7b7224 */ /* 0x000fe400078e0006 */
[----:B------:R-:W-:Y:S02]  /*17d50*/  IMAD.MOV.U32 R120, RZ, RZ, R7 ;  /* 0x000000ffff787224 */ /* 0x000fe400078e0007 */
[----:B------:R-:W-:Y:S01]  /*17d60*/  IMAD.WIDE.U32 R6, R0, -0x2daee0ad, RZ ;  /* 0xd2511f5300067825 */ /* 0x000fe200078e00ff */
[----:B------:R-:W-:-:S04]  /*17d70*/  LOP3.LUT R2, R21, UR9, R8, 0x96, !PT ;  /* 0x0000000915027c12 */ /* 0x000fc8000f8e9608 */
[----:B------:R-:W-:Y:S01]  /*17d80*/  LOP3.LUT R0, R7, UR5, R178, 0x96, !PT ;  /* 0x0000000507007c12 */ /* 0x000fe2000f8e96b2 */
[----:B------:R-:W-:Y:S01]  /*17d90*/  IMAD.MOV.U32 R125, RZ, RZ, R61 ;  /* 0x000000ffff7d7224 */ /* 0x000fe200078e003d */
[----:B------:R-:W-:Y:S01]  /*17da0*/  F2FP.BF16.PACK_AB R24, R3, R5 ;  /* 0x000000050318723e */ /* 0x000fe200000010ff */
[----:B------:R-:W-:Y:S02]  /*17db0*/  IMAD.MOV.U32 R55, RZ, RZ, R60 ;  /* 0x000000ffff377224 */ /* 0x000fe400078e003c */
        /* <DEDUP_REMOVED lines=22> */
[----:B------:R-:W-:-:S04]  /*17f20*/  IMAD.WIDE.U32 R2, R2, -0x2daee0ad, RZ ;  /* 0xd2511f5302027825 */ /* 0x000fc800078e00ff */
[----:B------:R-:W-:Y:S01]  /*17f30*/  IMAD.WIDE.U32 R4, R0, -0x326172a9, RZ ;  /* 0xcd9e8d5700047825 */ /* 0x000fe200078e00ff */
[----:B------:R-:W-:-:S03]  /*17f40*/  LOP3.LUT R0, R3, UR26, R6, 0x96, !PT ;  /* 0x0000001a03007c12 */ /* 0x000fc6000f8e9606 */
[----:B------:R-:W-:Y:S01]  /*17f50*/  FADD.FTZ R19, R12, R14 ;  /* 0x0000000e0c137221 */ /* 0x000fe20000010000 */
[----:B------:R-:W-:Y:S01]  /*17f60*/  LOP3.LUT R3, R5, UR11, R20, 0x96, !PT ;  /* 0x0000000b05037c12 */ /* 0x000fe2000f8e9614 */
[----:B------:R-:W-:Y:S02]  /*17f70*/  IMAD.MOV.U32 R12, RZ, RZ, R127 ;  /* 0x000000ffff0c7224 */ /* 0x000fe400078e007f */
[----:B------:R-:W-:Y:S02]  /*17f80*/  IMAD.MOV.U32 R122, RZ, RZ, R141 ;  /* 0x000000ffff7a7224 */ /* 0x000fe400078e008d */
[----:B------:R-:W-:Y:S02]  /*17f90*/  IMAD.MOV.U32 R127, RZ, RZ, R140 ;  /* 0x000000ffff7f7224 */ /* 0x000fe400078e008c */
[----:B------:R-:W-:Y:S02]  /*17fa0*/  IMAD.MOV.U32 R140, RZ, RZ, R10 ;  /* 0x000000ffff8c7224 */ /* 0x000fe400078e000a */
[----:B------:R-:W-:-:S02]  /*17fb0*/  IMAD.MOV.U32 R141, RZ, RZ, R11 ;  /* 0x000000ffff8d7224 */ /* 0x000fc400078e000b */
[----:B------:R-:W-:-:S04]  /*17fc0*/  IMAD.WIDE.U32 R10, R3, -0x2daee0ad, RZ ;  /* 0xd2511f53030a7825 */ /* 0x000fc800078e00ff */
[----:B------:R-:W-:Y:S02]  /*17fd0*/  IMAD.MOV.U32 R7, RZ, RZ, R15 ;  /* 0x000000ffff077224 */ /* 0x000fe400078e000f */
[----:B------:R-:W-:Y:S01]  /*17fe0*/  IMAD.WIDE.U32 R14, R0, -0x326172a9, RZ ;  /* 0xcd9e8d57000e7825 */ /* 0x000fe200078e00ff */
[----:B------:R-:W-:-:S03]  /*17ff0*/  LOP3.LUT R0, R11, UR10, R2, 0x96, !PT ;  /* 0x0000000a0b007c12 */ /* 0x000fc6000f8e9602 */
[----:B------:R-:W-:Y:S02]  /*18000*/  IMAD.MOV.U32 R11, RZ, RZ, R12 ;  /* 0x000000ffff0b7224 */ /* 0x000fe400078e000c */
        /* <DEDUP_REMOVED lines=8> */
[----:B------:R-:W-:Y:S01]  /*18090*/  IMAD.WIDE.U32 R10, R3, -0x326172a9, RZ ;  /* 0xcd9e8d57030a7825 */ /* 0x000fe200078e00ff */
[----:B------:R-:W-:-:S03]  /*180a0*/  LOP3.LUT R8, R17, UR9, R8, 0x96, !PT ;  /* 0x0000000911087c12 */ /* 0x000fc6000f8e9608 */
[----:B------:R-:W-:Y:S01]  /*180b0*/  IMAD.WIDE.U32 R2, R2, -0x326172a9, RZ ;  /* 0xcd9e8d5702027825 */ /* 0x000fe200078e00ff */
[----:B------:R-:W-:-:S03]  /*180c0*/  LOP3.LUT R9, R5, UR11, R16, 0x96, !PT ;  /* 0x0000000b05097c12 */ /* 0x000fc6000f8e9610 */
[----:B------:R-:W-:Y:S01]  /*180d0*/  IMAD.MOV.U32 R16, RZ, RZ, R44 ;  /* 0x000000ffff107224 */ /* 0x000fe200078e002c */
[----:B------:R-:W-:Y:S01]  /*180e0*/  LOP3.LUT R0, R3, UR6, R10, 0x96, !PT ;  /* 0x0000000603007c12 */ /* 0x000fe2000f8e960a */
[----:B------:R-:W-:Y:S01]  /*180f0*/  IMAD.MOV.U32 R17, RZ, RZ, R15 ;  /* 0x000000ffff117224 */ /* 0x000fe200078e000f */
[----:B------:R-:W2:Y:S01]  /*18100*/  LDL.LU R44, [R1+0x1dc] ;  /* 0x0001dc00012c7983 */ /* 0x000ea20000300800 */
[----:B------:R-:W-:-:S03]  /*18110*/  LOP3.LUT R15, R2, 0xffff, RZ, 0xc0, !PT ;  /* 0x0000ffff020f7812 */ /* 0x000fc600078ec0ff */
[----:B------:R-:W3:Y:S01]  /*18120*/  LDL.LU R3, [R1+0x58] ;  /* 0x0000580001037983 */ /* 0x000ee20000300800 */
[----:B------:R-:W-:Y:S01]  /*18130*/  IMAD.MOV.U32 R10, RZ, RZ, R7 ;  /* 0x000000ffff0a7224 */ /* 0x000fe200078e0007 */
[----:B------:R-:W-:-:S04]  /*18140*/  LOP3.LUT R7, R0, 0xff, RZ, 0xc0, !PT ;  /* 0x000000ff00077812 */ /* 0x000fc800078ec0ff */
[----:B------:R-:W-:Y:S02]  /*18150*/  ISETP.GE.U32.AND P3, PT, R233, R7, PT ;  /* 0x00000007e900720c */ /* 0x000fe40003f66070 */
[----:B------:R-:W-:Y:S02]  /*18160*/  LOP3.LUT R7, R0, 0xffff, RZ, 0xc0, !PT ;  /* 0x0000ffff00077812 */ /* 0x000fe400078ec0ff */
[--C-:B------:R-:W-:Y:S02]  /*18170*/  SHF.R.U32.HI R5, RZ, 0x10, R0.reuse ;  /* 0x00000010ff057819 */ /* 0x100fe40000011600 */
[----:B------:R-:W-:Y:S02]  /*18180*/  PRMT R13, R40, 0x7610, R13 ;  /* 0x00007610280d7816 */ /* 0x000fe4000000000d */
[----:B------:R-:W-:Y:S02]  /*18190*/  SHF.R.U32.HI R0, RZ, 0x18, R0 ;  /* 0x00000018ff007819 */ /* 0x000fe40000011600 */
[----:B------:R-:W-:-:S02]  /*181a0*/  LOP3.LUT R11, R11, UR15, R12, 0x96, !PT ;  /* 0x0000000f0b0b7c12 */ /* 0x000fc4000f8e960c */
[----:B------:R-:W-:Y:S01]  /*181b0*/  ISETP.GE.U32.AND P1, PT, R233, R0, PT ;  /* 0x00000000e900720c */ /* 0x000fe20003f26070 */
[----:B------:R-:W-:Y:S01]  /*181c0*/  @!P3 HFMA2.BF16_V2 R68, -RZ.H0_H0, RZ.H0_H0, -R13.H0_H0 ;  /* 0x200000ffff44b231 */ /* 0x000fe2000034090d */
[----:B------:R-:W-:Y:S02]  /*181d0*/  PRMT R12, R40, 0x7632, R12 ;  /* 0x00007632280c7816 */ /* 0x000fe4000000000c */
[----:B------:R-:W-:Y:S02]  /*181e0*/  LOP3.LUT R5, R5, 0xff, RZ, 0xc0, !PT ;  /* 0x000000ff05057812 */ /* 0x000fe400078ec0ff */
[----:B------:R-:W-:Y:S02]  /*181f0*/  LOP3.LUT R0, R2, 0xff, RZ, 0xc0, !PT ;  /* 0x000000ff02007812 */ /* 0x000fe400078ec0ff */
[----:B------:R-:W-:Y:S02]  /*18200*/  SHF.R.U32.HI R7, RZ, 0x8, R7 ;  /* 0x00000008ff077819 */ /* 0x000fe40000011607 */
[----:B------:R-:W-:-:S02]  /*18210*/  PRMT R40, R13, 0x5410, R12 ;  /* 0x000054100d287816 */ /* 0x000fc4000000000c */
[C---:B------:R-:W-:Y:S02]  /*18220*/  ISETP.GE.U32.AND P5, PT, R233.reuse, R5, PT ;  /* 0x00000005e900720c */ /* 0x040fe40003fa6070 */
[----:B------:R-:W-:Y:S02]  /*18230*/  ISETP.GE.U32.AND P6, PT, R233, R0, PT ;  /* 0x00000000e900720c */ /* 0x000fe40003fc6070 */
[----:B------:R-:W-:Y:S02]  /*18240*/  @!P3 PRMT R13, R68, 0x5410, RZ ;  /* 0x00005410440db816 */ /* 0x000fe400000000ff */
[--C-:B------:R-:W-:Y:S02]  /*18250*/  SHF.R.U32.HI R5, RZ, 0x18, R2.reuse ;  /* 0x00000018ff057819 */ /* 0x100fe40000011602 */
[----:B------:R-:W-:Y:S02]  /*18260*/  SHF.R.U32.HI R0, RZ, 0x10, R2 ;  /* 0x00000010ff007819 */ /* 0x000fe40000011602 */
[----:B------:R-:W-:-:S02]  /*18270*/  LOP3.LUT R7, R7, 0xffff, RZ, 0xc0, !PT ;  /* 0x0000ffff07077812 */ /* 0x000fc400078ec0ff */
[----:B------:R-:W-:Y:S02]  /*18280*/  LOP3.LUT R0, R0, 0xff, RZ, 0xc0, !PT ;  /* 0x000000ff00007812 */ /* 0x000fe400078ec0ff */
[C---:B------:R-:W-:Y:S02]  /*18290*/  ISETP.GE.U32.AND P4, PT, R233.reuse, R7, PT ;  /* 0x00000007e900720c */ /* 0x040fe40003f86070 */
[C---:B------:R-:W-:Y:S02]  /*182a0*/  ISETP.GE.U32.AND P3, PT, R233.reuse, R0, PT ;  /* 0x00000000e900720c */ /* 0x040fe40003f66070 */
[----:B------:R-:W-:Y:S01]  /*182b0*/  ISETP.GE.U32.AND P2, PT, R233, R5, PT ;  /* 0x00000005e900720c */ /* 0x000fe20003f46070 */
[----:B------:R-:W-:Y:S02]  /*182c0*/  FADD.FTZ R19, R26, R19 ;  /* 0x000000131a137221 */ /* 0x000fe40000010000 */
[----:B------:R-:W-:Y:S02]  /*182d0*/  IMAD.MOV.U32 R26, RZ, RZ, R10 ;  /* 0x000000ffff1a7224 */ /* 0x000fe400078e000a */
[----:B------:R-:W-:-:S02]  /*182e0*/  IMAD.MOV.U32 R10, RZ, RZ, R22 ;  /* 0x000000ffff0a7224 */ /* 0x000fc400078e0016 */
[----:B------:R-:W-:Y:S02]  /*182f0*/  FADD.FTZ R22, R35, R18 ;  /* 0x0000001223167221 */ /* 0x000fe40000010000 */
[----:B------:R-:W-:Y:S01]  /*18300*/  @!P4 HFMA2.BF16_V2 R69, -RZ.H0_H0, RZ.H0_H0, -R12.H0_H0 ;  /* 0x200000ffff45c231 */ /* 0x000fe2000034090c */
[----:B------:R-:W-:-:S04]  /*18310*/  IMAD.MOV.U32 R35, RZ, RZ, R16 ;  /* 0x000000ffff237224 */ /* 0x000fc800078e0010 */
[----:B------:R-:W-:Y:S02]  /*18320*/  @!P4 PRMT R12, R69, 0x5410, RZ ;  /* 0x00005410450cc816 */ /* 0x000fe400000000ff */
[----:B------:R-:W-:Y:S01]  /*18330*/  PRMT R206, R51, 0x7610, R206 ;  /* 0x0000761033ce7816 */ /* 0x000fe200000000ce */
[----:B---3--:R-:W-:Y:S02]  /*18340*/  IMAD.MOV.U32 R68, RZ, RZ, R3 ;  /* 0x000000ffff447224 */ /* 0x008fe400078e0003 */
[----:B------:R-:W-:-:S05]  /*18350*/  IMAD.WIDE.U32 R2, R8, -0x2daee0ad, RZ ;  /* 0xd2511f5308027825 */ /* 0x000fca00078e00ff */
[----:B------:R-:W-:Y:S01]  /*18360*/  LOP3.LUT R3, R3, UR26, R6, 0x96, !PT ;  /* 0x0000001a03037c12 */ /* 0x000fe2000f8e9606 */
[----:B------:R-:W-:-:S05]  /*18370*/  IMAD.WIDE.U32 R6, R9, -0x2daee0ad, RZ ;  /* 0xd2511f5309067825 */ /* 0x000fca00078e00ff */
[----:B------:R-:W-:Y:S01]  /*18380*/  LOP3.LUT R0, R7, UR10, R2, 0x96, !PT ;  /* 0x0000000a07007c12 */ /* 0x000fe2000f8e9602 */
[----:B------:R-:W-:-:S04]  /*18390*/  IMAD.WIDE.U32 R2, R3, -0x326172a9, RZ ;  /* 0xcd9e8d5703027825 */ /* 0x000fc800078e00ff */
[----:B------:R-:W-:Y:S01]  /*183a0*/  IMAD.WIDE.U32 R8, R0, -0x326172a9, RZ ;  /* 0xcd9e8d5700087825 */ /* 0x000fe200078e00ff */
[----:B------:R-:W-:-:S04]  /*183b0*/  LOP3.LUT R3, R3, UR14, R4, 0x96, !PT ;  /* 0x0000000e03037c12 */ /* 0x000fc8000f8e9604 */
[----:B------:R-:W-:Y:S01]  /*183c0*/  LOP3.LUT R2, R9, UR28, R2, 0x96, !PT ;  /* 0x0000001c09027c12 */ /* 0x000fe2000f8e9602 */
[----:B------:R-:W-:-:S05]  /*183d0*/  IMAD.WIDE.U32 R4, R3, -0x2daee0ad, RZ ;  /* 0xd2511f5303047825 */ /* 0x000fca00078e00ff */
[----:B------:R-:W-:Y:S01]  /*183e0*/  LOP3.LUT R5, R5, UR27, R6, 0x96, !PT ;  /* 0x0000001b05057c12 */ /* 0x000fe2000f8e9606 */
[----:B------:R-:W-:-:S04]  /*183f0*/  IMAD.WIDE.U32 R6, R2, -0x2daee0ad, RZ ;  /* 0xd2511f5302067825 */ /* 0x000fc800078e00ff */
[----:B------:R-:W-:Y:S01]  /*18400*/  IMAD.WIDE.U32 R2, R11, -0x2daee0ad, RZ ;  /* 0xd2511f530b027825 */ /* 0x000fe200078e00ff */
[----:B------:R-:W-:-:S03]  /*18410*/  LOP3.LUT R7, R7, UR13, R4, 0x96, !PT ;  /* 0x0000000d07077c12 */ /* 0x000fc6000f8e9604 */
[----:B------:R-:W-:Y:S01]  /*18420*/  IMAD.MOV.U32 R11, RZ, RZ, R10 ;  /* 0x000000ffff0b7224 */ /* 0x000fe200078e000a */
[----:B------:R-:W-:Y:S01]  /*18430*/  LOP3.LUT R0, R3, UR7, R14, 0x96, !PT ;  /* 0x0000000703007c12 */ /* 0x000fe2000f8e960e */
[----:B------:R-:W-:Y:S01]  /*18440*/  IMAD.WIDE.U32 R4, R5, -0x326172a9, RZ ;  /* 0xcd9e8d5705047825 */ /* 0x000fe200078e00ff */
[C---:B------:R-:W-:Y:S02]  /*18450*/  LOP3.LUT R10, R2.reuse, 0xff, RZ, 0xc0, !PT ;  /* 0x000000ff020a7812 */ /* 0x040fe400078ec0ff */
[----:B------:R-:W-:Y:S02]  /*18460*/  LOP3.LUT R14, R2, 0xffff, RZ, 0xc0, !PT ;  /* 0x0000ffff020e7812 */ /* 0x000fe400078ec0ff */
[--C-:B------:R-:W-:Y:S02]  /*18470*/  SHF.R.U32.HI R16, RZ, 0x10, R2.reuse ;  /* 0x00000010ff107819 */ /* 0x100fe40000011602 */
[----:B------:R-:W-:Y:S01]  /*18480*/  SHF.R.U32.HI R18, RZ, 0x18, R2 ;  /* 0x00000018ff127819 */ /* 0x000fe20000011602 */
[----:B------:R-:W-:Y:S01]  /*18490*/  IMAD.WIDE.U32 R2, R7, -0x326172a9, RZ ;  /* 0xcd9e8d5707027825 */ /* 0x000fe200078e00ff */
[----:B------:R-:W-:-:S03]  /*184a0*/  PRMT R9, R50, 0x7610, R9 ;  /* 0x0000761032097816 */ /* 0x000fc60000000009 */
[----:B------:R-:W-:Y:S01]  /*184b0*/  IMAD.MOV.U32 R69, RZ, RZ, R11 ;  /* 0x000000ffff457224 */ /* 0x000fe200078e000b */
[--C-:B------:R-:W-:Y:S02]  /*184c0*/  LOP3.LUT R11, R5, UR15, R8.reuse, 0x96, !PT ;  /* 0x0000000f050b7c12 */ /* 0x100fe4000f8e9608 */
[----:B------:R-:W-:Y:S01]  /*184d0*/  PRMT R8, R50, 0x7632, R8 ;  /* 0x0000763232087816 */ /* 0x000fe20000000008 */
[----:B------:R-:W-:Y:S01]  /*184e0*/  IMAD.MOV.U32 R50, RZ, RZ, R17 ;  /* 0x000000ffff327224 */ /* 0x000fe200078e0011 */
[----:B------:R-:W-:Y:S02]  /*184f0*/  LOP3.LUT R7, R3, UR6, R4, 0x96, !PT ;  /* 0x0000000603077c12 */ /* 0x000fe4000f8e9604 */
[----:B------:R-:W-:Y:S02]  /*18500*/  SHF.R.U32.HI R4, RZ, 0x8, R15 ;  /* 0x00000008ff047819 */ /* 0x000fe4000001160f */
[C---:B------:R-:W-:Y:S02]  /*18510*/  LOP3.LUT R17, R2.reuse, 0xffff, RZ, 0xc0, !PT ;  /* 0x0000ffff02117812 */ /* 0x040fe400078ec0ff */
[----:B------:R-:W-:-:S02]  /*18520*/  LOP3.LUT R5, R2, 0xff, RZ, 0xc0, !PT ;  /* 0x000000ff02057812 */ /* 0x000fc400078ec0ff */
[--C-:B------:R-:W-:Y:S02]  /*18530*/  SHF.R.U32.HI R15, RZ, 0x10, R2.reuse ;  /* 0x00000010ff0f7819 */ /* 0x100fe40000011602 */
[----:B------:R-:W-:Y:S01]  /*18540*/  SHF.R.U32.HI R3, RZ, 0x18, R2 ;  /* 0x00000018ff037819 */ /* 0x000fe20000011602 */
[----:B------:R-:W-:Y:S02]  /*18550*/  IMAD.MOV.U32 R2, RZ, RZ, R38 ;  /* 0x000000ffff027224 */ /* 0x000fe400078e0026 */
[----:B------:R-:W3:Y:S01]  /*18560*/  LDL.LU R38, [R1+0x1d8] ;  /* 0x0001d80001267983 */ /* 0x000ee20000300800 */
[----:B------:R-:W-:Y:S01]  /*18570*/  LOP3.LUT R4, R4, 0xffff, RZ, 0xc0, !PT ;  /* 0x0000ffff04047812 */ /* 0x000fe200078ec0ff */
[----:B------:R-:W-:-:S03]  /*18580*/  @!P1 HFMA2.BF16_V2 R70, -RZ.H0_H0, RZ.H0_H0, -R8.H0_H0 ;  /* 0x200000ffff469231 */ /* 0x000fc60000340908 */
[----:B------:R-:W-:Y:S01]  /*18590*/  ISETP.GE.U32.AND P4, PT, R233, R4, PT ;  /* 0x00000004e900720c */ /* 0x000fe20003f86070 */
[----:B------:R-:W-:Y:S01]  /*185a0*/  IMAD.MOV.U32 R4, RZ, RZ, R36 ;  /* 0x000000ffff047224 */ /* 0x000fe200078e0024 */
[----:B------:R-:W-:Y:S01]  /*185b0*/  PRMT R36, R9, 0x5410, R8 ;  /* 0x0000541009247816 */ /* 0x000fe20000000008 */
[----:B------:R-:W-:Y:S01]  /*185c0*/  @!P5 HFMA2.BF16_V2 R71, -RZ.H0_H0, RZ.H0_H0, -R9.H0_H0 ;  /* 0x200000ffff47d231 */ /* 0x000fe20000340909 */
[----:B------:R-:W-:Y:S01]  /*185d0*/  @!P1 PRMT R8, R70, 0x5410, RZ ;  /* 0x0000541046089816 */ /* 0x000fe200000000ff */
[----:B------:R-:W-:Y:S01]  /*185e0*/  IMAD.MOV.U32 R70, RZ, RZ, R2 ;  /* 0x000000ffff467224 */ /* 0x000fe200078e0002 */
[----:B------:R-:W-:Y:S01]  /*185f0*/  ISETP.GE.U32.AND P1, PT, R233, R10, PT ;  /* 0x0000000ae900720c */ /* 0x000fe20003f26070 */
[----:B------:R-:W-:Y:S01]  /*18600*/  IMAD.MOV.U32 R10, RZ, RZ, R50 ;  /* 0x000000ffff0a7224 */ /* 0x000fe200078e0032 */
[----:B------:R-:W-:Y:S02]  /*18610*/  SHF.R.U32.HI R2, RZ, 0x10, R0 ;  /* 0x00000010ff027819 */ /* 0x000fe40000011600 */
[----:B------:R-:W-:Y:S01]  /*18620*/  @!P5 PRMT R9, R71, 0x5410, RZ ;  /* 0x000054104709d816 */ /* 0x000fe200000000ff */
[----:B------:R-:W-:Y:S01]  /*18630*/  IMAD.MOV.U32 R71, RZ, RZ, R10 ;  /* 0x000000ffff477224 */ /* 0x000fe200078e000a */
[----:B------:R-:W-:Y:S01]  /*18640*/  LOP3.LUT R2, R2, 0xff, RZ, 0xc0, !PT ;  /* 0x000000ff02027812 */ /* 0x000fe200078ec0ff */
[----:B------:R-:W-:Y:S01]  /*18650*/  IMAD.MOV.U32 R10, RZ, RZ, R70 ;  /* 0x000000ffff0a7224 */ /* 0x000fe200078e0046 */
[----:B------:R-:W-:Y:S01]  /*18660*/  @!P6 HFMA2.BF16_V2 R72, -RZ.H0_H0, RZ.H0_H0, -R206.H0_H0 ;  /* 0x200000ffff48e231 */ /* 0x000fe200003409ce */
[----:B------:R-:W-:Y:S01]  /*18670*/  PRMT R205, R51, 0x7632, R205 ;  /* 0x0000763233cd7816 */ /* 0x000fe200000000cd */
[----:B------:R-:W-:Y:S01]  /*18680*/  IMAD.MOV.U32 R70, RZ, RZ, R4 ;  /* 0x000000ffff467224 */ /* 0x000fe200078e0004 */
[----:B------:R-:W-:Y:S01]  /*18690*/  ISETP.GE.U32.AND P5, PT, R233, R2, PT ;  /* 0x00000002e900720c */ /* 0x000fe20003fa6070 */
[----:B------:R-:W-:Y:S01]  /*186a0*/  IMAD.MOV.U32 R4, RZ, RZ, R68 ;  /* 0x000000ffff047224 */ /* 0x000fe200078e0044 */
[----:B------:R-:W-:Y:S01]  /*186b0*/  LOP3.LUT R2, R0, 0xff, RZ, 0xc0, !PT ;  /* 0x000000ff00027812 */ /* 0x000fe200078ec0ff */
[----:B------:R-:W-:Y:S01]  /*186c0*/  IMAD.MOV.U32 R68, RZ, RZ, R26 ;  /* 0x000000ffff447224 */ /* 0x000fe200078e001a */
[----:B------:R-:W-:Y:S01]  /*186d0*/  PRMT R203, R49, 0x7610, R203 ;  /* 0x0000761031cb7816 */ /* 0x000fe200000000cb */
[----:B------:R-:W-:Y:S01]  /*186e0*/  IMAD.MOV.U32 R26, RZ, RZ, R25 ;  /* 0x000000ffff1a7224 */ /* 0x000fe200078e0019 */
[----:B------:R-:W-:-:S02]  /*186f0*/  PRMT R25, R206, 0x5410, R205 ;  /* 0x00005410ce197816 */ /* 0x000fc400000000cd */
[----:B------:R-:W-:Y:S02]  /*18700*/  PRMT R204, R49, 0x7632, R204 ;  /* 0x0000763231cc7816 */ /* 0x000fe400000000cc */
[C---:B------:R-:W-:Y:S02]  /*18710*/  PRMT R202, R48.reuse, 0x7610, R202 ;  /* 0x0000761030ca7816 */ /* 0x040fe400000000ca */
[----:B------:R-:W-:Y:S01]  /*18720*/  PRMT R201, R48, 0x7632, R201 ;  /* 0x0000763230c97816 */ /* 0x000fe200000000c9 */
[----:B------:R-:W-:Y:S01]  /*18730*/  FADD.FTZ R19, R33, R19 ;  /* 0x0000001321137221 */ /* 0x000fe20000010000 */
[----:B------:R-:W-:Y:S01]  /*18740*/  @!P6 PRMT R206, R72, 0x5410, RZ ;  /* 0x0000541048cee816 */ /* 0x000fe200000000ff */
[----:B------:R-:W4:Y:S01]  /*18750*/  LDL.LU.64 R50, [R1+0x50] ;  /* 0x0000500001327983 */ /* 0x000f220000300a00 */
[----:B------:R-:W-:Y:S02]  /*18760*/  ISETP.GE.U32.AND P6, PT, R233, R2, PT ;  /* 0x00000002e900720c */ /* 0x000fe40003fc6070 */
[----:B------:R-:W-:-:S02]  /*18770*/  SHF.R.U32.HI R2, RZ, 0x18, R0 ;  /* 0x00000018ff027819 */ /* 0x000fc40000011600 */
[----:B------:R-:W-:Y:S01]  /*18780*/  LOP3.LUT R0, R0, 0xffff, RZ, 0xc0, !PT ;  /* 0x0000ffff00007812 */ /* 0x000fe200078ec0ff */
[----:B------:R-:W-:Y:S01]  /*18790*/  IMAD.MOV.U32 R72, RZ, RZ, R71 ;  /* 0x000000ffff487224 */ /* 0x000fe200078e0047 */
[----:B------:R-:W-:Y:S02]  /*187a0*/  @!P3 HFMA2.BF16_V2 R75, -RZ.H0_H0, RZ.H0_H0, -R203.H0_H0 ;  /* 0x200000ffff4bb231 */ /* 0x000fe400003409cb */
[----:B------:R-:W-:Y:S01]  /*187b0*/  SHF.R.U32.HI R0, RZ, 0x8, R0 ;  /* 0x00000008ff007819 */ /* 0x000fe20000011600 */
[----:B------:R-:W-:Y:S02]  /*187c0*/  IMAD.MOV.U32 R71, RZ, RZ, R70 ;  /* 0x000000ffff477224 */ /* 0x000fe400078e0046 */
[----:B------:R-:W-:Y:S01]  /*187d0*/  IMAD.MOV.U32 R70, RZ, RZ, R4 ;  /* 0x000000ffff467224 */ /* 0x000fe200078e0004 */
[----:B------:R-:W-:Y:S01]  /*187e0*/  LOP3.LUT R0, R0, 0xffff, RZ, 0xc0, !PT ;  /* 0x0000ffff00007812 */ /* 0x000fe200078ec0ff */
[----:B------:R-:W-:Y:S02]  /*187f0*/  IMAD.MOV.U32 R4, RZ, RZ, R68 ;  /* 0x000000ffff047224 */ /* 0x000fe400078e0044 */
[----:B------:R-:W-:Y:S01]  /*18800*/  IMAD.MOV.U32 R68, RZ, RZ, R26 ;  /* 0x000000ffff447224 */ /* 0x000fe200078e001a */
[----:B------:R-:W-:-:S02]  /*18810*/  PRMT R26, R203, 0x5410, R204 ;  /* 0x00005410cb1a7816 */ /* 0x000fc400000000cc */
[----:B------:R-:W-:Y:S02]  /*18820*/  @!P3 PRMT R203, R75, 0x5410, RZ ;  /* 0x000054104bcbb816 */ /* 0x000fe400000000ff */
[----:B------:R-:W-:Y:S01]  /*18830*/  ISETP.GE.U32.AND P3, PT, R233, R0, PT ;  /* 0x00000000e900720c */ /* 0x000fe20003f66070 */
[----:B------:R-:W-:Y:S02]  /*18840*/  @!P4 HFMA2.BF16_V2 R73, -RZ.H0_H0, RZ.H0_H0, -R205.H0_H0 ;  /* 0x200000ffff49c231 */ /* 0x000fe400003409cd */
[----:B------:R-:W-:Y:S01]  /*18850*/  @!P6 HFMA2.BF16_V2 R76, -RZ.H0_H0, RZ.H0_H0, -R202.H0_H0 ;  /* 0x200000ffff4ce231 */ /* 0x000fe200003409ca */
[----:B------:R-:W-:Y:S02]  /*18860*/  IMAD.MOV.U32 R49, RZ, RZ, R70 ;  /* 0x000000ffff317224 */ /* 0x000fe400078e0046 */
[----:B------:R-:W-:Y:S01]  /*18870*/  IMAD.MOV.U32 R70, RZ, RZ, R143 ;  /* 0x000000ffff467224 */ /* 0x000fe200078e008f */
[----:B------:R-:W-:Y:S01]  /*18880*/  PRMT R143, R202, 0x5410, R201 ;  /* 0x00005410ca8f7816 */ /* 0x000fe200000000c9 */
[----:B------:R-:W-:Y:S01]  /*18890*/  @!P2 HFMA2.BF16_V2 R74, -RZ.H0_H0, RZ.H0_H0, -R204.H0_H0 ;  /* 0x200000ffff4aa231 */ /* 0x000fe200003409cc */
[----:B------:R-:W-:-:S02]  /*188a0*/  @!P4 PRMT R205, R73, 0x5410, RZ ;  /* 0x0000541049cdc816 */ /* 0x000fc400000000ff */
[----:B------:R-:W-:Y:S02]  /*188b0*/  @!P6 PRMT R202, R76, 0x5410, RZ ;  /* 0x000054104ccae816 */ /* 0x000fe400000000ff */
[C---:B------:R-:W-:Y:S02]  /*188c0*/  ISETP.GE.U32.AND P4, PT, R233.reuse, R2, PT ;  /* 0x00000002e900720c */ /* 0x040fe40003f86070 */
[----:B------:R-:W-:Y:S01]  /*188d0*/  ISETP.GE.U32.AND P6, PT, R233, R3, PT ;  /* 0x00000003e900720c */ /* 0x000fe20003fc6070 */
[----:B------:R-:W-:Y:S01]  /*188e0*/  IMAD.WIDE.U32 R2, R11, -0x2daee0ad, RZ ;  /* 0xd2511f530b027825 */ /* 0x000fe200078e00ff */
[----:B------:R-:W-:Y:S01]  /*188f0*/  SHF.R.U32.HI R0, RZ, 0x8, R14 ;  /* 0x00000008ff007819 */ /* 0x000fe2000001160e */
[----:B------:R-:W-:Y:S01]  /*18900*/  @!P3 HFMA2.BF16_V2 R77, -RZ.H0_H0, RZ.H0_H0, -R201.H0_H0 ;  /* 0x200000ffff4db231 */ /* 0x000fe200003409c9 */
[----:B------:R-:W-:Y:S01]  /*18910*/  PRMT R199, R47, 0x7610, R199 ;  /* 0x000076102fc77816 */ /* 0x000fe200000000c7 */
[----:B------:R-:W-:Y:S01]  /*18920*/  IMAD.MOV.U32 R73, RZ, RZ, R4 ;  /* 0x000000ffff497224 */ /* 0x000fe200078e0004 */
[----:B------:R-:W-:Y:S01]  /*18930*/  @!P2 PRMT R204, R74, 0x5410, RZ ;  /* 0x000054104acca816 */ /* 0x000fe200000000ff */
[----:B------:R-:W-:Y:S01]  /*18940*/  IMAD.MOV.U32 R33, RZ, RZ, R10 ;  /* 0x000000ffff217224 */ /* 0x000fe200078e000a */
[----:B------:R-:W-:-:S02]  /*18950*/  LOP3.LUT R0, R0, 0xffff, RZ, 0xc0, !PT ;  /* 0x0000ffff00007812 */ /* 0x000fc400078ec0ff */
[----:B------:R-:W-:Y:S02]  /*18960*/  ISETP.GE.U32.AND P2, PT, R233, R5, PT ;  /* 0x00000005e900720c */ /* 0x000fe40003f46070 */
[C---:B------:R-:W-:Y:S02]  /*18970*/  LOP3.LUT R4, R2.reuse, 0xff, RZ, 0xc0, !PT ;  /* 0x000000ff02047812 */ /* 0x040fe400078ec0ff */
[----:B------:R-:W-:Y:S02]  /*18980*/  LOP3.LUT R11, R2, 0xffff, RZ, 0xc0, !PT ;  /* 0x0000ffff020b7812 */ /* 0x000fe400078ec0ff */
[--C-:B------:R-:W-:Y:S02]  /*18990*/  SHF.R.U32.HI R10, RZ, 0x10, R2.reuse ;  /* 0x00000010ff0a7819 */ /* 0x100fe40000011602 */
[----:B------:R-:W-:Y:S01]  /*189a0*/  SHF.R.U32.HI R5, RZ, 0x18, R2 ;  /* 0x00000018ff057819 */ /* 0x000fe20000011602 */
[----:B------:R-:W-:Y:S01]  /*189b0*/  @!P5 HFMA2.BF16_V2 R79, -RZ.H0_H0, RZ.H0_H0, -R199.H0_H0 ;  /* 0x200000ffff4fd231 */ /* 0x000fe200003409c7 */
[----:B------:R-:W-:Y:S01]  /*189c0*/  @!P3 PRMT R201, R77, 0x5410, RZ ;  /* 0x000054104dc9b816 */ /* 0x000fe200000000ff */
[----:B------:R1:W1:Y:S01]  /*189d0*/  MUFU.EX2 R2, R49 ;  /* 0x0000003100027308 */ /* 0x0002620000000800 */
[----:B------:R-:W-:-:S02]  /*189e0*/  PRMT R200, R47, 0x7632, R200 ;  /* 0x000076322fc87816 */ /* 0x000fc400000000c8 */
[----:B------:R-:W-:Y:S02]  /*189f0*/  ISETP.GE.U32.AND P3, PT, R233, R0, PT ;  /* 0x00000000e900720c */ /* 0x000fe40003f66070 */
[----:B------:R-:W-:Y:S02]  /*18a00*/  LOP3.LUT R6, R3, UR7, R6, 0x96, !PT ;  /* 0x0000000703067c12 */ /* 0x000fe4000f8e9606 */
[----:B------:R-:W-:Y:S01]  /*18a10*/  LOP3.LUT R3, R16, 0xff, RZ, 0xc0, !PT ;  /* 0x000000ff10037812 */ /* 0x000fe200078ec0ff */
[----:B-1----:R-:W-:Y:S02]  /*18a20*/  IMAD.MOV.U32 R49, RZ, RZ, R73 ;  /* 0x000000ffff317224 */ /* 0x002fe400078e0049 */
[----:B------:R-:W-:Y:S02]  /*18a30*/  IMAD.MOV.U32 R73, RZ, RZ, R72 ;  /* 0x000000ffff497224 */ /* 0x000fe400078e0048 */
[----:B------:R-:W-:Y:S01]  /*18a40*/  IMAD.MOV.U32 R72, RZ, RZ, R142 ;  /* 0x000000ffff487224 */ /* 0x000fe200078e008e */
[----:B------:R-:W-:Y:S01]  /*18a50*/  PRMT R142, R199, 0x5410, R200 ;  /* 0x00005410c78e7816 */ /* 0x000fe200000000c8 */
[----:B------:R1:W1:Y:S01]  /*18a60*/  MUFU.EX2 R0, R49 ;  /* 0x0000003100007308 */ /* 0x0002620000000800 */
[----:B------:R-:W-:-:S02]  /*18a70*/  @!P5 PRMT R199, R79, 0x5410, RZ ;  /* 0x000054104fc7d816 */ /* 0x000fc400000000ff */
[----:B------:R-:W-:Y:S02]  /*18a80*/  ISETP.GE.U32.AND P5, PT, R233, R3, PT ;  /* 0x00000003e900720c */ /* 0x000fe40003fa6070 */
[C---:B------:R-:W-:Y:S01]  /*18a90*/  PRMT R197, R46.reuse, 0x7632, R197 ;  /* 0x000076322ec57816 */ /* 0x040fe200000000c5 */
[----:B------:R-:W-:Y:S01]  /*18aa0*/  IMAD.MOV.U32 R75, RZ, RZ, R179 ;  /* 0x000000ffff4b7224 */ /* 0x000fe200078e00b3 */
[----:B------:R-:W-:Y:S02]  /*18ab0*/  PRMT R198, R46, 0x7610, R198 ;  /* 0x000076102ec67816 */ /* 0x000fe400000000c6 */
[----:B------:R-:W-:Y:S01]  /*18ac0*/  PRMT R196, R42, 0x7610, R196 ;  /* 0x000076102ac47816 */ /* 0x000fe200000000c4 */
[----:B------:R-:W-:Y:S01]  /*18ad0*/  @!P3 HFMA2.BF16_V2 R88, -RZ.H0_H0, RZ.H0_H0, -R197.H0_H0 ;  /* 0x200000ffff58b231 */ /* 0x000fe200003409c5 */
[----:B------:R-:W-:Y:S01]  /*18ae0*/  FADD.FTZ R3, R2, R23 ;  /* 0x0000001702037221 */ /* 0x000fe20000010000 */
[----:B------:R-:W-:Y:S01]  /*18af0*/  PRMT R195, R42, 0x7632, R195 ;  /* 0x000076322ac37816 */ /* 0x000fe200000000c3 */
[----:B-1----:R-:W-:-:S02]  /*18b00*/  IMAD.MOV.U32 R49, RZ, RZ, R75 ;  /* 0x000000ffff317224 */ /* 0x002fc400078e004b */
[----:B------:R-:W-:Y:S01]  /*18b10*/  IMAD.MOV.U32 R75, RZ, RZ, R141 ;  /* 0x000000ffff4b7224 */ /* 0x000fe200078e008d */
[----:B------:R-:W-:Y:S01]  /*18b20*/  PRMT R141, R198, 0x5410, R197 ;  /* 0x00005410c68d7816 */ /* 0x000fe200000000c5 */
[----:B------:R-:W-:Y:S01]  /*18b30*/  @!P5 HFMA2.BF16_V2 R90, -RZ.H0_H0, RZ.H0_H0, -R196.H0_H0 ;  /* 0x200000ffff5ad231 */ /* 0x000fe200003409c4 */
[----:B------:R-:W-:Y:S01]  /*18b40*/  @!P3 PRMT R197, R88, 0x5410, RZ ;  /* 0x0000541058c5b816 */ /* 0x000fe200000000ff */
[C---:B------:R-:W-:Y:S01]  /*18b50*/  FADD.FTZ R3, R0.reuse, R3 ;  /* 0x0000000300037221 */ /* 0x040fe20000010000 */
[----:B------:R-:W-:Y:S02]  /*18b60*/  ISETP.GE.U32.AND P3, PT, R233, R18, PT ;  /* 0x00000012e900720c */ /* 0x000fe40003f66070 */
[----:B------:R-:W-:Y:S01]  /*18b70*/  F2FP.BF16.PACK_AB R2, R0, R2 ;  /* 0x000000020002723e */ /* 0x000fe200000010ff */
[----:B------:R-:W-:Y:S01]  /*18b80*/  IMAD.MOV.U32 R76, RZ, RZ, R140 ;  /* 0x000000ffff4c7224 */ /* 0x000fe200078e008c */
[----:B------:R-:W-:Y:S02]  /*18b90*/  LOP3.LUT R0, R7, 0xff, RZ, 0xc0, !PT ;  /* 0x000000ff07007812 */ /* 0x000fe400078ec0ff */
[----:B------:R-:W-:-:S02]  /*18ba0*/  PRMT R140, R196, 0x5410, R195 ;  /* 0x00005410c48c7816 */ /* 0x000fc400000000c3 */
[----:B------:R-:W-:Y:S02]  /*18bb0*/  @!P5 PRMT R196, R90, 0x5410, RZ ;  /* 0x000054105ac4d816 */ /* 0x000fe400000000ff */
[----:B------:R-:W-:Y:S02]  /*18bc0*/  ISETP.GE.U32.AND P5, PT, R233, R0, PT ;  /* 0x00000000e900720c */ /* 0x000fe40003fa6070 */
[----:B------:R-:W-:Y:S01]  /*18bd0*/  LOP3.LUT R0, R7, 0xffff, RZ, 0xc0, !PT ;  /* 0x0000ffff07007812 */ /* 0x000fe200078ec0ff */
[----:B------:R-:W-:-:S03]  /*18be0*/  @!P3 HFMA2.BF16_V2 R91, -RZ.H0_H0, RZ.H0_H0, -R195.H0_H0 ;  /* 0x200000ffff5bb231 */ /* 0x000fc600003409c3 */
[----:B------:R-:W-:-:S04]  /*18bf0*/  SHF.R.U32.HI R0, RZ, 0x8, R0 ;  /* 0x00000008ff007819 */ /* 0x000fc80000011600 */
[----:B------:R-:W-:Y:S02]  /*18c00*/  LOP3.LUT R0, R0, 0xffff, RZ, 0xc0, !PT ;  /* 0x0000ffff00007812 */ /* 0x000fe400078ec0ff */
[----:B------:R-:W-:Y:S02]  /*18c10*/  @!P3 PRMT R195, R91, 0x5410, RZ ;  /* 0x000054105bc3b816 */ /* 0x000fe400000000ff */
[C---:B------:R-:W-:Y:S02]  /*18c20*/  PRMT R187, R24.reuse, 0x7610, R187 ;  /* 0x0000761018bb7816 */ /* 0x040fe400000000bb */
[----:B------:R-:W-:Y:S02]  /*18c30*/  ISETP.GE.U32.AND P3, PT, R233, R0, PT ;  /* 0x00000000e900720c */ /* 0x000fe40003f66070 */
[----:B------:R-:W-:Y:S01]  /*18c40*/  PRMT R186, R24, 0x7632, R186 ;  /* 0x0000763218ba7816 */ /* 0x000fe200000000ba */
[----:B------:R-:W-:Y:S01]  /*18c50*/  @!P5 HFMA2.BF16_V2 R100, -RZ.H0_H0, RZ.H0_H0, -R187.H0_H0 ;  /* 0x200000ffff64d231 */ /* 0x000fe200003409bb */
[----:B------:R-:W-:-:S02]  /*18c60*/  LOP3.LUT R0, R15, 0xff, RZ, 0xc0, !PT ;  /* 0x000000ff0f007812 */ /* 0x000fc400078ec0ff */
[----:B------:R-:W-:Y:S02]  /*18c70*/  PRMT R42, R187, 0x5410, R186 ;  /* 0x00005410bb2a7816 */ /* 0x000fe400000000ba */
[----:B------:R-:W-:Y:S02]  /*18c80*/  @!P5 PRMT R187, R100, 0x5410, RZ ;  /* 0x0000541064bbd816 */ /* 0x000fe400000000ff */
[----:B------:R-:W-:Y:S02]  /*18c90*/  ISETP.GE.U32.AND P5, PT, R233, R0, PT ;  /* 0x00000000e900720c */ /* 0x000fe40003fa6070 */
[----:B------:R-:W-:Y:S01]  /*18ca0*/  SHF.R.U32.HI R0, RZ, 0x8, R17 ;  /* 0x00000008ff007819 */ /* 0x000fe20000011611 */
[----:B------:R-:W-:Y:S01]  /*18cb0*/  @!P3 HFMA2.BF16_V2 R101, -RZ.H0_H0, RZ.H0_H0, -R186.H0_H0 ;  /* 0x200000ffff65b231 */ /* 0x000fe200003409ba */
[----:B------:R-:W-:Y:S02]  /*18cc0*/  PRMT R185, R2, 0x7610, R185 ;  /* 0x0000761002b97816 */ /* 0x000fe400000000b9 */
[----:B------:R-:W-:-:S02]  /*18cd0*/  LOP3.LUT R0, R0, 0xffff, RZ, 0xc0, !PT ;  /* 0x0000ffff00007812 */ /* 0x000fc400078ec0ff */
[----:B------:R-:W-:Y:S01]  /*18ce0*/  @!P3 PRMT R186, R101, 0x5410, RZ ;  /* 0x0000541065bab816 */ /* 0x000fe200000000ff */
[----:B------:R-:W-:Y:S01]  /*18cf0*/  IMAD.MOV.U32 R74, RZ, RZ, R178 ;  /* 0x000000ffff4a7224 */ /* 0x000fe200078e00b2 */
[----:B------:R-:W-:Y:S01]  /*18d00*/  ISETP.GE.U32.AND P3, PT, R233, R0, PT ;  /* 0x00000000e900720c */ /* 0x000fe20003f66070 */
[----:B------:R-:W-:Y:S01]  /*18d10*/  @!P2 HFMA2.BF16_V2 R102, -RZ.H0_H0, RZ.H0_H0, -R185.H0_H0 ;  /* 0x200000ffff66a231 */ /* 0x000fe200003409b9 */
[----:B------:R-:W-:Y:S01]  /*18d20*/  PRMT R184, R2, 0x7632, R184 ;  /* 0x0000763202b87816 */ /* 0x000fe200000000b8 */
[----:B------:R-:W-:Y:S01]  /*18d30*/  IMAD.MOV.U32 R48, RZ, RZ, R74 ;  /* 0x000000ffff307224 */ /* 0x000fe200078e004a */
[----:B------:R-:W-:Y:S01]  /*18d40*/  LOP3.LUT R0, R10, 0xff, RZ, 0xc0, !PT ;  /* 0x000000ff0a007812 */ /* 0x000fe200078ec0ff */
[----:B------:R-:W-:Y:S01]  /*18d50*/  IMAD.MOV.U32 R74, RZ, RZ, R244 ;  /* 0x000000ffff4a7224 */ /* 0x000fe200078e00f4 */
[----:B------:R-:W-:Y:S01]  /*18d60*/  PRMT R244, R185, 0x5410, R184 ;  /* 0x00005410b9f47816 */ /* 0x000fe200000000b8 */
[----:B------:R-:W-:Y:S01]  /*18d70*/  @!P4 HFMA2.BF16_V2 R78, -RZ.H0_H0, RZ.H0_H0, -R200.H0_H0 ;  /* 0x200000ffff4ec231 */ /* 0x000fe200003409c8 */
[----:B------:R-:W-:Y:S01]  /*18d80*/  @!P2 PRMT R185, R102, 0x5410, RZ ;  /* 0x0000541066b9a816 */ /* 0x000fe200000000ff */
[----:B------:R-:W4:Y:S01]  /*18d90*/  LDL.LU.64 R178, [R1+0x1d0] ;  /* 0x0001d00001b27983 */ /* 0x000f220000300a00 */
[----:B------:R-:W-:-:S02]  /*18da0*/  ISETP.GE.U32.AND P2, PT, R233, R0, PT ;  /* 0x00000000e900720c */ /* 0x000fc40003f46070 */
[----:B------:R-:W-:Y:S01]  /*18db0*/  SHF.R.U32.HI R0, RZ, 0x8, R11 ;  /* 0x00000008ff007819 */ /* 0x000fe2000001160b */
[----:B------:R-:W-:-:S03]  /*18dc0*/  @!P3 HFMA2.BF16_V2 R103, -RZ.H0_H0, RZ.H0_H0, -R184.H0_H0 ;  /* 0x200000ffff67b231 */ /* 0x000fc600003409b8 */
[----:B------:R-:W-:Y:S02]  /*18dd0*/  LOP3.LUT R0, R0, 0xffff, RZ, 0xc0, !PT ;  /* 0x0000ffff00007812 */ /* 0x000fe400078ec0ff */
[----:B------:R-:W-:Y:S02]  /*18de0*/  @!P3 PRMT R184, R103, 0x5410, RZ ;  /* 0x0000541067b8b816 */ /* 0x000fe400000000ff */
[----:B------:R-:W-:Y:S02]  /*18df0*/  ISETP.GE.U32.AND P3, PT, R233, R0, PT ;  /* 0x00000000e900720c */ /* 0x000fe40003f66070 */
[----:B------:R-:W-:Y:S01]  /*18e00*/  @!P4 PRMT R200, R78, 0x5410, RZ ;  /* 0x000054104ec8c816 */ /* 0x000fe200000000ff */
[----:B---3--:R-:W-:Y:S02]  /*18e10*/  IMAD.MOV.U32 R14, RZ, RZ, R38 ;  /* 0x000000ffff0e7224 */ /* 0x008fe400078e0026 */
[----:B------:R-:W3:Y:S02]  /*18e20*/  LDL.LU R38, [R1+0x1cc] ;  /* 0x0001cc0001267983 */ /* 0x000ee40000300800 */
[----:B------:R1:W-:Y:S02]  /*18e30*/  MUFU.EX2 R0, R14 ;  /* 0x0000000e00007308 */ /* 0x0003e40000000800 */
[----:B-1----:R-:W-:-:S04]  /*18e40*/  IMAD.MOV.U32 R14, RZ, RZ, R75 ;  /* 0x000000ffff0e7224 */ /* 0x002fc800078e004b */
        /* <DEDUP_REMOVED lines=22> */
[----:B------:R-:W-:Y:S01]  /*18fb0*/  LOP3.LUT R2, R6, 0xffff, RZ, 0xc0, !PT ;  /* 0x0000ffff06027812 */ /* 0x000fe200078ec0ff */
[----:B------:R-:W1:Y:S01]  /*18fc0*/  MUFU.EX2 R237, R237 ;  /* 0x000000ed00ed7308 */ /* 0x000e620000000800 */
[----:B------:R-:W-:Y:S02]  /*18fd0*/  PRMT R183, R43, 0x7610, R183 ;  /* 0x000076102bb77816 */ /* 0x000fe400000000b7 */
[----:B------:R-:W-:-:S02]  /*18fe0*/  SHF.R.U32.HI R2, RZ, 0x8, R2 ;  /* 0x00000008ff027819 */ /* 0x000fc40000011602 */
[----:B------:R-:W-:-:S03]  /*18ff0*/  PRMT R182, R43, 0x7632, R182 ;  /* 0x000076322bb67816 */ /* 0x000fc600000000b6 */
[----:B------:R-:W-:Y:S01]  /*19000*/  MUFU.EX2 R236, R236 ;  /* 0x000000ec00ec7308 */ /* 0x000fe20000000800 */
[----:B------:R-:W-:Y:S01]  /*19010*/  @!P5 HFMA2.BF16_V2 R104, -RZ.H0_H0, RZ.H0_H0, -R183.H0_H0 ;  /* 0x200000ffff68d231 */ /* 0x000fe200003409b7 */
[----:B------:R-:W-:-:S06]  /*19020*/  LOP3.LUT R2, R2, 0xffff, RZ, 0xc0, !PT ;  /* 0x0000ffff02027812 */ /* 0x000fcc00078ec0ff */
[----:B------:R-:W2:Y:S01]  /*19030*/  MUFU.EX2 R241, R241 ;  /* 0x000000f100f17308 */ /* 0x000ea20000000800 */
[----:B------:R-:W-:Y:S01]  /*19040*/  PRMT R252, R183, 0x5410, R182 ;  /* 0x00005410b7fc7816 */ /* 0x000fe200000000b6 */
[----:B------:R-:W-:Y:S01]  /*19050*/  @!P6 HFMA2.BF16_V2 R105, -RZ.H0_H0, RZ.H0_H0, -R182.H0_H0 ;  /* 0x200000ffff69e231 */ /* 0x000fe200003409b6 */
[----:B------:R-:W-:Y:S02]  /*19060*/  @!P5 PRMT R183, R104, 0x5410, RZ ;  /* 0x0000541068b7d816 */ /* 0x000fe400000000ff */
[----:B------:R-:W-:Y:S01]  /*19070*/  ISETP.GE.U32.AND P5, PT, R233, R2, PT ;  /* 0x00000002e900720c */ /* 0x000fe20003fa6070 */
[----:B------:R-:W-:Y:S01]  /*19080*/  @!P1 HFMA2.BF16_V2 R89, -RZ.H0_H0, RZ.H0_H0, -R198.H0_H0 ;  /* 0x200000ffff599231 */ /* 0x000fe200003409c6 */
[----:B------:R-:W-:Y:S01]  /*19090*/  LOP3.LUT R2, R6, 0xff, RZ, 0xc0, !PT ;  /* 0x000000ff06027812 */ /* 0x000fe200078ec0ff */
[----:B------:R-:W-:Y:S01]  /*190a0*/  IMAD.MOV.U32 R16, RZ, RZ, R78 ;  /* 0x000000ffff107224 */ /* 0x000fe200078e004e */
[----:B------:R-:W-:Y:S01]  /*190b0*/  @!P6 PRMT R182, R105, 0x5410, RZ ;  /* 0x0000541069b6e816 */ /* 0x000fe200000000ff */
[----:B------:R-:W-:Y:S01]  /*190c0*/  IMAD.MOV.U32 R78, RZ, RZ, R123 ;  /* 0x000000ffff4e7224 */ /* 0x000fe200078e007b */
[----:B------:R-:W-:Y:S01]  /*190d0*/  ISETP.GE.U32.AND P6, PT, R233, R2, PT ;  /* 0x00000002e900720c */ /* 0x000fe20003fc6070 */
[----:B------:R-:W-:Y:S01]  /*190e0*/  IMAD.MOV.U32 R123, RZ, RZ, R240 ;  /* 0x000000ffff7b7224 */ /* 0x000fe200078e00f0 */
[----:B-1----:R-:W-:Y:S01]  /*190f0*/  F2FP.BF16.PACK_AB R2, R237, R0 ;  /* 0x00000000ed02723e */ /* 0x002fe200000010ff */
[----:B------:R-:W-:Y:S01]  /*19100*/  FADD.FTZ R240, R0, R3 ;  /* 0x0000000300f07221 */ /* 0x000fe20000010000 */
[----:B------:R-:W-:-:S02]  /*19110*/  @!P1 PRMT R198, R89, 0x5410, RZ ;  /* 0x0000541059c69816 */ /* 0x000fc400000000ff */
[----:B--2---:R-:W-:Y:S02]  /*19120*/  F2FP.BF16.PACK_AB R0, R241, R236 ;  /* 0x000000ecf100723e */ /* 0x004fe400000010ff */
[----:B------:R-:W-:Y:S02]  /*19130*/  ISETP.GE.U32.AND P1, PT, R233, R5, PT ;  /* 0x00000005e900720c */ /* 0x000fe40003f26070 */
[C---:B------:R-:W-:Y:S02]  /*19140*/  PRMT R175, R0.reuse, 0x7610, R175 ;  /* 0x0000761000af7816 */ /* 0x040fe400000000af */
[----:B------:R-:W-:Y:S02]  /*19150*/  PRMT R174, R0, 0x7632, R174 ;  /* 0x0000763200ae7816 */ /* 0x000fe400000000ae */
[----:B------:R-:W-:Y:S01]  /*19160*/  SHF.R.U32.HI R0, RZ, 0x10, R7 ;  /* 0x00000010ff007819 */ /* 0x000fe20000011607 */
[----:B------:R-:W-:Y:S01]  /*19170*/  @!P2 HFMA2.BF16_V2 R110, -RZ.H0_H0, RZ.H0_H0, -R175.H0_H0 ;  /* 0x200000ffff6ea231 */ /* 0x000fe200003409af */
[----:B------:R-:W-:-:S02]  /*19180*/  IMAD.MOV.U32 R89, RZ, RZ, R122 ;  /* 0x000000ffff597224 */ /* 0x000fc400078e007a */
[----:B------:R-:W-:Y:S01]  /*19190*/  LOP3.LUT R0, R0, 0xff, RZ, 0xc0, !PT ;  /* 0x000000ff00007812 */ /* 0x000fe200078ec0ff */
[----:B------:R-:W-:Y:S01]  /*191a0*/  IMAD.MOV.U32 R122, RZ, RZ, R243 ;  /* 0x000000ffff7a7224 */ /* 0x000fe200078e00f3 */
[----:B------:R-:W-:Y:S01]  /*191b0*/  PRMT R243, R175, 0x5410, R174 ;  /* 0x00005410aff37816 */ /* 0x000fe200000000ae */
[----:B------:R-:W-:Y:S01]  /*191c0*/  @!P1 HFMA2.BF16_V2 R109, -RZ.H0_H0, RZ.H0_H0, -R174.H0_H0 ;  /* 0x200000ffff6d9231 */ /* 0x000fe200003409ae */
[----:B------:R-:W-:Y:S02]  /*191d0*/  @!P2 PRMT R175, R110, 0x5410, RZ ;  /* 0x000054106eafa816 */ /* 0x000fe400000000ff */
[C---:B------:R-:W-:Y:S02]  /*191e0*/  ISETP.GE.U32.AND P2, PT, R233.reuse, R0, PT ;  /* 0x00000000e900720c */ /* 0x040fe40003f46070 */
[----:B------:R-:W-:Y:S01]  /*191f0*/  SHF.R.U32.HI R0, RZ, 0x18, R7 ;  /* 0x00000018ff007819 */ /* 0x000fe20000011607 */
[----:B------:R-:W-:Y:S01]  /*19200*/  IMAD.MOV.U32 R5, RZ, RZ, R44 ;  /* 0x000000ffff057224 */ /* 0x000fe200078e002c */
[----:B------:R-:W-:Y:S01]  /*19210*/  ISETP.GE.U32.AND P4, PT, R233, R4, PT ;  /* 0x00000004e900720c */ /* 0x000fe20003f86070 */
[----:B------:R-:W-:Y:S01]  /*19220*/  IMAD.MOV.U32 R4, RZ, RZ, R77 ;  /* 0x000000ffff047224 */ /* 0x000fe200078e004d */
[----:B------:R-:W-:Y:S01]  /*19230*/  @!P1 PRMT R174, R109, 0x5410, RZ ;  /* 0x000054106dae9816 */ /* 0x000fe200000000ff */
[----:B------:R-:W-:Y:S01]  /*19240*/  MUFU.EX2 R245, R245 ;  /* 0x000000f500f57308 */ /* 0x000fe20000000800 */
[----:B------:R-:W-:Y:S01]  /*19250*/  IMAD.MOV.U32 R77, RZ, RZ, R14 ;  /* 0x000000ffff4d7224 */ /* 0x000fe200078e000e */
[----:B------:R-:W-:Y:S01]  /*19260*/  ISETP.GE.U32.AND P1, PT, R233, R0, PT ;  /* 0x00000000e900720c */ /* 0x000fe20003f26070 */
[----:B------:R-:W-:-:S05]  /*19270*/  IMAD.MOV.U32 R14, RZ, RZ, R75 ;  /* 0x000000ffff0e7224 */ /* 0x000fca00078e004b */
[----:B------:R-:W-:Y:S01]  /*19280*/  MUFU.EX2 R246, R246 ;  /* 0x000000f600f67308 */ /* 0x000fe20000000800 */
[----:B------:R-:W-:Y:S01]  /*19290*/  IMAD.MOV.U32 R23, RZ, RZ, R14 ;  /* 0x000000ffff177224 */ /* 0x000fe200078e000e */
[----:B------:R-:W-:-:S06]  /*192a0*/  PRMT R172, R52, 0x7632, R172 ;  /* 0x0000763234ac7816 */ /* 0x000fcc00000000ac */
[----:B------:R-:W-:Y:S01]  /*192b0*/  MUFU.EX2 R234, R234 ;  /* 0x000000ea00ea7308 */ /* 0x000fe20000000800 */
[----:B------:R-:W-:Y:S01]  /*192c0*/  PRMT R173, R52, 0x7610, R173 ;  /* 0x0000761034ad7816 */ /* 0x000fe200000000ad */
[----:B------:R-:W-:Y:S02]  /*192d0*/  IMAD.MOV.U32 R46, RZ, RZ, c[0x0][0x228] ;  /* 0x00008a00ff2e7624 */ /* 0x000fe400078e00ff */
[----:B------:R-:W-:Y:S01]  /*192e0*/  IMAD.MOV.U32 R79, RZ, RZ, R56 ;  /* 0x000000ffff4f7224 */ /* 0x000fe200078e0038 */
[----:B------:R-:W-:Y:S02]  /*192f0*/  UIADD3 UR15, UR41, 0x76cf5d0a, URZ ;  /* 0x76cf5d0a290f7890 */ /* 0x000fe4000fffe03f */
[----:B------:R-:W-:Y:S01]  /*19300*/  UIADD3 UR11, UR40, 0x3c6ef372, URZ ;  /* 0x3c6ef372280b7890 */ /* 0x000fe2000fffe03f */
[----:B------:R1:W2:Y:S01]  /*19310*/  MUFU.EX2 R0, R5 ;  /* 0x0000000500007308 */ /* 0x0002a20000000800 */
[----:B------:R-:W-:Y:S01]  /*19320*/  @!P1 HFMA2.BF16_V2 R117, -RZ.H0_H0, RZ.H0_H0, -R172.H0_H0 ;  /* 0x200000ffff759231 */ /* 0x000fe200003409ac */
[----:B------:R-:W-:-:S02]  /*19330*/  IMAD.SHL.U32 R56, R46, 0x8, RZ ;  /* 0x000000082e387824 */ /* 0x000fc400078e00ff */
[----:B------:R-:W-:Y:S01]  /*19340*/  FADD.FTZ R41, R41, R22 ;  /* 0x0000001629297221 */ /* 0x000fe20000010000 */
[----:B------:R-:W-:Y:S01]  /*19350*/  PRMT R43, R233, 0x7054, R233 ;  /* 0x00007054e92b7816 */ /* 0x000fe200000000e9 */
[----:B------:R-:W-:Y:S01]  /*19360*/  IMAD.MOV.U32 R100, RZ, RZ, R45 ;  /* 0x000000ffff647224 */ /* 0x000fe200078e002d */
[----:B------:R-:W-:Y:S01]  /*19370*/  UIADD3 UR26, UR40, 0x1715609d, URZ ;  /* 0x1715609d281a7890 */ /* 0x000fe2000fffe03f */
[----:B------:R-:W3:Y:S01]  /*19380*/  LDL.LU R44, [R1+0x1bc] ;  /* 0x0001bc00012c7983 */ /* 0x000ee20000300800 */
[----:B------:R-:W-:Y:S02]  /*19390*/  IMAD.MOV.U32 R14, RZ, RZ, R33 ;  /* 0x000000ffff0e7224 */ /* 0x000fe400078e0021 */
[----:B-1----:R-:W-:Y:S01]  /*193a0*/  IMAD.MOV.U32 R5, RZ, RZ, R23 ;  /* 0x000000ffff057224 */ /* 0x002fe200078e0017 */
[----:B------:R-:W-:Y:S01]  /*193b0*/  @!P2 HFMA2.BF16_V2 R116, -RZ.H0_H0, RZ.H0_H0, -R173.H0_H0 ;  /* 0x200000ffff74a231 */ /* 0x000fe200003409ad */
[----:B------:R-:W-:Y:S01]  /*193c0*/  IMAD.MOV.U32 R23, RZ, RZ, R16 ;  /* 0x000000ffff177224 */ /* 0x000fe200078e0010 */
[----:B------:R-:W3:Y:S01]  /*193d0*/  LDL.LU R45, [R1+0x1b8] ;  /* 0x0001b800012d7983 */ /* 0x000ee20000300800 */
[----:B------:R-:W-:-:S02]  /*193e0*/  IMAD.MOV.U32 R16, RZ, RZ, R4 ;  /* 0x000000ffff107224 */ /* 0x000fc400078e0004 */
[----:B------:R-:W-:Y:S02]  /*193f0*/  IMAD.MOV.U32 R4, RZ, RZ, R47 ;  /* 0x000000ffff047224 */ /* 0x000fe400078e002f */
[----:B------:R-:W-:Y:S02]  /*19400*/  IMAD.MOV.U32 R47, RZ, RZ, R71 ;  /* 0x000000ffff2f7224 */ /* 0x000fe400078e0047 */
[----:B------:R-:W-:Y:S02]  /*19410*/  IMAD.MOV.U32 R71, RZ, RZ, R70 ;  /* 0x000000ffff477224 */ /* 0x000fe400078e0046 */
[----:B------:R-:W-:Y:S02]  /*19420*/  IMAD.MOV.U32 R70, RZ, RZ, R68 ;  /* 0x000000ffff467224 */ /* 0x000fe400078e0044 */
[----:B------:R-:W-:Y:S01]  /*19430*/  IMAD.MOV.U32 R68, RZ, RZ, R247 ;  /* 0x000000ffff447224 */ /* 0x000fe200078e00f7 */
[----:B------:R-:W-:Y:S02]  /*19440*/  PRMT R247, R173, 0x5410, R172 ;  /* 0x00005410adf77816 */ /* 0x000fe400000000ac */
[----:B------:R-:W-:Y:S01]  /*19450*/  @!P1 PRMT R172, R117, 0x5410, RZ ;  /* 0x0000541075ac9816 */ /* 0x000fe200000000ff */
[----:B--2---:R-:W-:Y:S01]  /*19460*/  FADD.FTZ R117, R0, R53 ;  /* 0x0000003500757221 */ /* 0x004fe20000010000 */
[----:B------:R-:W-:Y:S01]  /*19470*/  F2FP.BF16.PACK_AB R0, R234, R0 ;  /* 0x00000000ea00723e */ /* 0x000fe200000010ff */
[----:B------:R-:W-:Y:S01]  /*19480*/  IMAD.MOV.U32 R33, RZ, RZ, R57 ;  /* 0x000000ffff217224 */ /* 0x000fe200078e0039 */
[----:B----4-:R-:W-:-:S02]  /*19490*/  PRMT R179, R2, 0x7610, R179 ;  /* 0x0000761002b37816 */ /* 0x010fc400000000b3 */
[----:B------:R-:W-:Y:S02]  /*194a0*/  PRMT R178, R2, 0x7632, R178 ;  /* 0x0000763202b27816 */ /* 0x000fe400000000b2 */
[----:B------:R-:W-:-:S04]  /*194b0*/  F2FP.BF16.PACK_AB R2, R246, R245 ;  /* 0x000000f5f602723e */ /* 0x000fc800000010ff */
[C---:B------:R-:W-:Y:S02]  /*194c0*/  PRMT R177, R2.reuse, 0x7610, R177 ;  /* 0x0000761002b17816 */ /* 0x040fe400000000b1 */
[----:B------:R-:W-:Y:S02]  /*194d0*/  PRMT R176, R2, 0x7632, R176 ;  /* 0x0000763202b07816 */ /* 0x000fe400000000b0 */
[----:B------:R-:W-:Y:S02]  /*194e0*/  SHF.R.U32.HI R2, RZ, 0x10, R6 ;  /* 0x00000010ff027819 */ /* 0x000fe40000011606 */
[C---:B------:R-:W-:Y:S02]  /*194f0*/  PRMT R59, R0.reuse, 0x7610, R59 ;  /* 0x00007610003b7816 */ /* 0x040fe4000000003b */
[----:B------:R-:W-:Y:S02]  /*19500*/  PRMT R58, R0, 0x7632, R58 ;  /* 0x00007632003a7816 */ /* 0x000fe4000000003a */
[----:B------:R-:W-:-:S02]  /*19510*/  LOP3.LUT R2, R2, 0xff, RZ, 0xc0, !PT ;  /* 0x000000ff02027812 */ /* 0x000fc400078ec0ff */
[----:B------:R-:W-:Y:S01]  /*19520*/  LOP3.LUT R0, R51, UR5, R48, 0x96, !PT ;  /* 0x0000000533007c12 */ /* 0x000fe2000f8e9630 */
[----:B------:R-:W-:Y:S01]  /*19530*/  IMAD.MOV.U32 R90, RZ, RZ, R16 ;  /* 0x000000ffff5a7224 */ /* 0x000fe200078e0010 */
[----:B------:R-:W-:Y:S01]  /*19540*/  @!P2 PRMT R173, R116, 0x5410, RZ ;  /* 0x0000541074ada816 */ /* 0x000fe200000000ff */
[----:B------:R-:W-:Y:S01]  /*19550*/  IMAD.MOV.U32 R16, RZ, RZ, R33 ;  /* 0x000000ffff107224 */ /* 0x000fe200078e0021 */
[C---:B------:R-:W-:Y:S02]  /*19560*/  ISETP.GE.U32.AND P2, PT, R233.reuse, R2, PT ;  /* 0x00000002e900720c */ /* 0x040fe40003f46070 */
[----:B------:R-:W-:Y:S01]  /*19570*/  SHF.R.U32.HI R2, RZ, 0x18, R6 ;  /* 0x00000018ff027819 */ /* 0x000fe20000011606 */
[----:B------:R-:W-:Y:S02]  /*19580*/  IMAD.MOV.U32 R91, RZ, RZ, R5 ;  /* 0x000000ffff5b7224 */ /* 0x000fe400078e0005 */
[----:B------:R-:W-:Y:S01]  /*19590*/  IMAD.MOV.U32 R18, RZ, RZ, R4 ;  /* 0x000000ffff127224 */ /* 0x000fe200078e0004 */
[----:B------:R-:W-:Y:S01]  /*195a0*/  ISETP.GE.U32.AND P1, PT, R233, R2, PT ;  /* 0x00000002e900720c */ /* 0x000fe20003f26070 */
[----:B------:R-:W-:-:S02]  /*195b0*/  IMAD.MOV.U32 R15, RZ, RZ, R23 ;  /* 0x000000ffff0f7224 */ /* 0x000fc400078e0017 */
[----:B---3--:R-:W-:Y:S01]  /*195c0*/  IMAD.WIDE R56, R56, 0x2, R180 ;  /* 0x0000000238387825 */ /* 0x008fe200078e02b4 */
[----:B------:R-:W-:Y:S04]  /*195d0*/  STG.E.U16 [R180.64+-0x100], R31 ;  /* 0xffff001fb4007986 */ /* 0x000fe8000c101526 */
[----:B------:R-:W-:Y:S04]  /*195e0*/  STG.E.U16 [R180.64+-0xfe], R29 ;  /* 0xffff021db4007986 */ /* 0x000fe8000c101526 */
[----:B------:R1:W-:Y:S02]  /*195f0*/  STG.E.U16 [R56.64+-0xfe], R32 ;  /* 0xffff022038007986 */ /* 0x0003e4000c101526 */
[----:B-1----:R-:W-:Y:S01]  /*19600*/  IMAD.WIDE.U32 R32, R0, -0x326172a9, RZ ;  /* 0xcd9e8d5700207825 */ /* 0x002fe200078e00ff */
[----:B------:R-:W-:-:S04]  /*19610*/  LOP3.LUT R0, R39, UR15, R50, 0x96, !PT ;  /* 0x0000000f27007c12 */ /* 0x000fc8000f8e9632 */
        /* <DEDUP_REMOVED lines=11> */
[----:B------:R-:W-:-:S04]  /*196d0*/  IMAD.WIDE.U32 R4, R3, -0x326172a9, RZ ;  /* 0xcd9e8d5703047825 */ /* 0x000fc800078e00ff */
[----:B------:R-:W-:-:S05]  /*196e0*/  IMAD.WIDE.U32 R2, R2, -0x326172a9, RZ ;  /* 0xcd9e8d5702027825 */ /* 0x000fca00078e00ff */
[----:B------:R-:W-:Y:S02]  /*196f0*/  LOP3.LUT R0, R3, UR6, R4, 0x96, !PT ;  /* 0x0000000603007c12 */ /* 0x000fe4000f8e9604 */
[----:B------:R-:W-:-:S04]  /*19700*/  LOP3.LUT R3, R2, 0xffff, RZ, 0xc0, !PT ;  /* 0x0000ffff02037812 */ /* 0x000fc800078ec0ff */
[----:B------:R-:W-:Y:S02]  /*19710*/  SHF.R.U32.HI R4, RZ, 0x8, R3 ;  /* 0x00000008ff047819 */ /* 0x000fe40000011603 */
[----:B------:R-:W-:-:S04]  /*19720*/  LOP3.LUT R3, R2, 0xff, RZ, 0xc0, !PT ;  /* 0x000000ff02037812 */ /* 0x000fc800078ec0ff */
[----:B------:R-:W-:Y:S02]  /*19730*/  PRMT R3, R3, 0x5410, R4 ;  /* 0x0000541003037816 */ /* 0x000fe40000000004 */
[----:B------:R-:W-:-:S03]  /*19740*/  SHF.R.U32.HI R4, RZ, 0x10, R2 ;  /* 0x00000010ff047819 */ /* 0x000fc60000011602 */
[----:B------:R-:W-:-:S05]  /*19750*/  HSET2.LE.AND R3, R3, R43, PT ;  /* 0x0000002b03037233 */ /* 0x000fca0003803000 */
[----:B------:R-:W-:Y:S02]  /*19760*/  LOP3.LUT R10, R3, R100, RZ, 0xc0, !PT ;  /* 0x00000064030a7212 */ /* 0x000fe400078ec0ff */
[----:B------:R-:W-:Y:S02]  /*19770*/  SHF.R.U32.HI R3, RZ, 0x18, R2 ;  /* 0x00000018ff037819 */ /* 0x000fe40000011602 */
[----:B------:R-:W-:Y:S02]  /*19780*/  LOP3.LUT R2, R4, 0xff, RZ, 0xc0, !PT ;  /* 0x000000ff04027812 */ /* 0x000fe400078ec0ff */
[----:B------:R-:W-:Y:S02]  /*19790*/  LOP3.LUT R23, R5, UR26, R6, 0x96, !PT ;  /* 0x0000001a05177c12 */ /* 0x000fe4000f8e9606 */
[----:B------:R-:W-:Y:S02]  /*197a0*/  PRMT R5, R2, 0x5410, R3 ;  /* 0x0000541002057816 */ /* 0x000fe40000000003 */
[----:B------:R-:W-:-:S04]  /*197b0*/  LOP3.LUT R2, R0, 0xffff, RZ, 0xc0, !PT ;  /* 0x0000ffff00027812 */ /* 0x000fc800078ec0ff */
[----:B------:R-:W-:Y:S02]  /*197c0*/  SHF.R.U32.HI R3, RZ, 0x8, R2 ;  /* 0x00000008ff037819 */ /* 0x000fe40000011602 */
[----:B------:R-:W-:-:S04]  /*197d0*/  LOP3.LUT R2, R0, 0xff, RZ, 0xc0, !PT ;  /* 0x000000ff00027812 */ /* 0x000fc800078ec0ff */
[----:B------:R-:W-:Y:S02]  /*197e0*/  PRMT R4, R2, 0x5410, R3 ;  /* 0x0000541002047816 */ /* 0x000fe40000000003 */
[--C-:B------:R-:W-:Y:S02]  /*197f0*/  SHF.R.U32.HI R3, RZ, 0x10, R0.reuse ;  /* 0x00000010ff037819 */ /* 0x100fe40000011600 */
[----:B------:R-:W-:Y:S02]  /*19800*/  SHF.R.U32.HI R2, RZ, 0x18, R0 ;  /* 0x00000018ff027819 */ /* 0x000fe40000011600 */
[----:B------:R-:W-:Y:S01]  /*19810*/  LOP3.LUT R0, R3, 0xff, RZ, 0xc0, !PT ;  /* 0x000000ff03007812 */ /* 0x000fe200078ec0ff */
[----:B------:R-:W-:-:S03]  /*19820*/  IMAD.MOV.U32 R100, RZ, RZ, R15 ;  /* 0x000000ffff647224 */ /* 0x000fc600078e000f */
[----:B------:R-:W-:Y:S01]  /*19830*/  PRMT R3, R0, 0x5410, R2 ;  /* 0x0000541000037816 */ /* 0x000fe20000000002 */
[----:B------:R-:W-:Y:S01]  /*19840*/  HSET2.LE.AND R0, R5, R43, PT ;  /* 0x0000002b05007233 */ /* 0x000fe20003803000 */
[----:B------:R-:W-:Y:S02]  /*19850*/  IMAD.MOV.U32 R15, RZ, RZ, R91 ;  /* 0x000000ffff0f7224 */ /* 0x000fe400078e005b */
[----:B------:R-:W-:Y:S02]  /*19860*/  IMAD.MOV.U32 R91, RZ, RZ, R239 ;  /* 0x000000ffff5b7224 */ /* 0x000fe400078e00ef */
[----:B------:R-:W2:Y:S01]  /*19870*/  LDL.LU R239, [R1+0x1b4] ;  /* 0x0001b40001ef7983 */ /* 0x000ea20000300800 */
[----:B------:R-:W-:-:S03]  /*19880*/  LOP3.LUT R11, R0, R100, RZ, 0xc0, !PT ;  /* 0x00000064000b7212 */ /* 0x000fc600078ec0ff */
[----:B------:R-:W3:Y:S01]  /*19890*/  LDL.LU R100, [R1+0x9c] ;  /* 0x00009c0001647983 */ /* 0x000ee20000300800 */
[----:B------:R-:W-:Y:S02]  /*198a0*/  IMAD R46, R46, 0x48, RZ ;  /* 0x000000482e2e7824 */ /* 0x000fe400078e02ff */
[----:B------:R-:W-:Y:S01]  /*198b0*/  IMAD.MOV.U32 R88, RZ, RZ, R47 ;  /* 0x000000ffff587224 */ /* 0x000fe200078e002f */
[----:B------:R-:W-:Y:S01]  /*198c0*/  HSET2.LE.AND R2, R4, R43, PT ;  /* 0x0000002b04027233 */ /* 0x000fe20003803000 */
[----:B------:R-:W-:Y:S01]  /*198d0*/  IMAD.WIDE R46, R46, 0x2, R180 ;  /* 0x000000022e2e7825 */ /* 0x000fe200078e02b4 */
[----:B------:R-:W-:Y:S04]  /*198e0*/  STG.E.U16 [R56.64+-0x100], R30 ;  /* 0xffff001e38007986 */ /* 0x000fe8000c101526 */
[----:B------:R-:W-:Y:S04]  /*198f0*/  STG.E.U16 [R44.64+-0x100], R13 ;  /* 0xffff000d2c007986 */ /* 0x000fe8000c101526 */
[----:B------:R-:W-:Y:S04]  /*19900*/  STG.E.U16 [R44.64+-0xfe], R12 ;  /* 0xffff020c2c007986 */ /* 0x000fe8000c101526 */
[----:B------:R3:W-:Y:S01]  /*19910*/  STG.E.U16 [R46.64+-0xfe], R8 ;  /* 0xffff02082e007986 */ /* 0x0007e2000c101526 */
[----:B------:R-:W-:-:S02]  /*19920*/  IADD3 R0, R188, 0x4, RZ ;  /* 0x00000004bc007810 */ /* 0x000fc40007ffe0ff */
[----:B---3--:R-:W-:Y:S02]  /*19930*/  LOP3.LUT R8, R2, R100, RZ, 0xc0, !PT ;  /* 0x0000006402087212 */ /* 0x008fe400078ec0ff */
[----:B------:R-:W3:Y:S04]  /*19940*/  LDL.LU R100, [R1+0x98] ;  /* 0x0000980001647983 */ /* 0x000ee80000300800 */
[----:B------:R-:W4:Y:S01]  /*19950*/  LDL.LU R188, [R1+0x1b0] ;  /* 0x0001b00001bc7983 */ /* 0x000f220000300800 */
[----:B------:R-:W-:-:S03]  /*19960*/  HSET2.LE.AND R3, R3, R43, PT ;  /* 0x0000002b03037233 */ /* 0x000fc60003803000 */
[----:B------:R3:W-:Y:S01]  /*19970*/  STG.E.U16 [R46.64+-0x100], R9 ;  /* 0xffff00092e007986 */ /* 0x0007e2000c101526 */
[----:B------:R-:W-:-:S03]  /*19980*/  IMAD.WIDE.U32 R30, R0, -0x326172a9, RZ ;  /* 0xcd9e8d57001e7825 */ /* 0x000fc600078e00ff */
[----:B------:R-:W-:Y:S01]  /*19990*/  STG.E.U16 [R180.64+-0xf0], R28 ;  /* 0xffff101cb4007986 */ /* 0x000fe2000c101526 */
[----:B------:R-:W-:-:S03]  /*199a0*/  IMAD.MOV.U32 R102, RZ, RZ, R35 ;  /* 0x000000ffff667224 */ /* 0x000fc600078e0023 */
[----:B------:R-:W-:Y:S04]  /*199b0*/  STG.E.U16 [R180.64+-0xee], R27 ;  /* 0xffff121bb4007986 */ /* 0x000fe8000c101526 */
[----:B------:R1:W-:Y:S01]  /*199c0*/  STG.E.U16 [R56.64+-0xf0], R34 ;  /* 0xffff102238007986 */ /* 0x0003e2000c101526 */
[----:B------:R-:W-:Y:S01]  /*199d0*/  LOP3.LUT R2, R21, UR9, R30, 0x96, !PT ;  /* 0x0000000915027c12 */ /* 0x000fe2000f8e961e */
[----:B------:R-:W-:Y:S02]  /*199e0*/  IMAD.MOV.U32 R75, RZ, RZ, R72 ;  /* 0x000000ffff4b7224 */ /* 0x000fe400078e0048 */
[----:B------:R-:W-:Y:S01]  /*199f0*/  FADD.FTZ R72, R37, R19 ;  /* 0x0000001325487221 */ /* 0x000fe20000010000 */
[----:B---3--:R-:W-:Y:S01]  /*19a00*/  LOP3.LUT R9, R3, R100, RZ, 0xc0, !PT ;  /* 0x0000006403097212 */ /* 0x008fe200078ec0ff */
[----:B------:R-:W-:-:S02]  /*19a10*/  IMAD.MOV.U32 R100, RZ, RZ, R15 ;  /* 0x000000ffff647224 */ /* 0x000fc400078e000f */
[----:B------:R-:W-:Y:S02]  /*19a20*/  IMAD.MOV.U32 R15, RZ, RZ, R90 ;  /* 0x000000ffff0f7224 */ /* 0x000fe400078e005a */
[----:B------:R-:W-:Y:S02]  /*19a30*/  IMAD.MOV.U32 R90, RZ, RZ, R18 ;  /* 0x000000ffff5a7224 */ /* 0x000fe400078e0012 */
[----:B------:R-:W-:Y:S02]  /*19a40*/  IMAD.MOV.U32 R18, RZ, RZ, R88 ;  /* 0x000000ffff127224 */ /* 0x000fe400078e0058 */
[----:B------:R-:W-:Y:S02]  /*19a50*/  IMAD.MOV.U32 R88, RZ, RZ, R16 ;  /* 0x000000ffff587224 */ /* 0x000fe400078e0010 */
[----:B------:R-:W-:Y:S02]  /*19a60*/  IMAD.MOV.U32 R16, RZ, RZ, R190 ;  /* 0x000000ffff107224 */ /* 0x000fe400078e00be */
[----:B------:R-:W3:Y:S01]  /*19a70*/  LDL.LU R190, [R1+0x1ac] ;  /* 0x0001ac0001be7983 */ /* 0x000ee20000300800 */
[----:B------:R-:W-:-:S05]  /*19a80*/  LOP3.LUT R0, R31, R100, RZ, 0x3c, !PT ;  /* 0x000000641f007212 */ /* 0x000fca00078e3cff */
[----:B-1----:R-:W-:-:S05]  /*19a90*/  IMAD.WIDE.U32 R34, R0, -0x2daee0ad, RZ ;  /* 0xd2511f5300227825 */ /* 0x002fca00078e00ff */
[----:B------:R-:W-:-:S05]  /*19aa0*/  LOP3.LUT R0, R35, UR5, R48, 0x96, !PT ;  /* 0x0000000523007c12 */ /* 0x000fca000f8e9630 */
[----:B------:R-:W-:-:S05]  /*19ab0*/  IMAD.WIDE.U32 R28, R0, -0x326172a9, RZ ;  /* 0xcd9e8d57001c7825 */ /* 0x000fca00078e00ff */
        /* <DEDUP_REMOVED lines=8> */
[----:B------:R-:W-:Y:S01]  /*19b40*/  IMAD.WIDE.U32 R18, R0, -0x326172a9, RZ ;  /* 0xcd9e8d5700127825 */ /* 0x000fe200078e00ff */
[----:B------:R-:W-:-:S04]  /*19b50*/  LOP3.LUT R2, R5, UR14, R28, 0x96, !PT ;  /* 0x0000000e05027c12 */ /* 0x000fc8000f8e961c */
[----:B------:R-:W-:Y:S01]  /*19b60*/  LOP3.LUT R0, R19, UR28, R4, 0x96, !PT ;  /* 0x0000001c13007c12 */ /* 0x000fe2000f8e9604 */
[----:B------:R-:W-:-:S04]  /*19b70*/  IMAD.WIDE.U32 R2, R2, -0x2daee0ad, RZ ;  /* 0xd2511f5302027825 */ /* 0x000fc800078e00ff */
[----:B------:R-:W-:Y:S01]  /*19b80*/  IMAD.WIDE.U32 R20, R0, -0x2daee0ad, RZ ;  /* 0xd2511f5300147825 */ /* 0x000fe200078e00ff */
[----:B------:R-:W-:-:S04]  /*19b90*/  LOP3.LUT R7, R3, UR27, R6, 0x96, !PT ;  /* 0x0000001b03077c12 */ /* 0x000fc8000f8e9606 */
[----:B------:R-:W-:-:S05]  /*19ba0*/  LOP3.LUT R2, R21, UR13, R2, 0x96, !PT ;  /* 0x0000000d15027c12 */ /* 0x000fca000f8e9602 */
[----:B------:R-:W-:-:S05]  /*19bb0*/  IMAD.WIDE.U32 R2, R2, -0x326172a9, RZ ;  /* 0xcd9e8d5702027825 */ /* 0x000fca00078e00ff */
[----:B------:R-:W-:-:S04]  /*19bc0*/  LOP3.LUT R0, R2, 0xffff, RZ, 0xc0, !PT ;  /* 0x0000ffff02007812 */ /* 0x000fc800078ec0ff */
[----:B------:R-:W-:Y:S02]  /*19bd0*/  SHF.R.U32.HI R4, RZ, 0x8, R0 ;  /* 0x00000008ff047819 */ /* 0x000fe40000011600 */
[----:B------:R-:W-:-:S04]  /*19be0*/  LOP3.LUT R0, R2, 0xff, RZ, 0xc0, !PT ;  /* 0x000000ff02007812 */ /* 0x000fc800078ec0ff */
[----:B------:R-:W-:Y:S01]  /*19bf0*/  PRMT R0, R0, 0x5410, R4 ;  /* 0x0000541000007816 */ /* 0x000fe20000000004 */
[----:B------:R-:W-:Y:S02]  /*19c00*/  IMAD.MOV.U32 R101, RZ, RZ, R16 ;  /* 0x000000ffff657224 */ /* 0x000fe400078e0010 */
[----:B------:R-:W-:Y:S02]  /*19c10*/  IMAD.WIDE.U32 R16, R7, -0x326172a9, RZ ;  /* 0xcd9e8d5707107825 */ /* 0x000fe400078e00ff */
[----:B------:R-:W-:Y:S01]  /*19c20*/  HSET2.LE.AND R0, R0, R43, PT ;  /* 0x0000002b00007233 */ /* 0x000fe20003803000 */
[----:B------:R-:W-:-:S04]  /*19c30*/  SHF.R.U32.HI R4, RZ, 0x10, R2 ;  /* 0x00000010ff047819 */ /* 0x000fc80000011602 */
[----:B------:R-:W-:Y:S02]  /*19c40*/  LOP3.LUT R6, R0, R25, RZ, 0xc0, !PT ;  /* 0x0000001900067212 */ /* 0x000fe400078ec0ff */
[----:B------:R-:W-:Y:S02]  /*19c50*/  LOP3.LUT R0, R3, UR6, R16, 0x96, !PT ;  /* 0x0000000603007c12 */ /* 0x000fe4000f8e9610 */
[----:B------:R-:W-:Y:S02]  /*19c60*/  SHF.R.U32.HI R3, RZ, 0x18, R2 ;  /* 0x00000018ff037819 */ /* 0x000fe40000011602 */
[----:B------:R-:W-:-:S04]  /*19c70*/  LOP3.LUT R2, R4, 0xff, RZ, 0xc0, !PT ;  /* 0x000000ff04027812 */ /* 0x000fc800078ec0ff */
[----:B------:R-:W-:-:S05]  /*19c80*/  PRMT R2, R2, 0x5410, R3 ;  /* 0x0000541002027816 */ /* 0x000fca0000000003 */
[----:B------:R-:W-:-:S05]  /*19c90*/  HSET2.LE.AND R2, R2, R43, PT ;  /* 0x0000002b02027233 */ /* 0x000fca0003803000 */
[----:B------:R-:W-:Y:S02]  /*19ca0*/  LOP3.LUT R7, R2, R26, RZ, 0xc0, !PT ;  /* 0x0000001a02077212 */ /* 0x000fe400078ec0ff */
        /* <DEDUP_REMOVED lines=8> */
[----:B------:R-:W-:-:S04]  /*19d30*/  LOP3.LUT R0, R3, 0xff, RZ, 0xc0, !PT ;  /* 0x000000ff03007812 */ /* 0x000fc800078ec0ff */
[----:B------:R-:W-:Y:S01]  /*19d40*/  PRMT R0, R0, 0x5410, R2 ;  /* 0x0000541000007816 */ /* 0x000fe20000000002 */
[----:B------:R-:W-:-:S04]  /*19d50*/  IMAD.MOV.U32 R104, RZ, RZ, R15 ;  /* 0x000000ffff687224 */ /* 0x000fc800078e000f */
[----:B------:R-:W-:Y:S01]  /*19d60*/  HSET2.LE.AND R0, R0, R43, PT ;  /* 0x0000002b00007233 */ /* 0x000fe20003803000 */
[----:B------:R-:W-:Y:S02]  /*19d70*/  IMAD.MOV.U32 R43, RZ, RZ, R91 ;  /* 0x000000ffff2b7224 */ /* 0x000fe400078e005b */
[----:B------:R-:W-:Y:S02]  /*19d80*/  IMAD.MOV.U32 R91, RZ, RZ, R14 ;  /* 0x000000ffff5b7224 */ /* 0x000fe400078e000e */
[----:B----4-:R-:W1:Y:S01]  /*19d90*/  LDSM.16.MT88.4 R12, [R188+0x9000] ;  /* 0x00900000bc0c783b */ /* 0x010e620000004200 */
[----:B------:R-:W-:Y:S02]  /*19da0*/  @!P2 HFMA2.BF16_V2 R119, -RZ.H0_H0, RZ.H0_H0, -R59.H0_H0 ;  /* 0x200000ffff77a231 */ /* 0x000fe4000034093b */
[----:B------:R-:W-:Y:S01]  /*19db0*/  @!P1 HFMA2.BF16_V2 R118, -RZ.H0_H0, RZ.H0_H0, -R58.H0_H0 ;  /* 0x200000ffff769231 */ /* 0x000fe2000034093a */
[----:B------:R-:W-:Y:S02]  /*19dc0*/  LOP3.LUT R5, R0, R36, RZ, 0xc0, !PT ;  /* 0x0000002400057212 */ /* 0x000fe400078ec0ff */
[----:B------:R-:W-:-:S02]  /*19dd0*/  PRMT R24, R177, 0x5410, R176 ;  /* 0x00005410b1187816 */ /* 0x000fc400000000b0 */
[----:B------:R-:W-:Y:S01]  /*19de0*/  PRMT R116, R59, 0x5410, R58 ;  /* 0x000054103b747816 */ /* 0x000fe2000000003a */
[----:B------:R-:W-:Y:S01]  /*19df0*/  IMAD.MOV.U32 R105, RZ, RZ, R100 ;  /* 0x000000ffff697224 */ /* 0x000fe200078e0064 */
[----:B------:R-:W-:Y:S01]  /*19e00*/  @!P2 PRMT R59, R119, 0x5410, RZ ;  /* 0x00005410773ba816 */ /* 0x000fe200000000ff */
[----:B------:R-:W-:Y:S01]  /*19e10*/  IMAD.MOV.U32 R119, RZ, RZ, R102 ;  /* 0x000000ffff777224 */ /* 0x000fe200078e0066 */
[----:B------:R-:W-:Y:S01]  /*19e20*/  @!P1 PRMT R58, R118, 0x5410, RZ ;  /* 0x00005410763a9816 */ /* 0x000fe200000000ff */
[----:B------:R-:W-:Y:S01]  /*19e30*/  IMAD.MOV.U32 R118, RZ, RZ, R101 ;  /* 0x000000ffff767224 */ /* 0x000fe200078e0065 */
[----:B------:R-:W-:Y:S01]  /*19e40*/  PRMT R37, R179, 0x5410, R178 ;  /* 0x00005410b3257816 */ /* 0x000fe200000000b2 */
[----:B------:R-:W-:Y:S01]  /*19e50*/  IMAD.MOV.U32 R103, RZ, RZ, R89 ;  /* 0x000000ffff677224 */ /* 0x000fe200078e0059 */
[----:B------:R-:W-:Y:S01]  /*19e60*/  @!P5 HFMA2.BF16_V2 R108, -RZ.H0_H0, RZ.H0_H0, -R178.H0_H0 ;  /* 0x200000ffff6cd231 */ /* 0x000fe200003409b2 */
[----:B------:R-:W-:Y:S01]  /*19e70*/  IMAD.MOV.U32 R102, RZ, RZ, R79 ;  /* 0x000000ffff667224 */ /* 0x000fe200078e004f */
[----:B------:R-:W-:Y:S01]  /*19e80*/  @!P3 HFMA2.BF16_V2 R111, -RZ.H0_H0, RZ.H0_H0, -R176.H0_H0 ;  /* 0x200000ffff6fb231 */ /* 0x000fe200003409b0 */
[----:B------:R-:W-:-:S02]  /*19e90*/  IMAD.MOV.U32 R101, RZ, RZ, R78 ;  /* 0x000000ffff657224 */ /* 0x000fc400078e004e */
[----:B------:R-:W-:Y:S02]  /*19ea0*/  IMAD.MOV.U32 R100, RZ, RZ, R77 ;  /* 0x000000ffff647224 */ /* 0x000fe400078e004d */
[----:B------:R-:W-:Y:S01]  /*19eb0*/  IMAD.MOV.U32 R89, RZ, RZ, R76 ;  /* 0x000000ffff597224 */ /* 0x000fe200078e004c */
[----:B------:R-:W-:Y:S01]  /*19ec0*/  @!P5 PRMT R178, R108, 0x5410, RZ ;  /* 0x000054106cb2d816 */ /* 0x000fe200000000ff */
[----:B------:R-:W-:Y:S01]  /*19ed0*/  IMAD.MOV.U32 R0, RZ, RZ, R122 ;  /* 0x000000ffff007224 */ /* 0x000fe200078e007a */
[----:B------:R-:W-:Y:S01]  /*19ee0*/  @!P3 PRMT R176, R111, 0x5410, RZ ;  /* 0x000054106fb0b816 */ /* 0x000fe200000000ff */
[----:B-1----:R-:W-:Y:S07]  /*19ef0*/  HMMA.16816.F32.BF16 R76, R8, R12, R152 ;  /* 0x0000000c084c723c */ /* 0x002fee0000041898 */
[----:B------:R-:W-:-:S02]  /*19f00*/  IMAD.MOV.U32 R153, RZ, RZ, R24 ;  /* 0x000000ffff997224 */ /* 0x000fc400078e0018 */
[----:B------:R-:W-:Y:S07]  /*19f10*/  HMMA.16816.F32.BF16 R24, R4, R12, R168 ;  /* 0x0000000c0418723c */ /* 0x000fee00000418a8 */
[----:B------:R-:W-:Y:S02]  /*19f20*/  IMAD.MOV.U32 R171, RZ, RZ, R37 ;  /* 0x000000ffffab7224 */ /* 0x000fe400078e0025 */
[----:B------:R-:W-:Y:S01]  /*19f30*/  IMAD.MOV.U32 R37, RZ, RZ, R43 ;  /* 0x000000ffff257224 */ /* 0x000fe200078e002b */
[----:B------:R-:W-:Y:S01]  /*19f40*/  HMMA.16816.F32.BF16 R108, R8, R14, R148 ;  /* 0x0000000e086c723c */ /* 0x000fe20000041894 */
[----:B------:R-:W-:-:S02]  /*19f50*/  IMAD.MOV.U32 R43, RZ, RZ, R123 ;  /* 0x000000ffff2b7224 */ /* 0x000fc400078e007b */
[----:B------:R-:W-:Y:S02]  /*19f60*/  IMAD.MOV.U32 R168, RZ, RZ, R121 ;  /* 0x000000ffffa87224 */ /* 0x000fe400078e0079 */
[----:B------:R-:W-:-:S03]  /*19f70*/  IMAD.MOV.U32 R169, RZ, RZ, R120 ;  /* 0x000000ffffa97224 */ /* 0x000fc600078e0078 */
[----:B------:R-:W-:Y:S01]  /*19f80*/  HMMA.16816.F32.BF16 R120, R4, R14, R164 ;  /* 0x0000000e0478723c */ /* 0x000fe200000418a4 */
[----:B------:R-:W-:Y:S02]  /*19f90*/  @!P6 HFMA2.BF16_V2 R106, -RZ.H0_H0, RZ.H0_H0, -R179.H0_H0 ;  /* 0x200000ffff6ae231 */ /* 0x000fe400003409b3 */
[----:B------:R-:W-:Y:S01]  /*19fa0*/  @!P4 HFMA2.BF16_V2 R107, -RZ.H0_H0, RZ.H0_H0, -R177.H0_H0 ;  /* 0x200000ffff6bc231 */ /* 0x000fe200003409b1 */
[----:B------:R-:W-:-:S03]  /*19fb0*/  IMAD.MOV.U32 R151, RZ, RZ, R55 ;  /* 0x000000ffff977224 */ /* 0x000fc600078e0037 */
[----:B------:R-:W-:Y:S01]  /*19fc0*/  IMAD.MOV.U32 R164, RZ, RZ, R71 ;  /* 0x000000ffffa47224 */ /* 0x000fe200078e0047 */
[----:B------:R-:W-:Y:S01]  /*19fd0*/  @!P6 PRMT R179, R106, 0x5410, RZ ;  /* 0x000054106ab3e816 */ /* 0x000fe200000000ff */
[----:B------:R-:W-:Y:S01]  /*19fe0*/  IMAD.MOV.U32 R167, RZ, RZ, R68 ;  /* 0x000000ffffa77224 */ /* 0x000fe200078e0044 */
[----:B------:R-:W-:Y:S01]  /*19ff0*/  @!P4 PRMT R177, R107, 0x5410, RZ ;  /* 0x000054106bb1c816 */ /* 0x000fe200000000ff */
        /* <DEDUP_REMOVED lines=10> */
[----:B------:R-:W-:Y:S01]  /*1a0a0*/  IMAD.MOV.U32 R148, RZ, RZ, R167 ;  /* 0x000000ffff947224 */ /* 0x000fe200078e00a7 */
[----:B---3--:R-:W1:Y:S02]  /*1a0b0*/  LDSM.16.MT88.4 R12, [R190+0x9000] ;  /* 0x00900000be0c783b */ /* 0x008e640000004200 */
[----:B-1----:R-:W-:Y:S07]  /*1a0c0*/  HMMA.16816.F32.BF16 R104, R8, R12, R144 ;  /* 0x0000000c0868723c */ /* 0x002fee0000041890 */
[----:B------:R-:W-:Y:S01]  /*1a0d0*/  IMAD.MOV.U32 R145, RZ, RZ, R164 ;  /* 0x000000ffff917224 */ /* 0x000fe200078e00a4 */
        /* <DEDUP_REMOVED lines=14> */
[----:B------:R-:W-:-:S02]  /*1a1c0*/  IMAD.MOV.U32 R148, RZ, RZ, R151 ;  /* 0x000000ffff947224 */ /* 0x000fc400078e0097 */
[----:B------:R-:W-:Y:S02]  /*1a1d0*/  IMAD.MOV.U32 R151, RZ, RZ, R166 ;  /* 0x000000ffff977224 */ /* 0x000fe400078e00a6 */
[----:B------:R-:W-:Y:S02]  /*1a1e0*/  IMAD.MOV.U32 R170, RZ, RZ, R242 ;  /* 0x000000ffffaa7224 */ /* 0x000fe400078e00f2 */
[----:B------:R-:W-:Y:S01]  /*1a1f0*/  IMAD.MOV.U32 R166, RZ, RZ, R169 ;  /* 0x000000ffffa67224 */ /* 0x000fe200078e00a9 */
[----:B------:R-:W4:Y:S01]  /*1a200*/  LDL.LU R242, [R1+0x1a4] ;  /* 0x0001a40001f27983 */ /* 0x000f220000300800 */
[----:B------:R-:W-:Y:S02]  /*1a210*/  IMAD.MOV.U32 R169, RZ, RZ, R153 ;  /* 0x000000ffffa97224 */ /* 0x000fe400078e0099 */
[----:B------:R-:W-:Y:S01]  /*1a220*/  IMAD.MOV.U32 R153, RZ, RZ, R189 ;  /* 0x000000ffff997224 */ /* 0x000fe200078e00bd */
[----:B------:R-:W2:Y:S04]  /*1a230*/  LDL.LU R243, [R1+0x1a0] ;  /* 0x0001a00001f37983 */ /* 0x000ea80000300800 */
[----:B------:R-:W2:Y:S01]  /*1a240*/  LDL.LU R189, [R1+0x19c] ;  /* 0x00019c0001bd7983 */ /* 0x000ea20000300800 */
        /* <DEDUP_REMOVED lines=8> */
[----:B------:R-:W-:Y:S01]  /*1a2d0*/  HMMA.16816.F32.BF16 R72, R8, R14, R132 ;  /* 0x0000000e0848723c */ /* 0x000fe20000041884 */
[----:B------:R-:W1:Y:S01]  /*1a2e0*/  LDSM.16.MT88.4 R12, [R188+0xa000] ;  /* 0x00a00000bc0c783b */ /* 0x000e620000004200 */
[----:B------:R-:W-:-:S06]  /*1a2f0*/  IMAD.MOV.U32 R149, RZ, RZ, R168 ;  /* 0x000000ffff957224 */ /* 0x000fcc00078e00a8 */
[-C--:B-1----:R-:W-:Y:S08]  /*1a300*/  HMMA.16816.F32.BF16 R68, R8, R12.reuse, R220 ;  /* 0x0000000c0844723c */ /* 0x082ff000000418dc */
[C---:B------:R-:W-:Y:S08]  /*1a310*/  HMMA.16816.F32.BF16 R52, R4.reuse, R12, R60 ;  /* 0x0000000c0434723c */ /* 0x040ff0000004183c */
[-C--:B------:R-:W-:Y:S08]  /*1a320*/  HMMA.16816.F32.BF16 R136, R4, R14.reuse, R136 ;  /* 0x0000000e0488723c */ /* 0x080ff00000041888 */
[----:B------:R-:W-:Y:S01]  /*1a330*/  HMMA.16816.F32.BF16 R132, R8, R14, R248 ;  /* 0x0000000e0884723c */ /* 0x000fe200000418f8 */
[----:B------:R-:W1:Y:S01]  /*1a340*/  LDSM.16.MT88.4 R12, [R190+0xa000] ;  /* 0x00a00000be0c783b */ /* 0x000e620000004200 */
[----:B------:R-:W-:-:S02]  /*1a350*/  IMAD.MOV.U32 R164, RZ, RZ, R171 ;  /* 0x000000ffffa47224 */ /* 0x000fc400078e00ab */
[----:B------:R-:W-:Y:S02]  /*1a360*/  IMAD.MOV.U32 R167, RZ, RZ, R119 ;  /* 0x000000ffffa77224 */ /* 0x000fe400078e0077 */
[----:B------:R-:W-:Y:S02]  /*1a370*/  IMAD.MOV.U32 R168, RZ, RZ, R117 ;  /* 0x000000ffffa87224 */ /* 0x000fe400078e0075 */
[----:B------:R-:W-:Y:S01]  /*1a380*/  IMAD.MOV.U32 R171, RZ, RZ, R116 ;  /* 0x000000ffffab7224 */ /* 0x000fe200078e0074 */
        /* <DEDUP_REMOVED lines=8> */
[----:B------:R-:W-:Y:S02]  /*1a410*/  IMAD.MOV.U32 R144, RZ, RZ, R147 ;  /* 0x000000ffff907224 */ /* 0x000fe400078e0093 */
[----:B------:R-:W-:Y:S02]  /*1a420*/  IMAD.MOV.U32 R147, RZ, RZ, R150 ;  /* 0x000000ffff937224 */ /* 0x000fe400078e0096 */
[----:B------:R-:W-:Y:S01]  /*1a430*/  IMAD.MOV.U32 R146, RZ, RZ, R149 ;  /* 0x000000ffff927224 */ /* 0x000fe200078e0095 */
[-C--:B-1----:R-:W-:Y:S08]  /*1a440*/  HMMA.16816.F32.BF16 R84, R4, R12.reuse, R64 ;  /* 0x0000000c0454723c */ /* 0x082ff00000041840 */
[----:B------:R-:W-:Y:S08]  /*1a450*/  HMMA.16816.F32.BF16 R96, R8, R12, R96 ;  /* 0x0000000c0860723c */ /* 0x000ff00000041860 */
        /* <DEDUP_REMOVED lines=20> */
[----:B------:R-:W3:Y:S01]  /*1a5a0*/  LDL.LU R244, [R1+0x198] ;  /* 0x0001980001f47983 */ /* 0x000ee20000300800 */
[----:B------:R-:W-:Y:S02]  /*1a5b0*/  IMAD.MOV.U32 R151, RZ, RZ, R165 ;  /* 0x000000ffff977224 */ /* 0x000fe400078e00a5 */
[----:B------:R-:W-:Y:S01]  /*1a5c0*/  IMAD.MOV.U32 R164, RZ, RZ, R166 ;  /* 0x000000ffffa47224 */ /* 0x000fe200078e00a6 */
[----:B------:R-:W-:Y:S01]  /*1a5d0*/  PRMT R250, R233, 0x7054, R233 ;  /* 0x00007054e9fa7816 */ /* 0x000fe200000000e9 */
[----:B------:R-:W-:-:S02]  /*1a5e0*/  IMAD.MOV.U32 R156, RZ, RZ, R144 ;  /* 0x000000ffff9c7224 */ /* 0x000fc400078e0090 */
[----:B------:R-:W-:Y:S01]  /*1a5f0*/  IMAD.MOV.U32 R157, RZ, RZ, R145 ;  /* 0x000000ffff9d7224 */ /* 0x000fe200078e0091 */
[----:B-1----:R-:W-:Y:S01]  /*1a600*/  HMMA.16816.F32.BF16 R36, R8, R14, R36 ;  /* 0x0000000e0824723c */ /* 0x002fe20000041824 */
[----:B------:R-:W-:Y:S01]  /*1a610*/  IMAD.MOV.U32 R165, RZ, RZ, R167 ;  /* 0x000000ffffa57224 */ /* 0x000fe200078e00a7 */
[----:B------:R1:W5:Y:S01]  /*1a620*/  LDL.LU R131, [R1+0x194] ;  /* 0x0001940001837983 */ /* 0x0003620000300800 */
        /* <DEDUP_REMOVED lines=38> */
[----:B------:R-:W-:Y:S01]  /*1a890*/  IMAD.MOV.U32 R42, RZ, RZ, R194 ;  /* 0x000000ffff2a7224 */ /* 0x000fe200078e00c2 */
[----:B------:R1:W5:Y:S01]  /*1a8a0*/  LDL.LU R128, [R1+0x190] ;  /* 0x0001900001807983 */ /* 0x0003620000300800 */
[----:B------:R-:W-:Y:S02]  /*1a8b0*/  IMAD.MOV.U32 R248, RZ, RZ, R154 ;  /* 0x000000fffff87224 */ /* 0x000fe400078e009a */
[----:B------:R-:W-:Y:S01]  /*1a8c0*/  IMAD.MOV.U32 R163, RZ, RZ, R2 ;  /* 0x000000ffffa37224 */ /* 0x000fe200078e0002 */
[----:B------:R1:W5:Y:S01]  /*1a8d0*/  LDL.LU R194, [R1+0x18c] ;  /* 0x00018c0001c27983 */ /* 0x0003620000300800 */
[----:B------:R-:W-:Y:S02]  /*1a8e0*/  IMAD.MOV.U32 R153, RZ, RZ, R3 ;  /* 0x000000ffff997224 */ /* 0x000fe400078e0003 */
[----:B------:R-:W-:Y:S01]  /*1a8f0*/  IMAD.MOV.U32 R154, RZ, RZ, R0 ;  /* 0x000000ffff9a7224 */ /* 0x000fe200078e0000 */
[----:B------:R-:W-:Y:S01]  /*1a900*/  LOP3.LUT R0, R17, UR26, R18, 0x96, !PT ;  /* 0x0000001a11007c12 */ /* 0x000fe2000f8e9612 */
[----:B------:R-:W-:Y:S01]  /*1a910*/  IMAD.WIDE.U32 R2, R23, -0x2daee0ad, RZ ;  /* 0xd2511f5317027825 */ /* 0x000fe200078e00ff */
[----:B------:R-:W1:Y:S03]  /*1a920*/  LDSM.16.MT88.4 R16, [R188+0x9400] ;  /* 0x00940000bc10783b */ /* 0x000e660000004200 */
[----:B------:R-:W-:Y:S01]  /*1a930*/  IMAD.MOV.U32 R223, RZ, RZ, R155 ;  /* 0x000000ffffdf7224 */ /* 0x000fe200078e009b */
[----:B------:R1:W5:Y:S01]  /*1a940*/  LDL.LU R193, [R1+0x188] ;  /* 0x0001880001c17983 */ /* 0x0003620000300800 */
[----:B------:R-:W-:-:S02]  /*1a950*/  IMAD.MOV.U32 R221, RZ, RZ, R40 ;  /* 0x000000ffffdd7224 */ /* 0x000fc400078e0028 */
[----:B------:R-:W-:Y:S02]  /*1a960*/  IMAD.MOV.U32 R220, RZ, RZ, R41 ;  /* 0x000000ffffdc7224 */ /* 0x000fe400078e0029 */
[----:B------:R-:W-:Y:S01]  /*1a970*/  IMAD.MOV.U32 R251, RZ, RZ, R43 ;  /* 0x000000fffffb7224 */ /* 0x000fe200078e002b */
[----:B------:R-:W-:Y:S01]  /*1a980*/  LOP3.LUT R10, R2, 0xff, RZ, 0xc0, !PT ;  /* 0x000000ff020a7812 */ /* 0x000fe200078ec0ff */
[----:B------:R-:W-:Y:S01]  /*1a990*/  IMAD.MOV.U32 R155, RZ, RZ, R42 ;  /* 0x000000ffff9b7224 */ /* 0x000fe200078e002a */
[--C-:B------:R-:W-:Y:S01]  /*1a9a0*/  SHF.R.U32.HI R9, RZ, 0x10, R2.reuse ;  /* 0x00000010ff097819 */ /* 0x100fe20000011602 */
[----:B------:R-:W-:Y:S01]  /*1a9b0*/  HMMA.16816.F32.BF16 R40, R4, R14, R208 ;  /* 0x0000000e0428723c */ /* 0x000fe200000418d0 */
[----:B------:R-:W-:Y:S01]  /*1a9c0*/  SHF.R.U32.HI R8, RZ, 0x18, R2 ;  /* 0x00000018ff087819 */ /* 0x000fe20000011602 */
[----:B--2---:R-:W-:Y:S01]  /*1a9d0*/  IMAD.MOV.U32 R162, RZ, RZ, R189 ;  /* 0x000000ffffa27224 */ /* 0x004fe200078e00bd */
[----:B------:R2:W5:Y:S04]  /*1a9e0*/  LDL.LU R192, [R1+0x184] ;  /* 0x0001840001c07983 */ /* 0x0005680000300800 */
[----:B------:R-:W-:-:S02]  /*1a9f0*/  LOP3.LUT R4, R3, UR7, R22, 0x96, !PT ;  /* 0x0000000703047c12 */ /* 0x000fc4000f8e9616 */
[----:B------:R-:W-:Y:S01]  /*1aa00*/  LOP3.LUT R5, R2, 0xffff, RZ, 0xc0, !PT ;  /* 0x0000ffff02057812 */ /* 0x000fe200078ec0ff */
[----:B------:R-:W-:Y:S01]  /*1aa10*/  IMAD.WIDE.U32 R2, R0, -0x2daee0ad, RZ ;  /* 0xd2511f5300027825 */ /* 0x000fe200078e00ff */
[----:B------:R2:W5:Y:S04]  /*1aa20*/  LDL.LU R191, [R1+0x180] ;  /* 0x0001800001bf7983 */ /* 0x0005680000300800 */
[C---:B------:R-:W-:Y:S01]  /*1aa30*/  LOP3.LUT R6, R2.reuse, 0xffff, RZ, 0xc0, !PT ;  /* 0x0000ffff02067812 */ /* 0x040fe200078ec0ff */
[----:B------:R-:W-:Y:S01]  /*1aa40*/  IMAD.MOV.U32 R208, RZ, RZ, R153 ;  /* 0x000000ffffd07224 */ /* 0x000fe200078e0099 */
[----:B------:R-:W-:Y:S01]  /*1aa50*/  LOP3.LUT R7, R2, 0xff, RZ, 0xc0, !PT ;  /* 0x000000ff02077812 */ /* 0x000fe200078ec0ff */
[----:B------:R2:W5:Y:S01]  /*1aa60*/  LDL.LU R189, [R1+0x178] ;  /* 0x0001780001bd7983 */ /* 0x0005620000300800 */
[----:B------:R-:W-:-:S02]  /*1aa70*/  SHF.R.U32.HI R11, RZ, 0x10, R2 ;  /* 0x00000010ff0b7819 */ /* 0x000fc40000011602 */
[----:B------:R-:W-:Y:S02]  /*1aa80*/  SHF.R.U32.HI R12, RZ, 0x18, R2 ;  /* 0x00000018ff0c7819 */ /* 0x000fe40000011602 */
[----:B------:R-:W-:Y:S02]  /*1aa90*/  SHF.R.U32.HI R5, RZ, 0x8, R5 ;  /* 0x00000008ff057819 */ /* 0x000fe40000011605 */
[----:B------:R-:W-:Y:S02]  /*1aaa0*/  SHF.R.U32.HI R2, RZ, 0x8, R6 ;  /* 0x00000008ff027819 */ /* 0x000fe40000011606 */
[----:B------:R-:W-:Y:S02]  /*1aab0*/  LOP3.LUT R0, R3, UR7, R20, 0x96, !PT ;  /* 0x0000000703007c12 */ /* 0x000fe4000f8e9614 */
[----:B------:R-:W-:Y:S02]  /*1aac0*/  PRMT R14, R10, 0x5410, R5 ;  /* 0x000054100a0e7816 */ /* 0x000fe40000000005 */
[----:B------:R-:W-:-:S02]  /*1aad0*/  LOP3.LUT R3, R9, 0xff, RZ, 0xc0, !PT ;  /* 0x000000ff09037812 */ /* 0x000fc400078ec0ff */
[----:B------:R-:W-:Y:S02]  /*1aae0*/  PRMT R10, R7, 0x5410, R2 ;  /* 0x00005410070a7816 */ /* 0x000fe40000000002 */
[C---:B------:R-:W-:Y:S02]  /*1aaf0*/  LOP3.LUT R2, R4.reuse, 0xffff, RZ, 0xc0, !PT ;  /* 0x0000ffff04027812 */ /* 0x040fe400078ec0ff */
[----:B------:R-:W-:Y:S02]  /*1ab00*/  PRMT R13, R3, 0x5410, R8 ;  /* 0x00005410030d7816 */ /* 0x000fe40000000008 */
[----:B------:R-:W-:Y:S02]  /*1ab10*/  SHF.R.U32.HI R6, RZ, 0x10, R4 ;  /* 0x00000010ff067819 */ /* 0x000fe40000011604 */
[----:B------:R-:W-:Y:S02]  /*1ab20*/  LOP3.LUT R7, R4, 0xff, RZ, 0xc0, !PT ;  /* 0x000000ff04077812 */ /* 0x000fe400078ec0ff */
[----:B------:R-:W-:-:S02]  /*1ab30*/  SHF.R.U32.HI R3, RZ, 0x8, R2 ;  /* 0x00000008ff037819 */ /* 0x000fc40000011602 */
[----:B------:R-:W-:Y:S02]  /*1ab40*/  SHF.R.U32.HI R5, RZ, 0x18, R4 ;  /* 0x00000018ff057819 */ /* 0x000fe40000011604 */
[----:B------:R-:W-:Y:S02]  /*1ab50*/  LOP3.LUT R2, R6, 0xff, RZ, 0xc0, !PT ;  /* 0x000000ff06027812 */ /* 0x000fe400078ec0ff */
[----:B------:R-:W-:Y:S02]  /*1ab60*/  PRMT R7, R7, 0x5410, R3 ;  /* 0x0000541007077816 */ /* 0x000fe40000000003 */
[----:B------:R-:W-:Y:S02]  /*1ab70*/  PRMT R9, R2, 0x5410, R5 ;  /* 0x0000541002097816 */ /* 0x000fe40000000005 */
[----:B------:R-:W-:Y:S02]  /*1ab80*/  LOP3.LUT R2, R0, 0xffff, RZ, 0xc0, !PT ;  /* 0x0000ffff00027812 */ /* 0x000fe400078ec0ff */
[----:B------:R-:W-:-:S02]  /*1ab90*/  SHF.R.U32.HI R3, RZ, 0x10, R0 ;  /* 0x00000010ff037819 */ /* 0x000fc40000011600 */
[----:B------:R-:W-:Y:S02]  /*1aba0*/  LOP3.LUT R6, R0, 0xff, RZ, 0xc0, !PT ;  /* 0x000000ff00067812 */ /* 0x000fe400078ec0ff */
[----:B------:R-:W-:Y:S01]  /*1abb0*/  SHF.R.U32.HI R5, RZ, 0x18, R0 ;  /* 0x00000018ff057819 */ /* 0x000fe20000011600 */
[----:B------:R-:W-:Y:S01]  /*1abc0*/  HSET2.LE.AND R0, R7, R250, PT ;  /* 0x000000fa07007233 */ /* 0x000fe20003803000 */
[----:B------:R-:W-:-:S04]  /*1abd0*/  LOP3.LUT R4, R11, 0xff, RZ, 0xc0, !PT ;  /* 0x000000ff0b047812 */ /* 0x000fc800078ec0ff */
[----:B------:R-:W-:Y:S02]  /*1abe0*/  PRMT R12, R4, 0x5410, R12 ;  /* 0x00005410040c7816 */ /* 0x000fe4000000000c */
[----:B------:R-:W-:Y:S01]  /*1abf0*/  LOP3.LUT R8, R0, R162, RZ, 0xc0, !PT ;  /* 0x000000a200087212 */ /* 0x000fe200078ec0ff */
[--C-:B------:R-:W-:Y:S01]  /*1ac00*/  HSET2.LE.AND R0, R9, R250.reuse, PT ;  /* 0x000000fa09007233 */ /* 0x100fe20003803000 */
[----:B------:R-:W-:Y:S02]  /*1ac10*/  SHF.R.U32.HI R4, RZ, 0x8, R2 ;  /* 0x00000008ff047819 */ /* 0x000fe40000011602 */
[----:B------:R-:W-:Y:S01]  /*1ac20*/  LOP3.LUT R2, R3, 0xff, RZ, 0xc0, !PT ;  /* 0x000000ff03027812 */ /* 0x000fe200078ec0ff */
[--C-:B------:R-:W-:Y:S01]  /*1ac30*/  HSET2.LE.AND R3, R10, R250.reuse, PT ;  /* 0x000000fa0a037233 */ /* 0x100fe20003803000 */
[----:B------:R-:W-:Y:S01]  /*1ac40*/  LOP3.LUT R9, R0, R163, RZ, 0xc0, !PT ;  /* 0x000000a300097212 */ /* 0x000fe200078ec0ff */
[--C-:B------:R-:W-:Y:S01]  /*1ac50*/  HSET2.LE.AND R0, R14, R250.reuse, PT ;  /* 0x000000fa0e007233 */ /* 0x100fe20003803000 */
[----:B------:R-:W-:Y:S01]  /*1ac60*/  PRMT R5, R2, 0x5410, R5 ;  /* 0x0000541002057816 */ /* 0x000fe20000000005 */
[----:B------:R-:W-:Y:S01]  /*1ac70*/  HSET2.LE.AND R2, R13, R250, PT ;  /* 0x000000fa0d027233 */ /* 0x000fe20003803000 */
[----:B------:R-:W-:-:S02]  /*1ac80*/  PRMT R4, R6, 0x5410, R4 ;  /* 0x0000541006047816 */ /* 0x000fc40000000004 */
[----:B------:R-:W-:Y:S01]  /*1ac90*/  LOP3.LUT R10, R0, R248, RZ, 0xc0, !PT ;  /* 0x000000f8000a7212 */ /* 0x000fe200078ec0ff */
[--C-:B------:R-:W-:Y:S01]  /*1aca0*/  HSET2.LE.AND R0, R12, R250.reuse, PT ;  /* 0x000000fa0c007233 */ /* 0x100fe20003803000 */
[----:B------:R-:W-:Y:S01]  /*1acb0*/  LOP3.LUT R11, R2, R249, RZ, 0xc0, !PT ;  /* 0x000000f9020b7212 */ /* 0x000fe200078ec0ff */
[--C-:B------:R-:W-:Y:S01]  /*1acc0*/  HSET2.LE.AND R2, R4, R250.reuse, PT ;  /* 0x000000fa04027233 */ /* 0x100fe20003803000 */
[----:B------:R-:W-:Y:S01]  /*1acd0*/  LOP3.LUT R6, R3, R141, RZ, 0xc0, !PT ;  /* 0x0000008d03067212 */ /* 0x000fe200078ec0ff */
[----:B------:R-:W-:Y:S01]  /*1ace0*/  HSET2.LE.AND R3, R5, R250, PT ;  /* 0x000000fa05037233 */ /* 0x000fe20003803000 */
[----:B------:R-:W-:Y:S01]  /*1acf0*/  LOP3.LUT R7, R0, R140, RZ, 0xc0, !PT ;  /* 0x0000008c00077212 */ /* 0x000fe200078ec0ff */
[----:B------:R-:W-:Y:S01]  /*1ad00*/  IMAD.MOV.U32 R248, RZ, RZ, R152 ;  /* 0x000000fffff87224 */ /* 0x000fe200078e0098 */
[----:B------:R-:W-:Y:S01]  /*1ad10*/  LOP3.LUT R4, R2, R143, RZ, 0xc0, !PT ;  /* 0x0000008f02047212 */ /* 0x000fe200078ec0ff */
[----:B------:R-:W2:Y:S01]  /*1ad20*/  LDSM.16.MT88.4 R12, [R190+0x9400] ;  /* 0x00940000be0c783b */ /* 0x000ea20000004200 */
[----:B------:R-:W-:Y:S01]  /*1ad30*/  LOP3.LUT R5, R3, R142, RZ, 0xc0, !PT ;  /* 0x0000008e03057212 */ /* 0x000fe200078ec0ff */
[----:B------:R-:W-:-:S02]  /*1ad40*/  IMAD.MOV.U32 R2, RZ, RZ, R154 ;  /* 0x000000ffff027224 */ /* 0x000fc400078e009a */
[----:B------:R-:W-:Y:S02]  /*1ad50*/  IMAD.MOV.U32 R3, RZ, RZ, R155 ;  /* 0x000000ffff037224 */ /* 0x000fe400078e009b */
[----:B-1----:R-:W-:Y:S07]  /*1ad60*/  HMMA.16816.F32.BF16 R152, R8, R16, R76 ;  /* 0x000000100898723c */ /* 0x002fee000004184c */
[----:B------:R-:W-:Y:S02]  /*1ad70*/  IMAD.MOV.U32 R76, RZ, RZ, R168 ;  /* 0x000000ffff4c7224 */ /* 0x000fe400078e00a8 */
[----:B------:R-:W-:-:S02]  /*1ad80*/  IMAD.MOV.U32 R77, RZ, RZ, R169 ;  /* 0x000000ffff4d7224 */ /* 0x000fc400078e00a9 */
[----:B------:R-:W-:Y:S02]  /*1ad90*/  IMAD.MOV.U32 R78, RZ, RZ, R170 ;  /* 0x000000ffff4e7224 */ /* 0x000fe400078e00aa */
[----:B------:R-:W-:Y:S02]  /*1ada0*/  IMAD.MOV.U32 R79, RZ, RZ, R171 ;  /* 0x000000ffff4f7224 */ /* 0x000fe400078e00ab */
[----:B------:R-:W-:Y:S01]  /*1adb0*/  HMMA.16816.F32.BF16 R168, R4, R16, R24 ;  /* 0x0000001004a8723c */ /* 0x000fe20000041818 */
[----:B------:R-:W1:Y:S01]  /*1adc0*/  LDSM.16.MT88.4 R24, [R188+0xa400] ;  /* 0x00a40000bc18783b */ /* 0x000e620000004200 */
[----:B------:R-:W-:Y:S02]  /*1add0*/  IMAD.MOV.U32 R211, RZ, RZ, R220 ;  /* 0x000000ffffd37224 */ /* 0x000fe400078e00dc */
[----:B------:R-:W-:Y:S02]  /*1ade0*/  IMAD.MOV.U32 R210, RZ, RZ, R221 ;  /* 0x000000ffffd27224 */ /* 0x000fe400078e00dd */
[----:B------:R-:W-:-:S02]  /*1adf0*/  IMAD.MOV.U32 R209, RZ, RZ, R222 ;  /* 0x000000ffffd17224 */ /* 0x000fc400078e00de */
[----:B------:R-:W-:Y:S01]  /*1ae00*/  IMAD.MOV.U32 R160, RZ, RZ, R223 ;  /* 0x000000ffffa07224 */ /* 0x000fe200078e00df */
[-C--:B------:R-:W-:Y:S08]  /*1ae10*/  HMMA.16816.F32.BF16 R120, R4, R18.reuse, R120 ;  /* 0x000000120478723c */ /* 0x080ff00000041878 */
[----:B------:R-:W-:Y:S01]  /*1ae20*/  HMMA.16816.F32.BF16 R220, R8, R18, R108 ;  /* 0x0000001208dc723c */ /* 0x000fe2000004186c */
[----:B------:R-:W4:Y:S01]  /*1ae30*/  LDSM.16.MT88.4 R16, [R190+0xa400] ;  /* 0x00a40000be10783b */ /* 0x000f220000004200 */
        /* <DEDUP_REMOVED lines=10> */
[----:B------:R-:W-:Y:S01]  /*1aee0*/  HMMA.16816.F32.BF16 R92, R4, R12, R92 ;  /* 0x0000000c045c723c */ /* 0x000fe2000004185c */
[----:B------:R-:W-:Y:S02]  /*1aef0*/  IMAD.MOV.U32 R107, RZ, RZ, R148 ;  /* 0x000000ffff6b7224 */ /* 0x000fe400078e0094 */
[----:B------:R-:W-:Y:S02]  /*1af00*/  IMAD.MOV.U32 R106, RZ, RZ, R149 ;  /* 0x000000ffff6a7224 */ /* 0x000fe400078e0095 */
[----:B------:R-:W-:-:S03]  /*1af10*/  IMAD.MOV.U32 R105, RZ, RZ, R150 ;  /* 0x000000ffff697224 */ /* 0x000fc600078e0096 */
[----:B-1----:R-:W-:Y:S01]  /*1af20*/  HMMA.16816.F32.BF16 R140, R8, R24, R68 ;  /* 0x00000018088c723c */ /* 0x002fe20000041844 */
[----:B------:R-:W-:-:S07]  /*1af30*/  IMAD.MOV.U32 R104, RZ, RZ, R151 ;  /* 0x000000ffff687224 */ /* 0x000fce00078e0097 */
[C---:B------:R-:W-:Y:S07]  /*1af40*/  HMMA.16816.F32.BF16 R68, R4.reuse, R24, R52 ;  /* 0x000000180444723c */ /* 0x040fee0000041834 */
[----:B------:R-:W-:Y:S01]  /*1af50*/  IMAD.MOV.U32 R25, RZ, RZ, R22 ;  /* 0x000000ffff197224 */ /* 0x000fe200078e0016 */
[-C--:B------:R-:W-:Y:S01]  /*1af60*/  HMMA.16816.F32.BF16 R156, R4, R14.reuse, R88 ;  /* 0x0000000e049c723c */ /* 0x080fe20000041858 */
[----:B------:R-:W-:Y:S02]  /*1af70*/  IMAD.MOV.U32 R24, RZ, RZ, R23 ;  /* 0x000000ffff187224 */ /* 0x000fe400078e0017 */
[----:B------:R-:W1:Y:S05]  /*1af80*/  LDSM.16.MT88.4 R20, [R190+0xb400] ;  /* 0x00b40000be14783b */ /* 0x000e6a0000004200 */
[----:B------:R-:W-:Y:S01]  /*1af90*/  HMMA.16816.F32.BF16 R148, R8, R14, R72 ;  /* 0x0000000e0894723c */ /* 0x000fe20000041848 */
[----:B------:R-:W2:Y:S07]  /*1afa0*/  LDSM.16.MT88.4 R12, [R188+0xb400] ;  /* 0x00b40000bc0c783b */ /* 0x000eae0000004200 */
[C---:B----4-:R-:W-:Y:S07]  /*1afb0*/  HMMA.16816.F32.BF16 R88, R4.reuse, R18, R112 ;  /* 0x000000120458723c */ /* 0x050fee0000041870 */
[----:B------:R-:W-:Y:S01]  /*1afc0*/  IMAD.MOV.U32 R115, RZ, RZ, R79 ;  /* 0x000000ffff737224 */ /* 0x000fe200078e004f */
[----:B------:R-:W-:Y:S07]  /*1afd0*/  HMMA.16816.F32.BF16 R72, R4, R26, R136 ;  /* 0x0000001a0448723c */ /* 0x000fee0000041888 */
[----:B------:R-:W-:-:S02]  /*1afe0*/  IMAD.MOV.U32 R139, RZ, RZ, R77 ;  /* 0x000000ffff8b7224 */ /* 0x000fc400078e004d */
[----:B------:R-:W-:Y:S01]  /*1aff0*/  IMAD.MOV.U32 R137, RZ, RZ, R2 ;  /* 0x000000ffff897224 */ /* 0x000fe200078e0002 */
[----:B------:R-:W-:Y:S01]  /*1b000*/  LOP3.LUT R2, R115, UR12, RZ, 0x3c, !PT ;  /* 0x0000000c73027c12 */ /* 0x000fe2000f8e3cff */
[----:B------:R-:W-:Y:S02]  /*1b010*/  IMAD.MOV.U32 R113, RZ, RZ, R139 ;  /* 0x000000ffff717224 */ /* 0x000fe400078e008b */
[----:B------:R-:W-:Y:S02]  /*1b020*/  IMAD.MOV.U32 R139, RZ, RZ, R104 ;  /* 0x000000ffff8b7224 */ /* 0x000fe400078e0068 */
[----:B------:R-:W-:Y:S02]  /*1b030*/  IMAD.MOV.U32 R104, RZ, RZ, R3 ;  /* 0x000000ffff687224 */ /* 0x000fe400078e0003 */
[----:B------:R-:W-:Y:S01]  /*1b040*/  IMAD.WIDE.U32 R2, R2, -0x326172a9, RZ ;  /* 0xcd9e8d5702027825 */ /* 0x000fe200078e00ff */
[----:B------:R-:W-:Y:S03]  /*1b050*/  HMMA.16816.F32.BF16 R116, R4, R16, R116 ;  /* 0x000000100474723c */ /* 0x000fe60000041874 */
[----:B------:R-:W-:-:S02]  /*1b060*/  IMAD.MOV.U32 R138, RZ, RZ, R76 ;  /* 0x000000ffff8a7224 */ /* 0x000fc400078e004c */
[----:B------:R-:W-:Y:S01]  /*1b070*/  IMAD.MOV.U32 R114, RZ, RZ, R78 ;  /* 0x000000ffff727224 */ /* 0x000fe200078e004e */
[----:B------:R-:W-:Y:S02]  /*1b080*/  LOP3.LUT R0, R3, UR9, R0, 0x96, !PT ;  /* 0x0000000903007c12 */ /* 0x000fe4000f8e9600 */
[----:B-1----:R-:W-:Y:S01]  /*1b090*/  HMMA.16816.F32.BF16 R76, R4, R20, R48 ;  /* 0x00000014044c723c */ /* 0x002fe20000041830 */
[----:B------:R-:W-:-:S07]  /*1b0a0*/  IMAD.MOV.U32 R112, RZ, RZ, R138 ;  /* 0x000000ffff707224 */ /* 0x000fce00078e008a */
[C---:B--2---:R-:W-:Y:S08]  /*1b0b0*/  HMMA.16816.F32.BF16 R52, R4.reuse, R12, R84 ;  /* 0x0000000c0434723c */ /* 0x044ff00000041854 */
[C---:B------:R-:W-:Y:S08]  /*1b0c0*/  HMMA.16816.F32.BF16 R80, R4.reuse, R14, R80 ;  /* 0x0000000e0450723c */ /* 0x040ff00000041850 */
[----:B------:R-:W-:Y:S07]  /*1b0d0*/  HMMA.16816.F32.BF16 R48, R4, R22, R40 ;  /* 0x000000160430723c */ /* 0x000fee0000041828 */
[----:B------:R-:W-:Y:S01]  /*1b0e0*/  LOP3.LUT R6, R33, UR11, R2, 0x96, !PT ;  /* 0x0000000b21067c12 */ /* 0x000fe2000f8e9602 */
[----:B------:R-:W-:Y:S01]  /*1b0f0*/  HMMA.16816.F32.BF16 R96, R8, R12, R96 ;  /* 0x0000000c0860723c */ /* 0x000fe20000041860 */
[----:B------:R-:W-:Y:S01]  /*1b100*/  IMAD.WIDE.U32 R4, R0, -0x2daee0ad, RZ ;  /* 0xd2511f5300047825 */ /* 0x000fe200078e00ff */
[----:B------:R-:W-:-:S05]  /*1b110*/  LOP3.LUT R0, R3, UR9, R30, 0x96, !PT ;  /* 0x0000000903007c12 */ /* 0x000fca000f8e961e */
[----:B------:R-:W-:Y:S01]  /*1b120*/  IMAD.WIDE.U32 R12, R6, -0x2daee0ad, RZ ;  /* 0xd2511f53060c7825 */ /* 0x000fe200078e00ff */
[----:B------:R-:W-:-:S04]  /*1b130*/  LOP3.LUT R5, R5, UR15, R112, 0x96, !PT ;  /* 0x0000000f05057c12 */ /* 0x000fc8000f8e9670 */
[----:B------:R-:W-:Y:S01]  /*1b140*/  LOP3.LUT R3, R13, UR10, R4, 0x96, !PT ;  /* 0x0000000a0d037c12 */ /* 0x000fe2000f8e9604 */
[----:B------:R-:W-:Y:S01]  /*1b150*/  HMMA.16816.F32.BF16 R64, R8, R14, R64 ;  /* 0x0000000e0840723c */ /* 0x000fe20000041840 */
[----:B------:R-:W-:Y:S01]  /*1b160*/  IMAD.WIDE.U32 R4, R5, -0x326172a9, RZ ;  /* 0xcd9e8d5705047825 */ /* 0x000fe200078e00ff */
[----:B------:R-:W-:-:S03]  /*1b170*/  LOP3.LUT R2, R29, UR11, R2, 0x96, !PT ;  /* 0x0000000b1d027c12 */ /* 0x000fc6000f8e9602 */
[----:B------:R-:W-:-:S04]  /*1b180*/  IMAD.WIDE.U32 R6, R0, -0x2daee0ad, RZ ;  /* 0xd2511f5300067825 */ /* 0x000fc800078e00ff */
[----:B------:R-:W-:Y:S01]  /*1b190*/  IMAD.WIDE.U32 R14, R3, -0x326172a9, RZ ;  /* 0xcd9e8d57030e7825 */ /* 0x000fe200078e00ff */
[----:B------:R-:W-:-:S03]  /*1b1a0*/  LOP3.LUT R3, R5, UR14, R32, 0x96, !PT ;  /* 0x0000000e05037c12 */ /* 0x000fc6000f8e9620 */
[----:B------:R-:W-:Y:S02]  /*1b1b0*/  IMAD.MOV.U32 R138, RZ, RZ, R105 ;  /* 0x000000ffff8a7224 */ /* 0x000fe400078e0069 */
[----:B------:R-:W-:Y:S02]  /*1b1c0*/  IMAD.MOV.U32 R136, RZ, RZ, R137 ;  /* 0x000000ffff887224 */ /* 0x000fe400078e0089 */
[----:B------:R-:W-:Y:S01]  /*1b1d0*/  IMAD.MOV.U32 R105, RZ, RZ, R107 ;  /* 0x000000ffff697224 */ /* 0x000fe200078e006b */
[C---:B------:R-:W-:Y:S01]  /*1b1e0*/  HMMA.16816.F32.BF16 R132, R8.reuse, R26, R132 ;  /* 0x0000001a0884723c */ /* 0x040fe20000041884 */
[----:B------:R-:W-:Y:S01]  /*1b1f0*/  IMAD.MOV.U32 R107, RZ, RZ, R208 ;  /* 0x000000ffff6b7224 */ /* 0x000fe200078e00d0 */
[----:B------:R-:W-:Y:S01]  /*1b200*/  LOP3.LUT R0, R7, UR15, R34, 0x96, !PT ;  /* 0x0000000f07007c12 */ /* 0x000fe2000f8e9622 */
[----:B------:R-:W-:Y:S01]  /*1b210*/  IMAD.MOV.U32 R137, RZ, RZ, R209 ;  /* 0x000000ffff897224 */ /* 0x000fe200078e00d1 */
[----:B------:R-:W-:Y:S01]  /*1b220*/  LOP3.LUT R4, R15, UR28, R4, 0x96, !PT ;  /* 0x0000001c0f047c12 */ /* 0x000fe2000f8e9604 */
[----:B------:R-:W-:Y:S01]  /*1b230*/  IMAD.MOV.U32 R115, RZ, RZ, R210 ;  /* 0x000000ffff737224 */ /* 0x000fe200078e00d2 */
[----:B------:R-:W-:Y:S01]  /*1b240*/  LDSM.16.MT88.4 R32, [R190+0xb800] ;  /* 0x00b80000be20783b */ /* 0x000fe20000004200 */
[----:B------:R-:W-:Y:S01]  /*1b250*/  IMAD.MOV.U32 R114, RZ, RZ, R211 ;  /* 0x000000ffff727224 */ /* 0x000fe200078e00d3 */
[----:B------:R-:W-:Y:S01]  /*1b260*/  HMMA.16816.F32.BF16 R124, R8, R16, R124 ;  /* 0x00000010087c723c */ /* 0x000fe2000004187c */
[----:B------:R-:W-:-:S07]  /*1b270*/  IMAD.WIDE.U32 R42, R4, -0x2daee0ad, RZ ;  /* 0xd2511f53042a7825 */ /* 0x000fce00078e00ff */
[C---:B------:R-:W-:Y:S08]  /*1b280*/  HMMA.16816.F32.BF16 R108, R8.reuse, R18, R100 ;  /* 0x00000012086c723c */ /* 0x040ff00000041864 */
[----:B------:R-:W-:Y:S01]  /*1b290*/  HMMA.16816.F32.BF16 R60, R8, R20, R60 ;  /* 0x00000014083c723c */ /* 0x000fe2000004183c */
[----:B------:R-:W-:-:S07]  /*1b2a0*/  IMAD.MOV.U32 R113, RZ, RZ, R136 ;  /* 0x000000ffff717224 */ /* 0x000fce00078e0088 */
[----:B------:R-:W-:Y:S01]  /*1b2b0*/  HMMA.16816.F32.BF16 R208, R8, R22, R36 ;  /* 0x0000001608d0723c */ /* 0x000fe20000041824 */
[----:B------:R-:W-:Y:S01]  /*1b2c0*/  PRMT R136, R233, 0x7054, R233 ;  /* 0x00007054e9887816 */ /* 0x000fe200000000e9 */
[----:B------:R-:W1:Y:S04]  /*1b2d0*/  LDSM.16.MT88.4 R20, [R188+0x9800] ;  /* 0x00980000bc14783b */ /* 0x000e680000004200 */
[----:B------:R-:W2:Y:S01]  /*1b2e0*/  LDSM.16.MT88.4 R16, [R190+0x9800] ;  /* 0x00980000be10783b */ /* 0x000ea20000004200 */
[----:B------:R-:W-:-:S04]  /*1b2f0*/  IMAD.WIDE.U32 R10, R2, -0x2daee0ad, RZ ;  /* 0xd2511f53020a7825 */ /* 0x000fc800078e00ff */
[----:B------:R-:W-:-:S04]  /*1b300*/  IMAD.WIDE.U32 R2, R3, -0x2daee0ad, RZ ;  /* 0xd2511f5303027825 */ /* 0x000fc800078e00ff */
[----:B------:R-:W-:Y:S01]  /*1b310*/  IMAD.WIDE.U32 R8, R0, -0x326172a9, RZ ;  /* 0xcd9e8d5700087825 */ /* 0x000fe200078e00ff */
[----:B------:R-:W-:Y:S02]  /*1b320*/  LOP3.LUT R0, R11, UR10, R6, 0x96, !PT ;  /* 0x0000000a0b007c12 */ /* 0x000fe4000f8e9606 */
[----:B------:R-:W-:Y:S02]  /*1b330*/  LOP3.LUT R3, R3, UR27, R12, 0x96, !PT ;  /* 0x0000001b03037c12 */ /* 0x000fe4000f8e960c */
[----:B------:R-:W-:Y:S01]  /*1b340*/  LOP3.LUT R2, R43, UR13, R2, 0x96, !PT ;  /* 0x0000000d2b027c12 */ /* 0x000fe2000f8e9602 */
[----:B------:R-:W-:Y:S01]  /*1b350*/  IMAD.WIDE.U32 R40, R0, -0x326172a9, RZ ;  /* 0xcd9e8d5700287825 */ /* 0x000fe200078e00ff */
[----:B------:R-:W-:Y:S02]  /*1b360*/  LOP3.LUT R6, R9, UR14, R28, 0x96, !PT ;  /* 0x0000000e09067c12 */ /* 0x000fe4000f8e961c */
[----:B------:R-:W-:Y:S01]  /*1b370*/  LDSM.16.MT88.4 R28, [R188+0xb800] ;  /* 0x00b80000bc1c783b */ /* 0x000fe20000004200 */
[----:B------:R-:W-:Y:S01]  /*1b380*/  IMAD.WIDE.U32 R4, R3, -0x326172a9, RZ ;  /* 0xcd9e8d5703047825 */ /* 0x000fe200078e00ff */
[----:B------:R-:W-:-:S03]  /*1b390*/  LOP3.LUT R8, R41, UR28, R8, 0x96, !PT ;  /* 0x0000001c29087c12 */ /* 0x000fc6000f8e9608 */
[----:B------:R-:W-:-:S04]  /*1b3a0*/  IMAD.WIDE.U32 R2, R2, -0x326172a9, RZ ;  /* 0xcd9e8d5702027825 */ /* 0x000fc800078e00ff */
[----:B------:R-:W-:Y:S01]  /*1b3b0*/  IMAD.WIDE.U32 R6, R6, -0x2daee0ad, RZ ;  /* 0xd2511f5306067825 */ /* 0x000fe200078e00ff */
[----:B------:R-:W-:Y:S02]  /*1b3c0*/  LOP3.LUT R0, R3, UR6, R4, 0x96, !PT ;  /* 0x0000000603007c12 */ /* 0x000fe4000f8e9604 */
[----:B------:R-:W-:Y:S01]  /*1b3d0*/  LOP3.LUT R3, R2, 0xffff, RZ, 0xc0, !PT ;  /* 0x0000ffff02037812 */ /* 0x000fe200078ec0ff */
[----:B------:R-:W-:Y:S01]  /*1b3e0*/  IMAD.WIDE.U32 R38, R8, -0x2daee0ad, RZ ;  /* 0xd2511f5308267825 */ /* 0x000fe200078e00ff */
[----:B------:R-:W-:Y:S02]  /*1b3f0*/  LOP3.LUT R10, R7, UR27, R10, 0x96, !PT ;  /* 0x0000001b070a7c12 */ /* 0x000fe4000f8e960a */
[----:B------:R-:W-:Y:S02]  /*1b400*/  LOP3.LUT R43, R5, UR26, R14, 0x96, !PT ;  /* 0x0000001a052b7c12 */ /* 0x000fe4000f8e960e */
[----:B------:R-:W-:Y:S02]  /*1b410*/  LOP3.LUT R9, R2, 0xff, RZ, 0xc0, !PT ;  /* 0x000000ff02097812 */ /* 0x000fe400078ec0ff */
[----:B------:R-:W-:-:S02]  /*1b420*/  SHF.R.U32.HI R8, RZ, 0x18, R2 ;  /* 0x00000018ff087819 */ /* 0x000fc40000011602 */
[----:B------:R-:W-:Y:S01]  /*1b430*/  SHF.R.U32.HI R7, RZ, 0x8, R3 ;  /* 0x00000008ff077819 */ /* 0x000fe20000011603 */
[----:B------:R-:W-:Y:S01]  /*1b440*/  IMAD.WIDE.U32 R36, R10, -0x326172a9, RZ ;  /* 0xcd9e8d570a247825 */ /* 0x000fe200078e00ff */
[----:B------:R-:W-:Y:S01]  /*1b450*/  SHF.R.U32.HI R5, RZ, 0x10, R2 ;  /* 0x00000010ff057819 */ /* 0x000fe20000011602 */
[----:B------:R-:W-:Y:S01]  /*1b460*/  LDSM.16.MT88.4 R12, [R188+0xa800] ;  /* 0x00a80000bc0c783b */ /* 0x000fe20000004200 */
[C---:B------:R-:W-:Y:S02]  /*1b470*/  LOP3.LUT R3, R0.reuse, 0xffff, RZ, 0xc0, !PT ;  /* 0x0000ffff00037812 */ /* 0x040fe400078ec0ff */
[----:B------:R-:W-:Y:S02]  /*1b480*/  LOP3.LUT R2, R39, UR13, R6, 0x96, !PT ;  /* 0x0000000d27027c12 */ /* 0x000fe4000f8e9606 */
[----:B------:R-:W-:Y:S02]  /*1b490*/  LOP3.LUT R6, R0, 0xff, RZ, 0xc0, !PT ;  /* 0x000000ff00067812 */ /* 0x000fe400078ec0ff */
[----:B------:R-:W-:Y:S01]  /*1b4a0*/  SHF.R.U32.HI R4, RZ, 0x8, R3 ;  /* 0x00000008ff047819 */ /* 0x000fe20000011603 */
[----:B------:R-:W-:Y:S01]  /*1b4b0*/  IMAD.WIDE.U32 R2, R2, -0x326172a9, RZ ;  /* 0xcd9e8d5702027825 */ /* 0x000fe200078e00ff */
[----:B------:R-:W-:-:S02]  /*1b4c0*/  LOP3.LUT R5, R5, 0xff, RZ, 0xc0, !PT ;  /* 0x000000ff05057812 */ /* 0x000fc400078ec0ff */
[----:B------:R-:W-:Y:S02]  /*1b4d0*/  PRMT R39, R6, 0x5410, R4 ;  /* 0x0000541006277816 */ /* 0x000fe40000000004 */
[----:B------:R-:W-:Y:S02]  /*1b4e0*/  PRMT R41, R5, 0x5410, R8 ;  /* 0x0000541005297816 */ /* 0x000fe40000000008 */
[----:B------:R-:W-:Y:S02]  /*1b4f0*/  SHF.R.U32.HI R6, RZ, 0x10, R0 ;  /* 0x00000010ff067819 */ /* 0x000fe40000011600 */
[----:B------:R-:W-:Y:S02]  /*1b500*/  LOP3.LUT R4, R2, 0xffff, RZ, 0xc0, !PT ;  /* 0x0000ffff02047812 */ /* 0x000fe400078ec0ff */
[----:B------:R-:W-:Y:S02]  /*1b510*/  SHF.R.U32.HI R5, RZ, 0x10, R2 ;  /* 0x00000010ff057819 */ /* 0x000fe40000011602 */
[----:B------:R-:W-:-:S02]  /*1b520*/  PRMT R9, R9, 0x5410, R7 ;  /* 0x0000541009097816 */ /* 0x000fc40000000007 */
[----:B------:R-:W-:Y:S02]  /*1b530*/  SHF.R.U32.HI R8, RZ, 0x18, R0 ;  /* 0x00000018ff087819 */ /* 0x000fe40000011600 */
[----:B------:R-:W-:Y:S02]  /*1b540*/  LOP3.LUT R7, R6, 0xff, RZ, 0xc0, !PT ;  /* 0x000000ff06077812 */ /* 0x000fe400078ec0ff */
[----:B------:R-:W-:Y:S02]  /*1b550*/  SHF.R.U32.HI R6, RZ, 0x8, R4 ;  /* 0x00000008ff067819 */ /* 0x000fe40000011604 */
[----:B------:R-:W-:Y:S02]  /*1b560*/  LOP3.LUT R0, R5, 0xff, RZ, 0xc0, !PT ;  /* 0x000000ff05007812 */ /* 0x000fe400078ec0ff */
[----:B------:R-:W-:Y:S02]  /*1b570*/  LOP3.LUT R5, R2, 0xff, RZ, 0xc0, !PT ;  /* 0x000000ff02057812 */ /* 0x000fe400078ec0ff */
[----:B------:R-:W-:-:S02]  /*1b580*/  SHF.R.U32.HI R4, RZ, 0x18, R2 ;  /* 0x00000018ff047819 */ /* 0x000fc40000011602 */
[----:B------:R-:W-:Y:S02]  /*1b590*/  LOP3.LUT R2, R3, UR6, R36, 0x96, !PT ;  /* 0x0000000603027c12 */ /* 0x000fe4000f8e9624 */
[----:B------:R-:W-:Y:S02]  /*1b5a0*/  PRMT R11, R7, 0x5410, R8 ;  /* 0x00005410070b7816 */ /* 0x000fe40000000008 */
[----:B------:R-:W-:Y:S02]  /*1b5b0*/  PRMT R7, R0, 0x5410, R4 ;  /* 0x0000541000077816 */ /* 0x000fe40000000004 */
[----:B------:R-:W-:Y:S02]  /*1b5c0*/  LOP3.LUT R0, R2, 0xffff, RZ, 0xc0, !PT ;  /* 0x0000ffff02007812 */ /* 0x000fe400078ec0ff */
[----:B------:R-:W-:Y:S02]  /*1b5d0*/  PRMT R8, R5, 0x5410, R6 ;  /* 0x0000541005087816 */ /* 0x000fe40000000006 */
[----:B------:R-:W-:-:S02]  /*1b5e0*/  SHF.R.U32.HI R3, RZ, 0x10, R2 ;  /* 0x00000010ff037819 */ /* 0x000fc40000011602 */
[----:B------:R-:W-:Y:S02]  /*1b5f0*/  LOP3.LUT R6, R2, 0xff, RZ, 0xc0, !PT ;  /* 0x000000ff02067812 */ /* 0x000fe400078ec0ff */
[----:B------:R-:W-:Y:S01]  /*1b600*/  SHF.R.U32.HI R4, RZ, 0x8, R0 ;  /* 0x00000008ff047819 */ /* 0x000fe20000011600 */
[----:B------:R-:W-:Y:S01]  /*1b610*/  HSET2.LE.AND R0, R9, R136, PT ;  /* 0x0000008809007233 */ /* 0x000fe20003803000 */
[----:B------:R-:W-:Y:S02]  /*1b620*/  SHF.R.U32.HI R5, RZ, 0x18, R2 ;  /* 0x00000018ff057819 */ /* 0x000fe40000011602 */
[----:B------:R-:W-:Y:S02]  /*1b630*/  LOP3.LUT R2, R3, 0xff, RZ, 0xc0, !PT ;  /* 0x000000ff03027812 */ /* 0x000fe400078ec0ff */
[----:B------:R-:W-:Y:S02]  /*1b640*/  PRMT R3, R6, 0x5410, R4 ;  /* 0x0000541006037816 */ /* 0x000fe40000000004 */
[----:B------:R-:W-:-:S03]  /*1b650*/  LOP3.LUT R10, R0, R113, RZ, 0xc0, !PT ;  /* 0x00000071000a7212 */ /* 0x000fc600078ec0ff */
[----:B------:R-:W-:Y:S01]  /*1b660*/  HSET2.LE.AND R0, R3, R136, PT ;  /* 0x0000008803007233 */ /* 0x000fe20003803000 */
[----:B------:R-:W-:-:S04]  /*1b670*/  IMAD.MOV.U32 R113, RZ, RZ, R25 ;  /* 0x000000ffff717224 */ /* 0x000fc800078e0019 */
[----:B------:R-:W-:Y:S01]  /*1b680*/  LOP3.LUT R4, R0, R114, RZ, 0xc0, !PT ;  /* 0x0000007200047212 */ /* 0x000fe200078ec0ff */
[----:B------:R-:W-:Y:S02]  /*1b690*/  IMAD.MOV.U32 R114, RZ, RZ, R24 ;  /* 0x000000ffff727224 */ /* 0x000fe400078e0018 */
[----:B------:R-:W4:Y:S01]  /*1b6a0*/  LDSM.16.MT88.4 R24, [R190+0xa800] ;  /* 0x00a80000be18783b */ /* 0x000f220000004200 */
[----:B------:R-:W-:Y:S01]  /*1b6b0*/  PRMT R2, R2, 0x5410, R5 ;  /* 0x0000541002027816 */ /* 0x000fe20000000005 */
[----:B------:R-:W-:-:S04]  /*1b6c0*/  HSET2.LE.AND R3, R8, R136, PT ;  /* 0x0000008808037233 */ /* 0x000fc80003803000 */
[----:B------:R-:W-:Y:S01]  /*1b6d0*/  HSET2.LE.AND R2, R2, R136, PT ;  /* 0x0000008802027233 */ /* 0x000fe20003803000 */
[----:B------:R-:W-:Y:S01]  /*1b6e0*/  LOP3.LUT R6, R3, R138, RZ, 0xc0, !PT ;  /* 0x0000008a03067212 */ /* 0x000fe200078ec0ff */
[----:B------:R-:W-:-:S03]  /*1b6f0*/  IMAD.MOV.U32 R138, RZ, RZ, R166 ;  /* 0x000000ffff8a7224 */ /* 0x000fc600078e00a6 */
[----:B------:R-:W-:Y:S01]  /*1b700*/  LOP3.LUT R5, R2, R247, RZ, 0xc0, !PT ;  /* 0x000000f702057212 */ /* 0x000fe200078ec0ff */
[--C-:B------:R-:W-:Y:S01]  /*1b710*/  HSET2.LE.AND R2, R39, R136.reuse, PT ;  /* 0x0000008827027233 */ /* 0x100fe20003803000 */
[----:B------:R-:W-:Y:S01]  /*1b720*/  IMAD.MOV.U32 R86, RZ, RZ, R115 ;  /* 0x000000ffff567224 */ /* 0x000fe200078e0073 */
[--C-:B------:R-:W-:Y:S01]  /*1b730*/  HSET2.LE.AND R7, R7, R136.reuse, PT ;  /* 0x0000008807077233 */ /* 0x100fe20003803000 */
[----:B------:R-:W-:Y:S01]  /*1b740*/  IMAD.MOV.U32 R115, RZ, RZ, R139 ;  /* 0x000000ffff737224 */ /* 0x000fe200078e008b */
[--C-:B------:R-:W-:Y:S01]  /*1b750*/  HSET2.LE.AND R3, R11, R136.reuse, PT ;  /* 0x000000880b037233 */ /* 0x100fe20003803000 */
[----:B------:R-:W-:Y:S01]  /*1b760*/  IMAD.MOV.U32 R87, RZ, RZ, R137 ;  /* 0x000000ffff577224 */ /* 0x000fe200078e0089 */
[----:B------:R-:W-:Y:S01]  /*1b770*/  LOP3.LUT R8, R2, R138, RZ, 0xc0, !PT ;  /* 0x0000008a02087212 */ /* 0x000fe200078ec0ff */
[----:B------:R-:W-:Y:S01]  /*1b780*/  IMAD.MOV.U32 R139, RZ, RZ, R165 ;  /* 0x000000ffff8b7224 */ /* 0x000fe200078e00a5 */
[----:B------:R-:W-:Y:S01]  /*1b790*/  HSET2.LE.AND R0, R41, R136, PT ;  /* 0x0000008829007233 */ /* 0x000fe20003803000 */
[----:B------:R-:W-:Y:S01]  /*1b7a0*/  IMAD.MOV.U32 R137, RZ, RZ, R167 ;  /* 0x000000ffff897224 */ /* 0x000fe200078e00a7 */
[----:B------:R-:W-:-:S02]  /*1b7b0*/  LOP3.LUT R2, R37, UR26, R40, 0x96, !PT ;  /* 0x0000001a25027c12 */ /* 0x000fc4000f8e9628 */
[----:B------:R-:W-:Y:S02]  /*1b7c0*/  LOP3.LUT R7, R7, R252, RZ, 0xc0, !PT ;  /* 0x000000fc07077212 */ /* 0x000fe400078ec0ff */
[----:B------:R-:W-:Y:S01]  /*1b7d0*/  LOP3.LUT R9, R3, R139, RZ, 0xc0, !PT ;  /* 0x0000008b03097212 */ /* 0x000fe200078ec0ff */
[----:B------:R-:W-:Y:S01]  /*1b7e0*/  IMAD.WIDE.U32 R2, R2, -0x2daee0ad, RZ ;  /* 0xd2511f5302027825 */ /* 0x000fe200078e00ff */
[----:B------:R-:W-:-:S03]  /*1b7f0*/  LOP3.LUT R11, R0, R137, RZ, 0xc0, !PT ;  /* 0x00000089000b7212 */ /* 0x000fc600078ec0ff */
[----:B------:R-:W-:Y:S02]  /*1b800*/  IMAD.MOV.U32 R112, RZ, RZ, R164 ;  /* 0x000000ffff707224 */ /* 0x000fe400078e00a4 */
[----:B-1----:R-:W-:Y:S01]  /*1b810*/  HMMA.16816.F32.BF16 R164, R4, R22, R120 ;  /* 0x0000001604a4723c */ /* 0x002fe20000041878 */
[----:B------:R-:W-:Y:S01]  /*1b820*/  IMAD.MOV.U32 R252, RZ, RZ, R162 ;  /* 0x000000fffffc7224 */ /* 0x000fe200078e00a2 */
[----:B------:R-:W-:Y:S01]  /*1b830*/  LOP3.LUT R0, R3, UR7, R38, 0x96, !PT ;  /* 0x0000000703007c12 */ /* 0x000fe2000f8e9626 */
[----:B------:R-:W-:-:S04]  /*1b840*/  IMAD.MOV.U32 R247, RZ, RZ, R163 ;  /* 0x000000fffff77224 */ /* 0x000fc800078e00a3 */
[----:B------:R-:W-:Y:S02]  /*1b850*/  IMAD.MOV.U32 R121, RZ, RZ, R160 ;  /* 0x000000ffff797224 */ /* 0x000fe400078e00a0 */
[----:B------:R-:W-:Y:S02]  /*1b860*/  IMAD.MOV.U32 R120, RZ, RZ, R161 ;  /* 0x000000ffff787224 */ /* 0x000fe400078e00a1 */
[----:B------:R-:W-:Y:S01]  /*1b870*/  IMAD.MOV.U32 R123, RZ, RZ, R86 ;  /* 0x000000ffff7b7224 */ /* 0x000fe200078e0056 */
[----:B--2---:R-:W-:Y:S01]  /*1b880*/  HMMA.16816.F32.BF16 R160, R4, R16, R92 ;  /* 0x0000001004a0723c */ /* 0x004fe2000004185c */
[----:B------:R-:W-:Y:S01]  /*1b890*/  IMAD.MOV.U32 R122, RZ, RZ, R87 ;  /* 0x000000ffff7a7224 */ /* 0x000fe200078e0057 */
[----:B------:R-:W-:-:S05]  /*1b8a0*/  LOP3.LUT R3, R2, 0xffff, RZ, 0xc0, !PT ;  /* 0x0000ffff02037812 */ /* 0x000fca00078ec0ff */
[----:B------:R-:W-:Y:S01]  /*1b8b0*/  IMAD.MOV.U32 R92, RZ, RZ, R104 ;  /* 0x000000ffff5c7224 */ /* 0x000fe200078e0068 */
[----:B----4-:R-:W-:Y:S01]  /*1b8c0*/  HMMA.16816.F32.BF16 R84, R4, R24, R116 ;  /* 0x000000180454723c */ /* 0x010fe20000041874 */
[----:B------:R-:W-:Y:S02]  /*1b8d0*/  IMAD.MOV.U32 R93, RZ, RZ, R105 ;  /* 0x000000ffff5d7224 */ /* 0x000fe400078e0069 */
[----:B------:R-:W-:Y:S02]  /*1b8e0*/  IMAD.MOV.U32 R94, RZ, RZ, R106 ;  /* 0x000000ffff5e7224 */ /* 0x000fe400078e006a */
[----:B------:R-:W-:-:S03]  /*1b8f0*/  IMAD.MOV.U32 R95, RZ, RZ, R107 ;  /* 0x000000ffff5f7224 */ /* 0x000fc600078e006b */
[C---:B------:R-:W-:Y:S08]  /*1b900*/  HMMA.16816.F32.BF16 R168, R4.reuse, R20, R168 ;  /* 0x0000001404a8723c */ /* 0x040ff000000418a8 */
[C---:B------:R-:W-:Y:S08]  /*1b910*/  HMMA.16816.F32.BF16 R156, R4.reuse, R18, R156 ;  /* 0x00000012049c723c */ /* 0x040ff0000004189c */
[C---:B------:R-:W-:Y:S08]  /*1b920*/  HMMA.16816.F32.BF16 R68, R4.reuse, R12, R68 ;  /* 0x0000000c0444723c */ /* 0x040ff00000041844 */
[C---:B------:R-:W-:Y:S08]  /*1b930*/  HMMA.16816.F32.BF16 R72, R4.reuse, R14, R72 ;  /* 0x0000000e0448723c */ /* 0x040ff00000041848 */
[C---:B------:R-:W-:Y:S08]  /*1b940*/  HMMA.16816.F32.BF16 R88, R4.reuse, R26, R88 ;  /* 0x0000001a0458723c */ /* 0x040ff00000041858 */
[C---:B------:R-:W-:Y:S08]  /*1b950*/  HMMA.16816.F32.BF16 R100, R4.reuse, R28, R52 ;  /* 0x0000001c0464723c */ /* 0x040ff00000041834 */
[C---:B------:R-:W-:Y:S08]  /*1b960*/  HMMA.16816.F32.BF16 R104, R4.reuse, R30, R80 ;  /* 0x0000001e0468723c */ /* 0x040ff00000041850 */
[C---:B------:R-:W-:Y:S01]  /*1b970*/  HMMA.16816.F32.BF16 R116, R4.reuse, R32, R76 ;  /* 0x000000200474723c */ /* 0x040fe2000004184c */
[----:B---3--:R-:W-:Y:S04]  /*1b980*/  STG.E.U16 [R56.64+-0xee], R244 ;  /* 0xffff12f438007986 */ /* 0x008fe8000c101526 */
[----:B------:R-:W-:Y:S03]  /*1b990*/  LDSM.16.MT88.4 R76, [R188+0xac00] ;  /* 0x00ac0000bc4c783b */ /* 0x000fe60000004200 */
[----:B------:R-:W-:Y:S07]  /*1b9a0*/  HMMA.16816.F32.BF16 R48, R4, R34, R48 ;  /* 0x000000220430723c */ /* 0x000fee0000041830 */
[----:B------:R-:W-:Y:S01]  /*1b9b0*/  LOP3.LUT R5, R2, 0xff, RZ, 0xc0, !PT ;  /* 0x000000ff02057812 */ /* 0x000fe200078ec0ff */
[----:B------:R-:W-:Y:S01]  /*1b9c0*/  HMMA.16816.F32.BF16 R136, R8, R12, R140 ;  /* 0x0000000c0888723c */ /* 0x000fe2000004188c */
[----:B------:R-:W-:Y:S01]  /*1b9d0*/  SHF.R.U32.HI R6, RZ, 0x10, R2 ;  /* 0x00000010ff067819 */ /* 0x000fe20000011602 */
[----:B------:R-:W-:Y:S01]  /*1b9e0*/  LDSM.16.MT88.4 R140, [R190+0x9c00] ;  /* 0x009c0000be8c783b */ /* 0x000fe20000004200 */
[----:B------:R-:W-:-:S04]  /*1b9f0*/  SHF.R.U32.HI R4, RZ, 0x8, R3 ;  /* 0x00000008ff047819 */ /* 0x000fc80000011603 */
[----:B------:R-:W-:Y:S02]  /*1ba00*/  SHF.R.U32.HI R12, RZ, 0x18, R2 ;  /* 0x00000018ff0c7819 */ /* 0x000fe40000011602 */
[----:B------:R-:W-:-:S04]  /*1ba10*/  LOP3.LUT R2, R0, 0xffff, RZ, 0xc0, !PT ;  /* 0x0000ffff00027812 */ /* 0x000fc800078ec0ff */
[----:B------:R-:W-:Y:S02]  /*1ba20*/  SHF.R.U32.HI R3, RZ, 0x8, R2 ;  /* 0x00000008ff037819 */ /* 0x000fe40000011602 */
[----:B------:R-:W-:Y:S01]  /*1ba30*/  LOP3.LUT R2, R0, 0xff, RZ, 0xc0, !PT ;  /* 0x000000ff00027812 */ /* 0x000fe200078ec0ff */
[C---:B------:R-:W-:Y:S03]  /*1ba40*/  HMMA.16816.F32.BF16 R52, R8.reuse, R14, R132 ;  /* 0x0000000e0834723c */ /* 0x040fe60000041884 */
[----:B------:R-:W-:Y:S02]  /*1ba50*/  PRMT R3, R2, 0x5410, R3 ;  /* 0x0000541002037816 */ /* 0x000fe40000000003 */
[----:B------:R-:W-:Y:S02]  /*1ba60*/  SHF.R.U32.HI R2, RZ, 0x10, R0 ;  /* 0x00000010ff027819 */ /* 0x000fe40000011600 */
[----:B------:R-:W-:Y:S01]  /*1ba70*/  PRMT R134, R233, 0x7054, R233 ;  /* 0x00007054e9867816 */ /* 0x000fe200000000e9 */
[----:B------:R-:W-:Y:S01]  /*1ba80*/  HMMA.16816.F32.BF16 R152, R8, R20, R152 ;  /* 0x000000140898723c */ /* 0x000fe20000041898 */
[----:B------:R-:W-:-:S02]  /*1ba90*/  PRMT R7, R5, 0x5410, R4 ;  /* 0x0000541005077816 */ /* 0x000fc40000000004 */
[----:B------:R-:W-:Y:S02]  /*1baa0*/  SHF.R.U32.HI R5, RZ, 0x18, R0 ;  /* 0x00000018ff057819 */ /* 0x000fe40000011600 */
[----:B------:R-:W-:Y:S02]  /*1bab0*/  LOP3.LUT R2, R2, 0xff, RZ, 0xc0, !PT ;  /* 0x000000ff02027812 */ /* 0x000fe400078ec0ff */
[----:B------:R-:W-:Y:S01]  /*1bac0*/  LOP3.LUT R4, R6, 0xff, RZ, 0xc0, !PT ;  /* 0x000000ff06047812 */ /* 0x000fe200078ec0ff */
[----:B------:R-:W-:Y:S01]  /*1bad0*/  HMMA.16816.F32.BF16 R20, R8, R22, R220 ;  /* 0x000000160814723c */ /* 0x000fe200000418dc */
[----:B------:R-:W-:Y:S01]  /*1bae0*/  HSET2.LE.AND R0, R3, R134, PT ;  /* 0x0000008603007233 */ /* 0x000fe20003803000 */
[----:B------:R-:W-:Y:S02]  /*1baf0*/  PRMT R2, R2, 0x5410, R5 ;  /* 0x0000541002027816 */ /* 0x000fe40000000005 */
[----:B------:R-:W-:-:S03]  /*1bb00*/  PRMT R3, R4, 0x5410, R12 ;  /* 0x0000541004037816 */ /* 0x000fc6000000000c */
[----:B------:R-:W-:Y:S02]  /*1bb10*/  IMAD.MOV.U32 R223, RZ, RZ, R120 ;  /* 0x000000ffffdf7224 */ /* 0x000fe400078e0078 */
[----:B------:R-:W-:Y:S01]  /*1bb20*/  IMAD.MOV.U32 R120, RZ, RZ, R114 ;  /* 0x000000ffff787224 */ /* 0x000fe200078e0072 */
[--C-:B------:R-:W-:Y:S01]  /*1bb30*/  HSET2.LE.AND R3, R3, R134.reuse, PT ;  /* 0x0000008603037233 */ /* 0x100fe20003803000 */
[----:B------:R-:W-:Y:S02]  /*1bb40*/  IMAD.MOV.U32 R221, RZ, RZ, R122 ;  /* 0x000000ffffdd7224 */ /* 0x000fe400078e007a */
[----:B------:R-:W-:Y:S01]  /*1bb50*/  IMAD.MOV.U32 R220, RZ, RZ, R123 ;  /* 0x000000ffffdc7224 */ /* 0x000fe200078e007b */
[----:B------:R-:W-:Y:S01]  /*1bb60*/  LOP3.LUT R120, R0, R120, RZ, 0xc0, !PT ;  /* 0x0000007800787212 */ /* 0x000fe200078ec0ff */
[--C-:B------:R-:W-:Y:S01]  /*1bb70*/  HSET2.LE.AND R0, R2, R134.reuse, PT ;  /* 0x0000008602007233 */ /* 0x100fe20003803000 */
[----:B------:R-:W-:Y:S01]  /*1bb80*/  IMAD.MOV.U32 R123, RZ, RZ, R112 ;  /* 0x000000ffff7b7224 */ /* 0x000fe200078e0070 */
[----:B------:R-:W-:Y:S01]  /*1bb90*/  HSET2.LE.AND R2, R7, R134, PT ;  /* 0x0000008607027233 */ /* 0x000fe20003803000 */
[----:B------:R-:W-:-:S02]  /*1bba0*/  IMAD.MOV.U32 R122, RZ, RZ, R113 ;  /* 0x000000ffff7a7224 */ /* 0x000fc400078e0071 */
[----:B------:R-:W-:Y:S01]  /*1bbb0*/  IMAD.MOV.U32 R222, RZ, RZ, R121 ;  /* 0x000000ffffde7224 */ /* 0x000fe200078e0079 */
[----:B------:R-:W-:Y:S01]  /*1bbc0*/  LOP3.LUT R123, R3, R123, RZ, 0xc0, !PT ;  /* 0x0000007b037b7212 */ /* 0x000fe200078ec0ff */
[----:B------:R-:W-:Y:S01]  /*1bbd0*/  IMAD.MOV.U32 R121, RZ, RZ, R115 ;  /* 0x000000ffff797224 */ /* 0x000fe200078e0073 */
[----:B------:R-:W-:Y:S01]  /*1bbe0*/  LOP3.LUT R122, R2, R122, RZ, 0xc0, !PT ;  /* 0x0000007a027a7212 */ /* 0x000fe200078ec0ff */
[----:B------:R-:W-:Y:S01]  /*1bbf0*/  IMAD.WIDE.U32 R2, R43, -0x2daee0ad, RZ ;  /* 0xd2511f532b027825 */ /* 0x000fe200078e00ff */
[C---:B------:R-:W-:Y:S02]  /*1bc00*/  HMMA.16816.F32.BF16 R144, R8.reuse, R16, R144 ;  /* 0x000000100890723c */ /* 0x040fe40000041890 */
[----:B------:R-:W-:Y:S01]  /*1bc10*/  LOP3.LUT R121, R0, R121, RZ, 0xc0, !PT ;  /* 0x0000007900797212 */ /* 0x000fe200078ec0ff */
[----:B------:R-:W-:Y:S01]  /*1bc20*/  IMAD.MOV.U32 R132, RZ, RZ, R92 ;  /* 0x000000ffff847224 */ /* 0x000fe200078e005c */
[----:B------:R-:W-:Y:S01]  /*1bc30*/  LOP3.LUT R0, R3, UR7, R42, 0x96, !PT ;  /* 0x0000000703007c12 */ /* 0x000fe2000f8e962a */
[----:B------:R-:W-:Y:S01]  /*1bc40*/  IMAD.MOV.U32 R133, RZ, RZ, R93 ;  /* 0x000000ffff857224 */ /* 0x000fe200078e005d */
[C---:B------:R-:W-:Y:S01]  /*1bc50*/  LOP3.LUT R3, R2.reuse, 0xffff, RZ, 0xc0, !PT ;  /* 0x0000ffff02037812 */ /* 0x040fe200078ec0ff */
[----:B------:R-:W-:Y:S01]  /*1bc60*/  IMAD.MOV.U32 R135, RZ, RZ, R94 ;  /* 0x000000ffff877224 */ /* 0x000fe200078e005e */
[----:B------:R-:W-:Y:S01]  /*1bc70*/  HMMA.16816.F32.BF16 R80, R8, R24, R124 ;  /* 0x000000180850723c */ /* 0x000fe2000004187c */
[----:B------:R-:W-:Y:S01]  /*1bc80*/  IMAD.MOV.U32 R13, RZ, RZ, R95 ;  /* 0x000000ffff0d7224 */ /* 0x000fe200078e005f */
[----:B------:R-:W-:Y:S01]  /*1bc90*/  STG.E.U16 [R44.64+-0xf0], R206 ;  /* 0xffff10ce2c007986 */ /* 0x000fe2000c101526 */
[----:B------:R-:W-:-:S03]  /*1bca0*/  LOP3.LUT R5, R2, 0xff, RZ, 0xc0, !PT ;  /* 0x000000ff02057812 */ /* 0x000fc600078ec0ff */
[----:B------:R-:W-:Y:S02]  /*1bcb0*/  LDSM.16.MT88.4 R92, [R190+0xac00] ;  /* 0x00ac0000be5c783b */ /* 0x000fe40000004200 */
[----:B------:R-:W-:Y:S02]  /*1bcc0*/  HMMA.16816.F32.BF16 R16, R8, R18, R148 ;  /* 0x000000120810723c */ /* 0x000fe40000041894 */
[----:B------:R-:W1:Y:S01]  /*1bcd0*/  LDSM.16.MT88.4 R148, [R188+0x9c00] ;  /* 0x009c0000bc94783b */ /* 0x000e620000004200 */
[----:B------:R-:W-:-:S03]  /*1bce0*/  SHF.R.U32.HI R4, RZ, 0x10, R2 ;  /* 0x00000010ff047819 */ /* 0x000fc60000011602 */
[----:B------:R-:W-:Y:S02]  /*1bcf0*/  STG.E.U16 [R44.64+-0xee], R205 ;  /* 0xffff12cd2c007986 */ /* 0x000fe4000c101526 */
[----:B------:R-:W-:Y:S02]  /*1bd00*/  HMMA.16816.F32.BF16 R24, R8, R26, R108 ;  /* 0x0000001a0818723c */ /* 0x000fe4000004186c */
[----:B------:R-:W2:Y:S01]  /*1bd10*/  LDSM.16.MT88.4 R108, [R188+0xbc00] ;  /* 0x00bc0000bc6c783b */ /* 0x000ea20000004200 */
[----:B------:R-:W-:-:S03]  /*1bd20*/  SHF.R.U32.HI R6, RZ, 0x18, R2 ;  /* 0x00000018ff067819 */ /* 0x000fc60000011602 */
[----:B------:R-:W-:Y:S02]  /*1bd30*/  STG.E.U16 [R46.64+-0xf0], R203 ;  /* 0xffff10cb2e007986 */ /* 0x000fe4000c101526 */
[----:B------:R-:W-:Y:S02]  /*1bd40*/  HMMA.16816.F32.BF16 R96, R8, R28, R96 ;  /* 0x0000001c0860723c */ /* 0x000fe40000041860 */
[----:B------:R-:W-:Y:S01]  /*1bd50*/  STG.E.U16 [R46.64+-0xee], R204 ;  /* 0xffff12cc2e007986 */ /* 0x000fe2000c101526 */
[----:B------:R-:W-:-:S05]  /*1bd60*/  SHF.R.U32.HI R2, RZ, 0x8, R3 ;  /* 0x00000008ff027819 */ /* 0x000fca0000011603 */
[C---:B------:R-:W-:Y:S01]  /*1bd70*/  HMMA.16816.F32.BF16 R112, R8.reuse, R32, R60 ;  /* 0x000000200870723c */ /* 0x040fe2000004183c */
[----:B------:R-:W-:Y:S04]  /*1bd80*/  STG.E.U16 [R180.64+-0xe0], R243 ;  /* 0xffff20f3b4007986 */ /* 0x000fe8000c101526 */
[----:B------:R-:W-:Y:S03]  /*1bd90*/  STG.E.U16 [R180.64+-0xde], R242 ;  /* 0xffff22f2b4007986 */ /* 0x000fe6000c101526 */
[C---:B------:R-:W-:Y:S01]  /*1bda0*/  HMMA.16816.F32.BF16 R28, R8.reuse, R30, R64 ;  /* 0x0000001e081c723c */ /* 0x040fe20000041840 */
[----:B------:R-:W-:Y:S04]  /*1bdb0*/  STG.E.U16 [R56.64+-0xe0], R239 ;  /* 0xffff20ef38007986 */ /* 0x000fe8000c101526 */
[----:B------:R-:W-:Y:S03]  /*1bdc0*/  STG.E.U16 [R56.64+-0xde], R240 ;  /* 0xffff22f038007986 */ /* 0x000fe6000c101526 */
[----:B------:R-:W-:Y:S01]  /*1bdd0*/  HMMA.16816.F32.BF16 R32, R8, R34, R208 ;  /* 0x000000220820723c */ /* 0x000fe200000418d0 */
[----:B------:R-:W3:Y:S01]  /*1bde0*/  LDSM.16.MT88.4 R8, [R190+0xbc00] ;  /* 0x00bc0000be08783b */ /* 0x000ee20000004200 */
[----:B------:R-:W-:-:S03]  /*1bdf0*/  LOP3.LUT R3, R4, 0xff, RZ, 0xc0, !PT ;  /* 0x000000ff04037812 */ /* 0x000fc600078ec0ff */
[----:B------:R-:W-:Y:S01]  /*1be00*/  STG.E.U16 [R44.64+-0xe0], R202 ;  /* 0xffff20ca2c007986 */ /* 0x000fe2000c101526 */
[----:B------:R-:W-:-:S03]  /*1be10*/  PRMT R7, R5, 0x5410, R2 ;  /* 0x0000541005077816 */ /* 0x000fc60000000002 */
[----:B------:R-:W-:Y:S01]  /*1be20*/  STG.E.U16 [R44.64+-0xde], R201 ;  /* 0xffff22c92c007986 */ /* 0x000fe2000c101526 */
[----:B------:R-:W-:-:S03]  /*1be30*/  LOP3.LUT R2, R0, 0xffff, RZ, 0xc0, !PT ;  /* 0x0000ffff00027812 */ /* 0x000fc600078ec0ff */
[----:B------:R-:W-:Y:S04]  /*1be40*/  STG.E.U16 [R46.64+-0xe0], R199 ;  /* 0xffff20c72e007986 */ /* 0x000fe8000c101526 */
[----:B------:R-:W-:Y:S01]  /*1be50*/  STG.E.U16 [R46.64+-0xde], R200 ;  /* 0xffff22c82e007986 */ /* 0x000fe2000c101526 */
[----:B------:R-:W-:-:S03]  /*1be60*/  SHF.R.U32.HI R4, RZ, 0x10, R0 ;  /* 0x00000010ff047819 */ /* 0x000fc60000011600 */
[----:B------:R-:W-:Y:S04]  /*1be70*/  STG.E.U16 [R180.64+-0xd0], R238 ;  /* 0xffff30eeb4007986 */ /* 0x000fe8000c101526 */
[----:B------:R-:W-:Y:S04]  /*1be80*/  STG.E.U16 [R180.64+-0xce], R235 ;  /* 0xffff32ebb4007986 */ /* 0x000fe8000c101526 */
[----:B------:R-:W-:Y:S04]  /*1be90*/  STG.E.U16 [R56.64+-0xd0], R231 ;  /* 0xffff30e738007986 */ /* 0x000fe8000c101526 */
[----:B------:R-:W-:Y:S01]  /*1bea0*/  STG.E.U16 [R56.64+-0xce], R232 ;  /* 0xffff32e838007986 */ /* 0x000fe2000c101526 */
[----:B------:R-:W-:-:S03]  /*1beb0*/  PRMT R6, R3, 0x5410, R6 ;  /* 0x0000541003067816 */ /* 0x000fc60000000006 */
[----:B------:R-:W-:Y:S04]  /*1bec0*/  STG.E.U16 [R44.64+-0xd0], R198 ;  /* 0xffff30c62c007986 */ /* 0x000fe8000c101526 */
[----:B------:R-:W-:Y:S01]  /*1bed0*/  STG.E.U16 [R44.64+-0xce], R197 ;  /* 0xffff32c52c007986 */ /* 0x000fe2000c101526 */
[----:B------:R-:W-:-:S03]  /*1bee0*/  LOP3.LUT R5, R0, 0xff, RZ, 0xc0, !PT ;  /* 0x000000ff00057812 */ /* 0x000fc600078ec0ff */
[----:B------:R-:W-:Y:S01]  /*1bef0*/  STG.E.U16 [R46.64+-0xd0], R196 ;  /* 0xffff30c42e007986 */ /* 0x000fe2000c101526 */
[----:B------:R-:W-:-:S03]  /*1bf00*/  SHF.R.U32.HI R3, RZ, 0x18, R0 ;  /* 0x00000018ff037819 */ /* 0x000fc60000011600 */
[----:B------:R-:W-:Y:S01]  /*1bf10*/  STG.E.U16 [R46.64+-0xce], R195 ;  /* 0xffff32c32e007986 */ /* 0x000fe2000c101526 */
[----:B------:R-:W-:-:S03]  /*1bf20*/  SHF.R.U32.HI R2, RZ, 0x8, R2 ;  /* 0x00000008ff027819 */ /* 0x000fc60000011602 */
[----:B------:R4:W-:Y:S01]  /*1bf30*/  STG.E.U16 [R180.64+-0xc0], R230 ;  /* 0xffff40e6b4007986 */ /* 0x0009e2000c101526 */
[----:B------:R-:W-:-:S03]  /*1bf40*/  LOP3.LUT R0, R4, 0xff, RZ, 0xc0, !PT ;  /* 0x000000ff04007812 */ /* 0x000fc600078ec0ff */
[----:B------:R1:W-:Y:S04]  /*1bf50*/  STG.E.U16 [R180.64+-0xbe], R229 ;  /* 0xffff42e5b4007986 */ /* 0x0003e8000c101526 */
[----:B------:R1:W-:Y:S04]  /*1bf60*/  STG.E.U16 [R56.64+-0xc0], R227 ;  /* 0xffff40e338007986 */ /* 0x0003e8000c101526 */
[----:B------:R1:W-:Y:S04]  /*1bf70*/  STG.E.U16 [R56.64+-0xbe], R228 ;  /* 0xffff42e438007986 */ /* 0x0003e8000c101526 */
[----:B------:R1:W-:Y:S04]  /*1bf80*/  STG.E.U16 [R44.64+-0xc0], R187 ;  /* 0xffff40bb2c007986 */ /* 0x0003e8000c101526 */
[----:B------:R1:W-:Y:S01]  /*1bf90*/  STG.E.U16 [R44.64+-0xbe], R186 ;  /* 0xffff42ba2c007986 */ /* 0x0003e2000c101526 */
[----:B------:R-:W-:-:S03]  /*1bfa0*/  PRMT R5, R5, 0x5410, R2 ;  /* 0x0000541005057816 */ /* 0x000fc60000000002 */
[----:B------:R1:W-:Y:S04]  /*1bfb0*/  STG.E.U16 [R46.64+-0xc0], R173 ;  /* 0xffff40ad2e007986 */ /* 0x0003e8000c101526 */
[----:B------:R1:W-:Y:S01]  /*1bfc0*/  STG.E.U16 [R46.64+-0xbe], R172 ;  /* 0xffff42ac2e007986 */ /* 0x0003e2000c101526 */
[----:B------:R-:W-:-:S03]  /*1bfd0*/  PRMT R2, R0, 0x5410, R3 ;  /* 0x0000541000027816 */ /* 0x000fc60000000003 */
[----:B------:R1:W-:Y:S04]  /*1bfe0*/  STG.E.U16 [R180.64+-0xb0], R226 ;  /* 0xffff50e2b4007986 */ /* 0x0003e8000c101526 */
        /* <DEDUP_REMOVED lines=8> */
[----:B------:R1:W-:Y:S01]  /*1c070*/  STG.E.U16 [R180.64+-0x9e], R217 ;  /* 0xffff62d9b4007986 */ /* 0x0003e2000c101526 */
[----:B------:R-:W-:-:S03]  /*1c080*/  HSET2.LE.AND R0, R5, R134, PT ;  /* 0x0000008605007233 */ /* 0x000fc60003803000 */
[----:B------:R1:W-:Y:S01]  /*1c090*/  STG.E.U16 [R56.64+-0xa0], R216 ;  /* 0xffff60d838007986 */ /* 0x0003e2000c101526 */
[----:B------:R-:W-:-:S03]  /*1c0a0*/  HSET2.LE.AND R2, R2, R134, PT ;  /* 0x0000008602027233 */ /* 0x000fc60003803000 */
        /* <DEDUP_REMOVED lines=9> */
[----:B------:R-:W-:-:S03]  /*1c140*/  LOP3.LUT R124, R0, R132, RZ, 0xc0, !PT ;  /* 0x00000084007c7212 */ /* 0x000fc600078ec0ff */
[----:B------:R2:W-:Y:S01]  /*1c150*/  STG.E.U16 [R44.64+-0x90], R177 ;  /* 0xffff70b12c007986 */ /* 0x0005e2000c101526 */
[----:B------:R-:W-:-:S03]  /*1c160*/  LOP3.LUT R125, R2, R133, RZ, 0xc0, !PT ;  /* 0x00000085027d7212 */ /* 0x000fc600078ec0ff */
[----:B------:R2:W-:Y:S01]  /*1c170*/  STG.E.U16 [R44.64+-0x8e], R176 ;  /* 0xffff72b02c007986 */ /* 0x0005e2000c101526 */
[----:B------:R-:W-:-:S03]  /*1c180*/  HSET2.LE.AND R0, R7, R134, PT ;  /* 0x0000008607007233 */ /* 0x000fc60003803000 */
[----:B------:R2:W-:Y:S01]  /*1c190*/  STG.E.U16 [R46.64+-0x90], R175 ;  /* 0xffff70af2e007986 */ /* 0x0005e2000c101526 */
[----:B------:R-:W-:-:S03]  /*1c1a0*/  HSET2.LE.AND R2, R6, R134, PT ;  /* 0x0000008606027233 */ /* 0x000fc60003803000 */
[----:B------:R2:W-:Y:S01]  /*1c1b0*/  STG.E.U16 [R46.64+-0x8e], R174 ;  /* 0xffff72ae2e007986 */ /* 0x0005e2000c101526 */
[----:B------:R-:W-:Y:S02]  /*1c1c0*/  LOP3.LUT R126, R0, R135, RZ, 0xc0, !PT ;  /* 0x00000087007e7212 */ /* 0x000fe400078ec0ff */
[----:B------:R-:W-:Y:S01]  /*1c1d0*/  LOP3.LUT R127, R2, R13, RZ, 0xc0, !PT ;  /* 0x0000000d027f7212 */ /* 0x000fe200078ec0ff */
[----:B------:R-:W-:Y:S02]  /*1c1e0*/  FADD.FTZ R4, R221, R220 ;  /* 0x000000dcdd047221 */ /* 0x000fe40000010000 */
[----:B------:R-:W-:Y:S02]  /*1c1f0*/  FADD.FTZ R3, R223, R222 ;  /* 0x000000dedf037221 */ /* 0x000fe40000010000 */
[----:B------:R-:W-:Y:S02]  /*1c200*/  FADD.FTZ R2, R237, R252 ;  /* 0x000000fced027221 */ /* 0x000fe40000010000 */
[----:B------:R-:W-:Y:S01]  /*1c210*/  FADD.FTZ R0, R234, R247 ;  /* 0x000000f7ea007221 */ /* 0x000fe20000010000 */
[----:B-1----:R-:W-:Y:S01]  /*1c220*/  HMMA.16816.F32.BF16 R168, R120, R148, R168 ;  /* 0x0000009478a8723c */ /* 0x002fe200000418a8 */
[----:B------:R-:W-:Y:S01]  /*1c230*/  FADD.FTZ R4, R248, R4 ;  /* 0x00000004f8047221 */ /* 0x000fe20000010000 */
[----:B------:R-:W-:Y:S01]  /*1c240*/  IADD3 R135, P1, R180, -0x180, RZ ;  /* 0xfffffe80b4877810 */ /* 0x000fe20007f3e0ff */
[----:B------:R-:W-:Y:S01]  /*1c250*/  FADD.FTZ R3, R249, R3 ;  /* 0x00000003f9037221 */ /* 0x000fe20000010000 */
[----:B------:R-:W-:Y:S01]  /*1c260*/  @UP0 UIADD3 UR24, UR24, -0x4, URZ ;  /* 0xfffffffc18180890 */ /* 0x000fe2000fffe03f */
[----:B------:R-:W-:-:S02]  /*1c270*/  FADD.FTZ R2, R245, R2 ;  /* 0x00000002f5027221 */ /* 0x000fc40000010000 */
[----:B------:R-:W-:Y:S01]  /*1c280*/  FADD.FTZ R0, R236, R0 ;  /* 0x00000000ec007221 */ /* 0x000fe20000010000 */
[----:B------:R-:W-:Y:S01]  /*1c290*/  HMMA.16816.F32.BF16 R164, R120, R150, R164 ;  /* 0x0000009678a4723c */ /* 0x000fe200000418a4 */
[----:B----4-:R-:W-:Y:S01]  /*1c2a0*/  FADD.FTZ R230, R250, R4 ;  /* 0x00000004fae67221 */ /* 0x010fe20000010000 */
[----:B------:R-:W-:Y:S01]  /*1c2b0*/  IADD3.X R134, R181, -0x1, RZ, P1, !PT ;  /* 0xffffffffb5867810 */ /* 0x000fe20000ffe4ff */
[----:B------:R-:W-:-:S05]  /*1c2c0*/  FADD.FTZ R232, R251, R3 ;  /* 0x00000003fbe87221 */ /* 0x000fca0000010000 */
        /* <DEDUP_REMOVED lines=8> */
[C---:B--2---:R-:W-:Y:S08]  /*1c350*/  HMMA.16816.F32.BF16 R100, R120.reuse, R108, R100 ;  /* 0x0000006c7864723c */ /* 0x044ff00000041864 */
[----:B------:R-:W-:Y:S08]  /*1c360*/  HMMA.16816.F32.BF16 R104, R120, R110, R104 ;  /* 0x0000006e7868723c */ /* 0x000ff00000041868 */
[C---:B------:R-:W-:Y:S08]  /*1c370*/  HMMA.16816.F32.BF16 R152, R124.reuse, R148, R152 ;  /* 0x000000947c98723c */ /* 0x040ff00000041898 */
[C---:B------:R-:W-:Y:S08]  /*1c380*/  HMMA.16816.F32.BF16 R144, R124.reuse, R140, R144 ;  /* 0x0000008c7c90723c */ /* 0x040ff00000041890 */
[C---:B------:R-:W-:Y:S08]  /*1c390*/  HMMA.16816.F32.BF16 R136, R124.reuse, R76, R136 ;  /* 0x0000004c7c88723c */ /* 0x040ff00000041888 */
[C---:B------:R-:W-:Y:S08]  /*1c3a0*/  HMMA.16816.F32.BF16 R80, R124.reuse, R92, R80 ;  /* 0x0000005c7c50723c */ /* 0x040ff00000041850 */
[----:B------:R-:W-:Y:S08]  /*1c3b0*/  HMMA.16816.F32.BF16 R96, R124, R108, R96 ;  /* 0x0000006c7c60723c */ /* 0x000ff00000041860 */
[----:B---3--:R-:W-:Y:S08]  /*1c3c0*/  HMMA.16816.F32.BF16 R116, R120, R8, R116 ;  /* 0x000000087874723c */ /* 0x008ff00000041874 */
        /* <DEDUP_REMOVED lines=9> */
.L_x_472:
[----:B------:R-:W-:-:S12]  /*1c460*/  UIADD3 UR24, UR4, -0x1, URZ ;  /* 0xffffffff04187890 */ /* 0x000fd8000fffe03f */
.L_x_479:
[----:B------:R-:W-:-:S13]  /*1c470*/  ISETP.LE.AND P0, PT, RZ, UR24, PT ;  /* 0x00000018ff007c0c */ /* 0x000fda000bf03270 */
[----:B------:R-:W-:Y:S05]  /*1c480*/  @!P0 BRA `(.L_x_480) ;  /* 0x0000707000008947 */ /* 0x000fea0003800000 */
[----:B------:R-:W2:Y:S01]  /*1c490*/  LDL.LU R10, [R1+0x78] ;  /* 0x00007800010a7983 */ /* 0x000ea20000300800 */
[----:B------:R-:W-:Y:S01]  /*1c4a0*/  ULDC UR4, c[0x0][0x228] ;  /* 0x00008a0000047ab9 */ /* 0x000fe20000000800 */
[----:B-----5:R-:W-:Y:S01]  /*1c4b0*/  IMAD.MOV.U32 R3, RZ, RZ, R131 ;  /* 0x000000ffff037224 */ /* 0x020fe200078e0083 */
[----:B------:R-:W-:Y:S01]  /*1c4c0*/  USHF.L.U32 UR9, UR4, 0x3, URZ ;  /* 0x0000000304097899 */ /* 0x000fe2000800063f */
[----:B------:R-:W3:Y:S01]  /*1c4d0*/  LDL.64 R16, [R1+0x108] ;  /* 0x0001080001107983 */ /* 0x000ee20000100a00 */
[----:B------:R-:W-:Y:S01]  /*1c4e0*/  UIMAD UR14, UR4, 0x48, URZ ;  /* 0x00000048040e78a4 */ /* 0x000fe2000f8e023f */
[----:B------:R-:W-:Y:S01]  /*1c4f0*/  MOV R0, R128 ;  /* 0x0000008000007202 */ /* 0x000fe20000000f00 */
[----:B------:R-:W-:Y:S01]  /*1c500*/  USHF.R.S32.HI UR11, URZ, 0x1f, UR4 ;  /* 0x0000001f3f0b7899 */ /* 0x000fe20008011404 */
[----:B------:R-:W4:Y:S01]  /*1c510*/  LDL R15, [R1+0x120] ;  /* 0x00012000010f7983 */ /* 0x000f220000100800 */
[----:B------:R-:W-:Y:S01]  /*1c520*/  UIMAD.WIDE.U32 UR26, UR4, 0x70, URZ ;  /* 0x00000070041a78a5 */ /* 0x000fe2000f8e003f */
[----:B------:R-:W-:Y:S01]  /*1c530*/  IMAD.MOV.U32 R133, RZ, RZ, R129 ;  /* 0x000000ffff857224 */ /* 0x000fe200078e0081 */
[----:B------:R-:W-:Y:S01]  /*1c540*/  UIMAD UR4, UR4, 0x38, UR9 ;  /* 0x00000038040478a4 */ /* 0x000fe2000f8e0209 */
[----:B------:R-:W3:Y:S01]  /*1c550*/  LDL R14, [R1+0x124] ;  /* 0x00012400010e7983 */ /* 0x000ee20000100800 */
[----:B------:R-:W-:Y:S01]  /*1c560*/  USHF.R.S32.HI UR12, URZ, 0x1f, UR9 ;  /* 0x0000001f3f0c7899 */ /* 0x000fe20008011409 */
[----:B------:R-:W-:Y:S01]  /*1c570*/  MOV R132, R130 ;  /* 0x0000008200847202 */ /* 0x000fe20000000f00 */
[----:B------:R-:W-:Y:S01]  /*1c580*/  UIADD3 UR4, UR4, 0x1, URZ ;  /* 0x0000000104047890 */ /* 0x000fe2000fffe03f */
[----:B------:R-:W3:Y:S01]  /*1c590*/  LDL.LU R9, [R1+0x100] ;  /* 0x0001000001097983 */ /* 0x000ee20000300800 */
[----:B------:R-:W-:-:S02]  /*1c5a0*/  USHF.L.U32 UR10, UR9, 0x1, URZ ;  /* 0x00000001090a7899 */ /* 0x000fc4000800063f */
[----:B------:R-:W-:Y:S01]  /*1c5b0*/  USHF.L.U64.HI UR9, UR9, 0x1, UR12 ;  /* 0x0000000109097899 */ /* 0x000fe2000801020c */
[----:B------:R-:W3:Y:S01]  /*1c5c0*/  LDL.LU R8, [R1+0x104] ;  /* 0x0001040001087983 */ /* 0x000ee20000300800 */
[----:B------:R-:W-:Y:S02]  /*1c5d0*/  USHF.R.S32.HI UR5, URZ, 0x1f, UR14 ;  /* 0x0000001f3f057899 */ /* 0x000fe4000801140e */
[----:B------:R-:W-:Y:S01]  /*1c5e0*/  UIMAD UR11, UR11, 0x70, URZ ;  /* 0x000000700b0b78a4 */ /* 0x000fe2000f8e023f */
[----:B------:R-:W3:Y:S01]  /*1c5f0*/  LDL.LU.64 R6, [R1+0x128] ;  /* 0x0001280001067983 */ /* 0x000ee20000300a00 */
[----:B------:R-:W-:Y:S02]  /*1c600*/  USHF.R.S32.HI UR12, URZ, 0x1f, UR4 ;  /* 0x0000001f3f0c7899 */ /* 0x000fe40008011404 */
[----:B------:R-:W-:Y:S01]  /*1c610*/  USHF.L.U32 UR15, UR14, 0x1, URZ ;  /* 0x000000010e0f7899 */ /* 0x000fe2000800063f */
[----:B------:R-:W3:Y:S01]  /*1c620*/  LDL.LU.64 R4, [R1+0x170] ;  /* 0x0001700001047983 */ /* 0x000ee20000300a00 */
[----:B------:R-:W-:-:S02]  /*1c630*/  UIADD3 UR11, UR27, UR11, URZ ;  /* 0x0000000b1b0b7290 */ /* 0x000fc4000fffe03f */
[----:B------:R-:W-:Y:S02]  /*1c640*/  USHF.L.U64.HI UR14, UR14, 0x1, UR5 ;  /* 0x000000010e0e7899 */ /* 0x000fe40008010205 */
[----:B------:R-:W-:Y:S02]  /*1c650*/  USHF.L.U32 UR13, UR4, 0x1, URZ ;  /* 0x00000001040d7899 */ /* 0x000fe4000800063f */
[----:B------:R-:W-:Y:S01]  /*1c660*/  USHF.L.U64.HI UR12, UR4, 0x1, UR12 ;  /* 0x00000001040c7899 */ /* 0x000fe2000801020c */
[C---:B--2---:R-:W-:Y:S01]  /*1c670*/  IADD3 R2, R10.reuse, 0x4, RZ ;  /* 0x000000040a027810 */ /* 0x044fe20007ffe0ff */
[----:B------:R-:W-:-:S04]  /*1c680*/  IMAD.WIDE.U32 R12, R10, -0x326172a9, RZ ;  /* 0xcd9e8d570a0c7825 */ /* 0x000fc800078e00ff */
[----:B------:R-:W-:Y:S01]  /*1c690*/  IMAD.WIDE.U32 R10, R2, -0x326172a9, RZ ;  /* 0xcd9e8d57020a7825 */ /* 0x000fe200078e00ff */
[----:B------:R1:W-:Y:S04]  /*1c6a0*/  STL.64 [R1+0xf8], R12 ;  /* 0x0000f80c01007387 */ /* 0x0003e80000100a00 */
[----:B------:R1:W-:Y:S01]  /*1c6b0*/  STL.64 [R1+0xf0], R10 ;  /* 0x0000f00a01007387 */ /* 0x0003e20000100a00 */
[----:B---3--:R-:W-:-:S05]  /*1c6c0*/  IMAD.MOV.U32 R5, RZ, RZ, R7 ;  /* 0x000000ffff057224 */ /* 0x008fca00078e0007 */
[----:B------:R1:W-:Y:S01]  /*1c6d0*/  STL.64 [R1+0x100], R4 ;  /* 0x0001000401007387 */ /* 0x0003e20000100a00 */
[-C--:B------:R-:W-:Y:S02]  /*1c6e0*/  LOP3.LUT R240, R13, R9.reuse, RZ, 0x3c, !PT ;  /* 0x000000090df07212 */ /* 0x080fe400078e3cff */
[----:B------:R-:W-:Y:S01]  /*1c6f0*/  LOP3.LUT R246, R11, R9, RZ, 0x3c, !PT ;  /* 0x000000090bf67212 */ /* 0x000fe200078e3cff */
[----:B------:R-:W-:Y:S01]  /*1c700*/  IMAD.WIDE.U32 R234, R8, -0x2daee0ad, RZ ;  /* 0xd2511f5308ea7825 */ /* 0x000fe200078e00ff */
[----:B------:R-:W-:Y:S02]  /*1c710*/  ISETP.GE.AND P2, PT, R16, c[0x0][0x220], PT ;  /* 0x0000880010007a0c */ /* 0x000fe40003f46270 */
[----:B----4-:R-:W-:Y:S01]  /*1c720*/  ISETP.GE.AND P1, PT, R15, c[0x0][0x220], PT ;  /* 0x000088000f007a0c */ /* 0x010fe20003f26270 */
[----:B------:R-:W-:Y:S01]  /*1c730*/  IMAD.WIDE.U32 R240, R240, -0x2daee0ad, RZ ;  /* 0xd2511f53f0f07825 */ /* 0x000fe200078e00ff */
[----:B------:R-:W-:Y:S02]  /*1c740*/  ISETP.GE.AND P0, PT, R14, c[0x0][0x220], PT ;  /* 0x000088000e007a0c */ /* 0x000fe40003f06270 */
[----:B------:R-:W-:Y:S01]  /*1c750*/  PRMT R2, R233, 0x7054, R233 ;  /* 0x00007054e9027816 */ /* 0x000fe200000000e9 */
[----:B------:R-:W-:Y:S01]  /*1c760*/  IMAD.WIDE.U32 R246, R246, -0x2daee0ad, RZ ;  /* 0xd2511f53f6f67825 */ /* 0x000fe200078e00ff */
[----:B------:R-:W-:Y:S05]  /*1c770*/  BRA `(.L_x_481) ;  /* 0x000003e000007947 */ /* 0x000fea0003800000 */
.L_x_483:
        /* <DEDUP_REMOVED lines=62> */
.L_x_481:
[----:B-1----:R-:W2:Y:S01]  /*1cb60*/  LDL.64 R4, [R1+0x100] ;  /* 0x0001000001047983 */ /* 0x002ea20000100a00 */
[----:B------:R-:W-:Y:S04]  /*1cb70*/  DEPBAR.LE SB0, 0x0 ;  /* 0x000080000000791a */ /* 0x000fe80000000000 */
[----:B------:R-:W-:Y:S01]  /*1cb80*/  USHF.R.S32.HI UR5, URZ, 0x1f, UR24 ;  /* 0x0000001f3f057899 */ /* 0x000fe20008011418 */
[----:B------:R-:W-:Y:S01]  /*1cb90*/  BAR.SYNC.DEFER_BLOCKING 0x0 ;  /* 0x0000000000007b1d */ /* 0x000fe20000010000 */
[----:B------:R-:W-:Y:S01]  /*1cba0*/  UIMAD UR4, UR16, UR24, URZ ;  /* 0x00000018100472a4 */ /* 0x000fe2000f8e023f */
[----:B------:R-:W-:Y:S01]  /*1cbb0*/  IMAD.U32 R2, RZ, RZ, UR17 ;  /* 0x00000011ff027e24 */ /* 0x000fe2000f8e00ff */
[----:B------:R-:W-:Y:S02]  /*1cbc0*/  UISETP.GE.AND UP0, UPT, UR24, 0x1, UPT ;  /* 0x000000011800788c */ /* 0x000fe4000bf06270 */
        /* <DEDUP_REMOVED lines=27> */
[C---:B------:R-:W-:Y:S03]  /*1cd80*/  @!P0 LEA R8, P3, R2.reuse, c[0x0][0x170], 0x1 ;  /* 0x00005c0002088a11 */ /* 0x040fe600078608ff */
[----:B------:R-:W-:Y:S01]  /*1cd90*/  @P0 STS.128 [R194+0xb000], RZ ;  /* 0x00b000ffc2000388 */ /* 0x000fe20000000c00 */
[----:B------:R-:W-:Y:S02]  /*1cda0*/  @!P0 LEA.HI.X R9, R2, c[0x0][0x174], R6, 0x1, P3 ;  /* 0x00005d0002098a11 */ /* 0x000fe400018f0c06 */
[----:B------:R-:W-:Y:S03]  /*1cdb0*/  PLOP3.LUT P3, PT, PT, PT, UP0, 0x80, 0x0 ;  /* 0x000000000000781c */ /* 0x000fe60003f6f008 */
        /* <DEDUP_REMOVED lines=24> */
[----:B------:R-:W5:Y:S06]  /*1cf40*/  LDSM.16.M88.4 R48, [R189+0x6800] ;  /* 0x00680000bd30783b */ /* 0x000f6c0000000200 */
[----:B------:R-:W4:Y:S06]  /*1cf50*/  LDSM.16.M88.4 R128, [R189+0x6c00] ;  /* 0x006c0000bd80783b */ /* 0x000f2c0000000200 */
[----:B------:R-:W-:Y:S01]  /*1cf60*/  LDSM.16.M88.4 R172, [R193] ;  /* 0x00000000c1ac783b */ /* 0x000fe20000000200 */
[-C--:B-1----:R-:W-:Y:S05]  /*1cf70*/  HMMA.16816.F32.BF16 R4, R64, R16.reuse, RZ ;  /* 0x000000104004723c */ /* 0x082fea00000418ff */
[----:B------:R-:W1:Y:S03]  /*1cf80*/  LDSM.16.M88.4 R176, [R191+0x6000] ;  /* 0x00600000bfb0783b */ /* 0x000e660000000200 */
[C---:B---3--:R-:W-:Y:S03]  /*1cf90*/  HMMA.16816.F32.BF16 R8, R60.reuse, R16, RZ ;  /* 0x000000103c08723c */ /* 0x048fe600000418ff */
[----:B------:R-:W3:Y:S06]  /*1cfa0*/  LDSM.16.M88.4 R180, [R193+0x1000] ;  /* 0x00100000c1b4783b */ /* 0x000eec0000000200 */
[----:B------:R-:W1:Y:S01]  /*1cfb0*/  LDSM.16.M88.4 R184, [R191+0x6400] ;  /* 0x00640000bfb8783b */ /* 0x000e620000000200 */
[-C--:B--2---:R-:W-:Y:S08]  /*1cfc0*/  HMMA.16816.F32.BF16 R12, R60, R18.reuse, RZ ;  /* 0x000000123c0c723c */ /* 0x084ff000000418ff */
[C---:B------:R-:W-:Y:S08]  /*1cfd0*/  HMMA.16816.F32.BF16 R16, R64.reuse, R18, RZ ;  /* 0x000000124010723c */ /* 0x040ff000000418ff */
[-C--:B----4-:R-:W-:Y:S08]  /*1cfe0*/  HMMA.16816.F32.BF16 R20, R64, R32.reuse, RZ ;  /* 0x000000204014723c */ /* 0x090ff000000418ff */
[C---:B------:R-:W-:Y:S08]  /*1cff0*/  HMMA.16816.F32.BF16 R24, R60.reuse, R32, RZ ;  /* 0x000000203c18723c */ /* 0x040ff000000418ff */
[-C--:B------:R-:W-:Y:S08]  /*1d000*/  HMMA.16816.F32.BF16 R28, R60, R34.reuse, RZ ;  /* 0x000000223c1c723c */ /* 0x080ff000000418ff */
        /* <DEDUP_REMOVED lines=9> */
[----:B------:R-:W2:Y:S07]  /*1d0a0*/  LDSM.16.M88.4 R128, [R191+0x6800] ;  /* 0x00680000bf80783b */ /* 0x000eae0000000200 */
        /* <DEDUP_REMOVED lines=15> */
[-C--:B-1----:R-:W-:Y:S08]  /*1d1a0*/  HMMA.16816.F32.BF16 R52, R172, R176.reuse, R52 ;  /* 0x000000b0ac34723c */ /* 0x082ff00000041834 */
[C---:B------:R-:W-:Y:S08]  /*1d1b0*/  HMMA.16816.F32.BF16 R56, R180.reuse, R176, R56 ;  /* 0x000000b0b438723c */ /* 0x040ff00000041838 */
[-C--:B------:R-:W-:Y:S01]  /*1d1c0*/  HMMA.16816.F32.BF16 R60, R180, R178.reuse, R60 ;  /* 0x000000b2b43c723c */ /* 0x080fe2000004183c */
[----:B------:R-:W1:Y:S07]  /*1d1d0*/  LDSM.16.M88.4 R180, [R189+0x7000] ;  /* 0x00700000bdb4783b */ /* 0x000e6e0000000200 */
[----:B------:R-:W-:Y:S01]  /*1d1e0*/  HMMA.16816.F32.BF16 R64, R172, R178, R64 ;  /* 0x000000b2ac40723c */ /* 0x000fe20000041840 */
[----:B------:R-:W2:Y:S06]  /*1d1f0*/  LDSM.16.M88.4 R172, [R189+0x7400] ;  /* 0x00740000bdac783b */ /* 0x000eac0000000200 */
[----:B------:R-:W3:Y:S01]  /*1d200*/  LDSM.16.M88.4 R176, [R189+0x7800] ;  /* 0x00780000bdb0783b */ /* 0x000ee20000000200 */
        /* <DEDUP_REMOVED lines=14> */
[----:B------:R-:W2:Y:S07]  /*1d2f0*/  LDSM.16.M88.4 R176, [R191+0x7000] ;  /* 0x00700000bfb0783b */ /* 0x000eae0000000200 */
[-C--:B-1----:R-:W-:Y:S08]  /*1d300*/  HMMA.16816.F32.BF16 R52, R128, R180.reuse, R52 ;  /* 0x000000b48034723c */ /* 0x082ff00000041834 */
[C---:B------:R-:W-:Y:S08]  /*1d310*/  HMMA.16816.F32.BF16 R56, R184.reuse, R180, R56 ;  /* 0x000000b4b838723c */ /* 0x040ff00000041838 */
[-C--:B------:R-:W-:Y:S01]  /*1d320*/  HMMA.16816.F32.BF16 R60, R184, R182.reuse, R60 ;  /* 0x000000b6b83c723c */ /* 0x080fe2000004183c */
[----:B------:R-:W1:Y:S07]  /*1d330*/  LDSM.16.M88.4 R184, [R193+0x3000] ;  /* 0x00300000c1b8783b */ /* 0x000e6e0000000200 */
[----:B------:R-:W-:Y:S01]  /*1d340*/  HMMA.16816.F32.BF16 R64, R128, R182, R64 ;  /* 0x000000b68040723c */ /* 0x000fe20000041840 */
[----:B------:R-:W3:Y:S06]  /*1d350*/  LDSM.16.M88.4 R128, [R191+0x7400] ;  /* 0x00740000bf80783b */ /* 0x000eec0000000200 */
[----:B------:R-:W-:Y:S01]  /*1d360*/  LDSM.16.M88.4 R180, [R191+0x7c00] ;  /* 0x007c0000bfb4783b */ /* 0x000fe20000000200 */
[-C--:B--2---:R-:W-:Y:S08]  /*1d370*/  HMMA.16816.F32.BF16 R4, R172, R176.reuse, R4 ;  /* 0x000000b0ac04723c */ /* 0x084ff00000041804 */
[C---:B-1----:R-:W-:Y:S08]  /*1d380*/  HMMA.16816.F32.BF16 R8, R184.reuse, R176, R8 ;  /* 0x000000b0b808723c */ /* 0x042ff00000041808 */
        /* <DEDUP_REMOVED lines=15> */
[-C--:B------:R-:W-:Y:S01]  /*1d480*/  HMMA.16816.F32.BF16 R60, R184, R182.reuse, R60 ;  /* 0x000000b6b83c723c */ /* 0x080fe2000004183c */
[----:B------:R-:W2:Y:S07]  /*1d490*/  LDSM.16.M88.4 R184, [R192+0x5000] ;  /* 0x00500000c0b8783b */ /* 0x000eae0000000200 */
[----:B------:R-:W-:Y:S01]  /*1d4a0*/  HMMA.16816.F32.BF16 R64, R172, R182, R64 ;  /* 0x000000b6ac40723c */ /* 0x000fe20000041840 */
[----:B------:R-:W3:Y:S06]  /*1d4b0*/  LDSM.16.M88.4 R172, [R189+0x8400] ;  /* 0x00840000bdac783b */ /* 0x000eec0000000200 */
[----:B------:R-:W-:Y:S01]  /*1d4c0*/  LDSM.16.M88.4 R180, [R189+0x8c00] ;  /* 0x008c0000bdb4783b */ /* 0x000fe20000000200 */
[-C--:B-1----:R-:W-:Y:S08]  /*1d4d0*/  HMMA.16816.F32.BF16 R4, R128, R176.reuse, R4 ;  /* 0x000000b08004723c */ /* 0x082ff00000041804 */
[C---:B--2---:R-:W-:Y:S08]  /*1d4e0*/  HMMA.16816.F32.BF16 R8, R184.reuse, R176, R8 ;  /* 0x000000b0b808723c */ /* 0x044ff00000041808 */
        /* <DEDUP_REMOVED lines=24> */
[----:B------:R-:W1:Y:S01]  /*1d670*/  LDSM.16.M88.4 R176, [R191+0x8800] ;  /* 0x00880000bfb0783b */ /* 0x000e620000000200 */
[----:B------:R-:W-:Y:S05]  /*1d680*/  DEPBAR.LE SB0, 0x0 ;  /* 0x000080000000791a */ /* 0x000fea0000000000 */
[----:B------:R-:W-:Y:S01]  /*1d690*/  BAR.SYNC.DEFER_BLOCKING 0x0 ;  /* 0x0000000000007b1d */ /* 0x000fe20000010000 */
[-C--:B---3--:R-:W-:Y:S08]  /*1d6a0*/  HMMA.16816.F32.BF16 R20, R172, R128.reuse, R20 ;  /* 0x00000080ac14723c */ /* 0x088ff00000041814 */
        /* <DEDUP_REMOVED lines=10> */
[----:B------:R-:W-:Y:S07]  /*1d750*/  HMMA.16816.F32.BF16 R64, R172, R182, R64 ;  /* 0x000000b6ac40723c */ /* 0x000fee0000041840 */
[----:B------:R-:W-:Y:S02]  /*1d760*/  IMAD.MOV.U32 R174, RZ, RZ, R135 ;  /* 0x000000ffffae7224 */ /* 0x000fe400078e0087 */
[----:B------:R-:W-:Y:S01]  /*1d770*/  IMAD.MOV.U32 R175, RZ, RZ, R134 ;  /* 0x000000ffffaf7224 */ /* 0x000fe200078e0086 */
[----:B------:R-:W-:-:S05]  /*1d780*/  @P3 BRA `(.L_x_483) ;  /* 0xffffeff000003947 */ /* 0x000fca000383ffff */
.L_x_482:
[----:B------:R-:W-:Y:S01]  /*1d790*/  FMNMX.FTZ R2, R4, R0, !PT ;  /* 0x0000000004027209 */ /* 0x000fe20007810000 */
[----:B------:R-:W2:Y:S01]  /*1d7a0*/  LDL.64 R186, [R1+0xf8] ;  /* 0x0000f80001ba7983 */ /* 0x000ea20000100a00 */
[----:B-1----:R-:W-:Y:S01]  /*1d7b0*/  IADD3 R176, P5, R174, UR10, RZ ;  /* 0x0000000aaeb07c10 */ /* 0x002fe2000ffbe0ff */
[----:B------:R-:W-:Y:S01]  /*1d7c0*/  UIADD3 UR29, UR40, -0x61c88647, URZ ;  /* 0x9e3779b9281d7890 */ /* 0x000fe2000fffe03f */
[----:B------:R-:W-:Y:S01]  /*1d7d0*/  FMNMX.FTZ R2, R5, R2, !PT ;  /* 0x0000000205027209 */ /* 0x000fe20007810000 */
[----:B------:R-:W-:Y:S01]  /*1d7e0*/  UIADD3 UR33, UR40, 0x3c6ef372, URZ ;  /* 0x3c6ef37228217890 */ /* 0x000fe2000fffe03f */
[----:B------:R-:W-:Y:S01]  /*1d7f0*/  IADD3.X R177, R175, UR9, RZ, P5, !PT ;  /* 0x00000009afb17c10 */ /* 0x000fe2000affe4ff */
[----:B------:R-:W-:Y:S01]  /*1d800*/  UIADD3 UR30, UR40, -0x255992d5, URZ ;  /* 0xdaa66d2b281e7890 */ /* 0x000fe2000fffe03f */
[----:B------:R-:W-:Y:S01]  /*1d810*/  FMNMX.FTZ R2, R16, R2, !PT ;  /* 0x0000000210027209 */ /* 0x000fe20007810000 */
[----:B------:R-:W-:Y:S01]  /*1d820*/  UIADD3 UR5, UR40, 0x1715609d, URZ ;  /* 0x1715609d28057890 */ /* 0x000fe2000fffe03f */
[----:B------:R-:W-:Y:S01]  /*1d830*/  LOP3.LUT R229, R229, 0xfffffffb, RZ, 0xc0, !PT ;  /* 0xfffffffbe5e57812 */ /* 0x000fe200078ec0ff */
[----:B------:R-:W-:Y:S01]  /*1d840*/  UIADD3 UR31, UR41, -0x4498517b, URZ ;  /* 0xbb67ae85291f7890 */ /* 0x000fe2000fffe03f */
[----:B------:R-:W-:Y:S01]  /*1d850*/  FMNMX.FTZ R2, R17, R2, !PT ;  /* 0x0000000211027209 */ /* 0x000fe20007810000 */
[----:B------:R-:W-:Y:S01]  /*1d860*/  UIADD3 UR28, UR41, 0x32370b8f, URZ ;  /* 0x32370b8f291c7890 */ /* 0x000fe2000fffe03f */
[----:B------:R-:W-:Y:S01]  /*1d870*/  @P0 LOP3.LUT R229, R229, 0x4, RZ, 0xfc, !PT ;  /* 0x00000004e5e50812 */ /* 0x000fe200078efcff */
[----:B------:R-:W-:Y:S01]  /*1d880*/  UIADD3 UR32, UR40, 0x78dde6e4, URZ ;  /* 0x78dde6e428207890 */ /* 0x000fe2000fffe03f */
[----:B------:R-:W-:Y:S01]  /*1d890*/  FMNMX.FTZ R2, R20, R2, !PT ;  /* 0x0000000214027209 */ /* 0x000fe20007810000 */
[----:B------:R-:W-:Y:S01]  /*1d8a0*/  UIADD3 UR35, UR41, -0x126145ec, URZ ;  /* 0xed9eba1429237890 */ /* 0x000fe2000fffe03f */
[----:B------:R-:W-:Y:S01]  /*1d8b0*/  LOP3.LUT R128, R241, UR31, R234, 0x96, !PT ;  /* 0x0000001ff1807c12 */ /* 0x000fe2000f8e96ea */
[----:B------:R-:W-:Y:S01]  /*1d8c0*/  UIADD3 UR34, UR41, -0x56f99767, URZ ;  /* 0xa906689929227890 */ /* 0x000fe2000fffe03f */
[----:B------:R-:W-:Y:S01]  /*1d8d0*/  FMNMX.FTZ R2, R21, R2, !PT ;  /* 0x0000000215027209 */ /* 0x000fe20007810000 */
[----:B------:R-:W-:Y:S02]  /*1d8e0*/  USHF.L.U32 UR36, UR24, 0x1, URZ ;  /* 0x0000000118247899 */ /* 0x000fe4000800063f */
[----:B------:R-:W-:Y:S01]  /*1d8f0*/  IMAD.WIDE.U32 R182, R128, -0x326172a9, RZ ;  /* 0xcd9e8d5780b67825 */ /* 0x000fe200078e00ff */
[----:B------:R-:W-:Y:S01]  /*1d900*/  FMNMX.FTZ R2, R32, R2, !PT ;  /* 0x0000000220027209 */ /* 0x000fe20007810000 */
[----:B------:R-:W-:Y:S03]  /*1d910*/  ULOP3.LUT UR4, UR36, UR41, URZ, 0x3c, !UPT ;  /* 0x0000002924047292 */ /* 0x000fe6000f8e3c3f */
[----:B------:R-:W-:Y:S03]  /*1d920*/  FMNMX.FTZ R2, R33, R2, !PT ;  /* 0x0000000221027209 */ /* 0x000fe60007810000 */
[----:B------:R-:W-:Y:S01]  /*1d930*/  LOP3.LUT R129, R235, UR4, RZ, 0x3c, !PT ;  /* 0x00000004eb817c12 */ /* 0x000fe2000f8e3cff */
[----:B------:R-:W-:Y:S01]  /*1d940*/  UIADD3 UR4, UR41, 0x76cf5d0a, URZ ;  /* 0x76cf5d0a29047890 */ /* 0x000fe2000fffe03f */
[----:B------:R-:W-:Y:S03]  /*1d950*/  FMNMX.FTZ R2, R36, R2, !PT ;  /* 0x0000000224027209 */ /* 0x000fe60007810000 */
[----:B------:R-:W-:Y:S01]  /*1d960*/  IMAD.WIDE.U32 R212, R129, -0x326172a9, RZ ;  /* 0xcd9e8d5781d47825 */ /* 0x000fe200078e00ff */
[----:B------:R-:W-:Y:S04]  /*1d970*/  FMNMX.FTZ R2, R37, R2, !PT ;  /* 0x0000000225027209 */ /* 0x000fe80007810000 */
[----:B------:R-:W-:Y:S02]  /*1d980*/  FMNMX.FTZ R2, R48, R2, !PT ;  /* 0x0000000230027209 */ /* 0x000fe40007810000 */
[----:B------:R-:W-:Y:S02]  /*1d990*/  LOP3.LUT R130, R183, UR33, R212, 0x96, !PT ;  /* 0x00000021b7827c12 */ /* 0x000fe4000f8e96d4 */
[----:B------:R-:W-:Y:S03]  /*1d9a0*/  FMNMX.FTZ R2, R49, R2, !PT ;  /* 0x0000000231027209 */ /* 0x000fe60007810000 */
[----:B------:R-:W-:Y:S01]  /*1d9b0*/  IMAD.WIDE.U32 R130, R130, -0x2daee0ad, RZ ;  /* 0xd2511f5382827825 */ /* 0x000fe200078e00ff */
[----:B------:R-:W-:Y:S04]  /*1d9c0*/  FMNMX.FTZ R2, R52, R2, !PT ;  /* 0x0000000234027209 */ /* 0x000fe80007810000 */
[----:B------:R-:W-:Y:S04]  /*1d9d0*/  FMNMX.FTZ R2, R53, R2, !PT ;  /* 0x0000000235027209 */ /* 0x000fe80007810000 */
[----:B------:R-:W-:Y:S04]  /*1d9e0*/  FMNMX.FTZ R2, R64, R2, !PT ;  /* 0x0000000240027209 */ /* 0x000fe80007810000 */
[----:B------:R-:W-:Y:S05]  /*1d9f0*/  FMNMX.FTZ R2, R65, R2, !PT ;  /* 0x0000000241027209 */ /* 0x000fea0007810000 */
[----:B------:R-:W1:Y:S01]  /*1da00*/  SHFL.BFLY PT, R173, R2, 0x2, 0x1f ;  /* 0x0c401f0002ad7f89 */ /* 0x000e6200000e0000 */
[----:B--2---:R-:W-:Y:S05]  /*1da10*/  LOP3.LUT R128, R213, UR29, R186, 0x96, !PT ;  /* 0x0000001dd5807c12 */ /* 0x004fea000f8e96ba */
[----:B------:R-:W-:Y:S05]  /*1da20*/  IMAD.WIDE.U32 R128, R128, -0x2daee0ad, RZ ;  /* 0xd2511f5380807825 */ /* 0x000fea00078e00ff */
[----:B------:R-:W-:Y:S02]  /*1da30*/  LOP3.LUT R129, R129, UR4, R240, 0x96, !PT ;  /* 0x0000000481817c12 */ /* 0x000fe4000f8e96f0 */
[----:B------:R-:W-:Y:S02]  /*1da40*/  LOP3.LUT R134, R131, UR28, R128, 0x96, !PT ;  /* 0x0000001c83867c12 */ /* 0x000fe4000f8e9680 */
[----:B------:R-:W-:Y:S01]  /*1da50*/  FMNMX.FTZ R131, R6, R3, !PT ;  /* 0x0000000306837209 */ /* 0x000fe20007810000 */
[----:B------:R-:W-:Y:S03]  /*1da60*/  IMAD.WIDE.U32 R128, R129, -0x326172a9, RZ ;  /* 0xcd9e8d5781807825 */ /* 0x000fe600078e00ff */
[----:B------:R-:W-:Y:S01]  /*1da70*/  FMNMX.FTZ R131, R7, R131, !PT ;  /* 0x0000008307837209 */ /* 0x000fe20007810000 */
[----:B------:R-:W-:Y:S01]  /*1da80*/  IMAD.WIDE.U32 R134, R134, -0x326172a9, RZ ;  /* 0xcd9e8d5786867825 */ /* 0x000fe200078e00ff */
[----:B------:R-:W-:Y:S04]  /*1da90*/  LOP3.LUT R129, R129, UR30, R182, 0x96, !PT ;  /* 0x0000001e81817c12 */ /* 0x000fe8000f8e96b6 */
[----:B------:R-:W-:Y:S01]  /*1daa0*/  LOP3.LUT R135, R135, UR32, R128, 0x96, !PT ;  /* 0x0000002087877c12 */ /* 0x000fe2000f8e9680 */
[----:B------:R-:W-:Y:S04]  /*1dab0*/  IMAD.WIDE.U32 R128, R129, -0x2daee0ad, RZ ;  /* 0xd2511f5381807825 */ /* 0x000fe800078e00ff */
[----:B------:R-:W-:Y:S01]  /*1dac0*/  IMAD.WIDE.U32 R200, R135, -0x2daee0ad, RZ ;  /* 0xd2511f5387c87825 */ /* 0x000fe200078e00ff */
[----:B------:R-:W-:Y:S02]  /*1dad0*/  LOP3.LUT R130, R129, UR35, R130, 0x96, !PT ;  /* 0x0000002381827c12 */ /* 0x000fe4000f8e9682 */
[----:B------:R-:W-:Y:S02]  /*1dae0*/  FMNMX.FTZ R129, R18, R131, !PT ;  /* 0x0000008312817209 */ /* 0x000fe40007810000 */
[----:B------:R-:W-:Y:S01]  /*1daf0*/  LOP3.LUT R172, R201, UR34, R128, 0x96, !PT ;  /* 0x00000022c9ac7c12 */ /* 0x000fe2000f8e9680 */
[----:B------:R-:W-:Y:S01]  /*1db00*/  IMAD.WIDE.U32 R184, R130, -0x326172a9, RZ ;  /* 0xcd9e8d5782b87825 */ /* 0x000fe200078e00ff */
[----:B------:R-:W-:Y:S02]  /*1db10*/  FMNMX.FTZ R129, R19, R129, !PT ;  /* 0x0000008113817209 */ /* 0x000fe40007810000 */
[----:B-1----:R-:W-:Y:S01]  /*1db20*/  FMNMX.FTZ R128, R2, R173, !PT ;  /* 0x000000ad02807209 */ /* 0x002fe20007810000 */
[----:B------:R-:W-:Y:S01]  /*1db30*/  IMAD.WIDE.U32 R172, R172, -0x326172a9, RZ ;  /* 0xcd9e8d57acac7825 */ /* 0x000fe200078e00ff */
[----:B------:R-:W-:Y:S02]  /*1db40*/  FMNMX.FTZ R129, R22, R129, !PT ;  /* 0x0000008116817209 */ /* 0x000fe40007810000 */
[----:B------:R-:W-:Y:S01]  /*1db50*/  FMNMX.FTZ R130, R8, R132, !PT ;  /* 0x0000008408827209 */ /* 0x000fe20007810000 */
[----:B------:R-:W1:Y:S01]  /*1db60*/  SHFL.BFLY PT, R135, R128, 0x1, 0x1f ;  /* 0x0c201f0080877f89 */ /* 0x000e6200000e0000 */
[----:B------:R-:W-:Y:S02]  /*1db70*/  LOP3.LUT R2, R173, UR6, R184, 0x96, !PT ;  /* 0x00000006ad027c12 */ /* 0x000fe4000f8e96b8 */
[----:B------:R-:W-:Y:S02]  /*1db80*/  FMNMX.FTZ R129, R23, R129, !PT ;  /* 0x0000008117817209 */ /* 0x000fe40007810000 */
[----:B------:R-:W-:Y:S02]  /*1db90*/  LOP3.LUT R131, R2, 0xff, RZ, 0xc0, !PT ;  /* 0x000000ff02837812 */ /* 0x000fe400078ec0ff */
[----:B------:R-:W-:Y:S02]  /*1dba0*/  FMNMX.FTZ R129, R34, R129, !PT ;  /* 0x0000008122817209 */ /* 0x000fe40007810000 */
[----:B------:R-:W-:Y:S02]  /*1dbb0*/  FMNMX.FTZ R130, R9, R130, !PT ;  /* 0x0000008209827209 */ /* 0x000fe40007810000 */
[----:B------:R-:W-:Y:S02]  /*1dbc0*/  ISETP.GE.U32.AND P6, PT, R233, R131, PT ;  /* 0x00000083e900720c */ /* 0x000fe40003fc6070 */
[----:B------:R-:W-:Y:S02]  /*1dbd0*/  FMNMX.FTZ R131, R35, R129, !PT ;  /* 0x0000008123837209 */ /* 0x000fe40007810000 */
[----:B------:R-:W-:Y:S02]  /*1dbe0*/  SHF.R.U32.HI R129, RZ, 0x10, R2 ;  /* 0x00000010ff817819 */ /* 0x000fe40000011602 */
[----:B------:R-:W-:Y:S02]  /*1dbf0*/  FMNMX.FTZ R130, R12, R130, !PT ;  /* 0x000000820c827209 */ /* 0x000fe40007810000 */
[----:B------:R-:W-:Y:S02]  /*1dc00*/  FMNMX.FTZ R131, R38, R131, !PT ;  /* 0x0000008326837209 */ /* 0x000fe40007810000 */
[----:B------:R-:W-:Y:S02]  /*1dc10*/  LOP3.LUT R225, R185, UR5, R134, 0x96, !PT ;  /* 0x00000005b9e17c12 */ /* 0x000fe4000f8e9686 */
[----:B------:R-:W-:Y:S02]  /*1dc20*/  SHF.R.U32.HI R134, RZ, 0x18, R2 ;  /* 0x00000018ff867819 */ /* 0x000fe40000011602 */
[----:B------:R-:W-:Y:S02]  /*1dc30*/  LOP3.LUT R129, R129, 0xff, RZ, 0xc0, !PT ;  /* 0x000000ff81817812 */ /* 0x000fe400078ec0ff */
[----:B------:R-:W-:Y:S02]  /*1dc40*/  FMNMX.FTZ R130, R13, R130, !PT ;  /* 0x000000820d827209 */ /* 0x000fe40007810000 */
[----:B------:R-:W-:Y:S02]  /*1dc50*/  FMNMX.FTZ R131, R39, R131, !PT ;  /* 0x0000008327837209 */ /* 0x000fe40007810000 */
[C---:B------:R-:W-:Y:S02]  /*1dc60*/  ISETP.GE.U32.AND P3, PT, R233.reuse, R134, PT ;  /* 0x00000086e900720c */ /* 0x040fe40003f66070 */
[----:B------:R-:W-:Y:S02]  /*1dc70*/  ISETP.GE.U32.AND P4, PT, R233, R129, PT ;  /* 0x00000081e900720c */ /* 0x000fe40003f86070 */
        /* <DEDUP_REMOVED lines=8> */
[----:B------:R-:W-:Y:S02]  /*1dd00*/  LOP3.LUT R2, R2, 0xffff, RZ, 0xc0, !PT ;  /* 0x0000ffff02027812 */ /* 0x000fe400078ec0ff */
[----:B------:R-:W-:Y:S02]  /*1dd10*/  FMNMX.FTZ R131, R14, R129, !PT ;  /* 0x000000810e837209 */ /* 0x000fe40007810000 */
[----:B------:R-:W-:Y:S02]  /*1dd20*/  FMNMX.FTZ R129, R29, R130, !PT ;  /* 0x000000821d817209 */ /* 0x000fe40007810000 */
[----:B------:R-:W-:Y:S02]  /*1dd30*/  FMNMX.FTZ R130, R55, R134, !PT ;  /* 0x0000008637827209 */ /* 0x000fe40007810000 */
[----:B-1----:R-:W-:Y:S02]  /*1dd40*/  FMNMX.FTZ R128, R128, R135, !PT ;  /* 0x0000008780807209 */ /* 0x002fe40007810000 */
[----:B------:R-:W-:Y:S02]  /*1dd50*/  SHF.R.U32.HI R2, RZ, 0x8, R2 ;  /* 0x00000008ff027819 */ /* 0x000fe40000011602 */
[----:B------:R-:W-:Y:S01]  /*1dd60*/  FMNMX.FTZ R134, R40, R129, !PT ;  /* 0x0000008128867209 */ /* 0x000fe20007810000 */
[----:B------:R-:W-:Y:S01]  /*1dd70*/  FADD.FTZ R0, -R128, R0 ;  /* 0x0000000080007221 */ /* 0x000fe20000010100 */
[----:B------:R-:W-:Y:S02]  /*1dd80*/  FMNMX.FTZ R129, R66, R130, !PT ;  /* 0x0000008242817209 */ /* 0x000fe40007810000 */
[----:B------:R-:W-:Y:S01]  /*1dd90*/  FMNMX.FTZ R135, R15, R131, !PT ;  /* 0x000000830f877209 */ /* 0x000fe20007810000 */
[C---:B------:R-:W-:Y:S01]  /*1dda0*/  FMUL.FTZ R131, R128.reuse, c[0x0][0x23c] ;  /* 0x00008f0080837a20 */ /* 0x040fe20000410000 */
[----:B------:R-:W-:Y:S02]  /*1ddb0*/  FSETP.NEU.FTZ.AND P5, PT, R128, -INF , PT ;  /* 0xff8000008000780b */ /* 0x000fe40003fbd000 */
[----:B------:R-:W-:Y:S02]  /*1ddc0*/  LOP3.LUT R130, R2, 0xffff, RZ, 0xc0, !PT ;  /* 0x0000ffff02827812 */ /* 0x000fe400078ec0ff */
[----:B------:R-:W-:Y:S02]  /*1ddd0*/  FMNMX.FTZ R129, R67, R129, !PT ;  /* 0x0000008143817209 */ /* 0x000fe40007810000 */
[----:B------:R-:W-:Y:S02]  /*1dde0*/  FMNMX.FTZ R134, R41, R134, !PT ;  /* 0x0000008629867209 */ /* 0x000fe40007810000 */
[----:B------:R-:W-:Y:S02]  /*1ddf0*/  FSEL R2, R131, RZ, P5 ;  /* 0x000000ff83027208 */ /* 0x000fe40002800000 */
[----:B------:R-:W-:Y:S02]  /*1de00*/  ISETP.GE.U32.AND P5, PT, R233, R130, PT ;  /* 0x00000082e900720c */ /* 0x000fe40003fa6070 */
[----:B------:R-:W-:Y:S01]  /*1de10*/  FMNMX.FTZ R130, R26, R135, !PT ;  /* 0x000000871a827209 */ /* 0x000fe20007810000 */
[--C-:B------:R-:W-:Y:S01]  /*1de20*/  FFMA.FTZ R196, R21, c[0x0][0x23c], -R2.reuse ;  /* 0x00008f0015c47a23 */ /* 0x100fe20000010802 */
[----:B------:R-:W-:Y:S01]  /*1de30*/  FMNMX.FTZ R131, R44, R134, !PT ;  /* 0x000000862c837209 */ /* 0x000fe20007810000 */
[----:B------:R-:W1:Y:S01]  /*1de40*/  SHFL.BFLY PT, R135, R129, 0x2, 0x1f ;  /* 0x0c401f0081877f89 */ /* 0x000e6200000e0000 */
[----:B------:R-:W-:Y:S01]  /*1de50*/  FMNMX.FTZ R130, R27, R130, !PT ;  /* 0x000000821b827209 */ /* 0x000fe20007810000 */
[--C-:B------:R-:W-:Y:S01]  /*1de60*/  FFMA.FTZ R180, R17, c[0x0][0x23c], -R2.reuse ;  /* 0x00008f0011b47a23 */ /* 0x100fe20000010802 */
        /* <DEDUP_REMOVED lines=9> */
[----:B------:R-:W-:Y:S01]  /*1df00*/  IMAD.MOV.U32 R17, RZ, RZ, R187 ;  /* 0x000000ffff117224 */ /* 0x000fe200078e00bb */
[----:B------:R-:W-:Y:S01]  /*1df10*/  FMNMX.FTZ R130, R42, R130, !PT ;  /* 0x000000822a827209 */ /* 0x000fe20007810000 */
[--C-:B------:R-:W-:Y:S01]  /*1df20*/  FFMA.FTZ R5, R5, c[0x0][0x23c], -R2.reuse ;  /* 0x00008f0005057a23 */ /* 0x100fe20000010802 */
[----:B------:R-:W-:Y:S01]  /*1df30*/  FMNMX.FTZ R131, R60, R131, !PT ;  /* 0x000000833c837209 */ /* 0x000fe20007810000 */
[----:B------:R-:W-:Y:S01]  /*1df40*/  FFMA.FTZ R178, R16, c[0x0][0x23c], -R2 ;  /* 0x00008f0010b27a23 */ /* 0x000fe20000010802 */
[----:B------:R-:W-:Y:S01]  /*1df50*/  FMNMX.FTZ R134, R43, R130, !PT ;  /* 0x000000822b867209 */ /* 0x000fe20007810000 */
[----:B------:R-:W-:Y:S01]  /*1df60*/  IMAD.MOV.U32 R16, RZ, RZ, R186 ;  /* 0x000000ffff107224 */ /* 0x000fe200078e00ba */
[----:B------:R-:W-:Y:S01]  /*1df70*/  FMNMX.FTZ R130, R61, R131, !PT ;  /* 0x000000833d827209 */ /* 0x000fe20007810000 */
[--C-:B------:R-:W-:Y:S02]  /*1df80*/  FFMA.FTZ R197, R20, c[0x0][0x23c], -R2.reuse ;  /* 0x00008f0014c57a23 */ /* 0x100fe40000010802 */
[----:B------:R-:W-:Y:S01]  /*1df90*/  MUFU.EX2 R178, R178 ;  /* 0x000000b200b27308 */ /* 0x000fe20000000800 */
[--C-:B------:R-:W-:Y:S01]  /*1dfa0*/  FFMA.FTZ R208, R36, c[0x0][0x23c], -R2.reuse ;  /* 0x00008f0024d07a23 */ /* 0x100fe20000010802 */
[----:B-1----:R-:W-:Y:S01]  /*1dfb0*/  FMNMX.FTZ R131, R129, R135, !PT ;  /* 0x0000008781837209 */ /* 0x002fe20007810000 */
[--C-:B------:R-:W-:Y:S01]  /*1dfc0*/  FFMA.FTZ R135, R4, c[0x0][0x23c], -R2.reuse ;  /* 0x00008f0004877a23 */ /* 0x100fe20000010802 */
[----:B------:R-:W-:Y:S01]  /*1dfd0*/  FMNMX.FTZ R129, R46, R134, !PT ;  /* 0x000000862e817209 */ /* 0x000fe20007810000 */
[--C-:B------:R-:W-:Y:S01]  /*1dfe0*/  FFMA.FTZ R210, R37, c[0x0][0x23c], -R2.reuse ;  /* 0x00008f0025d27a23 */ /* 0x100fe20000010802 */
[----:B------:R-:W1:Y:S01]  /*1dff0*/  SHFL.BFLY PT, R134, R130, 0x2, 0x1f ;  /* 0x0c401f0082867f89 */ /* 0x000e6200000e0000 */
[--C-:B------:R-:W-:Y:S01]  /*1e000*/  FFMA.FTZ R220, R48, c[0x0][0x23c], -R2.reuse ;  /* 0x00008f0030dc7a23 */ /* 0x100fe20000010802 */
[----:B------:R-:W-:Y:S01]  /*1e010*/  FMNMX.FTZ R129, R47, R129, !PT ;  /* 0x000000812f817209 */ /* 0x000fe20007810000 */
[--C-:B------:R-:W-:Y:S01]  /*1e020*/  FFMA.FTZ R221, R49, c[0x0][0x23c], -R2.reuse ;  /* 0x00008f0031dd7a23 */ /* 0x100fe20000010802 */
[----:B------:R-:W-:Y:S01]  /*1e030*/  MUFU.EX2 R135, R135 ;  /* 0x0000008700877308 */ /* 0x000fe20000000800 */
[--C-:B------:R-:W-:Y:S01]  /*1e040*/  FFMA.FTZ R238, R64, c[0x0][0x23c], -R2.reuse ;  /* 0x00008f0040ee7a23 */ /* 0x100fe20000010802 */
[----:B------:R-:W-:Y:S01]  /*1e050*/  FMNMX.FTZ R129, R58, R129, !PT ;  /* 0x000000813a817209 */ /* 0x000fe20007810000 */
[----:B------:R-:W-:Y:S02]  /*1e060*/  FFMA.FTZ R239, R65, c[0x0][0x23c], -R2 ;  /* 0x00008f0041ef7a23 */ /* 0x000fe40000010802 */
[----:B------:R-:W-:Y:S01]  /*1e070*/  FMUL.FTZ R2, R0, c[0x0][0x23c] ;  /* 0x00008f0000027a20 */ /* 0x000fe20000410000 */
[----:B------:R-:W-:Y:S04]  /*1e080*/  FMNMX.FTZ R129, R59, R129, !PT ;  /* 0x000000813b817209 */ /* 0x000fe80007810000 */
[----:B------:R-:W-:Y:S01]  /*1e090*/  FMNMX.FTZ R129, R62, R129, !PT ;  /* 0x000000813e817209 */ /* 0x000fe20007810000 */
[----:B------:R-:W2:Y:S03]  /*1e0a0*/  MUFU.EX2 R2, R2 ;  /* 0x0000000200027308 */ /* 0x000ea60000000800 */
[----:B------:R-:W-:Y:S02]  /*1e0b0*/  FMNMX.FTZ R129, R63, R129, !PT ;  /* 0x000000813f817209 */ /* 0x000fe40007810000 */
[----:B-1----:R-:W-:Y:S03]  /*1e0c0*/  FMNMX.FTZ R130, R130, R134, !PT ;  /* 0x0000008682827209 */ /* 0x002fe60007810000 */
[----:B------:R-:W1:Y:S01]  /*1e0d0*/  SHFL.BFLY PT, R134, R129, 0x2, 0x1f ;  /* 0x0c401f0081867f89 */ /* 0x000e6200000e0000 */
[C---:B--2---:R-:W-:Y:S02]  /*1e0e0*/  FMUL.FTZ R32, R2.reuse, R144 ;  /* 0x0000009002207220 */ /* 0x044fe40000410000 */
[C---:B------:R-:W-:Y:S05]  /*1e0f0*/  FMUL.FTZ R33, R2.reuse, R145 ;  /* 0x0000009102217220 */ /* 0x040fea0000410000 */
[----:B------:R-:W2:Y:S01]  /*1e100*/  LDL.64 R144, [R1+0xf0] ;  /* 0x0000f00001907983 */ /* 0x000ea20000100a00 */
[C---:B------:R-:W-:Y:S02]  /*1e110*/  FMUL.FTZ R21, R2.reuse, R149 ;  /* 0x0000009502157220 */ /* 0x040fe40000410000 */
[C---:B------:R-:W-:Y:S02]  /*1e120*/  FMUL.FTZ R53, R2.reuse, R141 ;  /* 0x0000008d02357220 */ /* 0x040fe40000410000 */
[C---:B------:R-:W-:Y:S01]  /*1e130*/  FMUL.FTZ R52, R2.reuse, R140 ;  /* 0x0000008c02347220 */ /* 0x040fe20000410000 */
[----:B------:R3:W4:Y:S01]  /*1e140*/  LDL.S16 R149, [R1+0x6c] ;  /* 0x00006c0001957983 */ /* 0x0007220000100600 */
[----:B-1----:R-:W-:Y:S01]  /*1e150*/  FMNMX.FTZ R129, R129, R134, !PT ;  /* 0x0000008681817209 */ /* 0x002fe20007810000 */
[C---:B------:R-:W-:Y:S02]  /*1e160*/  FMUL.FTZ R20, R2.reuse, R148 ;  /* 0x0000009402147220 */ /* 0x040fe40000410000 */
[----:B------:R-:W1:Y:S01]  /*1e170*/  SHFL.BFLY PT, R134, R131, 0x1, 0x1f ;  /* 0x0c201f0083867f89 */ /* 0x000e6200000e0000 */
[C---:B------:R-:W-:Y:S02]  /*1e180*/  FMUL.FTZ R64, R2.reuse, R136 ;  /* 0x0000008802407220 */ /* 0x040fe40000410000 */
[C---:B------:R-:W-:Y:S02]  /*1e190*/  FMUL.FTZ R65, R2.reuse, R137 ;  /* 0x0000008902417220 */ /* 0x040fe40000410000 */
[C---:B------:R-:W-:Y:S02]  /*1e1a0*/  FMUL.FTZ R76, R2.reuse, R76 ;  /* 0x0000004c024c7220 */ /* 0x040fe40000410000 */
[C---:B------:R-:W-:Y:S01]  /*1e1b0*/  FMUL.FTZ R77, R2.reuse, R77 ;  /* 0x0000004d024d7220 */ /* 0x040fe20000410000 */
[----:B------:R3:W5:Y:S01]  /*1e1c0*/  LDL.S16 R141, [R1+0x7c] ;  /* 0x00007c00018d7983 */ /* 0x0007620000100600 */
[C---:B------:R-:W-:Y:S02]  /*1e1d0*/  FMUL.FTZ R80, R2.reuse, R80 ;  /* 0x0000005002507220 */ /* 0x040fe40000410000 */
[C---:B------:R-:W-:Y:S01]  /*1e1e0*/  FMUL.FTZ R81, R2.reuse, R81 ;  /* 0x0000005102517220 */ /* 0x040fe20000410000 */
[----:B------:R3:W3:Y:S01]  /*1e1f0*/  LDL.S16 R140, [R1+0x78] ;  /* 0x00007800018c7983 */ /* 0x0006e20000100600 */
[C---:B------:R-:W-:Y:S02]  /*1e200*/  FMUL.FTZ R92, R2.reuse, R92 ;  /* 0x0000005c025c7220 */ /* 0x040fe40000410000 */
[C---:B------:R-:W-:Y:S02]  /*1e210*/  FMUL.FTZ R93, R2.reuse, R93 ;  /* 0x0000005d025d7220 */ /* 0x040fe40000410000 */
[C---:B------:R-:W-:Y:S02]  /*1e220*/  FMUL.FTZ R124, R2.reuse, R124 ;  /* 0x0000007c027c7220 */ /* 0x040fe40000410000 */
[C---:B------:R-:W-:Y:S02]  /*1e230*/  FMUL.FTZ R125, R2.reuse, R125 ;  /* 0x0000007d027d7220 */ /* 0x040fe40000410000 */
[C---:B------:R-:W-:Y:S02]  /*1e240*/  FMUL.FTZ R96, R2.reuse, R96 ;  /* 0x0000006002607220 */ /* 0x040fe40000410000 */
[C---:B------:R-:W-:Y:S01]  /*1e250*/  FMUL.FTZ R97, R2.reuse, R97 ;  /* 0x0000006102617220 */ /* 0x040fe20000410000 */
[----:B-1----:R-:W-:Y:S01]  /*1e260*/  FMNMX.FTZ R131, R131, R134, !PT ;  /* 0x0000008683837209 */ /* 0x002fe20007810000 */
[C---:B------:R-:W-:Y:S01]  /*1e270*/  FMUL.FTZ R108, R2.reuse, R108 ;  /* 0x0000006c026c7220 */ /* 0x040fe20000410000 */
[----:B------:R-:W1:Y:S01]  /*1e280*/  SHFL.BFLY PT, R134, R130, 0x1, 0x1f ;  /* 0x0c201f0082867f89 */ /* 0x000e6200000e0000 */
[C---:B------:R-:W-:Y:S01]  /*1e290*/  FMUL.FTZ R109, R2.reuse, R109 ;  /* 0x0000006d026d7220 */ /* 0x040fe20000410000 */
[C---:B------:R-:W-:Y:S01]  /*1e2a0*/  FSETP.NEU.FTZ.AND P0, PT, R131.reuse, -INF , PT ;  /* 0xff8000008300780b */ /* 0x040fe20003f1d000 */
[----:B------:R-:W-:Y:S02]  /*1e2b0*/  FADD.FTZ R0, -R131, R3 ;  /* 0x0000000383007221 */ /* 0x000fe40000010100 */
[----:B------:R-:W-:Y:S02]  /*1e2c0*/  FMUL.FTZ R112, R2, R112 ;  /* 0x0000007002707220 */ /* 0x000fe40000410000 */
[----:B------:R-:W-:Y:S02]  /*1e2d0*/  FMUL.FTZ R0, R0, c[0x0][0x23c] ;  /* 0x00008f0000007a20 */ /* 0x000fe40000410000 */
[----:B------:R-:W-:Y:S02]  /*1e2e0*/  FMUL.FTZ R113, R2, R113 ;  /* 0x0000007102717220 */ /* 0x000fe40000410000 */
[----:B------:R-:W1:Y:S02]  /*1e2f0*/  MUFU.EX2 R3, R0 ;  /* 0x0000000000037308 */ /* 0x000e640000000800 */
[----:B-1----:R-:W-:Y:S02]  /*1e300*/  FMNMX.FTZ R130, R130, R134, !PT ;  /* 0x0000008682827209 */ /* 0x002fe40007810000 */
[----:B------:R-:W1:Y:S03]  /*1e310*/  SHFL.BFLY PT, R134, R129, 0x1, 0x1f ;  /* 0x0c201f0081867f89 */ /* 0x000e6600000e0000 */
[C---:B------:R-:W-:Y:S02]  /*1e320*/  FMUL.FTZ R4, R130.reuse, c[0x0][0x23c] ;  /* 0x00008f0082047a20 */ /* 0x040fe40000410000 */
[C---:B------:R-:W-:Y:S02]  /*1e330*/  FMUL.FTZ R78, R3.reuse, R78 ;  /* 0x0000004e034e7220 */ /* 0x040fe40000410000 */
[C---:B------:R-:W-:Y:S02]  /*1e340*/  FMUL.FTZ R79, R3.reuse, R79 ;  /* 0x0000004f034f7220 */ /* 0x040fe40000410000 */
[C---:B------:R-:W-:Y:S02]  /*1e350*/  FMUL.FTZ R82, R3.reuse, R82 ;  /* 0x0000005203527220 */ /* 0x040fe40000410000 */
[C---:B------:R-:W-:Y:S02]  /*1e360*/  FMUL.FTZ R83, R3.reuse, R83 ;  /* 0x0000005303537220 */ /* 0x040fe40000410000 */
[C---:B------:R-:W-:Y:S02]  /*1e370*/  FMUL.FTZ R94, R3.reuse, R94 ;  /* 0x0000005e035e7220 */ /* 0x040fe40000410000 */
[C---:B------:R-:W-:Y:S02]  /*1e380*/  FMUL.FTZ R95, R3.reuse, R95 ;  /* 0x0000005f035f7220 */ /* 0x040fe40000410000 */
[C---:B------:R-:W-:Y:S02]  /*1e390*/  FMUL.FTZ R126, R3.reuse, R126 ;  /* 0x0000007e037e7220 */ /* 0x040fe40000410000 */
[----:B------:R-:W-:Y:S01]  /*1e3a0*/  FMUL.FTZ R127, R3, R127 ;  /* 0x0000007f037f7220 */ /* 0x000fe20000410000 */
[----:B-1----:R-:W-:Y:S01]  /*1e3b0*/  FMNMX.FTZ R129, R129, R134, !PT ;  /* 0x0000008681817209 */ /* 0x002fe20007810000 */
[----:B------:R-:W-:Y:S02]  /*1e3c0*/  FMUL.FTZ R134, R131, c[0x0][0x23c] ;  /* 0x00008f0083867a20 */ /* 0x000fe40000410000 */
[----:B------:R-:W-:Y:S02]  /*1e3d0*/  FADD.FTZ R0, -R130, R132 ;  /* 0x0000008482007221 */ /* 0x000fe40000010100 */
[C---:B------:R-:W-:Y:S01]  /*1e3e0*/  FMUL.FTZ R98, R3.reuse, R98 ;  /* 0x0000006203627220 */ /* 0x040fe20000410000 */
[----:B------:R-:W-:Y:S01]  /*1e3f0*/  FSEL R134, R134, RZ, P0 ;  /* 0x000000ff86867208 */ /* 0x000fe20000000000 */
[C---:B------:R-:W-:Y:S01]  /*1e400*/  FMUL.FTZ R99, R3.reuse, R99 ;  /* 0x0000006303637220 */ /* 0x040fe20000410000 */
[----:B------:R-:W-:Y:S01]  /*1e410*/  FSETP.NEU.FTZ.AND P0, PT, R130, -INF , PT ;  /* 0xff8000008200780b */ /* 0x000fe20003f1d000 */
[----:B------:R-:W-:Y:S02]  /*1e420*/  FMUL.FTZ R0, R0, c[0x0][0x23c] ;  /* 0x00008f0000007a20 */ /* 0x000fe40000410000 */
[--C-:B------:R-:W-:Y:S01]  /*1e430*/  FFMA.FTZ R224, R54, c[0x0][0x23c], -R134.reuse ;  /* 0x00008f0036e07a23 */ /* 0x100fe20000010886 */
[----:B------:R-:W-:Y:S01]  /*1e440*/  FSEL R4, R4, RZ, P0 ;  /* 0x000000ff04047208 */ /* 0x000fe20000000000 */
[----:B------:R-:W-:Y:S01]  /*1e450*/  FMUL.FTZ R54, R3, R142 ;  /* 0x0000008e03367220 */ /* 0x000fe20000410000 */
[----:B------:R-:W-:Y:S01]  /*1e460*/  FSETP.NEU.FTZ.AND P0, PT, R129, -INF , PT ;  /* 0xff8000008100780b */ /* 0x000fe20003f1d000 */
[----:B------:R1:W3:Y:S01]  /*1e470*/  LDL.S16 R142, [R1+0x74] ;  /* 0x00007400018e7983 */ /* 0x0002e20000100600 */
[--C-:B------:R-:W-:Y:S02]  /*1e480*/  FFMA.FTZ R202, R34, c[0x0][0x23c], -R134.reuse ;  /* 0x00008f0022ca7a23 */ /* 0x100fe40000010886 */
[----:B------:R-:W-:Y:S02]  /*1e490*/  FMUL.FTZ R34, R3, R146 ;  /* 0x0000009203227220 */ /* 0x000fe40000410000 */
[----:B------:R1:W5:Y:S01]  /*1e4a0*/  LDL.S16 R146, [R1+0x70] ;  /* 0x0000700001927983 */ /* 0x0003620000100600 */
[--C-:B------:R-:W-:Y:S02]  /*1e4b0*/  FFMA.FTZ R6, R6, c[0x0][0x23c], -R134.reuse ;  /* 0x00008f0006067a23 */ /* 0x100fe40000010886 */
[----:B------:R-:W-:Y:S02]  /*1e4c0*/  FFMA.FTZ R179, R18, c[0x0][0x23c], -R134 ;  /* 0x00008f0012b37a23 */ /* 0x000fe40000010886 */
[----:B------:R1:W-:Y:S01]  /*1e4d0*/  MUFU.EX2 R211, R6 ;  /* 0x0000000600d37308 */ /* 0x0003e20000000800 */
[----:B------:R-:W-:Y:S02]  /*1e4e0*/  FFMA.FTZ R195, R28, c[0x0][0x23c], -R4 ;  /* 0x00008f001cc37a23 */ /* 0x000fe40000010804 */
[----:B------:R-:W-:Y:S02]  /*1e4f0*/  FFMA.FTZ R7, R7, c[0x0][0x23c], -R134 ;  /* 0x00008f0007077a23 */ /* 0x000fe40000010886 */
[--C-:B------:R-:W-:Y:S02]  /*1e500*/  FFMA.FTZ R222, R56, c[0x0][0x23c], -R4.reuse ;  /* 0x00008f0038de7a23 */ /* 0x100fe40000010804 */
[--C-:B------:R-:W-:Y:S02]  /*1e510*/  FFMA.FTZ R186, R24, c[0x0][0x23c], -R4.reuse ;  /* 0x00008f0018ba7a23 */ /* 0x100fe40000010804 */
[--C-:B------:R-:W-:Y:S01]  /*1e520*/  FFMA.FTZ R187, R29, c[0x0][0x23c], -R4.reuse ;  /* 0x00008f001dbb7a23 */ /* 0x100fe20000010804 */
[----:B------:R-:W1:Y:S01]  /*1e530*/  MUFU.EX2 R18, R0 ;  /* 0x0000000000127308 */ /* 0x000e620000000800 */
[----:B------:R-:W-:Y:S02]  /*1e540*/  FFMA.FTZ R132, R12, c[0x0][0x23c], -R4 ;  /* 0x00008f000c847a23 */ /* 0x000fe40000010804 */
[----:B------:R-:W-:Y:S02]  /*1e550*/  FFMA.FTZ R24, R2, R230, R135 ;  /* 0x000000e602187223 */ /* 0x000fe40000010087 */
[--C-:B------:R-:W-:Y:S02]  /*1e560*/  FFMA.FTZ R201, R35, c[0x0][0x23c], -R134.reuse ;  /* 0x00008f0023c97a23 */ /* 0x100fe40000010886 */
[--C-:B------:R-:W-:Y:S02]  /*1e570*/  FFMA.FTZ R226, R55, c[0x0][0x23c], -R134.reuse ;  /* 0x00008f0037e27a23 */ /* 0x100fe40000010886 */
[C---:B------:R-:W-:Y:S01]  /*1e580*/  FMUL.FTZ R55, R3.reuse, R143 ;  /* 0x0000008f03377220 */ /* 0x040fe20000410000 */
[----:B------:R1:W-:Y:S01]  /*1e590*/  MUFU.EX2 R28, R5 ;  /* 0x00000005001c7308 */ /* 0x0003e20000000800 */
[----:B------:R-:W-:Y:S02]  /*1e5a0*/  FMUL.FTZ R35, R3, R147 ;  /* 0x0000009303237220 */ /* 0x000fe40000410000 */
[----:B------:R-:W-:Y:S01]  /*1e5b0*/  FFMA.FTZ R181, R19, c[0x0][0x23c], -R134 ;  /* 0x00008f0013b57a23 */ /* 0x000fe20000010886 */
[----:B-1----:R-:W-:Y:S01]  /*1e5c0*/  LOP3.LUT R6, R247, UR31, R234, 0x96, !PT ;  /* 0x0000001ff7067c12 */ /* 0x002fe2000f8e96ea */
[--C-:B------:R-:W-:Y:S01]  /*1e5d0*/  FFMA.FTZ R8, R8, c[0x0][0x23c], -R4.reuse ;  /* 0x00008f0008087a23 */ /* 0x100fe20000010804 */
[----:B------:R-:W-:Y:S01]  /*1e5e0*/  UIADD3 UR31, UR36, 0x1, URZ ;  /* 0x00000001241f7890 */ /* 0x000fe2000fffe03f */
[--C-:B------:R-:W-:Y:S02]  /*1e5f0*/  FFMA.FTZ R9, R9, c[0x0][0x23c], -R4.reuse ;  /* 0x00008f0009097a23 */ /* 0x100fe40000010804 */
[----:B------:R-:W-:Y:S01]  /*1e600*/  IMAD.WIDE.U32 R230, R6, -0x326172a9, RZ ;  /* 0xcd9e8d5706e67825 */ /* 0x000fe200078e00ff */
[----:B------:R1:W-:Y:S01]  /*1e610*/  MUFU.EX2 R56, R7 ;  /* 0x0000000700387308 */ /* 0x0003e20000000800 */
[----:B------:R-:W-:Y:S02]  /*1e620*/  ULOP3.LUT UR31, UR31, UR41, URZ, 0x3c, !UPT ;  /* 0x000000291f1f7292 */ /* 0x000fe4000f8e3c3f */
[C---:B------:R-:W-:Y:S02]  /*1e630*/  FMUL.FTZ R6, R3.reuse, R154 ;  /* 0x0000009a03067220 */ /* 0x040fe40000410000 */
[C---:B------:R-:W-:Y:S02]  /*1e640*/  FMUL.FTZ R36, R18.reuse, R160 ;  /* 0x000000a012247220 */ /* 0x040fe40000410000 */
[C---:B------:R-:W-:Y:S02]  /*1e650*/  FMUL.FTZ R37, R18.reuse, R161 ;  /* 0x000000a112257220 */ /* 0x040fe40000410000 */
[C---:B------:R-:W-:Y:S01]  /*1e660*/  FMUL.FTZ R48, R18.reuse, R156 ;  /* 0x0000009c12307220 */ /* 0x040fe20000410000 */
[----:B------:R1:W1:Y:S01]  /*1e670*/  MUFU.EX2 R216, R8 ;  /* 0x0000000800d87308 */ /* 0x0002620000000800 */
[C---:B------:R-:W-:Y:S02]  /*1e680*/  FMUL.FTZ R49, R18.reuse, R157 ;  /* 0x0000009d12317220 */ /* 0x040fe40000410000 */
[----:B------:R-:W-:Y:S02]  /*1e690*/  FMUL.FTZ R68, R18, R68 ;  /* 0x0000004412447220 */ /* 0x000fe40000410000 */
[----:B------:R-:W-:Y:S02]  /*1e6a0*/  FMUL.FTZ R5, R2, R153 ;  /* 0x0000009902057220 */ /* 0x000fe40000410000 */
[----:B------:R-:W-:Y:S02]  /*1e6b0*/  IMAD.MOV.U32 R153, RZ, RZ, R17 ;  /* 0x000000ffff997224 */ /* 0x000fe400078e0011 */
[C---:B------:R-:W-:Y:S02]  /*1e6c0*/  FMUL.FTZ R17, R18.reuse, R165 ;  /* 0x000000a512117220 */ /* 0x040fe40000410000 */
[C---:B------:R-:W-:Y:S02]  /*1e6d0*/  FMUL.FTZ R69, R18.reuse, R69 ;  /* 0x0000004512457220 */ /* 0x040fe40000410000 */
[C---:B------:R-:W-:Y:S02]  /*1e6e0*/  FMUL.FTZ R72, R18.reuse, R72 ;  /* 0x0000004812487220 */ /* 0x040fe40000410000 */
[----:B-1----:R-:W-:Y:S02]  /*1e6f0*/  FMUL.FTZ R7, R3, R155 ;  /* 0x0000009b03077220 */ /* 0x002fe40000410000 */
[C---:B------:R-:W-:Y:S02]  /*1e700*/  FMUL.FTZ R73, R18.reuse, R73 ;  /* 0x0000004912497220 */ /* 0x040fe40000410000 */
        /* <DEDUP_REMOVED lines=12> */
[----:B------:R-:W-:Y:S02]  /*1e7d0*/  FMUL.FTZ R121, R18, R121 ;  /* 0x0000007912797220 */ /* 0x000fe40000410000 */
[--C-:B------:R-:W-:Y:S02]  /*1e7e0*/  FFMA.FTZ R185, R25, c[0x0][0x23c], -R4.reuse ;  /* 0x00008f0019b97a23 */ /* 0x100fe40000010804 */
[--C-:B------:R-:W-:Y:S02]  /*1e7f0*/  FFMA.FTZ R205, R40, c[0x0][0x23c], -R4.reuse ;  /* 0x00008f0028cd7a23 */ /* 0x100fe40000010804 */
[--C-:B------:R-:W-:Y:S02]  /*1e800*/  FFMA.FTZ R206, R41, c[0x0][0x23c], -R4.reuse ;  /* 0x00008f0029ce7a23 */ /* 0x100fe40000010804 */
[----:B------:R-:W-:Y:S02]  /*1e810*/  FFMA.FTZ R214, R44, c[0x0][0x23c], -R4 ;  /* 0x00008f002cd67a23 */ /* 0x000fe40000010804 */
[----:B------:R-:W-:Y:S02]  /*1e820*/  FFMA.FTZ R44, R18, R236, R216 ;  /* 0x000000ec122c7223 */ /* 0x000fe400000100d8 */
[--C-:B------:R-:W-:Y:S02]  /*1e830*/  FFMA.FTZ R215, R45, c[0x0][0x23c], -R4.reuse ;  /* 0x00008f002dd77a23 */ /* 0x100fe40000010804 */
[--C-:B------:R-:W-:Y:S01]  /*1e840*/  FFMA.FTZ R223, R57, c[0x0][0x23c], -R4.reuse ;  /* 0x00008f0039df7a23 */ /* 0x100fe20000010804 */
[----:B------:R1:W-:Y:S01]  /*1e850*/  MUFU.EX2 R45, R9 ;  /* 0x00000009002d7308 */ /* 0x0003e20000000800 */
[--C-:B------:R-:W-:Y:S02]  /*1e860*/  FFMA.FTZ R242, R60, c[0x0][0x23c], -R4.reuse ;  /* 0x00008f003cf27a23 */ /* 0x100fe40000010804 */
[----:B------:R-:W-:Y:S02]  /*1e870*/  FFMA.FTZ R244, R61, c[0x0][0x23c], -R4 ;  /* 0x00008f003df47a23 */ /* 0x000fe40000010804 */
[--C-:B------:R-:W-:Y:S02]  /*1e880*/  FFMA.FTZ R199, R22, c[0x0][0x23c], -R134.reuse ;  /* 0x00008f0016c77a23 */ /* 0x100fe40000010886 */
[----:B------:R-:W-:Y:S02]  /*1e890*/  FMUL.FTZ R22, R3, R150 ;  /* 0x0000009603167220 */ /* 0x000fe40000410000 */
[--C-:B------:R-:W-:Y:S01]  /*1e8a0*/  FFMA.FTZ R198, R23, c[0x0][0x23c], -R134.reuse ;  /* 0x00008f0017c67a23 */ /* 0x100fe20000010886 */
[----:B------:R-:W-:Y:S01]  /*1e8b0*/  MUFU.EX2 R57, R179 ;  /* 0x000000b300397308 */ /* 0x000fe20000000800 */
[C---:B------:R-:W-:Y:S02]  /*1e8c0*/  FMUL.FTZ R23, R3.reuse, R151 ;  /* 0x0000009703177220 */ /* 0x040fe40000410000 */
[--C-:B------:R-:W-:Y:S02]  /*1e8d0*/  FFMA.FTZ R243, R66, c[0x0][0x23c], -R134.reuse ;  /* 0x00008f0042f37a23 */ /* 0x100fe40000010886 */
[----:B------:R-:W-:Y:S02]  /*1e8e0*/  FMUL.FTZ R66, R3, R138 ;  /* 0x0000008a03427220 */ /* 0x000fe40000410000 */
[--C-:B------:R-:W-:Y:S02]  /*1e8f0*/  FFMA.FTZ R245, R67, c[0x0][0x23c], -R134.reuse ;  /* 0x00008f0043f57a23 */ /* 0x100fe40000010886 */
[C---:B------:R-:W-:Y:S01]  /*1e900*/  FMUL.FTZ R67, R3.reuse, R139 ;  /* 0x0000008b03437220 */ /* 0x040fe20000410000 */
[----:B------:R-:W-:Y:S01]  /*1e910*/  MUFU.EX2 R60, R180 ;  /* 0x000000b4003c7308 */ /* 0x000fe20000000800 */
[C---:B------:R-:W-:Y:S02]  /*1e920*/  FMUL.FTZ R110, R3.reuse, R110 ;  /* 0x0000006e036e7220 */ /* 0x040fe40000410000 */
[C---:B------:R-:W-:Y:S02]  /*1e930*/  FMUL.FTZ R111, R3.reuse, R111 ;  /* 0x0000006f036f7220 */ /* 0x040fe40000410000 */
[----:B-1----:R-:W-:Y:S02]  /*1e940*/  FMUL.FTZ R9, R18, R169 ;  /* 0x000000a912097220 */ /* 0x002fe40000410000 */
[C---:B------:R-:W-:Y:S02]  /*1e950*/  FMUL.FTZ R114, R3.reuse, R114 ;  /* 0x0000007203727220 */ /* 0x040fe40000410000 */
[C---:B------:R-:W-:Y:S02]  /*1e960*/  FMUL.FTZ R115, R3.reuse, R115 ;  /* 0x0000007303737220 */ /* 0x040fe40000410000 */
[----:B------:R-:W-:Y:S02]  /*1e970*/  FFMA.FTZ R29, R3, R232, R211 ;  /* 0x000000e8031d7223 */ /* 0x000fe400000100d3 */
[--C-:B------:R-:W-:Y:S02]  /*1e980*/  FFMA.FTZ R207, R38, c[0x0][0x23c], -R134.reuse ;  /* 0x00008f0026cf7a23 */ /* 0x100fe40000010886 */
[--C-:B------:R-:W-:Y:S02]  /*1e990*/  FFMA.FTZ R209, R39, c[0x0][0x23c], -R134.reuse ;  /* 0x00008f0027d17a23 */ /* 0x100fe40000010886 */
[--C-:B------:R-:W-:Y:S02]  /*1e9a0*/  FFMA.FTZ R218, R50, c[0x0][0x23c], -R134.reuse ;  /* 0x00008f0032da7a23 */ /* 0x100fe40000010886 */
[----:B------:R-:W-:Y:S02]  /*1e9b0*/  FFMA.FTZ R219, R51, c[0x0][0x23c], -R134 ;  /* 0x00008f0033db7a23 */ /* 0x000fe40000010886 */
[C---:B------:R-:W-:Y:S02]  /*1e9c0*/  FMUL.FTZ R134, R129.reuse, c[0x0][0x23c] ;  /* 0x00008f0081867a20 */ /* 0x040fe40000410000 */
[----:B------:R-:W-:Y:S02]  /*1e9d0*/  FADD.FTZ R0, -R129, R133 ;  /* 0x0000008581007221 */ /* 0x000fe40000010100 */
[----:B------:R-:W-:Y:S01]  /*1e9e0*/  FFMA.FTZ R133, R13, c[0x0][0x23c], -R4 ;  /* 0x00008f000d857a23 */ /* 0x000fe20000010804 */
[----:B------:R-:W-:Y:S01]  /*1e9f0*/  FSEL R134, R134, RZ, P0 ;  /* 0x000000ff86867208 */ /* 0x000fe20000000000 */
[----:B------:R-:W-:Y:S01]  /*1ea00*/  FMUL.FTZ R4, R2, R152 ;  /* 0x0000009802047220 */ /* 0x000fe20000410000 */
[----:B------:R-:W-:Y:S01]  /*1ea10*/  LOP3.LUT R2, R231, UR33, R212, 0x96, !PT ;  /* 0x00000021e7027c12 */ /* 0x000fe2000f8e96d4 */
[----:B------:R-:W-:Y:S01]  /*1ea20*/  IMAD.MOV.U32 R152, RZ, RZ, R16 ;  /* 0x000000ffff987224 */ /* 0x000fe200078e0010 */
[----:B------:R-:W-:Y:S01]  /*1ea30*/  LOP3.LUT P0, RZ, R229, 0x4, RZ, 0xc0, !PT ;  /* 0x00000004e5ff7812 */ /* 0x000fe2000780c0ff */
[----:B------:R-:W-:Y:S01]  /*1ea40*/  MUFU.EX2 R133, R133 ;  /* 0x0000008500857308 */ /* 0x000fe20000000800 */
[--C-:B------:R-:W-:Y:S02]  /*1ea50*/  FFMA.FTZ R10, R10, c[0x0][0x23c], -R134.reuse ;  /* 0x00008f000a0a7a23 */ /* 0x100fe40000010886 */
[--C-:B------:R-:W-:Y:S02]  /*1ea60*/  FFMA.FTZ R11, R11, c[0x0][0x23c], -R134.reuse ;  /* 0x00008f000b0b7a23 */ /* 0x100fe40000010886 */
[----:B------:R-:W-:Y:S02]  /*1ea70*/  FMUL.FTZ R16, R18, R164 ;  /* 0x000000a412107220 */ /* 0x000fe40000410000 */
[--C-:B------:R-:W-:Y:S02]  /*1ea80*/  FFMA.FTZ R14, R14, c[0x0][0x23c], -R134.reuse ;  /* 0x00008f000e0e7a23 */ /* 0x100fe40000010886 */
[--C-:B------:R-:W-:Y:S01]  /*1ea90*/  FFMA.FTZ R15, R15, c[0x0][0x23c], -R134.reuse ;  /* 0x00008f000f0f7a23 */ /* 0x100fe20000010886 */
[----:B------:R-:W-:Y:S01]  /*1eaa0*/  MUFU.EX2 R217, R10 ;  /* 0x0000000a00d97308 */ /* 0x000fe20000000800 */
[--C-:B------:R-:W-:Y:S02]  /*1eab0*/  FFMA.FTZ R27, R27, c[0x0][0x23c], -R134.reuse ;  /* 0x00008f001b1b7a23 */ /* 0x100fe40000010886 */
[--C-:B------:R-:W-:Y:S02]  /*1eac0*/  FFMA.FTZ R26, R26, c[0x0][0x23c], -R134.reuse ;  /* 0x00008f001a1a7a23 */ /* 0x100fe40000010886 */
[--C-:B------:R-:W-:Y:S02]  /*1ead0*/  FFMA.FTZ R31, R31, c[0x0][0x23c], -R134.reuse ;  /* 0x00008f001f1f7a23 */ /* 0x100fe40000010886 */
[--C-:B------:R-:W-:Y:S02]  /*1eae0*/  FFMA.FTZ R30, R30, c[0x0][0x23c], -R134.reuse ;  /* 0x00008f001e1e7a23 */ /* 0x100fe40000010886 */
[----:B------:R-:W-:Y:S01]  /*1eaf0*/  FFMA.FTZ R212, R63, c[0x0][0x23c], -R134 ;  /* 0x00008f003fd47a23 */ /* 0x000fe20000010886 */
[----:B------:R-:W-:Y:S01]  /*1eb00*/  MUFU.EX2 R61, R11 ;  /* 0x0000000b003d7308 */ /* 0x000fe20000000800 */
[----:B------:R-:W-:Y:S04]  /*1eb10*/  IMAD.WIDE.U32 R2, R2, -0x2daee0ad, RZ ;  /* 0xd2511f5302027825 */ /* 0x000fe800078e00ff */
[----:B------:R-:W-:Y:S05]  /*1eb20*/  FMUL.FTZ R0, R0, c[0x0][0x23c] ;  /* 0x00008f0000007a20 */ /* 0x000fea0000410000 */
[----:B------:R-:W-:Y:S01]  /*1eb30*/  MUFU.EX2 R63, R201 ;  /* 0x000000c9003f7308 */ /* 0x000fe20000000800 */
[--C-:B--2---:R-:W-:Y:S09]  /*1eb40*/  LOP3.LUT R12, R213, UR29, R144.reuse, 0x96, !PT ;  /* 0x0000001dd50c7c12 */ /* 0x104ff2000f8e9690 */
[----:B------:R-:W1:Y:S01]  /*1eb50*/  MUFU.EX2 R0, R0 ;  /* 0x0000000000007308 */ /* 0x000e620000000800 */
[----:B------:R-:W-:Y:S02]  /*1eb60*/  IMAD.MOV.U32 R164, RZ, RZ, R144 ;  /* 0x000000ffffa47224 */ /* 0x000fe400078e0090 */
[----:B------:R-:W-:Y:S02]  /*1eb70*/  IMAD.MOV.U32 R165, RZ, RZ, R145 ;  /* 0x000000ffffa57224 */ /* 0x000fe400078e0091 */
[----:B------:R-:W-:Y:S05]  /*1eb80*/  IMAD.WIDE.U32 R12, R12, -0x2daee0ad, RZ ;  /* 0xd2511f530c0c7825 */ /* 0x000fea00078e00ff */
[----:B------:R-:W-:Y:S01]  /*1eb90*/  LOP3.LUT R40, R13, UR4, R246, 0x96, !PT ;  /* 0x000000040d287c12 */ /* 0x000fe2000f8e96f6 */
[----:B------:R-:W-:Y:S01]  /*1eba0*/  MUFU.EX2 R145, R208 ;  /* 0x000000d000917308 */ /* 0x000fe20000000800 */
[----:B------:R-:W-:Y:S01]  /*1ebb0*/  LOP3.LUT R3, R3, UR28, R12, 0x96, !PT ;  /* 0x0000001c03037c12 */ /* 0x000fe2000f8e960c */
[C---:B------:R-:W-:Y:S01]  /*1ebc0*/  FADD.FTZ R13, R28.reuse, R24 ;  /* 0x000000181c0d7221 */ /* 0x040fe20000010000 */
[----:B------:R-:W-:Y:S01]  /*1ebd0*/  F2FP.BF16.PACK_AB R12, R28, R135 ;  /* 0x000000871c0c723e */ /* 0x000fe200000010ff */
[----:B------:R-:W-:Y:S01]  /*1ebe0*/  IMAD.WIDE.U32 R40, R40, -0x326172a9, RZ ;  /* 0xcd9e8d5728287825 */ /* 0x000fe200078e00ff */
[----:B------:R-:W-:Y:S03]  /*1ebf0*/  F2FP.BF16.PACK_AB R24, R56, R211 ;  /* 0x000000d33818723e */ /* 0x000fe600000010ff */
[----:B------:R-:W-:Y:S01]  /*1ec00*/  FADD.FTZ R13, R178, R13 ;  /* 0x0000000db20d7221 */ /* 0x000fe20000010000 */
[----:B------:R-:W-:Y:S01]  /*1ec10*/  LOP3.LUT R28, R41, UR30, R230, 0x96, !PT ;  /* 0x0000001e291c7c12 */ /* 0x000fe2000f8e96e6 */
[----:B------:R-:W-:Y:S01]  /*1ec20*/  FADD.FTZ R41, R56, R29 ;  /* 0x0000001d38297221 */ /* 0x000fe20000010000 */
[----:B----4-:R-:W-:Y:S01]  /*1ec30*/  @!P4 HFMA2.BF16_V2 R149, -RZ.H0_H0, RZ.H0_H0, -R24.H0_H0 ;  /* 0x200000ffff95c231 */ /* 0x010fe20000340918 */
[----:B------:R-:W2:Y:S01]  /*1ec40*/  MUFU.EX2 R56, R132 ;  /* 0x0000008400387308 */ /* 0x000ea20000000800 */
[----:B-1----:R-:W-:Y:S02]  /*1ec50*/  FMUL.FTZ R10, R0, R170 ;  /* 0x000000aa000a7220 */ /* 0x002fe40000410000 */
[----:B------:R-:W-:Y:S01]  /*1ec60*/  IMAD.WIDE.U32 R28, R28, -0x2daee0ad, RZ ;  /* 0xd2511f531c1c7825 */ /* 0x000fe200078e00ff */
[----:B------:R-:W-:Y:S03]  /*1ec70*/  PRMT R136, R149, 0x7610, R136 ;  /* 0x0000761095887816 */ /* 0x000fe60000000088 */
[----:B------:R-:W-:Y:S01]  /*1ec80*/  FMUL.FTZ R11, R0, R171 ;  /* 0x000000ab000b7220 */ /* 0x000fe20000410000 */
[----:B------:R-:W-:Y:S01]  /*1ec90*/  LOP3.LUT R154, R29, UR35, R2, 0x96, !PT ;  /* 0x000000231d9a7c12 */ /* 0x000fe2000f8e9602 */
[----:B------:R-:W-:Y:S01]  /*1eca0*/  IMAD.WIDE.U32 R2, R3, -0x326172a9, RZ ;  /* 0xcd9e8d5703027825 */ /* 0x000fe200078e00ff */
[----:B------:R-:W1:Y:S03]  /*1ecb0*/  MUFU.EX2 R132, R181 ;  /* 0x000000b500847308 */ /* 0x000e660000000800 */
[----:B------:R-:W-:Y:S01]  /*1ecc0*/  IMAD.WIDE.U32 R154, R154, -0x326172a9, RZ ;  /* 0xcd9e8d579a9a7825 */ /* 0x000fe200078e00ff */
[----:B------:R-:W-:Y:S02]  /*1ecd0*/  LOP3.LUT R40, R3, UR32, R40, 0x96, !PT ;  /* 0x0000002003287c12 */ /* 0x000fe4000f8e9628 */
[----:B------:R-:W-:Y:S01]  /*1ece0*/  F2FP.BF16.PACK_AB R3, R60, R178 ;  /* 0x000000b23c03723e */ /* 0x000fe200000010ff */
[C---:B------:R-:W-:Y:S01]  /*1ecf0*/  FMUL.FTZ R18, R0.reuse, R166 ;  /* 0x000000a600127220 */ /* 0x040fe20000410000 */
[--C-:B------:R-:W-:Y:S01]  /*1ed00*/  LOP3.LUT R150, R155, UR5, R2.reuse, 0x96, !PT ;  /* 0x000000059b967c12 */ /* 0x100fe2000f8e9602 */
[----:B------:R-:W-:Y:S01]  /*1ed10*/  FMUL.FTZ R19, R0, R167 ;  /* 0x000000a700137220 */ /* 0x000fe20000410000 */
[----:B------:R-:W-:Y:S01]  /*1ed20*/  PRMT R2, R12, 0x7632, R2 ;  /* 0x000076320c027816 */ /* 0x000fe20000000002 */
[----:B------:R-:W-:Y:S01]  /*1ed30*/  IMAD.WIDE.U32 R160, R40, -0x2daee0ad, RZ ;  /* 0xd2511f5328a07825 */ /* 0x000fe200078e00ff */
[----:B------:R-:W-:Y:S03]  /*1ed40*/  MUFU.EX2 R14, R14 ;  /* 0x0000000e000e7308 */ /* 0x000fe60000000800 */
[----:B------:R-:W-:Y:S01]  /*1ed50*/  FADD.FTZ R40, R57, R41 ;  /* 0x0000002939287221 */ /* 0x000fe20000010000 */
[----:B------:R-:W-:Y:S01]  /*1ed60*/  LOP3.LUT R148, R161, UR34, R28, 0x96, !PT ;  /* 0x00000022a1947c12 */ /* 0x000fe2000f8e961c */
[----:B------:R-:W-:Y:S01]  /*1ed70*/  FADD.FTZ R28, R45, R44 ;  /* 0x0000002c2d1c7221 */ /* 0x000fe20000010000 */
[----:B------:R-:W-:Y:S01]  /*1ed80*/  PRMT R41, R12, 0x5410, R2 ;  /* 0x000054100c297816 */ /* 0x000fe20000000002 */
[----:B------:R-:W-:Y:S01]  /*1ed90*/  FADD.FTZ R60, R60, R13 ;  /* 0x0000000d3c3c7221 */ /* 0x000fe20000010000 */
[C---:B--2---:R-:W-:Y:S01]  /*1eda0*/  F2FP.BF16.PACK_AB R13, R133.reuse, R56 ;  /* 0x00000038850d723e */ /* 0x044fe200000010ff */
[----:B------:R-:W-:Y:S02]  /*1edb0*/  FADD.FTZ R28, R56, R28 ;  /* 0x0000001c381c7221 */ /* 0x000fe40000010000 */
[----:B------:R-:W-:Y:S01]  /*1edc0*/  FFMA.FTZ R25, R0, R237, R217 ;  /* 0x000000ed00197223 */ /* 0x000fe200000100d9 */
[----:B-1----:R-:W-:Y:S01]  /*1edd0*/  F2FP.BF16.PACK_AB R29, R132, R57 ;  /* 0x00000039841d723e */ /* 0x002fe200000010ff */
[----:B------:R-:W-:Y:S02]  /*1ede0*/  FADD.FTZ R133, R133, R28 ;  /* 0x0000001c85857221 */ /* 0x000fe40000010000 */
        /* <DEDUP_REMOVED lines=20> */
[----:B------:R-:W-:Y:S01]  /*1ef30*/  F2FP.BF16.PACK_AB R0, R45, R216 ;  /* 0x000000d82d00723e */ /* 0x000fe200000010ff */
[----:B---3--:R-:W-:Y:S01]  /*1ef40*/  @!P6 HFMA2.BF16_V2 R142, -RZ.H0_H0, RZ.H0_H0, -R12.H0_H0 ;  /* 0x200000ffff8ee231 */ /* 0x008fe2000034090c */
[----:B------:R-:W-:Y:S01]  /*1ef50*/  F2FP.BF16.PACK_AB R45, R61, R217 ;  /* 0x000000d93d2d723e */ /* 0x000fe200000010ff */
[----:B------:R-:W-:Y:S02]  /*1ef60*/  IMAD.MOV.U32 R163, RZ, RZ, R153 ;  /* 0x000000ffffa37224 */ /* 0x000fe400078e0099 */
[----:B------:R-:W-:Y:S01]  /*1ef70*/  IMAD.MOV.U32 R162, RZ, RZ, R152 ;  /* 0x000000ffffa27224 */ /* 0x000fe200078e0098 */
[----:B------:R-:W-:Y:S01]  /*1ef80*/  PRMT R137, R142, 0x7610, R137 ;  /* 0x000076108e897816 */ /* 0x000fe20000000089 */
[----:B-----5:R-:W-:Y:S01]  /*1ef90*/  @!P5 HFMA2.BF16_V2 R146, -RZ.H0_H0, RZ.H0_H0, -R2.H0_H0 ;  /* 0x200000ffff92d231 */ /* 0x020fe20000340902 */
[----:B------:R-:W-:Y:S01]  /*1efa0*/  @!P6 STL.S16 [R1+0x74], R142 ;  /* 0x0000748e0100e387 */ /* 0x000fe20000100600 */
[----:B------:R-:W-:Y:S01]  /*1efb0*/  FADD.FTZ R132, R132, R40 ;  /* 0x0000002884847221 */ /* 0x000fe20000010000 */
[----:B------:R-:W-:Y:S01]  /*1efc0*/  @!P6 PRMT R12, R137, 0x5410, RZ ;  /* 0x00005410890ce816 */ /* 0x000fe200000000ff */
[----:B------:R-:W-:Y:S01]  /*1efd0*/  FFMA.FTZ R158, R58, c[0x0][0x23c], -R134 ;  /* 0x00008f003a9e7a23 */ /* 0x000fe20000010886 */
[----:B------:R-:W-:Y:S01]  /*1efe0*/  PRMT R44, R146, 0x7610, R44 ;  /* 0x00007610922c7816 */ /* 0x000fe2000000002c */
[----:B------:R-:W-:Y:S01]  /*1eff0*/  @!P5 STL.S16 [R1+0x70], R146 ;  /* 0x000070920100d387 */ /* 0x000fe20000100600 */
[----:B------:R-:W-:Y:S01]  /*1f000*/  PRMT R40, R0, 0x7632, R40 ;  /* 0x0000763200287816 */ /* 0x000fe20000000028 */
[----:B------:R-:W-:Y:S01]  /*1f010*/  MUFU.EX2 R137, R187 ;  /* 0x000000bb00897308 */ /* 0x000fe20000000800 */
[----:B------:R-:W-:Y:S01]  /*1f020*/  @!P5 PRMT R2, R44, 0x5410, RZ ;  /* 0x000054102c02d816 */ /* 0x000fe200000000ff */
[----:B------:R1:W-:Y:S01]  /*1f030*/  @!P4 STL.S16 [R1+0x6c], R149 ;  /* 0x00006c950100c387 */ /* 0x0003e20000100600 */
[----:B------:R-:W-:Y:S01]  /*1f040*/  PRMT R139, R0, 0x5410, R40 ;  /* 0x00005410008b7816 */ /* 0x000fe20000000028 */
[--C-:B------:R-:W-:Y:S01]  /*1f050*/  FADD.FTZ R61, R61, R25.reuse ;  /* 0x000000193d3d7221 */ /* 0x100fe20000010000 */
[----:B------:R-:W-:Y:S01]  /*1f060*/  PRMT R25, R24, 0x7632, R25 ;  /* 0x0000763218197816 */ /* 0x000fe20000000019 */
[----:B------:R2:W3:Y:S01]  /*1f070*/  LDL.S16 R28, [R1+0x80] ;  /* 0x00008000011c7983 */ /* 0x0004e20000100600 */
[--C-:B------:R-:W-:Y:S02]  /*1f080*/  FFMA.FTZ R211, R62, c[0x0][0x23c], -R134.reuse ;  /* 0x00008f003ed37a23 */ /* 0x100fe40000010886 */
[----:B------:R-:W-:Y:S01]  /*1f090*/  PRMT R44, R24, 0x5410, R25 ;  /* 0x00005410182c7816 */ /* 0x000fe20000000019 */
[----:B------:R4:W-:Y:S01]  /*1f0a0*/  STG.E.U16 [R174.64+0x2], R2 ;  /* 0x00000202ae007986 */ /* 0x0009e2000c101526 */
[----:B------:R-:W-:Y:S01]  /*1f0b0*/  @!P4 PRMT R24, R136, 0x5410, RZ ;  /* 0x000054108818c816 */ /* 0x000fe200000000ff */
[----:B------:R-:W-:Y:S01]  /*1f0c0*/  @!P3 HFMA2.BF16_V2 R141, -RZ.H0_H0, RZ.H0_H0, -R25.H0_H0 ;  /* 0x200000ffff8db231 */ /* 0x000fe20000340919 */
[----:B------:R-:W-:Y:S01]  /*1f0d0*/  IADD3 R56, P4, R176, UR26, RZ ;  /* 0x0000001ab0387c10 */ /* 0x000fe2000ff9e0ff */
[----:B------:R5:W-:Y:S01]  /*1f0e0*/  STG.E.U16 [R174.64], R12 ;  /* 0x0000000cae007986 */ /* 0x000be2000c101526 */
[----:B------:R-:W-:Y:S01]  /*1f0f0*/  MUFU.EX2 R58, R26 ;  /* 0x0000001a003a7308 */ /* 0x000fe20000000800 */
[----:B------:R-:W-:Y:S01]  /*1f100*/  FFMA.FTZ R159, R59, c[0x0][0x23c], -R134 ;  /* 0x00008f003b9f7a23 */ /* 0x000fe20000010886 */
[----:B------:R-:W-:Y:S01]  /*1f110*/  PRMT R135, R141, 0x7610, R135 ;  /* 0x000076108d877816 */ /* 0x000fe20000000087 */
[----:B------:R-:W-:Y:S01]  /*1f120*/  @!P3 STL.S16 [R1+0x7c], R141 ;  /* 0x00007c8d0100b387 */ /* 0x000fe20000100600 */
[----:B------:R-:W-:Y:S01]  /*1f130*/  IADD3.X R57, R177, UR11, RZ, P4, !PT ;  /* 0x0000000bb1397c10 */ /* 0x000fe2000a7fe4ff */
[----:B------:R-:W-:Y:S01]  /*1f140*/  IMAD.MOV.U32 R163, RZ, RZ, R165 ;  /* 0x000000ffffa37224 */ /* 0x000fe200078e00a5 */
[----:B------:R-:W-:Y:S01]  /*1f150*/  @!P3 PRMT R25, R135, 0x5410, RZ ;  /* 0x000054108719b816 */ /* 0x000fe200000000ff */
[----:B------:R2:W-:Y:S01]  /*1f160*/  STG.E.U16 [R176.64], R24 ;  /* 0x00000018b0007986 */ /* 0x0005e2000c101526 */
[----:B------:R-:W-:Y:S02]  /*1f170*/  IADD3 R180, P3, R174, UR13, RZ ;  /* 0x0000000daeb47c10 */ /* 0x000fe4000ff7e0ff */
[----:B------:R-:W-:Y:S01]  /*1f180*/  MUFU.EX2 R59, R202 ;  /* 0x000000ca003b7308 */ /* 0x000fe20000000800 */
[----:B------:R2:W-:Y:S01]  /*1f190*/  STG.E.U16 [R176.64+0x2], R25 ;  /* 0x00000219b0007986 */ /* 0x0005e2000c101526 */
[C---:B------:R-:W-:Y:S01]  /*1f1a0*/  IADD3.X R181, R175.reuse, UR12, RZ, P3, !PT ;  /* 0x0000000cafb57c10 */ /* 0x040fe20009ffe4ff */
[----:B-1----:R-:W-:Y:S01]  /*1f1b0*/  IMAD.WIDE.U32 R148, R148, -0x326172a9, RZ ;  /* 0xcd9e8d5794947825 */ /* 0x002fe200078e00ff */
[----:B------:R-:W-:Y:S04]  /*1f1c0*/  IADD3 R178, P3, R174, UR15, RZ ;  /* 0x0000000faeb27c10 */ /* 0x000fe8000ff7e0ff */
[----:B------:R-:W-:Y:S02]  /*1f1d0*/  IADD3.X R179, R175, UR14, RZ, P3, !PT ;  /* 0x0000000eafb37c10 */ /* 0x000fe40009ffe4ff */
[----:B------:R-:W-:Y:S01]  /*1f1e0*/  MUFU.EX2 R62, R204 ;  /* 0x000000cc003e7308 */ /* 0x000fe20000000800 */
[----:B----4-:R-:W-:Y:S04]  /*1f1f0*/  LOP3.LUT R2, R149, UR6, R154, 0x96, !PT ;  /* 0x0000000695027c12 */ /* 0x010fe8000f8e969a */
[----:B-----5:R-:W-:Y:S04]  /*1f200*/  LOP3.LUT R12, R2, 0xff, RZ, 0xc0, !PT ;  /* 0x000000ff020c7812 */ /* 0x020fe800078ec0ff */
[----:B------:R-:W-:Y:S02]  /*1f210*/  ISETP.GE.U32.AND P5, PT, R233, R12, PT ;  /* 0x0000000ce900720c */ /* 0x000fe40003fa6070 */
[----:B--2---:R-:W-:Y:S01]  /*1f220*/  PRMT R24, R45, 0x7632, R24 ;  /* 0x000076322d187816 */ /* 0x004fe20000000018 */
[----:B------:R-:W1:Y:S10]  /*1f230*/  MUFU.EX2 R25, R197 ;  /* 0x000000c500197308 */ /* 0x000e740000000800 */
[----:B------:R-:W-:Y:S05]  /*1f240*/  @!P5 HFMA2.BF16_V2 R140, -RZ.H0_H0, RZ.H0_H0, -R0.H0_H0 ;  /* 0x200000ffff8cd231 */ /* 0x000fea0000340900 */
[----:B------:R-:W-:Y:S01]  /*1f250*/  PRMT R12, R140, 0x7610, R12 ;  /* 0x000076108c0c7816 */ /* 0x000fe2000000000c */
[----:B------:R2:W-:Y:S03]  /*1f260*/  @!P5 STL.S16 [R1+0x78], R140 ;  /* 0x0000788c0100d387 */ /* 0x0005e60000100600 */
[----:B------:R-:W-:Y:S01]  /*1f270*/  @!P5 PRMT R0, R12, 0x5410, RZ ;  /* 0x000054100c00d816 */ /* 0x000fe200000000ff */
[----:B------:R4:W5:Y:S01]  /*1f280*/  LDL.S16 R136, [R1+0xa8] ;  /* 0x0000a80001887983 */ /* 0x0009620000100600 */
[----:B------:R-:W-:Y:S03]  /*1f290*/  LOP3.LUT R12, R172, 0xff, RZ, 0xc0, !PT ;  /* 0x000000ffac0c7812 */ /* 0x000fe600078ec0ff */
[----:B------:R4:W4:Y:S04]  /*1f2a0*/  LDL.S16 R135, [R1+0xa4] ;  /* 0x0000a40001877983 */ /* 0x0009280000100600 */
[----:B------:R1:W-:Y:S01]  /*1f2b0*/  STG.E.U16 [R56.64], R0 ;  /* 0x0000000038007986 */ /* 0x0003e2000c101526 */
[----:B--2---:R-:W-:Y:S02]  /*1f2c0*/  FFMA.FTZ R140, R47, c[0x0][0x23c], -R134 ;  /* 0x00008f002f8c7a23 */ /* 0x004fe40000010886 */
[----:B------:R-:W-:Y:S01]  /*1f2d0*/  MUFU.EX2 R47, R203 ;  /* 0x000000cb002f7308 */ /* 0x000fe20000000800 */
[----:B-1----:R-:W-:Y:S09]  /*1f2e0*/  LOP3.LUT R0, R2, 0xffff, RZ, 0xc0, !PT ;  /* 0x0000ffff02007812 */ /* 0x002ff200078ec0ff */
[----:B------:R-:W1:Y:S01]  /*1f2f0*/  MUFU.EX2 R56, R196 ;  /* 0x000000c400387308 */ /* 0x000e620000000800 */
[----:B------:R-:W-:Y:S02]  /*1f300*/  SHF.R.U32.HI R57, RZ, 0x18, R172 ;  /* 0x00000018ff397819 */ /* 0x000fe400000116ac */
[----:B------:R-:W-:Y:S04]  /*1f310*/  SHF.R.U32.HI R0, RZ, 0x8, R0 ;  /* 0x00000008ff007819 */ /* 0x000fe80000011600 */
[----:B------:R-:W-:Y:S04]  /*1f320*/  LOP3.LUT R0, R0, 0xffff, RZ, 0xc0, !PT ;  /* 0x0000ffff00007812 */ /* 0x000fe800078ec0ff */
[C---:B------:R-:W-:Y:S02]  /*1f330*/  ISETP.GE.U32.AND P6, PT, R233.reuse, R0, PT ;  /* 0x00000000e900720c */ /* 0x040fe40003fc6070 */
[--C-:B------:R-:W-:Y:S02]  /*1f340*/  SHF.R.U32.HI R0, RZ, 0x18, R2.reuse ;  /* 0x00000018ff007819 */ /* 0x100fe40000011602 */
[----:B------:R-:W-:Y:S02]  /*1f350*/  SHF.R.U32.HI R2, RZ, 0x10, R2 ;  /* 0x00000010ff027819 */ /* 0x000fe40000011602 */
[C---:B------:R-:W-:Y:S02]  /*1f360*/  ISETP.GE.U32.AND P4, PT, R233.reuse, R0, PT ;  /* 0x00000000e900720c */ /* 0x040fe40003f86070 */
[----:B------:R-:W-:Y:S04]  /*1f370*/  LOP3.LUT R2, R2, 0xff, RZ, 0xc0, !PT ;  /* 0x000000ff02027812 */ /* 0x000fe800078ec0ff */
[----:B------:R-:W-:Y:S01]  /*1f380*/  ISETP.GE.U32.AND P5, PT, R233, R2, PT ;  /* 0x00000002e900720c */ /* 0x000fe20003fa6070 */
[----:B------:R-:W-:Y:S01]  /*1f390*/  FADD.FTZ R2, R25, R60 ;  /* 0x0000003c19027221 */ /* 0x000fe20000010000 */
[----:B-1----:R-:W-:Y:S01]  /*1f3a0*/  F2FP.BF16.PACK_AB R25, R56, R25 ;  /* 0x000000193819723e */ /* 0x002fe200000010ff */
[----:B------:R-:W-:Y:S02]  /*1f3b0*/  FFMA.FTZ R60, R42, c[0x0][0x23c], -R134 ;  /* 0x00008f002a3c7a23 */ /* 0x000fe40000010886 */
[----:B------:R-:W-:Y:S01]  /*1f3c0*/  FADD.FTZ R56, R56, R2 ;  /* 0x0000000238387221 */ /* 0x000fe20000010000 */
[----:B------:R-:W-:Y:S01]  /*1f3d0*/  LOP3.LUT R2, R172, 0xffff, RZ, 0xc0, !PT ;  /* 0x0000ffffac027812 */ /* 0x000fe200078ec0ff */
[----:B------:R-:W-:Y:S01]  /*1f3e0*/  MUFU.EX2 R42, R198 ;  /* 0x000000c6002a7308 */ /* 0x000fe20000000800 */
[----:B---3--:R-:W-:Y:S05]  /*1f3f0*/  @!P6 HFMA2.BF16_V2 R28, -RZ.H0_H0, RZ.H0_H0, -R40.H0_H0 ;  /* 0x200000ffff1ce231 */ /* 0x008fea0000340928 */
[----:B------:R-:W-:Y:S01]  /*1f400*/  PRMT R0, R28, 0x7610, R0 ;  /* 0x000076101c007816 */ /* 0x000fe20000000000 */
[----:B------:R1:W-:Y:S03]  /*1f410*/  @!P6 STL.S16 [R1+0x80], R28 ;  /* 0x0000801c0100e387 */ /* 0x0003e60000100600 */
[----:B------:R-:W-:Y:S01]  /*1f420*/  @!P6 PRMT R40, R0, 0x5410, RZ ;  /* 0x000054100028e816 */ /* 0x000fe200000000ff */
[----:B------:R-:W-:Y:S02]  /*1f430*/  FADD.FTZ R0, R14, R61 ;  /* 0x0000003d0e007221 */ /* 0x000fe40000010000 */
[----:B------:R-:W-:Y:S02]  /*1f440*/  FFMA.FTZ R61, R43, c[0x0][0x23c], -R134 ;  /* 0x00008f002b3d7a23 */ /* 0x000fe40000010886 */
[----:B------:R-:W-:Y:S01]  /*1f450*/  MUFU.EX2 R43, R186 ;  /* 0x000000ba002b7308 */ /* 0x000fe20000000800 */
[----:B------:R-:W-:Y:S09]  /*1f460*/  STG.E.U16 [R180.64], R40 ;  /* 0x00000028b4007986 */ /* 0x000ff2000c101526 */
[----:B------:R-:W-:Y:S10]  /*1f470*/  MUFU.EX2 R61, R61 ;  /* 0x0000003d003d7308 */ /* 0x000ff40000000800 */
[----:B-1----:R-:W1:Y:S02]  /*1f480*/  MUFU.EX2 R28, R15 ;  /* 0x0000000f001c7308 */ /* 0x002e640000000800 */
[C---:B-1----:R-:W-:Y:S01]  /*1f490*/  F2FP.BF16.PACK_AB R15, R28.reuse, R14 ;  /* 0x0000000e1c0f723e */ /* 0x042fe200000010ff */
[----:B------:R-:W-:Y:S01]  /*1f4a0*/  FADD.FTZ R28, R28, R0 ;  /* 0x000000001c1c7221 */ /* 0x000fe20000010000 */
[----:B------:R-:W-:Y:S02]  /*1f4b0*/  PRMT R14, R45, 0x7610, R14 ;  /* 0x000076102d0e7816 */ /* 0x000fe4000000000e */
[----:B------:R-:W-:Y:S04]  /*1f4c0*/  SHF.R.U32.HI R0, RZ, 0x10, R172 ;  /* 0x00000010ff007819 */ /* 0x000fe800000116ac */
[----:B------:R-:W-:Y:S01]  /*1f4d0*/  MUFU.EX2 R45, R185 ;  /* 0x000000b9002d7308 */ /* 0x000fe20000000800 */
[----:B------:R-:W-:Y:S01]  /*1f4e0*/  PRMT R138, R14, 0x5410, R24 ;  /* 0x000054100e8a7816 */ /* 0x000fe20000000018 */
[----:B-----5:R-:W-:Y:S01]  /*1f4f0*/  @!P5 HFMA2.BF16_V2 R136, -RZ.H0_H0, RZ.H0_H0, -R14.H0_H0 ;  /* 0x200000ffff88d231 */ /* 0x020fe2000034090e */
[----:B------:R-:W-:Y:S01]  /*1f500*/  LOP3.LUT R0, R0, 0xff, RZ, 0xc0, !PT ;  /* 0x000000ff00007812 */ /* 0x000fe200078ec0ff */
[----:B----4-:R-:W-:Y:S03]  /*1f510*/  @!P4 HFMA2.BF16_V2 R135, -RZ.H0_H0, RZ.H0_H0, -R24.H0_H0 ;  /* 0x200000ffff87c231 */ /* 0x010fe60000340918 */
[C---:B------:R-:W-:Y:S01]  /*1f520*/  ISETP.GE.U32.AND P3, PT, R233.reuse, R0, PT ;  /* 0x00000000e900720c */ /* 0x040fe20003f66070 */
[----:B------:R-:W-:Y:S01]  /*1f530*/  @!P5 STL.S16 [R1+0xa8], R136 ;  /* 0x0000a8880100d387 */ /* 0x000fe20000100600 */
[--C-:B------:R-:W-:Y:S02]  /*1f540*/  SHF.R.U32.HI R0, RZ, 0x8, R2.reuse ;  /* 0x00000008ff007819 */ /* 0x100fe40000011602 */
[----:B------:R-:W-:Y:S01]  /*1f550*/  PRMT R2, R136, 0x7610, R2 ;  /* 0x0000761088027816 */ /* 0x000fe20000000002 */
[----:B------:R1:W-:Y:S01]  /*1f560*/  @!P4 STL.S16 [R1+0xa4], R135 ;  /* 0x0000a4870100c387 */ /* 0x0003e20000100600 */
[----:B------:R-:W-:Y:S02]  /*1f570*/  LOP3.LUT R0, R0, 0xffff, RZ, 0xc0, !PT ;  /* 0x0000ffff00007812 */ /* 0x000fe400078ec0ff */
[----:B------:R-:W-:Y:S01]  /*1f580*/  @!P5 PRMT R14, R2, 0x5410, RZ ;  /* 0x00005410020ed816 */ /* 0x000fe200000000ff */
[----:B------:R2:W3:Y:S01]  /*1f590*/  LDL.S16 R141, [R1+0x84] ;  /* 0x00008400018d7983 */ /* 0x0004e20000100600 */
[----:B------:R-:W-:Y:S01]  /*1f5a0*/  ISETP.GE.U32.AND P5, PT, R233, R12, PT ;  /* 0x0000000ce900720c */ /* 0x000fe20003fa6070 */
[----:B------:R-:W-:Y:S01]  /*1f5b0*/  FADD.FTZ R12, R43, R133 ;  /* 0x000000852b0c7221 */ /* 0x000fe20000010000 */
[----:B------:R-:W-:Y:S01]  /*1f5c0*/  ISETP.GE.U32.AND P6, PT, R233, R0, PT ;  /* 0x00000000e900720c */ /* 0x000fe20003fc6070 */
[----:B------:R2:W4:Y:S01]  /*1f5d0*/  LDL.S16 R144, [R1+0x94] ;  /* 0x0000940001907983 */ /* 0x0005220000100600 */
[----:B------:R-:W-:Y:S01]  /*1f5e0*/  PRMT R0, R135, 0x7610, R0 ;  /* 0x0000761087007816 */ /* 0x000fe20000000000 */
[----:B------:R5:W2:Y:S02]  /*1f5f0*/  MUFU.EX2 R2, R199 ;  /* 0x000000c700027308 */ /* 0x000aa40000000800 */
[----:B------:R2:W4:Y:S01]  /*1f600*/  LDL.S16 R143, [R1+0x90] ;  /* 0x00009000018f7983 */ /* 0x0005220000100600 */
[----:B------:R-:W-:Y:S03]  /*1f610*/  @!P4 PRMT R24, R0, 0x5410, RZ ;  /* 0x000054100018c816 */ /* 0x000fe600000000ff */
[----:B------:R2:W-:Y:S04]  /*1f620*/  STG.E.U16 [R178.64], R14 ;  /* 0x0000000eb2007986 */ /* 0x0005e8000c101526 */
[----:B------:R-:W-:Y:S01]  /*1f630*/  MUFU.EX2 R133, R31 ;  /* 0x0000001f00857308 */ /* 0x000fe20000000800 */
[----:B------:R-:W-:Y:S01]  /*1f640*/  STG.E.U16 [R178.64+0x2], R24 ;  /* 0x00000218b2007986 */ /* 0x000fe2000c101526 */
[----:B-1----:R-:W-:Y:S08]  /*1f650*/  FFMA.FTZ R135, R46, c[0x0][0x23c], -R134 ;  /* 0x00008f002e877a23 */ /* 0x002ff00000010886 */
[----:B------:R1:W1:Y:S01]  /*1f660*/  MUFU.EX2 R46, R27 ;  /* 0x0000001b002e7308 */ /* 0x0002620000000800 */
[----:B-----5:R-:W-:Y:S01]  /*1f670*/  PRMT R199, R233, 0x7054, R233 ;  /* 0x00007054e9c77816 */ /* 0x020fe200000000e9 */
[----:B--2---:R-:W-:Y:S01]  /*1f680*/  FADD.FTZ R0, R2, R132 ;  /* 0x0000008402007221 */ /* 0x004fe20000010000 */
[----:B------:R-:W-:Y:S07]  /*1f690*/  F2FP.BF16.PACK_AB R132, R63, R59 ;  /* 0x0000003b3f84723e */ /* 0x000fee00000010ff */
[----:B------:R2:W-:Y:S01]  /*1f6a0*/  MUFU.EX2 R136, R30 ;  /* 0x0000001e00887308 */ /* 0x0005e20000000800 */
[----:B------:R-:W-:Y:S09]  /*1f6b0*/  PRMT R14, R15, 0x7632, R14 ;  /* 0x000076320f0e7816 */ /* 0x000ff2000000000e */
[----:B------:R-:W5:Y:S01]  /*1f6c0*/  MUFU.EX2 R134, R195 ;  /* 0x000000c300867308 */ /* 0x000f620000000800 */
[C---:B-1----:R-:W-:Y:S01]  /*1f6d0*/  F2FP.BF16.PACK_AB R27, R42.reuse, R2 ;  /* 0x000000022a1b723e */ /* 0x042fe200000010ff */
[----:B------:R-:W-:Y:S01]  /*1f6e0*/  FADD.FTZ R42, R42, R0 ;  /* 0x000000002a2a7221 */ /* 0x000fe20000010000 */
[----:B------:R-:W-:Y:S02]  /*1f6f0*/  PRMT R2, R3, 0x7632, R2 ;  /* 0x0000763203027816 */ /* 0x000fe40000000002 */
[C---:B------:R-:W-:Y:S01]  /*1f700*/  F2FP.BF16.PACK_AB R0, R45.reuse, R43 ;  /* 0x0000002b2d00723e */ /* 0x040fe200000010ff */
[----:B------:R-:W-:Y:S01]  /*1f710*/  FADD.FTZ R45, R45, R12 ;  /* 0x0000000c2d2d7221 */ /* 0x000fe20000010000 */
[C---:B------:R-:W-:Y:S02]  /*1f720*/  LOP3.LUT R12, R148.reuse, 0xff, RZ, 0xc0, !PT ;  /* 0x000000ff940c7812 */ /* 0x040fe400078ec0ff */
[----:B--2---:R-:W-:Y:S02]  /*1f730*/  PRMT R30, R3, 0x5410, R2 ;  /* 0x00005410031e7816 */ /* 0x004fe40000000002 */
[----:B------:R-:W-:Y:S02]  /*1f740*/  ISETP.GE.U32.AND P4, PT, R233, R12, PT ;  /* 0x0000000ce900720c */ /* 0x000fe40003f86070 */
[----:B------:R-:W-:Y:S04]  /*1f750*/  LOP3.LUT R12, R148, 0xffff, RZ, 0xc0, !PT ;  /* 0x0000ffff940c7812 */ /* 0x000fe800078ec0ff */
[----:B------:R-:W-:Y:S04]  /*1f760*/  SHF.R.U32.HI R12, RZ, 0x8, R12 ;  /* 0x00000008ff0c7819 */ /* 0x000fe8000001160c */
[----:B------:R-:W-:Y:S01]  /*1f770*/  LOP3.LUT R12, R12, 0xffff, RZ, 0xc0, !PT ;  /* 0x0000ffff0c0c7812 */ /* 0x000fe200078ec0ff */
[----:B---3--:R-:W-:Y:S02]  /*1f780*/  @!P5 HFMA2.BF16_V2 R141, -RZ.H0_H0, RZ.H0_H0, -R3.H0_H0 ;  /* 0x200000ffff8dd231 */ /* 0x008fe40000340903 */
[----:B----4-:R-:W-:Y:S03]  /*1f790*/  @!P6 HFMA2.BF16_V2 R144, -RZ.H0_H0, RZ.H0_H0, -R2.H0_H0 ;  /* 0x200000ffff90e231 */ /* 0x010fe60000340902 */
[----:B------:R-:W-:Y:S01]  /*1f7a0*/  PRMT R26, R141, 0x7610, R26 ;  /* 0x000076108d1a7816 */ /* 0x000fe2000000001a */
[----:B------:R1:W-:Y:S01]  /*1f7b0*/  @!P5 STL.S16 [R1+0x84], R141 ;  /* 0x0000848d0100d387 */ /* 0x0003e20000100600 */
[----:B------:R-:W-:Y:S01]  /*1f7c0*/  @!P3 HFMA2.BF16_V2 R143, -RZ.H0_H0, RZ.H0_H0, -R29.H0_H0 ;  /* 0x200000ffff8fb231 */ /* 0x000fe2000034091d */
[----:B------:R-:W-:Y:S02]  /*1f7d0*/  PRMT R31, R144, 0x7610, R31 ;  /* 0x00007610901f7816 */ /* 0x000fe4000000001f */
[----:B------:R2:W3:Y:S01]  /*1f7e0*/  LDL.S16 R142, [R1+0x8c] ;  /* 0x00008c00018e7983 */ /* 0x0004e20000100600 */
[----:B------:R-:W-:Y:S01]  /*1f7f0*/  @!P5 PRMT R3, R26, 0x5410, RZ ;  /* 0x000054101a03d816 */ /* 0x000fe200000000ff */
[--C-:B------:R-:W-:Y:S01]  /*1f800*/  FADD.FTZ R26, R58, R28.reuse ;  /* 0x0000001c3a1a7221 */ /* 0x100fe20000010000 */
[----:B------:R-:W-:Y:S02]  /*1f810*/  @!P6 PRMT R2, R31, 0x5410, RZ ;  /* 0x000054101f02e816 */ /* 0x000fe400000000ff */
[----:B------:R-:W-:Y:S01]  /*1f820*/  PRMT R28, R29, 0x7632, R28 ;  /* 0x000076321d1c7816 */ /* 0x000fe2000000001c */
[----:B------:R-:W-:Y:S01]  /*1f830*/  FADD.FTZ R43, R46, R26 ;  /* 0x0000001a2e2b7221 */ /* 0x000fe20000010000 */
[----:B------:R-:W-:Y:S01]  /*1f840*/  ISETP.GE.U32.AND P5, PT, R233, R12, PT ;  /* 0x0000000ce900720c */ /* 0x000fe20003fa6070 */
[----:B------:R-:W-:Y:S01]  /*1f850*/  FADD.FTZ R26, R62, R56 ;  /* 0x000000383e1a7221 */ /* 0x000fe20000010000 */
[----:B------:R-:W-:Y:S01]  /*1f860*/  SHF.R.U32.HI R12, RZ, 0x10, R148 ;  /* 0x00000010ff0c7819 */ /* 0x000fe20000011694 */
[----:B------:R-:W-:Y:S01]  /*1f870*/  STG.E.U16 [R174.64+0x10], R3 ;  /* 0x00001003ae007986 */ /* 0x000fe2000c101526 */
[----:B------:R-:W-:Y:S01]  /*1f880*/  PRMT R31, R29, 0x5410, R28 ;  /* 0x000054101d1f7816 */ /* 0x000fe2000000001c */
[----:B------:R-:W-:Y:S01]  /*1f890*/  FADD.FTZ R56, R47, R26 ;  /* 0x0000001a2f387221 */ /* 0x000fe20000010000 */
[----:B------:R-:W-:Y:S01]  /*1f8a0*/  F2FP.BF16.PACK_AB R58, R46, R58 ;  /* 0x0000003a2e3a723e */ /* 0x000fe200000010ff */
[----:B------:R-:W-:Y:S01]  /*1f8b0*/  FADD.FTZ R26, R59, R42 ;  /* 0x0000002a3b1a7221 */ /* 0x000fe20000010000 */
[----:B------:R-:W-:Y:S01]  /*1f8c0*/  PRMT R46, R143, 0x7610, R46 ;  /* 0x000076108f2e7816 */ /* 0x000fe2000000002e */
[----:B------:R4:W-:Y:S01]  /*1f8d0*/  STG.E.U16 [R174.64+0x12], R2 ;  /* 0x00001202ae007986 */ /* 0x0009e2000c101526 */
[----:B------:R-:W-:Y:S02]  /*1f8e0*/  LOP3.LUT R12, R12, 0xff, RZ, 0xc0, !PT ;  /* 0x000000ff0c0c7812 */ /* 0x000fe400078ec0ff */
[----:B------:R-:W-:Y:S02]  /*1f8f0*/  @!P3 PRMT R29, R46, 0x5410, RZ ;  /* 0x000054102e1db816 */ /* 0x000fe400000000ff */
[----:B------:R-:W-:Y:S01]  /*1f900*/  F2FP.BF16.PACK_AB R62, R47, R62 ;  /* 0x0000003e2f3e723e */ /* 0x000fe200000010ff */
[----:B-1----:R2:W2:Y:S01]  /*1f910*/  LDL.S16 R141, [R1+0x88] ;  /* 0x00008800018d7983 */ /* 0x0024a20000100600 */
[----:B------:R-:W-:Y:S03]  /*1f920*/  IMAD.WIDE.U32 R46, R225, -0x2daee0ad, RZ ;  /* 0xd2511f53e12e7825 */ /* 0x000fe600078e00ff */
[----:B------:R1:W-:Y:S01]  /*1f930*/  @!P6 STL.S16 [R1+0x94], R144 ;  /* 0x000094900100e387 */ /* 0x0003e20000100600 */
[----:B------:R-:W-:Y:S01]  /*1f940*/  ISETP.GE.U32.AND P6, PT, R233, R57, PT ;  /* 0x00000039e900720c */ /* 0x000fe20003fc6070 */
[----:B------:R-:W-:Y:S02]  /*1f950*/  FADD.FTZ R57, R63, R26 ;  /* 0x0000001a3f397221 */ /* 0x000fe40000010000 */
[----:B------:R1:W-:Y:S01]  /*1f960*/  @!P3 STL.S16 [R1+0x90], R143 ;  /* 0x0000908f0100b387 */ /* 0x0003e20000100600 */
[----:B------:R-:W-:Y:S01]  /*1f970*/  ISETP.GE.U32.AND P3, PT, R233, R12, PT ;  /* 0x0000000ce900720c */ /* 0x000fe20003f66070 */
[----:B-----5:R-:W-:Y:S01]  /*1f980*/  FADD.FTZ R26, R134, R45 ;  /* 0x0000002d861a7221 */ /* 0x020fe20000010000 */
[----:B------:R-:W-:Y:S01]  /*1f990*/  SHF.R.U32.HI R12, RZ, 0x18, R148 ;  /* 0x00000018ff0c7819 */ /* 0x000fe20000011694 */
[----:B------:R2:W5:Y:S01]  /*1f9a0*/  LDL.S16 R155, [R1+0xc0] ;  /* 0x0000c000019b7983 */ /* 0x0005620000100600 */
[----:B------:R-:W-:Y:S03]  /*1f9b0*/  F2FP.BF16.PACK_AB R134, R137, R134 ;  /* 0x000000868986723e */ /* 0x000fe600000010ff */
[----:B------:R-:W-:Y:S01]  /*1f9c0*/  STG.E.U16 [R176.64+0x10], R29 ;  /* 0x0000101db0007986 */ /* 0x000fe2000c101526 */
[----:B----4-:R-:W-:Y:S01]  /*1f9d0*/  LOP3.LUT R2, R46, 0xff, RZ, 0xc0, !PT ;  /* 0x000000ff2e027812 */ /* 0x010fe200078ec0ff */
[----:B-1----:R-:W1:Y:S10]  /*1f9e0*/  MUFU.EX2 R144, R210 ;  /* 0x000000d200907308 */ /* 0x002e740000000800 */
[----:B------:R-:W-:Y:S01]  /*1f9f0*/  MUFU.EX2 R143, R207 ;  /* 0x000000cf008f7308 */ /* 0x000fe20000000800 */
[----:B-1----:R-:W-:Y:S01]  /*1fa00*/  F2FP.BF16.PACK_AB R161, R144, R145 ;  /* 0x0000009190a1723e */ /* 0x002fe200000010ff */
[----:B---3--:R-:W-:Y:S05]  /*1fa10*/  @!P6 HFMA2.BF16_V2 R142, -RZ.H0_H0, RZ.H0_H0, -R28.H0_H0 ;  /* 0x200000ffff8ee231 */ /* 0x008fea000034091c */
[----:B------:R-:W-:Y:S01]  /*1fa20*/  PRMT R42, R142, 0x7610, R42 ;  /* 0x000076108e2a7816 */ /* 0x000fe2000000002a */
[----:B------:R1:W-:Y:S03]  /*1fa30*/  @!P6 STL.S16 [R1+0x8c], R142 ;  /* 0x00008c8e0100e387 */ /* 0x0003e60000100600 */
[----:B------:R-:W-:Y:S01]  /*1fa40*/  @!P6 PRMT R28, R42, 0x5410, RZ ;  /* 0x000054102a1ce816 */ /* 0x000fe200000000ff */
[----:B------:R3:W4:Y:S01]  /*1fa50*/  LDL.S16 R63, [R1+0xbc] ;  /* 0x0000bc00013f7983 */ /* 0x0007220000100600 */
[----:B------:R-:W-:Y:S01]  /*1fa60*/  ISETP.GE.U32.AND P6, PT, R233, R12, PT ;  /* 0x0000000ce900720c */ /* 0x000fe20003fc6070 */
[----:B------:R-:W-:Y:S01]  /*1fa70*/  FADD.FTZ R42, R136, R43 ;  /* 0x0000002b882a7221 */ /* 0x000fe20000010000 */
[----:B------:R-:W-:Y:S01]  /*1fa80*/  F2FP.BF16.PACK_AB R136, R133, R136 ;  /* 0x000000888588723e */ /* 0x000fe200000010ff */
[----:B------:R3:W3:Y:S01]  /*1fa90*/  LDL.S16 R146, [R1+0xa0] ;  /* 0x0000a00001927983 */ /* 0x0006e20000100600 */
[----:B------:R-:W-:Y:S01]  /*1faa0*/  PRMT R12, R13, 0x7632, R12 ;  /* 0x000076320d0c7816 */ /* 0x000fe2000000000c */
[----:B------:R-:W-:Y:S02]  /*1fab0*/  FADD.FTZ R59, R133, R42 ;  /* 0x0000002a853b7221 */ /* 0x000fe40000010000 */
[----:B------:R-:W-:Y:S01]  /*1fac0*/  FADD.FTZ R43, R137, R26 ;  /* 0x0000001a892b7221 */ /* 0x000fe20000010000 */
[----:B------:R-:W-:Y:S01]  /*1fad0*/  LOP3.LUT R26, R47, UR7, R200, 0x96, !PT ;  /* 0x000000072f1a7c12 */ /* 0x000fe2000f8e96c8 */
[----:B------:R-:W-:Y:S01]  /*1fae0*/  STG.E.U16 [R176.64+0x12], R28 ;  /* 0x0000121cb0007986 */ /* 0x000fe2000c101526 */
[----:B------:R-:W-:Y:S01]  /*1faf0*/  PRMT R40, R13, 0x5410, R12 ;  /* 0x000054100d287816 */ /* 0x000fe2000000000c */
[----:B--2---:R-:W-:Y:S01]  /*1fb00*/  @!P4 HFMA2.BF16_V2 R141, -RZ.H0_H0, RZ.H0_H0, -R13.H0_H0 ;  /* 0x200000ffff8dc231 */ /* 0x004fe2000034090d */
[C---:B------:R-:W-:Y:S01]  /*1fb10*/  LOP3.LUT R42, R26.reuse, 0xff, RZ, 0xc0, !PT ;  /* 0x000000ff1a2a7812 */ /* 0x040fe200078ec0ff */
[----:B------:R-:W-:Y:S01]  /*1fb20*/  MUFU.EX2 R137, R206 ;  /* 0x000000ce00897308 */ /* 0x000fe20000000800 */
[--C-:B------:R-:W-:Y:S02]  /*1fb30*/  SHF.R.U32.HI R24, RZ, 0x18, R26.reuse ;  /* 0x00000018ff187819 */ /* 0x100fe4000001161a */
[----:B------:R-:W-:Y:S01]  /*1fb40*/  PRMT R157, R141, 0x7610, R157 ;  /* 0x000076108d9d7816 */ /* 0x000fe2000000009d */
[----:B------:R2:W-:Y:S03]  /*1fb50*/  @!P4 STL.S16 [R1+0x88], R141 ;  /* 0x0000888d0100c387 */ /* 0x0005e60000100600 */
[----:B------:R-:W-:Y:S01]  /*1fb60*/  @!P4 PRMT R13, R157, 0x5410, RZ ;  /* 0x000054109d0dc816 */ /* 0x000fe200000000ff */
[----:B------:R3:W3:Y:S01]  /*1fb70*/  LDL.S16 R133, [R1+0xb0] ;  /* 0x0000b00001857983 */ /* 0x0006e20000100600 */
[----:B------:R-:W-:Y:S01]  /*1fb80*/  ISETP.GE.U32.AND P4, PT, R233, R42, PT ;  /* 0x0000002ae900720c */ /* 0x000fe20003f86070 */
[----:B-----5:R-:W-:Y:S01]  /*1fb90*/  @!P5 HFMA2.BF16_V2 R155, -RZ.H0_H0, RZ.H0_H0, -R12.H0_H0 ;  /* 0x200000ffff9bd231 */ /* 0x020fe2000034090c */
[----:B------:R-:W-:Y:S01]  /*1fba0*/  LOP3.LUT R42, R26, 0xffff, RZ, 0xc0, !PT ;  /* 0x0000ffff1a2a7812 */ /* 0x000fe200078ec0ff */
[----:B------:R-:W-:Y:S01]  /*1fbb0*/  STG.E.U16 [R180.64+0xe], R13 ;  /* 0x00000e0db4007986 */ /* 0x000fe2000c101526 */
[----:B------:R-:W-:Y:S01]  /*1fbc0*/  SHF.R.U32.HI R26, RZ, 0x10, R26 ;  /* 0x00000010ff1a7819 */ /* 0x000fe2000001161a */
[----:B-1----:R-:W1:Y:S01]  /*1fbd0*/  MUFU.EX2 R142, R209 ;  /* 0x000000d1008e7308 */ /* 0x002e620000000800 */
[----:B------:R-:W-:Y:S01]  /*1fbe0*/  PRMT R45, R155, 0x7610, R45 ;  /* 0x000076109b2d7816 */ /* 0x000fe2000000002d */
[----:B------:R5:W-:Y:S01]  /*1fbf0*/  @!P5 STL.S16 [R1+0xc0], R155 ;  /* 0x0000c09b0100d387 */ /* 0x000be20000100600 */
[----:B------:R-:W-:Y:S02]  /*1fc00*/  SHF.R.U32.HI R42, RZ, 0x8, R42 ;  /* 0x00000008ff2a7819 */ /* 0x000fe4000001162a */
[----:B------:R-:W-:Y:S02]  /*1fc10*/  @!P5 PRMT R12, R45, 0x5410, RZ ;  /* 0x000054102d0cd816 */ /* 0x000fe400000000ff */
[----:B------:R-:W-:Y:S02]  /*1fc20*/  LOP3.LUT R42, R42, 0xffff, RZ, 0xc0, !PT ;  /* 0x0000ffff2a2a7812 */ /* 0x000fe400078ec0ff */
[----:B------:R-:W-:Y:S01]  /*1fc30*/  PRMT R45, R15, 0x5410, R14 ;  /* 0x000054100f2d7816 */ /* 0x000fe2000000000e */
[----:B------:R-:W-:Y:S01]  /*1fc40*/  STG.E.U16 [R180.64+0x10], R12 ;  /* 0x0000100cb4007986 */ /* 0x000fe2000c101526 */
[----:B------:R-:W-:Y:S02]  /*1fc50*/  ISETP.GE.U32.AND P5, PT, R233, R42, PT ;  /* 0x0000002ae900720c */ /* 0x000fe40003fa6070 */
[----:B------:R-:W-:Y:S01]  /*1fc60*/  LOP3.LUT R26, R26, 0xff, RZ, 0xc0, !PT ;  /* 0x000000ff1a1a7812 */ /* 0x000fe200078ec0ff */
[----:B--2---:R-:W2:Y:S01]  /*1fc70*/  MUFU.EX2 R141, R205 ;  /* 0x000000cd008d7308 */ /* 0x004ea20000000800 */
[----:B-1----:R-:W-:Y:S02]  /*1fc80*/  F2FP.BF16.PACK_AB R166, R142, R143 ;  /* 0x0000008f8ea6723e */ /* 0x002fe400000010ff */
[----:B--2---:R-:W-:Y:S01]  /*1fc90*/  F2FP.BF16.PACK_AB R167, R137, R141 ;  /* 0x0000008d89a7723e */ /* 0x004fe200000010ff */
[----:B------:R-:W-:Y:S04]  /*1fca0*/  FADD.FTZ R43, R141, R43 ;  /* 0x0000002b8d2b7221 */ /* 0x000fe80000010000 */
[----:B------:R-:W-:Y:S01]  /*1fcb0*/  FADD.FTZ R137, R137, R43 ;  /* 0x0000002b89897221 */ /* 0x000fe20000010000 */
[----:B----4-:R-:W-:Y:S02]  /*1fcc0*/  @!P3 HFMA2.BF16_V2 R63, -RZ.H0_H0, RZ.H0_H0, -R15.H0_H0 ;  /* 0x200000ffff3fb231 */ /* 0x010fe4000034090f */
[----:B---3--:R-:W-:Y:S03]  /*1fcd0*/  @!P6 HFMA2.BF16_V2 R146, -RZ.H0_H0, RZ.H0_H0, -R14.H0_H0 ;  /* 0x200000ffff92e231 */ /* 0x008fe6000034090e */
[----:B------:R-:W-:Y:S01]  /*1fce0*/  PRMT R151, R63, 0x7610, R151 ;  /* 0x000076103f977816 */ /* 0x000fe20000000097 */
[----:B------:R1:W-:Y:S01]  /*1fcf0*/  @!P3 STL.S16 [R1+0xbc], R63 ;  /* 0x0000bc3f0100b387 */ /* 0x0003e20000100600 */
[----:B------:R-:W-:Y:S03]  /*1fd00*/  PRMT R42, R146, 0x7610, R42 ;  /* 0x00007610922a7816 */ /* 0x000fe6000000002a */
[----:B------:R2:W3:Y:S01]  /*1fd10*/  LDL.S16 R153, [R1+0xd8] ;  /* 0x0000d80001997983 */ /* 0x0004e20000100600 */
[----:B------:R-:W-:Y:S01]  /*1fd20*/  @!P3 PRMT R15, R151, 0x5410, RZ ;  /* 0x00005410970fb816 */ /* 0x000fe200000000ff */
[----:B------:R-:W-:Y:S01]  /*1fd30*/  IMAD.WIDE.U32 R150, R150, -0x2daee0ad, RZ ;  /* 0xd2511f5396967825 */ /* 0x000fe200078e00ff */
[----:B------:R-:W-:Y:S01]  /*1fd40*/  ISETP.GE.U32.AND P3, PT, R233, R24, PT ;  /* 0x00000018e900720c */ /* 0x000fe20003f66070 */
[----:B------:R4:W-:Y:S01]  /*1fd50*/  @!P6 STL.S16 [R1+0xa0], R146 ;  /* 0x0000a0920100e387 */ /* 0x0009e20000100600 */
[----:B------:R-:W-:Y:S01]  /*1fd60*/  @!P6 PRMT R14, R42, 0x5410, RZ ;  /* 0x000054102a0ee816 */ /* 0x000fe200000000ff */
[----:B------:R-:W-:Y:S01]  /*1fd70*/  FADD.FTZ R24, R145, R56 ;  /* 0x0000003891187221 */ /* 0x000fe20000010000 */
[----:B------:R-:W-:Y:S01]  /*1fd80*/  ISETP.GE.U32.AND P6, PT, R233, R26, PT ;  /* 0x0000001ae900720c */ /* 0x000fe20003fc6070 */
[----:B-----5:R2:W5:Y:S01]  /*1fd90*/  LDL.S16 R155, [R1+0xd4] ;  /* 0x0000d400019b7983 */ /* 0x0205620000100600 */
[----:B------:R-:W-:Y:S01]  /*1fda0*/  LOP3.LUT R42, R151, UR7, R160, 0x96, !PT ;  /* 0x00000007972a7c12 */ /* 0x000fe2000f8e96a0 */
[----:B------:R-:W-:Y:S01]  /*1fdb0*/  FADD.FTZ R26, R143, R57 ;  /* 0x000000398f1a7221 */ /* 0x000fe20000010000 */
[----:B------:R-:W-:Y:S01]  /*1fdc0*/  PRMT R56, R0, 0x7632, R56 ;  /* 0x0000763200387816 */ /* 0x000fe20000000038 */
[----:B------:R2:W2:Y:S01]  /*1fdd0*/  LDL.S16 R152, [R1+0xd0] ;  /* 0x0000d00001987983 */ /* 0x0004a20000100600 */
[----:B------:R-:W-:Y:S03]  /*1fde0*/  @!P4 HFMA2.BF16_V2 R133, -RZ.H0_H0, RZ.H0_H0, -R25.H0_H0 ;  /* 0x200000ffff85c231 */ /* 0x000fe60000340919 */
[----:B------:R-:W-:Y:S02]  /*1fdf0*/  STG.E.U16 [R178.64+0x12], R14 ;  /* 0x0000120eb2007986 */ /* 0x000fe4000c101526 */
[----:B------:R-:W-:Y:S02]  /*1fe00*/  PRMT R145, R133, 0x7610, R145 ;  /* 0x0000761085917816 */ /* 0x000fe40000000091 */
[----:B------:R4:W-:Y:S01]  /*1fe10*/  @!P4 STL.S16 [R1+0xb0], R133 ;  /* 0x0000b0850100c387 */ /* 0x0009e20000100600 */
[----:B-1----:R-:W1:Y:S03]  /*1fe20*/  MUFU.EX2 R63, R60 ;  /* 0x0000003c003f7308 */ /* 0x002e660000000800 */
[----:B------:R-:W-:Y:S04]  /*1fe30*/  STG.E.U16 [R178.64+0x10], R15 ;  /* 0x0000100fb2007986 */ /* 0x000fe8000c101526 */
[----:B----4-:R4:W4:Y:S01]  /*1fe40*/  LDL.S16 R146, [R1+0xb8] ;  /* 0x0000b80001927983 */ /* 0x0109220000100600 */
[----:B-1----:R-:W-:Y:S01]  /*1fe50*/  F2FP.BF16.PACK_AB R57, R61, R63 ;  /* 0x0000003f3d39723e */ /* 0x002fe200000010ff */
[--C-:B------:R-:W-:Y:S01]  /*1fe60*/  FADD.FTZ R60, R144, R24.reuse ;  /* 0x00000018903c7221 */ /* 0x100fe20000010000 */
[----:B------:R-:W-:Y:S01]  /*1fe70*/  PRMT R24, R25, 0x7632, R24 ;  /* 0x0000763219187816 */ /* 0x000fe20000000018 */
[----:B------:R-:W-:Y:S01]  /*1fe80*/  FADD.FTZ R133, R142, R26 ;  /* 0x0000001a8e857221 */ /* 0x000fe20000010000 */
[C---:B------:R-:W-:Y:S01]  /*1fe90*/  LOP3.LUT R26, R42.reuse, 0xff, RZ, 0xc0, !PT ;  /* 0x000000ff2a1a7812 */ /* 0x040fe200078ec0ff */
[----:B------:R-:W-:Y:S01]  /*1fea0*/  FADD.FTZ R43, R63, R59 ;  /* 0x0000003b3f2b7221 */ /* 0x000fe20000010000 */
[----:B------:R-:W-:Y:S01]  /*1feb0*/  PRMT R143, R25, 0x5410, R24 ;  /* 0x00005410198f7816 */ /* 0x000fe20000000018 */
[----:B------:R-:W-:Y:S01]  /*1fec0*/  MUFU.EX2 R59, R221 ;  /* 0x000000dd003b7308 */ /* 0x000fe20000000800 */
[----:B------:R-:W-:Y:S01]  /*1fed0*/  @!P4 PRMT R25, R145, 0x5410, RZ ;  /* 0x000054109119c816 */ /* 0x000fe200000000ff */
[----:B------:R-:W-:Y:S01]  /*1fee0*/  FADD.FTZ R141, R61, R43 ;  /* 0x0000002b3d8d7221 */ /* 0x000fe20000010000 */
[----:B------:R-:W-:Y:S02]  /*1fef0*/  ISETP.GE.U32.AND P4, PT, R233, R26, PT ;  /* 0x0000001ae900720c */ /* 0x000fe40003f86070 */
[----:B------:R-:W-:Y:S01]  /*1ff00*/  LOP3.LUT R26, R42, 0xffff, RZ, 0xc0, !PT ;  /* 0x0000ffff2a1a7812 */ /* 0x000fe200078ec0ff */
[----:B------:R-:W-:Y:S01]  /*1ff10*/  STG.E.U16 [R174.64+0x20], R25 ;  /* 0x00002019ae007986 */ /* 0x000fe2000c101526 */
[----:B------:R-:W-:Y:S02]  /*1ff20*/  SHF.R.U32.HI R43, RZ, 0x10, R42 ;  /* 0x00000010ff2b7819 */ /* 0x000fe4000001162a */
[----:B------:R-:W-:Y:S02]  /*1ff30*/  SHF.R.U32.HI R26, RZ, 0x8, R26 ;  /* 0x00000008ff1a7819 */ /* 0x000fe4000001161a */
[----:B------:R-:W-:Y:S02]  /*1ff40*/  LOP3.LUT R43, R43, 0xff, RZ, 0xc0, !PT ;  /* 0x000000ff2b2b7812 */ /* 0x000fe400078ec0ff */
[----:B------:R-:W-:Y:S02]  /*1ff50*/  LOP3.LUT R26, R26, 0xffff, RZ, 0xc0, !PT ;  /* 0x0000ffff1a1a7812 */ /* 0x000fe400078ec0ff */
[----:B------:R-:W-:Y:S02]  /*1ff60*/  SHF.R.U32.HI R42, RZ, 0x18, R42 ;  /* 0x00000018ff2a7819 */ /* 0x000fe4000001162a */
[----:B------:R-:W-:Y:S02]  /*1ff70*/  PRMT R61, R58, 0x7632, R61 ;  /* 0x000076323a3d7816 */ /* 0x000fe4000000003d */
[----:B------:R-:W-:Y:S01]  /*1ff80*/  PRMT R63, R62, 0x7632, R63 ;  /* 0x000076323e3f7816 */ /* 0x000fe2000000003f */
[----:B---3--:R-:W-:Y:S05]  /*1ff90*/  @!P5 HFMA2.BF16_V2 R153, -RZ.H0_H0, RZ.H0_H0, -R24.H0_H0 ;  /* 0x200000ffff99d231 */ /* 0x008fea0000340918 */
[----:B------:R-:W-:Y:S01]  /*1ffa0*/  PRMT R142, R153, 0x7610, R142 ;  /* 0x00007610998e7816 */ /* 0x000fe2000000008e */
[----:B------:R1:W-:Y:S01]  /*1ffb0*/  @!P5 STL.S16 [R1+0xd8], R153 ;  /* 0x0000d8990100d387 */ /* 0x0003e20000100600 */
[----:B-----5:R-:W-:Y:S02]  /*1ffc0*/  @!P6 HFMA2.BF16_V2 R155, -RZ.H0_H0, RZ.H0_H0, -R27.H0_H0 ;  /* 0x200000ffff9be231 */ /* 0x020fe4000034091b */
[----:B------:R-:W-:Y:S01]  /*1ffd0*/  @!P5 PRMT R24, R142, 0x5410, RZ ;  /* 0x000054108e18d816 */ /* 0x000fe200000000ff */
[----:B------:R3:W5:Y:S01]  /*1ffe0*/  LDL.S16 R145, [R1+0xb4] ;  /* 0x0000b40001917983 */ /* 0x0007620000100600 */
[----:B------:R-:W-:Y:S02]  /*1fff0*/  ISETP.GE.U32.AND P5, PT, R233, R26, PT ;  /* 0x0000001ae900720c */ /* 0x000fe40003fa6070 */
[----:B------:R-:W-:Y:S01]  /*20000*/  PRMT R144, R155, 0x7610, R144 ;  /* 0x000076109b907816 */ /* 0x000fe20000000090 */
[----:B------:R-:W-:Y:S01]  /*20010*/  @!P6 STL.S16 [R1+0xd4], R155 ;  /* 0x0000d49b0100e387 */ /* 0x000fe20000100600 */
[C---:B------:R-:W-:Y:S03]  /*20020*/  PRMT R26, R27.reuse, 0x7632, R26 ;  /* 0x000076321b1a7816 */ /* 0x040fe6000000001a */
[----:B------:R-:W-:Y:S01]  /*20030*/  STG.E.U16 [R174.64+0x22], R24 ;  /* 0x00002218ae007986 */ /* 0x000fe2000c101526 */
[----:B------:R-:W-:Y:S01]  /*20040*/  PRMT R142, R27, 0x5410, R26 ;  /* 0x000054101b8e7816 */ /* 0x000fe2000000001a */
[----:B--2---:R-:W-:Y:S01]  /*20050*/  @!P3 HFMA2.BF16_V2 R152, -RZ.H0_H0, RZ.H0_H0, -R26.H0_H0 ;  /* 0x200000ffff98b231 */ /* 0x004fe2000034091a */
[----:B------:R-:W-:Y:S02]  /*20060*/  @!P6 PRMT R27, R144, 0x5410, RZ ;  /* 0x00005410901be816 */ /* 0x000fe400000000ff */
[----:B------:R-:W-:Y:S01]  /*20070*/  ISETP.GE.U32.AND P6, PT, R233, R43, PT ;  /* 0x0000002be900720c */ /* 0x000fe20003fc6070 */
[----:B------:R3:W2:Y:S01]  /*20080*/  LDL.S16 R144, [R1+0x9c] ;  /* 0x00009c0001907983 */ /* 0x0006a20000100600 */
[----:B------:R-:W-:Y:S03]  /*20090*/  PRMT R43, R152, 0x7610, R43 ;  /* 0x00007610982b7816 */ /* 0x000fe6000000002b */
[----:B------:R3:W-:Y:S01]  /*200a0*/  @!P3 STL.S16 [R1+0xd0], R152 ;  /* 0x0000d0980100b387 */ /* 0x0007e20000100600 */
[----:B------:R-:W-:Y:S01]  /*200b0*/  @!P3 PRMT R26, R43, 0x5410, RZ ;  /* 0x000054102b1ab816 */ /* 0x000fe200000000ff */
[----:B----4-:R-:W-:Y:S01]  /*200c0*/  @!P4 HFMA2.BF16_V2 R146, -RZ.H0_H0, RZ.H0_H0, -R0.H0_H0 ;  /* 0x200000ffff92c231 */ /* 0x010fe20000340900 */
[----:B------:R-:W-:Y:S01]  /*200d0*/  ISETP.GE.U32.AND P3, PT, R233, R2, PT ;  /* 0x00000002e900720c */ /* 0x000fe20003f66070 */
[----:B------:R4:W4:Y:S01]  /*200e0*/  LDL.S16 R157, [R1+0x98] ;  /* 0x00009800019d7983 */ /* 0x0009220000100600 */
[----:B------:R-:W-:Y:S01]  /*200f0*/  LOP3.LUT R2, R46, 0xffff, RZ, 0xc0, !PT ;  /* 0x0000ffff2e027812 */ /* 0x000fe200078ec0ff */
[----:B-1----:R-:W1:Y:S01]  /*20100*/  MUFU.EX2 R153, R220 ;  /* 0x000000dc00997308 */ /* 0x002e620000000800 */
[----:B------:R-:W-:Y:S01]  /*20110*/  PRMT R3, R146, 0x7610, R3 ;  /* 0x0000761092037816 */ /* 0x000fe20000000003 */
[----:B------:R1:W-:Y:S01]  /*20120*/  @!P4 STL.S16 [R1+0xb8], R146 ;  /* 0x0000b8920100c387 */ /* 0x0003e20000100600 */
[----:B------:R-:W-:Y:S03]  /*20130*/  SHF.R.U32.HI R2, RZ, 0x8, R2 ;  /* 0x00000008ff027819 */ /* 0x000fe60000011602 */
[----:B------:R-:W-:Y:S01]  /*20140*/  STG.E.U16 [R176.64+0x20], R27 ;  /* 0x0000201bb0007986 */ /* 0x000fe2000c101526 */
[----:B------:R-:W-:Y:S03]  /*20150*/  LOP3.LUT R2, R2, 0xffff, RZ, 0xc0, !PT ;  /* 0x0000ffff02027812 */ /* 0x000fe600078ec0ff */
[----:B------:R-:W-:Y:S01]  /*20160*/  STG.E.U16 [R176.64+0x22], R26 ;  /* 0x0000221ab0007986 */ /* 0x000fe2000c101526 */
[----:B------:R-:W-:Y:S10]  /*20170*/  MUFU.EX2 R43, R219 ;  /* 0x000000db002b7308 */ /* 0x000ff40000000800 */
[----:B---3--:R-:W3:Y:S01]  /*20180*/  MUFU.EX2 R152, R218 ;  /* 0x000000da00987308 */ /* 0x008ee20000000800 */
[----:B-1----:R-:W-:Y:S02]  /*20190*/  PRMT R146, R0, 0x5410, R56 ;  /* 0x0000541000927816 */ /* 0x002fe40000000038 */
[----:B------:R-:W-:Y:S02]  /*201a0*/  @!P4 PRMT R0, R3, 0x5410, RZ ;  /* 0x000054100300c816 */ /* 0x000fe400000000ff */
[----:B------:R-:W-:Y:S01]  /*201b0*/  ISETP.GE.U32.AND P4, PT, R233, R42, PT ;  /* 0x0000002ae900720c */ /* 0x000fe20003f86070 */
[----:B------:R1:W3:Y:S04]  /*201c0*/  LDL.S16 R3, [R1+0xac] ;  /* 0x0000ac0001037983 */ /* 0x0002e80000100600 */
[----:B------:R-:W-:Y:S01]  /*201d0*/  STG.E.U16 [R180.64+0x1e], R0 ;  /* 0x00001e00b4007986 */ /* 0x000fe2000c101526 */
[----:B-----5:R-:W-:Y:S05]  /*201e0*/  @!P5 HFMA2.BF16_V2 R145, -RZ.H0_H0, RZ.H0_H0, -R56.H0_H0 ;  /* 0x200000ffff91d231 */ /* 0x020fea0000340938 */
[----:B------:R-:W-:Y:S01]  /*201f0*/  PRMT R147, R145, 0x7610, R147 ;  /* 0x0000761091937816 */ /* 0x000fe20000000093 */
[----:B------:R-:W-:Y:S03]  /*20200*/  @!P5 STL.S16 [R1+0xb4], R145 ;  /* 0x0000b4910100d387 */ /* 0x000fe60000100600 */
[----:B------:R-:W-:Y:S01]  /*20210*/  @!P5 PRMT R56, R147, 0x5410, RZ ;  /* 0x000054109338d816 */ /* 0x000fe200000000ff */
[----:B------:R1:W5:Y:S01]  /*20220*/  LDL.S16 R155, [R1+0xcc] ;  /* 0x0000cc00019b7983 */ /* 0x0003620000100600 */
[----:B------:R-:W-:Y:S02]  /*20230*/  PRMT R147, R58, 0x5410, R61 ;  /* 0x000054103a937816 */ /* 0x000fe4000000003d */
[C---:B------:R-:W-:Y:S01]  /*20240*/  ISETP.GE.U32.AND P5, PT, R233.reuse, R2, PT ;  /* 0x00000002e900720c */ /* 0x040fe20003fa6070 */
[----:B--2---:R-:W-:Y:S01]  /*20250*/  @!P6 HFMA2.BF16_V2 R144, -RZ.H0_H0, RZ.H0_H0, -R58.H0_H0 ;  /* 0x200000ffff90e231 */ /* 0x004fe2000034093a */
[----:B------:R-:W-:Y:S01]  /*20260*/  SHF.R.U32.HI R2, RZ, 0x10, R46 ;  /* 0x00000010ff027819 */ /* 0x000fe2000001162e */
[----:B------:R2:W-:Y:S03]  /*20270*/  STG.E.U16 [R180.64+0x20], R56 ;  /* 0x00002038b4007986 */ /* 0x0005e6000c101526 */
[----:B------:R-:W-:Y:S01]  /*20280*/  PRMT R42, R144, 0x7610, R42 ;  /* 0x00007610902a7816 */ /* 0x000fe2000000002a */
[----:B------:R-:W-:Y:S01]  /*20290*/  @!P6 STL.S16 [R1+0x9c], R144 ;  /* 0x00009c900100e387 */ /* 0x000fe20000100600 */
[----:B------:R-:W-:Y:S01]  /*202a0*/  LOP3.LUT R2, R2, 0xff, RZ, 0xc0, !PT ;  /* 0x000000ff02027812 */ /* 0x000fe200078ec0ff */
[----:B----4-:R-:W-:Y:S01]  /*202b0*/  @!P4 HFMA2.BF16_V2 R157, -RZ.H0_H0, RZ.H0_H0, -R61.H0_H0 ;  /* 0x200000ffff9dc231 */ /* 0x010fe2000034093d */
[----:B------:R-:W-:Y:S01]  /*202c0*/  @!P6 PRMT R58, R42, 0x5410, RZ ;  /* 0x000054102a3ae816 */ /* 0x000fe200000000ff */
[----:B------:R1:W4:Y:S01]  /*202d0*/  LDL.S16 R28, [R1+0xc8] ;  /* 0x0000c800011c7983 */ /* 0x0003220000100600 */
[----:B------:R-:W-:Y:S01]  /*202e0*/  ISETP.GE.U32.AND P6, PT, R233, R2, PT ;  /* 0x00000002e900720c */ /* 0x000fe20003fc6070 */
[----:B------:R1:W-:Y:S01]  /*202f0*/  MUFU.EX2 R42, R135 ;  /* 0x00000087002a7308 */ /* 0x0003e20000000800 */
[----:B------:R-:W-:Y:S01]  /*20300*/  PRMT R29, R157, 0x7610, R29 ;  /* 0x000076109d1d7816 */ /* 0x000fe2000000001d */
[----:B------:R3:W-:Y:S01]  /*20310*/  @!P4 STL.S16 [R1+0x98], R157 ;  /* 0x0000989d0100c387 */ /* 0x0007e20000100600 */
[----:B------:R-:W-:Y:S01]  /*20320*/  FADD.FTZ R2, R153, R60 ;  /* 0x0000003c99027221 */ /* 0x000fe20000010000 */
[----:B------:R-:W-:Y:S02]  /*20330*/  F2FP.BF16.PACK_AB R60, R59, R153 ;  /* 0x000000993b3c723e */ /* 0x000fe400000010ff */
[----:B------:R-:W-:Y:S01]  /*20340*/  @!P4 PRMT R61, R29, 0x5410, RZ ;  /* 0x000054101d3dc816 */ /* 0x000fe200000000ff */
[----:B------:R-:W-:Y:S03]  /*20350*/  STG.E.U16 [R178.64+0x20], R58 ;  /* 0x0000203ab2007986 */ /* 0x000fe6000c101526 */
[----:B------:R3:W-:Y:S01]  /*20360*/  MUFU.EX2 R29, R140 ;  /* 0x0000008c001d7308 */ /* 0x0007e20000000800 */
[----:B------:R-:W-:Y:S01]  /*20370*/  STG.E.U16 [R178.64+0x22], R61 ;  /* 0x0000223db2007986 */ /* 0x000fe2000c101526 */
[----:B--2---:R-:W-:Y:S08]  /*20380*/  PRMT R56, R161, 0x7632, R56 ;  /* 0x00007632a1387816 */ /* 0x004ff00000000038 */
[----:B------:R-:W-:Y:S01]  /*20390*/  MUFU.EX2 R145, R214 ;  /* 0x000000d600917308 */ /* 0x000fe20000000800 */
[----:B-1----:R-:W-:Y:S01]  /*203a0*/  FADD.FTZ R135, R59, R2 ;  /* 0x000000023b877221 */ /* 0x002fe20000010000 */
[----:B------:R-:W-:Y:S02]  /*203b0*/  SHF.R.U32.HI R2, RZ, 0x18, R46 ;  /* 0x00000018ff027819 */ /* 0x000fe4000001162e */
[----:B---3--:R-:W-:Y:S01]  /*203c0*/  F2FP.BF16.PACK_AB R59, R43, R152 ;  /* 0x000000982b3b723e */ /* 0x008fe200000010ff */
[----:B------:R1:W2:Y:S01]  /*203d0*/  LDL.S16 R157, [R1+0xc4] ;  /* 0x0000c400019d7983 */ /* 0x0002a20000100600 */
[----:B------:R-:W-:Y:S01]  /*203e0*/  ISETP.GE.U32.AND P4, PT, R233, R2, PT ;  /* 0x00000002e900720c */ /* 0x000fe20003f86070 */
[----:B------:R-:W-:Y:S01]  /*203f0*/  @!P3 HFMA2.BF16_V2 R3, -RZ.H0_H0, RZ.H0_H0, -R62.H0_H0 ;  /* 0x200000ffff03b231 */ /* 0x000fe2000034093e */
[--C-:B------:R-:W-:Y:S01]  /*20400*/  FADD.FTZ R2, R152, R133.reuse ;  /* 0x0000008598027221 */ /* 0x100fe20000010000 */
[----:B------:R-:W-:Y:S01]  /*20410*/  PRMT R133, R132, 0x7632, R133 ;  /* 0x0000763284857816 */ /* 0x000fe20000000085 */
[----:B------:R-:W3:Y:S01]  /*20420*/  MUFU.EX2 R144, R215 ;  /* 0x000000d700907308 */ /* 0x000ee20000000800 */
[----:B------:R-:W-:Y:S01]  /*20430*/  PRMT R140, R62, 0x5410, R63 ;  /* 0x000054103e8c7816 */ /* 0x000fe2000000003f */
[----:B------:R1:W-:Y:S01]  /*20440*/  @!P3 STL.S16 [R1+0xac], R3 ;  /* 0x0000ac030100b387 */ /* 0x0003e20000100600 */
[----:B------:R-:W-:Y:S01]  /*20450*/  PRMT R153, R3, 0x7610, R153 ;  /* 0x0000761003997816 */ /* 0x000fe20000000099 */
[----:B------:R-:W-:Y:S01]  /*20460*/  FADD.FTZ R43, R43, R2 ;  /* 0x000000022b2b7221 */ /* 0x000fe20000010000 */
[----:B------:R-:W-:Y:S02]  /*20470*/  LOP3.LUT R2, R150, 0xffff, RZ, 0xc0, !PT ;  /* 0x0000ffff96027812 */ /* 0x000fe400078ec0ff */
[----:B------:R-:W-:Y:S02]  /*20480*/  @!P3 PRMT R62, R153, 0x5410, RZ ;  /* 0x00005410993eb816 */ /* 0x000fe400000000ff */
[----:B------:R-:W-:Y:S01]  /*20490*/  SHF.R.U32.HI R2, RZ, 0x8, R2 ;  /* 0x00000008ff027819 */ /* 0x000fe20000011602 */
[----:B------:R-:W-:Y:S02]  /*204a0*/  MUFU.EX2 R153, R224 ;  /* 0x000000e000997308 */ /* 0x000fe40000000800 */
[----:B------:R1:W-:Y:S01]  /*204b0*/  STG.E.U16 [R174.64+0x30], R62 ;  /* 0x0000303eae007986 */ /* 0x0003e2000c101526 */
[----:B------:R-:W-:Y:S02]  /*204c0*/  LOP3.LUT R2, R2, 0xffff, RZ, 0xc0, !PT ;  /* 0x0000ffff02027812 */ /* 0x000fe400078ec0ff */
[----:B---3--:R-:W-:Y:S02]  /*204d0*/  F2FP.BF16.PACK_AB R168, R144, R145 ;  /* 0x0000009190a8723e */ /* 0x008fe400000010ff */
[----:B-1----:R-:W-:Y:S04]  /*204e0*/  LOP3.LUT R3, R150, 0xff, RZ, 0xc0, !PT ;  /* 0x000000ff96037812 */ /* 0x002fe800078ec0ff */
[----:B------:R-:W-:Y:S01]  /*204f0*/  ISETP.GE.U32.AND P3, PT, R233, R3, PT ;  /* 0x00000003e900720c */ /* 0x000fe20003f66070 */
[----:B------:R-:W-:Y:S04]  /*20500*/  FADD.FTZ R3, R145, R137 ;  /* 0x0000008991037221 */ /* 0x000fe80000010000 */
[----:B------:R-:W-:Y:S01]  /*20510*/  FADD.FTZ R144, R144, R3 ;  /* 0x0000000390907221 */ /* 0x000fe20000010000 */
[----:B------:R-:W-:Y:S02]  /*20520*/  F2FP.BF16.PACK_AB R3, R29, R42 ;  /* 0x0000002a1d03723e */ /* 0x000fe400000010ff */
[----:B------:R-:W-:Y:S01]  /*20530*/  PRMT R62, R59, 0x7632, R62 ;  /* 0x000076323b3e7816 */ /* 0x000fe2000000003e */
[----:B-----5:R-:W-:Y:S05]  /*20540*/  @!P5 HFMA2.BF16_V2 R155, -RZ.H0_H0, RZ.H0_H0, -R63.H0_H0 ;  /* 0x200000ffff9bd231 */ /* 0x020fea000034093f */
[----:B------:R-:W-:Y:S01]  /*20550*/  PRMT R152, R155, 0x7610, R152 ;  /* 0x000076109b987816 */ /* 0x000fe20000000098 */
[----:B------:R1:W-:Y:S03]  /*20560*/  @!P5 STL.S16 [R1+0xcc], R155 ;  /* 0x0000cc9b0100d387 */ /* 0x0003e60000100600 */
[----:B------:R-:W-:Y:S02]  /*20570*/  @!P5 PRMT R63, R152, 0x5410, RZ ;  /* 0x00005410983fd816 */ /* 0x000fe400000000ff */
[----:B------:R-:W-:Y:S01]  /*20580*/  ISETP.GE.U32.AND P5, PT, R233, R2, PT ;  /* 0x00000002e900720c */ /* 0x000fe20003fa6070 */
[----:B------:R-:W-:Y:S01]  /*20590*/  MUFU.EX2 R152, R228 ;  /* 0x000000e400987308 */ /* 0x000fe20000000800 */
[----:B------:R-:W-:Y:S01]  /*205a0*/  SHF.R.U32.HI R2, RZ, 0x10, R150 ;  /* 0x00000010ff027819 */ /* 0x000fe20000011696 */
[----:B----4-:R-:W-:Y:S01]  /*205b0*/  @!P6 HFMA2.BF16_V2 R28, -RZ.H0_H0, RZ.H0_H0, -R132.H0_H0 ;  /* 0x200000ffff1ce231 */ /* 0x010fe20000340984 */
[----:B------:R3:W-:Y:S02]  /*205c0*/  STG.E.U16 [R174.64+0x32], R63 ;  /* 0x0000323fae007986 */ /* 0x0007e4000c101526 */
[----:B------:R-:W-:Y:S02]  /*205d0*/  LOP3.LUT R2, R2, 0xff, RZ, 0xc0, !PT ;  /* 0x000000ff02027812 */ /* 0x000fe400078ec0ff */
[----:B------:R-:W-:Y:S01]  /*205e0*/  PRMT R156, R28, 0x7610, R156 ;  /* 0x000076101c9c7816 */ /* 0x000fe2000000009c */
[----:B------:R4:W-:Y:S02]  /*205f0*/  @!P6 STL.S16 [R1+0xc8], R28 ;  /* 0x0000c81c0100e387 */ /* 0x0009e40000100600 */
[----:B-1----:R-:W1:Y:S01]  /*20600*/  MUFU.EX2 R155, R227 ;  /* 0x000000e3009b7308 */ /* 0x002e620000000800 */
[----:B---3--:R-:W-:Y:S01]  /*20610*/  PRMT R63, R60, 0x7632, R63 ;  /* 0x000076323c3f7816 */ /* 0x008fe2000000003f */
[----:B--2---:R-:W-:Y:S01]  /*20620*/  @!P4 HFMA2.BF16_V2 R157, -RZ.H0_H0, RZ.H0_H0, -R133.H0_H0 ;  /* 0x200000ffff9dc231 */ /* 0x004fe20000340985 */
[----:B----4-:R-:W-:Y:S01]  /*20630*/  FADD.FTZ R28, R42, R141 ;  /* 0x0000008d2a1c7221 */ /* 0x010fe20000010000 */
[----:B------:R-:W-:Y:S02]  /*20640*/  PRMT R141, R132, 0x5410, R133 ;  /* 0x00005410848d7816 */ /* 0x000fe40000000085 */
[----:B------:R-:W-:Y:S01]  /*20650*/  @!P6 PRMT R132, R156, 0x5410, RZ ;  /* 0x000054109c84e816 */ /* 0x000fe200000000ff */
[----:B------:R2:W-:Y:S01]  /*20660*/  @!P4 STL.S16 [R1+0xc4], R157 ;  /* 0x0000c49d0100c387 */ /* 0x0005e20000100600 */
[----:B------:R-:W-:Y:S01]  /*20670*/  PRMT R145, R157, 0x7610, R145 ;  /* 0x000076109d917816 */ /* 0x000fe20000000091 */
[----:B------:R-:W-:Y:S01]  /*20680*/  FADD.FTZ R137, R29, R28 ;  /* 0x0000001c1d897221 */ /* 0x000fe20000010000 */
[----:B------:R-:W-:Y:S01]  /*20690*/  ISETP.GE.U32.AND P6, PT, R233, R2, PT ;  /* 0x00000002e900720c */ /* 0x000fe20003fc6070 */
[----:B------:R3:W4:Y:S01]  /*206a0*/  LDL.S16 R196, [R1+0xe8] ;  /* 0x0000e80001c47983 */ /* 0x0007220000100600 */
[----:B------:R-:W-:Y:S01]  /*206b0*/  SHF.R.U32.HI R2, RZ, 0x18, R150 ;  /* 0x00000018ff027819 */ /* 0x000fe20000011696 */
[----:B-1----:R-:W-:Y:S01]  /*206c0*/  FADD.FTZ R12, R155, R135 ;  /* 0x000000879b0c7221 */ /* 0x002fe20000010000 */
[----:B------:R-:W-:Y:S01]  /*206d0*/  @!P4 PRMT R133, R145, 0x5410, RZ ;  /* 0x000054109185c816 */ /* 0x000fe200000000ff */
[----:B------:R3:W5:Y:S01]  /*206e0*/  LDL.S16 R195, [R1+0xe4] ;  /* 0x0000e40001c37983 */ /* 0x0007620000100600 */
[----:B------:R-:W-:Y:S01]  /*206f0*/  ISETP.GE.U32.AND P4, PT, R233, R2, PT ;  /* 0x00000002e900720c */ /* 0x000fe20003f86070 */
[C---:B------:R-:W-:Y:S01]  /*20700*/  FADD.FTZ R185, R152.reuse, R12 ;  /* 0x0000000c98b97221 */ /* 0x040fe20000010000 */
[----:B------:R-:W-:Y:S01]  /*20710*/  LOP3.LUT R2, R235, UR31, RZ, 0x3c, !PT ;  /* 0x0000001feb027c12 */ /* 0x000fe2000f8e3cff */
[----:B------:R3:W3:Y:S01]  /*20720*/  LDL.S16 R187, [R1+0xe0] ;  /* 0x0000e00001bb7983 */ /* 0x0006e20000100600 */
[----:B------:R-:W-:Y:S01]  /*20730*/  F2FP.BF16.PACK_AB R169, R152, R155 ;  /* 0x0000009b98a9723e */ /* 0x000fe200000010ff */
[----:B------:R-:W1:Y:S02]  /*20740*/  MUFU.EX2 R145, R226 ;  /* 0x000000e200917308 */ /* 0x000e640000000800 */
[----:B------:R3:W3:Y:S04]  /*20750*/  LDL.S16 R186, [R1+0xdc] ;  /* 0x0000dc0001ba7983 */ /* 0x0006e80000100600 */
[----:B------:R-:W-:Y:S04]  /*20760*/  STG.E.U16 [R176.64+0x32], R133 ;  /* 0x00003285b0007986 */ /* 0x000fe8000c101526 */
[----:B------:R-:W1:Y:S01]  /*20770*/  MUFU.EX2 R135, R222 ;  /* 0x000000de00877308 */ /* 0x000e620000000800 */
[----:B--2---:R-:W-:Y:S01]  /*20780*/  IMAD.WIDE.U32 R156, R2, -0x326172a9, RZ ;  /* 0xcd9e8d57029c7825 */ /* 0x004fe200078e00ff */
[----:B------:R-:W-:Y:S03]  /*20790*/  STG.E.U16 [R176.64+0x30], R132 ;  /* 0x00003084b0007986 */ /* 0x000fe6000c101526 */
[----:B------:R-:W-:Y:S01]  /*207a0*/  FADD.FTZ R2, R153, R43 ;  /* 0x0000002b99027221 */ /* 0x000fe20000010000 */
[----:B------:R-:W-:Y:S01]  /*207b0*/  LOP3.LUT R28, R157, UR29, R162, 0x96, !PT ;  /* 0x0000001d9d1c7c12 */ /* 0x000fe2000f8e96a2 */
[----:B------:R-:W-:Y:S01]  /*207c0*/  IMAD.MOV.U32 R162, RZ, RZ, R164 ;  /* 0x000000ffffa27224 */ /* 0x000fe200078e00a4 */
[----:B------:R-:W-:Y:S03]  /*207d0*/  LOP3.LUT R12, R183, UR33, R156, 0x96, !PT ;  /* 0x00000021b70c7c12 */ /* 0x000fe6000f8e969c */
[----:B------:R-:W-:Y:S01]  /*207e0*/  IMAD.WIDE.U32 R28, R28, -0x2daee0ad, RZ ;  /* 0xd2511f531c1c7825 */ /* 0x000fe200078e00ff */
[C---:B-1----:R-:W-:Y:S03]  /*207f0*/  F2FP.BF16.PACK_AB R170, R145.reuse, R153 ;  /* 0x0000009991aa723e */ /* 0x042fe600000010ff */
[----:B------:R-:W-:Y:S01]  /*20800*/  FADD.FTZ R198, R145, R2 ;  /* 0x0000000291c67221 */ /* 0x000fe20000010000 */
[----:B------:R-:W-:Y:S01]  /*20810*/  LOP3.LUT R42, R29, UR4, R240, 0x96, !PT ;  /* 0x000000041d2a7c12 */ /* 0x000fe2000f8e96f0 */
[----:B------:R-:W-:Y:S01]  /*20820*/  IMAD.WIDE.U32 R12, R12, -0x2daee0ad, RZ ;  /* 0xd2511f530c0c7825 */ /* 0x000fe200078e00ff */
[----:B------:R-:W1:Y:S03]  /*20830*/  MUFU.EX2 R29, R223 ;  /* 0x000000df001d7308 */ /* 0x000e660000000800 */
[----:B------:R-:W-:Y:S01]  /*20840*/  IMAD.WIDE.U32 R42, R42, -0x326172a9, RZ ;  /* 0xcd9e8d572a2a7825 */ /* 0x000fe200078e00ff */
[----:B------:R-:W-:Y:S04]  /*20850*/  LOP3.LUT R13, R13, UR28, R28, 0x96, !PT ;  /* 0x0000001c0d0d7c12 */ /* 0x000fe8000f8e961c */
[----:B------:R-:W-:Y:S02]  /*20860*/  LOP3.LUT R14, R43, UR30, R182, 0x96, !PT ;  /* 0x0000001e2b0e7c12 */ /* 0x000fe4000f8e96b6 */
[----:B------:R-:W-:Y:S03]  /*20870*/  MUFU.EX2 R28, R158 ;  /* 0x0000009e001c7308 */ /* 0x000fe60000000800 */
[----:B------:R-:W-:Y:S05]  /*20880*/  IMAD.WIDE.U32 R14, R14, -0x2daee0ad, RZ ;  /* 0xd2511f530e0e7825 */ /* 0x000fea00078e00ff */
[----:B------:R-:W-:Y:S01]  /*20890*/  LOP3.LUT R2, R15, UR35, R12, 0x96, !PT ;  /* 0x000000230f027c12 */ /* 0x000fe2000f8e960c */
[----:B------:R-:W-:Y:S01]  /*208a0*/  IMAD.WIDE.U32 R12, R13, -0x326172a9, RZ ;  /* 0xcd9e8d570d0c7825 */ /* 0x000fe200078e00ff */
[----:B------:R-:W2:Y:S04]  /*208b0*/  MUFU.EX2 R15, R159 ;  /* 0x0000009f000f7308 */ /* 0x000ea80000000800 */
[----:B------:R-:W-:Y:S01]  /*208c0*/  LOP3.LUT R42, R13, UR32, R42, 0x96, !PT ;  /* 0x000000200d2a7c12 */ /* 0x000fe2000f8e962a */
[----:B------:R-:W-:Y:S04]  /*208d0*/  FADD.FTZ R13, R135, R144 ;  /* 0x00000090870d7221 */ /* 0x000fe80000010000 */
[----:B------:R-:W-:Y:S04]  /*208e0*/  IMAD.WIDE.U32 R164, R42, -0x2daee0ad, RZ ;  /* 0xd2511f532aa47825 */ /* 0x000fe800078e00ff */
[----:B-1----:R-:W-:Y:S01]  /*208f0*/  FADD.FTZ R197, R29, R13 ;  /* 0x0000000d1dc57221 */ /* 0x002fe20000010000 */
[----:B------:R-:W-:Y:S05]  /*20900*/  LOP3.LUT R152, R165, UR34, R14, 0x96, !PT ;  /* 0x00000022a5987c12 */ /* 0x000fea000f8e960e */
[----:B------:R-:W-:Y:S01]  /*20910*/  IMAD.WIDE.U32 R152, R152, -0x326172a9, RZ ;  /* 0xcd9e8d5798987825 */ /* 0x000fe200078e00ff */
[----:B--2---:R-:W-:Y:S03]  /*20920*/  F2FP.BF16.PACK_AB R171, R15, R28 ;  /* 0x0000001c0fab723e */ /* 0x004fe600000010ff */
[----:B------:R-:W-:Y:S01]  /*20930*/  IMAD.WIDE.U32 R158, R2, -0x326172a9, RZ ;  /* 0xcd9e8d57029e7825 */ /* 0x000fe200078e00ff */
[----:B------:R-:W-:Y:S02]  /*20940*/  F2FP.BF16.PACK_AB R2, R29, R135 ;  /* 0x000000871d02723e */ /* 0x000fe400000010ff */
[----:B------:R-:W-:Y:S02]  /*20950*/  PRMT R135, R134, 0x7632, R135 ;  /* 0x0000763286877816 */ /* 0x000fe40000000087 */
[----:B------:R-:W-:Y:S01]  /*20960*/  LOP3.LUT R165, R159, UR5, R12, 0x96, !PT ;  /* 0x000000059fa57c12 */ /* 0x000fe2000f8e960c */
[----:B------:R-:W-:Y:S01]  /*20970*/  FADD.FTZ R12, R28, R137 ;  /* 0x000000891c0c7221 */ /* 0x000fe20000010000 */
[----:B------:R-:W-:Y:S02]  /*20980*/  PRMT R144, R134, 0x5410, R135 ;  /* 0x0000541086907816 */ /* 0x000fe40000000087 */
[C---:B------:R-:W-:Y:S04]  /*20990*/  PRMT R137, R136.reuse, 0x7632, R137 ;  /* 0x0000763288897816 */ /* 0x040fe80000000089 */
[----:B------:R-:W-:Y:S01]  /*209a0*/  PRMT R145, R136, 0x5410, R137 ;  /* 0x0000541088917816 */ /* 0x000fe20000000089 */
[----:B----4-:R-:W-:Y:S02]  /*209b0*/  @!P3 HFMA2.BF16_V2 R196, -RZ.H0_H0, RZ.H0_H0, -R134.H0_H0 ;  /* 0x200000ffffc4b231 */ /* 0x010fe40000340986 */
[----:B-----5:R-:W-:Y:S03]  /*209c0*/  @!P5 HFMA2.BF16_V2 R195, -RZ.H0_H0, RZ.H0_H0, -R135.H0_H0 ;  /* 0x200000ffffc3d231 */ /* 0x020fe60000340987 */
[----:B------:R1:W-:Y:S01]  /*209d0*/  @!P3 STL.S16 [R1+0xe8], R196 ;  /* 0x0000e8c40100b387 */ /* 0x0003e20000100600 */
[----:B------:R-:W-:Y:S01]  /*209e0*/  PRMT R29, R196, 0x7610, R29 ;  /* 0x00007610c41d7816 */ /* 0x000fe2000000001d */
[----:B---3--:R-:W-:Y:S02]  /*209f0*/  @!P6 HFMA2.BF16_V2 R187, -RZ.H0_H0, RZ.H0_H0, -R136.H0_H0 ;  /* 0x200000ffffbbe231 */ /* 0x008fe40000340988 */
[----:B------:R2:W-:Y:S01]  /*20a00*/  @!P5 STL.S16 [R1+0xe4], R195 ;  /* 0x0000e4c30100d387 */ /* 0x0005e20000100600 */
[----:B------:R-:W-:Y:S02]  /*20a10*/  @!P3 PRMT R134, R29, 0x5410, RZ ;  /* 0x000054101d86b816 */ /* 0x000fe400000000ff */
[----:B------:R-:W-:Y:S01]  /*20a20*/  PRMT R24, R195, 0x7610, R24 ;  /* 0x00007610c3187816 */ /* 0x000fe20000000018 */
[----:B------:R3:W-:Y:S01]  /*20a30*/  @!P6 STL.S16 [R1+0xe0], R187 ;  /* 0x0000e0bb0100e387 */ /* 0x0007e20000100600 */
[----:B------:R-:W-:Y:S01]  /*20a40*/  PRMT R14, R187, 0x7610, R14 ;  /* 0x00007610bb0e7816 */ /* 0x000fe2000000000e */
[----:B------:R-:W-:Y:S01]  /*20a50*/  @!P4 HFMA2.BF16_V2 R186, -RZ.H0_H0, RZ.H0_H0, -R137.H0_H0 ;  /* 0x200000ffffbac231 */ /* 0x000fe20000340989 */
[----:B------:R-:W-:Y:S01]  /*20a60*/  @!P5 PRMT R135, R24, 0x5410, RZ ;  /* 0x000054101887d816 */ /* 0x000fe200000000ff */
[----:B------:R-:W-:Y:S01]  /*20a70*/  STG.E.U16 [R180.64+0x2e], R134 ;  /* 0x00002e86b4007986 */ /* 0x000fe2000c101526 */
[----:B------:R-:W-:Y:S02]  /*20a80*/  @!P6 PRMT R136, R14, 0x5410, RZ ;  /* 0x000054100e88e816 */ /* 0x000fe400000000ff */
[----:B------:R-:W-:Y:S01]  /*20a90*/  LOP3.LUT R24, R231, UR33, R156, 0x96, !PT ;  /* 0x00000021e7187c12 */ /* 0x000fe2000f8e969c */
[----:B------:R4:W-:Y:S04]  /*20aa0*/  @!P4 STL.S16 [R1+0xdc], R186 ;  /* 0x0000dcba0100c387 */ /* 0x0009e80000100600 */
[----:B------:R-:W-:Y:S01]  /*20ab0*/  IMAD.WIDE.U32 R24, R24, -0x2daee0ad, RZ ;  /* 0xd2511f5318187825 */ /* 0x000fe200078e00ff */
[----:B------:R4:W5:Y:S03]  /*20ac0*/  LDL.S16 R183, [R1+0x68] ;  /* 0x0000680001b77983 */ /* 0x0009660000100600 */
[----:B-1----:R-:W-:Y:S01]  /*20ad0*/  FADD.FTZ R196, R15, R12 ;  /* 0x0000000c0fc47221 */ /* 0x002fe20000010000 */
[----:B------:R-:W-:Y:S01]  /*20ae0*/  LOP3.LUT R12, R153, UR6, R158, 0x96, !PT ;  /* 0x00000006990c7c12 */ /* 0x000fe2000f8e969e */
[----:B------:R1:W5:Y:S01]  /*20af0*/  LDL.S16 R182, [R1+0x58] ;  /* 0x0000580001b67983 */ /* 0x0003620000100600 */
[----:B------:R-:W-:Y:S01]  /*20b00*/  PRMT R15, R186, 0x7610, R15 ;  /* 0x00007610ba0f7816 */ /* 0x000fe2000000000f */
[----:B--2---:R-:W-:Y:S01]  /*20b10*/  MUFU.EX2 R195, R239 ;  /* 0x000000ef00c37308 */ /* 0x004fe20000000800 */
[C---:B------:R-:W-:Y:S01]  /*20b20*/  LOP3.LUT R13, R12.reuse, 0xff, RZ, 0xc0, !PT ;  /* 0x000000ff0c0d7812 */ /* 0x040fe200078ec0ff */
[----:B------:R-:W-:Y:S01]  /*20b30*/  STG.E.U16 [R180.64+0x30], R135 ;  /* 0x00003087b4007986 */ /* 0x000fe2000c101526 */
[----:B------:R-:W-:Y:S02]  /*20b40*/  @!P4 PRMT R137, R15, 0x5410, RZ ;  /* 0x000054100f89c816 */ /* 0x000fe400000000ff */
[----:B------:R-:W-:Y:S01]  /*20b50*/  ISETP.GE.U32.AND P3, PT, R233, R13, PT ;  /* 0x0000000de900720c */ /* 0x000fe20003f66070 */
[----:B---3--:R1:W2:Y:S01]  /*20b60*/  LDL.S16 R187, [R1+0x64] ;  /* 0x0000640001bb7983 */ /* 0x0082a20000100600 */
[----:B------:R-:W-:Y:S03]  /*20b70*/  LOP3.LUT R13, R12, 0xffff, RZ, 0xc0, !PT ;  /* 0x0000ffff0c0d7812 */ /* 0x000fe600078ec0ff */
[----:B------:R3:W-:Y:S01]  /*20b80*/  STG.E.U16 [R178.64+0x30], R136 ;  /* 0x00003088b2007986 */ /* 0x0007e2000c101526 */
[----:B------:R-:W-:Y:S03]  /*20b90*/  SHF.R.U32.HI R13, RZ, 0x8, R13 ;  /* 0x00000008ff0d7819 */ /* 0x000fe6000001160d */
[----:B----4-:R1:W4:Y:S01]  /*20ba0*/  LDL.S16 R186, [R1+0x60] ;  /* 0x0000600001ba7983 */ /* 0x0103220000100600 */
[----:B------:R-:W-:Y:S03]  /*20bb0*/  LOP3.LUT R13, R13, 0xffff, RZ, 0xc0, !PT ;  /* 0x0000ffff0d0d7812 */ /* 0x000fe600078ec0ff */
[----:B------:R-:W-:Y:S01]  /*20bc0*/  STG.E.U16 [R178.64+0x32], R137 ;  /* 0x00003289b2007986 */ /* 0x000fe2000c101526 */
[C---:B------:R-:W-:Y:S02]  /*20bd0*/  ISETP.GE.U32.AND P5, PT, R233.reuse, R13, PT ;  /* 0x0000000de900720c */ /* 0x040fe40003fa6070 */
[--C-:B------:R-:W-:Y:S04]  /*20be0*/  SHF.R.U32.HI R13, RZ, 0x18, R12.reuse ;  /* 0x00000018ff0d7819 */ /* 0x100fe8000001160c */
[----:B------:R-:W-:Y:S02]  /*20bf0*/  ISETP.GE.U32.AND P6, PT, R233, R13, PT ;  /* 0x0000000de900720c */ /* 0x000fe40003fc6070 */
[----:B------:R-:W-:Y:S02]  /*20c00*/  SHF.R.U32.HI R13, RZ, 0x10, R12 ;  /* 0x00000010ff0d7819 */ /* 0x000fe4000001160c */
[----:B------:R-:W-:Y:S02]  /*20c10*/  LOP3.LUT R12, R157, UR29, R162, 0x96, !PT ;  /* 0x0000001d9d0c7c12 */ /* 0x000fe4000f8e96a2 */
[----:B------:R-:W-:Y:S03]  /*20c20*/  LOP3.LUT R14, R13, 0xff, RZ, 0xc0, !PT ;  /* 0x000000ff0d0e7812 */ /* 0x000fe600078ec0ff */
[----:B------:R-:W-:Y:S01]  /*20c30*/  IMAD.WIDE.U32 R12, R12, -0x2daee0ad, RZ ;  /* 0xd2511f530c0c7825 */ /* 0x000fe200078e00ff */
[----:B------:R-:W-:Y:S02]  /*20c40*/  ISETP.GE.U32.AND P4, PT, R233, R14, PT ;  /* 0x0000000ee900720c */ /* 0x000fe40003f86070 */
[----:B---3--:R-:W-:Y:S02]  /*20c50*/  LOP3.LUT R136, R152, 0xffff, RZ, 0xc0, !PT ;  /* 0x0000ffff98887812 */ /* 0x008fe400078ec0ff */
[----:B------:R-:W-:Y:S02]  /*20c60*/  LOP3.LUT R13, R13, UR4, R246, 0x96, !PT ;  /* 0x000000040d0d7c12 */ /* 0x000fe4000f8e96f6 */
[----:B------:R-:W-:Y:S02]  /*20c70*/  LOP3.LUT R0, R25, UR28, R12, 0x96, !PT ;  /* 0x0000001c19007c12 */ /* 0x000fe4000f8e960c */
[----:B------:R-:W-:Y:S01]  /*20c80*/  SHF.R.U32.HI R136, RZ, 0x8, R136 ;  /* 0x00000008ff887819 */ /* 0x000fe20000011688 */
[----:B------:R-:W-:Y:S04]  /*20c90*/  IMAD.WIDE.U32 R12, R13, -0x326172a9, RZ ;  /* 0xcd9e8d570d0c7825 */ /* 0x000fe800078e00ff */
[----:B------:R-:W-:Y:S01]  /*20ca0*/  IMAD.WIDE.U32 R156, R0, -0x326172a9, RZ ;  /* 0xcd9e8d57009c7825 */ /* 0x000fe200078e00ff */
[----:B------:R-:W-:Y:S02]  /*20cb0*/  LOP3.LUT R0, R173, UR6, R184, 0x96, !PT ;  /* 0x00000006ad007c12 */ /* 0x000fe4000f8e96b8 */
[----:B------:R-:W-:Y:S01]  /*20cc0*/  LOP3.LUT R14, R13, UR30, R230, 0x96, !PT ;  /* 0x0000001e0d0e7c12 */ /* 0x000fe2000f8e96e6 */
[----:B------:R-:W-:Y:S01]  /*20cd0*/  MUFU.EX2 R184, R244 ;  /* 0x000000f400b87308 */ /* 0x000fe20000000800 */
[----:B------:R-:W-:Y:S02]  /*20ce0*/  LOP3.LUT R12, R157, UR32, R12, 0x96, !PT ;  /* 0x000000209d0c7c12 */ /* 0x000fe4000f8e960c */
[----:B------:R-:W-:Y:S01]  /*20cf0*/  LOP3.LUT R13, R0, 0xffff, RZ, 0xc0, !PT ;  /* 0x0000ffff000d7812 */ /* 0x000fe200078ec0ff */
[----:B------:R-:W-:Y:S03]  /*20d00*/  IMAD.WIDE.U32 R14, R14, -0x2daee0ad, RZ ;  /* 0xd2511f530e0e7825 */ /* 0x000fe600078e00ff */
[----:B------:R-:W-:Y:S01]  /*20d10*/  SHF.R.U32.HI R13, RZ, 0x8, R13 ;  /* 0x00000008ff0d7819 */ /* 0x000fe2000001160d */
[----:B------:R-:W-:Y:S01]  /*20d20*/  IMAD.WIDE.U32 R162, R12, -0x2daee0ad, RZ ;  /* 0xd2511f530ca27825 */ /* 0x000fe200078e00ff */
[----:B------:R-:W-:Y:S02]  /*20d30*/  LOP3.LUT R12, R0, 0xff, RZ, 0xc0, !PT ;  /* 0x000000ff000c7812 */ /* 0x000fe400078ec0ff */
[----:B------:R-:W-:Y:S02]  /*20d40*/  LOP3.LUT R159, R15, UR35, R24, 0x96, !PT ;  /* 0x000000230f9f7c12 */ /* 0x000fe4000f8e9618 */
[----:B------:R-:W-:Y:S02]  /*20d50*/  PRMT R24, R12, 0x5410, R13 ;  /* 0x000054100c187816 */ /* 0x000fe4000000000d */
[C---:B------:R-:W-:Y:S02]  /*20d60*/  LOP3.LUT R12, R172.reuse, 0xffff, RZ, 0xc0, !PT ;  /* 0x0000ffffac0c7812 */ /* 0x040fe400078ec0ff */
[----:B------:R-:W-:Y:S02]  /*20d70*/  LOP3.LUT R13, R172, 0xff, RZ, 0xc0, !PT ;  /* 0x000000ffac0d7812 */ /* 0x000fe400078ec0ff */
[----:B------:R-:W-:Y:S02]  /*20d80*/  SHF.R.U32.HI R12, RZ, 0x8, R12 ;  /* 0x00000008ff0c7819 */ /* 0x000fe4000001160c */
[----:B------:R-:W-:Y:S02]  /*20d90*/  LOP3.LUT R155, R163, UR34, R14, 0x96, !PT ;  /* 0x00000022a39b7c12 */ /* 0x000fe4000f8e960e */
[----:B------:R-:W-:Y:S02]  /*20da0*/  PRMT R28, R13, 0x5410, R12 ;  /* 0x000054100d1c7816 */ /* 0x000fe4000000000c */
[----:B------:R-:W-:Y:S02]  /*20db0*/  SHF.R.U32.HI R12, RZ, 0x10, R0 ;  /* 0x00000010ff0c7819 */ /* 0x000fe40000011600 */
[----:B------:R-:W-:Y:S02]  /*20dc0*/  SHF.R.U32.HI R14, RZ, 0x10, R172 ;  /* 0x00000010ff0e7819 */ /* 0x000fe400000116ac */
[----:B------:R-:W-:Y:S02]  /*20dd0*/  SHF.R.U32.HI R15, RZ, 0x18, R0 ;  /* 0x00000018ff0f7819 */ /* 0x000fe40000011600 */
[----:B------:R-:W-:Y:S02]  /*20de0*/  LOP3.LUT R13, R12, 0xff, RZ, 0xc0, !PT ;  /* 0x000000ff0c0d7812 */ /* 0x000fe400078ec0ff */
[----:B------:R-:W-:Y:S02]  /*20df0*/  LOP3.LUT R12, R148, 0xffff, RZ, 0xc0, !PT ;  /* 0x0000ffff940c7812 */ /* 0x000fe400078ec0ff */
[----:B------:R-:W-:Y:S02]  /*20e00*/  LOP3.LUT R14, R14, 0xff, RZ, 0xc0, !PT ;  /* 0x000000ff0e0e7812 */ /* 0x000fe400078ec0ff */
[----:B------:R-:W-:Y:S02]  /*20e10*/  SHF.R.U32.HI R172, RZ, 0x18, R172 ;  /* 0x00000018ffac7819 */ /* 0x000fe400000116ac */
[----:B------:R-:W-:Y:S02]  /*20e20*/  PRMT R27, R13, 0x5410, R15 ;  /* 0x000054100d1b7816 */ /* 0x000fe4000000000f */
[----:B------:R-:W-:Y:S02]  /*20e30*/  LOP3.LUT R0, R149, UR6, R154, 0x96, !PT ;  /* 0x0000000695007c12 */ /* 0x000fe4000f8e969a */
[----:B------:R-:W-:Y:S02]  /*20e40*/  LOP3.LUT R15, R148, 0xff, RZ, 0xc0, !PT ;  /* 0x000000ff940f7812 */ /* 0x000fe400078ec0ff */
[----:B------:R-:W-:Y:S01]  /*20e50*/  SHF.R.U32.HI R13, RZ, 0x8, R12 ;  /* 0x00000008ff0d7819 */ /* 0x000fe2000001160c */
[--C-:B------:R-:W-:Y:S01]  /*20e60*/  HSET2.LE.AND R12, R24, R199.reuse, PT ;  /* 0x000000c7180c7233 */ /* 0x100fe20003803000 */
[----:B------:R-:W-:Y:S02]  /*20e70*/  PRMT R172, R14, 0x5410, R172 ;  /* 0x000054100eac7816 */ /* 0x000fe400000000ac */
[----:B------:R-:W-:Y:S02]  /*20e80*/  SHF.R.U32.HI R14, RZ, 0x10, R148 ;  /* 0x00000010ff0e7819 */ /* 0x000fe40000011694 */
[----:B------:R-:W-:Y:S02]  /*20e90*/  PRMT R42, R15, 0x5410, R13 ;  /* 0x000054100f2a7816 */ /* 0x000fe4000000000d */
[----:B------:R-:W-:Y:S02]  /*20ea0*/  LOP3.LUT R25, R14, 0xff, RZ, 0xc0, !PT ;  /* 0x000000ff0e197812 */ /* 0x000fe400078ec0ff */
[C---:B------:R-:W-:Y:S02]  /*20eb0*/  LOP3.LUT R13, R0.reuse, 0xffff, RZ, 0xc0, !PT ;  /* 0x0000ffff000d7812 */ /* 0x040fe400078ec0ff */
[--C-:B------:R-:W-:Y:S02]  /*20ec0*/  SHF.R.U32.HI R14, RZ, 0x10, R0.reuse ;  /* 0x00000010ff0e7819 */ /* 0x100fe40000011600 */
[----:B------:R-:W-:Y:S02]  /*20ed0*/  LOP3.LUT R26, R0, 0xff, RZ, 0xc0, !PT ;  /* 0x000000ff001a7812 */ /* 0x000fe400078ec0ff */
[----:B------:R-:W-:Y:S02]  /*20ee0*/  SHF.R.U32.HI R24, RZ, 0x18, R0 ;  /* 0x00000018ff187819 */ /* 0x000fe40000011600 */
[----:B------:R-:W-:Y:S02]  /*20ef0*/  SHF.R.U32.HI R148, RZ, 0x18, R148 ;  /* 0x00000018ff947819 */ /* 0x000fe40000011694 */
[----:B------:R-:W-:Y:S01]  /*20f00*/  SHF.R.U32.HI R15, RZ, 0x8, R13 ;  /* 0x00000008ff0f7819 */ /* 0x000fe2000001160d */
[--C-:B------:R-:W-:Y:S01]  /*20f10*/  HSET2.LE.AND R13, R27, R199.reuse, PT ;  /* 0x000000c71b0d7233 */ /* 0x100fe20003803000 */
[----:B------:R-:W-:Y:S01]  /*20f20*/  LOP3.LUT R0, R14, 0xff, RZ, 0xc0, !PT ;  /* 0x000000ff0e007812 */ /* 0x000fe200078ec0ff */
[--C-:B------:R-:W-:Y:S01]  /*20f30*/  HSET2.LE.AND R14, R28, R199.reuse, PT ;  /* 0x000000c71c0e7233 */ /* 0x100fe20003803000 */
[----:B------:R-:W-:Y:S02]  /*20f40*/  PRMT R148, R25, 0x5410, R148 ;  /* 0x0000541019947816 */ /* 0x000fe40000000094 */
[----:B------:R-:W-:Y:S01]  /*20f50*/  PRMT R28, R26, 0x5410, R15 ;  /* 0x000054101a1c7816 */ /* 0x000fe2000000000f */
[--C-:B------:R-:W-:Y:S01]  /*20f60*/  HSET2.LE.AND R15, R172, R199.reuse, PT ;  /* 0x000000c7ac0f7233 */ /* 0x100fe20003803000 */
[----:B------:R-:W-:Y:S02]  /*20f70*/  PRMT R0, R0, 0x5410, R24 ;  /* 0x0000541000007816 */ /* 0x000fe40000000018 */
[----:B------:R-:W3:Y:S01]  /*20f80*/  LDSM.16.MT88.4 R24, [R188+0x9000] ;  /* 0x00900000bc18783b */ /* 0x000ee20000004200 */
[----:B------:R-:W-:Y:S01]  /*20f90*/  LOP3.LUT R14, R14, R30, RZ, 0xc0, !PT ;  /* 0x0000001e0e0e7212 */ /* 0x000fe200078ec0ff */
[--C-:B------:R-:W-:Y:S01]  /*20fa0*/  HSET2.LE.AND R30, R42, R199.reuse, PT ;  /* 0x000000c72a1e7233 */ /* 0x100fe20003803000 */
[----:B------:R-:W-:Y:S01]  /*20fb0*/  LOP3.LUT R12, R12, R41, RZ, 0xc0, !PT ;  /* 0x000000290c0c7212 */ /* 0x000fe200078ec0ff */
[--C-:B------:R-:W-:Y:S01]  /*20fc0*/  HSET2.LE.AND R29, R0, R199.reuse, PT ;  /* 0x000000c7001d7233 */ /* 0x100fe20003803000 */
[----:B------:R-:W-:Y:S01]  /*20fd0*/  LOP3.LUT R13, R13, R44, RZ, 0xc0, !PT ;  /* 0x0000002c0d0d7212 */ /* 0x000fe200078ec0ff */
[--C-:B------:R-:W-:Y:S01]  /*20fe0*/  HSET2.LE.AND R28, R28, R199.reuse, PT ;  /* 0x000000c71c1c7233 */ /* 0x100fe20003803000 */
[----:B------:R-:W-:Y:S02]  /*20ff0*/  LOP3.LUT R30, R30, R40, RZ, 0xc0, !PT ;  /* 0x000000281e1e7212 */ /* 0x000fe400078ec0ff */
[----:B------:R-:W1:Y:S01]  /*21000*/  LDSM.16.MT88.4 R40, [R190+0x9000] ;  /* 0x00900000be28783b */ /* 0x000e620000004200 */
[----:B------:R-:W-:Y:S01]  /*21010*/  LOP3.LUT R15, R15, R31, RZ, 0xc0, !PT ;  /* 0x0000001f0f0f7212 */ /* 0x000fe200078ec0ff */
[--C-:B------:R-:W-:Y:S01]  /*21020*/  HSET2.LE.AND R31, R148, R199.reuse, PT ;  /* 0x000000c7941f7233 */ /* 0x100fe20003803000 */
[----:B------:R-:W-:Y:S02]  /*21030*/  LOP3.LUT R29, R29, R138, RZ, 0xc0, !PT ;  /* 0x0000008a1d1d7212 */ /* 0x000fe400078ec0ff */
[----:B------:R-:W-:Y:S02]  /*21040*/  LOP3.LUT R28, R28, R139, RZ, 0xc0, !PT ;  /* 0x0000008b1c1c7212 */ /* 0x000fe400078ec0ff */
[----:B------:R-:W-:Y:S02]  /*21050*/  LOP3.LUT R31, R31, R45, RZ, 0xc0, !PT ;  /* 0x0000002d1f1f7212 */ /* 0x000fe400078ec0ff */
[----:B------:R-:W-:Y:S02]  /*21060*/  SHF.R.U32.HI R45, RZ, 0x10, R46 ;  /* 0x00000010ff2d7819 */ /* 0x000fe4000001162e */
[C---:B------:R-:W-:Y:S02]  /*21070*/  LOP3.LUT R44, R46.reuse, 0xffff, RZ, 0xc0, !PT ;  /* 0x0000ffff2e2c7812 */ /* 0x040fe400078ec0ff */
[----:B------:R-:W-:Y:S02]  /*21080*/  LOP3.LUT R0, R47, UR7, R200, 0x96, !PT ;  /* 0x000000072f007c12 */ /* 0x000fe4000f8e96c8 */
[----:B------:R-:W-:Y:S02]  /*21090*/  LOP3.LUT R47, R46, 0xff, RZ, 0xc0, !PT ;  /* 0x000000ff2e2f7812 */ /* 0x000fe400078ec0ff */
[----:B------:R-:W-:Y:S01]  /*210a0*/  SHF.R.U32.HI R46, RZ, 0x18, R46 ;  /* 0x00000018ff2e7819 */ /* 0x000fe2000001162e */
[-C--:B---3--:R-:W-:Y:S08]  /*210b0*/  HMMA.16816.F32.BF16 R4, R12, R24.reuse, R4 ;  /* 0x000000180c04723c */ /* 0x088ff00000041804 */
[C---:B------:R-:W-:Y:S08]  /*210c0*/  HMMA.16816.F32.BF16 R8, R28.reuse, R24, R8 ;  /* 0x000000181c08723c */ /* 0x040ff00000041808 */
[-C--:B------:R-:W-:Y:S08]  /*210d0*/  HMMA.16816.F32.BF16 R16, R28, R26.reuse, R16 ;  /* 0x0000001a1c10723c */ /* 0x080ff00000041810 */
[C---:B------:R-:W-:Y:S01]  /*210e0*/  HMMA.16816.F32.BF16 R20, R12.reuse, R26, R20 ;  /* 0x0000001a0c14723c */ /* 0x040fe20000041814 */
[----:B------:R-:W3:Y:S07]  /*210f0*/  LDSM.16.MT88.4 R24, [R188+0xa000] ;  /* 0x00a00000bc18783b */ /* 0x000eee0000004200 */
[-C--:B-1----:R-:W-:Y:S08]  /*21100*/  HMMA.16816.F32.BF16 R32, R12, R40.reuse, R32 ;  /* 0x000000280c20723c */ /* 0x082ff00000041820 */
        /* <DEDUP_REMOVED lines=15> */
[C---:B------:R-:W-:Y:S07]  /*21200*/  HMMA.16816.F32.BF16 R100, R28.reuse, R24, R100 ;  /* 0x000000181c64723c */ /* 0x040fee0000041864 */
[C---:B------:R-:W-:Y:S01]  /*21210*/  LOP3.LUT R25, R150.reuse, 0xffff, RZ, 0xc0, !PT ;  /* 0x0000ffff96197812 */ /* 0x040fe200078ec0ff */
[-C--:B------:R-:W-:Y:S01]  /*21220*/  HMMA.16816.F32.BF16 R104, R28, R26.reuse, R104 ;  /* 0x0000001a1c68723c */ /* 0x080fe20000041868 */
[----:B----4-:R-:W-:Y:S03]  /*21230*/  @!P5 HFMA2.BF16_V2 R186, -RZ.H0_H0, RZ.H0_H0, -R56.H0_H0 ;  /* 0x200000ffffbad231 */ /* 0x010fe60000340938 */
[----:B------:R-:W-:Y:S02]  /*21240*/  LOP3.LUT R24, R151, UR7, R160, 0x96, !PT ;  /* 0x0000000797187c12 */ /* 0x000fe4000f8e96a0 */
[----:B------:R-:W-:Y:S02]  /*21250*/  SHF.R.U32.HI R151, RZ, 0x10, R150 ;  /* 0x00000010ff977819 */ /* 0x000fe40000011696 */
[C---:B------:R-:W-:Y:S07]  /*21260*/  HMMA.16816.F32.BF16 R108, R12.reuse, R26, R108 ;  /* 0x0000001a0c6c723c */ /* 0x040fee000004186c */
[----:B------:R-:W-:Y:S01]  /*21270*/  SHF.R.U32.HI R26, RZ, 0x8, R44 ;  /* 0x00000008ff1a7819 */ /* 0x000fe2000001162c */
[-C--:B-1----:R-:W-:Y:S01]  /*21280*/  HMMA.16816.F32.BF16 R112, R12, R40.reuse, R112 ;  /* 0x000000280c70723c */ /* 0x082fe20000041870 */
[----:B------:R-:W-:Y:S03]  /*21290*/  LOP3.LUT R44, R150, 0xff, RZ, 0xc0, !PT ;  /* 0x000000ff962c7812 */ /* 0x000fe600078ec0ff */
[----:B------:R-:W-:Y:S02]  /*212a0*/  LOP3.LUT R27, R45, 0xff, RZ, 0xc0, !PT ;  /* 0x000000ff2d1b7812 */ /* 0x000fe400078ec0ff */
[----:B------:R-:W-:Y:S02]  /*212b0*/  PRMT R148, R47, 0x5410, R26 ;  /* 0x000054102f947816 */ /* 0x000fe4000000001a */
[C---:B------:R-:W-:Y:S01]  /*212c0*/  HMMA.16816.F32.BF16 R116, R28.reuse, R40, R116 ;  /* 0x000000281c74723c */ /* 0x040fe20000041874 */
[----:B------:R-:W-:Y:S03]  /*212d0*/  SHF.R.U32.HI R26, RZ, 0x8, R25 ;  /* 0x00000008ff1a7819 */ /* 0x000fe60000011619 */
[----:B------:R-:W-:Y:S02]  /*212e0*/  PRMT R139, R27, 0x5410, R46 ;  /* 0x000054101b8b7816 */ /* 0x000fe4000000002e */
[----:B------:R-:W-:Y:S02]  /*212f0*/  PRMT R149, R44, 0x5410, R26 ;  /* 0x000054102c957816 */ /* 0x000fe4000000001a */
[-C--:B------:R-:W-:Y:S01]  /*21300*/  HMMA.16816.F32.BF16 R120, R28, R42.reuse, R120 ;  /* 0x0000002a1c78723c */ /* 0x080fe20000041878 */
[----:B------:R-:W1:Y:S03]  /*21310*/  LDSM.16.MT88.4 R44, [R188+0x9400] ;  /* 0x00940000bc2c783b */ /* 0x000e660000004200 */
[C---:B------:R-:W-:Y:S02]  /*21320*/  LOP3.LUT R25, R0.reuse, 0xffff, RZ, 0xc0, !PT ;  /* 0x0000ffff00197812 */ /* 0x040fe400078ec0ff */
[----:B------:R-:W-:Y:S02]  /*21330*/  LOP3.LUT R27, R0, 0xff, RZ, 0xc0, !PT ;  /* 0x000000ff001b7812 */ /* 0x000fe400078ec0ff */
[----:B------:R-:W-:Y:S01]  /*21340*/  HMMA.16816.F32.BF16 R124, R12, R42, R124 ;  /* 0x0000002a0c7c723c */ /* 0x000fe2000004187c */
[----:B------:R-:W-:Y:S03]  /*21350*/  SHF.R.U32.HI R25, RZ, 0x8, R25 ;  /* 0x00000008ff197819 */ /* 0x000fe60000011619 */
[--C-:B------:R-:W-:Y:S02]  /*21360*/  SHF.R.U32.HI R40, RZ, 0x18, R0.reuse ;  /* 0x00000018ff287819 */ /* 0x100fe40000011600 */
[----:B------:R-:W-:Y:S01]  /*21370*/  PRMT R138, R27, 0x5410, R25 ;  /* 0x000054101b8a7816 */ /* 0x000fe20000000019 */
[--C-:B------:R-:W-:Y:S01]  /*21380*/  HSET2.LE.AND R14, R149, R199.reuse, PT ;  /* 0x000000c7950e7233 */ /* 0x100fe20003803000 */
[C---:B------:R-:W-:Y:S04]  /*21390*/  LOP3.LUT R25, R24.reuse, 0xffff, RZ, 0xc0, !PT ;  /* 0x0000ffff18197812 */ /* 0x040fe800078ec0ff */
[----:B------:R-:W-:Y:S02]  /*213a0*/  SHF.R.U32.HI R27, RZ, 0x10, R0 ;  /* 0x00000010ff1b7819 */ /* 0x000fe40000011600 */
[----:B------:R-:W-:Y:S02]  /*213b0*/  LOP3.LUT R26, R24, 0xff, RZ, 0xc0, !PT ;  /* 0x000000ff181a7812 */ /* 0x000fe400078ec0ff */
[----:B------:R-:W-:Y:S02]  /*213c0*/  LOP3.LUT R27, R27, 0xff, RZ, 0xc0, !PT ;  /* 0x000000ff1b1b7812 */ /* 0x000fe400078ec0ff */
[----:B------:R-:W-:Y:S02]  /*213d0*/  SHF.R.U32.HI R0, RZ, 0x8, R25 ;  /* 0x00000008ff007819 */ /* 0x000fe40000011619 */
[--C-:B------:R-:W-:Y:S02]  /*213e0*/  SHF.R.U32.HI R25, RZ, 0x10, R24.reuse ;  /* 0x00000010ff197819 */ /* 0x100fe40000011618 */
[----:B------:R-:W-:Y:S01]  /*213f0*/  SHF.R.U32.HI R28, RZ, 0x18, R24 ;  /* 0x00000018ff1c7819 */ /* 0x000fe20000011618 */
[--C-:B------:R-:W-:Y:S01]  /*21400*/  HSET2.LE.AND R24, R138, R199.reuse, PT ;  /* 0x000000c78a187233 */ /* 0x100fe20003803000 */
[----:B------:R-:W-:Y:S02]  /*21410*/  PRMT R27, R27, 0x5410, R40 ;  /* 0x000054101b1b7816 */ /* 0x000fe40000000028 */
[----:B------:R-:W-:Y:S01]  /*21420*/  PRMT R41, R26, 0x5410, R0 ;  /* 0x000054101a297816 */ /* 0x000fe20000000000 */
[--C-:B------:R-:W-:Y:S01]  /*21430*/  HSET2.LE.AND R26, R148, R199.reuse, PT ;  /* 0x000000c7941a7233 */ /* 0x100fe20003803000 */
[----:B------:R-:W-:Y:S01]  /*21440*/  LOP3.LUT R0, R25, 0xff, RZ, 0xc0, !PT ;  /* 0x000000ff19007812 */ /* 0x000fe200078ec0ff */
[--C-:B------:R-:W-:Y:S01]  /*21450*/  HSET2.LE.AND R25, R27, R199.reuse, PT ;  /* 0x000000c71b197233 */ /* 0x100fe20003803000 */
[----:B------:R-:W-:Y:S01]  /*21460*/  SHF.R.U32.HI R150, RZ, 0x18, R150 ;  /* 0x00000018ff967819 */ /* 0x000fe20000011696 */
[--C-:B------:R-:W-:Y:S01]  /*21470*/  HSET2.LE.AND R27, R139, R199.reuse, PT ;  /* 0x000000c78b1b7233 */ /* 0x100fe20003803000 */
[----:B------:R-:W-:Y:S01]  /*21480*/  PRMT R40, R0, 0x5410, R28 ;  /* 0x0000541000287816 */ /* 0x000fe2000000001c */
[--C-:B------:R-:W-:Y:S01]  /*21490*/  HSET2.LE.AND R12, R41, R199.reuse, PT ;  /* 0x000000c7290c7233 */ /* 0x100fe20003803000 */
[----:B------:R-:W-:Y:S01]  /*214a0*/  LOP3.LUT R0, R151, 0xff, RZ, 0xc0, !PT ;  /* 0x000000ff97007812 */ /* 0x000fe200078ec0ff */
[----:B------:R-:W3:Y:S01]  /*214b0*/  LDSM.16.MT88.4 R28, [R190+0x9400] ;  /* 0x00940000be1c783b */ /* 0x000ee20000004200 */
[----:B------:R-:W-:Y:S01]  /*214c0*/  LOP3.LUT R24, R24, R143, RZ, 0xc0, !PT ;  /* 0x0000008f18187212 */ /* 0x000fe200078ec0ff */
[--C-:B------:R-:W-:Y:S01]  /*214d0*/  HSET2.LE.AND R13, R40, R199.reuse, PT ;  /* 0x000000c7280d7233 */ /* 0x100fe20003803000 */
[----:B------:R-:W-:Y:S02]  /*214e0*/  PRMT R0, R0, 0x5410, R150 ;  /* 0x0000541000007816 */ /* 0x000fe40000000096 */
[----:B------:R-:W-:Y:S01]  /*214f0*/  LOP3.LUT R25, R25, R142, RZ, 0xc0, !PT ;  /* 0x0000008e19197212 */ /* 0x000fe200078ec0ff */
[----:B------:R-:W-:Y:S01]  /*21500*/  IMAD.WIDE.U32 R142, R155, -0x326172a9, RZ ;  /* 0xcd9e8d579b8e7825 */ /* 0x000fe200078e00ff */
[----:B------:R-:W-:Y:S01]  /*21510*/  LOP3.LUT R26, R26, R140, RZ, 0xc0, !PT ;  /* 0x0000008c1a1a7212 */ /* 0x000fe200078ec0ff */
[----:B------:R-:W-:Y:S01]  /*21520*/  HSET2.LE.AND R15, R0, R199, PT ;  /* 0x000000c7000f7233 */ /* 0x000fe20003803000 */
[----:B------:R-:W-:Y:S02]  /*21530*/  LOP3.LUT R27, R27, R141, RZ, 0xc0, !PT ;  /* 0x0000008d1b1b7212 */ /* 0x000fe400078ec0ff */
[----:B------:R-:W-:Y:S02]  /*21540*/  PRMT R0, R161, 0x7610, R0 ;  /* 0x00007610a1007816 */ /* 0x000fe40000000000 */
[----:B------:R-:W-:Y:S02]  /*21550*/  LOP3.LUT R12, R12, R146, RZ, 0xc0, !PT ;  /* 0x000000920c0c7212 */ /* 0x000fe400078ec0ff */
[----:B------:R-:W-:Y:S01]  /*21560*/  PRMT R140, R0, 0x5410, R56 ;  /* 0x00005410008c7816 */ /* 0x000fe20000000038 */
[-C--:B-1----:R-:W-:Y:S01]  /*21570*/  HMMA.16816.F32.BF16 R4, R24, R44.reuse, R4 ;  /* 0x0000002c1804723c */ /* 0x082fe20000041804 */
[----:B------:R-:W-:Y:S01]  /*21580*/  LOP3.LUT R13, R13, R147, RZ, 0xc0, !PT ;  /* 0x000000930d0d7212 */ /* 0x000fe200078ec0ff */
[----:B--2---:R-:W-:Y:S01]  /*21590*/  @!P3 HFMA2.BF16_V2 R187, -RZ.H0_H0, RZ.H0_H0, -R0.H0_H0 ;  /* 0x200000ffffbbb231 */ /* 0x004fe20000340900 */
[----:B------:R-:W-:Y:S01]  /*215a0*/  LOP3.LUT R14, R14, R144, RZ, 0xc0, !PT ;  /* 0x000000900e0e7212 */ /* 0x000fe200078ec0ff */
[----:B------:R-:W-:Y:S01]  /*215b0*/  IMAD.WIDE.U32 R146, R159, -0x326172a9, RZ ;  /* 0xcd9e8d579f927825 */ /* 0x000fe200078e00ff */
[----:B------:R-:W-:Y:S02]  /*215c0*/  LOP3.LUT R15, R15, R145, RZ, 0xc0, !PT ;  /* 0x000000910f0f7212 */ /* 0x000fe400078ec0ff */
[----:B------:R1:W-:Y:S01]  /*215d0*/  @!P3 STL.S16 [R1+0x64], R187 ;  /* 0x000064bb0100b387 */ /* 0x0003e20000100600 */
[----:B------:R-:W-:Y:S03]  /*215e0*/  PRMT R41, R187, 0x7610, R41 ;  /* 0x00007610bb297816 */ /* 0x000fe60000000029 */
[----:B------:R2:W4:Y:S01]  /*215f0*/  LDL.S16 R138, [R1+0x50] ;  /* 0x00005000018a7983 */ /* 0x0005220000100600 */
[C---:B------:R-:W-:Y:S01]  /*21600*/  HMMA.16816.F32.BF16 R8, R12.reuse, R44, R8 ;  /* 0x0000002c0c08723c */ /* 0x040fe20000041808 */
[----:B------:R-:W-:Y:S02]  /*21610*/  @!P3 PRMT R0, R41, 0x5410, RZ ;  /* 0x000054102900b816 */ /* 0x000fe400000000ff */
[----:B------:R2:W2:Y:S01]  /*21620*/  LDL.S16 R61, [R1+0x4c] ;  /* 0x00004c00013d7983 */ /* 0x0004a20000100600 */
[----:B------:R-:W-:Y:S02]  /*21630*/  PRMT R139, R186, 0x7610, R139 ;  /* 0x00007610ba8b7816 */ /* 0x000fe4000000008b */
[----:B------:R-:W-:Y:S01]  /*21640*/  LOP3.LUT R58, R143, UR6, R146, 0x96, !PT ;  /* 0x000000068f3a7c12 */ /* 0x000fe2000f8e9692 */
[----:B------:R5:W-:Y:S01]  /*21650*/  @!P5 STL.S16 [R1+0x60], R186 ;  /* 0x000060ba0100d387 */ /* 0x000be20000100600 */
[-C--:B------:R-:W-:Y:S01]  /*21660*/  HMMA.16816.F32.BF16 R16, R12, R46.reuse, R16 ;  /* 0x0000002e0c10723c */ /* 0x080fe20000041810 */
[----:B------:R-:W-:Y:S02]  /*21670*/  @!P5 PRMT R56, R139, 0x5410, RZ ;  /* 0x000054108b38d816 */ /* 0x000fe400000000ff */
[----:B------:R-:W-:Y:S01]  /*21680*/  STG.E.U16 [R174.64+0x40], R0 ;  /* 0x00004000ae007986 */ /* 0x000fe2000c101526 */
[C---:B------:R-:W-:Y:S02]  /*21690*/  LOP3.LUT R40, R58.reuse, 0xff, RZ, 0xc0, !PT ;  /* 0x000000ff3a287812 */ /* 0x040fe400078ec0ff */
[----:B------:R-:W-:Y:S01]  /*216a0*/  PRMT R45, R167, 0x7610, R45 ;  /* 0x00007610a72d7816 */ /* 0x000fe2000000002d */
[----:B------:R-:W-:Y:S01]  /*216b0*/  STG.E.U16 [R174.64+0x42], R56 ;  /* 0x00004238ae007986 */ /* 0x000fe2000c101526 */
[C---:B------:R-:W-:Y:S01]  /*216c0*/  HMMA.16816.F32.BF16 R20, R24.reuse, R46, R20 ;  /* 0x0000002e1814723c */ /* 0x040fe20000041814 */
[----:B------:R-:W-:Y:S02]  /*216d0*/  LOP3.LUT R44, R58, 0xffff, RZ, 0xc0, !PT ;  /* 0x0000ffff3a2c7812 */ /* 0x000fe400078ec0ff */
[----:B------:R-:W-:Y:S01]  /*216e0*/  ISETP.GE.U32.AND P3, PT, R233, R40, PT ;  /* 0x00000028e900720c */ /* 0x000fe20003f66070 */
[----:B-1----:R-:W-:Y:S01]  /*216f0*/  MUFU.EX2 R187, R243 ;  /* 0x000000f300bb7308 */ /* 0x002fe20000000800 */
[----:B------:R-:W-:Y:S01]  /*21700*/  SHF.R.U32.HI R44, RZ, 0x8, R44 ;  /* 0x00000008ff2c7819 */ /* 0x000fe2000001162c */
[----:B------:R-:W1:Y:S01]  /*21710*/  LDSM.16.MT88.4 R40, [R188+0xa400] ;  /* 0x00a40000bc28783b */ /* 0x000e620000004200 */
[C---:B------:R-:W-:Y:S01]  /*21720*/  PRMT R47, R166.reuse, 0x7610, R47 ;  /* 0x00007610a62f7816 */ /* 0x040fe2000000002f */
[-C--:B---3--:R-:W-:Y:S01]  /*21730*/  HMMA.16816.F32.BF16 R32, R24, R28.reuse, R32 ;  /* 0x0000001c1820723c */ /* 0x088fe20000041820 */
[----:B------:R-:W-:Y:S03]  /*21740*/  PRMT R46, R166, 0x7632, R46 ;  /* 0x00007632a62e7816 */ /* 0x000fe6000000002e */
[----:B-----5:R-:W-:Y:S01]  /*21750*/  @!P4 HFMA2.BF16_V2 R183, -RZ.H0_H0, RZ.H0_H0, -R47.H0_H0 ;  /* 0x200000ffffb7c231 */ /* 0x020fe2000034092f */
[----:B------:R-:W-:Y:S01]  /*21760*/  PRMT R139, R47, 0x5410, R46 ;  /* 0x000054102f8b7816 */ /* 0x000fe2000000002e */
[----:B------:R-:W-:Y:S01]  /*21770*/  @!P6 HFMA2.BF16_V2 R182, -RZ.H0_H0, RZ.H0_H0, -R46.H0_H0 ;  /* 0x200000ffffb6e231 */ /* 0x000fe2000034092e */
[----:B------:R-:W-:Y:S01]  /*21780*/  LOP3.LUT R44, R44, 0xffff, RZ, 0xc0, !PT ;  /* 0x0000ffff2c2c7812 */ /* 0x000fe200078ec0ff */
[C---:B------:R-:W-:Y:S01]  /*21790*/  HMMA.16816.F32.BF16 R36, R12.reuse, R28, R36 ;  /* 0x0000001c0c24723c */ /* 0x040fe20000041824 */
[----:B------:R3:W-:Y:S01]  /*217a0*/  @!P4 STL.S16 [R1+0x68], R183 ;  /* 0x000068b70100c387 */ /* 0x0007e20000100600 */
[----:B------:R-:W-:Y:S01]  /*217b0*/  MUFU.EX2 R186, R245 ;  /* 0x000000f500ba7308 */ /* 0x000fe20000000800 */
[----:B------:R-:W-:Y:S02]  /*217c0*/  ISETP.GE.U32.AND P5, PT, R233, R44, PT ;  /* 0x0000002ce900720c */ /* 0x000fe40003fa6070 */
[----:B------:R1:W5:Y:S01]  /*217d0*/  LDL.S16 R148, [R1+0x5c] ;  /* 0x00005c0001947983 */ /* 0x0003620000100600 */
[----:B------:R-:W-:Y:S02]  /*217e0*/  PRMT R144, R183, 0x7610, R144 ;  /* 0x00007610b7907816 */ /* 0x000fe40000000090 */
[-C--:B------:R-:W-:Y:S01]  /*217f0*/  HMMA.16816.F32.BF16 R48, R12, R30.reuse, R48 ;  /* 0x0000001e0c30723c */ /* 0x080fe20000041830 */
[----:B------:R-:W-:Y:S03]  /*21800*/  @!P6 STL.S16 [R1+0x58], R182 ;  /* 0x000058b60100e387 */ /* 0x000fe60000100600 */
[----:B------:R-:W-:Y:S01]  /*21810*/  @!P4 PRMT R47, R144, 0x5410, RZ ;  /* 0x00005410902fc816 */ /* 0x000fe200000000ff */
[----:B------:R2:W5:Y:S01]  /*21820*/  LDL.S16 R133, [R1+0x40] ;  /* 0x0000400001857983 */ /* 0x0005620000100600 */
[--C-:B------:R-:W-:Y:S02]  /*21830*/  SHF.R.U32.HI R44, RZ, 0x10, R58.reuse ;  /* 0x00000010ff2c7819 */ /* 0x100fe4000001163a */
[C---:B------:R-:W-:Y:S01]  /*21840*/  HMMA.16816.F32.BF16 R52, R24.reuse, R30, R52 ;  /* 0x0000001e1834723c */ /* 0x040fe20000041834 */
[----:B------:R2:W5:Y:S03]  /*21850*/  LDL.S16 R144, [R1+0x48] ;  /* 0x0000480001907983 */ /* 0x0005660000100600 */
[----:B------:R-:W-:Y:S01]  /*21860*/  LOP3.LUT R44, R44, 0xff, RZ, 0xc0, !PT ;  /* 0x000000ff2c2c7812 */ /* 0x000fe200078ec0ff */
[----:B------:R-:W-:Y:S01]  /*21870*/  STG.E.U16 [R176.64+0x40], R47 ;  /* 0x0000402fb0007986 */ /* 0x000fe2000c101526 */
[----:B------:R-:W-:Y:S02]  /*21880*/  SHF.R.U32.HI R58, RZ, 0x18, R58 ;  /* 0x00000018ff3a7819 */ /* 0x000fe4000001163a */
[----:B------:R-:W-:Y:S01]  /*21890*/  ISETP.GE.U32.AND P4, PT, R233, R44, PT ;  /* 0x0000002ce900720c */ /* 0x000fe20003f86070 */
[----:B---3--:R-:W-:Y:S03]  /*218a0*/  MUFU.EX2 R183, R211 ;  /* 0x000000d300b77308 */ /* 0x008fe60000000800 */
[----:B------:R-:W-:Y:S01]  /*218b0*/  PRMT R44, R167, 0x7632, R44 ;  /* 0x00007632a72c7816 */ /* 0x000fe2000000002c */
[-C--:B-1----:R-:W-:Y:S01]  /*218c0*/  HMMA.16816.F32.BF16 R64, R24, R40.reuse, R64 ;  /* 0x000000281840723c */ /* 0x082fe20000041840 */
[----:B------:R-:W-:Y:S02]  /*218d0*/  PRMT R29, R182, 0x7610, R29 ;  /* 0x00007610b61d7816 */ /* 0x000fe4000000001d */
[----:B------:R-:W-:Y:S02]  /*218e0*/  LOP3.LUT R28, R152, 0xff, RZ, 0xc0, !PT ;  /* 0x000000ff981c7812 */ /* 0x000fe400078ec0ff */
[----:B------:R-:W-:Y:S02]  /*218f0*/  @!P6 PRMT R46, R29, 0x5410, RZ ;  /* 0x000054101d2ee816 */ /* 0x000fe400000000ff */
[----:B------:R-:W-:Y:S01]  /*21900*/  ISETP.GE.U32.AND P6, PT, R233, R28, PT ;  /* 0x0000001ce900720c */ /* 0x000fe20003fc6070 */
[C---:B------:R-:W-:Y:S01]  /*21910*/  HMMA.16816.F32.BF16 R68, R12.reuse, R40, R68 ;  /* 0x000000280c44723c */ /* 0x040fe20000041844 */
[----:B------:R-:W1:Y:S03]  /*21920*/  LDSM.16.MT88.4 R28, [R190+0xa400] ;  /* 0x00a40000be1c783b */ /* 0x000e660000004200 */
[--C-:B------:R-:W-:Y:S02]  /*21930*/  SHF.R.U32.HI R0, RZ, 0x10, R142.reuse ;  /* 0x00000010ff007819 */ /* 0x100fe4000001168e */
[----:B------:R-:W-:Y:S02]  /*21940*/  SHF.R.U32.HI R56, RZ, 0x10, R142 ;  /* 0x00000010ff387819 */ /* 0x000fe4000001168e */
[-C--:B------:R-:W-:Y:S01]  /*21950*/  HMMA.16816.F32.BF16 R72, R12, R42.reuse, R72 ;  /* 0x0000002a0c48723c */ /* 0x080fe20000041848 */
[----:B------:R-:W-:Y:S01]  /*21960*/  SHF.R.U32.HI R40, RZ, 0x18, R152 ;  /* 0x00000018ff287819 */ /* 0x000fe20000011698 */
[----:B------:R-:W-:Y:S02]  /*21970*/  STG.E.U16 [R176.64+0x42], R46 ;  /* 0x0000422eb0007986 */ /* 0x000fe4000c101526 */
[----:B------:R-:W-:Y:S02]  /*21980*/  LOP3.LUT R0, R0, 0xff, RZ, 0xc0, !PT ;  /* 0x000000ff00007812 */ /* 0x000fe400078ec0ff */
[----:B------:R-:W-:Y:S02]  /*21990*/  LOP3.LUT R137, R142, 0xff, RZ, 0xc0, !PT ;  /* 0x000000ff8e897812 */ /* 0x000fe400078ec0ff */
[C---:B------:R-:W-:Y:S01]  /*219a0*/  HMMA.16816.F32.BF16 R76, R24.reuse, R42, R76 ;  /* 0x0000002a184c723c */ /* 0x040fe2000004184c */
[----:B------:R-:W-:Y:S03]  /*219b0*/  LOP3.LUT R56, R56, 0xff, RZ, 0xc0, !PT ;  /* 0x000000ff38387812 */ /* 0x000fe600078ec0ff */
[----:B------:R-:W-:Y:S05]  /*219c0*/  LOP3.LUT R172, R147, UR5, R156, 0x96, !PT ;  /* 0x0000000593ac7c12 */ /* 0x000fea000f8e969c */
[----:B------:R-:W-:Y:S01]  /*219d0*/  IMAD.WIDE.U32 R172, R172, -0x2daee0ad, RZ ;  /* 0xd2511f53acac7825 */ /* 0x000fe200078e00ff */
[-C--:B-1----:R-:W-:Y:S08]  /*219e0*/  HMMA.16816.F32.BF16 R80, R24, R28.reuse, R80 ;  /* 0x0000001c1850723c */ /* 0x082ff00000041850 */
[C---:B------:R-:W-:Y:S08]  /*219f0*/  HMMA.16816.F32.BF16 R84, R12.reuse, R28, R84 ;  /* 0x0000001c0c54723c */ /* 0x040ff00000041854 */
[-C--:B------:R-:W-:Y:S08]  /*21a00*/  HMMA.16816.F32.BF16 R88, R12, R30.reuse, R88 ;  /* 0x0000001e0c58723c */ /* 0x080ff00000041858 */
[C---:B------:R-:W-:Y:S01]  /*21a10*/  HMMA.16816.F32.BF16 R92, R24.reuse, R30, R92 ;  /* 0x0000001e185c723c */ /* 0x040fe2000004185c */
[----:B----4-:R-:W-:Y:S03]  /*21a20*/  @!P3 HFMA2.BF16_V2 R138, -RZ.H0_H0, RZ.H0_H0, -R45.H0_H0 ;  /* 0x200000ffff8ab231 */ /* 0x010fe6000034092d */
[----:B--2---:R-:W-:Y:S02]  /*21a30*/  @!P5 HFMA2.BF16_V2 R61, -RZ.H0_H0, RZ.H0_H0, -R44.H0_H0 ;  /* 0x200000ffff3dd231 */ /* 0x004fe4000034092c */
[----:B------:R-:W-:Y:S01]  /*21a40*/  PRMT R150, R138, 0x7610, R150 ;  /* 0x000076108a967816 */ /* 0x000fe20000000096 */
[----:B------:R1:W-:Y:S02]  /*21a50*/  @!P3 STL.S16 [R1+0x50], R138 ;  /* 0x0000508a0100b387 */ /* 0x0003e40000100600 */
[----:B------:R-:W-:Y:S02]  /*21a60*/  PRMT R141, R61, 0x7610, R141 ;  /* 0x000076103d8d7816 */ /* 0x000fe4000000008d */
[----:B------:R2:W-:Y:S01]  /*21a70*/  @!P5 STL.S16 [R1+0x4c], R61 ;  /* 0x00004c3d0100d387 */ /* 0x0005e20000100600 */
[----:B-1----:R-:W-:Y:S02]  /*21a80*/  PRMT R138, R45, 0x5410, R44 ;  /* 0x000054102d8a7816 */ /* 0x002fe4000000002c */
[----:B------:R-:W-:Y:S02]  /*21a90*/  @!P5 PRMT R44, R141, 0x5410, RZ ;  /* 0x000054108d2cd816 */ /* 0x000fe400000000ff */
[----:B--2---:R-:W-:Y:S01]  /*21aa0*/  LOP3.LUT R61, R152, 0xffff, RZ, 0xc0, !PT ;  /* 0x0000ffff983d7812 */ /* 0x004fe200078ec0ff */
[----:B------:R1:W2:Y:S01]  /*21ab0*/  LDL.S16 R141, [R1+0x54] ;  /* 0x00005400018d7983 */ /* 0x0002a20000100600 */
[----:B------:R-:W-:Y:S01]  /*21ac0*/  @!P3 PRMT R45, R150, 0x5410, RZ ;  /* 0x00005410962db816 */ /* 0x000fe200000000ff */
[----:B-----5:R-:W-:Y:S01]  /*21ad0*/  @!P4 HFMA2.BF16_V2 R148, -RZ.H0_H0, RZ.H0_H0, -R57.H0_H0 ;  /* 0x200000ffff94c231 */ /* 0x020fe20000340939 */
[----:B------:R-:W-:Y:S01]  /*21ae0*/  ISETP.GE.U32.AND P3, PT, R233, R58, PT ;  /* 0x0000003ae900720c */ /* 0x000fe20003f66070 */
[----:B------:R-:W-:Y:S01]  /*21af0*/  STG.E.U16 [R180.64+0x40], R44 ;  /* 0x0000402cb4007986 */ /* 0x000fe2000c101526 */
[----:B------:R-:W-:Y:S02]  /*21b00*/  SHF.R.U32.HI R61, RZ, 0x8, R61 ;  /* 0x00000008ff3d7819 */ /* 0x000fe4000001163d */
[----:B------:R-:W-:Y:S01]  /*21b10*/  PRMT R132, R148, 0x7610, R132 ;  /* 0x0000761094847816 */ /* 0x000fe20000000084 */
[----:B------:R3:W-:Y:S01]  /*21b20*/  @!P4 STL.S16 [R1+0x5c], R148 ;  /* 0x00005c940100c387 */ /* 0x0007e20000100600 */
[----:B------:R-:W-:Y:S01]  /*21b30*/  LOP3.LUT R61, R61, 0xffff, RZ, 0xc0, !PT ;  /* 0x0000ffff3d3d7812 */ /* 0x000fe200078ec0ff */
[----:B------:R-:W-:Y:S01]  /*21b40*/  @!P6 HFMA2.BF16_V2 R133, -RZ.H0_H0, RZ.H0_H0, -R60.H0_H0 ;  /* 0x200000ffff85e231 */ /* 0x000fe2000034093c */
[----:B------:R-:W-:Y:S01]  /*21b50*/  SHF.R.U32.HI R58, RZ, 0x10, R152 ;  /* 0x00000010ff3a7819 */ /* 0x000fe20000011698 */
[----:B------:R-:W-:Y:S01]  /*21b60*/  STG.E.U16 [R180.64+0x3e], R45 ;  /* 0x00003e2db4007986 */ /* 0x000fe2000c101526 */
[----:B------:R-:W-:Y:S02]  /*21b70*/  ISETP.GE.U32.AND P5, PT, R233, R61, PT ;  /* 0x0000003de900720c */ /* 0x000fe40003fa6070 */
[C---:B------:R-:W-:Y:S01]  /*21b80*/  PRMT R61, R57.reuse, 0x7632, R61 ;  /* 0x00007632393d7816 */ /* 0x040fe2000000003d */
[----:B------:R-:W-:Y:S01]  /*21b90*/  LDSM.16.MT88.4 R44, [R188+0x9800] ;  /* 0x00980000bc2c783b */ /* 0x000fe20000004200 */
[----:B------:R-:W-:Y:S02]  /*21ba0*/  LOP3.LUT R58, R58, 0xff, RZ, 0xc0, !PT ;  /* 0x000000ff3a3a7812 */ /* 0x000fe400078ec0ff */
[----:B------:R-:W-:Y:S01]  /*21bb0*/  PRMT R134, R57, 0x5410, R61 ;  /* 0x0000541039867816 */ /* 0x000fe2000000003d */
[----:B------:R-:W-:Y:S01]  /*21bc0*/  @!P3 HFMA2.BF16_V2 R144, -RZ.H0_H0, RZ.H0_H0, -R61.H0_H0 ;  /* 0x200000ffff90b231 */ /* 0x000fe2000034093d */
[----:B------:R-:W-:Y:S02]  /*21bd0*/  @!P4 PRMT R57, R132, 0x5410, RZ ;  /* 0x000054108439c816 */ /* 0x000fe400000000ff */
[----:B------:R-:W-:Y:S01]  /*21be0*/  ISETP.GE.U32.AND P4, PT, R233, R58, PT ;  /* 0x0000003ae900720c */ /* 0x000fe20003f86070 */
[----:B------:R1:W4:Y:S01]  /*21bf0*/  LDL.S16 R132, [R1+0x34] ;  /* 0x0000340001847983 */ /* 0x0003220000100600 */
[----:B------:R-:W-:Y:S02]  /*21c00*/  PRMT R58, R144, 0x7610, R58 ;  /* 0x00007610903a7816 */ /* 0x000fe4000000003a */
[----:B------:R-:W-:Y:S01]  /*21c10*/  PRMT R41, R133, 0x7610, R41 ;  /* 0x0000761085297816 */ /* 0x000fe20000000029 */
[----:B------:R5:W-:Y:S01]  /*21c20*/  @!P3 STL.S16 [R1+0x48], R144 ;  /* 0x000048900100b387 */ /* 0x000be20000100600 */
[----:B------:R-:W-:Y:S02]  /*21c30*/  @!P3 PRMT R61, R58, 0x5410, RZ ;  /* 0x000054103a3db816 */ /* 0x000fe400000000ff */
[----:B------:R-:W-:Y:S01]  /*21c40*/  ISETP.GE.U32.AND P3, PT, R233, R40, PT ;  /* 0x00000028e900720c */ /* 0x000fe20003f66070 */
[----:B------:R1:W-:Y:S01]  /*21c50*/  @!P6 STL.S16 [R1+0x40], R133 ;  /* 0x000040850100e387 */ /* 0x0003e20000100600 */
[C---:B------:R-:W-:Y:S02]  /*21c60*/  LOP3.LUT R40, R142.reuse, 0xff, RZ, 0xc0, !PT ;  /* 0x000000ff8e287812 */ /* 0x040fe400078ec0ff */
[----:B------:R-:W-:Y:S01]  /*21c70*/  LOP3.LUT R58, R142, 0xffff, RZ, 0xc0, !PT ;  /* 0x0000ffff8e3a7812 */ /* 0x000fe200078ec0ff */
[----:B---3--:R3:W3:Y:S03]  /*21c80*/  LDL.S16 R148, [R1+0x3c] ;  /* 0x00003c0001947983 */ /* 0x0086e60000100600 */
[----:B------:R-:W-:Y:S01]  /*21c90*/  SHF.R.U32.HI R58, RZ, 0x8, R58 ;  /* 0x00000008ff3a7819 */ /* 0x000fe2000001163a */
[----:B------:R1:W-:Y:S03]  /*21ca0*/  STG.E.U16 [R178.64+0x40], R57 ;  /* 0x00004039b2007986 */ /* 0x0003e6000c101526 */
[----:B------:R-:W-:Y:S01]  /*21cb0*/  LOP3.LUT R58, R58, 0xffff, RZ, 0xc0, !PT ;  /* 0x0000ffff3a3a7812 */ /* 0x000fe200078ec0ff */
[----:B------:R-:W-:Y:S01]  /*21cc0*/  STG.E.U16 [R178.64+0x42], R61 ;  /* 0x0000423db2007986 */ /* 0x000fe2000c101526 */
[----:B-----5:R-:W-:Y:S02]  /*21cd0*/  LOP3.LUT R144, R152, 0xff, RZ, 0xc0, !PT ;  /* 0x000000ff98907812 */ /* 0x020fe400078ec0ff */
[----:B-1----:R-:W-:Y:S02]  /*21ce0*/  PRMT R133, R60, 0x5410, R63 ;  /* 0x000054103c857816 */ /* 0x002fe4000000003f */
[----:B------:R-:W-:Y:S02]  /*21cf0*/  @!P6 PRMT R60, R41, 0x5410, RZ ;  /* 0x00005410293ce816 */ /* 0x000fe400000000ff */
[----:B------:R-:W-:Y:S02]  /*21d00*/  ISETP.GE.U32.AND P6, PT, R233, R40, PT ;  /* 0x00000028e900720c */ /* 0x000fe40003fc6070 */
[----:B------:R-:W1:Y:S01]  /*21d10*/  LDSM.16.MT88.4 R40, [R188+0xb400] ;  /* 0x00b40000bc28783b */ /* 0x000e620000004200 */
[----:B------:R-:W-:Y:S07]  /*21d20*/  PRMT R57, R3, 0x7632, R57 ;  /* 0x0000763203397816 */ /* 0x000fee0000000039 */
[----:B------:R-:W-:Y:S01]  /*21d30*/  STG.E.U16 [R174.64+0x50], R60 ;  /* 0x0000503cae007986 */ /* 0x000fe2000c101526 */
[-C--:B-1----:R-:W-:Y:S08]  /*21d40*/  HMMA.16816.F32.BF16 R96, R24, R40.reuse, R96 ;  /* 0x000000281860723c */ /* 0x082ff00000041860 */
[C---:B------:R-:W-:Y:S08]  /*21d50*/  HMMA.16816.F32.BF16 R100, R12.reuse, R40, R100 ;  /* 0x000000280c64723c */ /* 0x040ff00000041864 */
[-C--:B------:R-:W-:Y:S08]  /*21d60*/  HMMA.16816.F32.BF16 R104, R12, R42.reuse, R104 ;  /* 0x0000002a0c68723c */ /* 0x080ff00000041868 */
[C---:B------:R-:W-:Y:S01]  /*21d70*/  HMMA.16816.F32.BF16 R108, R24.reuse, R42, R108 ;  /* 0x0000002a186c723c */ /* 0x040fe2000004186c */
[----:B--2---:R-:W-:Y:S05]  /*21d80*/  @!P5 HFMA2.BF16_V2 R141, -RZ.H0_H0, RZ.H0_H0, -R63.H0_H0 ;  /* 0x200000ffff8dd231 */ /* 0x004fea000034093f */
[----:B------:R1:W-:Y:S01]  /*21d90*/  @!P5 STL.S16 [R1+0x54], R141 ;  /* 0x0000548d0100d387 */ /* 0x0003e20000100600 */
[----:B------:R-:W-:Y:S05]  /*21da0*/  PRMT R135, R141, 0x7610, R135 ;  /* 0x000076108d877816 */ /* 0x000fea0000000087 */
[----:B------:R-:W-:Y:S02]  /*21db0*/  @!P5 PRMT R63, R135, 0x5410, RZ ;  /* 0x00005410873fd816 */ /* 0x000fe400000000ff */
[----:B------:R-:W-:Y:S02]  /*21dc0*/  LOP3.LUT R135, R143, UR6, R146, 0x96, !PT ;  /* 0x000000068f877c12 */ /* 0x000fe4000f8e9692 */
[----:B------:R-:W-:Y:S01]  /*21dd0*/  ISETP.GE.U32.AND P5, PT, R233, R58, PT ;  /* 0x0000003ae900720c */ /* 0x000fe20003fa6070 */
[----:B------:R-:W-:Y:S01]  /*21de0*/  STG.E.U16 [R174.64+0x52], R63 ;  /* 0x0000523fae007986 */ /* 0x000fe2000c101526 */
[--C-:B------:R-:W-:Y:S02]  /*21df0*/  SHF.R.U32.HI R58, RZ, 0x10, R152.reuse ;  /* 0x00000010ff3a7819 */ /* 0x100fe40000011698 */
[----:B------:R-:W-:Y:S02]  /*21e00*/  SHF.R.U32.HI R152, RZ, 0x18, R152 ;  /* 0x00000018ff987819 */ /* 0x000fe40000011698 */
[----:B------:R-:W-:Y:S01]  /*21e10*/  LOP3.LUT R58, R58, 0xff, RZ, 0xc0, !PT ;  /* 0x000000ff3a3a7812 */ /* 0x000fe200078ec0ff */
[----:B----4-:R-:W-:Y:S03]  /*21e20*/  @!P4 HFMA2.BF16_V2 R132, -RZ.H0_H0, RZ.H0_H0, -R59.H0_H0 ;  /* 0x200000ffff84c231 */ /* 0x010fe6000034093b */
[----:B------:R-:W-:Y:S02]  /*21e30*/  PRMT R152, R58, 0x5410, R152 ;  /* 0x000054103a987816 */ /* 0x000fe40000000098 */
[----:B------:R-:W-:Y:S01]  /*21e40*/  PRMT R58, R168, 0x7632, R58 ;  /* 0x00007632a83a7816 */ /* 0x000fe2000000003a */
[----:B------:R2:W-:Y:S01]  /*21e50*/  @!P4 STL.S16 [R1+0x34], R132 ;  /* 0x000034840100c387 */ /* 0x0005e20000100600 */
[----:B------:R-:W-:Y:S02]  /*21e60*/  PRMT R28, R132, 0x7610, R28 ;  /* 0x00007610841c7816 */ /* 0x000fe4000000001c */
[----:B-1----:R-:W-:Y:S01]  /*21e70*/  LOP3.LUT R141, R153, UR6, R158, 0x96, !PT ;  /* 0x00000006998d7c12 */ /* 0x002fe2000f8e969e */
[----:B------:R1:W4:Y:S01]  /*21e80*/  LDL.S16 R150, [R1+0x38] ;  /* 0x0000380001967983 */ /* 0x0003220000100600 */
[----:B---3--:R-:W-:Y:S02]  /*21e90*/  @!P3 HFMA2.BF16_V2 R148, -RZ.H0_H0, RZ.H0_H0, -R62.H0_H0 ;  /* 0x200000ffff94b231 */ /* 0x008fe4000034093e */
[----:B------:R-:W-:Y:S02]  /*21ea0*/  LOP3.LUT R40, R141, 0xff, RZ, 0xc0, !PT ;  /* 0x000000ff8d287812 */ /* 0x000fe400078ec0ff */
[----:B------:R-:W-:Y:S01]  /*21eb0*/  SHF.R.U32.HI R42, RZ, 0x10, R141 ;  /* 0x00000010ff2a7819 */ /* 0x000fe2000001168d */
[----:B------:R3:W-:Y:S01]  /*21ec0*/  @!P3 STL.S16 [R1+0x3c], R148 ;  /* 0x00003c940100b387 */ /* 0x0007e20000100600 */
[----:B------:R-:W-:Y:S02]  /*21ed0*/  PRMT R145, R148, 0x7610, R145 ;  /* 0x0000761094917816 */ /* 0x000fe40000000091 */
[----:B------:R-:W-:Y:S02]  /*21ee0*/  LOP3.LUT R43, R42, 0xff, RZ, 0xc0, !PT ;  /* 0x000000ff2a2b7812 */ /* 0x000fe400078ec0ff */
[----:B--2---:R-:W-:Y:S02]  /*21ef0*/  PRMT R132, R59, 0x5410, R62 ;  /* 0x000054103b847816 */ /* 0x004fe4000000003e */
[----:B------:R-:W-:Y:S02]  /*21f00*/  @!P4 PRMT R59, R28, 0x5410, RZ ;  /* 0x000054101c3bc816 */ /* 0x000fe400000000ff */
[----:B------:R-:W-:Y:S01]  /*21f10*/  ISETP.GE.U32.AND P4, PT, R233, R0, PT ;  /* 0x00000000e900720c */ /* 0x000fe20003f86070 */
[----:B------:R-:W2:Y:S01]  /*21f20*/  LDSM.16.MT88.4 R28, [R190+0xb400] ;  /* 0x00b40000be1c783b */ /* 0x000ea20000004200 */
[----:B------:R-:W-:Y:S02]  /*21f30*/  LOP3.LUT R0, R142, 0xffff, RZ, 0xc0, !PT ;  /* 0x0000ffff8e007812 */ /* 0x000fe400078ec0ff */
[--C-:B------:R-:W-:Y:S02]  /*21f40*/  SHF.R.U32.HI R143, RZ, 0x18, R142.reuse ;  /* 0x00000018ff8f7819 */ /* 0x100fe4000001168e */
[----:B------:R-:W-:Y:S02]  /*21f50*/  SHF.R.U32.HI R142, RZ, 0x18, R142 ;  /* 0x00000018ff8e7819 */ /* 0x000fe4000001168e */
[----:B------:R-:W-:Y:S01]  /*21f60*/  SHF.R.U32.HI R0, RZ, 0x8, R0 ;  /* 0x00000008ff007819 */ /* 0x000fe20000011600 */
[----:B---3--:R1:W3:Y:S01]  /*21f70*/  LDL.S16 R148, [R1+0x44] ;  /* 0x0000440001947983 */ /* 0x0082e20000100600 */
[----:B------:R-:W-:Y:S02]  /*21f80*/  PRMT R147, R56, 0x5410, R142 ;  /* 0x0000541038937816 */ /* 0x000fe4000000008e */
[----:B------:R-:W-:Y:S01]  /*21f90*/  PRMT R56, R168, 0x7610, R56 ;  /* 0x00007610a8387816 */ /* 0x000fe20000000038 */
[----:B------:R-:W-:Y:S01]  /*21fa0*/  STG.E.U16 [R176.64+0x50], R59 ;  /* 0x0000503bb0007986 */ /* 0x000fe2000c101526 */
[----:B------:R-:W-:Y:S02]  /*21fb0*/  @!P3 PRMT R62, R145, 0x5410, RZ ;  /* 0x00005410913eb816 */ /* 0x000fe400000000ff */
[----:B------:R-:W-:Y:S02]  /*21fc0*/  PRMT R145, R144, 0x5410, R136 ;  /* 0x0000541090917816 */ /* 0x000fe40000000088 */
[----:B------:R-:W-:Y:S01]  /*21fd0*/  PRMT R146, R137, 0x5410, R0 ;  /* 0x0000541089927816 */ /* 0x000fe20000000000 */
[----:B------:R-:W-:Y:S01]  /*21fe0*/  IMAD.WIDE.U32 R136, R165, -0x2daee0ad, RZ ;  /* 0xd2511f53a5887825 */ /* 0x000fe200078e00ff */
[----:B------:R-:W-:Y:S01]  /*21ff0*/  LOP3.LUT R0, R141, 0xffff, RZ, 0xc0, !PT ;  /* 0x0000ffff8d007812 */ /* 0x000fe200078ec0ff */
[----:B------:R-:W-:Y:S01]  /*22000*/  STG.E.U16 [R176.64+0x52], R62 ;  /* 0x0000523eb0007986 */ /* 0x000fe2000c101526 */
[----:B------:R-:W-:Y:S02]  /*22010*/  ISETP.GE.U32.AND P3, PT, R233, R143, PT ;  /* 0x0000008fe900720c */ /* 0x000fe40003f66070 */
[----:B------:R-:W-:Y:S02]  /*22020*/  LOP3.LUT R142, R137, UR7, R164, 0x96, !PT ;  /* 0x00000007898e7c12 */ /* 0x000fe4000f8e96a4 */
[----:B------:R-:W-:Y:S02]  /*22030*/  SHF.R.U32.HI R0, RZ, 0x8, R0 ;  /* 0x00000008ff007819 */ /* 0x000fe40000011600 */
[----:B------:R-:W-:Y:S02]  /*22040*/  LOP3.LUT R143, R135, 0xff, RZ, 0xc0, !PT ;  /* 0x000000ff878f7812 */ /* 0x000fe400078ec0ff */
[----:B------:R-:W-:Y:S02]  /*22050*/  PRMT R144, R40, 0x5410, R0 ;  /* 0x0000541028907816 */ /* 0x000fe40000000000 */
[----:B------:R-:W-:Y:S02]  /*22060*/  LOP3.LUT R40, R142, 0xff, RZ, 0xc0, !PT ;  /* 0x000000ff8e287812 */ /* 0x000fe400078ec0ff */
[----:B------:R-:W-:Y:S02]  /*22070*/  PRMT R0, R56, 0x5410, R58 ;  /* 0x0000541038007816 */ /* 0x000fe4000000003a */
[----:B------:R-:W-:Y:S04]  /*22080*/  SHF.R.U32.HI R141, RZ, 0x18, R141 ;  /* 0x00000018ff8d7819 */ /* 0x000fe8000001168d */
[----:B------:R-:W-:Y:S01]  /*22090*/  PRMT R43, R43, 0x5410, R141 ;  /* 0x000054102b2b7816 */ /* 0x000fe2000000008d */
[-C--:B--2---:R-:W-:Y:S08]  /*220a0*/  HMMA.16816.F32.BF16 R112, R24, R28.reuse, R112 ;  /* 0x0000001c1870723c */ /* 0x084ff00000041870 */
[C---:B------:R-:W-:Y:S08]  /*220b0*/  HMMA.16816.F32.BF16 R116, R12.reuse, R28, R116 ;  /* 0x0000001c0c74723c */ /* 0x040ff00000041874 */
[-C--:B------:R-:W-:Y:S07]  /*220c0*/  HMMA.16816.F32.BF16 R120, R12, R30.reuse, R120 ;  /* 0x0000001e0c78723c */ /* 0x080fee0000041878 */
[--C-:B------:R-:W-:Y:S01]  /*220d0*/  HSET2.LE.AND R14, R146, R199.reuse, PT ;  /* 0x000000c7920e7233 */ /* 0x100fe20003803000 */
[----:B------:R-:W-:Y:S01]  /*220e0*/  HMMA.16816.F32.BF16 R124, R24, R30, R124 ;  /* 0x0000001e187c723c */ /* 0x000fe2000004187c */
[--C-:B------:R-:W-:Y:S01]  /*220f0*/  HSET2.LE.AND R15, R147, R199.reuse, PT ;  /* 0x000000c7930f7233 */ /* 0x100fe20003803000 */
[----:B------:R-:W2:Y:S02]  /*22100*/  LDSM.16.MT88.4 R24, [R190+0x9800] ;  /* 0x00980000be18783b */ /* 0x000ea40000004200 */
[----:B------:R-:W-:Y:S02]  /*22110*/  LOP3.LUT R14, R14, R0, RZ, 0xc0, !PT ;  /* 0x000000000e0e7212 */ /* 0x000fe400078ec0ff */
[----:B------:R-:W-:Y:S06]  /*22120*/  PRMT R0, R3, 0x5410, R57 ;  /* 0x0000541003007816 */ /* 0x000fec0000000039 */
[----:B------:R-:W-:Y:S02]  /*22130*/  LOP3.LUT R15, R15, R0, RZ, 0xc0, !PT ;  /* 0x000000000f0f7212 */ /* 0x000fe400078ec0ff */
[----:B------:R-:W-:Y:S01]  /*22140*/  PRMT R0, R169, 0x7610, R0 ;  /* 0x00007610a9007816 */ /* 0x000fe20000000000 */
[----:B----4-:R-:W-:Y:S05]  /*22150*/  @!P6 HFMA2.BF16_V2 R150, -RZ.H0_H0, RZ.H0_H0, -R56.H0_H0 ;  /* 0x200000ffff96e231 */ /* 0x010fea0000340938 */
[----:B------:R4:W-:Y:S01]  /*22160*/  @!P6 STL.S16 [R1+0x38], R150 ;  /* 0x000038960100e387 */ /* 0x0009e20000100600 */
[----:B------:R-:W-:Y:S04]  /*22170*/  PRMT R41, R150, 0x7610, R41 ;  /* 0x0000761096297816 */ /* 0x000fe80000000029 */
[----:B------:R-:W-:Y:S02]  /*22180*/  @!P6 PRMT R56, R41, 0x5410, RZ ;  /* 0x000054102938e816 */ /* 0x000fe400000000ff */
[--C-:B------:R-:W-:Y:S02]  /*22190*/  SHF.R.U32.HI R41, RZ, 0x10, R135.reuse ;  /* 0x00000010ff297819 */ /* 0x100fe40000011687 */
[----:B------:R-:W-:Y:S01]  /*221a0*/  ISETP.GE.U32.AND P6, PT, R233, R40, PT ;  /* 0x00000028e900720c */ /* 0x000fe20003fc6070 */
[----:B------:R5:W-:Y:S01]  /*221b0*/  STG.E.U16 [R180.64+0x4e], R56 ;  /* 0x00004e38b4007986 */ /* 0x000be2000c101526 */
[----:B------:R-:W-:Y:S02]  /*221c0*/  LOP3.LUT R40, R135, 0xffff, RZ, 0xc0, !PT ;  /* 0x0000ffff87287812 */ /* 0x000fe400078ec0ff */
[----:B------:R-:W-:Y:S02]  /*221d0*/  LOP3.LUT R41, R41, 0xff, RZ, 0xc0, !PT ;  /* 0x000000ff29297812 */ /* 0x000fe400078ec0ff */
[----:B------:R-:W-:Y:S02]  /*221e0*/  SHF.R.U32.HI R135, RZ, 0x18, R135 ;  /* 0x00000018ff877819 */ /* 0x000fe40000011687 */
[----:B------:R-:W-:Y:S02]  /*221f0*/  SHF.R.U32.HI R42, RZ, 0x8, R40 ;  /* 0x00000008ff2a7819 */ /* 0x000fe40000011628 */
[----:B------:R-:W-:Y:S02]  /*22200*/  PRMT R135, R41, 0x5410, R135 ;  /* 0x0000541029877816 */ /* 0x000fe40000000087 */
[----:B------:R-:W-:Y:S02]  /*22210*/  LOP3.LUT R40, R142, 0xffff, RZ, 0xc0, !PT ;  /* 0x0000ffff8e287812 */ /* 0x000fe400078ec0ff */
[----:B------:R-:W-:Y:S01]  /*22220*/  PRMT R143, R143, 0x5410, R42 ;  /* 0x000054108f8f7816 */ /* 0x000fe2000000002a */
[--C-:B------:R-:W-:Y:S01]  /*22230*/  HSET2.LE.AND R13, R135, R199.reuse, PT ;  /* 0x000000c7870d7233 */ /* 0x100fe20003803000 */
[----:B----4-:R1:W4:Y:S01]  /*22240*/  LDL.S16 R150, [R1+0x30] ;  /* 0x0000300001967983 */ /* 0x0103220000100600 */
[----:B------:R-:W-:Y:S01]  /*22250*/  SHF.R.U32.HI R40, RZ, 0x8, R40 ;  /* 0x00000008ff287819 */ /* 0x000fe20000011628 */
[--C-:B------:R-:W-:Y:S02]  /*22260*/  HSET2.LE.AND R42, R145, R199.reuse, PT ;  /* 0x000000c7912a7233 */ /* 0x100fe40003803000 */
[----:B---3--:R-:W-:Y:S01]  /*22270*/  @!P5 HFMA2.BF16_V2 R148, -RZ.H0_H0, RZ.H0_H0, -R58.H0_H0 ;  /* 0x200000ffff94d231 */ /* 0x008fe2000034093a */
[----:B------:R-:W-:Y:S01]  /*22280*/  LOP3.LUT R28, R40, 0xffff, RZ, 0xc0, !PT ;  /* 0x0000ffff281c7812 */ /* 0x000fe200078ec0ff */
[--C-:B------:R-:W-:Y:S01]  /*22290*/  HSET2.LE.AND R40, R144, R199.reuse, PT ;  /* 0x000000c790287233 */ /* 0x100fe20003803000 */
[----:B------:R-:W-:Y:S01]  /*222a0*/  LOP3.LUT R13, R13, R134, RZ, 0xc0, !PT ;  /* 0x000000860d0d7212 */ /* 0x000fe200078ec0ff */
[--C-:B------:R-:W-:Y:S01]  /*222b0*/  HSET2.LE.AND R12, R143, R199.reuse, PT ;  /* 0x000000c78f0c7233 */ /* 0x100fe20003803000 */
[----:B------:R3:W-:Y:S01]  /*222c0*/  @!P5 STL.S16 [R1+0x44], R148 ;  /* 0x000044940100d387 */ /* 0x0007e20000100600 */
[----:B------:R-:W-:Y:S02]  /*222d0*/  PRMT R41, R148, 0x7610, R41 ;  /* 0x0000761094297816 */ /* 0x000fe40000000029 */
[----:B------:R-:W-:Y:S01]  /*222e0*/  LOP3.LUT R42, R42, R133, RZ, 0xc0, !PT ;  /* 0x000000852a2a7212 */ /* 0x000fe200078ec0ff */
[----:B------:R1:W4:Y:S01]  /*222f0*/  LDL.S16 R144, [R1+0x24] ;  /* 0x0000240001907983 */ /* 0x0003220000100600 */
[----:B------:R-:W-:Y:S01]  /*22300*/  @!P5 PRMT R58, R41, 0x5410, RZ ;  /* 0x00005410293ad816 */ /* 0x000fe200000000ff */
[--C-:B------:R-:W-:Y:S01]  /*22310*/  HSET2.LE.AND R41, R43, R199.reuse, PT ;  /* 0x000000c72b297233 */ /* 0x100fe20003803000 */
[----:B------:R-:W-:Y:S01]  /*22320*/  LOP3.LUT R40, R40, R140, RZ, 0xc0, !PT ;  /* 0x0000008c28287212 */ /* 0x000fe200078ec0ff */
[----:B------:R1:W4:Y:S01]  /*22330*/  LDL.S16 R141, [R1+0x2c] ;  /* 0x00002c00018d7983 */ /* 0x0003220000100600 */
[----:B------:R-:W-:Y:S01]  /*22340*/  HSET2.LE.AND R43, R152, R199, PT ;  /* 0x000000c7982b7233 */ /* 0x000fe20003803000 */
[----:B------:R-:W-:Y:S02]  /*22350*/  LOP3.LUT R12, R12, R138, RZ, 0xc0, !PT ;  /* 0x0000008a0c0c7212 */ /* 0x000fe400078ec0ff */
[----:B------:R-:W-:Y:S01]  /*22360*/  LOP3.LUT R41, R41, R139, RZ, 0xc0, !PT ;  /* 0x0000008b29297212 */ /* 0x000fe200078ec0ff */
[----:B------:R1:W-:Y:S01]  /*22370*/  STG.E.U16 [R180.64+0x50], R58 ;  /* 0x0000503ab4007986 */ /* 0x0003e2000c101526 */
[----:B------:R-:W-:Y:S02]  /*22380*/  LOP3.LUT R43, R43, R132, RZ, 0xc0, !PT ;  /* 0x000000842b2b7212 */ /* 0x000fe400078ec0ff */
[----:B------:R-:W-:Y:S02]  /*22390*/  ISETP.GE.U32.AND P5, PT, R233, R28, PT ;  /* 0x0000001ce900720c */ /* 0x000fe40003fa6070 */
[----:B------:R-:W-:Y:S02]  /*223a0*/  SHF.R.U32.HI R28, RZ, 0x18, R142 ;  /* 0x00000018ff1c7819 */ /* 0x000fe4000001168e */
[----:B-----5:R-:W-:Y:S01]  /*223b0*/  PRMT R56, R2, 0x7632, R56 ;  /* 0x0000763202387816 */ /* 0x020fe20000000038 */
[-C--:B------:R-:W-:Y:S01]  /*223c0*/  HMMA.16816.F32.BF16 R4, R40, R44.reuse, R4 ;  /* 0x0000002c2804723c */ /* 0x080fe20000041804 */
[----:B---3--:R3:W5:Y:S07]  /*223d0*/  LDL.S16 R148, [R1+0x28] ;  /* 0x0000280001947983 */ /* 0x00876e0000100600 */
[C---:B------:R-:W-:Y:S07]  /*223e0*/  HMMA.16816.F32.BF16 R8, R12.reuse, R44, R8 ;  /* 0x0000002c0c08723c */ /* 0x040fee0000041808 */
[----:B------:R-:W-:Y:S01]  /*223f0*/  LOP3.LUT R44, R173, UR7, R162, 0x96, !PT ;  /* 0x00000007ad2c7c12 */ /* 0x000fe2000f8e96a2 */
[-C--:B------:R-:W-:Y:S01]  /*22400*/  HMMA.16816.F32.BF16 R16, R12, R46.reuse, R16 ;  /* 0x0000002e0c10723c */ /* 0x080fe20000041810 */
[----:B------:R-:W-:Y:S03]  /*22410*/  PRMT R45, R169, 0x7632, R45 ;  /* 0x00007632a92d7816 */ /* 0x000fe6000000002d */
[----:B-1----:R-:W-:Y:S02]  /*22420*/  LOP3.LUT R58, R136, 0xffff, RZ, 0xc0, !PT ;  /* 0x0000ffff883a7812 */ /* 0x002fe400078ec0ff */
[----:B------:R-:W-:Y:S02]  /*22430*/  PRMT R135, R0, 0x5410, R45 ;  /* 0x0000541000877816 */ /* 0x000fe4000000002d */
[C---:B------:R-:W-:Y:S07]  /*22440*/  HMMA.16816.F32.BF16 R20, R40.reuse, R46, R20 ;  /* 0x0000002e2814723c */ /* 0x040fee0000041814 */
[----:B------:R-:W-:Y:S01]  /*22450*/  LOP3.LUT R46, R44, 0xffff, RZ, 0xc0, !PT ;  /* 0x0000ffff2c2e7812 */ /* 0x000fe200078ec0ff */
[-C--:B--2---:R-:W-:Y:S01]  /*22460*/  HMMA.16816.F32.BF16 R32, R40, R24.reuse, R32 ;  /* 0x000000182820723c */ /* 0x084fe20000041820 */
[----:B------:R-:W-:Y:S03]  /*22470*/  PRMT R47, R170, 0x7610, R47 ;  /* 0x00007610aa2f7816 */ /* 0x000fe6000000002f */
[----:B------:R-:W-:Y:S04]  /*22480*/  SHF.R.U32.HI R46, RZ, 0x8, R46 ;  /* 0x00000008ff2e7819 */ /* 0x000fe8000001162e */
[C---:B------:R-:W-:Y:S01]  /*22490*/  HMMA.16816.F32.BF16 R36, R12.reuse, R24, R36 ;  /* 0x000000180c24723c */ /* 0x040fe20000041824 */
[----:B------:R-:W-:Y:S06]  /*224a0*/  LOP3.LUT R46, R46, 0xffff, RZ, 0xc0, !PT ;  /* 0x0000ffff2e2e7812 */ /* 0x000fec00078ec0ff */
[----:B------:R-:W-:Y:S01]  /*224b0*/  SHF.R.U32.HI R24, RZ, 0x10, R44 ;  /* 0x00000010ff187819 */ /* 0x000fe2000001162c */
[-C--:B------:R-:W-:Y:S04]  /*224c0*/  HMMA.16816.F32.BF16 R48, R12, R26.reuse, R48 ;  /* 0x0000001a0c30723c */ /* 0x080fe80000041830 */
[----:B------:R-:W-:Y:S04]  /*224d0*/  LOP3.LUT R24, R24, 0xff, RZ, 0xc0, !PT ;  /* 0x000000ff18187812 */ /* 0x000fe800078ec0ff */
[C---:B------:R-:W-:Y:S01]  /*224e0*/  HMMA.16816.F32.BF16 R52, R40.reuse, R26, R52 ;  /* 0x0000001a2834723c */ /* 0x040fe20000041834 */
[----:B----4-:R-:W-:Y:S05]  /*224f0*/  @!P4 HFMA2.BF16_V2 R150, -RZ.H0_H0, RZ.H0_H0, -R3.H0_H0 ;  /* 0x200000ffff96c231 */ /* 0x010fea0000340903 */
[----:B------:R-:W-:Y:S01]  /*22500*/  @!P4 STL.S16 [R1+0x30], R150 ;  /* 0x000030960100c387 */ /* 0x000fe20000100600 */
[----:B------:R-:W-:Y:S03]  /*22510*/  PRMT R149, R150, 0x7610, R149 ;  /* 0x0000761096957816 */ /* 0x000fe60000000095 */
[----:B------:R3:W2:Y:S02]  /*22520*/  LDL.S16 R134, [R1+0x20] ;  /* 0x0000200001867983 */ /* 0x0006a40000100600 */
[----:B------:R-:W-:Y:S02]  /*22530*/  @!P4 PRMT R3, R149, 0x5410, RZ ;  /* 0x000054109503c816 */ /* 0x000fe400000000ff */
[----:B------:R-:W-:Y:S01]  /*22540*/  ISETP.GE.U32.AND P4, PT, R233, R28, PT ;  /* 0x0000001ce900720c */ /* 0x000fe20003f86070 */
[----:B------:R-:W-:Y:S01]  /*22550*/  @!P6 HFMA2.BF16_V2 R144, -RZ.H0_H0, RZ.H0_H0, -R0.H0_H0 ;  /* 0x200000ffff90e231 */ /* 0x000fe20000340900 */
[----:B------:R-:W-:Y:S01]  /*22560*/  SHF.R.U32.HI R28, RZ, 0x10, R142 ;  /* 0x00000010ff1c7819 */ /* 0x000fe2000001168e */
[----:B------:R1:W-:Y:S01]  /*22570*/  STG.E.U16 [R178.64+0x50], R3 ;  /* 0x00005003b2007986 */ /* 0x0003e2000c101526 */
[----:B------:R-:W-:Y:S02]  /*22580*/  @!P5 HFMA2.BF16_V2 R141, -RZ.H0_H0, RZ.H0_H0, -R45.H0_H0 ;  /* 0x200000ffff8dd231 */ /* 0x000fe4000034092d */
[----:B------:R-:W-:Y:S02]  /*22590*/  LOP3.LUT R28, R28, 0xff, RZ, 0xc0, !PT ;  /* 0x000000ff1c1c7812 */ /* 0x000fe400078ec0ff */
[----:B------:R-:W-:Y:S02]  /*225a0*/  PRMT R29, R144, 0x7610, R29 ;  /* 0x00007610901d7816 */ /* 0x000fe4000000001d */
[----:B------:R-:W-:Y:S02]  /*225b0*/  PRMT R59, R141, 0x7610, R59 ;  /* 0x000076108d3b7816 */ /* 0x000fe4000000003b */
[----:B------:R-:W-:Y:S02]  /*225c0*/  @!P6 PRMT R0, R29, 0x5410, RZ ;  /* 0x000054101d00e816 */ /* 0x000fe400000000ff */
[----:B------:R-:W-:Y:S01]  /*225d0*/  @!P5 PRMT R45, R59, 0x5410, RZ ;  /* 0x000054103b2dd816 */ /* 0x000fe200000000ff */
[----:B-----5:R-:W-:Y:S05]  /*225e0*/  @!P3 HFMA2.BF16_V2 R148, -RZ.H0_H0, RZ.H0_H0, -R57.H0_H0 ;  /* 0x200000ffff94b231 */ /* 0x020fea0000340939 */
[----:B------:R-:W-:Y:S01]  /*225f0*/  @!P3 STL.S16 [R1+0x28], R148 ;  /* 0x000028940100b387 */ /* 0x000fe20000100600 */
[----:B------:R-:W-:Y:S02]  /*22600*/  PRMT R30, R148, 0x7610, R30 ;  /* 0x00007610941e7816 */ /* 0x000fe4000000001e */
[----:B-1----:R-:W-:Y:S01]  /*22610*/  SHF.R.U32.HI R3, RZ, 0x8, R58 ;  /* 0x00000008ff037819 */ /* 0x002fe2000001163a */
[----:B------:R3:W4:Y:S01]  /*22620*/  LDL.S16 R61, [R1+0x14] ;  /* 0x00001400013d7983 */ /* 0x0007220000100600 */
[----:B------:R-:W-:Y:S02]  /*22630*/  @!P3 PRMT R57, R30, 0x5410, RZ ;  /* 0x000054101e39b816 */ /* 0x000fe400000000ff */
[C---:B------:R-:W-:Y:S01]  /*22640*/  ISETP.GE.U32.AND P3, PT, R233.reuse, R28, PT ;  /* 0x0000001ce900720c */ /* 0x040fe20003f66070 */
[----:B------:R-:W-:Y:S01]  /*22650*/  @!P6 STL.S16 [R1+0x24], R144 ;  /* 0x000024900100e387 */ /* 0x000fe20000100600 */
[----:B------:R-:W-:Y:S02]  /*22660*/  LOP3.LUT R28, R44, 0xff, RZ, 0xc0, !PT ;  /* 0x000000ff2c1c7812 */ /* 0x000fe400078ec0ff */
[----:B------:R-:W-:Y:S01]  /*22670*/  SHF.R.U32.HI R44, RZ, 0x18, R44 ;  /* 0x00000018ff2c7819 */ /* 0x000fe2000001162c */
[----:B------:R3:W5:Y:S01]  /*22680*/  LDL.S16 R133, [R1+0x1c] ;  /* 0x00001c0001857983 */ /* 0x0007620000100600 */
[----:B------:R-:W-:Y:S02]  /*22690*/  ISETP.GE.U32.AND P6, PT, R233, R28, PT ;  /* 0x0000001ce900720c */ /* 0x000fe40003fc6070 */
[----:B------:R-:W-:Y:S01]  /*226a0*/  LOP3.LUT R3, R3, 0xffff, RZ, 0xc0, !PT ;  /* 0x0000ffff03037812 */ /* 0x000fe200078ec0ff */
[----:B------:R3:W3:Y:S04]  /*226b0*/  LDL.S16 R60, [R1+0x18] ;  /* 0x00001800013c7983 */ /* 0x0006e80000100600 */
[----:B------:R-:W-:Y:S01]  /*226c0*/  @!P5 STL.S16 [R1+0x2c], R141 ;  /* 0x00002c8d0100d387 */ /* 0x000fe20000100600 */
[----:B------:R-:W-:Y:S02]  /*226d0*/  ISETP.GE.U32.AND P5, PT, R233, R46, PT ;  /* 0x0000002ee900720c */ /* 0x000fe40003fa6070 */
[----:B------:R-:W-:Y:S01]  /*226e0*/  PRMT R46, R170, 0x7632, R46 ;  /* 0x00007632aa2e7816 */ /* 0x000fe2000000002e */
[----:B------:R1:W-:Y:S03]  /*226f0*/  STG.E.U16 [R178.64+0x52], R57 ;  /* 0x00005239b2007986 */ /* 0x0003e6000c101526 */
[----:B------:R-:W-:Y:S01]  /*22700*/  PRMT R59, R47, 0x5410, R46 ;  /* 0x000054102f3b7816 */ /* 0x000fe2000000002e */
[----:B------:R-:W-:Y:S04]  /*22710*/  STG.E.U16 [R174.64+0x60], R0 ;  /* 0x00006000ae007986 */ /* 0x000fe8000c101526 */
[----:B------:R-:W1:Y:S08]  /*22720*/  LDSM.16.MT88.4 R28, [R188+0xa800] ;  /* 0x00a80000bc1c783b */ /* 0x000e700000004200 */
[----:B------:R-:W-:Y:S08]  /*22730*/  LDSM.16.MT88.4 R148, [R188+0x9c00] ;  /* 0x009c0000bc94783b */ /* 0x000ff00000004200 */
[----:B------:R1:W-:Y:S02]  /*22740*/  STG.E.U16 [R174.64+0x62], R45 ;  /* 0x0000622dae007986 */ /* 0x0003e4000c101526 */
[----:B-1----:R-:W-:Y:S01]  /*22750*/  SHF.R.U32.HI R57, RZ, 0x18, R136 ;  /* 0x00000018ff397819 */ /* 0x002fe20000011688 */
[-C--:B------:R-:W-:Y:S01]  /*22760*/  HMMA.16816.F32.BF16 R64, R40, R28.reuse, R64 ;  /* 0x0000001c2840723c */ /* 0x080fe20000041840 */
[----:B------:R-:W-:Y:S07]  /*22770*/  SHF.R.U32.HI R45, RZ, 0x10, R172 ;  /* 0x00000010ff2d7819 */ /* 0x000fee00000116ac */
[C---:B------:R-:W-:Y:S07]  /*22780*/  HMMA.16816.F32.BF16 R68, R12.reuse, R28, R68 ;  /* 0x0000001c0c44723c */ /* 0x040fee0000041844 */
[----:B------:R-:W-:Y:S01]  /*22790*/  SHF.R.U32.HI R28, RZ, 0x10, R136 ;  /* 0x00000010ff1c7819 */ /* 0x000fe20000011688 */
[-C--:B------:R-:W-:Y:S04]  /*227a0*/  HMMA.16816.F32.BF16 R72, R12, R30.reuse, R72 ;  /* 0x0000001e0c48723c */ /* 0x080fe80000041848 */
[----:B------:R-:W-:Y:S04]  /*227b0*/  LOP3.LUT R28, R28, 0xff, RZ, 0xc0, !PT ;  /* 0x000000ff1c1c7812 */ /* 0x000fe800078ec0ff */
[C---:B------:R-:W-:Y:S01]  /*227c0*/  HMMA.16816.F32.BF16 R76, R40.reuse, R30, R76 ;  /* 0x0000001e284c723c */ /* 0x040fe2000004184c */
[----:B--2---:R-:W-:Y:S05]  /*227d0*/  @!P3 HFMA2.BF16_V2 R134, -RZ.H0_H0, RZ.H0_H0, -R47.H0_H0 ;  /* 0x200000ffff86b231 */ /* 0x004fea000034092f */
[----:B------:R-:W-:Y:S01]  /*227e0*/  PRMT R62, R134, 0x7610, R62 ;  /* 0x00007610863e7816 */ /* 0x000fe2000000003e */
[----:B------:R1:W-:Y:S05]  /*227f0*/  @!P3 STL.S16 [R1+0x20], R134 ;  /* 0x000020860100b387 */ /* 0x0003ea0000100600 */
[----:B------:R-:W-:Y:S02]  /*22800*/  @!P3 PRMT R47, R62, 0x5410, RZ ;  /* 0x000054103e2fb816 */ /* 0x000fe400000000ff */
[----:B------:R2:W2:Y:S01]  /*22810*/  LDL.S16 R62, [R1+0x8] ;  /* 0x00000800013e7983 */ /* 0x0004a20000100600 */
[----:B------:R-:W-:Y:S02]  /*22820*/  ISETP.GE.U32.AND P3, PT, R233, R24, PT ;  /* 0x00000018e900720c */ /* 0x000fe40003f66070 */
[----:B------:R-:W-:Y:S01]  /*22830*/  LOP3.LUT R24, R136, 0xff, RZ, 0xc0, !PT ;  /* 0x000000ff88187812 */ /* 0x000fe200078ec0ff */
[----:B------:R-:W-:Y:S01]  /*22840*/  STG.E.U16 [R176.64+0x60], R47 ;  /* 0x0000602fb0007986 */ /* 0x000fe2000c101526 */
[----:B-1----:R-:W-:Y:S01]  /*22850*/  PRMT R134, R2, 0x5410, R56 ;  /* 0x0000541002867816 */ /* 0x002fe20000000038 */
[----:B----4-:R-:W-:Y:S05]  /*22860*/  @!P4 HFMA2.BF16_V2 R61, -RZ.H0_H0, RZ.H0_H0, -R46.H0_H0 ;  /* 0x200000ffff3dc231 */ /* 0x010fea000034092e */
[----:B------:R1:W-:Y:S01]  /*22870*/  @!P4 STL.S16 [R1+0x14], R61 ;  /* 0x0000143d0100c387 */ /* 0x0003e20000100600 */
[----:B------:R-:W-:Y:S01]  /*22880*/  PRMT R25, R61, 0x7610, R25 ;  /* 0x000076103d197816 */ /* 0x000fe20000000019 */
[----:B-----5:R-:W-:Y:S03]  /*22890*/  @!P6 HFMA2.BF16_V2 R133, -RZ.H0_H0, RZ.H0_H0, -R2.H0_H0 ;  /* 0x200000ffff85e231 */ /* 0x020fe60000340902 */
[----:B------:R-:W-:Y:S01]  /*228a0*/  @!P4 PRMT R46, R25, 0x5410, RZ ;  /* 0x00005410192ec816 */ /* 0x000fe200000000ff */
[----:B---3--:R-:W-:Y:S01]  /*228b0*/  @!P5 HFMA2.BF16_V2 R60, -RZ.H0_H0, RZ.H0_H0, -R56.H0_H0 ;  /* 0x200000ffff3cd231 */ /* 0x008fe20000340938 */
[----:B------:R-:W-:Y:S02]  /*228c0*/  PRMT R132, R133, 0x7610, R132 ;  /* 0x0000761085847816 */ /* 0x000fe40000000084 */
[----:B------:R-:W-:Y:S01]  /*228d0*/  ISETP.GE.U32.AND P4, PT, R233, R24, PT ;  /* 0x00000018e900720c */ /* 0x000fe20003f86070 */
[----:B------:R-:W-:Y:S01]  /*228e0*/  STG.E.U16 [R176.64+0x62], R46 ;  /* 0x0000622eb0007986 */ /* 0x000fe2000c101526 */
[----:B------:R-:W-:Y:S02]  /*228f0*/  @!P6 PRMT R2, R132, 0x5410, RZ ;  /* 0x000054108402e816 */ /* 0x000fe400000000ff */
[----:B------:R-:W-:Y:S01]  /*22900*/  PRMT R63, R60, 0x7610, R63 ;  /* 0x000076103c3f7816 */ /* 0x000fe2000000003f */
[----:B------:R-:W3:Y:S03]  /*22910*/  LDSM.16.MT88.4 R24, [R190+0xa800] ;  /* 0x00a80000be18783b */ /* 0x000ee60000004200 */
[----:B------:R-:W-:Y:S02]  /*22920*/  @!P5 PRMT R56, R63, 0x5410, RZ ;  /* 0x000054103f38d816 */ /* 0x000fe400000000ff */
[----:B------:R-:W-:Y:S03]  /*22930*/  LOP3.LUT R63, R136, 0xff, RZ, 0xc0, !PT ;  /* 0x000000ff883f7812 */ /* 0x000fe600078ec0ff */
[----:B------:R-:W-:Y:S04]  /*22940*/  STG.E.U16 [R180.64+0x5e], R2 ;  /* 0x00005e02b4007986 */ /* 0x000fe8000c101526 */
[----:B-1----:R1:W4:Y:S04]  /*22950*/  LDL.S16 R61, [R1] ;  /* 0x00000000013d7983 */ /* 0x0023280000100600 */
[----:B------:R5:W-:Y:S01]  /*22960*/  @!P6 STL.S16 [R1+0x1c], R133 ;  /* 0x00001c850100e387 */ /* 0x000be20000100600 */
[----:B------:R-:W-:Y:S02]  /*22970*/  ISETP.GE.U32.AND P6, PT, R233, R44, PT ;  /* 0x0000002ce900720c */ /* 0x000fe40003fc6070 */
[----:B------:R-:W-:Y:S01]  /*22980*/  PRMT R44, R171, 0x7610, R44 ;  /* 0x00007610ab2c7816 */ /* 0x000fe2000000002c */
[----:B------:R1:W-:Y:S01]  /*22990*/  @!P5 STL.S16 [R1+0x18], R60 ;  /* 0x0000183c0100d387 */ /* 0x0003e20000100600 */
[----:B------:R-:W-:Y:S02]  /*229a0*/  ISETP.GE.U32.AND P5, PT, R233, R3, PT ;  /* 0x00000003e900720c */ /* 0x000fe40003fa6070 */
[----:B------:R-:W-:Y:S01]  /*229b0*/  PRMT R3, R171, 0x7632, R3 ;  /* 0x00007632ab037816 */ /* 0x000fe20000000003 */
[----:B------:R2:W4:Y:S04]  /*229c0*/  LDL.S16 R132, [R1+0x10] ;  /* 0x0000100001847983 */ /* 0x0005280000100600 */
[----:B------:R-:W-:Y:S01]  /*229d0*/  STG.E.U16 [R180.64+0x60], R56 ;  /* 0x00006038b4007986 */ /* 0x000fe2000c101526 */
[-C--:B---3--:R-:W-:Y:S01]  /*229e0*/  HMMA.16816.F32.BF16 R80, R40, R24.reuse, R80 ;  /* 0x000000182850723c */ /* 0x088fe20000041850 */
[----:B-----5:R-:W-:Y:S01]  /*229f0*/  PRMT R133, R44, 0x5410, R3 ;  /* 0x000054102c857816 */ /* 0x020fe20000000003 */
[----:B-1----:R-:W1:Y:S06]  /*22a00*/  MUFU.EX2 R60, R238 ;  /* 0x000000ee003c7308 */ /* 0x002e6c0000000800 */
[C---:B------:R-:W-:Y:S07]  /*22a10*/  HMMA.16816.F32.BF16 R84, R12.reuse, R24, R84 ;  /* 0x000000180c54723c */ /* 0x040fee0000041854 */
[----:B------:R-:W-:Y:S01]  /*22a20*/  SHF.R.U32.HI R24, RZ, 0x8, R58 ;  /* 0x00000008ff187819 */ /* 0x000fe2000001163a */
[-C--:B------:R-:W-:Y:S01]  /*22a30*/  HMMA.16816.F32.BF16 R88, R12, R26.reuse, R88 ;  /* 0x0000001a0c58723c */ /* 0x080fe20000041858 */
[----:B------:R-:W-:Y:S03]  /*22a40*/  LOP3.LUT R25, R172, 0xff, RZ, 0xc0, !PT ;  /* 0x000000ffac197812 */ /* 0x000fe600078ec0ff */
[----:B------:R-:W-:Y:S02]  /*22a50*/  PRMT R139, R63, 0x5410, R24 ;  /* 0x000054103f8b7816 */ /* 0x000fe40000000018 */
[----:B------:R-:W-:Y:S02]  /*22a60*/  SHF.R.U32.HI R63, RZ, 0x18, R172 ;  /* 0x00000018ff3f7819 */ /* 0x000fe400000116ac */
[C---:B------:R-:W-:Y:S01]  /*22a70*/  HMMA.16816.F32.BF16 R92, R40.reuse, R26, R92 ;  /* 0x0000001a285c723c */ /* 0x040fe2000004185c */
[C---:B-1----:R-:W-:Y:S03]  /*22a80*/  F2FP.BF16.PACK_AB R0, R195.reuse, R60 ;  /* 0x0000003cc300723e */ /* 0x042fe600000010ff */
[----:B------:R-:W-:Y:S02]  /*22a90*/  FADD.FTZ R182, R60, R185 ;  /* 0x000000b93cb67221 */ /* 0x000fe40000010000 */
[----:B------:R-:W-:Y:S01]  /*22aa0*/  MUFU.EX2 R185, R242 ;  /* 0x000000f200b97308 */ /* 0x000fe20000000800 */
[C---:B------:R-:W-:Y:S01]  /*22ab0*/  PRMT R60, R0.reuse, 0x7632, R60 ;  /* 0x00007632003c7816 */ /* 0x040fe2000000003c */
[----:B------:R-:W-:Y:S04]  /*22ac0*/  FADD.FTZ R230, R195, R182 ;  /* 0x000000b6c3e67221 */ /* 0x000fe80000010000 */
[----:B------:R-:W-:Y:S01]  /*22ad0*/  PRMT R58, R0, 0x5410, R60 ;  /* 0x00005410003a7816 */ /* 0x000fe2000000003c */
[----:B--2---:R-:W-:Y:S05]  /*22ae0*/  @!P3 HFMA2.BF16_V2 R62, -RZ.H0_H0, RZ.H0_H0, -R44.H0_H0 ;  /* 0x200000ffff3eb231 */ /* 0x004fea000034092c */
[----:B------:R1:W-:Y:S01]  /*22af0*/  @!P3 STL.S16 [R1+0x8], R62 ;  /* 0x0000083e0100b387 */ /* 0x0003e20000100600 */
[----:B------:R-:W-:Y:S03]  /*22b00*/  PRMT R29, R62, 0x7610, R29 ;  /* 0x000076103e1d7816 */ /* 0x000fe6000000001d */
[----:B------:R2:W3:Y:S01]  /*22b10*/  LDL.S16 R141, [R1+0x4] ;  /* 0x00000400018d7983 */ /* 0x0004e20000100600 */
[----:B------:R-:W-:Y:S02]  /*22b20*/  @!P3 PRMT R44, R29, 0x5410, RZ ;  /* 0x000054101d2cb816 */ /* 0x000fe400000000ff */
[----:B------:R-:W-:Y:S02]  /*22b30*/  ISETP.GE.U32.AND P3, PT, R233, R28, PT ;  /* 0x0000001ce900720c */ /* 0x000fe40003f66070 */
[----:B------:R-:W5:Y:S08]  /*22b40*/  LDSM.16.MT88.4 R28, [R188+0xb800] ;  /* 0x00b80000bc1c783b */ /* 0x000f700000004200 */
[----:B------:R-:W-:Y:S01]  /*22b50*/  STG.E.U16 [R178.64+0x60], R44 ;  /* 0x0000602cb2007986 */ /* 0x000fe2000c101526 */
[----:B-1----:R-:W-:Y:S02]  /*22b60*/  LOP3.LUT R62, R137, UR7, R164, 0x96, !PT ;  /* 0x00000007893e7c12 */ /* 0x002fe4000f8e96a4 */
[--C-:B------:R-:W-:Y:S02]  /*22b70*/  SHF.R.U32.HI R137, RZ, 0x10, R136.reuse ;  /* 0x00000010ff897819 */ /* 0x100fe40000011688 */
[----:B------:R-:W-:Y:S02]  /*22b80*/  SHF.R.U32.HI R136, RZ, 0x18, R136 ;  /* 0x00000018ff887819 */ /* 0x000fe40000011688 */
[----:B------:R-:W-:Y:S02]  /*22b90*/  LOP3.LUT R24, R137, 0xff, RZ, 0xc0, !PT ;  /* 0x000000ff89187812 */ /* 0x000fe400078ec0ff */
[----:B------:R-:W-:Y:S01]  /*22ba0*/  LOP3.LUT R2, R62, 0xff, RZ, 0xc0, !PT ;  /* 0x000000ff3e027812 */ /* 0x000fe200078ec0ff */
[-C--:B-----5:R-:W-:Y:S01]  /*22bb0*/  HMMA.16816.F32.BF16 R96, R40, R28.reuse, R96 ;  /* 0x0000001c2860723c */ /* 0x0a0fe20000041860 */
[----:B----4-:R-:W-:Y:S05]  /*22bc0*/  @!P6 HFMA2.BF16_V2 R61, -RZ.H0_H0, RZ.H0_H0, -R3.H0_H0 ;  /* 0x200000ffff3de231 */ /* 0x010fea0000340903 */
[----:B------:R1:W-:Y:S01]  /*22bd0*/  @!P6 STL.S16 [R1], R61 ;  /* 0x0000003d0100e387 */ /* 0x0003e20000100600 */
[----:B------:R-:W-:Y:S01]  /*22be0*/  PRMT R138, R61, 0x7610, R138 ;  /* 0x000076103d8a7816 */ /* 0x000fe2000000008a */
[C---:B------:R-:W-:Y:S04]  /*22bf0*/  HMMA.16816.F32.BF16 R100, R12.reuse, R28, R100 ;  /* 0x0000001c0c64723c */ /* 0x040fe80000041864 */
[----:B------:R-:W-:Y:S01]  /*22c00*/  @!P6 PRMT R3, R138, 0x5410, RZ ;  /* 0x000054108a03e816 */ /* 0x000fe200000000ff */
[----:B------:R-:W-:Y:S01]  /*22c10*/  @!P4 HFMA2.BF16_V2 R132, -RZ.H0_H0, RZ.H0_H0, -R0.H0_H0 ;  /* 0x200000ffff84c231 */ /* 0x000fe20000340900 */
[----:B------:R-:W-:Y:S02]  /*22c20*/  ISETP.GE.U32.AND P6, PT, R233, R57, PT ;  /* 0x00000039e900720c */ /* 0x000fe40003fc6070 */
[-C--:B------:R-:W-:Y:S01]  /*22c30*/  HMMA.16816.F32.BF16 R104, R12, R30.reuse, R104 ;  /* 0x0000001e0c68723c */ /* 0x080fe20000041868 */
[----:B------:R-:W-:Y:S01]  /*22c40*/  PRMT R138, R24, 0x5410, R136 ;  /* 0x00005410188a7816 */ /* 0x000fe20000000088 */
[----:B------:R4:W-:Y:S02]  /*22c50*/  @!P4 STL.S16 [R1+0x10], R132 ;  /* 0x000010840100c387 */ /* 0x0009e40000100600 */
[----:B------:R-:W-:Y:S02]  /*22c60*/  PRMT R57, R132, 0x7610, R57 ;  /* 0x0000761084397816 */ /* 0x000fe40000000039 */
[----:B------:R2:W5:Y:S01]  /*22c70*/  LDL.S16 R140, [R1+0xc] ;  /* 0x00000c00018c7983 */ /* 0x0005620000100600 */
[C---:B------:R-:W-:Y:S01]  /*22c80*/  LOP3.LUT R24, R172.reuse, 0xffff, RZ, 0xc0, !PT ;  /* 0x0000ffffac187812 */ /* 0x040fe200078ec0ff */
[C---:B------:R-:W-:Y:S01]  /*22c90*/  HMMA.16816.F32.BF16 R108, R40.reuse, R30, R108 ;  /* 0x0000001e286c723c */ /* 0x040fe2000004186c */
[----:B------:R-:W-:Y:S01]  /*22ca0*/  @!P4 PRMT R0, R57, 0x5410, RZ ;  /* 0x000054103900c816 */ /* 0x000fe200000000ff */
[----:B------:R2:W-:Y:S01]  /*22cb0*/  STG.E.U16 [R178.64+0x62], R3 ;  /* 0x00006203b2007986 */ /* 0x0005e2000c101526 */
[----:B------:R-:W-:Y:S02]  /*22cc0*/  ISETP.GE.U32.AND P4, PT, R233, R25, PT ;  /* 0x00000019e900720c */ /* 0x000fe40003f86070 */
[----:B------:R-:W-:Y:S01]  /*22cd0*/  LOP3.LUT R25, R172, 0xffff, RZ, 0xc0, !PT ;  /* 0x0000ffffac197812 */ /* 0x000fe200078ec0ff */
[----:B------:R-:W-:Y:S01]  /*22ce0*/  STG.E.U16 [R174.64+0x70], R0 ;  /* 0x00007000ae007986 */ /* 0x000fe2000c101526 */
[----:B-1----:R-:W-:Y:S02]  /*22cf0*/  LOP3.LUT R61, R173, UR7, R162, 0x96, !PT ;  /* 0x00000007ad3d7c12 */ /* 0x002fe4000f8e96a2 */
[----:B------:R-:W-:Y:S01]  /*22d00*/  SHF.R.U32.HI R57, RZ, 0x8, R25 ;  /* 0x00000008ff397819 */ /* 0x000fe20000011619 */
[----:B------:R-:W2:Y:S02]  /*22d10*/  MUFU.EX2 R173, R212 ;  /* 0x000000d400ad7308 */ /* 0x000ea40000000800 */
[----:B------:R-:W-:Y:S02]  /*22d20*/  LOP3.LUT R25, R45, 0xff, RZ, 0xc0, !PT ;  /* 0x000000ff2d197812 */ /* 0x000fe400078ec0ff */
[----:B------:R-:W-:Y:S02]  /*22d30*/  SHF.R.U32.HI R45, RZ, 0x8, R24 ;  /* 0x00000008ff2d7819 */ /* 0x000fe40000011618 */
[----:B------:R-:W-:Y:S02]  /*22d40*/  PRMT R144, R25, 0x5410, R63 ;  /* 0x0000541019907816 */ /* 0x000fe4000000003f */
[----:B------:R-:W1:Y:S01]  /*22d50*/  LDSM.16.MT88.4 R24, [R190+0xb800] ;  /* 0x00b80000be18783b */ /* 0x000e620000004200 */
[----:B------:R-:W-:Y:S02]  /*22d60*/  F2FP.BF16.PACK_AB R63, R186, R187 ;  /* 0x000000bbba3f723e */ /* 0x000fe400000010ff */
[----:B----4-:R-:W-:Y:S02]  /*22d70*/  LOP3.LUT R132, R172, 0xff, RZ, 0xc0, !PT ;  /* 0x000000ffac847812 */ /* 0x010fe400078ec0ff */
[----:B------:R-:W-:Y:S02]  /*22d80*/  LOP3.LUT R45, R45, 0xffff, RZ, 0xc0, !PT ;  /* 0x0000ffff2d2d7812 */ /* 0x000fe400078ec0ff */
[--C-:B------:R-:W-:Y:S02]  /*22d90*/  PRMT R145, R132, 0x5410, R57.reuse ;  /* 0x0000541084917816 */ /* 0x100fe40000000039 */
[----:B------:R-:W-:Y:S02]  /*22da0*/  SHF.R.U32.HI R28, RZ, 0x10, R172 ;  /* 0x00000010ff1c7819 */ /* 0x000fe400000116ac */
[----:B------:R-:W-:Y:S02]  /*22db0*/  LOP3.LUT R29, R62, 0xffff, RZ, 0xc0, !PT ;  /* 0x0000ffff3e1d7812 */ /* 0x000fe400078ec0ff */
[----:B------:R-:W-:Y:S02]  /*22dc0*/  PRMT R132, R63, 0x7632, R132 ;  /* 0x000076323f847816 */ /* 0x000fe40000000084 */
[----:B------:R-:W-:Y:S02]  /*22dd0*/  LOP3.LUT R31, R61, 0xff, RZ, 0xc0, !PT ;  /* 0x000000ff3d1f7812 */ /* 0x000fe400078ec0ff */
[----:B--2---:R-:W-:Y:S01]  /*22de0*/  F2FP.BF16.PACK_AB R3, R173, R183 ;  /* 0x000000b7ad03723e */ /* 0x004fe200000010ff */
[----:B------:R-:W-:Y:S01]  /*22df0*/  @!P6 HFMA2.BF16_V2 R252, -RZ.H0_H0, RZ.H0_H0, -R132.H0_H0 ;  /* 0x200000fffffce231 */ /* 0x000fe20000340984 */
[----:B------:R-:W-:Y:S01]  /*22e00*/  SHF.R.U32.HI R172, RZ, 0x18, R172 ;  /* 0x00000018ffac7819 */ /* 0x000fe200000116ac */
[-C--:B-1----:R-:W-:Y:S08]  /*22e10*/  HMMA.16816.F32.BF16 R112, R40, R24.reuse, R112 ;  /* 0x000000182870723c */ /* 0x082ff00000041870 */
[C---:B------:R-:W-:Y:S08]  /*22e20*/  HMMA.16816.F32.BF16 R116, R12.reuse, R24, R116 ;  /* 0x000000180c74723c */ /* 0x040ff00000041874 */
[-C--:B------:R-:W-:Y:S07]  /*22e30*/  HMMA.16816.F32.BF16 R120, R12, R26.reuse, R120 ;  /* 0x0000001a0c78723c */ /* 0x080fee0000041878 */
[--C-:B------:R-:W-:Y:S01]  /*22e40*/  HSET2.LE.AND R14, R145, R199.reuse, PT ;  /* 0x000000c7910e7233 */ /* 0x100fe20003803000 */
[----:B------:R-:W-:Y:S01]  /*22e50*/  HMMA.16816.F32.BF16 R124, R40, R26, R124 ;  /* 0x0000001a287c723c */ /* 0x000fe2000004187c */
[----:B------:R-:W-:Y:S01]  /*22e60*/  HSET2.LE.AND R15, R144, R199, PT ;  /* 0x000000c7900f7233 */ /* 0x000fe20003803000 */
[----:B------:R-:W-:Y:S02]  /*22e70*/  LDSM.16.MT88.4 R24, [R188+0xbc00] ;  /* 0x00bc0000bc18783b */ /* 0x000fe40000004200 */
[----:B---3--:R-:W-:Y:S05]  /*22e80*/  @!P5 HFMA2.BF16_V2 R141, -RZ.H0_H0, RZ.H0_H0, -R60.H0_H0 ;  /* 0x200000ffff8dd231 */ /* 0x008fea000034093c */
[----:B------:R-:W-:Y:S01]  /*22e90*/  PRMT R57, R141, 0x7610, R57 ;  /* 0x000076108d397816 */ /* 0x000fe20000000039 */
[----:B------:R-:W-:Y:S03]  /*22ea0*/  @!P5 STL.S16 [R1+0x4], R141 ;  /* 0x0000048d0100d387 */ /* 0x000fe60000100600 */
[----:B------:R-:W-:Y:S02]  /*22eb0*/  @!P5 PRMT R60, R57, 0x5410, RZ ;  /* 0x00005410393cd816 */ /* 0x000fe400000000ff */
[----:B------:R-:W-:Y:S02]  /*22ec0*/  ISETP.GE.U32.AND P5, PT, R233, R45, PT ;  /* 0x0000002de900720c */ /* 0x000fe40003fa6070 */
[----:B------:R-:W-:Y:S01]  /*22ed0*/  LOP3.LUT R45, R28, 0xff, RZ, 0xc0, !PT ;  /* 0x000000ff1c2d7812 */ /* 0x000fe200078ec0ff */
[----:B------:R-:W-:Y:S01]  /*22ee0*/  STG.E.U16 [R174.64+0x72], R60 ;  /* 0x0000723cae007986 */ /* 0x000fe2000c101526 */
[----:B------:R-:W-:Y:S02]  /*22ef0*/  SHF.R.U32.HI R28, RZ, 0x8, R29 ;  /* 0x00000008ff1c7819 */ /* 0x000fe4000001161d */
[----:B------:R-:W-:Y:S02]  /*22f00*/  PRMT R57, R63, 0x5410, R132 ;  /* 0x000054103f397816 */ /* 0x000fe40000000084 */
[--C-:B------:R-:W-:Y:S02]  /*22f10*/  SHF.R.U32.HI R29, RZ, 0x10, R61.reuse ;  /* 0x00000010ff1d7819 */ /* 0x100fe4000001163d */
[----:B------:R-:W-:Y:S02]  /*22f20*/  @!P6 PRMT R132, R252, 0x5410, RZ ;  /* 0x00005410fc84e816 */ /* 0x000fe400000000ff */
[C---:B------:R-:W-:Y:S03]  /*22f30*/  ISETP.GE.U32.AND P6, PT, R233.reuse, R172, PT ;  /* 0x000000ace900720c */ /* 0x040fe60003fc6070 */
[----:B------:R1:W-:Y:S02]  /*22f40*/  STG.E.U16 [R176.64+0x72], R132 ;  /* 0x00007284b0007986 */ /* 0x0003e4000c101526 */
[----:B-1----:R-:W-:Y:S01]  /*22f50*/  IMAD.MOV.U32 R132, RZ, RZ, R130 ;  /* 0x000000ffff847224 */ /* 0x002fe200078e0082 */
[----:B-----5:R-:W-:Y:S05]  /*22f60*/  @!P3 HFMA2.BF16_V2 R140, -RZ.H0_H0, RZ.H0_H0, -R63.H0_H0 ;  /* 0x200000ffff8cb231 */ /* 0x020fea000034093f */
[----:B------:R-:W-:Y:S01]  /*22f70*/  PRMT R46, R140, 0x7610, R46 ;  /* 0x000076108c2e7816 */ /* 0x000fe2000000002e */
[----:B------:R-:W-:Y:S03]  /*22f80*/  @!P3 STL.S16 [R1+0xc], R140 ;  /* 0x00000c8c0100b387 */ /* 0x000fe60000100600 */
[----:B------:R-:W-:Y:S01]  /*22f90*/  @!P3 PRMT R63, R46, 0x5410, RZ ;  /* 0x000054102e3fb816 */ /* 0x000fe200000000ff */
[----:B------:R-:W1:Y:S01]  /*22fa0*/  LDSM.16.MT88.4 R140, [R190+0x9c00] ;  /* 0x009c0000be8c783b */ /* 0x000e620000004200 */
[----:B------:R-:W-:Y:S02]  /*22fb0*/  ISETP.GE.U32.AND P3, PT, R233, R45, PT ;  /* 0x0000002de900720c */ /* 0x000fe40003f66070 */
[----:B------:R-:W-:Y:S02]  /*22fc0*/  PRMT R45, R2, 0x5410, R28 ;  /* 0x00005410022d7816 */ /* 0x000fe4000000001c */
[--C-:B------:R-:W-:Y:S02]  /*22fd0*/  SHF.R.U32.HI R28, RZ, 0x10, R62.reuse ;  /* 0x00000010ff1c7819 */ /* 0x100fe4000001163e */
[----:B------:R-:W-:Y:S01]  /*22fe0*/  SHF.R.U32.HI R62, RZ, 0x18, R62 ;  /* 0x00000018ff3e7819 */ /* 0x000fe2000001163e */
[----:B------:R-:W-:Y:S01]  /*22ff0*/  STG.E.U16 [R176.64+0x70], R63 ;  /* 0x0000703fb0007986 */ /* 0x000fe2000c101526 */
[----:B------:R-:W-:Y:S02]  /*23000*/  LOP3.LUT R2, R61, 0xffff, RZ, 0xc0, !PT ;  /* 0x0000ffff3d027812 */ /* 0x000fe400078ec0ff */
[----:B------:R-:W-:Y:S02]  /*23010*/  LOP3.LUT R30, R28, 0xff, RZ, 0xc0, !PT ;  /* 0x000000ff1c1e7812 */ /* 0x000fe400078ec0ff */
[----:B------:R-:W-:Y:S01]  /*23020*/  SHF.R.U32.HI R28, RZ, 0x8, R2 ;  /* 0x00000008ff1c7819 */ /* 0x000fe20000011602 */
[----:B------:R-:W-:Y:S01]  /*23030*/  @!P3 HFMA2.BF16_V2 R249, -RZ.H0_H0, RZ.H0_H0, -R3.H0_H0 ;  /* 0x200000fffff9b231 */ /* 0x000fe20000340903 */
[----:B------:R-:W-:Y:S02]  /*23040*/  LOP3.LUT R2, R29, 0xff, RZ, 0xc0, !PT ;  /* 0x000000ff1d027812 */ /* 0x000fe400078ec0ff */
[----:B------:R-:W-:Y:S01]  /*23050*/  PRMT R29, R30, 0x5410, R62 ;  /* 0x000054101e1d7816 */ /* 0x000fe2000000003e */
[--C-:B------:R-:W-:Y:S01]  /*23060*/  HSET2.LE.AND R30, R139, R199.reuse, PT ;  /* 0x000000c78b1e7233 */ /* 0x100fe20003803000 */
[----:B------:R-:W-:Y:S02]  /*23070*/  F2FP.BF16.PACK_AB R62, R184, R185 ;  /* 0x000000b9b83e723e */ /* 0x000fe400000010ff */
[----:B------:R-:W-:Y:S01]  /*23080*/  SHF.R.U32.HI R61, RZ, 0x18, R61 ;  /* 0x00000018ff3d7819 */ /* 0x000fe2000001163d */
[--C-:B------:R-:W-:Y:S01]  /*23090*/  HSET2.LE.AND R29, R29, R199.reuse, PT ;  /* 0x000000c71d1d7233 */ /* 0x100fe20003803000 */
[----:B------:R-:W-:Y:S01]  /*230a0*/  PRMT R136, R31, 0x5410, R28 ;  /* 0x000054101f887816 */ /* 0x000fe2000000001c */
[--C-:B------:R-:W-:Y:S01]  /*230b0*/  HSET2.LE.AND R28, R45, R199.reuse, PT ;  /* 0x000000c72d1c7233 */ /* 0x100fe20003803000 */
[--C-:B------:R-:W-:Y:S01]  /*230c0*/  PRMT R137, R2, 0x5410, R61.reuse ;  /* 0x0000541002897816 */ /* 0x100fe2000000003d */
[--C-:B------:R-:W-:Y:S01]  /*230d0*/  HSET2.LE.AND R31, R138, R199.reuse, PT ;  /* 0x000000c78a1f7233 */ /* 0x100fe20003803000 */
[----:B------:R-:W-:Y:S01]  /*230e0*/  PRMT R61, R62, 0x7632, R61 ;  /* 0x000076323e3d7816 */ /* 0x000fe2000000003d */
[--C-:B------:R-:W-:Y:S01]  /*230f0*/  HSET2.LE.AND R12, R136, R199.reuse, PT ;  /* 0x000000c7880c7233 */ /* 0x100fe20003803000 */
[----:B------:R-:W-:Y:S01]  /*23100*/  LOP3.LUT R29, R29, R59, RZ, 0xc0, !PT ;  /* 0x0000003b1d1d7212 */ /* 0x000fe200078ec0ff */
[----:B------:R-:W-:Y:S01]  /*23110*/  HSET2.LE.AND R13, R137, R199, PT ;  /* 0x000000c7890d7233 */ /* 0x000fe20003803000 */
[----:B------:R-:W-:Y:S01]  /*23120*/  LOP3.LUT R30, R30, R58, RZ, 0xc0, !PT ;  /* 0x0000003a1e1e7212 */ /* 0x000fe200078ec0ff */
[----:B------:R-:W2:Y:S01]  /*23130*/  LDSM.16.MT88.4 R44, [R188+0xac00] ;  /* 0x00ac0000bc2c783b */ /* 0x000ea20000004200 */
[----:B------:R-:W-:Y:S01]  /*23140*/  LOP3.LUT R31, R31, R57, RZ, 0xc0, !PT ;  /* 0x000000391f1f7212 */ /* 0x000fe200078ec0ff */
[----:B------:R-:W-:Y:S01]  /*23150*/  @!P4 HFMA2.BF16_V2 R251, -RZ.H0_H0, RZ.H0_H0, -R62.H0_H0 ;  /* 0x200000fffffbc231 */ /* 0x000fe2000034093e */
[----:B------:R-:W-:Y:S01]  /*23160*/  LOP3.LUT R28, R28, R135, RZ, 0xc0, !PT ;  /* 0x000000871c1c7212 */ /* 0x000fe200078ec0ff */
[----:B------:R-:W-:Y:S01]  /*23170*/  @!P5 HFMA2.BF16_V2 R250, -RZ.H0_H0, RZ.H0_H0, -R61.H0_H0 ;  /* 0x200000fffffad231 */ /* 0x000fe2000034093d */
[----:B------:R-:W-:Y:S02]  /*23180*/  PRMT R2, R3, 0x7632, R2 ;  /* 0x0000763203027816 */ /* 0x000fe40000000002 */
[----:B------:R-:W-:Y:S01]  /*23190*/  PRMT R0, R62, 0x5410, R61 ;  /* 0x000054103e007816 */ /* 0x000fe2000000003d */
[----:B------:R-:W3:Y:S01]  /*231a0*/  LDSM.16.MT88.4 R56, [R190+0xac00] ;  /* 0x00ac0000be38783b */ /* 0x000ee20000004200 */
[----:B------:R-:W-:Y:S01]  /*231b0*/  @!P4 PRMT R62, R251, 0x5410, RZ ;  /* 0x00005410fb3ec816 */ /* 0x000fe200000000ff */
[-C--:B------:R-:W-:Y:S01]  /*231c0*/  HMMA.16816.F32.BF16 R152, R28, R148.reuse, R4 ;  /* 0x000000941c98723c */ /* 0x080fe20000041804 */
[----:B------:R-:W-:Y:S01]  /*231d0*/  LOP3.LUT R14, R14, R0, RZ, 0xc0, !PT ;  /* 0x000000000e0e7212 */ /* 0x000fe200078ec0ff */
[----:B------:R-:W-:Y:S01]  /*231e0*/  @!P6 HFMA2.BF16_V2 R248, -RZ.H0_H0, RZ.H0_H0, -R2.H0_H0 ;  /* 0x200000fffff8e231 */ /* 0x000fe20000340902 */
[----:B------:R-:W-:Y:S02]  /*231f0*/  PRMT R0, R3, 0x5410, R2 ;  /* 0x0000541003007816 */ /* 0x000fe40000000002 */
[----:B------:R-:W-:Y:S01]  /*23200*/  LOP3.LUT R12, R12, R134, RZ, 0xc0, !PT ;  /* 0x000000860c0c7212 */ /* 0x000fe200078ec0ff */
[----:B------:R-:W4:Y:S01]  /*23210*/  LDSM.16.MT88.4 R4, [R190+0xbc00] ;  /* 0x00bc0000be04783b */ /* 0x000f220000004200 */
[----:B------:R-:W-:Y:S01]  /*23220*/  LOP3.LUT R13, R13, R133, RZ, 0xc0, !PT ;  /* 0x000000850d0d7212 */ /* 0x000fe200078ec0ff */
[----:B------:R-:W-:Y:S01]  /*23230*/  IMAD.MOV.U32 R133, RZ, RZ, R129 ;  /* 0x000000ffff857224 */ /* 0x000fe200078e0081 */
[----:B------:R-:W-:Y:S03]  /*23240*/  LOP3.LUT R15, R15, R0, RZ, 0xc0, !PT ;  /* 0x000000000f0f7212 */ /* 0x000fe600078ec0ff */
[----:B------:R-:W-:Y:S01]  /*23250*/  @!P5 PRMT R61, R250, 0x5410, RZ ;  /* 0x00005410fa3dd816 */ /* 0x000fe200000000ff */
[----:B------:R-:W-:Y:S01]  /*23260*/  FADD.FTZ R0, R183, R196 ;  /* 0x000000c4b7007221 */ /* 0x000fe20000010000 */
[----:B------:R-:W-:Y:S01]  /*23270*/  STG.E.U16 [R180.64+0x6e], R62 ;  /* 0x00006e3eb4007986 */ /* 0x000fe2000c101526 */
[----:B------:R-:W-:Y:S01]  /*23280*/  @!P3 PRMT R3, R249, 0x5410, RZ ;  /* 0x00005410f903b816 */ /* 0x000fe200000000ff */
[C---:B------:R-:W-:Y:S01]  /*23290*/  HMMA.16816.F32.BF16 R168, R12.reuse, R148, R8 ;  /* 0x000000940ca8723c */ /* 0x040fe20000041808 */
[----:B------:R-:W-:Y:S01]  /*232a0*/  @!P6 PRMT R2, R248, 0x5410, RZ ;  /* 0x00005410f802e816 */ /* 0x000fe200000000ff */
[----:B------:R-:W-:Y:S01]  /*232b0*/  STG.E.U16 [R180.64+0x70], R61 ;  /* 0x0000703db4007986 */ /* 0x000fe2000c101526 */
[----:B------:R-:W-:Y:S01]  /*232c0*/  IADD3 R135, P3, R174, -0x80, RZ ;  /* 0xffffff80ae877810 */ /* 0x000fe20007f7e0ff */
[----:B------:R-:W-:Y:S02]  /*232d0*/  FADD.FTZ R237, R173, R0 ;  /* 0x00000000aded7221 */ /* 0x000fe40000010000 */
[----:B------:R5:W-:Y:S01]  /*232e0*/  STG.E.U16 [R178.64+0x70], R3 ;  /* 0x00007003b2007986 */ /* 0x000be2000c101526 */
[----:B------:R-:W-:Y:S01]  /*232f0*/  IADD3.X R134, R175, -0x1, RZ, P3, !PT ;  /* 0xffffffffaf867810 */ /* 0x000fe20001ffe4ff */
[-C--:B------:R-:W-:Y:S01]  /*23300*/  HMMA.16816.F32.BF16 R164, R12, R150.reuse, R16 ;  /* 0x000000960ca4723c */ /* 0x080fe20000041810 */
[----:B------:R-:W-:Y:S01]  /*23310*/  ISETP.LT.AND P3, PT, RZ, UR24, PT ;  /* 0x00000018ff007c0c */ /* 0x000fe2000bf61270 */
[----:B------:R2:W-:Y:S01]  /*23320*/  STG.E.U16 [R178.64+0x72], R2 ;  /* 0x00007202b2007986 */ /* 0x0005e2000c101526 */
[----:B------:R-:W-:Y:S01]  /*23330*/  UIADD3 UR24, UR24, -0x1, URZ ;  /* 0xffffffff18187890 */ /* 0x000fe2000fffe03f */
[----:B------:R-:W-:Y:S04]  /*23340*/  IMAD.MOV.U32 R0, RZ, RZ, R128 ;  /* 0x000000ffff007224 */ /* 0x000fe800078e0080 */
[C---:B------:R-:W-:Y:S08]  /*23350*/  HMMA.16816.F32.BF16 R148, R28.reuse, R150, R20 ;  /* 0x000000961c94723c */ /* 0x040ff00000041814 */
[-C--:B-1----:R-:W-:Y:S08]  /*23360*/  HMMA.16816.F32.BF16 R144, R28, R140.reuse, R32 ;  /* 0x0000008c1c90723c */ /* 0x082ff00000041820 */
[C---:B------:R-:W-:Y:S01]  /*23370*/  HMMA.16816.F32.BF16 R160, R12.reuse, R140, R36 ;  /* 0x0000008c0ca0723c */ /* 0x040fe20000041824 */
[----:B-----5:R-:W-:Y:S03]  /*23380*/  FADD.FTZ R3, R187, R198 ;  /* 0x000000c6bb037221 */ /* 0x020fe60000010000 */
[----:B--2---:R-:W-:Y:S02]  /*23390*/  FADD.FTZ R2, R185, R197 ;  /* 0x000000c5b9027221 */ /* 0x004fe40000010000 */
[----:B------:R-:W-:Y:S02]  /*233a0*/  FADD.FTZ R232, R186, R3 ;  /* 0x00000003bae87221 */ /* 0x000fe40000010000 */
[-C--:B------:R-:W-:Y:S01]  /*233b0*/  HMMA.16816.F32.BF16 R156, R12, R142.reuse, R48 ;  /* 0x0000008e0c9c723c */ /* 0x080fe20000041830 */
[----:B------:R-:W-:Y:S03]  /*233c0*/  FADD.FTZ R236, R184, R2 ;  /* 0x00000002b8ec7221 */ /* 0x000fe60000010000 */
[----:B------:R-:W-:Y:S04]  /*233d0*/  IMAD.MOV.U32 R3, RZ, RZ, R131 ;  /* 0x000000ffff037224 */ /* 0x000fe800078e0083 */
        /* <DEDUP_REMOVED lines=18> */
.L_x_480:
        /* <DEDUP_REMOVED lines=8> */
[----:B------:R-:W4:Y:S01]  /*23580*/  S2UR UR10, SR_CTAID.X ;  /* 0x00000000000a79c3 */ /* 0x000f220000002500 */
[----:B------:R-:W-:Y:S02]  /*23590*/  UMOV UR20, URZ ;  /* 0x0000003f00147c82 */ /* 0x000fe40008000000 */
[----:B------:R-:W4:Y:S01]  /*235a0*/  S2R R134, SR_TID.X ;  /* 0x0000000000867919 */ /* 0x000f220000002100 */
[----:B------:R-:W-:Y:S02]  /*235b0*/  @UP0 UIMAD.WIDE.U32 UR14, UR22, UR4, URZ ;  /* 0x00000004160e02a5 */ /* 0x000fe4000f8e003f */
[----:B------:R-:W-:Y:S02]  /*235c0*/  UMOV UR21, URZ ;  /* 0x0000003f00157c82 */ /* 0x000fe40008000000 */
[----:B------:R-:W-:Y:S01]  /*235d0*/  @UP0 UIMAD UR7, UR22, UR5, UR15 ;  /* 0x00000005160702a4 */ /* 0x000fe2000f8e020f */
[----:B------:R-:W4:Y:S02]  /*235e0*/  S2UR UR11, SR_CTAID.Z ;  /* 0x00000000000b79c3 */ /* 0x000f240000002700 */
        /* <DEDUP_REMOVED lines=9> */
[----:B------:R-:W-:-:S02]  /*23680*/  ULDC.U8 UR4, c[0x0][0x329] ;  /* 0x0000ca4000047ab9 */ /* 0x000fc40000000000 */
[----:B------:R-:W3:Y:S01]  /*23690*/  SHFL.BFLY PT, R3, R0, 0x1, 0x1f ;  /* 0x0c201f0000037f89 */ /* 0x000ee200000e0000 */
[----:B------:R-:W-:Y:S01]  /*236a0*/  UISETP.NE.AND UP1, UPT, UR4, URZ, UPT ;  /* 0x0000003f0400728c */ /* 0x000fe2000bf25270 */
[----:B------:R-:W-:Y:S01]  /*236b0*/  SHF.R.S32.HI R133, RZ, 0x1f, R134 ;  /* 0x0000001fff857819 */ /* 0x000fe20000011486 */
[----:B------:R-:W-:Y:S01]  /*236c0*/  @!UP0 UIMAD UR12, UR6, UR5, UR12 ;  /* 0x00000005060c82a4 */ /* 0x000fe2000f8e020c */
[----:B------:R-:W4:Y:S01]  /*236d0*/  SHFL.BFLY PT, R4, R237, 0x1, 0x1f ;  /* 0x0c201f00ed047f89 */ /* 0x000f2200000e0000 */
[----:B------:R-:W-:Y:S01]  /*236e0*/  @!UP0 UMOV UR14, UR18 ;  /* 0x00000012000e8c82 */ /* 0x000fe20008000000 */
[CC--:B------:R-:W-:Y:S01]  /*236f0*/  LEA.HI R132, R133.reuse, R134.reuse, RZ, 0x2 ;  /* 0x0000008685847211 */ /* 0x0c0fe200078f10ff */
[----:B------:R-:W-:Y:S01]  /*23700*/  ULDC.U8 UR5, c[0x0][0x328] ;  /* 0x0000ca0000057ab9 */ /* 0x000fe20000000000 */
[----:B------:R-:W-:Y:S01]  /*23710*/  LEA.HI R133, R133, R134, RZ, 0x5 ;  /* 0x0000008685857211 */ /* 0x000fe200078f28ff */
[----:B------:R-:W-:Y:S01]  /*23720*/  UISETP.NE.AND UP2, UPT, UR5, URZ, UPT ;  /* 0x0000003f0500728c */ /* 0x000fe2000bf45270 */
[----:B------:R-:W-:Y:S01]  /*23730*/  SHF.R.S32.HI R47, RZ, 0x2, R132 ;  /* 0x00000002ff2f7819 */ /* 0x000fe20000011484 */
[----:B------:R-:W-:Y:S01]  /*23740*/  @!UP0 UIADD3 UR7, UR19, UR12, URZ ;  /* 0x0000000c13078290 */ /* 0x000fe2000fffe03f */
[----:B------:R-:W-:Y:S01]  /*23750*/  SHF.R.S32.HI R6, RZ, 0x5, R133 ;  /* 0x00000005ff067819 */ /* 0x000fe20000011485 */
[----:B------:R-:W-:-:S02]  /*23760*/  UISETP.NE.OR UP3, UPT, UR4, URZ, !UP2 ;  /* 0x0000003f0400728c */ /* 0x000fc4000d765670 */
[----:B------:R-:W-:Y:S01]  /*23770*/  @UP1 ULDC UR13, c[0x0][0x210] ;  /* 0x00008400000d1ab9 */ /* 0x000fe20000000800 */
[----:B-1----:R-:W-:Y:S01]  /*23780*/  FADD.FTZ R236, R2, R236 ;  /* 0x000000ec02ec7221 */ /* 0x002fe20000010000 */
[----:B------:R-:W-:Y:S02]  /*23790*/  ULDC UR5, c[0x0][0x234] ;  /* 0x00008d0000057ab9 */ /* 0x000fe40000000800 */
[----:B------:R-:W-:Y:S01]  /*237a0*/  @UP1 UIMAD UR13, UR13, UR9, URZ ;  /* 0x000000090d0d12a4 */ /* 0x000fe2000f8e023f */
[----:B--2---:R-:W-:Y:S01]  /*237b0*/  FADD.FTZ R232, R232, R5 ;  /* 0x00000005e8e87221 */ /* 0x004fe20000010000 */
[----:B------:R-:W1:Y:S01]  /*237c0*/  SHFL.BFLY PT, R2, R236, 0x1, 0x1f ;  /* 0x0c201f00ec027f89 */ /* 0x000e6200000e0000 */
[----:B------:R-:W-:Y:S01]  /*237d0*/  LOP3.LUT R5, R132, 0xfffffffc, RZ, 0xc0, !PT ;  /* 0xfffffffc84057812 */ /* 0x000fe200078ec0ff */
[----:B------:R-:W-:Y:S01]  /*237e0*/  @!UP1 USEL UR13, UR9, UR5, !UP2 ;  /* 0x00000005090d9287 */ /* 0x000fe2000d000000 */
[----:B---3--:R-:W-:Y:S01]  /*237f0*/  FADD.FTZ R48, R0, R3 ;  /* 0x0000000300307221 */ /* 0x008fe20000010000 */
[----:B------:R-:W-:Y:S01]  /*23800*/  MOV R0, 0x3f800000 ;  /* 0x3f80000000007802 */ /* 0x000fe20000000f00 */
[----:B------:R-:W-:Y:S01]  /*23810*/  ULDC UR4, c[0x0][0x1c0] ;  /* 0x0000700000047ab9 */ /* 0x000fe20000000800 */
[----:B------:R-:W-:Y:S01]  /*23820*/  FSETP.NE.FTZ.AND P4, PT, R232, RZ, PT ;  /* 0x000000ffe800720b */ /* 0x000fe20003f95000 */
[----:B----4-:R-:W-:Y:S01]  /*23830*/  FADD.FTZ R237, R237, R4 ;  /* 0x00000004eded7221 */ /* 0x010fe20000010000 */
[----:B------:R-:W-:Y:S01]  /*23840*/  FSETP.NE.FTZ.AND P5, PT, R48, RZ, PT ;  /* 0x000000ff3000720b */ /* 0x000fe20003fb5000 */
[----:B------:R-:W-:Y:S01]  /*23850*/  @UP1 UMOV UR15, 0x1 ;  /* 0x00000001000f1882 */ /* 0x000fe20000000000 */
[----:B------:R-:W-:Y:S01]  /*23860*/  MOV R3, 0x3f800000 ;  /* 0x3f80000000037802 */ /* 0x000fe20000000f00 */
[----:B------:R-:W-:Y:S01]  /*23870*/  @!UP1 UIMAD UR15, UR13, UR4, URZ ;  /* 0x000000040d0f92a4 */ /* 0x000fe2000f8e023f */
[----:B------:R-:W-:Y:S01]  /*23880*/  FSETP.NE.FTZ.AND P2, PT, R237, RZ, PT ;  /* 0x000000ffed00720b */ /* 0x000fe20003f55000 */
[----:B------:R-:W-:-:S02]  /*23890*/  @!UP3 UIMAD UR17, UR6, UR9, URZ ;  /* 0x000000090611b2a4 */ /* 0x000fc4000f8e023f */
[----:B------:R-:W-:Y:S02]  /*238a0*/  @UP1 ULDC UR16, c[0x0][0x210] ;  /* 0x0000840000101ab9 */ /* 0x000fe40000000800 */
[----:B------:R-:W-:Y:S02]  /*238b0*/  UIMAD UR5, UR6, UR15, URZ ;  /* 0x0000000f060572a4 */ /* 0x000fe4000f8e023f */
[----:B------:R-:W2:Y:S01]  /*238c0*/  @P4 MUFU.RCP R3, R232 ;  /* 0x000000e800034308 */ /* 0x000ea20000001000 */
[----:B------:R-:W-:Y:S02]  /*238d0*/  @!UP1 UMOV UR16, 0x1 ;  /* 0x0000000100109882 */ /* 0x000fe40000000000 */
[----:B------:R-:W-:Y:S01]  /*238e0*/  @!UP3 USEL UR17, UR17, UR22, !UP0 ;  /* 0x000000161111b287 */ /* 0x000fe2000c000000 */
[----:B-1----:R-:W-:Y:S01]  /*238f0*/  FADD.FTZ R236, R236, R2 ;  /* 0x00000002ecec7221 */ /* 0x002fe20000010000 */
[----:B------:R-:W-:Y:S01]  /*23900*/  IADD3 R2, -R5, R134, RZ ;  /* 0x0000008605027210 */ /* 0x000fe20007ffe1ff */
[----:B------:R-:W-:-:S02]  /*23910*/  UIMAD UR4, UR10, UR16, URZ ;  /* 0x000000100a0472a4 */ /* 0x000fc4000f8e023f */
[----:B------:R-:W1:Y:S01]  /*23920*/  @P5 MUFU.RCP R0, R48 ;  /* 0x0000003000005308 */ /* 0x000e620000001000 */
[----:B------:R-:W-:Y:S01]  /*23930*/  USEL UR5, UR5, URZ, UP3 ;  /* 0x0000003f05057287 */ /* 0x000fe20009800000 */
[----:B------:R-:W-:Y:S01]  /*23940*/  FSETP.NE.FTZ.AND P3, PT, R236, RZ, PT ;  /* 0x000000ffec00720b */ /* 0x000fe20003f75000 */
[----:B------:R-:W-:Y:S01]  /*23950*/  USHF.L.U32 UR4, UR4, 0x7, URZ ;  /* 0x0000000704047899 */ /* 0x000fe2000800063f */
[----:B------:R-:W-:Y:S01]  /*23960*/  LEA R49, R6, R2, 0x8 ;  /* 0x0000000206317211 */ /* 0x000fe200078e40ff */
[----:B------:R-:W-:Y:S01]  /*23970*/  UIMAD UR13, UR11, UR13, UR5 ;  /* 0x0000000d0b0d72a4 */ /* 0x000fe2000f8e0205 */
[----:B------:R-:W-:Y:S01]  /*23980*/  MOV R2, 0x3f800000 ;  /* 0x3f80000000027802 */ /* 0x000fe20000000f00 */
[----:B------:R-:W-:Y:S01]  /*23990*/  @!UP3 UMOV UR20, UR17 ;  /* 0x000000110014bc82 */ /* 0x000fe20008000000 */
[----:B--2---:R-:W-:Y:S01]  /*239a0*/  FMUL.FTZ R3, R3, c[0x0][0x2dc] ;  /* 0x0000b70003037a20 */ /* 0x004fe20000410000 */
[----:B------:R-:W-:Y:S02]  /*239b0*/  USHF.R.S32.HI UR5, URZ, 0x1f, UR4 ;  /* 0x0000001f3f057899 */ /* 0x000fe40008011404 */
[----:B------:R-:W-:Y:S01]  /*239c0*/  @!UP3 USHF.R.S32.HI UR21, URZ, 0x1f, UR17 ;  /* 0x0000001f3f15b899 */ /* 0x000fe20008011411 */
[C---:B------:R-:W-:Y:S01]  /*239d0*/  FMUL.FTZ R154, R3.reuse, R154 ;  /* 0x0000009a039a7220 */ /* 0x040fe20000410000 */
[----:B------:R-:W-:Y:S01]  /*239e0*/  USHF.R.S32.HI UR6, URZ, 0x1f, UR13 ;  /* 0x0000001f3f067899 */ /* 0x000fe2000801140d */
[C---:B------:R-:W-:Y:S01]  /*239f0*/  FMUL.FTZ R43, R3.reuse, R155 ;  /* 0x0000009b032b7220 */ /* 0x040fe20000410000 */
[----:B------:R-:W2:Y:S01]  /*23a00*/  @P3 MUFU.RCP R2, R236 ;  /* 0x000000ec00023308 */ /* 0x000ea20000001000 */
[----:B-1----:R-:W-:Y:S01]  /*23a10*/  FMUL.FTZ R0, R0, c[0x0][0x2dc] ;  /* 0x0000b70000007a20 */ /* 0x002fe20000410000 */
[----:B------:R-:W-:Y:S01]  /*23a20*/  UIADD3 UR4, UP2, UP1, UR4, UR20, UR13 ;  /* 0x0000001404047290 */ /* 0x000fe2000f95e00d */
[----:B------:R-:W-:Y:S01]  /*23a30*/  FMUL.FTZ R150, R3, R150 ;  /* 0x0000009603967220 */ /* 0x000fe20000410000 */
[----:B------:R-:W-:Y:S01]  /*23a40*/  F2FP.BF16.PACK_AB R43, R43, R154 ;  /* 0x0000009a2b2b723e */ /* 0x000fe200000010ff */
[C---:B------:R-:W-:Y:S01]  /*23a50*/  FMUL.FTZ R152, R0.reuse, R152 ;  /* 0x0000009800987220 */ /* 0x040fe20000410000 */
[----:B------:R-:W-:Y:S01]  /*23a60*/  UIADD3.X UR5, UR5, UR21, UR6, UP2, UP1 ;  /* 0x0000001505057290 */ /* 0x000fe200097e2406 */
[----:B------:R-:W-:-:S02]  /*23a70*/  FMUL.FTZ R44, R0, R153 ;  /* 0x00000099002c7220 */ /* 0x000fc40000410000 */
[C---:B------:R-:W-:Y:S02]  /*23a80*/  FMUL.FTZ R148, R0.reuse, R148 ;  /* 0x0000009400947220 */ /* 0x040fe40000410000 */
        /* <DEDUP_REMOVED lines=31> */
[----:B------:R-:W-:Y:S01]  /*23c80*/  MOV R0, 0x3f800000 ;  /* 0x3f80000000007802 */ /* 0x000fe20000000f00 */
[----:B--2---:R-:W-:Y:S01]  /*23c90*/  FMUL.FTZ R2, R2, c[0x0][0x2dc] ;  /* 0x0000b70002027a20 */ /* 0x004fe20000410000 */
[----:B------:R-:W-:Y:S01]  /*23ca0*/  F2FP.BF16.PACK_AB R12, R12, R112 ;  /* 0x000000700c0c723e */ /* 0x000fe200000010ff */
[----:B------:R-:W-:Y:S01]  /*23cb0*/  FMUL.FTZ R41, R3, R151 ;  /* 0x0000009703297220 */ /* 0x000fe20000410000 */
[----:B------:R-:W-:Y:S01]  /*23cc0*/  F2FP.BF16.PACK_AB R8, R8, R124 ;  /* 0x0000007c0808723e */ /* 0x000fe200000010ff */
[C---:B------:R-:W-:Y:S01]  /*23cd0*/  FMUL.FTZ R168, R2.reuse, R168 ;  /* 0x000000a802a87220 */ /* 0x040fe20000410000 */
[----:B------:R-:W1:Y:S01]  /*23ce0*/  @P2 MUFU.RCP R0, R237 ;  /* 0x000000ed00002308 */ /* 0x000e620000001000 */
        /* <DEDUP_REMOVED lines=34> */
[----:B------:R-:W-:Y:S01]  /*23f10*/  SHF.R.S32.HI R2, RZ, 0x1f, R47 ;  /* 0x0000001fff027819 */ /* 0x000fe2000001142f */
[----:B-1----:R-:W-:Y:S01]  /*23f20*/  FMUL.FTZ R0, R0, c[0x0][0x2dc] ;  /* 0x0000b70000007a20 */ /* 0x002fe20000410000 */
[----:B------:R-:W-:Y:S01]  /*23f30*/  F2FP.BF16.PACK_AB R10, R10, R116 ;  /* 0x000000740a0a723e */ /* 0x000fe200000010ff */
[----:B------:R-:W-:Y:S01]  /*23f40*/  FMUL.FTZ R146, R3, R146 ;  /* 0x0000009203927220 */ /* 0x000fe20000410000 */
[----:B------:R-:W-:Y:S01]  /*23f50*/  LEA.HI R2, R2, R47, RZ, 0x3 ;  /* 0x0000002f02027211 */ /* 0x000fe200078f18ff */
[----:B------:R-:W-:Y:S01]  /*23f60*/  FMUL.FTZ R170, R0, R170 ;  /* 0x000000aa00aa7220 */ /* 0x000fe20000410000 */
[----:B------:R-:W-:Y:S01]  /*23f70*/  F2FP.BF16.PACK_AB R6, R6, R120 ;  /* 0x000000780606723e */ /* 0x000fe200000010ff */
[----:B------:R-:W-:Y:S01]  /*23f80*/  FMUL.FTZ R171, R0, R171 ;  /* 0x000000ab00ab7220 */ /* 0x000fe20000410000 */
[----:B------:R-:W-:Y:S01]  /*23f90*/  LOP3.LUT R2, R2, 0xfffffff8, RZ, 0xc0, !PT ;  /* 0xfffffff802027812 */ /* 0x000fe200078ec0ff */
[----:B------:R-:W-:-:S02]  /*23fa0*/  FMUL.FTZ R166, R0, R166 ;  /* 0x000000a600a67220 */ /* 0x000fc40000410000 */
[C---:B------:R-:W-:Y:S01]  /*23fb0*/  FMUL.FTZ R167, R0.reuse, R167 ;  /* 0x000000a700a77220 */ /* 0x040fe20000410000 */
[----:B------:R-:W-:Y:S01]  /*23fc0*/  IADD3 R2, R47, -R2, RZ ;  /* 0x800000022f027210 */ /* 0x000fe20007ffe0ff */
        /* <DEDUP_REMOVED lines=30> */
[----:B------:R-:W-:Y:S01]  /*241b0*/  LEA.HI R0, R2, R2, RZ, 0x1 ;  /* 0x0000000202007211 */ /* 0x000fe200078f08ff */
[----:B------:R-:W-:Y:S01]  /*241c0*/  FMUL.FTZ R39, R3, R147 ;  /* 0x0000009303277220 */ /* 0x000fe20000410000 */
[----:B------:R-:W-:Y:S01]  /*241d0*/  F2FP.BF16.PACK_AB R9, R9, R118 ;  /* 0x000000760909723e */ /* 0x000fe200000010ff */
[C---:B------:R-:W-:Y:S01]  /*241e0*/  FMUL.FTZ R142, R3.reuse, R142 ;  /* 0x0000008e038e7220 */ /* 0x040fe20000410000 */
[----:B------:R-:W-:Y:S01]  /*241f0*/  SHF.R.S32.HI R4, RZ, 0x1, R0 ;  /* 0x00000001ff047819 */ /* 0x000fe20000011400 */
[C---:B------:R-:W-:Y:S01]  /*24200*/  FMUL.FTZ R36, R3.reuse, R143 ;  /* 0x0000008f03247220 */ /* 0x040fe20000410000 */
[----:B------:R-:W-:Y:S01]  /*24210*/  LOP3.LUT R0, R0, 0x3fffffe, RZ, 0xc0, !PT ;  /* 0x03fffffe00007812 */ /* 0x000fe200078ec0ff */
[C---:B------:R-:W-:Y:S01]  /*24220*/  FMUL.FTZ R138, R3.reuse, R138 ;  /* 0x0000008a038a7220 */ /* 0x040fe20000410000 */
[----:B------:R-:W-:Y:S01]  /*24230*/  LOP3.LUT P0, RZ, R4, 0x2, RZ, 0xc0, !PT ;  /* 0x0000000204ff7812 */ /* 0x000fe2000780c0ff */
[C---:B------:R-:W-:Y:S01]  /*24240*/  FMUL.FTZ R33, R3.reuse, R139 ;  /* 0x0000008b03217220 */ /* 0x040fe20000410000 */
[----:B------:R-:W-:Y:S01]  /*24250*/  IADD3 R0, R2, -R0, RZ ;  /* 0x8000000002007210 */ /* 0x000fe20007ffe0ff */
[----:B------:R-:W-:Y:S01]  /*24260*/  FMUL.FTZ R78, R3, R78 ;  /* 0x0000004e034e7220 */ /* 0x000fe20000410000 */
[----:B------:R-:W-:Y:S01]  /*24270*/  F2FP.BF16.PACK_AB R39, R39, R146 ;  /* 0x000000922727723e */ /* 0x000fe200000010ff */
[C---:B------:R-:W-:Y:S01]  /*24280*/  FMUL.FTZ R30, R3.reuse, R79 ;  /* 0x0000004f031e7220 */ /* 0x040fe20000410000 */
[----:B------:R-:W-:Y:S01]  /*24290*/  LEA R0, R0, R49, 0x4 ;  /* 0x0000003100007211 */ /* 0x000fe200078e20ff */
[C---:B------:R-:W-:Y:S01]  /*242a0*/  FMUL.FTZ R82, R3.reuse, R82 ;  /* 0x0000005203527220 */ /* 0x040fe20000410000 */
[----:B------:R-:W-:Y:S01]  /*242b0*/  F2FP.BF16.PACK_AB R36, R36, R142 ;  /* 0x0000008e2424723e */ /* 0x000fe200000010ff */
[----:B------:R-:W-:Y:S01]  /*242c0*/  FMUL.FTZ R27, R3, R83 ;  /* 0x00000053031b7220 */ /* 0x000fe20000410000 */
[----:B------:R-:W-:Y:S01]  /*242d0*/  F2FP.BF16.PACK_AB R33, R33, R138 ;  /* 0x0000008a2121723e */ /* 0x000fe200000010ff */
[C---:B------:R-:W-:Y:S01]  /*242e0*/  FMUL.FTZ R94, R3.reuse, R94 ;  /* 0x0000005e035e7220 */ /* 0x040fe20000410000 */
        /* <DEDUP_REMOVED lines=15> */
[----:B------:R-:W-:Y:S02]  /*243e0*/  SHF.L.U32 R3, R4, 0x6, RZ ;  /* 0x0000000604037819 */ /* 0x000fe400000006ff */
[----:B------:R-:W-:-:S02]  /*243f0*/  F2FP.BF16.PACK_AB R11, R11, R114 ;  /* 0x000000720b0b723e */ /* 0x000fc400000010ff */
[----:B------:R-:W-:Y:S02]  /*24400*/  LOP3.LUT R2, R3, 0xc0, RZ, 0xc0, !PT ;  /* 0x000000c003027812 */ /* 0x000fe400078ec0ff */
[----:B------:R-:W-:Y:S02]  /*24410*/  LOP3.LUT R3, R4, 0x1, RZ, 0xc0, !PT ;  /* 0x0000000104037812 */ /* 0x000fe400078ec0ff */
[----:B------:R-:W-:Y:S02]  /*24420*/  LEA.HI R2, R2, R2, RZ, 0x1d ;  /* 0x0000000202027211 */ /* 0x000fe400078fe8ff */
[----:B------:R-:W-:Y:S02]  /*24430*/  ISETP.NE.U32.AND P1, PT, R3, 0x1, PT ;  /* 0x000000010300780c */ /* 0x000fe40003f25070 */
[----:B------:R-:W-:Y:S02]  /*24440*/  LEA R0, R0, R2, 0x1 ;  /* 0x0000000200007211 */ /* 0x000fe400078e08ff */
[----:B------:R-:W-:-:S02]  /*24450*/  MOV R3, 0x20 ;  /* 0x0000002000037802 */ /* 0x000fc40000000f00 */
[----:B------:R-:W-:Y:S02]  /*24460*/  SHF.L.U32 R0, R0, 0x1, RZ ;  /* 0x0000000100007819 */ /* 0x000fe400000006ff */
[----:B------:R-:W-:Y:S02]  /*24470*/  SEL R3, R3, 0xffffffe0, !P0 ;  /* 0xffffffe003037807 */ /* 0x000fe40004000000 */
[C---:B------:R-:W-:Y:S01]  /*24480*/  IADD3 R2, R0.reuse, -0x10, RZ ;  /* 0xfffffff000027810 */ /* 0x040fe20007ffe0ff */
[----:B------:R-:W-:Y:S01]  /*24490*/  STS [R0], R44 ;  /* 0x0000002c00007388 */ /* 0x000fe20000000800 */
[C---:B------:R-:W-:Y:S02]  /*244a0*/  IADD3 R4, R0.reuse, R3, RZ ;  /* 0x0000000300047210 */ /* 0x040fe40007ffe0ff */
[----:B------:R-:W-:Y:S01]  /*244b0*/  @P1 IADD3 R2, R0, 0x10, RZ ;  /* 0x0000001000021810 */ /* 0x000fe20007ffe0ff */
[----:B------:R-:W-:Y:S01]  /*244c0*/  STS [R0+0x200], R43 ;  /* 0x0002002b00007388 */ /* 0x000fe20000000800 */
[----:B------:R-:W-:-:S02]  /*244d0*/  F2FP.BF16.PACK_AB R7, R7, R126 ;  /* 0x0000007e0707723e */ /* 0x000fc400000010ff */
[----:B------:R-:W-:Y:S01]  /*244e0*/  IADD3 R3, R3, R2, RZ ;  /* 0x0000000203037210 */ /* 0x000fe20007ffe0ff */
[----:B------:R-:W-:Y:S04]  /*244f0*/  STS [R2], R42 ;  /* 0x0000002a02007388 */ /* 0x000fe80000000800 */
        /* <DEDUP_REMOVED lines=38> */
[----:B------:R-:W-:Y:S04]  /*24760*/  STS [R4+0x4200], R11 ;  /* 0x0042000b04007388 */ /* 0x000fe80000000800 */
[----:B------:R-:W-:Y:S04]  /*24770*/  STS [R3+0x4000], R8 ;  /* 0x0040000803007388 */ /* 0x000fe80000000800 */
[----:B------:R-:W-:Y:S01]  /*24780*/  STS [R3+0x4200], R7 ;  /* 0x0042000703007388 */ /* 0x000fe20000000800 */
[----:B-1----:R-:W-:-:S03]  /*24790*/  LOP3.LUT R0, R133, 0xffffffe0, RZ, 0xc0, !PT ;  /* 0xffffffe085007812 */ /* 0x002fc600078ec0ff */
[----:B------:R-:W-:Y:S01]  /*247a0*/  STS [R4+0x5000], R10 ;  /* 0x0050000a04007388 */ /* 0x000fe20000000800 */
[----:B------:R-:W-:Y:S02]  /*247b0*/  IADD3 R0, -R0, R134, RZ ;  /* 0x0000008600007210 */ /* 0x000fe40007ffe1ff */
[----:B--2---:R-:W-:Y:S01]  /*247c0*/  MOV R14, 0x7f800000 ;  /* 0x7f800000000e7802 */ /* 0x004fe20000000f00 */
[----:B------:R1:W-:Y:S01]  /*247d0*/  STS [R4+0x5200], R9 ;  /* 0x0052000904007388 */ /* 0x0003e20000000800 */
[----:B------:R-:W-:Y:S01]  /*247e0*/  LOP3.LUT P0, RZ, R0, 0x3, RZ, 0xc0, !PT ;  /* 0x0000000300ff7812 */ /* 0x000fe2000780c0ff */
[----:B---3--:R-:W2:Y:S01]  /*247f0*/  @P3 MUFU.LG2 R2, R236 ;  /* 0x000000ec00023308 */ /* 0x008ea20000000c00 */
[----:B------:R-:W-:Y:S01]  /*24800*/  MOV R13, 0x7f800000 ;  /* 0x7f800000000d7802 */ /* 0x000fe20000000f00 */
[----:B------:R-:W-:Y:S01]  /*24810*/  STS [R3+0x5000], R6 ;  /* 0x0050000603007388 */ /* 0x000fe20000000800 */
[----:B----4-:R-:W-:-:S03]  /*24820*/  MOV R12, 0x7f800000 ;  /* 0x7f800000000c7802 */ /* 0x010fc60000000f00 */
[----:B------:R3:W-:Y:S02]  /*24830*/  STS [R3+0x5200], R5 ;  /* 0x0052000503007388 */ /* 0x0007e40000000800 */
[----:B------:R-:W4:Y:S02]  /*24840*/  @P2 MUFU.LG2 R0, R237 ;  /* 0x000000ed00002308 */ /* 0x000f240000000c00 */
[----:B------:R-:W-:Y:S01]  /*24850*/  BAR.SYNC.DEFER_BLOCKING 0x0 ;  /* 0x0000000000007b1d */ /* 0x000fe20000010000 */
[----:B--2---:R-:W-:-:S05]  /*24860*/  @P3 FMUL.FTZ R2, R2, 0.69314718246459960938 ;  /* 0x3f31721802023820 */ /* 0x004fca0000410000 */
[----:B-1----:R-:W1:Y:S01]  /*24870*/  @P5 MUFU.LG2 R4, R48 ;  /* 0x0000003000045308 */ /* 0x002e620000000c00 */
[----:B----4-:R-:W-:Y:S01]  /*24880*/  @P2 FMUL.FTZ R0, R0, 0.69314718246459960938 ;  /* 0x3f31721800002820 */ /* 0x010fe20000410000 */
[----:B------:R-:W-:Y:S01]  /*24890*/  MOV R9, 0x7f800000 ;  /* 0x7f80000000097802 */ /* 0x000fe20000000f00 */
[----:B------:R-:W-:Y:S02]  /*248a0*/  @P3 FFMA.FTZ R9, R130, c[0x0][0x238], R2 ;  /* 0x00008e0082093a23 */ /* 0x000fe40000010002 */
[----:B------:R-:W-:-:S03]  /*248b0*/  @P2 FFMA.FTZ R12, R129, c[0x0][0x238], R0 ;  /* 0x00008e00810c2a23 */ /* 0x000fc60000010000 */
[----:B---3--:R-:W2:Y:S01]  /*248c0*/  @P4 MUFU.LG2 R3, R232 ;  /* 0x000000e800034308 */ /* 0x008ea20000000c00 */
[----:B-----5:R3:W4:Y:S04]  /*248d0*/  LDS.128 R24, [R194] ;  /* 0x00000000c2187984 */ /* 0x0207280000000c00 */
        /* <DEDUP_REMOVED lines=16> */
[----:B---34-:R-:W3:Y:S02]  /*249e0*/  S2R R4, SR_TID.X ;  /* 0x0000000000047919 */ /* 0x018ee40000002100 */
[----:B---3--:R-:W-:-:S04]  /*249f0*/  SHF.R.S32.HI R2, RZ, 0x1f, R4 ;  /* 0x0000001fff027819 */ /* 0x008fc80000011404 */
[----:B------:R-:W-:-:S04]  /*24a00*/  LEA.HI R2, R2, R4, RZ, 0x5 ;  /* 0x0000000402027211 */ /* 0x000fc800078f28ff */
[----:B------:R-:W-:Y:S02]  /*24a10*/  LOP3.LUT R0, R2, 0xffffffe0, RZ, 0xc0, !PT ;  /* 0xffffffe002007812 */ /* 0x000fe400078ec0ff */
[--C-:B------:R-:W-:Y:S02]  /*24a20*/  SHF.R.S32.HI R3, RZ, 0x5, R2.reuse ;  /* 0x00000005ff037819 */ /* 0x100fe40000011402 */
[----:B------:R-:W-:Y:S01]  /*24a30*/  SHF.R.S32.HI R2, RZ, 0x1f, R2 ;  /* 0x0000001fff027819 */ /* 0x000fe20000011402 */
[----:B------:R-:W-:-:S03]  /*24a40*/  IMAD.IADD R0, R4, 0x1, -R0 ;  /* 0x0000000104007824 */ /* 0x000fc600078e0a00 */
[----:B------:R-:W-:Y:S02]  /*24a50*/  LEA.HI R2, R2, R3, RZ, 0x2 ;  /* 0x0000000302027211 */ /* 0x000fe400078f10ff */
[----:B------:R-:W-:Y:S02]  /*24a60*/  SHF.R.S32.HI R4, RZ, 0x1f, R0 ;  /* 0x0000001fff047819 */ /* 0x000fe40000011400 */
[----:B------:R-:W-:Y:S02]  /*24a70*/  LOP3.LUT R2, R2, 0xffffffc, RZ, 0xc0, !PT ;  /* 0x0ffffffc02027812 */ /* 0x000fe400078ec0ff */
[----:B------:R-:W-:-:S03]  /*24a80*/  LEA.HI R0, R4, R0, RZ, 0x2 ;  /* 0x0000000004007211 */ /* 0x000fc600078f10ff */
[----:B------:R-:W-:Y:S01]  /*24a90*/  IMAD.IADD R2, R3, 0x1, -R2 ;  /* 0x0000000103027824 */ /* 0x000fe200078e0a02 */
        /* <DEDUP_REMOVED lines=33> */
.L_x_485:
[----:B---34-:R-:W-:Y:S05]  /*24cb0*/  BSYNC B0 ;  /* 0x0000000000007941 */ /* 0x018fea0003800000 */
.L_x_484:
        /* <DEDUP_REMOVED lines=17> */
[----:B------:R-:W-:Y:S01]  /*24dd0*/  IADD3.X R5, R0, UR7, RZ, P0, !PT ;  /* 0x0000000700057c10 */ /* 0x000fe200087fe4ff */
[----:B------:R-:W-:Y:S01]  /*24de0*/  IMAD.U32 R0, RZ, RZ, UR23 ;  /* 0x00000017ff007e24 */ /* 0x000fe2000f8e00ff */
[----:B------:R-:W-:-:S03]  /*24df0*/  ISETP.GE.AND P0, PT, R47, UR10, PT ;  /* 0x0000000a2f007c0c */ /* 0x000fc6000bf06270 */
[----:B-1----:R-:W-:-:S04]  /*24e00*/  IMAD.WIDE.U32 R10, R10, c[0x0][0x1f0], R4 ;  /* 0x00007c000a0a7a25 */ /* 0x002fc800078e0004 */
[----:B------:R-:W-:Y:S01]  /*24e10*/  IMAD.WIDE R2, R0, 0x80, R2 ;  /* 0x0000008000027825 */ /* 0x000fe200078e0202 */
[----:B------:R-:W-:-:S05]  /*24e20*/  IADD3 R9, R11, UR4, RZ ;  /* 0x000000040b097c10 */ /* 0x000fca000fffe0ff */
        /* <DEDUP_REMOVED lines=14> */
.L_x_487:
[----:B----4-:R-:W-:Y:S05]  /*24f10*/  BSYNC B0 ;  /* 0x0000000000007941 */ /* 0x010fea0003800000 */
.L_x_486:
[----:B------:R-:W-:Y:S01]  /*24f20*/  LEA.HI.SX32 R0, R132, 0x20, 0x1e ;  /* 0x0000002084007811 */ /* 0x000fe200078ff2ff */
        /* <DEDUP_REMOVED lines=19> */
.L_x_489:
[----:B------:R-:W-:Y:S05]  /*25060*/  BSYNC B0 ;  /* 0x0000000000007941 */ /* 0x000fea0003800000 */
.L_x_488:
        /* <DEDUP_REMOVED lines=20> */
.L_x_491:
[----:B------:R-:W-:Y:S05]  /*251b0*/  BSYNC B0 ;  /* 0x0000000000007941 */ /* 0x000fea0003800000 */
.L_x_490:
[----:B------:R-:W-:-:S04]  /*251c0*/  LEA.HI.SX32 R0, R132, 0x60, 0x1e ;  /* 0x0000006084007811 */ /* 0x000fc800078ff2ff */
        /* <DEDUP_REMOVED lines=20> */
.L_x_450:
        /* <DEDUP_REMOVED lines=25> */
[----:B------:R-:W-:Y:S02]  /*254a0*/  @UP3 UIMAD UR9, UR22, UR9, UR13 ;  /* 0x00000009160932a4 */ /* 0x000fe4000f8e020d */
[----:B------:R-:W-:Y:S02]  /*254b0*/  @UP3 UMOV UR14, UR12 ;  /* 0x0000000c000e3c82 */ /* 0x000fe40008000000 */
[----:B------:R-:W-:Y:S02]  /*254c0*/  UISETP.EQ.AND UP4, UPT, UR15, URZ, UP4 ;  /* 0x0000003f0f00728c */ /* 0x000fe4000a782270 */
[----:B------:R-:W-:Y:S02]  /*254d0*/  @!UP2 UISETP.NE.AND UP1, UPT, UR16, URZ, UPT ;  /* 0x0000003f1000a28c */ /* 0x000fe4000bf25270 */
[----:B------:R-:W-:Y:S02]  /*254e0*/  ULDC UR13, c[0x0][0x214] ;  /* 0x00008500000d7ab9 */ /* 0x000fe40000000800 */
[----:B------:R-:W-:-:S02]  /*254f0*/  @UP2 ULDC UR12, c[0x0][0x210] ;  /* 0x00008400000c2ab9 */ /* 0x000fc40000000800 */
[----:B------:R-:W-:Y:S02]  /*25500*/  ULDC UR8, c[0x0][0x234] ;  /* 0x00008d0000087ab9 */ /* 0x000fe40000000800 */
[----:B------:R-:W-:Y:S02]  /*25510*/  @UP2 UIMAD UR12, UR12, UR13, URZ ;  /* 0x0000000d0c0c22a4 */ /* 0x000fe4000f8e023f */
[----:B------:R-:W-:Y:S02]  /*25520*/  UISETP.NE.OR UP0, UPT, UR22, -0x1, !UP4 ;  /* 0xffffffff1600788c */ /* 0x000fe4000e705670 */
[----:B------:R-:W-:Y:S02]  /*25530*/  @!UP2 USEL UR12, UR13, UR8, !UP1 ;  /* 0x000000080d0ca287 */ /* 0x000fe4000c800000 */
        /* <DEDUP_REMOVED lines=43> */
.L_x_493:
[----:B------:R-:W-:Y:S05]  /*257f0*/  BSYNC B0 ;  /* 0x0000000000007941 */ /* 0x000fea0003800000 */
.L_x_492:
        /* <DEDUP_REMOVED lines=20> */
.L_x_495:
[----:B------:R-:W-:Y:S05]  /*25940*/  BSYNC B0 ;  /* 0x0000000000007941 */ /* 0x000fea0003800000 */
.L_x_494:
        /* <DEDUP_REMOVED lines=20> */
.L_x_497:
[----:B------:R-:W-:Y:S05]  /*25a90*/  BSYNC B0 ;  /* 0x0000000000007941 */ /* 0x000fea0003800000 */
.L_x_496:
        /* <DEDUP_REMOVED lines=19> */
.L_x_499:
[----:B------:R-:W-:Y:S05]  /*25bd0*/  BSYNC B0 ;  /* 0x0000000000007941 */ /* 0x000fea0003800000 */
.L_x_498:
        /* <DEDUP_REMOVED lines=35> */
.L_x_500:
        /* <DEDUP_REMOVED lines=15> */
.L_x_992:


//--------------------- .text._ZN5flash16flash_fwd_kernelI23Flash_fwd_kernel_traitsILi96ELi128ELi64ELi4ELb0ELb0EN7cutlass10bfloat16_tE19Flash_kernel_traitsILi96ELi128ELi64ELi4ES3_EELb0ELb1ELb0ELb0ELb0ELb0ELb1ELb0EEEvNS_16Flash_fwd_paramsE --------------------------
	.section	.text._ZN5flash16flash_fwd_kernelI23Flash_fwd_kernel_traitsILi96ELi128ELi64ELi4ELb0ELb0EN7cutlass10bfloat16_tE19Flash_kernel_traitsILi96ELi128ELi64ELi4ES3_EELb0ELb1ELb0ELb0ELb0ELb0ELb1ELb0EEEvNS_16Flash_fwd_paramsE,"ax",@progbits
	.sectioninfo	@"SHI_REGISTERS=255"
	.align	128
        .global         _ZN5flash16flash_fwd_kernelI23Flash_fwd_kernel_traitsILi96ELi128ELi64ELi4ELb0ELb0EN7cutlass10bfloat16_tE19Flash_kernel_traitsILi96ELi128ELi64ELi4ES3_EELb0ELb1ELb0ELb0ELb0ELb0ELb1ELb0EEEvNS_16Flash_fwd_paramsE
        .type           _ZN5flash16flash_fwd_kernelI23Flash_fwd_kernel_traitsILi96ELi128ELi64ELi4ELb0ELb0EN7cutlass10bfloat16_tE19Flash_kernel_traitsILi96ELi128ELi64ELi4ES3_EELb0ELb1ELb0ELb0ELb0ELb0ELb1ELb0EEEvNS_16Flash_fwd_paramsE,@function
        .size           _ZN5flash16flash_fwd_kernelI23Flash_fwd_kernel_traitsILi96ELi128ELi64ELi4ELb0ELb0EN7cutlass10bfloat16_tE19Flash_kernel_traitsILi96ELi128ELi64ELi4ES3_EELb0ELb1ELb0ELb0ELb0ELb0ELb1ELb0EEEvNS_16Flash_fwd_paramsE,(.L_x_993 - _ZN5flash16flash_fwd_kernelI23Flash_fwd_kernel_traitsILi96ELi128ELi64ELi4ELb0ELb0EN7cutlass10bfloat16_tE19Flash_kernel_traitsILi96ELi128ELi64ELi4ES3_EELb0ELb1ELb0ELb0ELb0ELb0ELb1ELb0EEEvNS_16Flash_fwd_paramsE)
        .other          _ZN5flash16flash_fwd_kernelI23Flash_fwd_kernel_traitsILi96ELi128ELi64ELi4ELb0ELb0EN7cutlass10bfloat16_tE19Flash_kernel_traitsILi96ELi128ELi64ELi4ES3_EELb0ELb1ELb0ELb0ELb0ELb0ELb1ELb0EEEvNS_16Flash_fwd_paramsE,@"STO_CUDA_ENTRY STV_DEFAULT"
_ZN5flash16flash_fwd_kernelI23Flash_fwd_kernel_traitsILi96ELi128ELi64ELi4ELb0ELb0EN7cutlass10bfloat16_tE19Flash_kernel_traitsILi96ELi128ELi64ELi4ES3_EELb0ELb1ELb0ELb0ELb0ELb0ELb1ELb0EEEvNS_16Flash_fwd_paramsE:
.text._ZN5flash16flash_fwd_kernelI23Flash_fwd_kernel_traitsILi96ELi128ELi64ELi4ELb0ELb0EN7cutlass10bfloat16_tE19Flash_kernel_traitsILi96ELi128ELi64ELi4ES3_EELb0ELb1ELb0ELb0ELb0ELb0ELb1ELb0EEEvNS_16Flash_fwd_paramsE:
[----:B------:R-:W-:Y:S02]  /*0000*/  MOV R1, c[0x0][0x28] ;  /* 0x00000a0000017a02 */ /* 0x000fe40000000f00 */
[----:B------:R-:W1:Y:S01]  /*0010*/  S2UR UR10, SR_CTAID.Y ;  /* 0x00000000000a79c3 */ /* 0x000e620000002600 */
[----:B------:R-:W-:Y:S01]  /*0020*/  ULDC.64 UR4, c[0x0][0x240] ;  /* 0x0000900000047ab9 */ /* 0x000fe20000000a00 */
[----:B------:R-:W-:Y:S01]  /*0030*/  IADD3 R1, R1, -0x60, RZ ;  /* 0xffffffa001017810 */ /* 0x000fe20007ffe0ff */
        /* <DEDUP_REMOVED lines=20> */
[----:B------:R1:W2:Y:S01]  /*0180*/  @P2 LDG.E R7, [R2.64] ;  /* 0x0000001002072981 */ /* 0x0002a2000c1e1900 */
[----:B------:R-:W-:-:S03]  /*0190*/  ULDC.64 UR8, c[0x0][0x248] ;  /* 0x0000920000087ab9 */ /* 0x000fc60000000a00 */
[----:B------:R1:W3:Y:S01]  /*01a0*/  @P2 LDG.E R6, [R2.64+0x4] ;  /* 0x0000041002062981 */ /* 0x0002e2000c1e1900 */
[----:B------:R-:W-:Y:S02]  /*01b0*/  IMAD.U32 R4, RZ, RZ, UR4 ;  /* 0x00000004ff047e24 */ /* 0x000fe4000f8e00ff */
[----:B------:R-:W-:Y:S01]  /*01c0*/  IMAD.U32 R5, RZ, RZ, UR5 ;  /* 0x00000005ff057e24 */ /* 0x000fe2000f8e00ff */
[----:B------:R-:W-:-:S04]  /*01d0*/  PLOP3.LUT P1, PT, PT, PT, UP1, 0x80, 0x0 ;  /* 0x000000000000781c */ /* 0x000fc80003f2f018 */
[----:B------:R-:W4:Y:S01]  /*01e0*/  @P0 LDG.E R4, [R4.64] ;  /* 0x0000001004040981 */ /* 0x000f22000c1e1900 */
[----:B------:R-:W-:-:S06]  /*01f0*/  UIMAD.WIDE UR8, UR10, UR7, UR8 ;  /* 0x000000070a0872a5 */ /* 0x000fcc000f8e0208 */
[----:B-1----:R-:W-:Y:S02]  /*0200*/  IMAD.U32 R2, RZ, RZ, UR8 ;  /* 0x00000008ff027e24 */ /* 0x002fe4000f8e00ff */
[----:B------:R-:W-:-:S05]  /*0210*/  IMAD.U32 R3, RZ, RZ, UR9 ;  /* 0x00000009ff037e24 */ /* 0x000fca000f8e00ff */
        /* <DEDUP_REMOVED lines=10> */
[----:B------:R-:W-:Y:S01]  /*02c0*/  ISETP.NE.AND.EX P0, PT, RZ, c[0x0][0x24c], PT, P0 ;  /* 0x00009300ff007a0c */ /* 0x000fe20003f05300 */
[----:B--2---:R-:W-:Y:S02]  /*02d0*/  @UP2 UIADD3 UR15, UR15, -UR9, URZ ;  /* 0x800000090f0f2290 */ /* 0x004fe4000fffe03f */
[----:B-----5:R3:W2:Y:S05]  /*02e0*/  @!P1 R2UR UR19, R0 ;  /* 0x00000000001393c2 */ /* 0x0206aa00000e0000 */
[----:B------:R-:W-:-:S05]  /*02f0*/  @!UP2 ULDC UR15, c[0x0][0x214] ;  /* 0x00008500000faab9 */ /* 0x000fca0000000800 */
[----:B-1234-:R-:W-:Y:S05]  /*0300*/  @!P0 BRA `(.L_x_501) ;  /* 0x0000007000008947 */ /* 0x01efea0003800000 */
[----:B------:R-:W-:-:S13]  /*0310*/  PLOP3.LUT P0, PT, PT, PT, UP3, 0x80, 0x0 ;  /* 0x000000000000781c */ /* 0x000fda0003f0f038 */
[----:B------:R-:W2:Y:S04]  /*0320*/  @P0 LDG.E R0, [R2.64+0x4] ;  /* 0x0000041002000981 */ /* 0x000ea8000c1e1900 */
[----:B------:R-:W3:Y:S01]  /*0330*/  @!P0 LDG.E R2, [R2.64] ;  /* 0x0000001002028981 */ /* 0x000ee2000c1e1900 */
[----:B--2---:R-:W1:Y:S02]  /*0340*/  @P0 R2UR UR6, R0 ;  /* 0x00000000000603c2 */ /* 0x004e6400000e0000 */
[----:B-1----:R-:W-:-:S11]  /*0350*/  @UP3 UIADD3 UR6, UR6, -UR19, URZ ;  /* 0x8000001306063290 */ /* 0x002fd6000fffe03f */
[----:B---3--:R1:W2:Y:S02]  /*0360*/  @!P0 R2UR UR6, R2 ;  /* 0x00000000020683c2 */ /* 0x0082a400000e0000 */
[----:B-12---:R-:W-:Y:S05]  /*0370*/  BRA `(.L_x_502) ;  /* 0x0000001000007947 */ /* 0x006fea0003800000 */
.L_x_501:
[----:B------:R-:W-:Y:S02]  /*0380*/  ULDC UR6, c[0x0][0x218] ;  /* 0x0000860000067ab9 */ /* 0x000fe40000000800 */
.L_x_502:
        /* <DEDUP_REMOVED lines=70> */
.L_x_504:
[----:B------:R-:W-:Y:S01]  /*07f0*/  IABS R0, c[0x0][0x1c8] ;  /* 0x0000720000007a13 */ /* 0x000fe20000000000 */
[----:B------:R-:W1:Y:S01]  /*0800*/  S2R R5, SR_CTAID.Z ;  /* 0x0000000000057919 */ /* 0x000e620000002700 */
[----:B------:R-:W-:Y:S02]  /*0810*/  ULDC UR4, c[0x0][0x1c8] ;  /* 0x0000720000047ab9 */ /* 0x000fe40000000800 */
[----:B------:R-:W-:Y:S01]  /*0820*/  ULOP3.LUT UR4, UR11, UR4, URZ, 0x3c, !UPT ;  /* 0x000000040b047292 */ /* 0x000fe2000f8e3c3f */
[----:B------:R-:W-:Y:S01]  /*0830*/  IMAD.MOV.U32 R4, RZ, RZ, R0 ;  /* 0x000000ffff047224 */ /* 0x000fe200078e0000 */
[----:B------:R-:W-:-:S03]  /*0840*/  @UP0 UIADD3 UR19, UR14, UR19, URZ ;  /* 0x000000130e130290 */ /* 0x000fc6000fffe03f */
[----:B------:R-:W2:Y:S01]  /*0850*/  I2F.RP R2, R4 ;  /* 0x0000000400027306 */ /* 0x000ea20000209400 */
[----:B------:R-:W-:Y:S01]  /*0860*/  ISETP.LE.AND P1, PT, RZ, UR4, PT ;  /* 0x00000004ff007c0c */ /* 0x000fe2000bf23270 */
[----:B------:R-:W-:Y:S02]  /*0870*/  ULDC.64 UR4, c[0x0][0x1a0] ;  /* 0x0000680000047ab9 */ /* 0x000fe40000000a00 */
[----:B------:R-:W-:-:S04]  /*0880*/  @UP0 UIMAD.WIDE.U32 UR22, UR19, UR4, URZ ;  /* 0x00000004131602a5 */ /* 0x000fc8000f8e003f */
[----:B------:R-:W-:Y:S02]  /*0890*/  @UP0 UIMAD UR21, UR19, UR5, UR23 ;  /* 0x00000005131502a4 */ /* 0x000fe4000f8e0217 */
[----:B------:R-:W-:Y:S01]  /*08a0*/  USHF.R.S32.HI UR19, URZ, 0x1f, UR11 ;  /* 0x0000001f3f137899 */ /* 0x000fe2000801140b */
[----:B--2---:R-:W2:Y:S01]  /*08b0*/  MUFU.RCP R2, R2 ;  /* 0x0000000200027308 */ /* 0x004ea20000001000 */
[----:B-1----:R-:W-:Y:S02]  /*08c0*/  IABS R5, R5 ;  /* 0x0000000500057213 */ /* 0x002fe40000000000 */
[----:B--2---:R-:W-:-:S05]  /*08d0*/  IADD3 R2, R2, 0xffffffe, RZ ;  /* 0x0ffffffe02027810 */ /* 0x004fca0007ffe0ff */
        /* <DEDUP_REMOVED lines=31> */
.L_x_505:
[----:B------:R-:W-:Y:S01]  /*0ad0*/  SHF.R.S32.HI R6, RZ, 0x1f, R24 ;  /* 0x0000001fff067819 */ /* 0x000fe20000011418 */
[----:B------:R-:W1:Y:S01]  /*0ae0*/  S2R R7, SR_CTAID.X ;  /* 0x0000000000077919 */ /* 0x000e620000002500 */
[----:B------:R-:W-:Y:S01]  /*0af0*/  UIADD3 UR10, -UR12, UR15, URZ ;  /* 0x0000000f0c0a7290 */ /* 0x000fe2000fffe13f */
[----:B------:R-:W-:Y:S01]  /*0b00*/  IMAD.MOV.U32 R26, RZ, RZ, 0x10 ;  /* 0x00000010ff1a7424 */ /* 0x000fe200078e00ff */
[CC--:B------:R-:W-:Y:S01]  /*0b10*/  LEA.HI R5, R6.reuse, R24.reuse, RZ, 0x2 ;  /* 0x0000001806057211 */ /* 0x0c0fe200078f10ff */
[----:B------:R-:W2:Y:S01]  /*0b20*/  S2R R14, SR_CTAID.Z ;  /* 0x00000000000e7919 */ /* 0x000ea20000002700 */
[CC--:B------:R-:W-:Y:S01]  /*0b30*/  LEA.HI R25, R6.reuse, R24.reuse, RZ, 0x3 ;  /* 0x0000001806197211 */ /* 0x0c0fe200078f18ff */
[----:B------:R-:W-:Y:S01]  /*0b40*/  ULDC.64 UR4, c[0x0][0x1a8] ;  /* 0x00006a0000047ab9 */ /* 0x000fe20000000a00 */
[----:B------:R-:W-:Y:S01]  /*0b50*/  LOP3.LUT R2, R5, 0xfffffffc, RZ, 0xc0, !PT ;  /* 0xfffffffc05027812 */ /* 0x000fe200078ec0ff */
[----:B------:R-:W-:Y:S01]  /*0b60*/  UIMAD UR4, UR19, UR4, URZ ;  /* 0x00000004130472a4 */ /* 0x000fe2000f8e023f */
        /* <DEDUP_REMOVED lines=9> */
[----:B------:R-:W-:Y:S01]  /*0c00*/  UIMAD UR4, UR11, UR5, UR4 ;  /* 0x000000050b0472a4 */ /* 0x000fe2000f8e0204 */
[----:B------:R-:W-:Y:S01]  /*0c10*/  LOP3.LUT R0, R0, 0xc0, RZ, 0xc0, !PT ;  /* 0x000000c000007812 */ /* 0x000fe200078ec0ff */
[----:B------:R-:W-:Y:S01]  /*0c20*/  IMAD.IADD R16, R24, 0x1, -R3 ;  /* 0x0000000118107824 */ /* 0x000fe200078e0a03 */
[----:B------:R-:W-:-:S02]  /*0c30*/  LEA.HI R13, R6, R24, RZ, 0x5 ;  /* 0x00000018060d7211 */ /* 0x000fc400078f28ff */
[----:B------:R-:W-:Y:S02]  /*0c40*/  LOP3.LUT R3, R0, 0x18, R160, 0xf8, !PT ;  /* 0x0000001800037812 */ /* 0x000fe400078ef8a0 */
[----:B------:R-:W-:Y:S02]  /*0c50*/  SHF.R.U32.HI R0, RZ, 0x3, R0 ;  /* 0x00000003ff007819 */ /* 0x000fe40000011600 */
[----:B------:R-:W-:Y:S02]  /*0c60*/  LEA.HI R18, R16, R16, RZ, 0x1 ;  /* 0x0000001010127211 */ /* 0x000fe400078f08ff */
[----:B------:R-:W-:Y:S02]  /*0c70*/  LOP3.LUT R2, R2, 0x7fffffe, RZ, 0xc0, !PT ;  /* 0x07fffffe02027812 */ /* 0x000fe400078ec0ff */
[----:B------:R-:W-:Y:S02]  /*0c80*/  LOP3.LUT R9, R3, R0, RZ, 0x3c, !PT ;  /* 0x0000000003097212 */ /* 0x000fe400078e3cff */
[----:B------:R-:W-:Y:S01]  /*0c90*/  SHF.R.S32.HI R0, RZ, 0x1, R18 ;  /* 0x00000001ff007819 */ /* 0x000fe20000011412 */
[----:B------:R-:W-:Y:S01]  /*0ca0*/  IMAD.IADD R3, R10, 0x1, -R2 ;  /* 0x000000010a037824 */ /* 0x000fe200078e0a02 */
[----:B------:R-:W-:-:S02]  /*0cb0*/  SHF.R.S32.HI R5, RZ, 0x1f, R18 ;  /* 0x0000001fff057819 */ /* 0x000fc40000011412 */
[----:B------:R-:W-:Y:S02]  /*0cc0*/  SHF.R.S32.HI R20, RZ, 0x5, R13 ;  /* 0x00000005ff147819 */ /* 0x000fe4000001140d */
[----:B------:R-:W-:Y:S02]  /*0cd0*/  SHF.R.S32.HI R11, RZ, 0x1f, R10 ;  /* 0x0000001fff0b7819 */ /* 0x000fe4000001140a */
[----:B------:R-:W-:Y:S01]  /*0ce0*/  SHF.R.S32.HI R161, RZ, 0x1f, R160 ;  /* 0x0000001fffa17819 */ /* 0x000fe200000114a0 */
[----:B------:R-:W-:Y:S01]  /*0cf0*/  IMAD R12, R20, 0x8, R3 ;  /* 0x00000008140c7824 */ /* 0x000fe200078e0203 */
[----:B------:R-:W-:Y:S01]  /*0d00*/  IADD3 R2, P0, R160, UR6, RZ ;  /* 0x00000006a0027c10 */ /* 0x000fe2000ff1e0ff */
[----:B-1----:R-:W-:Y:S01]  /*0d10*/  IMAD.WIDE R36, R7, 0x80, R10 ;  /* 0x0000008007247825 */ /* 0x002fe200078e020a */
[----:B------:R-:W-:Y:S02]  /*0d20*/  LEA.HI R5, R5, R0, RZ, 0x2 ;  /* 0x0000000005057211 */ /* 0x000fe400078f10ff */
[----:B------:R-:W-:Y:S01]  /*0d30*/  IADD3.X R3, R161, UR18, RZ, P0, !PT ;  /* 0x00000012a1037c10 */ /* 0x000fe200087fe4ff */
[----:B------:R-:W-:Y:S01]  /*0d40*/  IMAD R8, R11, c[0x0][0x198], RZ ;  /* 0x000066000b087a24 */ /* 0x000fe200078e02ff */
[----:B------:R-:W-:Y:S01]  /*0d50*/  LOP3.LUT R5, R5, 0xfffffffc, RZ, 0xc0, !PT ;  /* 0xfffffffc05057812 */ /* 0x000fe200078ec0ff */
[----:B------:R-:W-:Y:S01]  /*0d60*/  IMAD.WIDE.U32 R6, R10, c[0x0][0x198], R160 ;  /* 0x000066000a067a25 */ /* 0x000fe200078e00a0 */
[C---:B------:R-:W-:Y:S01]  /*0d70*/  IADD3 R158, R160.reuse, 0x20, RZ ;  /* 0x00000020a09e7810 */ /* 0x040fe20007ffe0ff */
[----:B------:R1:W-:Y:S01]  /*0d80*/  STL.64 [R1+0x40], R36 ;  /* 0x0000402401007387 */ /* 0x0003e20000100a00 */
[----:B------:R-:W-:Y:S01]  /*0d90*/  IADD3 R155, R160, 0x40, RZ ;  /* 0x00000040a09b7810 */ /* 0x000fe20007ffe0ff */
[----:B------:R-:W-:Y:S01]  /*0da0*/  IMAD.IADD R21, R0, 0x1, -R5 ;  /* 0x0000000100157824 */ /* 0x000fe200078e0a05 */
[----:B------:R-:W-:Y:S01]  /*0db0*/  IADD3 R6, P0, R6, UR20, RZ ;  /* 0x0000001406067c10 */ /* 0x000fe2000ff1e0ff */
[----:B------:R-:W-:Y:S01]  /*0dc0*/  IMAD R8, R10, c[0x0][0x19c], R8 ;  /* 0x000067000a087a24 */ /* 0x000fe200078e0208 */
[----:B------:R-:W-:Y:S01]  /*0dd0*/  SHF.R.S32.HI R0, RZ, 0x1f, R4 ;  /* 0x0000001fff007819 */ /* 0x000fe20000011404 */
[----:B--2---:R-:W-:Y:S01]  /*0de0*/  IMAD.WIDE.U32 R14, R14, c[0x0][0x1a8], R2 ;  /* 0x00006a000e0e7a25 */ /* 0x004fe200078e0002 */
[----:B------:R1:W-:Y:S01]  /*0df0*/  STL.64 [R1+0x28], R160 ;  /* 0x000028a001007387 */ /* 0x0003e20000100a00 */
[----:B------:R-:W-:-:S02]  /*0e00*/  LOP3.LUT P1, RZ, R21, 0x2, RZ, 0xc0, !PT ;  /* 0x0000000215ff7812 */ /* 0x000fc4000782c0ff */
[----:B------:R-:W-:Y:S01]  /*0e10*/  IMAD R5, R11, c[0x0][0x1a0], RZ ;  /* 0x000068000b057a24 */ /* 0x000fe200078e02ff */
[----:B------:R-:W-:Y:S01]  /*0e20*/  IADD3.X R7, R7, UR7, R8, P0, !PT ;  /* 0x0000000707077c10 */ /* 0x000fe200087fe408 */
[----:B------:R-:W-:-:S04]  /*0e30*/  IMAD.WIDE.U32 R2, R10, c[0x0][0x1a0], R160 ;  /* 0x000068000a027a25 */ /* 0x000fc800078e00a0 */
[----:B------:R-:W-:Y:S01]  /*0e40*/  IMAD R5, R10, c[0x0][0x1a4], R5 ;  /* 0x000069000a057a24 */ /* 0x000fe200078e0205 */
[----:B------:R-:W-:Y:S01]  /*0e50*/  IADD3 R2, P0, R2, UR22, RZ ;  /* 0x0000001602027c10 */ /* 0x000fe2000ff1e0ff */
[C---:B------:R-:W-:Y:S02]  /*0e60*/  IMAD R8, R0.reuse, c[0x0][0x1b0], RZ ;  /* 0x00006c0000087a24 */ /* 0x040fe400078e02ff */
[----:B------:R-:W-:Y:S01]  /*0e70*/  IMAD R0, R0, c[0x0][0x1b8], RZ ;  /* 0x00006e0000007a24 */ /* 0x000fe200078e02ff */
[----:B------:R-:W-:Y:S01]  /*0e80*/  IADD3.X R3, R3, UR21, R5, P0, !PT ;  /* 0x0000001503037c10 */ /* 0x000fe200087fe405 */
[----:B------:R-:W-:Y:S01]  /*0e90*/  IMAD.WIDE.U32 R32, R4, c[0x0][0x1b0], R6 ;  /* 0x00006c0004207a25 */ /* 0x000fe200078e0006 */
[----:B------:R-:W-:-:S03]  /*0ea0*/  ISETP.GE.AND P0, PT, R10, UR10, PT ;  /* 0x0000000a0a007c0c */ /* 0x000fc6000bf06270 */
[C---:B------:R-:W-:Y:S01]  /*0eb0*/  IMAD R5, R4.reuse, c[0x0][0x1bc], R0 ;  /* 0x00006f0004057a24 */ /* 0x040fe200078e0200 */
[----:B------:R1:W-:Y:S01]  /*0ec0*/  STL.64 [R1+0x38], R32 ;  /* 0x0000382001007387 */ /* 0x0003e20000100a00 */
[----:B------:R-:W-:Y:S01]  /*0ed0*/  IMAD.WIDE.U32 R28, R4, c[0x0][0x1b8], R2 ;  /* 0x00006e00041c7a25 */ /* 0x000fe200078e0002 */
[----:B------:R-:W-:Y:S02]  /*0ee0*/  LOP3.LUT R0, R13, 0xffffffe0, RZ, 0xc0, !PT ;  /* 0xffffffe00d007812 */ /* 0x000fe400078ec0ff */
[----:B------:R-:W-:Y:S01]  /*0ef0*/  SEL R2, R26, 0xfffffff0, !P1 ;  /* 0xfffffff01a027807 */ /* 0x000fe20004800000 */
[----:B------:R-:W-:Y:S01]  /*0f00*/  IMAD R8, R4, c[0x0][0x1b4], R8 ;  /* 0x00006d0004087a24 */ /* 0x000fe200078e0208 */
[----:B------:R1:W-:Y:S01]  /*0f10*/  STL.64 [R1+0x50], R28 ;  /* 0x0000501c01007387 */ /* 0x0003e20000100a00 */
[----:B------:R-:W-:Y:S02]  /*0f20*/  IMAD.IADD R31, R29, 0x1, R5 ;  /* 0x000000011d1f7824 */ /* 0x000fe400078e0205 */
[----:B------:R-:W-:Y:S01]  /*0f30*/  IMAD.IADD R35, R33, 0x1, R8 ;  /* 0x0000000121237824 */ /* 0x000fe200078e0208 */
[----:B------:R1:W-:Y:S01]  /*0f40*/  STL [R1+0x18], R158 ;  /* 0x0000189e01007387 */ /* 0x0003e20000100800 */
[----:B------:R-:W-:-:S02]  /*0f50*/  IMAD.U32 R9, R12, 0x20, R9 ;  /* 0x000000200c097824 */ /* 0x000fc400078e0009 */
[----:B------:R-:W-:Y:S01]  /*0f60*/  IMAD.IADD R17, R24, 0x1, -R0 ;  /* 0x0000000118117824 */ /* 0x000fe200078e0a00 */
[----:B------:R1:W-:Y:S01]  /*0f70*/  STL [R1+0x48], R155 ;  /* 0x0000489b01007387 */ /* 0x0003e20000100800 */
[----:B------:R-:W-:Y:S01]  /*0f80*/  IMAD.SHL.U32 R226, R9, 0x2, RZ ;  /* 0x0000000209e27824 */ /* 0x000fe200078e00ff */
[----:B------:R-:W-:Y:S02]  /*0f90*/  IADD3 R9, R15, UR4, RZ ;  /* 0x000000040f097c10 */ /* 0x000fe4000fffe0ff */
        /* <DEDUP_REMOVED lines=35> */
.L_x_507:
[----:B------:R-:W-:Y:S05]  /*11d0*/  BSYNC B0 ;  /* 0x0000000000007941 */ /* 0x000fea0003800000 */
.L_x_506:
        /* <DEDUP_REMOVED lines=37> */
.L_x_509:
[----:B------:R-:W-:Y:S05]  /*1430*/  BSYNC B0 ;  /* 0x0000000000007941 */ /* 0x000fea0003800000 */
.L_x_508:
        /* <DEDUP_REMOVED lines=37> */
.L_x_511:
[----:B------:R-:W-:Y:S05]  /*1690*/  BSYNC B0 ;  /* 0x0000000000007941 */ /* 0x000fea0003800000 */
.L_x_510:
[----:B------:R-:W-:Y:S01]  /*16a0*/  IADD3 R0, R10, 0x60, RZ ;  /* 0x000000600a007810 */ /* 0x000fe20007ffe0ff */
[----:B------:R-:W-:Y:S01]  /*16b0*/  UMOV UR11, 0x6 ;  /* 0x00000006000b7882 */ /* 0x000fe20000000000 */
[----:B------:R-:W-:Y:S01]  /*16c0*/  BSSY B0, `(.L_x_512) ;  /* 0x0000028000007945 */ /* 0x000fe20003800000 */
[----:B------:R-:W-:Y:S01]  /*16d0*/  ULDC.64 UR6, c[0x0][0x198] ;  /* 0x0000660000067ab9 */ /* 0x000fe20000000a00 */
[----:B------:R-:W-:Y:S01]  /*16e0*/  ISETP.GE.AND P0, PT, R0, UR10, PT ;  /* 0x0000000a00007c0c */ /* 0x000fe2000bf06270 */
[----:B------:R3:W-:Y:S01]  /*16f0*/  STL [R1+0x4c], R0 ;  /* 0x00004c0001007387 */ /* 0x0007e20000100800 */
[----:B------:R-:W-:Y:S02]  /*1700*/  USHF.L.U64.HI UR20, UR6, UR11, UR7 ;  /* 0x0000000b06147299 */ /* 0x000fe40008010207 */
[----:B------:R-:W-:-:S09]  /*1710*/  USHF.L.U32 UR21, UR6, 0x6, URZ ;  /* 0x0000000606157899 */ /* 0x000fd2000800063f */
[----:B------:R-:W-:Y:S05]  /*1720*/  @P0 BRA `(.L_x_513) ;  /* 0x0000021000000947 */ /* 0x000fea0003800000 */
[----:B------:R-:W-:Y:S01]  /*1730*/  IADD3 R3, P0, R36, 0x60, RZ ;  /* 0x0000006024037810 */ /* 0x000fe20007f1e0ff */
[----:B--2---:R-:W-:Y:S01]  /*1740*/  IMAD.MOV.U32 R4, RZ, RZ, R14 ;  /* 0x000000ffff047224 */ /* 0x004fe200078e000e */
[----:B------:R-:W-:Y:S01]  /*1750*/  ISETP.GE.AND P3, PT, R160, c[0x0][0x220], PT ;  /* 0x00008800a0007a0c */ /* 0x000fe20003f66270 */
[----:B------:R-:W-:Y:S01]  /*1760*/  IMAD.MOV.U32 R5, RZ, RZ, R9 ;  /* 0x000000ffff057224 */ /* 0x000fe200078e0009 */
[----:B------:R-:W-:Y:S01]  /*1770*/  ISETP.GE.AND P2, PT, R158, c[0x0][0x220], PT ;  /* 0x000088009e007a0c */ /* 0x000fe20003f46270 */
[----:B---3--:R-:W-:Y:S01]  /*1780*/  IMAD.X R0, RZ, RZ, R37, P0 ;  /* 0x000000ffff007224 */ /* 0x008fe200000e0625 */
        /* <DEDUP_REMOVED lines=27> */
.L_x_513:
[----:B------:R-:W-:Y:S05]  /*1940*/  BSYNC B0 ;  /* 0x0000000000007941 */ /* 0x000fea0003800000 */
.L_x_512:
        /* <DEDUP_REMOVED lines=11> */
[----:B--2---:R-:W-:Y:S01]  /*1a00*/  IMAD.WIDE.U32 R4, R154, UR19, R156 ;  /* 0x000000139a047c25 */ /* 0x004fe2000f8e009c */
[----:B------:R-:W-:-:S06]  /*1a10*/  UIMAD UR4, UR23, UR21, UR4 ;  /* 0x00000015170472a4 */ /* 0x000fcc000f8e0204 */
[----:B---3--:R-:W-:-:S05]  /*1a20*/  IADD3 R0, R5, UR4, RZ ;  /* 0x0000000405007c10 */ /* 0x008fca000fffe0ff */
        /* <DEDUP_REMOVED lines=28> */
.L_x_515:
[----:B------:R-:W-:Y:S05]  /*1bf0*/  BSYNC B0 ;  /* 0x0000000000007941 */ /* 0x000fea0003800000 */
.L_x_514:
        /* <DEDUP_REMOVED lines=37> */
.L_x_517:
[----:B------:R-:W-:Y:S05]  /*1e50*/  BSYNC B0 ;  /* 0x0000000000007941 */ /* 0x000fea0003800000 */
.L_x_516:
[----:B------:R-:W0:Y:S01]  /*1e60*/  LDGDEPBAR ;  /* 0x00000000000079af */ /* 0x000e220000000000 */
[----:B------:R-:W-:Y:S01]  /*1e70*/  LOP3.LUT R0, R18, 0x7fffffe, RZ, 0xc0, !PT ;  /* 0x07fffffe12007812 */ /* 0x000fe200078ec0ff */
[----:B------:R-:W-:Y:S01]  /*1e80*/  IMAD.MOV.U32 R14, RZ, RZ, R30 ;  /* 0x000000ffff0e7224 */ /* 0x000fe200078e001e */
[----:B------:R-:W-:Y:S01]  /*1e90*/  SHF.R.S32.HI R3, RZ, 0x1f, R16 ;  /* 0x0000001fff037819 */ /* 0x000fe20000011410 */
[----:B------:R-:W-:Y:S01]  /*1ea0*/  IMAD.MOV.U32 R15, RZ, RZ, R31 ;  /* 0x000000ffff0f7224 */ /* 0x000fe200078e001f */
[----:B------:R-:W-:Y:S01]  /*1eb0*/  SHF.R.S32.HI R4, RZ, 0x1f, R17 ;  /* 0x0000001fff047819 */ /* 0x000fe20000011411 */
[----:B--2---:R-:W-:Y:S01]  /*1ec0*/  IMAD.IADD R6, R16, 0x1, -R0 ;  /* 0x0000000110067824 */ /* 0x004fe200078e0a00 */
[----:B------:R-:W-:Y:S01]  /*1ed0*/  LEA.HI R0, R3, R16, RZ, 0x3 ;  /* 0x0000001003007211 */ /* 0x000fe200078f18ff */
[----:B------:R-:W-:Y:S01]  /*1ee0*/  IMAD.MOV.U32 R14, RZ, RZ, R28 ;  /* 0x000000ffff0e7224 */ /* 0x000fe200078e001c */
[----:B------:R-:W-:Y:S01]  /*1ef0*/  LOP3.LUT R3, R25, 0xfffffff8, RZ, 0xc0, !PT ;  /* 0xfffffff819037812 */ /* 0x000fe200078ec0ff */
[----:B------:R-:W-:Y:S01]  /*1f00*/  UIMAD UR5, UR11, UR19, URZ ;  /* 0x000000130b0572a4 */ /* 0x000fe2000f8e023f */
[----:B------:R-:W-:Y:S01]  /*1f10*/  SHF.R.S32.HI R8, RZ, 0x4, R23 ;  /* 0x00000004ff087819 */ /* 0x000fe20000011417 */
[----:B------:R-:W-:Y:S01]  /*1f20*/  IMAD.SHL.U32 R0, R0, 0x20, RZ ;  /* 0x0000002000007824 */ /* 0x000fe200078e00ff */
[----:B------:R-:W-:Y:S01]  /*1f30*/  LEA.HI R4, R4, R17, RZ, 0x2 ;  /* 0x0000001104047211 */ /* 0x000fe200078f10ff */
[----:B------:R-:W-:Y:S01]  /*1f40*/  IMAD.IADD R3, R24, 0x1, -R3 ;  /* 0x0000000118037824 */ /* 0x000fe200078e0a03 */
[----:B------:R-:W-:Y:S01]  /*1f50*/  LEA.HI R5, R23, R8, RZ, 0x1 ;  /* 0x0000000817057211 */ /* 0x000fe200078f08ff */
[----:B------:R-:W-:Y:S01]  /*1f60*/  UIMAD UR5, UR23, UR14, UR5 ;  /* 0x0000000e170572a4 */ /* 0x000fe2000f8e0205 */
[----:B------:R-:W-:Y:S01]  /*1f70*/  LEA R9, R20, UR12, 0x4 ;  /* 0x0000000c14097c11 */ /* 0x000fe2000f8e20ff */
[----:B------:R-:W-:Y:S01]  /*1f80*/  IMAD.SHL.U32 R24, R24, 0x2, RZ ;  /* 0x0000000218187824 */ /* 0x000fe200078e00ff */
[----:B------:R-:W-:Y:S01]  /*1f90*/  LEA.HI R7, R3, R3, RZ, 0x1 ;  /* 0x0000000303077211 */ /* 0x000fe200078f08ff */
[----:B------:R-:W-:Y:S01]  /*1fa0*/  BSSY B0, `(.L_x_518) ;  /* 0x000004b000007945 */ /* 0x000fe20003800000 */
[----:B------:R-:W-:-:S02]  /*1fb0*/  SHF.R.S32.HI R12, RZ, 0x2, R4 ;  /* 0x00000002ff0c7819 */ /* 0x000fc40000011404 */
[----:B------:R-:W-:Y:S01]  /*1fc0*/  ISETP.GE.AND P0, PT, R10, UR22, PT ;  /* 0x000000160a007c0c */ /* 0x000fe2000bf06270 */
[----:B------:R-:W-:-:S04]  /*1fd0*/  DEPBAR.LE SB0, 0x0 ;  /* 0x000080000000791a */ /* 0x000fc80000000000 */
[----:B------:R-:W-:Y:S01]  /*1fe0*/  BAR.SYNC.DEFER_BLOCKING 0x0 ;  /* 0x0000000000007b1d */ /* 0x000fe20000010000 */
[----:B------:R-:W-:Y:S01]  /*1ff0*/  LOP3.LUT R5, R5, 0xfffffffe, RZ, 0xc0, !PT ;  /* 0xfffffffe05057812 */ /* 0x000fe200078ec0ff */
[----:B------:R-:W-:Y:S01]  /*2000*/  IMAD.U32 R10, RZ, RZ, UR13 ;  /* 0x0000000dff0a7e24 */ /* 0x000fe2000f8e00ff */
[----:B------:R-:W-:Y:S02]  /*2010*/  LOP3.LUT R4, R7, 0x7fffffe, RZ, 0xc0, !PT ;  /* 0x07fffffe07047812 */ /* 0x000fe400078ec0ff */
[----:B------:R-:W-:Y:S01]  /*2020*/  LOP3.LUT R0, R0, 0xffffff00, RZ, 0xc0, !PT ;  /* 0xffffff0000007812 */ /* 0x000fe200078ec0ff */
[----:B------:R-:W-:Y:S01]  /*2030*/  IMAD.IADD R5, R8, 0x1, -R5 ;  /* 0x0000000108057824 */ /* 0x000fe200078e0a05 */
[----:B------:R-:W-:Y:S01]  /*2040*/  IADD3 R9, R9, 0x1, R12 ;  /* 0x0000000109097810 */ /* 0x000fe20007ffe00c */
[----:B------:R-:W-:Y:S01]  /*2050*/  IMAD.IADD R8, R3, 0x1, -R4 ;  /* 0x0000000103087824 */ /* 0x000fe200078e0a04 */
[----:B------:R2:W-:Y:S01]  /*2060*/  STL [R1+0x58], R12 ;  /* 0x0000580c01007387 */ /* 0x0005e20000100800 */
[--C-:B------:R-:W-:Y:S01]  /*2070*/  IMAD R3, R20, 0x200, R0.reuse ;  /* 0x0000020014037824 */ /* 0x100fe200078e0200 */
[----:B------:R-:W-:Y:S01]  /*2080*/  IADD3 R11, R10, -UR15, R9 ;  /* 0x8000000f0a0b7c10 */ /* 0x000fe2000fffe009 */
[C---:B------:R-:W-:Y:S01]  /*2090*/  IMAD R10, R6.reuse, 0x20, R0 ;  /* 0x00000020060a7824 */ /* 0x040fe200078e0200 */
[----:B------:R-:W-:Y:S01]  /*20a0*/  SHF.R.S32.HI R0, RZ, 0x1, R7 ;  /* 0x00000001ff007819 */ /* 0x000fe20000011407 */
[----:B------:R-:W-:Y:S01]  /*20b0*/  IMAD.SHL.U32 R4, R21, 0x40, RZ ;  /* 0x0000004015047824 */ /* 0x000fe200078e00ff */
[----:B------:R3:W-:Y:S01]  /*20c0*/  STL.64 [R1], R14 ;  /* 0x0000000e01007387 */ /* 0x0007e20000100a00 */
[----:B------:R-:W-:Y:S01]  /*20d0*/  IMAD R9, R6, 0x20, R3 ;  /* 0x0000002006097824 */ /* 0x000fe200078e0203 */
[C---:B------:R-:W-:Y:S01]  /*20e0*/  LOP3.LUT P1, RZ, R0.reuse, 0x2, RZ, 0xc0, !PT ;  /* 0x0000000200ff7812 */ /* 0x040fe2000782c0ff */
[----:B------:R-:W-:Y:S01]  /*20f0*/  IMAD.SHL.U32 R0, R0, 0x40, RZ ;  /* 0x0000004000007824 */ /* 0x000fe200078e00ff */
[----:B------:R-:W-:Y:S01]  /*2100*/  LOP3.LUT R3, R4, 0xc0, RZ, 0xc0, !PT ;  /* 0x000000c004037812 */ /* 0x000fe200078ec0ff */
[C---:B------:R-:W-:Y:S01]  /*2110*/  IMAD.SHL.U32 R4, R5.reuse, 0x8, RZ ;  /* 0x0000000805047824 */ /* 0x040fe200078e00ff */
[----:B------:R-:W-:Y:S01]  /*2120*/  LOP3.LUT R159, R24, 0x6, RZ, 0xc0, !PT ;  /* 0x00000006189f7812 */ /* 0x000fe200078ec0ff */
[----:B------:R-:W-:Y:S01]  /*2130*/  IMAD.SHL.U32 R6, R22, 0x8, RZ ;  /* 0x0000000816067824 */ /* 0x000fe200078e00ff */
[----:B------:R-:W-:Y:S01]  /*2140*/  LOP3.LUT R0, R0, 0xc0, RZ, 0xc0, !PT ;  /* 0x000000c000007812 */ /* 0x000fe200078ec0ff */
[----:B------:R3:W-:Y:S01]  /*2150*/  @P0 STS [R226+0x9000], RZ ;  /* 0x009000ffe2000388 */ /* 0x0007e20000000800 */
[----:B------:R-:W-:Y:S01]  /*2160*/  IMAD R8, R5, 0x8, R8 ;  /* 0x0000000805087824 */ /* 0x000fe200078e0208 */
[----:B------:R-:W-:-:S02]  /*2170*/  LOP3.LUT R5, R3, 0x8, R4, 0xf8, !PT ;  /* 0x0000000803057812 */ /* 0x000fc400078ef804 */
[----:B------:R3:W-:Y:S01]  /*2180*/  @P0 STS [R226+0x9004], RZ ;  /* 0x009004ffe2000388 */ /* 0x0007e20000000800 */
[----:B------:R-:W-:Y:S02]  /*2190*/  LOP3.LUT R4, R0, 0x8, R6, 0xf8, !PT ;  /* 0x0000000800047812 */ /* 0x000fe400078ef806 */
[----:B------:R-:W-:Y:S01]  /*21a0*/  SHF.R.U32.HI R0, RZ, 0x3, R0 ;  /* 0x00000003ff007819 */ /* 0x000fe20000011600 */
[----:B------:R3:W-:Y:S01]  /*21b0*/  @P0 STS.64 [R226+0x9008], RZ ;  /* 0x009008ffe2000388 */ /* 0x0007e20000000a00 */
[----:B------:R-:W-:Y:S01]  /*21c0*/  SHF.R.U32.HI R3, RZ, 0x3, R3 ;  /* 0x00000003ff037819 */ /* 0x000fe20000011603 */
[----:B--2---:R-:W-:Y:S01]  /*21d0*/  IMAD.U32 R12, RZ, RZ, UR14 ;  /* 0x0000000eff0c7e24 */ /* 0x004fe2000f8e00ff */
[----:B------:R-:W-:Y:S01]  /*21e0*/  LOP3.LUT R0, R4, R0, RZ, 0x3c, !PT ;  /* 0x0000000004007212 */ /* 0x000fe200078e3cff */
[----:B------:R3:W-:Y:S01]  /*21f0*/  @P0 STS.128 [R226+0xa000], RZ ;  /* 0x00a000ffe2000388 */ /* 0x0007e20000000c00 */
[----:B------:R-:W-:Y:S01]  /*2200*/  LOP3.LUT R3, R5, R3, RZ, 0x3c, !PT ;  /* 0x0000000305037212 */ /* 0x000fe200078e3cff */
[----:B------:R-:W-:Y:S01]  /*2210*/  IMAD.WIDE.U32 R6, R12, UR19, R14 ;  /* 0x000000130c067c25 */ /* 0x000fe2000f8e000e */
[----:B------:R-:W-:Y:S01]  /*2220*/  SEL R4, R26, 0xfffffff0, !P1 ;  /* 0xfffffff01a047807 */ /* 0x000fe20004800000 */
[----:B------:R3:W-:Y:S01]  /*2230*/  @P0 STS.128 [R226+0xb000], RZ ;  /* 0x00b000ffe2000388 */ /* 0x0007e20000000c00 */
[----:B------:R-:W-:Y:S01]  /*2240*/  IADD3 R136, R11, c[0x0][0x2e8], RZ ;  /* 0x0000ba000b887a10 */ /* 0x000fe20007ffe0ff */
[----:B------:R-:W-:Y:S01]  /*2250*/  IMAD.U32 R0, R8, 0x20, R0 ;  /* 0x0000002008007824 */ /* 0x000fe200078e0000 */
[----:B------:R-:W-:Y:S01]  /*2260*/  IADD3 R8, R7, UR5, RZ ;  /* 0x0000000507087c10 */ /* 0x000fe2000fffe0ff */
[----:B------:R-:W-:-:S02]  /*2270*/  IMAD.IADD R5, R3, 0x1, R10 ;  /* 0x0000000103057824 */ /* 0x000fc400078e020a */
[----:B------:R-:W-:Y:S01]  /*2280*/  IMAD.IADD R3, R3, 0x1, R9 ;  /* 0x0000000103037824 */ /* 0x000fe200078e0209 */
        /* <DEDUP_REMOVED lines=28> */
.L_x_519:
[----:B------:R-:W-:Y:S05]  /*2450*/  BSYNC B0 ;  /* 0x0000000000007941 */ /* 0x000fea0003800000 */
.L_x_518:
        /* <DEDUP_REMOVED lines=36> */
.L_x_521:
[----:B------:R-:W-:Y:S05]  /*26a0*/  BSYNC B0 ;  /* 0x0000000000007941 */ /* 0x000fea0003800000 */
.L_x_520:
[----:B------:R-:W-:Y:S01]  /*26b0*/  IMAD.SHL.U32 R224, R3, 0x2, RZ ;  /* 0x0000000203e07824 */ /* 0x000fe200078e00ff */
[----:B------:R-:W-:Y:S01]  /*26c0*/  IADD3 R3, R136, 0x8, RZ ;  /* 0x0000000888037810 */ /* 0x000fe20007ffe0ff */
[----:B------:R-:W-:Y:S01]  /*26d0*/  IMAD.SHL.U32 R221, R0, 0x2, RZ ;  /* 0x0000000200dd7824 */ /* 0x000fe200078e00ff */
[----:B------:R-:W-:Y:S01]  /*26e0*/  IADD3 R6, R136, 0x48, RZ ;  /* 0x0000004888067810 */ /* 0x000fe20007ffe0ff */
[----:B------:R-:W-:Y:S01]  /*26f0*/  IMAD R225, R2, 0x2, R224 ;  /* 0x0000000202e17824 */ /* 0x000fe200078e02e0 */
[----:B--23--:R-:W-:Y:S01]  /*2700*/  LDSM.16.M88.4 R12, [R224] ;  /* 0x00000000e00c783b */ /* 0x00cfe20000000200 */
[----:B------:R-:W-:Y:S01]  /*2710*/  IMAD R223, R4, 0x2, R221 ;  /* 0x0000000204df7824 */ /* 0x000fe200078e02dd */
[----:B------:R-:W-:Y:S01]  /*2720*/  IADD3 R4, R136, 0x40, RZ ;  /* 0x0000004088047810 */ /* 0x000fe20007ffe0ff */
[----:B------:R-:W-:Y:S01]  /*2730*/  UISETP.GE.AND UP0, UPT, UR8, 0x2, UPT ;  /* 0x000000020800788c */ /* 0x000fe2000bf06270 */
[----:B------:R-:W2:Y:S04]  /*2740*/  LDSM.16.M88.4 R16, [R221+0x6000] ;  /* 0x00600000dd10783b */ /* 0x000ea80000000200 */
[----:B------:R-:W3:Y:S04]  /*2750*/  LDSM.16.M88.4 R8, [R224+0x1000] ;  /* 0x00100000e008783b */ /* 0x000ee80000000200 */
[----:B-1----:R-:W-:Y:S04]  /*2760*/  LDSM.16.M88.4 R36, [R225] ;  /* 0x00000000e124783b */ /* 0x002fe80000000200 */
[----:B------:R-:W1:Y:S04]  /*2770*/  LDSM.16.M88.4 R24, [R223+0x6000] ;  /* 0x00600000df18783b */ /* 0x000e680000000200 */
[----:B------:R-:W5:Y:S04]  /*2780*/  LDSM.16.M88.4 R20, [R225+0x1000] ;  /* 0x00100000e114783b */ /* 0x000f680000000200 */
[----:B------:R-:W-:Y:S04]  /*2790*/  LDSM.16.M88.4 R68, [R221+0x7000] ;  /* 0x00700000dd44783b */ /* 0x000fe80000000200 */
[----:B------:R-:W4:Y:S04]  /*27a0*/  LDSM.16.M88.4 R32, [R224+0x2000] ;  /* 0x00200000e020783b */ /* 0x000f280000000200 */
[----:B------:R-:W4:Y:S04]  /*27b0*/  LDSM.16.M88.4 R40, [R221+0x6400] ;  /* 0x00640000dd28783b */ /* 0x000f280000000200 */
[----:B------:R-:W4:Y:S04]  /*27c0*/  LDSM.16.M88.4 R60, [R221+0x6800] ;  /* 0x00680000dd3c783b */ /* 0x000f280000000200 */
[----:B------:R-:W4:Y:S01]  /*27d0*/  LDSM.16.M88.4 R48, [R221+0x6c00] ;  /* 0x006c0000dd30783b */ /* 0x000f220000000200 */
[-C--:B--2---:R-:W-:Y:S03]  /*27e0*/  HMMA.16816.F32.BF16 R44, R12, R16.reuse, RZ ;  /* 0x000000100c2c723c */ /* 0x084fe600000418ff */
[----:B------:R-:W-:Y:S04]  /*27f0*/  LDSM.16.M88.4 R56, [R223+0x7000] ;  /* 0x00700000df38783b */ /* 0x000fe80000000200 */
[----:B------:R-:W-:Y:S01]  /*2800*/  LDSM.16.M88.4 R92, [R221+0x8000] ;  /* 0x00800000dd5c783b */ /* 0x000fe20000000200 */
[C---:B---3--:R-:W-:Y:S03]  /*2810*/  HMMA.16816.F32.BF16 R28, R8.reuse, R16, RZ ;  /* 0x00000010081c723c */ /* 0x048fe600000418ff */
[----:B------:R-:W-:Y:S04]  /*2820*/  LDSM.16.M88.4 R72, [R223+0x6c00] ;  /* 0x006c0000df48783b */ /* 0x000fe80000000200 */
[----:B------:R-:W-:Y:S01]  /*2830*/  LDSM.16.M88.4 R52, [R223+0x6400] ;  /* 0x00640000df34783b */ /* 0x000fe20000000200 */
[----:B------:R-:W-:Y:S03]  /*2840*/  HMMA.16816.F32.BF16 R84, R8, R18, RZ ;  /* 0x000000120854723c */ /* 0x000fe600000418ff */
[----:B------:R-:W-:Y:S04]  /*2850*/  LDSM.16.M88.4 R64, [R223+0x6800] ;  /* 0x00680000df40783b */ /* 0x000fe80000000200 */
[----:B------:R-:W0:Y:S01]  /*2860*/  LDGDEPBAR ;  /* 0x00000000000079af */ /* 0x000e220000000000 */
[----:B-1----:R-:W-:Y:S08]  /*2870*/  HMMA.16816.F32.BF16 R44, R36, R24, R44 ;  /* 0x00000018242c723c */ /* 0x002ff0000004182c */
[----:B------:R-:W-:Y:S01]  /*2880*/  HMMA.16816.F32.BF16 R80, R12, R18, RZ ;  /* 0x000000120c50723c */ /* 0x000fe200000418ff */
[----:B------:R-:W1:Y:S07]  /*2890*/  LDSM.16.M88.4 R16, [R225+0x2000] ;  /* 0x00200000e110783b */ /* 0x000e6e0000000200 */
[----:B-----5:R-:W-:Y:S01]  /*28a0*/  HMMA.16816.F32.BF16 R88, R20, R24, R28 ;  /* 0x000000181458723c */ /* 0x020fe2000004181c */
[----:B------:R-:W2:Y:S07]  /*28b0*/  LDSM.16.M88.4 R28, [R224+0x3000] ;  /* 0x00300000e01c783b */ /* 0x000eae0000000200 */
[----:B----4-:R-:W-:Y:S01]  /*28c0*/  HMMA.16816.F32.BF16 R76, R32, R68, R44 ;  /* 0x00000044204c723c */ /* 0x010fe2000004182c */
[----:B------:R-:W-:Y:S07]  /*28d0*/  LDSM.16.M88.4 R44, [R225+0x3000] ;  /* 0x00300000e12c783b */ /* 0x000fee0000000200 */
[C---:B------:R-:W-:Y:S08]  /*28e0*/  HMMA.16816.F32.BF16 R104, R8.reuse, R40, RZ ;  /* 0x000000280868723c */ /* 0x040ff000000418ff */
[----:B------:R-:W-:Y:S08]  /*28f0*/  HMMA.16816.F32.BF16 R120, R8, R42, RZ ;  /* 0x0000002a0878723c */ /* 0x000ff000000418ff */
[C---:B------:R-:W-:Y:S08]  /*2900*/  HMMA.16816.F32.BF16 R96, R12.reuse, R40, RZ ;  /* 0x000000280c60723c */ /* 0x040ff000000418ff */
[----:B------:R-:W-:Y:S01]  /*2910*/  HMMA.16816.F32.BF16 R132, R12, R42, RZ ;  /* 0x0000002a0c84723c */ /* 0x000fe200000418ff */
[----:B------:R-:W3:Y:S07]  /*2920*/  LDSM.16.M88.4 R40, [R224+0x4000] ;  /* 0x00400000e028783b */ /* 0x000eee0000000200 */
[C---:B------:R-:W-:Y:S08]  /*2930*/  HMMA.16816.F32.BF16 R116, R8.reuse, R60, RZ ;  /* 0x0000003c0874723c */ /* 0x040ff000000418ff */
[----:B------:R-:W-:Y:S08]  /*2940*/  HMMA.16816.F32.BF16 R112, R8, R62, RZ ;  /* 0x0000003e0870723c */ /* 0x000ff000000418ff */
[C---:B------:R-:W-:Y:S08]  /*2950*/  HMMA.16816.F32.BF16 R124, R12.reuse, R60, RZ ;  /* 0x0000003c0c7c723c */ /* 0x040ff000000418ff */
[----:B------:R-:W-:Y:S08]  /*2960*/  HMMA.16816.F32.BF16 R144, R12, R62, RZ ;  /* 0x0000003e0c90723c */ /* 0x000ff000000418ff */
[C---:B------:R-:W-:Y:S08]  /*2970*/  HMMA.16816.F32.BF16 R108, R8.reuse, R48, RZ ;  /* 0x00000030086c723c */ /* 0x040ff000000418ff */
[----:B------:R-:W-:Y:S08]  /*2980*/  HMMA.16816.F32.BF16 R100, R8, R50, RZ ;  /* 0x000000320864723c */ /* 0x000ff000000418ff */
[C---:B------:R-:W-:Y:S08]  /*2990*/  HMMA.16816.F32.BF16 R128, R12.reuse, R48, RZ ;  /* 0x000000300c80723c */ /* 0x040ff000000418ff */
[----:B------:R-:W-:Y:S01]  /*29a0*/  HMMA.16816.F32.BF16 R140, R12, R50, RZ ;  /* 0x000000320c8c723c */ /* 0x000fe200000418ff */
[----:B------:R-:W-:Y:S07]  /*29b0*/  LDSM.16.M88.4 R12, [R225+0x4000] ;  /* 0x00400000e10c783b */ /* 0x000fee0000000200 */
[----:B------:R-:W-:Y:S01]  /*29c0*/  HMMA.16816.F32.BF16 R60, R36, R26, R80 ;  /* 0x0000001a243c723c */ /* 0x000fe20000041850 */
[----:B------:R-:W4:Y:S07]  /*29d0*/  LDSM.16.M88.4 R80, [R223+0x8000] ;  /* 0x00800000df50783b */ /* 0x000f2e0000000200 */
[----:B-1----:R-:W-:Y:S08]  /*29e0*/  HMMA.16816.F32.BF16 R48, R16, R56, R76 ;  /* 0x000000381030723c */ /* 0x002ff0000004184c */
[----:B--2---:R-:W-:Y:S08]  /*29f0*/  HMMA.16816.F32.BF16 R8, R28, R68, R88 ;  /* 0x000000441c08723c */ /* 0x004ff00000041858 */
[----:B------:R-:W-:Y:S01]  /*2a00*/  HMMA.16816.F32.BF16 R84, R20, R26, R84 ;  /* 0x0000001a1454723c */ /* 0x000fe20000041854 */
[----:B------:R-:W1:Y:S07]  /*2a10*/  LDSM.16.M88.4 R24, [R224+0x5000] ;  /* 0x00500000e018783b */ /* 0x000e6e0000000200 */
[----:B------:R-:W-:Y:S08]  /*2a20*/  HMMA.16816.F32.BF16 R76, R32, R70, R60 ;  /* 0x00000046204c723c */ /* 0x000ff0000004183c */
[----:B---3--:R-:W-:Y:S01]  /*2a30*/  HMMA.16816.F32.BF16 R60, R40, R92, R48 ;  /* 0x0000005c283c723c */ /* 0x008fe20000041830 */
[----:B------:R-:W2:Y:S07]  /*2a40*/  LDSM.16.M88.4 R48, [R221+0x7400] ;  /* 0x00740000dd30783b */ /* 0x000eae0000000200 */
[C---:B------:R-:W-:Y:S08]  /*2a50*/  HMMA.16816.F32.BF16 R148, R20.reuse, R72, R108 ;  /* 0x000000481494723c */ /* 0x040ff0000004186c */
[C---:B------:R-:W-:Y:S08]  /*2a60*/  HMMA.16816.F32.BF16 R104, R20.reuse, R52, R104 ;  /* 0x000000341468723c */ /* 0x040ff00000041868 */
[C---:B------:R-:W-:Y:S08]  /*2a70*/  HMMA.16816.F32.BF16 R116, R20.reuse, R64, R116 ;  /* 0x000000401474723c */ /* 0x040ff00000041874 */
[C---:B------:R-:W-:Y:S08]  /*2a80*/  HMMA.16816.F32.BF16 R120, R20.reuse, R54, R120 ;  /* 0x000000361478723c */ /* 0x040ff00000041878 */
[C---:B------:R-:W-:Y:S08]  /*2a90*/  HMMA.16816.F32.BF16 R112, R20.reuse, R66, R112 ;  /* 0x000000421470723c */ /* 0x040ff00000041870 */
[----:B------:R-:W-:Y:S08]  /*2aa0*/  HMMA.16816.F32.BF16 R108, R20, R74, R100 ;  /* 0x0000004a146c723c */ /* 0x000ff00000041864 */
[----:B------:R-:W-:Y:S01]  /*2ab0*/  HMMA.16816.F32.BF16 R20, R44, R56, R8 ;  /* 0x000000382c14723c */ /* 0x000fe20000041808 */
[----:B------:R-:W3:Y:S07]  /*2ac0*/  LDSM.16.M88.4 R8, [R225+0x5000] ;  /* 0x00500000e108783b */ /* 0x000eee0000000200 */
[----:B------:R-:W-:Y:S08]  /*2ad0*/  HMMA.16816.F32.BF16 R68, R28, R70, R84 ;  /* 0x000000461c44723c */ /* 0x000ff00000041854 */
[C---:B------:R-:W-:Y:S08]  /*2ae0*/  HMMA.16816.F32.BF16 R96, R36.reuse, R52, R96 ;  /* 0x000000342460723c */ /* 0x040ff00000041860 */
[----:B------:R-:W-:Y:S08]  /*2af0*/  HMMA.16816.F32.BF16 R88, R36, R54, R132 ;  /* 0x000000362458723c */ /* 0x000ff00000041884 */
[----:B----4-:R-:W-:Y:S01]  /*2b00*/  HMMA.16816.F32.BF16 R84, R12, R80, R60 ;  /* 0x000000500c54723c */ /* 0x010fe2000004183c */
[----:B------:R-:W4:Y:S07]  /*2b10*/  LDSM.16.M88.4 R60, [R223+0x7400] ;  /* 0x00740000df3c783b */ /* 0x000f2e0000000200 */
[----:B------:R-:W-:Y:S08]  /*2b20*/  HMMA.16816.F32.BF16 R52, R16, R58, R76 ;  /* 0x0000003a1034723c */ /* 0x000ff0000004184c */
[----:B-1----:R-:W-:Y:S08]  /*2b30*/  HMMA.16816.F32.BF16 R20, R24, R92, R20 ;  /* 0x0000005c1814723c */ /* 0x002ff00000041814 */
[----:B------:R-:W-:Y:S01]  /*2b40*/  HMMA.16816.F32.BF16 R124, R36, R64, R124 ;  /* 0x00000040247c723c */ /* 0x000fe2000004187c */
[----:B------:R-:W-:-:S04]  /*2b50*/  FMUL.FTZ R0, R84, c[0x0][0x2ec] ;  /* 0x0000bb0054007a20 */ /* 0x000fc80000410000 */
[----:B------:R1:W-:Y:S03]  /*2b60*/  MUFU.TANH R153, R0 ;  /* 0x0000000000997308 */ /* 0x0003e60000002400 */
[----:B------:R-:W-:Y:S08]  /*2b70*/  HMMA.16816.F32.BF16 R144, R36, R66, R144 ;  /* 0x000000422490723c */ /* 0x000ff00000041890 */
[----:B------:R-:W-:Y:S01]  /*2b80*/  HMMA.16816.F32.BF16 R56, R44, R58, R68 ;  /* 0x0000003a2c38723c */ /* 0x000fe20000041844 */
[----:B-1----:R-:W-:-:S07]  /*2b90*/  FMUL.FTZ R0, R85, c[0x0][0x2ec] ;  /* 0x0000bb0055007a20 */ /* 0x002fce0000410000 */
[----:B--2---:R-:W-:Y:S01]  /*2ba0*/  HMMA.16816.F32.BF16 R64, R32, R48, R96 ;  /* 0x000000302040723c */ /* 0x004fe20000041860 */
[----:B------:R1:W2:Y:S07]  /*2bb0*/  MUFU.TANH R133, R0 ;  /* 0x0000000000857308 */ /* 0x0002ae0000002400 */
[C---:B------:R-:W-:Y:S08]  /*2bc0*/  HMMA.16816.F32.BF16 R128, R36.reuse, R72, R128 ;  /* 0x000000482480723c */ /* 0x040ff00000041880 */
[----:B------:R-:W-:Y:S01]  /*2bd0*/  HMMA.16816.F32.BF16 R140, R36, R74, R140 ;  /* 0x0000004a248c723c */ /* 0x000fe2000004188c */
[----:B-1----:R-:W-:-:S04]  /*2be0*/  FMUL.FTZ R0, R86, c[0x0][0x2ec] ;  /* 0x0000bb0056007a20 */ /* 0x002fc80000410000 */
[----:B------:R1:W-:Y:S03]  /*2bf0*/  MUFU.TANH R152, R0 ;  /* 0x0000000000987308 */ /* 0x0003e60000002400 */
[C---:B------:R-:W-:Y:S08]  /*2c00*/  HMMA.16816.F32.BF16 R72, R28.reuse, R48, R104 ;  /* 0x000000301c48723c */ /* 0x040ff00000041868 */
[----:B------:R-:W-:Y:S01]  /*2c10*/  HMMA.16816.F32.BF16 R100, R28, R50, R120 ;  /* 0x000000321c64723c */ /* 0x000fe20000041878 */
[----:B-1----:R-:W-:-:S07]  /*2c20*/  FMUL.FTZ R0, R87, c[0x0][0x2ec] ;  /* 0x0000bb0057007a20 */ /* 0x002fce0000410000 */
[----:B------:R-:W-:Y:S01]  /*2c30*/  HMMA.16816.F32.BF16 R88, R32, R50, R88 ;  /* 0x000000322058723c */ /* 0x000fe20000041858 */
[----:B------:R-:W1:Y:S01]  /*2c40*/  LDSM.16.M88.4 R48, [R221+0x8400] ;  /* 0x00840000dd30783b */ /* 0x000e620000000200 */
[----:B------:R5:W1:Y:S06]  /*2c50*/  MUFU.TANH R132, R0 ;  /* 0x0000000000847308 */ /* 0x000a6c0000002400 */
[----:B------:R-:W-:Y:S08]  /*2c60*/  HMMA.16816.F32.BF16 R36, R40, R94, R52 ;  /* 0x0000005e2824723c */ /* 0x000ff00000041834 */
[----:B---3--:R-:W-:Y:S01]  /*2c70*/  HMMA.16816.F32.BF16 R76, R8, R80, R20 ;  /* 0x00000050084c723c */ /* 0x008fe20000041814 */
[----:B------:R-:W3:Y:S07]  /*2c80*/  LDSM.16.M88.4 R20, [R221+0x7800] ;  /* 0x00780000dd14783b */ /* 0x000eee0000000200 */
[----:B------:R-:W-:Y:S01]  /*2c90*/  HMMA.16816.F32.BF16 R52, R24, R94, R56 ;  /* 0x0000005e1834723c */ /* 0x000fe20000041838 */
[----:B------:R-:W2:Y:S07]  /*2ca0*/  LDSM.16.M88.4 R56, [R223+0x8400] ;  /* 0x00840000df38783b */ /* 0x000eae0000000200 */
[----:B----4-:R-:W-:Y:S08]  /*2cb0*/  HMMA.16816.F32.BF16 R64, R16, R60, R64 ;  /* 0x0000003c1040723c */ /* 0x010ff00000041840 */
[----:B------:R-:W-:Y:S01]  /*2cc0*/  HMMA.16816.F32.BF16 R68, R12, R82, R36 ;  /* 0x000000520c44723c */ /* 0x000fe20000041824 */
[----:B-----5:R-:W-:-:S04]  /*2cd0*/  FMUL.FTZ R0, R76, c[0x0][0x2ec] ;  /* 0x0000bb004c007a20 */ /* 0x020fc80000410000 */
[----:B------:R4:W-:Y:S03]  /*2ce0*/  MUFU.TANH R135, R0 ;  /* 0x0000000000877308 */ /* 0x0009e60000002400 */
[----:B------:R-:W-:Y:S08]  /*2cf0*/  HMMA.16816.F32.BF16 R36, R44, R60, R72 ;  /* 0x0000003c2c24723c */ /* 0x000ff00000041848 */
[----:B------:R-:W-:Y:S01]  /*2d00*/  HMMA.16816.F32.BF16 R72, R8, R82, R52 ;  /* 0x000000520848723c */ /* 0x000fe20000041834 */
[----:B----4-:R-:W-:-:S07]  /*2d10*/  FMUL.FTZ R0, R77, c[0x0][0x2ec] ;  /* 0x0000bb004d007a20 */ /* 0x010fce0000410000 */
[-C--:B-1----:R-:W-:Y:S01]  /*2d20*/  HMMA.16816.F32.BF16 R52, R40, R48.reuse, R64 ;  /* 0x000000302834723c */ /* 0x082fe20000041840 */
[----:B------:R1:W4:Y:S07]  /*2d30*/  MUFU.TANH R123, R0 ;  /* 0x00000000007b7308 */ /* 0x00032e0000002400 */
[----:B------:R-:W-:Y:S08]  /*2d40*/  HMMA.16816.F32.BF16 R36, R24, R48, R36 ;  /* 0x000000301824723c */ /* 0x000ff00000041824 */
[----:B------:R-:W-:Y:S01]  /*2d50*/  HMMA.16816.F32.BF16 R64, R16, R62, R88 ;  /* 0x0000003e1040723c */ /* 0x000fe20000041858 */
[----:B-1----:R-:W-:-:S04]  /*2d60*/  FMUL.FTZ R0, R78, c[0x0][0x2ec] ;  /* 0x0000bb004e007a20 */ /* 0x002fc80000410000 */
[----:B------:R1:W-:Y:S03]  /*2d70*/  MUFU.TANH R134, R0 ;  /* 0x0000000000867308 */ /* 0x0003e60000002400 */
[-C--:B---3--:R-:W-:Y:S08]  /*2d80*/  HMMA.16816.F32.BF16 R92, R28, R20.reuse, R116 ;  /* 0x000000141c5c723c */ /* 0x088ff00000041874 */
[----:B------:R-:W-:Y:S01]  /*2d90*/  HMMA.16816.F32.BF16 R96, R32, R20, R124 ;  /* 0x000000142060723c */ /* 0x000fe2000004187c */
[----:B-1----:R-:W-:-:S07]  /*2da0*/  FMUL.FTZ R0, R79, c[0x0][0x2ec] ;  /* 0x0000bb004f007a20 */ /* 0x002fce0000410000 */
[-C--:B--2---:R-:W-:Y:S01]  /*2db0*/  HMMA.16816.F32.BF16 R76, R12, R56.reuse, R52 ;  /* 0x000000380c4c723c */ /* 0x084fe20000041834 */
[----:B------:R1:W2:Y:S01]  /*2dc0*/  MUFU.TANH R122, R0 ;  /* 0x00000000007a7308 */ /* 0x0002a20000002400 */
[----:B------:R-:W3:Y:S06]  /*2dd0*/  LDSM.16.M88.4 R52, [R223+0x7800] ;  /* 0x00780000df34783b */ /* 0x000eec0000000200 */
[----:B------:R-:W-:Y:S01]  /*2de0*/  HMMA.16816.F32.BF16 R80, R8, R56, R36 ;  /* 0x000000380850723c */ /* 0x000fe20000041824 */
[----:B------:R-:W-:Y:S07]  /*2df0*/  LDSM.16.M88.4 R36, [R221+0x8800] ;  /* 0x00880000dd24783b */ /* 0x000fee0000000200 */
[----:B------:R-:W-:Y:S01]  /*2e00*/  HMMA.16816.F32.BF16 R64, R40, R50, R64 ;  /* 0x000000322840723c */ /* 0x000fe20000041840 */
[----:B-1----:R-:W-:-:S04]  /*2e10*/  FMUL.FTZ R0, R68, c[0x0][0x2ec] ;  /* 0x0000bb0044007a20 */ /* 0x002fc80000410000 */
[----:B------:R1:W5:Y:S03]  /*2e20*/  MUFU.TANH R120, R0 ;  /* 0x0000000000787308 */ /* 0x0003660000002400 */
[-C--:B------:R-:W-:Y:S08]  /*2e30*/  HMMA.16816.F32.BF16 R88, R28, R22.reuse, R112 ;  /* 0x000000161c58723c */ /* 0x080ff00000041870 */
[----:B------:R-:W-:Y:S01]  /*2e40*/  HMMA.16816.F32.BF16 R84, R32, R22, R144 ;  /* 0x000000162054723c */ /* 0x000fe20000041890 */
[----:B------:R-:W-:Y:S01]  /*2e50*/  LDSM.16.M88.4 R20, [R223+0x8800] ;  /* 0x00880000df14783b */ /* 0x000fe20000000200 */
[----:B-1----:R-:W-:-:S06]  /*2e60*/  FMUL.FTZ R0, R69, c[0x0][0x2ec] ;  /* 0x0000bb0045007a20 */ /* 0x002fcc0000410000 */
[----:B------:R-:W-:Y:S01]  /*2e70*/  HMMA.16816.F32.BF16 R64, R12, R58, R64 ;  /* 0x0000003a0c40723c */ /* 0x000fe20000041840 */
[----:B------:R1:W-:Y:S02]  /*2e80*/  MUFU.TANH R121, R0 ;  /* 0x0000000000797308 */ /* 0x0003e40000002400 */
[----:B-1----:R-:W-:-:S06]  /*2e90*/  FMUL.FTZ R0, R70, c[0x0][0x2ec] ;  /* 0x0000bb0046007a20 */ /* 0x002fcc0000410000 */
[----:B------:R1:W1:Y:S02]  /*2ea0*/  MUFU.TANH R118, R0 ;  /* 0x0000000000767308 */ /* 0x0002640000002400 */
[----:B-1----:R-:W-:Y:S02]  /*2eb0*/  FMUL.FTZ R0, R71, c[0x0][0x2ec] ;  /* 0x0000bb0047007a20 */ /* 0x002fe40000410000 */
[----:B------:R-:W-:Y:S01]  /*2ec0*/  HMMA.16816.F32.BF16 R68, R44, R62, R100 ;  /* 0x0000003e2c44723c */ /* 0x000fe20000041864 */
[----:B------:R-:W1:Y:S03]  /*2ed0*/  LDSM.16.M88.4 R60, [R221+0x7c00] ;  /* 0x007c0000dd3c783b */ /* 0x000e660000000200 */
[----:B------:R2:W-:Y:S02]  /*2ee0*/  MUFU.TANH R119, R0 ;  /* 0x0000000000777308 */ /* 0x0005e40000002400 */
[----:B--2---:R-:W-:-:S06]  /*2ef0*/  FMUL.FTZ R0, R72, c[0x0][0x2ec] ;  /* 0x0000bb0048007a20 */ /* 0x004fcc0000410000 */
[----:B------:R2:W1:Y:S11]  /*2f00*/  MUFU.TANH R116, R0 ;  /* 0x0000000000747308 */ /* 0x0004760000002400 */
[----:B------:R-:W-:Y:S01]  /*2f10*/  @!UPT UIADD3 URZ, URZ, URZ, URZ ;  /* 0x0000003f3f3ff290 */ /* 0x000fe2000fffe03f */
[----:B------:R-:W-:Y:S08]  /*2f20*/  HMMA.16816.F32.BF16 R68, R24, R50, R68 ;  /* 0x000000321844723c */ /* 0x000ff00000041844 */
[----:B---3--:R-:W-:Y:S01]  /*2f30*/  HMMA.16816.F32.BF16 R48, R44, R52, R92 ;  /* 0x000000342c30723c */ /* 0x008fe2000004185c */
[----:B--2---:R-:W-:-:S07]  /*2f40*/  FMUL.FTZ R0, R73, c[0x0][0x2ec] ;  /* 0x0000bb0049007a20 */ /* 0x004fce0000410000 */
[----:B-1----:R-:W-:Y:S01]  /*2f50*/  HMMA.16816.F32.BF16 R92, R28, R60, R148 ;  /* 0x0000003c1c5c723c */ /* 0x002fe20000041894 */
[----:B------:R1:W-:Y:S02]  /*2f60*/  MUFU.TANH R117, R0 ;  /* 0x0000000000757308 */ /* 0x0003e40000002400 */
[----:B-1----:R-:W-:-:S06]  /*2f70*/  FMUL.FTZ R0, R74, c[0x0][0x2ec] ;  /* 0x0000bb004a007a20 */ /* 0x002fcc0000410000 */
[----:B------:R1:W2:Y:S02]  /*2f80*/  MUFU.TANH R102, R0 ;  /* 0x0000000000667308 */ /* 0x0002a40000002400 */
[----:B-1----:R-:W-:Y:S02]  /*2f90*/  FMUL.FTZ R0, R75, c[0x0][0x2ec] ;  /* 0x0000bb004b007a20 */ /* 0x002fe40000410000 */
[----:B------:R-:W-:Y:S04]  /*2fa0*/  HMMA.16816.F32.BF16 R72, R16, R52, R96 ;  /* 0x000000341048723c */ /* 0x000fe80000041860 */
[----:B------:R1:W3:Y:S02]  /*2fb0*/  MUFU.TANH R104, R0 ;  /* 0x0000000000687308 */ /* 0x0002e40000002400 */
[----:B-1----:R-:W-:-:S06]  /*2fc0*/  FMUL.FTZ R0, R76, c[0x0][0x2ec] ;  /* 0x0000bb004c007a20 */ /* 0x002fcc0000410000 */
[----:B------:R1:W1:Y:S02]  /*2fd0*/  MUFU.TANH R107, R0 ;  /* 0x00000000006b7308 */ /* 0x0002640000002400 */
[----:B-1----:R-:W-:-:S06]  /*2fe0*/  FMUL.FTZ R0, R77, c[0x0][0x2ec] ;  /* 0x0000bb004d007a20 */ /* 0x002fcc0000410000 */
[----:B------:R1:W-:Y:S02]  /*2ff0*/  MUFU.TANH R103, R0 ;  /* 0x0000000000677308 */ /* 0x0003e40000002400 */
[----:B-1----:R-:W-:-:S06]  /*3000*/  FMUL.FTZ R0, R78, c[0x0][0x2ec] ;  /* 0x0000bb004e007a20 */ /* 0x002fcc0000410000 */
[----:B------:R1:W1:Y:S02]  /*3010*/  MUFU.TANH R139, R0 ;  /* 0x00000000008b7308 */ /* 0x0002640000002400 */
[----:B-1----:R-:W-:Y:S02]  /*3020*/  FMUL.FTZ R0, R79, c[0x0][0x2ec] ;  /* 0x0000bb004f007a20 */ /* 0x002fe40000410000 */
[----:B------:R-:W-:Y:S04]  /*3030*/  HMMA.16816.F32.BF16 R76, R8, R58, R68 ;  /* 0x0000003a084c723c */ /* 0x000fe80000041844 */
[----:B------:R1:W-:Y:S04]  /*3040*/  MUFU.TANH R138, R0 ;  /* 0x00000000008a7308 */ /* 0x0003e80000002400 */
[----:B------:R-:W-:Y:S01]  /*3050*/  HMMA.16816.F32.BF16 R56, R40, R36, R72 ;  /* 0x000000242838723c */ /* 0x000fe20000041848 */
[----:B------:R-:W2:Y:S01]  /*3060*/  LDSM.16.M88.4 R72, [R223+0x7c00] ;  /* 0x007c0000df48783b */ /* 0x000ea20000000200 */
[----:B-1----:R-:W-:-:S04]  /*3070*/  FMUL.FTZ R0, R80, c[0x0][0x2ec] ;  /* 0x0000bb0050007a20 */ /* 0x002fc80000410000 */
[----:B------:R1:W1:Y:S11]  /*3080*/  MUFU.TANH R98, R0 ;  /* 0x0000000000627308 */ /* 0x0002760000002400 */
[----:B------:R-:W-:Y:S07]  /*3090*/  @!UPT UIADD3 URZ, URZ, URZ, URZ ;  /* 0x0000003f3f3ff290 */ /* 0x000fee000fffe03f */
[----:B------:R-:W-:Y:S01]  /*30a0*/  HMMA.16816.F32.BF16 R56, R12, R20, R56 ;  /* 0x000000140c38723c */ /* 0x000fe20000041838 */
[----:B-1----:R-:W-:-:S04]  /*30b0*/  FMUL.FTZ R0, R81, c[0x0][0x2ec] ;  /* 0x0000bb0051007a20 */ /* 0x002fc80000410000 */
[----:B------:R1:W-:Y:S02]  /*30c0*/  MUFU.TANH R99, R0 ;  /* 0x0000000000637308 */ /* 0x0003e40000002400 */
[----:B-1----:R-:W-:-:S06]  /*30d0*/  FMUL.FTZ R0, R82, c[0x0][0x2ec] ;  /* 0x0000bb0052007a20 */ /* 0x002fcc0000410000 */
[----:B------:R1:W1:Y:S02]  /*30e0*/  MUFU.TANH R97, R0 ;  /* 0x0000000000617308 */ /* 0x0002640000002400 */
[----:B-1----:R-:W-:Y:S02]  /*30f0*/  FMUL.FTZ R0, R83, c[0x0][0x2ec] ;  /* 0x0000bb0053007a20 */ /* 0x002fe40000410000 */
[----:B------:R-:W-:Y:S04]  /*3100*/  HMMA.16816.F32.BF16 R80, R28, R62, R108 ;  /* 0x0000003e1c50723c */ /* 0x000fe8000004186c */
[----:B------:R1:W1:Y:S04]  /*3110*/  MUFU.TANH R100, R0 ;  /* 0x0000000000647308 */ /* 0x0002680000002400 */
[----:B------:R-:W-:Y:S08]  /*3120*/  HMMA.16816.F32.BF16 R28, R24, R36, R48 ;  /* 0x00000024181c723c */ /* 0x000ff00000041830 */
[----:B------:R-:W-:Y:S01]  /*3130*/  HMMA.16816.F32.BF16 R48, R16, R54, R84 ;  /* 0x000000361030723c */ /* 0x000fe20000041854 */
[----:B-1----:R-:W-:-:S04]  /*3140*/  FMUL.FTZ R0, R64, c[0x0][0x2ec] ;  /* 0x0000bb0040007a20 */ /* 0x002fc80000410000 */
[----:B------:R1:W1:Y:S03]  /*3150*/  MUFU.TANH R106, R0 ;  /* 0x00000000006a7308 */ /* 0x0002660000002400 */
[----:B------:R-:W-:Y:S08]  /*3160*/  HMMA.16816.F32.BF16 R52, R44, R54, R88 ;  /* 0x000000362c34723c */ /* 0x000ff00000041858 */
[----:B------:R-:W-:Y:S01]  /*3170*/  HMMA.16816.F32.BF16 R68, R8, R20, R28 ;  /* 0x000000140844723c */ /* 0x000fe2000004181c */
[----:B-1----:R-:W-:-:S07]  /*3180*/  FMUL.FTZ R0, R65, c[0x0][0x2ec] ;  /* 0x0000bb0041007a20 */ /* 0x002fce0000410000 */
[-C--:B------:R-:W-:Y:S01]  /*3190*/  HMMA.16816.F32.BF16 R28, R40, R38.reuse, R48 ;  /* 0x00000026281c723c */ /* 0x080fe20000041830 */
[----:B------:R-:W1:Y:S01]  /*31a0*/  LDSM.16.M88.4 R48, [R221+0x8c00] ;  /* 0x008c0000dd30783b */ /* 0x000e620000000200 */
[----:B------:R2:W-:Y:S06]  /*31b0*/  MUFU.TANH R101, R0 ;  /* 0x0000000000657308 */ /* 0x0005ec0000002400 */
[----:B------:R-:W-:Y:S08]  /*31c0*/  HMMA.16816.F32.BF16 R36, R24, R38, R52 ;  /* 0x000000261824723c */ /* 0x000ff00000041834 */
[----:B------:R-:W-:-:S02]  /*31d0*/  FMUL.FTZ R7, R71, c[0x0][0x2ec] ;  /* 0x0000bb0047077a20 */ /* 0x000fc40000410000 */
[----:B--2---:R-:W-:-:S04]  /*31e0*/  FMUL.FTZ R0, R66, c[0x0][0x2ec] ;  /* 0x0000bb0042007a20 */ /* 0x004fc80000410000 */
[----:B------:R2:W1:Y:S02]  /*31f0*/  MUFU.TANH R137, R0 ;  /* 0x0000000000897308 */ /* 0x0004640000002400 */
[-C--:B------:R-:W-:Y:S08]  /*3200*/  HMMA.16816.F32.BF16 R52, R12, R22.reuse, R28 ;  /* 0x000000160c34723c */ /* 0x080ff0000004181c */
[----:B------:R-:W-:Y:S01]  /*3210*/  HMMA.16816.F32.BF16 R36, R8, R22, R36 ;  /* 0x000000160824723c */ /* 0x000fe20000041824 */
[----:B------:R-:W1:Y:S01]  /*3220*/  LDSM.16.M88.4 R20, [R223+0x8c00] ;  /* 0x008c0000df14783b */ /* 0x000e620000000200 */
[----:B------:R-:W-:-:S04]  /*3230*/  DEPBAR.LE SB0, 0x0 ;  /* 0x000080000000791a */ /* 0x000fc80000000000 */
[----:B--2---:R-:W-:Y:S02]  /*3240*/  FMUL.FTZ R0, R67, c[0x0][0x2ec] ;  /* 0x0000bb0043007a20 */ /* 0x004fe40000410000 */
[C---:B------:R-:W-:Y:S02]  /*3250*/  HMMA.16816.F32.BF16 R64, R32.reuse, R60, R128 ;  /* 0x0000003c2040723c */ /* 0x040fe40000041880 */
[----:B------:R2:W-:Y:S06]  /*3260*/  MUFU.TANH R105, R0 ;  /* 0x0000000000697308 */ /* 0x0005ec0000002400 */
[----:B------:R-:W-:Y:S01]  /*3270*/  HMMA.16816.F32.BF16 R32, R32, R62, R140 ;  /* 0x0000003e2020723c */ /* 0x000fe2000004188c */
[----:B--2---:R-:W-:-:S04]  /*3280*/  FMUL.FTZ R0, R76, c[0x0][0x2ec] ;  /* 0x0000bb004c007a20 */ /* 0x004fc80000410000 */
[----:B------:R2:W1:Y:S11]  /*3290*/  MUFU.TANH R87, R0 ;  /* 0x0000000000577308 */ /* 0x0004760000002400 */
[----:B------:R-:W-:Y:S01]  /*32a0*/  HMMA.16816.F32.BF16 R60, R16, R72, R64 ;  /* 0x00000048103c723c */ /* 0x000fe20000041840 */
[----:B--2---:R-:W-:-:S02]  /*32b0*/  FMUL.FTZ R0, R77, c[0x0][0x2ec] ;  /* 0x0000bb004d007a20 */ /* 0x004fc40000410000 */
[----:B------:R2:W-:Y:S08]  /*32c0*/  MUFU.TANH R77, R7 ;  /* 0x00000007004d7308 */ /* 0x0005f00000002400 */
[----:B------:R3:W3:Y:S11]  /*32d0*/  MUFU.TANH R96, R0 ;  /* 0x0000000000607308 */ /* 0x0006f60000002400 */
[----:B------:R-:W-:Y:S02]  /*32e0*/  @!UPT UIADD3 URZ, URZ, URZ, URZ ;  /* 0x0000003f3f3ff290 */ /* 0x000fe4000fffe03f */
[----:B-1----:R-:W-:Y:S01]  /*32f0*/  HMMA.16816.F32.BF16 R28, R40, R48, R60 ;  /* 0x00000030281c723c */ /* 0x002fe2000004183c */
[----:B--2---:R-:W-:-:S04]  /*3300*/  FMUL.FTZ R7, R52, c[0x0][0x2ec] ;  /* 0x0000bb0034077a20 */ /* 0x004fc80000410000 */
[----:B------:R-:W-:Y:S01]  /*3310*/  MUFU.TANH R71, R7 ;  /* 0x0000000700477308 */ /* 0x000fe20000002400 */
[----:B---3--:R-:W-:-:S07]  /*3320*/  FMUL.FTZ R0, R78, c[0x0][0x2ec] ;  /* 0x0000bb004e007a20 */ /* 0x008fce0000410000 */
[----:B------:R1:W-:Y:S02]  /*3330*/  MUFU.TANH R85, R0 ;  /* 0x0000000000557308 */ /* 0x0003e40000002400 */
[----:B-1----:R-:W-:-:S06]  /*3340*/  FMUL.FTZ R0, R79, c[0x0][0x2ec] ;  /* 0x0000bb004f007a20 */ /* 0x002fcc0000410000 */
[----:B------:R1:W2:Y:S02]  /*3350*/  MUFU.TANH R86, R0 ;  /* 0x0000000000567308 */ /* 0x0002a40000002400 */
[----:B-1----:R-:W-:-:S06]  /*3360*/  FMUL.FTZ R0, R56, c[0x0][0x2ec] ;  /* 0x0000bb0038007a20 */ /* 0x002fcc0000410000 */
[----:B------:R1:W3:Y:S02]  /*3370*/  MUFU.TANH R185, R0 ;  /* 0x0000000000b97308 */ /* 0x0002e40000002400 */
[----:B-1----:R-:W-:-:S06]  /*3380*/  FMUL.FTZ R0, R57, c[0x0][0x2ec] ;  /* 0x0000bb0039007a20 */ /* 0x002fcc0000410000 */
[----:B------:R1:W-:Y:S02]  /*3390*/  MUFU.TANH R181, R0 ;  /* 0x0000000000b57308 */ /* 0x0003e40000002400 */
[----:B-1----:R-:W-:-:S06]  /*33a0*/  FMUL.FTZ R0, R58, c[0x0][0x2ec] ;  /* 0x0000bb003a007a20 */ /* 0x002fcc0000410000 */
[----:B------:R1:W1:Y:S02]  /*33b0*/  MUFU.TANH R84, R0 ;  /* 0x0000000000547308 */ /* 0x0002640000002400 */
[----:B-1----:R-:W-:Y:S02]  /*33c0*/  FMUL.FTZ R0, R59, c[0x0][0x2ec] ;  /* 0x0000bb003b007a20 */ /* 0x002fe40000410000 */
[----:B------:R-:W-:Y:S04]  /*33d0*/  HMMA.16816.F32.BF16 R56, R16, R74, R32 ;  /* 0x0000004a1038723c */ /* 0x000fe80000041820 */
[----:B------:R1:W-:Y:S03]  /*33e0*/  MUFU.TANH R79, R0 ;  /* 0x00000000004f7308 */ /* 0x0003e60000002400 */
[----:B------:R-:W-:Y:S01]  /*33f0*/  IMNMX R18, R4, UR13, PT ;  /* 0x0000000d04127c17 */ /* 0x000fe2000b800200 */
[----:B------:R-:W-:Y:S01]  /*3400*/  HMMA.16816.F32.BF16 R32, R44, R72, R92 ;  /* 0x000000482c20723c */ /* 0x000fe2000004185c */
[----:B------:R-:W-:-:S02]  /*3410*/  IMNMX R16, R136, UR13, PT ;  /* 0x0000000d88107c17 */ /* 0x000fc4000b800200 */
[----:B------:R-:W-:Y:S02]  /*3420*/  IMNMX R17, R3, UR13, PT ;  /* 0x0000000d03117c17 */ /* 0x000fe4000b800200 */
[----:B------:R-:W-:Y:S01]  /*3430*/  IMNMX R19, R6, UR13, PT ;  /* 0x0000000d06137c17 */ /* 0x000fe2000b800200 */
[----:B------:R-:W-:Y:S02]  /*3440*/  FMUL.FTZ R6, R55, c[0x0][0x2ec] ;  /* 0x0000bb0037067a20 */ /* 0x000fe40000410000 */
[----:B------:R-:W-:Y:S01]  /*3450*/  HMMA.16816.F32.BF16 R44, R44, R74, R80 ;  /* 0x0000004a2c2c723c */ /* 0x000fe20000041850 */
[----:B-1----:R-:W-:-:S04]  /*3460*/  FMUL.FTZ R0, R68, c[0x0][0x2ec] ;  /* 0x0000bb0044007a20 */ /* 0x002fc80000410000 */
[----:B------:R1:W-:Y:S03]  /*3470*/  MUFU.TANH R170, R0 ;  /* 0x0000000000aa7308 */ /* 0x0003e60000002400 */
[----:B------:R-:W-:Y:S01]  /*3480*/  HMMA.16816.F32.BF16 R40, R40, R50, R56 ;  /* 0x000000322828723c */ /* 0x000fe20000041838 */
[----:B-1----:R-:W-:-:S04]  /*3490*/  FMUL.FTZ R0, R69, c[0x0][0x2ec] ;  /* 0x0000bb0045007a20 */ /* 0x002fc80000410000 */
[----:B------:R1:W-:Y:S02]  /*34a0*/  MUFU.TANH R171, R0 ;  /* 0x0000000000ab7308 */ /* 0x0003e40000002400 */
[----:B-1----:R-:W-:-:S06]  /*34b0*/  FMUL.FTZ R0, R70, c[0x0][0x2ec] ;  /* 0x0000bb0046007a20 */ /* 0x002fcc0000410000 */
[----:B------:R-:W-:Y:S08]  /*34c0*/  MUFU.TANH R70, R6 ;  /* 0x0000000600467308 */ /* 0x000ff00000002400 */
[----:B------:R1:W1:Y:S02]  /*34d0*/  MUFU.TANH R78, R0 ;  /* 0x00000000004e7308 */ /* 0x0002640000002400 */
[----:B-1----:R-:W-:-:S04]  /*34e0*/  IMAD.U32 R0, RZ, RZ, UR19 ;  /* 0x00000013ff007e24 */ /* 0x002fc8000f8e00ff */
[----:B------:R-:W-:-:S05]  /*34f0*/  IMAD R0, R0, 0x40, R159 ;  /* 0x0000004000007824 */ /* 0x000fca00078e029f */
[C---:B------:R-:W-:Y:S02]  /*3500*/  IADD3 R4, R0.reuse, 0x1, RZ ;  /* 0x0000000100047810 */ /* 0x040fe40007ffe0ff */
[----:B------:R-:W-:Y:S01]  /*3510*/  IADD3 R3, R0, 0x8, RZ ;  /* 0x0000000800037810 */ /* 0x000fe20007ffe0ff */
[----:B------:R-:W-:Y:S01]  /*3520*/  BAR.SYNC.DEFER_BLOCKING 0x0 ;  /* 0x0000000000007b1d */ /* 0x000fe20000010000 */
[C---:B------:R-:W-:Y:S02]  /*3530*/  ISETP.GE.AND P1, PT, R4.reuse, R16, PT ;  /* 0x000000100400720c */ /* 0x040fe40003f26270 */
[C---:B------:R-:W-:Y:S02]  /*3540*/  ISETP.GE.AND P0, PT, R4.reuse, R17, PT ;  /* 0x000000110400720c */ /* 0x040fe40003f06270 */
[----:B------:R-:W-:Y:S02]  /*3550*/  FSEL R64, R133, -INF , !P1 ;  /* 0xff80000085407808 */ /* 0x000fe40004800000 */
[----:B------:R-:W-:-:S02]  /*3560*/  ISETP.GE.AND P4, PT, R4, R18, PT ;  /* 0x000000120400720c */ /* 0x000fc40003f86270 */
[----:B------:R-:W-:Y:S01]  /*3570*/  ISETP.GE.AND P2, PT, R4, R19, PT ;  /* 0x000000130400720c */ /* 0x000fe20003f46270 */
[----:B------:R-:W-:Y:S01]  /*3580*/  FMUL.FTZ R4, R53, c[0x0][0x2ec] ;  /* 0x0000bb0035047a20 */ /* 0x000fe20000410000 */
[C---:B------:R-:W-:Y:S02]  /*3590*/  ISETP.GE.AND P6, PT, R3.reuse, R16, PT ;  /* 0x000000100300720c */ /* 0x040fe40003fc6270 */
[C---:B------:R-:W-:Y:S01]  /*35a0*/  ISETP.GE.AND P5, PT, R3.reuse, R17, PT ;  /* 0x000000110300720c */ /* 0x040fe20003fa6270 */
[----:B------:R1:W1:Y:S01]  /*35b0*/  MUFU.TANH R76, R4 ;  /* 0x00000004004c7308 */ /* 0x0002620000002400 */
[C---:B------:R-:W-:Y:S02]  /*35c0*/  ISETP.GE.AND P3, PT, R3.reuse, R18, PT ;  /* 0x000000120300720c */ /* 0x040fe40003f66270 */
[----:B------:R-:W-:Y:S01]  /*35d0*/  ISETP.GE.AND P1, PT, R3, R19, PT ;  /* 0x000000130300720c */ /* 0x000fe20003f26270 */
[----:B------:R-:W-:Y:S01]  /*35e0*/  FMUL.FTZ R3, R54, c[0x0][0x2ec] ;  /* 0x0000bb0036037a20 */ /* 0x000fe20000410000 */
[----:B------:R-:W-:Y:S01]  /*35f0*/  FSEL R67, R132, -INF , !P0 ;  /* 0xff80000084437808 */ /* 0x000fe20004000000 */
[----:B------:R-:W-:Y:S01]  /*3600*/  HMMA.16816.F32.BF16 R52, R12, R20, R28 ;  /* 0x000000140c34723c */ /* 0x000fe2000004181c */
[----:B----4-:R-:W-:Y:S01]  /*3610*/  FSEL R60, R123, -INF , !P4 ;  /* 0xff8000007b3c7808 */ /* 0x010fe20006000000 */
[----:B------:R4:W-:Y:S01]  /*3620*/  MUFU.TANH R69, R3 ;  /* 0x0000000300457308 */ /* 0x0009e20000002400 */
[----:B------:R-:W-:-:S02]  /*3630*/  FSEL R62, R122, -INF , !P2 ;  /* 0xff8000007a3e7808 */ /* 0x000fc40005000000 */
[----:B-----5:R-:W-:Y:S02]  /*3640*/  FSEL R66, R120, -INF , !P6 ;  /* 0xff80000078427808 */ /* 0x020fe40007000000 */
[----:B------:R-:W-:Y:S01]  /*3650*/  FSEL R68, R118, -INF , !P5 ;  /* 0xff80000076447808 */ /* 0x000fe20006800000 */
[C---:B------:R-:W-:Y:S01]  /*3660*/  HMMA.16816.F32.BF16 R28, R24.reuse, R48, R32 ;  /* 0x00000030181c723c */ /* 0x040fe20000041820 */
[----:B------:R-:W-:Y:S02]  /*3670*/  FSEL R61, R116, -INF , !P3 ;  /* 0xff800000743d7808 */ /* 0x000fe40005800000 */
[----:B-1----:R-:W-:Y:S02]  /*3680*/  IADD3 R4, R0, 0x9, RZ ;  /* 0x0000000900047810 */ /* 0x002fe40007ffe0ff */
[----:B------:R-:W-:Y:S02]  /*3690*/  FSEL R63, R102, -INF , !P1 ;  /* 0xff800000663f7808 */ /* 0x000fe40004800000 */
[C---:B------:R-:W-:Y:S01]  /*36a0*/  ISETP.GE.AND P0, PT, R4.reuse, R16, PT ;  /* 0x000000100400720c */ /* 0x040fe20003f06270 */
[----:B------:R-:W-:Y:S01]  /*36b0*/  HMMA.16816.F32.BF16 R24, R24, R50, R44 ;  /* 0x000000321818723c */ /* 0x000fe2000004182c */
[----:B------:R-:W-:-:S02]  /*36c0*/  ISETP.GE.AND P4, PT, R4, R17, PT ;  /* 0x000000110400720c */ /* 0x000fc40003f86270 */
[C---:B------:R-:W-:Y:S02]  /*36d0*/  ISETP.GE.AND P2, PT, R4.reuse, R18, PT ;  /* 0x000000120400720c */ /* 0x040fe40003f46270 */
[----:B------:R-:W-:Y:S01]  /*36e0*/  ISETP.GE.AND P6, PT, R4, R19, PT ;  /* 0x000000130400720c */ /* 0x000fe20003fc6270 */
[----:B------:R-:W-:Y:S01]  /*36f0*/  FMUL.FTZ R4, R36, c[0x0][0x2ec] ;  /* 0x0000bb0024047a20 */ /* 0x000fe20000410000 */
[----:B----4-:R-:W-:Y:S01]  /*3700*/  IADD3 R3, R0, 0x10, RZ ;  /* 0x0000001000037810 */ /* 0x010fe20007ffe0ff */
[----:B------:R-:W-:Y:S01]  /*3710*/  HMMA.16816.F32.BF16 R12, R12, R22, R40 ;  /* 0x000000160c0c723c */ /* 0x000fe20000041828 */
[----:B------:R-:W-:Y:S01]  /*3720*/  FSEL R65, R121, -INF , !P0 ;  /* 0xff80000079417808 */ /* 0x000fe20004000000 */
[----:B------:R1:W-:Y:S01]  /*3730*/  MUFU.TANH R7, R4 ;  /* 0x0000000400077308 */ /* 0x0003e20000002400 */
[----:B------:R-:W-:Y:S01]  /*3740*/  ISETP.GE.AND P5, PT, R3, R16, PT ;  /* 0x000000100300720c */ /* 0x000fe20003fa6270 */
[----:B------:R-:W-:Y:S01]  /*3750*/  FMUL.FTZ R55, R55, c[0x0][0x2ec] ;  /* 0x0000bb0037377a20 */ /* 0x000fe20000410000 */
[----:B------:R-:W-:-:S02]  /*3760*/  ISETP.GE.AND P3, PT, R3, R17, PT ;  /* 0x000000110300720c */ /* 0x000fc40003f66270 */
[C---:B------:R-:W-:Y:S01]  /*3770*/  ISETP.GE.AND P1, PT, R3.reuse, R18, PT ;  /* 0x000000120300720c */ /* 0x040fe20003f26270 */
[C---:B------:R-:W-:Y:S01]  /*3780*/  HMMA.16816.F32.BF16 R28, R8.reuse, R20, R28 ;  /* 0x00000014081c723c */ /* 0x040fe2000004181c */
[----:B------:R-:W-:Y:S01]  /*3790*/  ISETP.GE.AND P0, PT, R3, R19, PT ;  /* 0x000000130300720c */ /* 0x000fe20003f06270 */
[----:B------:R-:W-:Y:S01]  /*37a0*/  MUFU.TANH R55, R55 ;  /* 0x0000003700377308 */ /* 0x000fe20000002400 */
[----:B------:R-:W-:Y:S02]  /*37b0*/  IADD3 R3, R0, 0x11, RZ ;  /* 0x0000001100037810 */ /* 0x000fe40007ffe0ff */
[----:B------:R-:W-:Y:S02]  /*37c0*/  FSEL R48, R119, -INF , !P4 ;  /* 0xff80000077307808 */ /* 0x000fe40006000000 */
[----:B------:R-:W-:Y:S01]  /*37d0*/  FSEL R32, R117, -INF , !P2 ;  /* 0xff80000075207808 */ /* 0x000fe20005000000 */
[----:B------:R-:W-:Y:S01]  /*37e0*/  HMMA.16816.F32.BF16 R8, R8, R22, R24 ;  /* 0x000000160808723c */ /* 0x000fe20000041818 */
[----:B------:R-:W-:Y:S01]  /*37f0*/  FSEL R34, R104, -INF , !P6 ;  /* 0xff80000068227808 */ /* 0x000fe20007000000 */
[----:B-1----:R-:W-:Y:S01]  /*3800*/  FMUL.FTZ R4, R37, c[0x0][0x2ec] ;  /* 0x0000bb0025047a20 */ /* 0x002fe20000410000 */
[----:B------:R-:W-:-:S02]  /*3810*/  FSEL R107, R107, -INF , !P5 ;  /* 0xff8000006b6b7808 */ /* 0x000fc40006800000 */
[C---:B------:R-:W-:Y:S01]  /*3820*/  ISETP.GE.AND P4, PT, R3.reuse, R16, PT ;  /* 0x000000100300720c */ /* 0x040fe20003f86270 */
[----:B------:R1:W4:Y:S01]  /*3830*/  MUFU.TANH R37, R4 ;  /* 0x0000000400257308 */ /* 0x0003220000002400 */
[C---:B------:R-:W-:Y:S01]  /*3840*/  ISETP.GE.AND P2, PT, R3.reuse, R17, PT ;  /* 0x000000110300720c */ /* 0x040fe20003f46270 */
[----:B------:R-:W-:Y:S01]  /*3850*/  FMUL.FTZ R12, R12, c[0x0][0x2ec] ;  /* 0x0000bb000c0c7a20 */ /* 0x000fe20000410000 */
[C---:B------:R-:W-:Y:S02]  /*3860*/  ISETP.GE.AND P6, PT, R3.reuse, R18, PT ;  /* 0x000000120300720c */ /* 0x040fe40003fc6270 */
[----:B------:R-:W-:Y:S02]  /*3870*/  ISETP.GE.AND P5, PT, R3, R19, PT ;  /* 0x000000130300720c */ /* 0x000fe40003fa6270 */
[----:B------:R-:W-:Y:S01]  /*3880*/  IADD3 R3, R0, 0x18, RZ ;  /* 0x0000001800037810 */ /* 0x000fe20007ffe0ff */
[----:B------:R-:W-:Y:S01]  /*3890*/  MUFU.TANH R20, R12 ;  /* 0x0000000c00147308 */ /* 0x000fe20000002400 */
[----:B------:R-:W-:Y:S01]  /*38a0*/  FSEL R139, R139, -INF , !P3 ;  /* 0xff8000008b8b7808 */ /* 0x000fe20005800000 */
[----:B------:R-:W-:Y:S01]  /*38b0*/  FMUL.FTZ R28, R28, c[0x0][0x2ec] ;  /* 0x0000bb001c1c7a20 */ /* 0x000fe20000410000 */
[----:B------:R-:W-:Y:S01]  /*38c0*/  FSEL R56, R98, -INF , !P1 ;  /* 0xff80000062387808 */ /* 0x000fe20004800000 */
[----:B------:R-:W-:Y:S01]  /*38d0*/  FMUL.FTZ R30, R30, c[0x0][0x2ec] ;  /* 0x0000bb001e1e7a20 */ /* 0x000fe20000410000 */
[----:B------:R-:W-:Y:S01]  /*38e0*/  FSEL R57, R97, -INF , !P0 ;  /* 0xff80000061397808 */ /* 0x000fe20004000000 */
[----:B------:R-:W-:Y:S01]  /*38f0*/  FMUL.FTZ R29, R29, c[0x0][0x2ec] ;  /* 0x0000bb001d1d7a20 */ /* 0x000fe20000410000 */
[----:B------:R-:W-:Y:S01]  /*3900*/  FSEL R136, R103, -INF , !P4 ;  /* 0xff80000067887808 */ /* 0x000fe20006000000 */
[----:B-1----:R-:W-:Y:S01]  /*3910*/  FMUL.FTZ R4, R38, c[0x0][0x2ec] ;  /* 0x0000bb0026047a20 */ /* 0x002fe20000410000 */
[C---:B------:R-:W-:Y:S01]  /*3920*/  ISETP.GE.AND P3, PT, R3.reuse, R16, PT ;  /* 0x000000100300720c */ /* 0x040fe20003f66270 */
[----:B------:R-:W-:Y:S01]  /*3930*/  MUFU.TANH R28, R28 ;  /* 0x0000001c001c7308 */ /* 0x000fe20000002400 */
[----:B------:R-:W-:Y:S01]  /*3940*/  ISETP.GE.AND P1, PT, R3, R17, PT ;  /* 0x000000110300720c */ /* 0x000fe20003f26270 */
[----:B------:R-:W-:Y:S01]  /*3950*/  FMUL.FTZ R31, R31, c[0x0][0x2ec] ;  /* 0x0000bb001f1f7a20 */ /* 0x000fe20000410000 */
[C---:B------:R-:W-:Y:S01]  /*3960*/  ISETP.GE.AND P0, PT, R3.reuse, R18, PT ;  /* 0x000000120300720c */ /* 0x040fe20003f06270 */
[----:B------:R-:W-:Y:S01]  /*3970*/  FMUL.FTZ R8, R8, c[0x0][0x2ec] ;  /* 0x0000bb0008087a20 */ /* 0x000fe20000410000 */
[----:B------:R-:W-:Y:S01]  /*3980*/  ISETP.GE.AND P4, PT, R3, R19, PT ;  /* 0x000000130300720c */ /* 0x000fe20003f86270 */
[----:B------:R-:W-:Y:S01]  /*3990*/  FMUL.FTZ R9, R9, c[0x0][0x2ec] ;  /* 0x0000bb0009097a20 */ /* 0x000fe20000410000 */
[----:B------:R-:W-:Y:S01]  /*39a0*/  IADD3 R3, R0, 0x19, RZ ;  /* 0x0000001900037810 */ /* 0x000fe20007ffe0ff */
[----:B------:R1:W5:Y:S01]  /*39b0*/  MUFU.TANH R6, R4 ;  /* 0x0000000400067308 */ /* 0x0003620000002400 */
[----:B------:R-:W-:-:S02]  /*39c0*/  FSEL R138, R138, -INF , !P2 ;  /* 0xff8000008a8a7808 */ /* 0x000fc40005000000 */
[----:B------:R-:W-:Y:S02]  /*39d0*/  FSEL R100, R100, -INF , !P5 ;  /* 0xff80000064647808 */ /* 0x000fe40006800000 */
[----:B------:R-:W-:Y:S02]  /*39e0*/  FSEL R106, R106, -INF , !P3 ;  /* 0xff8000006a6a7808 */ /* 0x000fe40005800000 */
[C---:B------:R-:W-:Y:S01]  /*39f0*/  ISETP.GE.AND P2, PT, R3.reuse, R16, PT ;  /* 0x000000100300720c */ /* 0x040fe20003f46270 */
[----:B------:R-:W-:Y:S01]  /*3a00*/  MUFU.TANH R30, R30 ;  /* 0x0000001e001e7308 */ /* 0x000fe20000002400 */
[C---:B------:R-:W-:Y:S02]  /*3a10*/  ISETP.GE.AND P5, PT, R3.reuse, R18, PT ;  /* 0x000000120300720c */ /* 0x040fe40003fa6270 */
[----:B------:R-:W-:Y:S02]  /*3a20*/  ISETP.GE.AND P3, PT, R3, R19, PT ;  /* 0x000000130300720c */ /* 0x000fe40003f66270 */
[----:B------:R-:W-:-:S02]  /*3a30*/  FSEL R137, R137, -INF , !P1 ;  /* 0xff80000089897808 */ /* 0x000fc40004800000 */
[----:B------:R-:W-:Y:S01]  /*3a40*/  FSEL R49, R87, -INF , !P0 ;  /* 0xff80000057317808 */ /* 0x000fe20004000000 */
[----:B-1----:R-:W-:Y:S01]  /*3a50*/  FMUL.FTZ R4, R39, c[0x0][0x2ec] ;  /* 0x0000bb0027047a20 */ /* 0x002fe20000410000 */
[----:B------:R-:W-:Y:S01]  /*3a60*/  FSEL R101, R101, -INF , !P2 ;  /* 0xff80000065657808 */ /* 0x000fe20005000000 */
[----:B------:R-:W-:Y:S01]  /*3a70*/  MUFU.TANH R29, R29 ;  /* 0x0000001d001d7308 */ /* 0x000fe20000002400 */
[----:B------:R-:W-:Y:S02]  /*3a80*/  FSEL R41, R96, -INF , !P5 ;  /* 0xff80000060297808 */ /* 0x000fe40006800000 */
[----:B--2---:R-:W-:-:S05]  /*3a90*/  FSEL R42, R86, -INF , !P3 ;  /* 0xff800000562a7808 */ /* 0x004fca0005800000 */
[----:B------:R1:W2:Y:S08]  /*3aa0*/  MUFU.TANH R36, R4 ;  /* 0x0000000400247308 */ /* 0x0002b00000002400 */
[----:B------:R-:W-:Y:S01]  /*3ab0*/  MUFU.TANH R31, R31 ;  /* 0x0000001f001f7308 */ /* 0x000fe20000002400 */
[----:B-1----:R-:W-:Y:S01]  /*3ac0*/  FMUL.FTZ R4, R52, c[0x0][0x2ec] ;  /* 0x0000bb0034047a20 */ /* 0x002fe20000410000 */
[----:B------:R-:W-:-:S06]  /*3ad0*/  FSEL R52, R99, -INF , !P6 ;  /* 0xff80000063347808 */ /* 0x000fcc0007000000 */
[----:B------:R-:W-:Y:S01]  /*3ae0*/  MUFU.TANH R8, R8 ;  /* 0x0000000800087308 */ /* 0x000fe20000002400 */
[-C--:B------:R-:W-:Y:S02]  /*3af0*/  ISETP.GE.AND P6, PT, R3, R17.reuse, PT ;  /* 0x000000110300720c */ /* 0x080fe40003fc6270 */
[----:B------:R-:W-:Y:S02]  /*3b00*/  IADD3 R3, R0, 0x20, RZ ;  /* 0x0000002000037810 */ /* 0x000fe40007ffe0ff */
[----:B------:R-:W-:Y:S02]  /*3b10*/  FSEL R105, R105, -INF , !P6 ;  /* 0xff80000069697808 */ /* 0x000fe40007000000 */
[C---:B------:R-:W-:Y:S01]  /*3b20*/  ISETP.GE.AND P1, PT, R3.reuse, R16, PT ;  /* 0x000000100300720c */ /* 0x040fe20003f26270 */
[----:B------:R1:W1:Y:S01]  /*3b30*/  MUFU.TANH R35, R4 ;  /* 0x0000000400237308 */ /* 0x0002620000002400 */
[C---:B------:R-:W-:Y:S02]  /*3b40*/  ISETP.GE.AND P0, PT, R3.reuse, R17, PT ;  /* 0x000000110300720c */ /* 0x040fe40003f06270 */
[----:B------:R-:W-:-:S02]  /*3b50*/  ISETP.GE.AND P2, PT, R3, R19, PT ;  /* 0x000000130300720c */ /* 0x000fc40003f46270 */
[----:B---3--:R-:W-:Y:S02]  /*3b60*/  FSEL R185, R185, -INF , !P1 ;  /* 0xff800000b9b97808 */ /* 0x008fe40004800000 */
[----:B------:R-:W-:Y:S01]  /*3b70*/  FSEL R187, R84, -INF , !P0 ;  /* 0xff80000054bb7808 */ /* 0x000fe20004000000 */
[----:B------:R-:W-:Y:S01]  /*3b80*/  MUFU.TANH R9, R9 ;  /* 0x0000000900097308 */ /* 0x000fe20000002400 */
[----:B------:R-:W-:Y:S01]  /*3b90*/  FSEL R179, R78, -INF , !P2 ;  /* 0xff8000004eb37808 */ /* 0x000fe20005000000 */
[----:B-1----:R-:W-:Y:S01]  /*3ba0*/  FMUL.FTZ R4, R53, c[0x0][0x2ec] ;  /* 0x0000bb0035047a20 */ /* 0x002fe20000410000 */
[----:B------:R-:W-:Y:S02]  /*3bb0*/  FSEL R53, R85, -INF , !P4 ;  /* 0xff80000055357808 */ /* 0x000fe40006000000 */
[----:B------:R-:W-:-:S03]  /*3bc0*/  ISETP.GE.AND P4, PT, R3, R18, PT ;  /* 0x000000120300720c */ /* 0x000fc60003f86270 */
[----:B------:R1:W-:Y:S01]  /*3bd0*/  MUFU.TANH R33, R4 ;  /* 0x0000000400217308 */ /* 0x0003e20000002400 */
[----:B------:R-:W-:Y:S02]  /*3be0*/  IADD3 R3, R0, 0x21, RZ ;  /* 0x0000002100037810 */ /* 0x000fe40007ffe0ff */
[----:B------:R-:W-:Y:S02]  /*3bf0*/  FSEL R170, R170, -INF , !P4 ;  /* 0xff800000aaaa7808 */ /* 0x000fe40006000000 */
[C---:B------:R-:W-:Y:S02]  /*3c00*/  ISETP.GE.AND P6, PT, R3.reuse, R16, PT ;  /* 0x000000100300720c */ /* 0x040fe40003fc6270 */
[C---:B------:R-:W-:Y:S02]  /*3c10*/  ISETP.GE.AND P5, PT, R3.reuse, R17, PT ;  /* 0x000000110300720c */ /* 0x040fe40003fa6270 */
[C---:B------:R-:W-:Y:S02]  /*3c20*/  ISETP.GE.AND P3, PT, R3.reuse, R18, PT ;  /* 0x000000120300720c */ /* 0x040fe40003f66270 */
[----:B------:R-:W-:-:S02]  /*3c30*/  ISETP.GE.AND P1, PT, R3, R19, PT ;  /* 0x000000130300720c */ /* 0x000fc40003f26270 */
[----:B------:R-:W-:Y:S02]  /*3c40*/  IADD3 R3, R0, 0x29, RZ ;  /* 0x0000002900037810 */ /* 0x000fe40007ffe0ff */
[----:B------:R-:W-:Y:S01]  /*3c50*/  FSEL R181, R181, -INF , !P6 ;  /* 0xff800000b5b57808 */ /* 0x000fe20007000000 */
[----:B-1----:R-:W-:Y:S01]  /*3c60*/  FMUL.FTZ R4, R54, c[0x0][0x2ec] ;  /* 0x0000bb0036047a20 */ /* 0x002fe20000410000 */
[----:B------:R-:W-:Y:S02]  /*3c70*/  FSEL R186, R79, -INF , !P5 ;  /* 0xff8000004fba7808 */ /* 0x000fe40006800000 */
[----:B------:R-:W-:Y:S01]  /*3c80*/  FSEL R171, R171, -INF , !P3 ;  /* 0xff800000abab7808 */ /* 0x000fe20005800000 */
[----:B------:R1:W3:Y:S01]  /*3c90*/  MUFU.TANH R21, R4 ;  /* 0x0000000400157308 */ /* 0x0002e20000002400 */
[----:B------:R-:W-:Y:S02]  /*3ca0*/  FSEL R178, R77, -INF , !P1 ;  /* 0xff8000004db27808 */ /* 0x000fe40004800000 */
[----:B------:R-:W-:-:S02]  /*3cb0*/  ISETP.GE.AND P5, PT, R3, R16, PT ;  /* 0x000000100300720c */ /* 0x000fc40003fa6270 */
[C---:B------:R-:W-:Y:S02]  /*3cc0*/  ISETP.GE.AND P3, PT, R3.reuse, R17, PT ;  /* 0x000000110300720c */ /* 0x040fe40003f66270 */
[----:B------:R-:W-:Y:S02]  /*3cd0*/  ISETP.GE.AND P1, PT, R3, R18, PT ;  /* 0x000000120300720c */ /* 0x000fe40003f26270 */
[----:B------:R-:W-:Y:S02]  /*3ce0*/  FSEL R180, R76, -INF , !P5 ;  /* 0xff8000004cb47808 */ /* 0x000fe40006800000 */
[----:B------:R-:W-:Y:S02]  /*3cf0*/  FSEL R183, R70, -INF , !P3 ;  /* 0xff80000046b77808 */ /* 0x000fe40005800000 */
[----:B----4-:R-:W-:Y:S02]  /*3d00*/  FSEL R168, R37, -INF , !P1 ;  /* 0xff80000025a87808 */ /* 0x010fe40004800000 */
[----:B-1----:R-:W-:-:S04]  /*3d10*/  IADD3 R4, R0, 0x28, RZ ;  /* 0x0000002800047810 */ /* 0x002fc80007ffe0ff */
[C---:B------:R-:W-:Y:S02]  /*3d20*/  ISETP.GE.AND P0, PT, R4.reuse, R16, PT ;  /* 0x000000100400720c */ /* 0x040fe40003f06270 */
[C---:B------:R-:W-:Y:S02]  /*3d30*/  ISETP.GE.AND P6, PT, R4.reuse, R19, PT ;  /* 0x000000130400720c */ /* 0x040fe40003fc6270 */
[----:B------:R-:W-:Y:S02]  /*3d40*/  FSEL R182, R71, -INF , !P0 ;  /* 0xff80000047b67808 */ /* 0x000fe40004000000 */
[C---:B------:R-:W-:Y:S02]  /*3d50*/  ISETP.GE.AND P4, PT, R4.reuse, R17, PT ;  /* 0x000000110400720c */ /* 0x040fe40003f86270 */
[----:B------:R-:W-:Y:S01]  /*3d60*/  ISETP.GE.AND P2, PT, R4, R18, PT ;  /* 0x000000120400720c */ /* 0x000fe20003f46270 */
[----:B------:R-:W-:Y:S01]  /*3d70*/  FMUL.FTZ R4, R13, c[0x0][0x2ec] ;  /* 0x0000bb000d047a20 */ /* 0x000fe20000410000 */
[----:B------:R-:W-:-:S02]  /*3d80*/  ISETP.GE.AND P0, PT, R3, R19, PT ;  /* 0x000000130300720c */ /* 0x000fc40003f06270 */
[----:B------:R-:W-:Y:S01]  /*3d90*/  IADD3 R3, R0, 0x30, RZ ;  /* 0x0000003000037810 */ /* 0x000fe20007ffe0ff */
[----:B------:R1:W-:Y:S01]  /*3da0*/  MUFU.TANH R12, R4 ;  /* 0x00000004000c7308 */ /* 0x0003e20000002400 */
[----:B-----5:R-:W-:Y:S01]  /*3db0*/  FSEL R176, R6, -INF , !P6 ;  /* 0xff80000006b07808 */ /* 0x020fe20007000000 */
[----:B------:R-:W-:Y:S01]  /*3dc0*/  FMUL.FTZ R6, R14, c[0x0][0x2ec] ;  /* 0x0000bb000e067a20 */ /* 0x000fe20000410000 */
[----:B------:R-:W-:Y:S02]  /*3dd0*/  FSEL R184, R69, -INF , !P4 ;  /* 0xff80000045b87808 */ /* 0x000fe40006000000 */
[----:B------:R-:W-:Y:S02]  /*3de0*/  FSEL R169, R7, -INF , !P2 ;  /* 0xff80000007a97808 */ /* 0x000fe40005000000 */
[C---:B------:R-:W-:Y:S01]  /*3df0*/  ISETP.GE.AND P4, PT, R3.reuse, R16, PT ;  /* 0x000000100300720c */ /* 0x040fe20003f86270 */
[----:B------:R-:W4:Y:S01]  /*3e00*/  MUFU.TANH R7, R6 ;  /* 0x0000000600077308 */ /* 0x000f220000002400 */
[----:B------:R-:W-:-:S02]  /*3e10*/  ISETP.GE.AND P2, PT, R3, R17, PT ;  /* 0x000000110300720c */ /* 0x000fc40003f46270 */
[C---:B------:R-:W-:Y:S02]  /*3e20*/  ISETP.GE.AND P6, PT, R3.reuse, R18, PT ;  /* 0x000000120300720c */ /* 0x040fe40003fc6270 */
[----:B------:R-:W-:Y:S02]  /*3e30*/  ISETP.GE.AND P5, PT, R3, R19, PT ;  /* 0x000000130300720c */ /* 0x000fe40003fa6270 */
[----:B------:R-:W-:Y:S01]  /*3e40*/  IADD3 R3, R0, 0x31, RZ ;  /* 0x0000003100037810 */ /* 0x000fe20007ffe0ff */
[----:B-1----:R-:W-:Y:S01]  /*3e50*/  FMUL.FTZ R4, R15, c[0x0][0x2ec] ;  /* 0x0000bb000f047a20 */ /* 0x002fe20000410000 */
[----:B--2---:R-:W-:Y:S02]  /*3e60*/  FSEL R177, R36, -INF , !P0 ;  /* 0xff80000024b17808 */ /* 0x004fe40004000000 */
[----:B------:R-:W-:Y:S01]  /*3e70*/  FSEL R197, R35, -INF , !P4 ;  /* 0xff80000023c57808 */ /* 0x000fe20006000000 */
[----:B------:R1:W-:Y:S01]  /*3e80*/  MUFU.TANH R6, R4 ;  /* 0x0000000400067308 */ /* 0x0003e20000002400 */
[----:B------:R-:W-:-:S02]  /*3e90*/  ISETP.GE.AND P3, PT, R3, R16, PT ;  /* 0x000000100300720c */ /* 0x000fc40003f66270 */
[C---:B------:R-:W-:Y:S02]  /*3ea0*/  ISETP.GE.AND P1, PT, R3.reuse, R17, PT ;  /* 0x000000110300720c */ /* 0x040fe40003f26270 */
[C---:B------:R-:W-:Y:S02]  /*3eb0*/  ISETP.GE.AND P0, PT, R3.reuse, R18, PT ;  /* 0x000000120300720c */ /* 0x040fe40003f06270 */
[----:B------:R-:W-:Y:S02]  /*3ec0*/  ISETP.GE.AND P4, PT, R3, R19, PT ;  /* 0x000000130300720c */ /* 0x000fe40003f86270 */
[----:B------:R-:W-:Y:S02]  /*3ed0*/  IADD3 R3, R0, 0x38, RZ ;  /* 0x0000003800037810 */ /* 0x000fe40007ffe0ff */
[----:B---3--:R-:W-:Y:S02]  /*3ee0*/  FSEL R203, R21, -INF , !P2 ;  /* 0xff80000015cb7808 */ /* 0x008fe40005000000 */
[----:B------:R-:W-:-:S02]  /*3ef0*/  FSEL R191, R28, -INF , !P6 ;  /* 0xff8000001cbf7808 */ /* 0x000fc40007000000 */
[----:B------:R-:W-:Y:S01]  /*3f00*/  FSEL R195, R30, -INF , !P5 ;  /* 0xff8000001ec37808 */ /* 0x000fe20006800000 */
[----:B-1----:R-:W-:Y:S01]  /*3f10*/  FMUL.FTZ R4, R10, c[0x0][0x2ec] ;  /* 0x0000bb000a047a20 */ /* 0x002fe20000410000 */
[----:B------:R-:W-:Y:S02]  /*3f20*/  FSEL R196, R33, -INF , !P3 ;  /* 0xff80000021c47808 */ /* 0x000fe40005800000 */
[C---:B------:R-:W-:Y:S02]  /*3f30*/  ISETP.GE.AND P2, PT, R3.reuse, R16, PT ;  /* 0x000000100300720c */ /* 0x040fe40003f46270 */
[C---:B------:R-:W-:Y:S01]  /*3f40*/  ISETP.GE.AND P6, PT, R3.reuse, R17, PT ;  /* 0x000000110300720c */ /* 0x040fe20003fc6270 */
[----:B------:R-:W1:Y:S01]  /*3f50*/  MUFU.TANH R4, R4 ;  /* 0x0000000400047308 */ /* 0x000e620000002400 */
[C---:B------:R-:W-:Y:S02]  /*3f60*/  ISETP.GE.AND P5, PT, R3.reuse, R18, PT ;  /* 0x000000120300720c */ /* 0x040fe40003fa6270 */
[----:B------:R-:W-:Y:S01]  /*3f70*/  ISETP.GE.AND P3, PT, R3, R19, PT ;  /* 0x000000130300720c */ /* 0x000fe20003f66270 */
[----:B------:R-:W-:Y:S01]  /*3f80*/  FMUL.FTZ R3, R11, c[0x0][0x2ec] ;  /* 0x0000bb000b037a20 */ /* 0x000fe20000410000 */
[----:B------:R-:W-:-:S02]  /*3f90*/  FSEL R190, R29, -INF , !P0 ;  /* 0xff8000001dbe7808 */ /* 0x000fc40004000000 */
[----:B------:R-:W-:Y:S02]  /*3fa0*/  ISETP.GE.AND P0, PT, R0, R17, PT ;  /* 0x000000110000720c */ /* 0x000fe40003f06270 */
[----:B------:R-:W-:Y:S01]  /*3fb0*/  FSEL R202, R55, -INF , !P1 ;  /* 0xff80000037ca7808 */ /* 0x000fe20004800000 */
[----:B------:R-:W2:Y:S01]  /*3fc0*/  MUFU.TANH R3, R3 ;  /* 0x0000000300037308 */ /* 0x000ea20000002400 */
[----:B------:R-:W-:Y:S02]  /*3fd0*/  FSEL R40, R152, -INF , !P0 ;  /* 0xff80000098287808 */ /* 0x000fe40004000000 */
[----:B------:R-:W-:Y:S02]  /*3fe0*/  PLOP3.LUT P0, PT, PT, PT, UP0, 0x80, 0x0 ;  /* 0x000000000000781c */ /* 0x000fe40003f0f008 */
[----:B------:R-:W-:Y:S02]  /*3ff0*/  FSEL R194, R31, -INF , !P4 ;  /* 0xff8000001fc27808 */ /* 0x000fe40006000000 */
[----:B------:R-:W-:-:S02]  /*4000*/  FSEL R199, R20, -INF , !P2 ;  /* 0xff80000014c77808 */ /* 0x000fc40005000000 */
[C---:B------:R-:W-:Y:S02]  /*4010*/  ISETP.GE.AND P1, PT, R0.reuse, R16, PT ;  /* 0x000000100000720c */ /* 0x040fe40003f26270 */
[C---:B------:R-:W-:Y:S02]  /*4020*/  ISETP.GE.AND P4, PT, R0.reuse, R18, PT ;  /* 0x000000120000720c */ /* 0x040fe40003f86270 */
[C---:B------:R-:W-:Y:S02]  /*4030*/  ISETP.GE.AND P2, PT, R0.reuse, R19, PT ;  /* 0x000000130000720c */ /* 0x040fe40003f46270 */
[----:B------:R-:W-:Y:S02]  /*4040*/  IADD3 R0, R0, 0x39, RZ ;  /* 0x0000003900007810 */ /* 0x000fe40007ffe0ff */
[----:B----4-:R-:W-:Y:S02]  /*4050*/  FSEL R200, R7, -INF , !P6 ;  /* 0xff80000007c87808 */ /* 0x010fe40007000000 */
[----:B------:R-:W-:-:S02]  /*4060*/  FSEL R189, R8, -INF , !P5 ;  /* 0xff80000008bd7808 */ /* 0x000fc40006800000 */
[----:B-1----:R-:W-:Y:S02]  /*4070*/  FSEL R192, R4, -INF , !P3 ;  /* 0xff80000004c07808 */ /* 0x002fe40005800000 */
[----:B------:R-:W-:Y:S02]  /*4080*/  FSEL R36, R153, -INF , !P1 ;  /* 0xff80000099247808 */ /* 0x000fe40004800000 */
        /* <DEDUP_REMOVED lines=9> */
[----:B--2---:R-:W-:Y:S01]  /*4120*/  FSEL R193, R3, -INF , !P1 ;  /* 0xff80000003c17808 */ /* 0x004fe20004800000 */
        /* <DEDUP_REMOVED lines=58> */
.L_x_524:
[----:B------:R-:W-:Y:S05]  /*44d0*/  BSYNC B0 ;  /* 0x0000000000007941 */ /* 0x000fea0003800000 */
.L_x_523:
[----:B------:R-:W0:Y:S02]  /*44e0*/  LDGDEPBAR ;  /* 0x00000000000079af */ /* 0x000e240000000000 */
.L_x_522:
[----:B------:R-:W-:Y:S02]  /*44f0*/  FMNMX.FTZ R0, R20, R60, !PT ;  /* 0x0000003c14007209 */ /* 0x000fe40007810000 */
[----:B------:R-:W-:Y:S02]  /*4500*/  FMNMX.FTZ R4, R36, R64, !PT ;  /* 0x0000004024047209 */ /* 0x000fe40007810000 */
[----:B------:R-:W-:Y:S02]  /*4510*/  FMNMX.FTZ R0, R61, R0, !PT ;  /* 0x000000003d007209 */ /* 0x000fe40007810000 */
[----:B------:R-:W-:Y:S02]  /*4520*/  FMNMX.FTZ R4, R66, R4, !PT ;  /* 0x0000000442047209 */ /* 0x000fe40007810000 */
[----:B------:R-:W-:Y:S02]  /*4530*/  FMNMX.FTZ R0, R32, R0, !PT ;  /* 0x0000000020007209 */ /* 0x000fe40007810000 */
[----:B------:R-:W-:-:S02]  /*4540*/  SHF.L.U32 R220, R5, 0x1, RZ ;  /* 0x0000000105dc7819 */ /* 0x000fc400000006ff */
        /* <DEDUP_REMOVED lines=27> */
[----:B-1----:R-:W1:Y:S01]  /*4700*/  SHFL.BFLY PT, R6, R102, 0x2, 0x1f ;  /* 0x0c401f0066067f89 */ /* 0x002e6200000e0000 */
        /* <DEDUP_REMOVED lines=14> */
[----:B------:R-:W-:Y:S01]  /*47f0*/  FMNMX.FTZ R0, R48, R0, !PT ;  /* 0x0000000030007209 */ /* 0x000fe20007810000 */
[----:B------:R-:W1:Y:S01]  /*4800*/  SHFL.BFLY PT, R6, R7, 0x2, 0x1f ;  /* 0x0c401f0007067f89 */ /* 0x000e6200000e0000 */
        /* <DEDUP_REMOVED lines=15> */
[----:B--2---:R-:W-:Y:S02]  /*4900*/  FMNMX.FTZ R102, R102, R8, !PT ;  /* 0x0000000866667209 */ /* 0x004fe40007810000 */
        /* <DEDUP_REMOVED lines=13> */
[----:B------:R-:W-:-:S04]  /*49e0*/  FFMA.FTZ R0, R60, c[0x0][0x23c], -R12 ;  /* 0x00008f003c007a23 */ /* 0x000fc8000001080c */
[----:B------:R-:W1:Y:S01]  /*49f0*/  SHFL.BFLY PT, R9, R6, 0x1, 0x1f ;  /* 0x0c201f0006097f89 */ /* 0x000e6200000e0000 */
[----:B------:R3:W4:Y:S01]  /*4a00*/  MUFU.EX2 R249, R0 ;  /* 0x0000000000f97308 */ /* 0x0007220000000800 */
[----:B--2---:R-:W-:Y:S01]  /*4a10*/  FMNMX.FTZ R3, R7, R8, !PT ;  /* 0x0000000807037209 */ /* 0x004fe20007810000 */
[----:B------:R-:W-:Y:S01]  /*4a20*/  FFMA.FTZ R7, R61, c[0x0][0x23c], -R12 ;  /* 0x00008f003d077a23 */ /* 0x000fe2000001080c */
[----:B------:R-:W2:Y:S02]  /*4a30*/  SHFL.BFLY PT, R8, R4, 0x2, 0x1f ;  /* 0x0c401f0004087f89 */ /* 0x000ea400000e0000 */
[----:B------:R-:W-:-:S03]  /*4a40*/  FSETP.NEU.FTZ.AND P1, PT, R3, -INF , PT ;  /* 0xff8000000300780b */ /* 0x000fc60003f3d000 */
[----:B------:R5:W-:Y:S01]  /*4a50*/  MUFU.EX2 R250, R7 ;  /* 0x0000000700fa7308 */ /* 0x000be20000000800 */
[----:B---3--:R-:W-:-:S05]  /*4a60*/  FMUL.FTZ R0, R3, c[0x0][0x23c] ;  /* 0x00008f0003007a20 */ /* 0x008fca0000410000 */
[----:B------:R-:W-:Y:S02]  /*4a70*/  FSEL R0, R0, RZ, P1 ;  /* 0x000000ff00007208 */ /* 0x000fe40000800000 */
[----:B-1----:R-:W-:-:S03]  /*4a80*/  FMNMX.FTZ R104, R6, R9, !PT ;  /* 0x0000000906687209 */ /* 0x002fc60007810000 */
[--C-:B------:R-:W-:Y:S01]  /*4a90*/  FFMA.FTZ R2, R63, c[0x0][0x23c], -R0.reuse ;  /* 0x00008f003f027a23 */ /* 0x100fe20000010800 */
[----:B------:R-:W-:Y:S01]  /*4aa0*/  FSETP.NEU.FTZ.AND P1, PT, R104, -INF , PT ;  /* 0xff8000006800780b */ /* 0x000fe20003f3d000 */
[----:B------:R-:W-:Y:S02]  /*4ab0*/  FFMA.FTZ R5, R62, c[0x0][0x23c], -R0 ;  /* 0x00008f003e057a23 */ /* 0x000fe40000010800 */
[----:B------:R1:W-:Y:S01]  /*4ac0*/  MUFU.EX2 R245, R2 ;  /* 0x0000000200f57308 */ /* 0x0003e20000000800 */
[----:B-----5:R-:W-:Y:S01]  /*4ad0*/  FFMA.FTZ R7, R32, c[0x0][0x23c], -R12 ;  /* 0x00008f0020077a23 */ /* 0x020fe2000001080c */
[----:B--2---:R-:W-:Y:S01]  /*4ae0*/  FMNMX.FTZ R4, R4, R8, !PT ;  /* 0x0000000804047209 */ /* 0x004fe20007810000 */
[----:B------:R-:W-:-:S04]  /*4af0*/  FFMA.FTZ R14, R176, c[0x0][0x23c], -R0 ;  /* 0x00008f00b00e7a23 */ /* 0x000fc80000010800 */
[----:B------:R-:W2:Y:S01]  /*4b00*/  SHFL.BFLY PT, R6, R4, 0x1, 0x1f ;  /* 0x0c201f0004067f89 */ /* 0x000ea200000e0000 */
[----:B------:R3:W-:Y:S01]  /*4b10*/  MUFU.EX2 R246, R5 ;  /* 0x0000000500f67308 */ /* 0x0007e20000000800 */
[----:B-1----:R-:W-:-:S07]  /*4b20*/  FMUL.FTZ R2, R104, c[0x0][0x23c] ;  /* 0x00008f0068027a20 */ /* 0x002fce0000410000 */
[----:B------:R1:W5:Y:S01]  /*4b30*/  MUFU.EX2 R251, R7 ;  /* 0x0000000700fb7308 */ /* 0x0003620000000800 */
[----:B------:R-:W-:Y:S01]  /*4b40*/  FSEL R2, R2, RZ, P1 ;  /* 0x000000ff02027208 */ /* 0x000fe20000800000 */
[----:B---3--:R-:W-:-:S06]  /*4b50*/  FFMA.FTZ R5, R34, c[0x0][0x23c], -R0 ;  /* 0x00008f0022057a23 */ /* 0x008fcc0000010800 */
[----:B------:R3:W-:Y:S01]  /*4b60*/  MUFU.EX2 R206, R14 ;  /* 0x0000000e00ce7308 */ /* 0x0007e20000000800 */
[----:B------:R-:W-:Y:S01]  /*4b70*/  LDSM.16.MT88.4 R32, [R222+0xa000] ;  /* 0x00a00000de20783b */ /* 0x000fe20000004200 */
[----:B------:R-:W-:Y:S01]  /*4b80*/  FFMA.FTZ R9, R66, c[0x0][0x23c], -R2 ;  /* 0x00008f0042097a23 */ /* 0x000fe20000010802 */
[----:B--2---:R-:W-:Y:S01]  /*4b90*/  FMNMX.FTZ R103, R4, R6, !PT ;  /* 0x0000000604677209 */ /* 0x004fe20007810000 */
[----:B-1----:R-:W-:-:S04]  /*4ba0*/  FFMA.FTZ R7, R21, c[0x0][0x23c], -R0 ;  /* 0x00008f0015077a23 */ /* 0x002fc80000010800 */
[----:B------:R1:W2:Y:S01]  /*4bb0*/  MUFU.EX2 R247, R5 ;  /* 0x0000000500f77308 */ /* 0x0002a20000000800 */
[----:B------:R-:W2:Y:S01]  /*4bc0*/  LDSM.16.MT88.4 R20, [R222+0x9000] ;  /* 0x00900000de14783b */ /* 0x000ea20000004200 */
[C---:B------:R-:W-:Y:S01]  /*4bd0*/  FSETP.NEU.FTZ.AND P1, PT, R103.reuse, -INF , PT ;  /* 0xff8000006700780b */ /* 0x040fe20003f3d000 */
[----:B------:R-:W-:Y:S01]  /*4be0*/  FMUL.FTZ R8, R103, c[0x0][0x23c] ;  /* 0x00008f0067087a20 */ /* 0x000fe20000410000 */
[----:B----4-:R-:W-:Y:S02]  /*4bf0*/  F2FP.BF16.PACK_AB R4, R249, R252 ;  /* 0x000000fcf904723e */ /* 0x010fe400000010ff */
[----:B-----5:R-:W-:Y:S02]  /*4c00*/  F2FP.BF16.PACK_AB R6, R251, R250 ;  /* 0x000000fafb06723e */ /* 0x020fe400000010ff */
[----:B------:R2:W-:Y:S01]  /*4c10*/  MUFU.EX2 R248, R7 ;  /* 0x0000000700f87308 */ /* 0x0005e20000000800 */
[----:B------:R-:W-:Y:S01]  /*4c20*/  FSEL R13, R8, RZ, P1 ;  /* 0x000000ff080d7208 */ /* 0x000fe20000800000 */
[----:B------:R-:W-:-:S02]  /*4c30*/  FFMA.FTZ R8, R65, c[0x0][0x23c], -R2 ;  /* 0x00008f0041087a23 */ /* 0x000fc40000010802 */
[----:B---3--:R-:W-:Y:S02]  /*4c40*/  FFMA.FTZ R14, R177, c[0x0][0x23c], -R0 ;  /* 0x00008f00b10e7a23 */ /* 0x008fe40000010800 */
[----:B-1----:R-:W-:Y:S02]  /*4c50*/  FFMA.FTZ R5, R36, c[0x0][0x23c], -R2 ;  /* 0x00008f0024057a23 */ /* 0x002fe40000010802 */
[----:B------:R1:W-:Y:S01]  /*4c60*/  MUFU.EX2 R244, R8 ;  /* 0x0000000800f47308 */ /* 0x0003e20000000800 */
[----:B------:R-:W3:Y:S01]  /*4c70*/  LDSM.16.MT88.4 R36, [R220+0xb000] ;  /* 0x00b00000dc24783b */ /* 0x000ee20000004200 */
[----:B--2---:R-:W-:-:S06]  /*4c80*/  F2FP.BF16.PACK_AB R7, R247, R245 ;  /* 0x000000f5f707723e */ /* 0x004fcc00000010ff */
[----:B------:R2:W-:Y:S01]  /*4c90*/  MUFU.EX2 R242, R5 ;  /* 0x0000000500f27308 */ /* 0x0005e20000000800 */
[----:B-1----:R-:W-:-:S07]  /*4ca0*/  FFMA.FTZ R8, R40, c[0x0][0x23c], -R13 ;  /* 0x00008f0028087a23 */ /* 0x002fce000001080d */
[----:B------:R-:W1:Y:S01]  /*4cb0*/  MUFU.EX2 R243, R9 ;  /* 0x0000000900f37308 */ /* 0x000e620000000800 */
[----:B--2---:R-:W-:-:S07]  /*4cc0*/  FFMA.FTZ R5, R64, c[0x0][0x23c], -R2 ;  /* 0x00008f0040057a23 */ /* 0x004fce0000010802 */
[----:B------:R2:W-:Y:S08]  /*4cd0*/  MUFU.EX2 R234, R8 ;  /* 0x0000000800ea7308 */ /* 0x0005f00000000800 */
[----:B------:R4:W-:Y:S01]  /*4ce0*/  MUFU.EX2 R237, R5 ;  /* 0x0000000500ed7308 */ /* 0x0009e20000000800 */
[----:B-1----:R-:W-:Y:S01]  /*4cf0*/  F2FP.BF16.PACK_AB R10, R244, R243 ;  /* 0x000000f3f40a723e */ /* 0x002fe200000010ff */
[----:B--2---:R-:W-:-:S06]  /*4d00*/  FFMA.FTZ R8, R67, c[0x0][0x23c], -R13 ;  /* 0x00008f0043087a23 */ /* 0x004fcc000001080d */
[----:B------:R1:W-:Y:S01]  /*4d10*/  MUFU.EX2 R207, R14 ;  /* 0x0000000e00cf7308 */ /* 0x0003e20000000800 */
[----:B----4-:R-:W-:-:S07]  /*4d20*/  F2FP.BF16.PACK_AB R5, R246, R248 ;  /* 0x000000f8f605723e */ /* 0x010fce00000010ff */
[----:B------:R2:W4:Y:S01]  /*4d30*/  MUFU.EX2 R233, R8 ;  /* 0x0000000800e97308 */ /* 0x0005220000000800 */
[----:B------:R-:W-:Y:S01]  /*4d40*/  HMMA.16816.F32.BF16 R124, R4, R28, RZ ;  /* 0x0000001c047c723c */ /* 0x000fe200000418ff */
[----:B-1----:R-:W-:-:S06]  /*4d50*/  FFMA.FTZ R14, R185, c[0x0][0x23c], -R2 ;  /* 0x00008f00b90e7a23 */ /* 0x002fcc0000010802 */
[----:B------:R1:W-:Y:S01]  /*4d60*/  MUFU.EX2 R205, R14 ;  /* 0x0000000e00cd7308 */ /* 0x0003e20000000800 */
[----:B------:R-:W-:Y:S01]  /*4d70*/  HMMA.16816.F32.BF16 R120, R4, R20, RZ ;  /* 0x000000140478723c */ /* 0x000fe200000418ff */
[----:B--2---:R-:W-:Y:S01]  /*4d80*/  FFMA.FTZ R8, R68, c[0x0][0x23c], -R13 ;  /* 0x00008f0044087a23 */ /* 0x004fe2000001080d */
[----:B----4-:R-:W-:-:S05]  /*4d90*/  F2FP.BF16.PACK_AB R9, R233, R234 ;  /* 0x000000eae909723e */ /* 0x010fca00000010ff */
[----:B------:R2:W-:Y:S01]  /*4da0*/  MUFU.EX2 R236, R8 ;  /* 0x0000000800ec7308 */ /* 0x0005e20000000800 */
[----:B------:R-:W-:Y:S01]  /*4db0*/  HMMA.16816.F32.BF16 R116, R4, R24, RZ ;  /* 0x000000180474723c */ /* 0x000fe200000418ff */
[----:B-1----:R-:W-:-:S07]  /*4dc0*/  FFMA.FTZ R14, R181, c[0x0][0x23c], -R2 ;  /* 0x00008f00b50e7a23 */ /* 0x002fce0000010802 */
[----:B------:R-:W-:Y:S01]  /*4dd0*/  HMMA.16816.F32.BF16 R112, R4, R32, RZ ;  /* 0x000000200470723c */ /* 0x000fe200000418ff */
[----:B------:R1:W-:Y:S01]  /*4de0*/  MUFU.EX2 R204, R14 ;  /* 0x0000000e00cc7308 */ /* 0x0003e20000000800 */
[----:B--2---:R-:W-:-:S06]  /*4df0*/  FFMA.FTZ R8, R48, c[0x0][0x23c], -R13 ;  /* 0x00008f0030087a23 */ /* 0x004fcc000001080d */
[C---:B---3--:R-:W-:Y:S01]  /*4e00*/  HMMA.16816.F32.BF16 R108, R4.reuse, R36, RZ ;  /* 0x00000024046c723c */ /* 0x048fe200000418ff */
[----:B------:R2:W3:Y:S07]  /*4e10*/  MUFU.EX2 R241, R8 ;  /* 0x0000000800f17308 */ /* 0x0004ee0000000800 */
[----:B------:R-:W-:Y:S01]  /*4e20*/  HMMA.16816.F32.BF16 R96, R4, R44, RZ ;  /* 0x0000002c0460723c */ /* 0x000fe200000418ff */
[----:B-1----:R-:W-:-:S04]  /*4e30*/  FFMA.FTZ R14, R182, c[0x0][0x23c], -R2 ;  /* 0x00008f00b60e7a23 */ /* 0x002fc80000010802 */
[----:B------:R1:W-:Y:S03]  /*4e40*/  MUFU.EX2 R185, R14 ;  /* 0x0000000e00b97308 */ /* 0x0003e60000000800 */
[----:B------:R-:W-:Y:S01]  /*4e50*/  HMMA.16816.F32.BF16 R92, R4, R30, RZ ;  /* 0x0000001e045c723c */ /* 0x000fe200000418ff */
[----:B--2---:R-:W-:Y:S02]  /*4e60*/  F2FP.BF16.PACK_AB R8, R237, R242 ;  /* 0x000000f2ed08723e */ /* 0x004fe400000010ff */
[----:B---3--:R-:W-:-:S05]  /*4e70*/  F2FP.BF16.PACK_AB R11, R241, R236 ;  /* 0x000000ecf10b723e */ /* 0x008fca00000010ff */
[----:B------:R-:W-:Y:S01]  /*4e80*/  HMMA.16816.F32.BF16 R88, R4, R22, RZ ;  /* 0x000000160458723c */ /* 0x000fe200000418ff */
[----:B-1----:R-:W-:-:S07]  /*4e90*/  FFMA.FTZ R14, R180, c[0x0][0x23c], -R2 ;  /* 0x00008f00b40e7a23 */ /* 0x002fce0000010802 */
[C---:B------:R-:W-:Y:S01]  /*4ea0*/  HMMA.16816.F32.BF16 R84, R4.reuse, R26, RZ ;  /* 0x0000001a0454723c */ /* 0x040fe200000418ff */
[----:B------:R1:W-:Y:S07]  /*4eb0*/  MUFU.EX2 R182, R14 ;  /* 0x0000000e00b67308 */ /* 0x0003ee0000000800 */
[C---:B------:R-:W-:Y:S08]  /*4ec0*/  HMMA.16816.F32.BF16 R80, R4.reuse, R34, RZ ;  /* 0x000000220450723c */ /* 0x040ff000000418ff */
[----:B------:R-:W-:Y:S01]  /*4ed0*/  HMMA.16816.F32.BF16 R76, R4, R38, RZ ;  /* 0x00000026044c723c */ /* 0x000fe200000418ff */
[----:B-1----:R-:W-:-:S04]  /*4ee0*/  FFMA.FTZ R14, R187, c[0x0][0x23c], -R13 ;  /* 0x00008f00bb0e7a23 */ /* 0x002fc8000001080d */
[----:B------:R1:W-:Y:S03]  /*4ef0*/  MUFU.EX2 R181, R14 ;  /* 0x0000000e00b57308 */ /* 0x0003e60000000800 */
[----:B------:R-:W-:Y:S07]  /*4f00*/  HMMA.16816.F32.BF16 R68, R4, R46, RZ ;  /* 0x0000002e0444723c */ /* 0x000fee00000418ff */
[----:B------:R-:W-:Y:S01]  /*4f10*/  FFMA.FTZ R4, R56, c[0x0][0x23c], -R12 ;  /* 0x00008f0038047a23 */ /* 0x000fe2000001080c */
[----:B------:R-:W-:Y:S03]  /*4f20*/  HMMA.16816.F32.BF16 R72, R8, R28, RZ ;  /* 0x0000001c0848723c */ /* 0x000fe600000418ff */
[----:B------:R2:W-:Y:S01]  /*4f30*/  MUFU.EX2 R235, R4 ;  /* 0x0000000400eb7308 */ /* 0x0005e20000000800 */
[----:B-1----:R-:W-:-:S04]  /*4f40*/  FFMA.FTZ R14, R186, c[0x0][0x23c], -R13 ;  /* 0x00008f00ba0e7a23 */ /* 0x002fc8000001080d */
[C---:B------:R-:W-:Y:S01]  /*4f50*/  HMMA.16816.F32.BF16 R140, R8.reuse, R30, RZ ;  /* 0x0000001e088c723c */ /* 0x040fe200000418ff */
[----:B------:R-:W-:Y:S02]  /*4f60*/  LDSM.16.MT88.4 R28, [R220+0x9400] ;  /* 0x00940000dc1c783b */ /* 0x000fe40000004200 */
[----:B------:R1:W-:Y:S05]  /*4f70*/  MUFU.EX2 R180, R14 ;  /* 0x0000000e00b47308 */ /* 0x0003ea0000000800 */
[----:B------:R-:W-:Y:S01]  /*4f80*/  HMMA.16816.F32.BF16 R64, R8, R20, RZ ;  /* 0x000000140840723c */ /* 0x000fe200000418ff */
[----:B--2---:R-:W-:-:S04]  /*4f90*/  FFMA.FTZ R4, R52, c[0x0][0x23c], -R12 ;  /* 0x00008f0034047a23 */ /* 0x004fc8000001080c */
[----:B------:R2:W-:Y:S03]  /*4fa0*/  MUFU.EX2 R240, R4 ;  /* 0x0000000400f07308 */ /* 0x0005e60000000800 */
[----:B------:R-:W-:Y:S01]  /*4fb0*/  HMMA.16816.F32.BF16 R132, R8, R22, RZ ;  /* 0x000000160884723c */ /* 0x000fe200000418ff */
[----:B------:R-:W3:Y:S01]  /*4fc0*/  LDSM.16.MT88.4 R20, [R220+0xa400] ;  /* 0x00a40000dc14783b */ /* 0x000ee20000004200 */
[----:B-1----:R-:W-:-:S06]  /*4fd0*/  FFMA.FTZ R14, R184, c[0x0][0x23c], -R13 ;  /* 0x00008f00b80e7a23 */ /* 0x002fcc000001080d */
[----:B------:R-:W-:Y:S01]  /*4fe0*/  HMMA.16816.F32.BF16 R60, R8, R24, RZ ;  /* 0x00000018083c723c */ /* 0x000fe200000418ff */
[----:B--2---:R-:W-:-:S07]  /*4ff0*/  FFMA.FTZ R4, R49, c[0x0][0x23c], -R12 ;  /* 0x00008f0031047a23 */ /* 0x004fce000001080c */
[C---:B------:R-:W-:Y:S01]  /*5000*/  HMMA.16816.F32.BF16 R128, R8.reuse, R26, RZ ;  /* 0x0000001a0880723c */ /* 0x040fe200000418ff */
[----:B------:R-:W-:Y:S01]  /*5010*/  LDSM.16.MT88.4 R24, [R222+0x9400] ;  /* 0x00940000de18783b */ /* 0x000fe20000004200 */
[----:B------:R1:W-:Y:S06]  /*5020*/  MUFU.EX2 R239, R4 ;  /* 0x0000000400ef7308 */ /* 0x0003ec0000000800 */
[C---:B------:R-:W-:Y:S08]  /*5030*/  HMMA.16816.F32.BF16 R144, R8.reuse, R34, RZ ;  /* 0x000000220890723c */ /* 0x040ff000000418ff */
[----:B------:R-:W-:Y:S01]  /*5040*/  HMMA.16816.F32.BF16 R148, R8, R38, RZ ;  /* 0x000000260894723c */ /* 0x000fe200000418ff */
[----:B-1----:R-:W-:-:S04]  /*5050*/  FFMA.FTZ R4, R41, c[0x0][0x23c], -R12 ;  /* 0x00008f0029047a23 */ /* 0x002fc8000001080c */
[----:B------:R1:W2:Y:S03]  /*5060*/  MUFU.EX2 R238, R4 ;  /* 0x0000000400ee7308 */ /* 0x0002a60000000800 */
[C---:B------:R-:W-:Y:S08]  /*5070*/  HMMA.16816.F32.BF16 R48, R8.reuse, R44, RZ ;  /* 0x0000002c0830723c */ /* 0x040ff000000418ff */
[----:B------:R-:W-:Y:S01]  /*5080*/  HMMA.16816.F32.BF16 R152, R8, R46, RZ ;  /* 0x0000002e0898723c */ /* 0x000fe200000418ff */
[----:B-1----:R-:W-:Y:S01]  /*5090*/  FFMA.FTZ R4, R57, c[0x0][0x23c], -R0 ;  /* 0x00008f0039047a23 */ /* 0x002fe20000010800 */
[----:B--2---:R-:W-:-:S06]  /*50a0*/  F2FP.BF16.PACK_AB R6, R238, R239 ;  /* 0x000000efee06723e */ /* 0x004fcc00000010ff */
[----:B------:R-:W-:Y:S01]  /*50b0*/  HMMA.16816.F32.BF16 R56, R8, R32, RZ ;  /* 0x000000200838723c */ /* 0x000fe200000418ff */
[----:B------:R-:W-:Y:S01]  /*50c0*/  LDSM.16.MT88.4 R32, [R222+0xa400] ;  /* 0x00a40000de20783b */ /* 0x000fe20000004200 */
[----:B------:R1:W-:Y:S02]  /*50d0*/  MUFU.EX2 R229, R4 ;  /* 0x0000000400e57308 */ /* 0x0003e40000000800 */
[----:B-1----:R-:W-:-:S06]  /*50e0*/  FFMA.FTZ R4, R100, c[0x0][0x23c], -R0 ;  /* 0x00008f0064047a23 */ /* 0x002fcc0000010800 */
[----:B------:R1:W2:Y:S02]  /*50f0*/  MUFU.EX2 R232, R4 ;  /* 0x0000000400e87308 */ /* 0x0002a40000000800 */
[----:B-1----:R-:W-:Y:S01]  /*5100*/  FFMA.FTZ R4, R53, c[0x0][0x23c], -R0 ;  /* 0x00008f0035047a23 */ /* 0x002fe20000010800 */
[----:B--2---:R-:W-:Y:S01]  /*5110*/  F2FP.BF16.PACK_AB R5, R232, R229 ;  /* 0x000000e5e805723e */ /* 0x004fe200000010ff */
[----:B------:R-:W-:Y:S01]  /*5120*/  HMMA.16816.F32.BF16 R52, R8, R36, RZ ;  /* 0x000000240834723c */ /* 0x000fe200000418ff */
[----:B------:R-:W1:Y:S03]  /*5130*/  LDSM.16.MT88.4 R36, [R220+0xb400] ;  /* 0x00b40000dc24783b */ /* 0x000e660000004200 */
[----:B------:R2:W-:Y:S03]  /*5140*/  MUFU.EX2 R231, R4 ;  /* 0x0000000400e77308 */ /* 0x0005e60000000800 */
[----:B------:R-:W-:-:S05]  /*5150*/  FFMA.FTZ R8, R106, c[0x0][0x23c], -R2 ;  /* 0x00008f006a087a23 */ /* 0x000fca0000010802 */
[----:B------:R4:W-:Y:S01]  /*5160*/  MUFU.EX2 R219, R8 ;  /* 0x0000000800db7308 */ /* 0x0009e20000000800 */
[----:B--2---:R-:W-:Y:S02]  /*5170*/  FFMA.FTZ R4, R42, c[0x0][0x23c], -R0 ;  /* 0x00008f002a047a23 */ /* 0x004fe40000010800 */
[----:B------:R-:W2:Y:S05]  /*5180*/  LDSM.16.MT88.4 R40, [R222+0xb400] ;  /* 0x00b40000de28783b */ /* 0x000eaa0000004200 */
[----:B------:R5:W3:Y:S01]  /*5190*/  MUFU.EX2 R230, R4 ;  /* 0x0000000400e67308 */ /* 0x000ae20000000800 */
[----:B----4-:R-:W-:-:S07]  /*51a0*/  FFMA.FTZ R8, R101, c[0x0][0x23c], -R2 ;  /* 0x00008f0065087a23 */ /* 0x010fce0000010802 */
[----:B------:R4:W-:Y:S01]  /*51b0*/  MUFU.EX2 R218, R8 ;  /* 0x0000000800da7308 */ /* 0x0009e20000000800 */
[----:B-----5:R-:W-:Y:S01]  /*51c0*/  FFMA.FTZ R4, R107, c[0x0][0x23c], -R2 ;  /* 0x00008f006b047a23 */ /* 0x020fe20000010802 */
[----:B---3--:R-:W-:-:S06]  /*51d0*/  F2FP.BF16.PACK_AB R7, R230, R231 ;  /* 0x000000e7e607723e */ /* 0x008fcc00000010ff */
[----:B------:R3:W-:Y:S01]  /*51e0*/  MUFU.EX2 R107, R14 ;  /* 0x0000000e006b7308 */ /* 0x0007e20000000800 */
[----:B----4-:R-:W-:-:S07]  /*51f0*/  FFMA.FTZ R8, R139, c[0x0][0x23c], -R13 ;  /* 0x00008f008b087a23 */ /* 0x010fce000001080d */
[----:B------:R4:W-:Y:S08]  /*5200*/  MUFU.EX2 R228, R4 ;  /* 0x0000000400e47308 */ /* 0x0009f00000000800 */
[----:B------:R5:W-:Y:S01]  /*5210*/  MUFU.EX2 R216, R8 ;  /* 0x0000000800d87308 */ /* 0x000be20000000800 */
[----:B---3--:R-:W-:Y:S02]  /*5220*/  FFMA.FTZ R14, R183, c[0x0][0x23c], -R13 ;  /* 0x00008f00b70e7a23 */ /* 0x008fe4000001080d */
[----:B----4-:R-:W-:-:S05]  /*5230*/  FFMA.FTZ R4, R136, c[0x0][0x23c], -R2 ;  /* 0x00008f0088047a23 */ /* 0x010fca0000010802 */
[----:B------:R-:W-:Y:S01]  /*5240*/  MUFU.EX2 R106, R14 ;  /* 0x0000000e006a7308 */ /* 0x000fe20000000800 */
[----:B-----5:R-:W-:-:S07]  /*5250*/  FFMA.FTZ R8, R138, c[0x0][0x23c], -R13 ;  /* 0x00008f008a087a23 */ /* 0x020fce000001080d */
[----:B------:R3:W4:Y:S08]  /*5260*/  MUFU.EX2 R227, R4 ;  /* 0x0000000400e37308 */ /* 0x0007300000000800 */
[----:B------:R5:W1:Y:S01]  /*5270*/  MUFU.EX2 R217, R8 ;  /* 0x0000000800d97308 */ /* 0x000a620000000800 */
[----:B---3--:R-:W-:-:S07]  /*5280*/  F2FP.BF16.PACK_AB R4, R240, R235 ;  /* 0x000000ebf004723e */ /* 0x008fce00000010ff */
[----:B------:R-:W-:Y:S01]  /*5290*/  HMMA.16816.F32.BF16 R156, R4, R20, R116 ;  /* 0x00000014049c723c */ /* 0x000fe20000041874 */
[----:B-----5:R-:W-:-:S04]  /*52a0*/  FFMA.FTZ R8, R137, c[0x0][0x23c], -R13 ;  /* 0x00008f0089087a23 */ /* 0x020fc8000001080d */
[----:B------:R3:W-:Y:S03]  /*52b0*/  MUFU.EX2 R215, R8 ;  /* 0x0000000800d77308 */ /* 0x0007e60000000800 */
[C---:B-1----:R-:W-:Y:S08]  /*52c0*/  HMMA.16816.F32.BF16 R116, R4.reuse, R36, R108 ;  /* 0x000000240474723c */ /* 0x042ff0000004186c */
[----:B------:R-:W-:Y:S01]  /*52d0*/  HMMA.16816.F32.BF16 R160, R4, R24, R120 ;  /* 0x0000001804a0723c */ /* 0x000fe20000041878 */
[----:B---3--:R-:W-:-:S07]  /*52e0*/  FFMA.FTZ R8, R105, c[0x0][0x23c], -R13 ;  /* 0x00008f0069087a23 */ /* 0x008fce000001080d */
[C---:B--2---:R-:W-:Y:S01]  /*52f0*/  HMMA.16816.F32.BF16 R108, R4.reuse, R40, R96 ;  /* 0x00000028046c723c */ /* 0x044fe20000041860 */
[----:B------:R1:W2:Y:S07]  /*5300*/  MUFU.EX2 R214, R8 ;  /* 0x0000000800d67308 */ /* 0x0002ae0000000800 */
[C---:B------:R-:W-:Y:S08]  /*5310*/  HMMA.16816.F32.BF16 R164, R4.reuse, R28, R124 ;  /* 0x0000001c04a4723c */ /* 0x040ff0000004187c */
        /* <DEDUP_REMOVED lines=9> */
[----:B------:R-:W-:Y:S01]  /*53b0*/  HMMA.16816.F32.BF16 R88, R4, R38, R76 ;  /* 0x000000260458723c */ /* 0x000fe2000004184c */
[----:B-1----:R-:W-:-:S04]  /*53c0*/  FFMA.FTZ R8, R169, c[0x0][0x23c], -R12 ;  /* 0x00008f00a9087a23 */ /* 0x002fc8000001080c */
[----:B------:R1:W-:Y:S03]  /*53d0*/  MUFU.EX2 R211, R8 ;  /* 0x0000000800d37308 */ /* 0x0003e60000000800 */
[----:B------:R-:W-:Y:S07]  /*53e0*/  HMMA.16816.F32.BF16 R84, R4, R42, R68 ;  /* 0x0000002a0454723c */ /* 0x000fee0000041844 */
[----:B----4-:R-:W-:-:S02]  /*53f0*/  F2FP.BF16.PACK_AB R4, R227, R228 ;  /* 0x000000e4e304723e */ /* 0x010fc400000010ff */
[----:B------:R-:W-:Y:S02]  /*5400*/  F2FP.BF16.PACK_AB R5, R217, R216 ;  /* 0x000000d8d905723e */ /* 0x000fe400000010ff */
[----:B------:R-:W-:Y:S01]  /*5410*/  F2FP.BF16.PACK_AB R6, R218, R219 ;  /* 0x000000dbda06723e */ /* 0x000fe200000010ff */
[----:B-1----:R-:W-:Y:S01]  /*5420*/  FFMA.FTZ R8, R168, c[0x0][0x23c], -R12 ;  /* 0x00008f00a8087a23 */ /* 0x002fe2000001080c */
[----:B--2---:R-:W-:-:S03]  /*5430*/  F2FP.BF16.PACK_AB R7, R214, R215 ;  /* 0x000000d7d607723e */ /* 0x004fc600000010ff */
[----:B------:R1:W-:Y:S04]  /*5440*/  MUFU.EX2 R210, R8 ;  /* 0x0000000800d27308 */ /* 0x0003e80000000800 */
        /* <DEDUP_REMOVED lines=8> */
[----:B------:R1:W2:Y:S07]  /*54d0*/  MUFU.EX2 R208, R8 ;  /* 0x0000000800d07308 */ /* 0x0002ae0000000800 */
[C---:B------:R-:W-:Y:S08]  /*54e0*/  HMMA.16816.F32.BF16 R64, R4.reuse, R36, R52 ;  /* 0x000000240440723c */ /* 0x040ff00000041834 */
[C---:B------:R-:W-:Y:S01]  /*54f0*/  HMMA.16816.F32.BF16 R48, R4.reuse, R22, R128 ;  /* 0x000000160430723c */ /* 0x040fe20000041880 */
[----:B------:R-:W4:Y:S04]  /*5500*/  LDSM.16.MT88.4 R20, [R220+0x9800] ;  /* 0x00980000dc14783b */ /* 0x000f280000004200 */
[----:B-1----:R-:W1:Y:S03]  /*5510*/  LDSM.16.MT88.4 R8, [R222+0x9800] ;  /* 0x00980000de08783b */ /* 0x002e660000004200 */
[C---:B------:R-:W-:Y:S01]  /*5520*/  HMMA.16816.F32.BF16 R56, R4.reuse, R38, R148 ;  /* 0x000000260438723c */ /* 0x040fe20000041894 */
[----:B------:R-:W5:Y:S07]  /*5530*/  LDSM.16.MT88.4 R36, [R222+0xb800] ;  /* 0x00b80000de24783b */ /* 0x000f6e0000004200 */
[C---:B------:R-:W-:Y:S01]  /*5540*/  HMMA.16816.F32.BF16 R60, R4.reuse, R30, R140 ;  /* 0x0000001e043c723c */ /* 0x040fe2000004188c */
[----:B------:R-:W-:Y:S04]  /*5550*/  LDSM.16.MT88.4 R28, [R222+0xa800] ;  /* 0x00a80000de1c783b */ /* 0x000fe80000004200 */
[----:B------:R-:W-:Y:S03]  /*5560*/  LDSM.16.MT88.4 R140, [R222+0x9c00] ;  /* 0x009c0000de8c783b */ /* 0x000fe60000004200 */
[C---:B------:R-:W-:Y:S01]  /*5570*/  HMMA.16816.F32.BF16 R52, R4.reuse, R26, R132 ;  /* 0x0000001a0434723c */ /* 0x040fe20000041884 */
[----:B------:R-:W1:Y:S07]  /*5580*/  LDSM.16.MT88.4 R24, [R220+0xa800] ;  /* 0x00a80000dc18783b */ /* 0x000e6e0000004200 */
[C---:B------:R-:W-:Y:S01]  /*5590*/  HMMA.16816.F32.BF16 R44, R4.reuse, R34, R144 ;  /* 0x00000022042c723c */ /* 0x040fe20000041890 */
[----:B------:R-:W5:Y:S07]  /*55a0*/  LDSM.16.MT88.4 R32, [R220+0xb800] ;  /* 0x00b80000dc20783b */ /* 0x000f6e0000004200 */
[----:B------:R-:W-:Y:S07]  /*55b0*/  HMMA.16816.F32.BF16 R40, R4, R42, R152 ;  /* 0x0000002a0428723c */ /* 0x000fee0000041898 */
[----:B---3--:R-:W-:-:S02]  /*55c0*/  F2FP.BF16.PACK_AB R4, R212, R213 ;  /* 0x000000d5d404723e */ /* 0x008fc400000010ff */
[----:B--2---:R-:W-:Y:S02]  /*55d0*/  F2FP.BF16.PACK_AB R5, R208, R209 ;  /* 0x000000d1d005723e */ /* 0x004fe400000010ff */
[----:B------:R-:W-:Y:S02]  /*55e0*/  F2FP.BF16.PACK_AB R6, R210, R211 ;  /* 0x000000d3d206723e */ /* 0x000fe400000010ff */
[----:B------:R-:W-:-:S07]  /*55f0*/  F2FP.BF16.PACK_AB R7, R207, R206 ;  /* 0x000000cecf07723e */ /* 0x000fce00000010ff */
[C---:B----4-:R-:W-:Y:S08]  /*5600*/  HMMA.16816.F32.BF16 R112, R4.reuse, R20, R164 ;  /* 0x000000140470723c */ /* 0x050ff000000418a4 */
[C---:B-1----:R-:W-:Y:S08]  /*5610*/  HMMA.16816.F32.BF16 R132, R4.reuse, R8, R160 ;  /* 0x000000080484723c */ /* 0x042ff000000418a0 */
[C---:B-----5:R-:W-:Y:S08]  /*5620*/  HMMA.16816.F32.BF16 R176, R4.reuse, R36, R108 ;  /* 0x0000002404b0723c */ /* 0x060ff0000004186c */
[C---:B------:R-:W-:Y:S01]  /*5630*/  HMMA.16816.F32.BF16 R148, R4.reuse, R24, R156 ;  /* 0x000000180494723c */ /* 0x040fe2000004189c */
        /* <DEDUP_REMOVED lines=15> */
[----:B------:R-:W-:Y:S01]  /*5730*/  FFMA.FTZ R8, R191, c[0x0][0x23c], -R12 ;  /* 0x00008f00bf087a23 */ /* 0x000fe2000001080c */
[----:B------:R-:W-:Y:S01]  /*5740*/  HMMA.16816.F32.BF16 R48, R4, R26, R48 ;  /* 0x0000001a0430723c */ /* 0x000fe20000041830 */
[----:B------:R-:W-:Y:S02]  /*5750*/  FADD.FTZ R9, R248, R246 ;  /* 0x000000f6f8097221 */ /* 0x000fe40000010000 */
[----:B------:R2:W-:Y:S02]  /*5760*/  MUFU.EX2 R105, R8 ;  /* 0x0000000800697308 */ /* 0x0005e40000000800 */
[----:B------:R-:W-:-:S03]  /*5770*/  FADD.FTZ R9, R245, R9 ;  /* 0x00000009f5097221 */ /* 0x000fc60000010000 */
        /* <DEDUP_REMOVED lines=17> */
[----:B------:R-:W-:Y:S01]  /*5890*/  LDSM.16.MT88.4 R172, [R222+0xac00] ;  /* 0x00ac0000deac783b */ /* 0x000fe20000004200 */
[----:B--2---:R-:W-:-:S06]  /*58a0*/  FFMA.FTZ R8, R195, c[0x0][0x23c], -R0 ;  /* 0x00008f00c3087a23 */ /* 0x004fcc0000010800 */
[----:B------:R-:W-:Y:S01]  /*58b0*/  HMMA.16816.F32.BF16 R40, R4, R38, R40 ;  /* 0x000000260428723c */ /* 0x000fe20000041828 */
[----:B------:R-:W2:Y:S01]  /*58c0*/  LDSM.16.MT88.4 R4, [R222+0xbc00] ;  /* 0x00bc0000de04783b */ /* 0x000ea20000004200 */
[----:B---3--:R-:W-:Y:S01]  /*58d0*/  F2FP.BF16.PACK_AB R94, R27, R100 ;  /* 0x000000641b5e723e */ /* 0x008fe200000010ff */
[----:B------:R3:W-:Y:S02]  /*58e0*/  MUFU.EX2 R26, R8 ;  /* 0x00000008001a7308 */ /* 0x0007e40000000800 */
[----:B---3--:R-:W-:-:S06]  /*58f0*/  FFMA.FTZ R8, R194, c[0x0][0x23c], -R0 ;  /* 0x00008f00c2087a23 */ /* 0x008fcc0000010800 */
[----:B------:R3:W5:Y:S02]  /*5900*/  MUFU.EX2 R25, R8 ;  /* 0x0000000800197308 */ /* 0x0007640000000800 */
[--C-:B---3--:R-:W-:Y:S01]  /*5910*/  FFMA.FTZ R8, R192, c[0x0][0x23c], -R0.reuse ;  /* 0x00008f00c0087a23 */ /* 0x108fe20000010800 */
[----:B-----5:R-:W-:Y:S01]  /*5920*/  F2FP.BF16.PACK_AB R93, R25, R26 ;  /* 0x0000001a195d723e */ /* 0x020fe200000010ff */
[----:B------:R-:W-:-:S04]  /*5930*/  FFMA.FTZ R0, R193, c[0x0][0x23c], -R0 ;  /* 0x00008f00c1007a23 */ /* 0x000fc80000010800 */
[----:B------:R3:W-:Y:S08]  /*5940*/  MUFU.EX2 R23, R8 ;  /* 0x0000000800177308 */ /* 0x0007f00000000800 */
[----:B------:R5:W1:Y:S01]  /*5950*/  MUFU.EX2 R24, R0 ;  /* 0x0000000000187308 */ /* 0x000a620000000800 */
[----:B---3--:R-:W-:-:S04]  /*5960*/  FADD.FTZ R8, R252, R249 ;  /* 0x000000f9fc087221 */ /* 0x008fc80000010000 */
[----:B------:R-:W-:Y:S02]  /*5970*/  FADD.FTZ R8, R250, R8 ;  /* 0x00000008fa087221 */ /* 0x000fe40000010000 */
[----:B-----5:R-:W-:Y:S01]  /*5980*/  FFMA.FTZ R0, R197, c[0x0][0x23c], -R2 ;  /* 0x00008f00c5007a23 */ /* 0x020fe20000010802 */
[----:B-1----:R-:W-:-:S03]  /*5990*/  F2FP.BF16.PACK_AB R95, R24, R23 ;  /* 0x00000017185f723e */ /* 0x002fc600000010ff */
[----:B------:R1:W-:Y:S04]  /*59a0*/  MUFU.EX2 R22, R0 ;  /* 0x0000000000167308 */ /* 0x0003e80000000800 */
[C---:B------:R-:W-:Y:S08]  /*59b0*/  HMMA.16816.F32.BF16 R152, R92.reuse, R158, R96 ;  /* 0x0000009e5c98723c */ /* 0x040ff00000041860 */
[----:B----4-:R-:W-:Y:S01]  /*59c0*/  HMMA.16816.F32.BF16 R76, R92, R82, R88 ;  /* 0x000000525c4c723c */ /* 0x010fe20000041858 */
[----:B-1----:R-:W-:-:S04]  /*59d0*/  FFMA.FTZ R0, R196, c[0x0][0x23c], -R2 ;  /* 0x00008f00c4007a23 */ /* 0x002fc80000010802 */
[----:B------:R1:W3:Y:S03]  /*59e0*/  MUFU.EX2 R21, R0 ;  /* 0x0000000000157308 */ /* 0x0002e60000000800 */
[C---:B--2---:R-:W-:Y:S08]  /*59f0*/  HMMA.16816.F32.BF16 R88, R92.reuse, R4, R176 ;  /* 0x000000045c58723c */ /* 0x044ff000000418b0 */
[----:B------:R-:W-:Y:S01]  /*5a00*/  HMMA.16816.F32.BF16 R72, R92, R80, R160 ;  /* 0x000000505c48723c */ /* 0x000fe200000418a0 */
[--C-:B-1----:R-:W-:Y:S01]  /*5a10*/  FFMA.FTZ R0, R199, c[0x0][0x23c], -R2.reuse ;  /* 0x00008f00c7007a23 */ /* 0x102fe20000010802 */
[----:B---3--:R-:W-:Y:S01]  /*5a20*/  F2FP.BF16.PACK_AB R96, R21, R22 ;  /* 0x000000161560723e */ /* 0x008fe200000010ff */
[----:B------:R-:W-:-:S05]  /*5a30*/  FFMA.FTZ R2, R198, c[0x0][0x23c], -R2 ;  /* 0x00008f00c6027a23 */ /* 0x000fca0000010802 */
[C---:B------:R-:W-:Y:S01]  /*5a40*/  HMMA.16816.F32.BF16 R112, R92.reuse, R124, R112 ;  /* 0x0000007c5c70723c */ /* 0x040fe20000041870 */
[----:B------:R1:W-:Y:S07]  /*5a50*/  MUFU.EX2 R20, R0 ;  /* 0x0000000000147308 */ /* 0x0003ee0000000800 */
[C---:B------:R-:W-:Y:S01]  /*5a60*/  HMMA.16816.F32.BF16 R120, R92.reuse, R126, R120 ;  /* 0x0000007e5c78723c */ /* 0x040fe20000041878 */
[----:B------:R2:W3:Y:S07]  /*5a70*/  MUFU.EX2 R15, R2 ;  /* 0x00000002000f7308 */ /* 0x0004ee0000000800 */
[----:B------:R-:W-:Y:S01]  /*5a80*/  HMMA.16816.F32.BF16 R132, R92, R140, R132 ;  /* 0x0000008c5c84723c */ /* 0x000fe20000041884 */
[----:B-1----:R-:W-:-:S04]  /*5a90*/  FFMA.FTZ R0, R203, c[0x0][0x23c], -R13 ;  /* 0x00008f00cb007a23 */ /* 0x002fc8000001080d */
[----:B------:R1:W-:Y:S03]  /*5aa0*/  MUFU.EX2 R14, R0 ;  /* 0x00000000000e7308 */ /* 0x0003e60000000800 */
[----:B------:R-:W-:Y:S01]  /*5ab0*/  HMMA.16816.F32.BF16 R136, R92, R142, R136 ;  /* 0x0000008e5c88723c */ /* 0x000fe20000041888 */
[----:B--2---:R-:W-:Y:S01]  /*5ac0*/  FADD.FTZ R2, R234, R233 ;  /* 0x000000e9ea027221 */ /* 0x004fe20000010000 */
[----:B---3--:R-:W-:-:S03]  /*5ad0*/  F2FP.BF16.PACK_AB R98, R15, R20 ;  /* 0x000000140f62723e */ /* 0x008fc600000010ff */
[----:B------:R-:W-:-:S03]  /*5ae0*/  FADD.FTZ R2, R236, R2 ;  /* 0x00000002ec027221 */ /* 0x000fc60000010000 */
[----:B------:R-:W-:Y:S01]  /*5af0*/  HMMA.16816.F32.BF16 R148, R92, R156, R148 ;  /* 0x0000009c5c94723c */ /* 0x000fe20000041894 */
[----:B------:R-:W-:Y:S02]  /*5b00*/  FADD.FTZ R2, R241, R2 ;  /* 0x00000002f1027221 */ /* 0x000fe40000010000 */
[----:B-1----:R-:W-:Y:S02]  /*5b10*/  FFMA.FTZ R0, R202, c[0x0][0x23c], -R13 ;  /* 0x00008f00ca007a23 */ /* 0x002fe4000001080d */
[----:B------:R-:W-:-:S03]  /*5b20*/  FADD.FTZ R2, R216, R2 ;  /* 0x00000002d8027221 */ /* 0x000fc60000010000 */
[----:B------:R-:W-:Y:S01]  /*5b30*/  HMMA.16816.F32.BF16 R164, R92, R172, R164 ;  /* 0x000000ac5ca4723c */ /* 0x000fe200000418a4 */
[----:B------:R1:W2:Y:S01]  /*5b40*/  MUFU.EX2 R12, R0 ;  /* 0x00000000000c7308 */ /* 0x0002a20000000800 */
[----:B------:R-:W-:-:S06]  /*5b50*/  FADD.FTZ R2, R217, R2 ;  /* 0x00000002d9027221 */ /* 0x000fcc0000010000 */
[C---:B------:R-:W-:Y:S08]  /*5b60*/  HMMA.16816.F32.BF16 R168, R92.reuse, R174, R168 ;  /* 0x000000ae5ca8723c */ /* 0x040ff000000418a8 */
[----:B------:R-:W-:Y:S01]  /*5b70*/  HMMA.16816.F32.BF16 R92, R92, R6, R108 ;  /* 0x000000065c5c723c */ /* 0x000fe2000004186c */
[----:B-1----:R-:W-:Y:S01]  /*5b80*/  FFMA.FTZ R0, R200, c[0x0][0x23c], -R13 ;  /* 0x00008f00c8007a23 */ /* 0x002fe2000001080d */
[----:B--2---:R-:W-:-:S03]  /*5b90*/  F2FP.BF16.PACK_AB R97, R12, R14 ;  /* 0x0000000e0c61723e */ /* 0x004fc600000010ff */
[----:B------:R1:W-:Y:S02]  /*5ba0*/  MUFU.EX2 R11, R0 ;  /* 0x00000000000b7308 */ /* 0x0003e40000000800 */
[----:B-1----:R-:W-:-:S06]  /*5bb0*/  FFMA.FTZ R0, R201, c[0x0][0x23c], -R13 ;  /* 0x00008f00c9007a23 */ /* 0x002fcc000001080d */
[----:B------:R1:W2:Y:S02]  /*5bc0*/  MUFU.EX2 R10, R0 ;  /* 0x00000000000a7308 */ /* 0x0002a40000000800 */
[----:B-1----:R-:W-:Y:S01]  /*5bd0*/  FADD.FTZ R0, R242, R237 ;  /* 0x000000edf2007221 */ /* 0x002fe20000010000 */
[----:B--2---:R-:W-:-:S03]  /*5be0*/  F2FP.BF16.PACK_AB R99, R10, R11 ;  /* 0x0000000b0a63723e */ /* 0x004fc600000010ff */
[----:B------:R-:W-:-:S04]  /*5bf0*/  FADD.FTZ R0, R243, R0 ;  /* 0x00000000f3007221 */ /* 0x000fc80000010000 */
[----:B------:R-:W-:Y:S01]  /*5c00*/  FADD.FTZ R0, R244, R0 ;  /* 0x00000000f4007221 */ /* 0x000fe20000010000 */
[----:B------:R-:W-:Y:S03]  /*5c10*/  HMMA.16816.F32.BF16 R84, R96, R4, R84 ;  /* 0x000000046054723c */ /* 0x000fe60000041854 */
[----:B------:R-:W-:-:S04]  /*5c20*/  FADD.FTZ R0, R228, R0 ;  /* 0x00000000e4007221 */ /* 0x000fc80000010000 */
        /* <DEDUP_REMOVED lines=64> */
[----:B------:R-:W-:-:S04]  /*6030*/  DEPBAR.LE SB0, 0x0 ;  /* 0x000080000000791a */ /* 0x000fc80000000000 */
[----:B------:R-:W3:Y:S04]  /*6040*/  LDL R187, [R1+0x18] ;  /* 0x0000180001bb7983 */ /* 0x000ee80000100800 */
[----:B------:R-:W4:Y:S04]  /*6050*/  LDL R186, [R1+0x48] ;  /* 0x0000480001ba7983 */ /* 0x000f280000100800 */
[----:B------:R-:W5:Y:S01]  /*6060*/  LDL.64 R190, [R1] ;  /* 0x0000000001be7983 */ /* 0x000f620000100a00 */
[----:B------:R-:W-:Y:S02]  /*6070*/  UIADD3 UR4, UR8, -0x2, URZ ;  /* 0xfffffffe08047890 */ /* 0x000fe4000fffe03f */
[----:B------:R-:W-:Y:S01]  /*6080*/  UIADD3 UR19, UR8, -0x2, URZ ;  /* 0xfffffffe08137890 */ /* 0x000fe2000fffe03f */
[----:B------:R-:W1:Y:S01]  /*6090*/  S2R R107, SR_TID.X ;  /* 0x00000000006b7919 */ /* 0x000e620000002100 */
[----:B------:R-:W-:-:S02]  /*60a0*/  USHF.R.S32.HI UR13, URZ, 0x1f, UR4 ;  /* 0x0000001f3f0d7899 */ /* 0x000fc40008011404 */
[----:B------:R-:W-:Y:S02]  /*60b0*/  UIMAD UR5, UR11, UR4, URZ ;  /* 0x000000040b0572a4 */ /* 0x000fe4000f8e023f */
[----:B------:R-:W-:Y:S02]  /*60c0*/  UISETP.GE.AND UP0, UPT, UR8, 0x3, UPT ;  /* 0x000000030800788c */ /* 0x000fe4000bf06270 */
[----:B------:R-:W-:Y:S01]  /*60d0*/  UIMAD UR5, UR13, UR14, UR5 ;  /* 0x0000000e0d0572a4 */ /* 0x000fe2000f8e0205 */
[----:B-1----:R-:W-:-:S05]  /*60e0*/  IMAD.SHL.U32 R107, R107, 0x2, RZ ;  /* 0x000000026b6b7824 */ /* 0x002fca00078e00ff */
[----:B------:R-:W-:Y:S01]  /*60f0*/  LOP3.LUT R107, R107, 0x6, RZ, 0xc0, !PT ;  /* 0x000000066b6b7812 */ /* 0x000fe200078ec0ff */
[----:B------:R-:W-:Y:S01]  /*6100*/  BAR.SYNC.DEFER_BLOCKING 0x0 ;  /* 0x0000000000007b1d */ /* 0x000fe20000010000 */
[----:B--2---:R-:W-:Y:S02]  /*6110*/  ISETP.GE.AND P4, PT, R28, c[0x0][0x220], PT ;  /* 0x000088001c007a0c */ /* 0x004fe40003f86270 */
[----:B---3--:R-:W-:Y:S01]  /*6120*/  ISETP.GE.AND P3, PT, R187, c[0x0][0x220], PT ;  /* 0x00008800bb007a0c */ /* 0x008fe20003f66270 */
[----:B------:R-:W-:Y:S01]  /*6130*/  IMAD.U32 R187, RZ, RZ, UR14 ;  /* 0x0000000effbb7e24 */ /* 0x000fe2000f8e00ff */
[----:B----4-:R-:W-:-:S03]  /*6140*/  ISETP.GE.AND P2, PT, R186, c[0x0][0x220], PT ;  /* 0x00008800ba007a0c */ /* 0x010fc60003f46270 */
[----:B-----5:R-:W-:-:S06]  /*6150*/  IMAD.WIDE.U32 R4, R187, UR4, R190 ;  /* 0x00000004bb047c25 */ /* 0x020fcc000f8e00be */
        /* <DEDUP_REMOVED lines=15> */
[----:B------:R-:W-:Y:S02]  /*6250*/  @!P4 LEA R8, P0, R0, c[0x0][0x170], 0x1 ;  /* 0x00005c000008ca11 */ /* 0x000fe400078008ff */
        /* <DEDUP_REMOVED lines=33> */
[----:B------:R-:W-:Y:S04]  /*6470*/  LDSM.16.M88.4 R32, [R221+0x6400] ;  /* 0x00640000dd20783b */ /* 0x000fe80000000200 */
[----:B--2---:R-:W2:Y:S04]  /*6480*/  LDSM.16.M88.4 R8, [R224+0x1000] ;  /* 0x00100000e008783b */ /* 0x004ea80000000200 */
[----:B------:R-:W4:Y:S04]  /*6490*/  LDSM.16.M88.4 R28, [R221+0x6800] ;  /* 0x00680000dd1c783b */ /* 0x000f280000000200 */
[----:B------:R-:W5:Y:S04]  /*64a0*/  LDSM.16.M88.4 R24, [R221+0x6c00] ;  /* 0x006c0000dd18783b */ /* 0x000f680000000200 */
[----:B-1----:R-:W1:Y:S04]  /*64b0*/  LDSM.16.M88.4 R12, [R224] ;  /* 0x00000000e00c783b */ /* 0x002e680000000200 */
[----:B------:R-:W-:Y:S04]  /*64c0*/  LDSM.16.M88.4 R44, [R223+0x6000] ;  /* 0x00600000df2c783b */ /* 0x000fe80000000200 */
[----:B---3--:R-:W3:Y:S04]  /*64d0*/  LDSM.16.M88.4 R4, [R225+0x1000] ;  /* 0x00100000e104783b */ /* 0x008ee80000000200 */
[----:B------:R-:W1:Y:S04]  /*64e0*/  LDSM.16.M88.4 R56, [R223+0x6400] ;  /* 0x00640000df38783b */ /* 0x000e680000000200 */
[----:B------:R-:W1:Y:S04]  /*64f0*/  LDSM.16.M88.4 R52, [R223+0x6800] ;  /* 0x00680000df34783b */ /* 0x000e680000000200 */
[----:B------:R-:W1:Y:S04]  /*6500*/  LDSM.16.M88.4 R48, [R223+0x6c00] ;  /* 0x006c0000df30783b */ /* 0x000e680000000200 */
[----:B------:R-:W1:Y:S01]  /*6510*/  LDSM.16.M88.4 R20, [R225] ;  /* 0x00000000e114783b */ /* 0x000e620000000200 */
[C---:B--2---:R-:W-:Y:S03]  /*6520*/  HMMA.16816.F32.BF16 R184, R8.reuse, R36, RZ ;  /* 0x0000002408b8723c */ /* 0x044fe600000418ff */
[----:B------:R-:W-:Y:S04]  /*6530*/  LDSM.16.M88.4 R232, [R221+0x7c00] ;  /* 0x007c0000dde8783b */ /* 0x000fe80000000200 */
[----:B------:R-:W0:Y:S01]  /*6540*/  LDGDEPBAR ;  /* 0x00000000000079af */ /* 0x000e220000000000 */
[C---:B------:R-:W-:Y:S08]  /*6550*/  HMMA.16816.F32.BF16 R176, R8.reuse, R32, RZ ;  /* 0x0000002008b0723c */ /* 0x040ff000000418ff */
[C---:B----4-:R-:W-:Y:S08]  /*6560*/  HMMA.16816.F32.BF16 R64, R8.reuse, R28, RZ ;  /* 0x0000001c0840723c */ /* 0x050ff000000418ff */
[C---:B-----5:R-:W-:Y:S08]  /*6570*/  HMMA.16816.F32.BF16 R40, R8.reuse, R24, RZ ;  /* 0x000000180828723c */ /* 0x060ff000000418ff */
[C---:B------:R-:W-:Y:S08]  /*6580*/  HMMA.16816.F32.BF16 R180, R8.reuse, R38, RZ ;  /* 0x0000002608b4723c */ /* 0x040ff000000418ff */
[C---:B------:R-:W-:Y:S08]  /*6590*/  HMMA.16816.F32.BF16 R108, R8.reuse, R34, RZ ;  /* 0x00000022086c723c */ /* 0x040ff000000418ff */
[C---:B------:R-:W-:Y:S08]  /*65a0*/  HMMA.16816.F32.BF16 R60, R8.reuse, R30, RZ ;  /* 0x0000001e083c723c */ /* 0x040ff000000418ff */
[----:B------:R-:W-:Y:S08]  /*65b0*/  HMMA.16816.F32.BF16 R8, R8, R26, RZ ;  /* 0x0000001a0808723c */ /* 0x000ff000000418ff */
[----:B-1----:R-:W-:Y:S08]  /*65c0*/  HMMA.16816.F32.BF16 R188, R12, R36, RZ ;  /* 0x000000240cbc723c */ /* 0x002ff000000418ff */
        /* <DEDUP_REMOVED lines=11> */
[----:B------:R-:W1:Y:S03]  /*6680*/  LDSM.16.M88.4 R8, [R221+0x7000] ;  /* 0x00700000dd08783b */ /* 0x000e660000000200 */
[C---:B------:R-:W-:Y:S08]  /*6690*/  HMMA.16816.F32.BF16 R228, R12.reuse, R38, RZ ;  /* 0x000000260ce4723c */ /* 0x040ff000000418ff */
[C---:B------:R-:W-:Y:S08]  /*66a0*/  HMMA.16816.F32.BF16 R196, R12.reuse, R28, RZ ;  /* 0x0000001c0cc4723c */ /* 0x040ff000000418ff */
[C---:B------:R-:W-:Y:S08]  /*66b0*/  HMMA.16816.F32.BF16 R212, R12.reuse, R30, RZ ;  /* 0x0000001e0cd4723c */ /* 0x040ff000000418ff */
[C---:B------:R-:W-:Y:S08]  /*66c0*/  HMMA.16816.F32.BF16 R36, R12.reuse, R32, RZ ;  /* 0x000000200c24723c */ /* 0x040ff000000418ff */
[C---:B------:R-:W-:Y:S01]  /*66d0*/  HMMA.16816.F32.BF16 R216, R12.reuse, R34, RZ ;  /* 0x000000220cd8723c */ /* 0x040fe200000418ff */
[----:B------:R-:W2:Y:S07]  /*66e0*/  LDSM.16.M88.4 R32, [R224+0x2000] ;  /* 0x00200000e020783b */ /* 0x000eae0000000200 */
[C---:B------:R-:W-:Y:S08]  /*66f0*/  HMMA.16816.F32.BF16 R28, R12.reuse, R24, RZ ;  /* 0x000000180c1c723c */ /* 0x040ff000000418ff */
[----:B------:R-:W-:Y:S08]  /*6700*/  HMMA.16816.F32.BF16 R24, R12, R26, RZ ;  /* 0x0000001a0c18723c */ /* 0x000ff000000418ff */
[C---:B------:R-:W-:Y:S08]  /*6710*/  HMMA.16816.F32.BF16 R12, R20.reuse, R44, R188 ;  /* 0x0000002c140c723c */ /* 0x040ff000000418bc */
[C---:B------:R-:W-:Y:S01]  /*6720*/  HMMA.16816.F32.BF16 R108, R20.reuse, R56, R36 ;  /* 0x00000038146c723c */ /* 0x040fe20000041824 */
[----:B------:R-:W-:Y:S07]  /*6730*/  LDSM.16.M88.4 R36, [R223+0x7000] ;  /* 0x00700000df24783b */ /* 0x000fee0000000200 */
[C---:B------:R-:W-:Y:S01]  /*6740*/  HMMA.16816.F32.BF16 R244, R20.reuse, R48, R28 ;  /* 0x0000003014f4723c */ /* 0x040fe2000004181c */
[----:B------:R-:W3:Y:S07]  /*6750*/  LDSM.16.M88.4 R28, [R225+0x2000] ;  /* 0x00200000e11c783b */ /* 0x000eee0000000200 */
[C---:B------:R-:W-:Y:S08]  /*6760*/  HMMA.16816.F32.BF16 R44, R20.reuse, R46, R228 ;  /* 0x0000002e142c723c */ /* 0x040ff000000418e4 */
[C---:B------:R-:W-:Y:S08]  /*6770*/  HMMA.16816.F32.BF16 R196, R20.reuse, R52, R196 ;  /* 0x0000003414c4723c */ /* 0x040ff000000418c4 */
[C---:B------:R-:W-:Y:S08]  /*6780*/  HMMA.16816.F32.BF16 R212, R20.reuse, R54, R212 ;  /* 0x0000003614d4723c */ /* 0x040ff000000418d4 */
[----:B------:R-:W-:Y:S08]  /*6790*/  HMMA.16816.F32.BF16 R188, R20, R58, R216 ;  /* 0x0000003a14bc723c */ /* 0x000ff000000418d8 */
[C---:B-1----:R-:W-:Y:S08]  /*67a0*/  HMMA.16816.F32.BF16 R52, R4.reuse, R8, R208 ;  /* 0x000000080434723c */ /* 0x042ff000000418d0 */
[C---:B------:R-:W-:Y:S08]  /*67b0*/  HMMA.16816.F32.BF16 R240, R4.reuse, R232, R192 ;  /* 0x000000e804f0723c */ /* 0x040ff000000418c0 */
[C---:B------:R-:W-:Y:S08]  /*67c0*/  HMMA.16816.F32.BF16 R204, R4.reuse, R40, R204 ;  /* 0x0000002804cc723c */ /* 0x040ff000000418cc */
[C---:B------:R-:W-:Y:S08]  /*67d0*/  HMMA.16816.F32.BF16 R208, R4.reuse, R60, R200 ;  /* 0x0000003c04d0723c */ /* 0x040ff000000418c8 */
[C---:B------:R-:W-:Y:S08]  /*67e0*/  HMMA.16816.F32.BF16 R184, R4.reuse, R10, R184 ;  /* 0x0000000a04b8723c */ /* 0x040ff000000418b8 */
[C---:B------:R-:W-:Y:S08]  /*67f0*/  HMMA.16816.F32.BF16 R192, R4.reuse, R42, R180 ;  /* 0x0000002a04c0723c */ /* 0x040ff000000418b4 */
[C---:B------:R-:W-:Y:S08]  /*6800*/  HMMA.16816.F32.BF16 R216, R4.reuse, R62, R176 ;  /* 0x0000003e04d8723c */ /* 0x040ff000000418b0 */
[----:B------:R-:W-:Y:S08]  /*6810*/  HMMA.16816.F32.BF16 R228, R4, R234, R64 ;  /* 0x000000ea04e4723c */ /* 0x000ff00000041840 */
[----:B--2---:R-:W-:Y:S01]  /*6820*/  HMMA.16816.F32.BF16 R4, R32, R8, R12 ;  /* 0x000000082004723c */ /* 0x004fe2000004180c */
[----:B------:R-:W-:Y:S07]  /*6830*/  LDSM.16.M88.4 R12, [R224+0x5000] ;  /* 0x00500000e00c783b */ /* 0x000fee0000000200 */
[----:B------:R-:W-:Y:S01]  /*6840*/  HMMA.16816.F32.BF16 R236, R20, R50, R24 ;  /* 0x0000003214ec723c */ /* 0x000fe20000041818 */
[----:B------:R-:W1:Y:S04]  /*6850*/  LDSM.16.M88.4 R24, [R225+0x3000] ;  /* 0x00300000e118783b */ /* 0x000e680000000200 */
[----:B------:R-:W2:Y:S03]  /*6860*/  LDSM.16.M88.4 R48, [R223+0x7400] ;  /* 0x00740000df30783b */ /* 0x000ea60000000200 */
[C---:B------:R-:W-:Y:S01]  /*6870*/  HMMA.16816.F32.BF16 R8, R32.reuse, R10, R44 ;  /* 0x0000000a2008723c */ /* 0x040fe2000004182c */
[----:B------:R-:W-:Y:S04]  /*6880*/  LDSM.16.M88.4 R44, [R221+0x8000] ;  /* 0x00800000dd2c783b */ /* 0x000fe80000000200 */
[----:B------:R-:W4:Y:S03]  /*6890*/  LDSM.16.M88.4 R20, [R224+0x4000] ;  /* 0x00400000e014783b */ /* 0x000f260000000200 */
[----:B------:R-:W-:Y:S08]  /*68a0*/  HMMA.16816.F32.BF16 R56, R32, R40, R108 ;  /* 0x000000282038723c */ /* 0x000ff0000004186c */
[----:B---3--:R-:W-:Y:S08]  /*68b0*/  HMMA.16816.F32.BF16 R4, R28, R36, R4 ;  /* 0x000000241c04723c */ /* 0x008ff00000041804 */
[----:B------:R-:W-:Y:S01]  /*68c0*/  HMMA.16816.F32.BF16 R200, R32, R42, R188 ;  /* 0x0000002a20c8723c */ /* 0x000fe200000418bc */
[----:B------:R-:W-:Y:S07]  /*68d0*/  LDSM.16.M88.4 R40, [R223+0x8000] ;  /* 0x00800000df28783b */ /* 0x000fee0000000200 */
[----:B------:R-:W-:Y:S01]  /*68e0*/  HMMA.16816.F32.BF16 R176, R28, R38, R8 ;  /* 0x000000261cb0723c */ /* 0x000fe20000041808 */
[----:B------:R-:W3:Y:S07]  /*68f0*/  LDSM.16.M88.4 R8, [R225+0x4000] ;  /* 0x00400000e108783b */ /* 0x000eee0000000200 */
[----:B-1----:R-:W-:Y:S08]  /*6900*/  HMMA.16816.F32.BF16 R52, R24, R36, R52 ;  /* 0x000000241834723c */ /* 0x002ff00000041834 */
[----:B--2---:R-:W-:Y:S08]  /*6910*/  HMMA.16816.F32.BF16 R108, R28, R48, R56 ;  /* 0x000000301c6c723c */ /* 0x004ff00000041838 */
[----:B----4-:R-:W-:Y:S01]  /*6920*/  HMMA.16816.F32.BF16 R56, R20, R44, R4 ;  /* 0x0000002c1438723c */ /* 0x010fe20000041804 */
[----:B------:R-:W1:Y:S07]  /*6930*/  LDSM.16.M88.4 R4, [R225+0x5000] ;  /* 0x00500000e104783b */ /* 0x000e6e0000000200 */
[----:B------:R-:W-:Y:S01]  /*6940*/  HMMA.16816.F32.BF16 R180, R24, R38, R184 ;  /* 0x0000002618b4723c */ /* 0x000fe200000418b8 */
[----:B------:R-:W2:Y:S07]  /*6950*/  LDSM.16.M88.4 R36, [R221+0x8400] ;  /* 0x00840000dd24783b */ /* 0x000eae0000000200 */
[----:B------:R-:W-:Y:S01]  /*6960*/  HMMA.16816.F32.BF16 R184, R12, R44, R52 ;  /* 0x0000002c0cb8723c */ /* 0x000fe20000041834 */
[----:B------:R-:W4:Y:S07]  /*6970*/  LDSM.16.M88.4 R52, [R223+0x7800] ;  /* 0x00780000df34783b */ /* 0x000f2e0000000200 */
[----:B------:R-:W-:Y:S08]  /*6980*/  HMMA.16816.F32.BF16 R64, R24, R50, R192 ;  /* 0x000000321840723c */ /* 0x000ff000000418c0 */
[----:B---3--:R-:W-:Y:S08]  /*6990*/  HMMA.16816.F32.BF16 R192, R8, R40, R56 ;  /* 0x0000002808c0723c */ /* 0x008ff00000041838 */
[----:B------:R-:W-:Y:S08]  /*69a0*/  HMMA.16816.F32.BF16 R188, R24, R48, R204 ;  /* 0x0000003018bc723c */ /* 0x000ff000000418cc */
[----:B------:R-:W-:Y:S08]  /*69b0*/  HMMA.16816.F32.BF16 R56, R28, R50, R200 ;  /* 0x000000321c38723c */ /* 0x000ff000000418c8 */
[----:B------:R-:W-:Y:S01]  /*69c0*/  HMMA.16816.F32.BF16 R48, R20, R46, R176 ;  /* 0x0000002e1430723c */ /* 0x000fe200000418b0 */
[----:B------:R-:W-:-:S04]  /*69d0*/  FMUL.FTZ R0, R192, c[0x0][0x2ec] ;  /* 0x0000bb00c0007a20 */ /* 0x000fc80000410000 */
[----:B------:R3:W5:Y:S03]  /*69e0*/  MUFU.TANH R106, R0 ;  /* 0x00000000006a7308 */ /* 0x0007660000002400 */
[----:B------:R-:W-:Y:S08]  /*69f0*/  HMMA.16816.F32.BF16 R180, R12, R46, R180 ;  /* 0x0000002e0cb4723c */ /* 0x000ff000000418b4 */
[----:B-1----:R-:W-:Y:S01]  /*6a00*/  HMMA.16816.F32.BF16 R44, R4, R40, R184 ;  /* 0x00000028042c723c */ /* 0x002fe200000418b8 */
[----:B---3--:R-:W-:-:S07]  /*6a10*/  FMUL.FTZ R0, R193, c[0x0][0x2ec] ;  /* 0x0000bb00c1007a20 */ /* 0x008fce0000410000 */
[C---:B------:R-:W-:Y:S01]  /*6a20*/  HMMA.16816.F32.BF16 R196, R32.reuse, R60, R196 ;  /* 0x0000003c20c4723c */ /* 0x040fe200000418c4 */
[----:B------:R1:W3:Y:S07]  /*6a30*/  MUFU.TANH R100, R0 ;  /* 0x0000000000647308 */ /* 0x0002ee0000002400 */
[----:B------:R-:W-:Y:S08]  /*6a40*/  HMMA.16816.F32.BF16 R204, R32, R62, R212 ;  /* 0x0000003e20cc723c */ /* 0x000ff000000418d4 */
[----:B--2---:R-:W-:Y:S01]  /*6a50*/  HMMA.16816.F32.BF16 R60, R20, R36, R108 ;  /* 0x00000024143c723c */ /* 0x004fe2000004186c */
        /* <DEDUP_REMOVED lines=8> */
[-C--:B------:R-:W-:Y:S08]  /*6ae0*/  HMMA.16816.F32.BF16 R56, R8, R42.reuse, R48 ;  /* 0x0000002a0838723c */ /* 0x080ff00000041830 */
[----:B------:R-:W-:Y:S01]  /*6af0*/  HMMA.16816.F32.BF16 R48, R4, R42, R180 ;  /* 0x0000002a0430723c */ /* 0x000fe200000418b4 */
[----:B------:R-:W3:Y:S01]  /*6b00*/  LDSM.16.M88.4 R40, [R221+0x8800] ;  /* 0x00880000dd28783b */ /* 0x000ee20000000200 */
[----:B--2---:R-:W-:-:S04]  /*6b10*/  FMUL.FTZ R0, R44, c[0x0][0x2ec] ;  /* 0x0000bb002c007a20 */ /* 0x004fc80000410000 */
[----:B------:R2:W-:Y:S02]  /*6b20*/  MUFU.TANH R251, R0 ;  /* 0x0000000000fb7308 */ /* 0x0005e40000002400 */
[-C--:B----4-:R-:W-:Y:S08]  /*6b30*/  HMMA.16816.F32.BF16 R196, R28, R52.reuse, R196 ;  /* 0x000000341cc4723c */ /* 0x090ff000000418c4 */
[----:B------:R-:W-:Y:S01]  /*6b40*/  HMMA.16816.F32.BF16 R200, R24, R52, R208 ;  /* 0x0000003418c8723c */ /* 0x000fe200000418d0 */
[----:B--2---:R-:W-:-:S07]  /*6b50*/  FMUL.FTZ R0, R45, c[0x0][0x2ec] ;  /* 0x0000bb002d007a20 */ /* 0x004fce0000410000 */
[----:B-1----:R-:W-:Y:S01]  /*6b60*/  HMMA.16816.F32.BF16 R108, R4, R36, R108 ;  /* 0x00000024046c723c */ /* 0x002fe2000004186c */
[----:B------:R1:W2:Y:S11]  /*6b70*/  MUFU.TANH R105, R0 ;  /* 0x0000000000697308 */ /* 0x0002b60000002400 */
[----:B------:R-:W-:Y:S04]  /*6b80*/  @!UPT UIADD3 URZ, URZ, URZ, URZ ;  /* 0x0000003f3f3ff290 */ /* 0x000fe8000fffe03f */
[----:B---3--:R-:W-:Y:S01]  /*6b90*/  HMMA.16816.F32.BF16 R64, R12, R40, R200 ;  /* 0x000000280c40723c */ /* 0x008fe200000418c8 */
[----:B-1----:R-:W-:-:S04]  /*6ba0*/  FMUL.FTZ R0, R46, c[0x0][0x2ec] ;  /* 0x0000bb002e007a20 */ /* 0x002fc80000410000 */
[----:B------:R1:W-:Y:S02]  /*6bb0*/  MUFU.TANH R250, R0 ;  /* 0x0000000000fa7308 */ /* 0x0003e40000002400 */
[----:B-1----:R-:W-:Y:S02]  /*6bc0*/  FMUL.FTZ R0, R47, c[0x0][0x2ec] ;  /* 0x0000bb002f007a20 */ /* 0x002fe40000410000 */
[----:B------:R-:W-:Y:S04]  /*6bd0*/  HMMA.16816.F32.BF16 R44, R8, R36, R60 ;  /* 0x00000024082c723c */ /* 0x000fe8000004183c */
[----:B------:R1:W3:Y:S04]  /*6be0*/  MUFU.TANH R212, R0 ;  /* 0x0000000000d47308 */ /* 0x0002e80000002400 */
[----:B------:R-:W-:Y:S07]  /*6bf0*/  HMMA.16816.F32.BF16 R60, R20, R40, R196 ;  /* 0x00000028143c723c */ /* 0x000fee00000418c4 */
[----:B-----5:R-:W-:-:S02]  /*6c00*/  IMAD.MOV.U32 R199, RZ, RZ, R106 ;  /* 0x000000ffffc77224 */ /* 0x020fc400078e006a */
[----:B-1----:R-:W-:-:S04]  /*6c10*/  FMUL.FTZ R0, R56, c[0x0][0x2ec] ;  /* 0x0000bb0038007a20 */ /* 0x002fc80000410000 */
[----:B------:R1:W-:Y:S02]  /*6c20*/  MUFU.TANH R227, R0 ;  /* 0x0000000000e37308 */ /* 0x0003e40000002400 */
[----:B-1----:R-:W-:-:S06]  /*6c30*/  FMUL.FTZ R0, R57, c[0x0][0x2ec] ;  /* 0x0000bb0039007a20 */ /* 0x002fcc0000410000 */
[----:B------:R1:W-:Y:S02]  /*6c40*/  MUFU.TANH R213, R0 ;  /* 0x0000000000d57308 */ /* 0x0003e40000002400 */
[----:B-1----:R-:W-:-:S06]  /*6c50*/  FMUL.FTZ R0, R58, c[0x0][0x2ec] ;  /* 0x0000bb003a007a20 */ /* 0x002fcc0000410000 */
[----:B------:R1:W4:Y:S02]  /*6c60*/  MUFU.TANH R194, R0 ;  /* 0x0000000000c27308 */ /* 0x0003240000002400 */
[----:B-1----:R-:W-:Y:S02]  /*6c70*/  FMUL.FTZ R0, R59, c[0x0][0x2ec] ;  /* 0x0000bb003b007a20 */ /* 0x002fe40000410000 */
[----:B------:R-:W-:Y:S04]  /*6c80*/  HMMA.16816.F32.BF16 R56, R28, R54, R204 ;  /* 0x000000361c38723c */ /* 0x000fe800000418cc */
[----:B------:R1:W-:Y:S02]  /*6c90*/  MUFU.TANH R248, R0 ;  /* 0x0000000000f87308 */ /* 0x0003e40000002400 */
[----:B-1----:R-:W-:-:S06]  /*6ca0*/  FMUL.FTZ R0, R48, c[0x0][0x2ec] ;  /* 0x0000bb0030007a20 */ /* 0x002fcc0000410000 */
[----:B------:R1:W5:Y:S02]  /*6cb0*/  MUFU.TANH R193, R0 ;  /* 0x0000000000c17308 */ /* 0x0003640000002400 */
[----:B-1----:R-:W-:-:S06]  /*6cc0*/  FMUL.FTZ R0, R49, c[0x0][0x2ec] ;  /* 0x0000bb0031007a20 */ /* 0x002fcc0000410000 */
[----:B------:R1:W-:Y:S02]  /*6cd0*/  MUFU.TANH R211, R0 ;  /* 0x0000000000d37308 */ /* 0x0003e40000002400 */
[----:B-1----:R-:W-:-:S06]  /*6ce0*/  FMUL.FTZ R0, R50, c[0x0][0x2ec] ;  /* 0x0000bb0032007a20 */ /* 0x002fcc0000410000 */
[----:B------:R1:W1:Y:S02]  /*6cf0*/  MUFU.TANH R191, R0 ;  /* 0x0000000000bf7308 */ /* 0x0002640000002400 */
[----:B-1----:R-:W-:Y:S02]  /*6d00*/  FMUL.FTZ R0, R51, c[0x0][0x2ec] ;  /* 0x0000bb0033007a20 */ /* 0x002fe40000410000 */
[----:B------:R-:W-:Y:S04]  /*6d10*/  HMMA.16816.F32.BF16 R48, R8, R38, R176 ;  /* 0x000000260830723c */ /* 0x000fe800000418b0 */
        /* <DEDUP_REMOVED lines=13> */
[----:B------:R2:W1:Y:S02]  /*6df0*/  MUFU.TANH R185, R0 ;  /* 0x0000000000b97308 */ /* 0x0004640000002400 */
[----:B--2---:R-:W-:Y:S01]  /*6e00*/  FMUL.FTZ R0, R109, c[0x0][0x2ec] ;  /* 0x0000bb006d007a20 */ /* 0x004fe20000410000 */
[-C--:B-1----:R-:W-:Y:S05]  /*6e10*/  HMMA.16816.F32.BF16 R60, R8, R36.reuse, R60 ;  /* 0x00000024083c723c */ /* 0x082fea000004183c */
[----:B------:R1:W-:Y:S03]  /*6e20*/  MUFU.TANH R189, R0 ;  /* 0x0000000000bd7308 */ /* 0x0003e60000002400 */
[----:B------:R-:W-:Y:S01]  /*6e30*/  HMMA.16816.F32.BF16 R64, R4, R36, R64 ;  /* 0x000000240440723c */ /* 0x000fe20000041840 */
[----:B-1----:R-:W-:-:S04]  /*6e40*/  FMUL.FTZ R0, R110, c[0x0][0x2ec] ;  /* 0x0000bb006e007a20 */ /* 0x002fc80000410000 */
[----:B------:R1:W2:Y:S11]  /*6e50*/  MUFU.TANH R186, R0 ;  /* 0x0000000000ba7308 */ /* 0x0002b60000002400 */
[----:B------:R-:W-:Y:S08]  /*6e60*/  @!UPT UIADD3 URZ, URZ, URZ, URZ ;  /* 0x0000003f3f3ff290 */ /* 0x000ff0000fffe03f */
[----:B------:R-:W-:-:S04]  /*6e70*/  FMUL.FTZ R2, R67, c[0x0][0x2ec] ;  /* 0x0000bb0043027a20 */ /* 0x000fc80000410000 */
[----:B------:R-:W-:Y:S01]  /*6e80*/  MUFU.TANH R214, R2 ;  /* 0x0000000200d67308 */ /* 0x000fe20000002400 */
[----:B-1----:R-:W-:Y:S02]  /*6e90*/  FMUL.FTZ R0, R111, c[0x0][0x2ec] ;  /* 0x0000bb006f007a20 */ /* 0x002fe40000410000 */
[----:B------:R-:W-:Y:S05]  /*6ea0*/  HMMA.16816.F32.BF16 R108, R24, R54, R216 ;  /* 0x00000036186c723c */ /* 0x000fea00000418d8 */
[----:B------:R1:W1:Y:S03]  /*6eb0*/  MUFU.TANH R187, R0 ;  /* 0x0000000000bb7308 */ /* 0x0002660000002400 */
[----:B------:R-:W-:Y:S01]  /*6ec0*/  HMMA.16816.F32.BF16 R52, R32, R232, R244 ;  /* 0x000000e82034723c */ /* 0x000fe200000418f4 */
[----:B------:R-:W-:Y:S01]  /*6ed0*/  LDSM.16.M88.4 R32, [R223+0x8c00] ;  /* 0x008c0000df20783b */ /* 0x000fe20000000200 */
[----:B-1----:R-:W-:-:S04]  /*6ee0*/  FMUL.FTZ R0, R48, c[0x0][0x2ec] ;  /* 0x0000bb0030007a20 */ /* 0x002fc80000410000 */
[----:B------:R1:W1:Y:S02]  /*6ef0*/  MUFU.TANH R202, R0 ;  /* 0x0000000000ca7308 */ /* 0x0002640000002400 */
[----:B-1----:R-:W-:-:S06]  /*6f00*/  FMUL.FTZ R0, R49, c[0x0][0x2ec] ;  /* 0x0000bb0031007a20 */ /* 0x002fcc0000410000 */
[----:B------:R1:W-:Y:S02]  /*6f10*/  MUFU.TANH R196, R0 ;  /* 0x0000000000c47308 */ /* 0x0003e40000002400 */
[----:B-1----:R-:W-:-:S06]  /*6f20*/  FMUL.FTZ R0, R50, c[0x0][0x2ec] ;  /* 0x0000bb0032007a20 */ /* 0x002fcc0000410000 */
[----:B------:R1:W1:Y:S02]  /*6f30*/  MUFU.TANH R190, R0 ;  /* 0x0000000000be7308 */ /* 0x0002640000002400 */
[----:B-1----:R-:W-:Y:S02]  /*6f40*/  FMUL.FTZ R0, R51, c[0x0][0x2ec] ;  /* 0x0000bb0033007a20 */ /* 0x002fe40000410000 */
[-C--:B------:R-:W-:Y:S04]  /*6f50*/  HMMA.16816.F32.BF16 R48, R20, R42.reuse, R56 ;  /* 0x0000002a1430723c */ /* 0x080fe80000041838 */
[----:B------:R1:W-:Y:S04]  /*6f60*/  MUFU.TANH R203, R0 ;  /* 0x0000000000cb7308 */ /* 0x0003e80000002400 */
[----:B------:R-:W-:Y:S01]  /*6f70*/  HMMA.16816.F32.BF16 R56, R12, R42, R108 ;  /* 0x0000002a0c38723c */ /* 0x000fe2000004186c */
[----:B-1----:R-:W-:-:S04]  /*6f80*/  FMUL.FTZ R0, R44, c[0x0][0x2ec] ;  /* 0x0000bb002c007a20 */ /* 0x002fc80000410000 */
[----:B------:R1:W1:Y:S11]  /*6f90*/  MUFU.TANH R183, R0 ;  /* 0x0000000000b77308 */ /* 0x0002760000002400 */
[----:B------:R-:W-:Y:S08]  /*6fa0*/  @!UPT UIADD3 URZ, URZ, URZ, URZ ;  /* 0x0000003f3f3ff290 */ /* 0x000ff0000fffe03f */
[----:B------:R-:W-:Y:S01]  /*6fb0*/  HMMA.16816.F32.BF16 R56, R4, R38, R56 ;  /* 0x000000260438723c */ /* 0x000fe20000041838 */
[----:B-1----:R-:W-:-:S04]  /*6fc0*/  FMUL.FTZ R0, R45, c[0x0][0x2ec] ;  /* 0x0000bb002d007a20 */ /* 0x002fc80000410000 */
[----:B------:R1:W-:Y:S11]  /*6fd0*/  MUFU.TANH R188, R0 ;  /* 0x0000000000bc7308 */ /* 0x0003f60000002400 */
[----:B------:R-:W-:Y:S08]  /*6fe0*/  @!UPT UIADD3 URZ, URZ, URZ, URZ ;  /* 0x0000003f3f3ff290 */ /* 0x000ff0000fffe03f */
[----:B------:R-:W-:Y:S02]  /*6ff0*/  FMUL.FTZ R56, R56, c[0x0][0x2ec] ;  /* 0x0000bb0038387a20 */ /* 0x000fe40000410000 */
[----:B-1----:R-:W-:Y:S02]  /*7000*/  FMUL.FTZ R0, R46, c[0x0][0x2ec] ;  /* 0x0000bb002e007a20 */ /* 0x002fe40000410000 */
[----:B------:R-:W-:Y:S02]  /*7010*/  FMUL.FTZ R58, R58, c[0x0][0x2ec] ;  /* 0x0000bb003a3a7a20 */ /* 0x000fe40000410000 */
[----:B------:R1:W1:Y:S01]  /*7020*/  MUFU.TANH R184, R0 ;  /* 0x0000000000b87308 */ /* 0x0002620000002400 */
[----:B------:R-:W-:-:S07]  /*7030*/  FMUL.FTZ R59, R59, c[0x0][0x2ec] ;  /* 0x0000bb003b3b7a20 */ /* 0x000fce0000410000 */
[----:B------:R-:W-:Y:S01]  /*7040*/  MUFU.TANH R59, R59 ;  /* 0x0000003b003b7308 */ /* 0x000fe20000002400 */
[----:B-1----:R-:W-:Y:S02]  /*7050*/  FMUL.FTZ R0, R47, c[0x0][0x2ec] ;  /* 0x0000bb002f007a20 */ /* 0x002fe40000410000 */
[----:B------:R-:W1:Y:S05]  /*7060*/  LDSM.16.M88.4 R44, [R223+0x7c00] ;  /* 0x007c0000df2c783b */ /* 0x000e6a0000000200 */
        /* <DEDUP_REMOVED lines=15> */
[----:B--2---:R-:W-:-:S04]  /*7160*/  FMUL.FTZ R0, R64, c[0x0][0x2ec] ;  /* 0x0000bb0040007a20 */ /* 0x004fc80000410000 */
[----:B------:R2:W1:Y:S11]  /*7170*/  MUFU.TANH R210, R0 ;  /* 0x0000000000d27308 */ /* 0x0004760000002400 */
[----:B------:R-:W-:-:S02]  /*7180*/  FMUL.FTZ R60, R60, c[0x0][0x2ec] ;  /* 0x0000bb003c3c7a20 */ /* 0x000fc40000410000 */
[----:B------:R-:W-:Y:S02]  /*7190*/  FMUL.FTZ R61, R61, c[0x0][0x2ec] ;  /* 0x0000bb003d3d7a20 */ /* 0x000fe40000410000 */
[----:B------:R-:W-:Y:S02]  /*71a0*/  FMUL.FTZ R62, R62, c[0x0][0x2ec] ;  /* 0x0000bb003e3e7a20 */ /* 0x000fe40000410000 */
[----:B------:R-:W-:Y:S01]  /*71b0*/  MUFU.TANH R106, R61 ;  /* 0x0000003d006a7308 */ /* 0x000fe20000002400 */
[----:B------:R-:W-:Y:S02]  /*71c0*/  FMUL.FTZ R63, R63, c[0x0][0x2ec] ;  /* 0x0000bb003f3f7a20 */ /* 0x000fe40000410000 */
[----:B--2---:R-:W-:Y:S01]  /*71d0*/  FMUL.FTZ R0, R65, c[0x0][0x2ec] ;  /* 0x0000bb0041007a20 */ /* 0x004fe20000410000 */
[-C--:B-1----:R-:W-:Y:S04]  /*71e0*/  HMMA.16816.F32.BF16 R36, R20, R48.reuse, R40 ;  /* 0x000000301424723c */ /* 0x082fe80000041828 */
[----:B------:R1:W-:Y:S04]  /*71f0*/  MUFU.TANH R209, R0 ;  /* 0x0000000000d17308 */ /* 0x0003e80000002400 */
[----:B------:R-:W-:Y:S04]  /*7200*/  HMMA.16816.F32.BF16 R40, R12, R48, R52 ;  /* 0x000000300c28723c */ /* 0x000fe80000041834 */
[----:B------:R-:W-:Y:S04]  /*7210*/  MUFU.TANH R55, R63 ;  /* 0x0000003f00377308 */ /* 0x000fe80000002400 */
[----:B------:R-:W-:Y:S01]  /*7220*/  HMMA.16816.F32.BF16 R20, R20, R50, R28 ;  /* 0x000000321414723c */ /* 0x000fe2000004181c */
[----:B-1----:R-:W-:-:S03]  /*7230*/  FMUL.FTZ R0, R66, c[0x0][0x2ec] ;  /* 0x0000bb0042007a20 */ /* 0x002fc60000410000 */
[----:B------:R-:W-:Y:S04]  /*7240*/  MUFU.TANH R54, R56 ;  /* 0x0000003800367308 */ /* 0x000fe80000002400 */
[----:B------:R-:W-:Y:S04]  /*7250*/  HMMA.16816.F32.BF16 R64, R24, R46, R228 ;  /* 0x0000002e1840723c */ /* 0x000fe800000418e4 */
[----:B------:R1:W2:Y:S04]  /*7260*/  MUFU.TANH R108, R0 ;  /* 0x00000000006c7308 */ /* 0x0002a80000002400 */
[C---:B------:R-:W-:Y:S04]  /*7270*/  HMMA.16816.F32.BF16 R36, R8.reuse, R32, R36 ;  /* 0x000000200824723c */ /* 0x040fe80000041824 */
[----:B------:R-:W-:Y:S04]  /*7280*/  MUFU.TANH R52, R58 ;  /* 0x0000003a00347308 */ /* 0x000fe80000002400 */
[----:B------:R-:W-:Y:S01]  /*7290*/  HMMA.16816.F32.BF16 R8, R8, R34, R20 ;  /* 0x000000220808723c */ /* 0x000fe20000041814 */
[----:B-1----:R-:W-:-:S04]  /*72a0*/  IMAD.U32 R0, RZ, RZ, UR19 ;  /* 0x00000013ff007e24 */ /* 0x002fc8000f8e00ff */
[----:B------:R-:W-:Y:S02]  /*72b0*/  IMAD R0, R0, 0x40, R107 ;  /* 0x0000004000007824 */ /* 0x000fe400078e026b */
[----:B------:R1:W1:Y:S01]  /*72c0*/  MUFU.TANH R107, R60 ;  /* 0x0000003c006b7308 */ /* 0x0002620000002400 */
[----:B------:R-:W-:Y:S02]  /*72d0*/  HMMA.16816.F32.BF16 R12, R12, R50, R64 ;  /* 0x000000320c0c723c */ /* 0x000fe40000041840 */
[C---:B------:R-:W-:Y:S02]  /*72e0*/  IADD3 R24, R0.reuse, 0x1, RZ ;  /* 0x0000000100187810 */ /* 0x040fe40007ffe0ff */
[----:B------:R-:W-:Y:S02]  /*72f0*/  IADD3 R2, R0, 0x8, RZ ;  /* 0x0000000800027810 */ /* 0x000fe40007ffe0ff */
[----:B------:R-:W-:Y:S02]  /*7300*/  ISETP.GE.AND P0, PT, R24, R16, PT ;  /* 0x000000101800720c */ /* 0x000fe40003f06270 */
[----:B------:R-:W-:Y:S01]  /*7310*/  FMUL.FTZ R36, R36, c[0x0][0x2ec] ;  /* 0x0000bb0024247a20 */ /* 0x000fe20000410000 */
[----:B------:R-:W-:Y:S01]  /*7320*/  ISETP.GE.AND P6, PT, R24, R17, PT ;  /* 0x000000111800720c */ /* 0x000fe20003fc6270 */
[----:B------:R-:W-:Y:S01]  /*7330*/  FMUL.FTZ R38, R38, c[0x0][0x2ec] ;  /* 0x0000bb0026267a20 */ /* 0x000fe20000410000 */
[C---:B------:R-:W-:Y:S01]  /*7340*/  ISETP.GE.AND P5, PT, R24.reuse, R18, PT ;  /* 0x000000121800720c */ /* 0x040fe20003fa6270 */
[----:B------:R-:W-:Y:S01]  /*7350*/  FMUL.FTZ R37, R37, c[0x0][0x2ec] ;  /* 0x0000bb0025257a20 */ /* 0x000fe20000410000 */
[----:B------:R-:W-:Y:S01]  /*7360*/  ISETP.GE.AND P1, PT, R24, R19, PT ;  /* 0x000000131800720c */ /* 0x000fe20003f26270 */
[----:B------:R-:W-:Y:S01]  /*7370*/  FMUL.FTZ R39, R39, c[0x0][0x2ec] ;  /* 0x0000bb0027277a20 */ /* 0x000fe20000410000 */
[----:B------:R-:W-:Y:S01]  /*7380*/  FSEL R100, R100, -INF , !P0 ;  /* 0xff80000064647808 */ /* 0x000fe20004000000 */
[----:B------:R-:W-:Y:S01]  /*7390*/  MUFU.TANH R38, R38 ;  /* 0x0000002600267308 */ /* 0x000fe20000002400 */
[----:B------:R-:W-:Y:S01]  /*73a0*/  FSEL R101, R101, -INF , !P6 ;  /* 0xff80000065657808 */ /* 0x000fe20007000000 */
[----:B------:R-:W-:Y:S01]  /*73b0*/  FMUL.FTZ R8, R8, c[0x0][0x2ec] ;  /* 0x0000bb0008087a20 */ /* 0x000fe20000410000 */
[----:B-1----:R-:W-:Y:S01]  /*73c0*/  FSEL R60, R105, -INF , !P5 ;  /* 0xff800000693c7808 */ /* 0x002fe20006800000 */
[----:B------:R-:W-:Y:S01]  /*73d0*/  FMUL.FTZ R9, R9, c[0x0][0x2ec] ;  /* 0x0000bb0009097a20 */ /* 0x000fe20000410000 */
[----:B---3--:R-:W-:-:S02]  /*73e0*/  FSEL R61, R212, -INF , !P1 ;  /* 0xff800000d43d7808 */ /* 0x008fc40004800000 */
[C---:B------:R-:W-:Y:S01]  /*73f0*/  ISETP.GE.AND P0, PT, R2.reuse, R16, PT ;  /* 0x000000100200720c */ /* 0x040fe20003f06270 */
[----:B------:R1:W3:Y:S01]  /*7400*/  MUFU.TANH R105, R62 ;  /* 0x0000003e00697308 */ /* 0x0002e20000002400 */
[C---:B------:R-:W-:Y:S02]  /*7410*/  ISETP.GE.AND P6, PT, R2.reuse, R17, PT ;  /* 0x000000110200720c */ /* 0x040fe40003fc6270 */
[C---:B------:R-:W-:Y:S02]  /*7420*/  ISETP.GE.AND P5, PT, R2.reuse, R18, PT ;  /* 0x000000120200720c */ /* 0x040fe40003fa6270 */
[----:B------:R-:W-:Y:S02]  /*7430*/  ISETP.GE.AND P1, PT, R2, R19, PT ;  /* 0x000000130200720c */ /* 0x000fe40003f26270 */
[----:B------:R-:W-:Y:S01]  /*7440*/  IADD3 R24, R0, 0x9, RZ ;  /* 0x0000000900187810 */ /* 0x000fe20007ffe0ff */
[----:B------:R-:W-:Y:S01]  /*7450*/  MUFU.TANH R37, R37 ;  /* 0x0000002500257308 */ /* 0x000fe20000002400 */
[----:B----4-:R-:W-:-:S02]  /*7460*/  FSEL R63, R194, -INF , !P6 ;  /* 0xff800000c23f7808 */ /* 0x010fc40007000000 */
[----:B-----5:R-:W-:Y:S02]  /*7470*/  FSEL R45, R193, -INF , !P5 ;  /* 0xff800000c12d7808 */ /* 0x020fe40006800000 */
[----:B------:R-:W-:Y:S02]  /*7480*/  FSEL R48, R191, -INF , !P1 ;  /* 0xff800000bf307808 */ /* 0x000fe40004800000 */
[C---:B------:R-:W-:Y:S01]  /*7490*/  ISETP.GE.AND P6, PT, R24.reuse, R17, PT ;  /* 0x000000111800720c */ /* 0x040fe20003fc6270 */
[----:B------:R-:W-:Y:S01]  /*74a0*/  MUFU.TANH R39, R39 ;  /* 0x0000002700277308 */ /* 0x000fe20000002400 */
[----:B-1----:R-:W-:Y:S01]  /*74b0*/  FSEL R62, R227, -INF , !P0 ;  /* 0xff800000e33e7808 */ /* 0x002fe20004000000 */
[----:B------:R-:W-:Y:S01]  /*74c0*/  BAR.SYNC.DEFER_BLOCKING 0x0 ;  /* 0x0000000000007b1d */ /* 0x000fe20000010000 */
[C---:B------:R-:W-:Y:S02]  /*74d0*/  ISETP.GE.AND P0, PT, R24.reuse, R16, PT ;  /* 0x000000101800720c */ /* 0x040fe40003f06270 */
[----:B------:R-:W-:-:S02]  /*74e0*/  ISETP.GE.AND P5, PT, R24, R18, PT ;  /* 0x000000121800720c */ /* 0x000fc40003fa6270 */
[----:B------:R-:W-:Y:S01]  /*74f0*/  ISETP.GE.AND P1, PT, R24, R19, PT ;  /* 0x000000131800720c */ /* 0x000fe20003f26270 */
[----:B------:R-:W-:Y:S01]  /*7500*/  FMUL.FTZ R24, R57, c[0x0][0x2ec] ;  /* 0x0000bb0039187a20 */ /* 0x000fe20000410000 */
[----:B------:R-:W-:Y:S01]  /*7510*/  IADD3 R2, R0, 0x10, RZ ;  /* 0x0000001000027810 */ /* 0x000fe20007ffe0ff */
[----:B------:R-:W-:Y:S01]  /*7520*/  MUFU.TANH R8, R8 ;  /* 0x0000000800087308 */ /* 0x000fe20000002400 */
[----:B------:R-:W-:Y:S02]  /*7530*/  FSEL R56, R213, -INF , !P0 ;  /* 0xff800000d5387808 */ /* 0x000fe40004000000 */
[----:B------:R-:W-:Y:S02]  /*7540*/  FSEL R57, R248, -INF , !P6 ;  /* 0xff800000f8397808 */ /* 0x000fe40007000000 */
[----:B------:R-:W-:Y:S02]  /*7550*/  FSEL R44, R211, -INF , !P5 ;  /* 0xff800000d32c7808 */ /* 0x000fe40006800000 */
[----:B------:R-:W-:Y:S01]  /*7560*/  FSEL R49, R208, -INF , !P1 ;  /* 0xff800000d0317808 */ /* 0x000fe20004800000 */
[----:B------:R1:W4:Y:S01]  /*7570*/  MUFU.TANH R53, R24 ;  /* 0x0000001800357308 */ /* 0x0003220000002400 */
[----:B------:R-:W-:-:S02]  /*7580*/  ISETP.GE.AND P0, PT, R2, R16, PT ;  /* 0x000000100200720c */ /* 0x000fc40003f06270 */
[C---:B------:R-:W-:Y:S02]  /*7590*/  ISETP.GE.AND P6, PT, R2.reuse, R17, PT ;  /* 0x000000110200720c */ /* 0x040fe40003fc6270 */
[C---:B------:R-:W-:Y:S02]  /*75a0*/  ISETP.GE.AND P5, PT, R2.reuse, R18, PT ;  /* 0x000000120200720c */ /* 0x040fe40003fa6270 */
[----:B------:R-:W-:Y:S01]  /*75b0*/  ISETP.GE.AND P1, PT, R2, R19, PT ;  /* 0x000000130200720c */ /* 0x000fe20003f26270 */
[----:B------:R-:W-:Y:S01]  /*75c0*/  MUFU.TANH R9, R9 ;  /* 0x0000000900097308 */ /* 0x000fe20000002400 */
[----:B------:R-:W-:Y:S02]  /*75d0*/  IADD3 R2, R0, 0x11, RZ ;  /* 0x0000001100027810 */ /* 0x000fe40007ffe0ff */
[----:B------:R-:W-:Y:S02]  /*75e0*/  FSEL R201, R249, -INF , !P0 ;  /* 0xff800000f9c97808 */ /* 0x000fe40004000000 */
[----:B------:R-:W-:-:S02]  /*75f0*/  FSEL R206, R192, -INF , !P6 ;  /* 0xff800000c0ce7808 */ /* 0x000fc40007000000 */
[----:B------:R-:W-:Y:S01]  /*7600*/  FSEL R58, R185, -INF , !P5 ;  /* 0xff800000b93a7808 */ /* 0x000fe20006800000 */
[C---:B-1----:R-:W-:Y:S01]  /*7610*/  HMMA.16816.F32.BF16 R24, R4.reuse, R32, R40 ;  /* 0x000000200418723c */ /* 0x042fe20000041828 */
[----:B------:R-:W-:Y:S01]  /*7620*/  FSEL R186, R186, -INF , !P1 ;  /* 0xff800000baba7808 */ /* 0x000fe20004800000 */
[----:B------:R1:W5:Y:S01]  /*7630*/  MUFU.TANH R40, R36 ;  /* 0x0000002400287308 */ /* 0x0003620000002400 */
        /* <DEDUP_REMOVED lines=8> */
[----:B------:R-:W-:Y:S01]  /*76c0*/  FMUL.FTZ R7, R10, c[0x0][0x2ec] ;  /* 0x0000bb000a077a20 */ /* 0x000fe20000410000 */
[----:B------:R-:W-:Y:S01]  /*76d0*/  FSEL R47, R189, -INF , !P5 ;  /* 0xff800000bd2f7808 */ /* 0x000fe20006800000 */
[----:B------:R-:W-:Y:S01]  /*76e0*/  FMUL.FTZ R6, R11, c[0x0][0x2ec] ;  /* 0x0000bb000b067a20 */ /* 0x000fe20000410000 */
[----:B------:R-:W-:Y:S02]  /*76f0*/  FSEL R185, R187, -INF , !P1 ;  /* 0xff800000bbb97808 */ /* 0x000fe40004800000 */
[C---:B------:R-:W-:Y:S01]  /*7700*/  ISETP.GE.AND P0, PT, R2.reuse, R16, PT ;  /* 0x000000100200720c */ /* 0x040fe20003f06270 */
[----:B------:R-:W-:Y:S01]  /*7710*/  MUFU.TANH R7, R7 ;  /* 0x0000000700077308 */ /* 0x000fe20000002400 */
[----:B------:R-:W-:Y:S01]  /*7720*/  ISETP.GE.AND P6, PT, R2, R17, PT ;  /* 0x000000110200720c */ /* 0x000fe20003fc6270 */
[----:B------:R-:W-:Y:S01]  /*7730*/  FMUL.FTZ R24, R24, c[0x0][0x2ec] ;  /* 0x0000bb0018187a20 */ /* 0x000fe20000410000 */
[----:B------:R-:W-:Y:S01]  /*7740*/  ISETP.GE.AND P5, PT, R2, R18, PT ;  /* 0x000000120200720c */ /* 0x000fe20003fa6270 */
[----:B------:R-:W-:Y:S01]  /*7750*/  FMUL.FTZ R26, R26, c[0x0][0x2ec] ;  /* 0x0000bb001a1a7a20 */ /* 0x000fe20000410000 */
[----:B------:R-:W-:Y:S01]  /*7760*/  ISETP.GE.AND P1, PT, R2, R19, PT ;  /* 0x000000130200720c */ /* 0x000fe20003f26270 */
[----:B------:R-:W-:Y:S01]  /*7770*/  FMUL.FTZ R25, R25, c[0x0][0x2ec] ;  /* 0x0000bb0019197a20 */ /* 0x000fe20000410000 */
[----:B------:R-:W-:Y:S01]  /*7780*/  IADD3 R2, R0, 0x19, RZ ;  /* 0x0000001900027810 */ /* 0x000fe20007ffe0ff */
[----:B------:R-:W1:Y:S01]  /*7790*/  MUFU.TANH R24, R24 ;  /* 0x0000001800187308 */ /* 0x000e620000002400 */
[----:B------:R-:W-:Y:S01]  /*77a0*/  FSEL R202, R202, -INF , !P0 ;  /* 0xff800000caca7808 */ /* 0x000fe20004000000 */
[----:B------:R-:W-:Y:S01]  /*77b0*/  FMUL.FTZ R27, R27, c[0x0][0x2ec] ;  /* 0x0000bb001b1b7a20 */ /* 0x000fe20000410000 */
[----:B------:R-:W-:Y:S01]  /*77c0*/  FSEL R204, R190, -INF , !P6 ;  /* 0xff800000becc7808 */ /* 0x000fe20007000000 */
[----:B------:R-:W-:Y:S01]  /*77d0*/  FMUL.FTZ R5, R32, c[0x0][0x2ec] ;  /* 0x0000bb0020057a20 */ /* 0x000fe20000410000 */
[----:B------:R-:W-:Y:S01]  /*77e0*/  FSEL R46, R183, -INF , !P5 ;  /* 0xff800000b72e7808 */ /* 0x000fe20006800000 */
[----:B------:R-:W-:Y:S01]  /*77f0*/  FMUL.FTZ R33, R33, c[0x0][0x2ec] ;  /* 0x0000bb0021217a20 */ /* 0x000fe20000410000 */
[----:B------:R-:W-:Y:S01]  /*7800*/  FSEL R184, R184, -INF , !P1 ;  /* 0xff800000b8b87808 */ /* 0x000fe20004800000 */
[----:B------:R-:W2:Y:S01]  /*7810*/  MUFU.TANH R26, R26 ;  /* 0x0000001a001a7308 */ /* 0x000ea20000002400 */
[----:B------:R-:W-:-:S02]  /*7820*/  ISETP.GE.AND P0, PT, R2, R16, PT ;  /* 0x000000100200720c */ /* 0x000fc40003f06270 */
[C---:B------:R-:W-:Y:S02]  /*7830*/  ISETP.GE.AND P6, PT, R2.reuse, R17, PT ;  /* 0x000000110200720c */ /* 0x040fe40003fc6270 */
[C---:B------:R-:W-:Y:S02]  /*7840*/  ISETP.GE.AND P5, PT, R2.reuse, R18, PT ;  /* 0x000000120200720c */ /* 0x040fe40003fa6270 */
[----:B------:R-:W-:Y:S01]  /*7850*/  ISETP.GE.AND P1, PT, R2, R19, PT ;  /* 0x000000130200720c */ /* 0x000fe20003f26270 */
[----:B------:R-:W2:Y:S01]  /*7860*/  MUFU.TANH R25, R25 ;  /* 0x0000001900197308 */ /* 0x000ea20000002400 */
[----:B------:R-:W-:Y:S02]  /*7870*/  IADD3 R2, R0, 0x20, RZ ;  /* 0x0000002000027810 */ /* 0x000fe40007ffe0ff */
[----:B------:R-:W-:Y:S02]  /*7880*/  FSEL R187, R196, -INF , !P0 ;  /* 0xff800000c4bb7808 */ /* 0x000fe40004000000 */
[----:B------:R-:W-:-:S02]  /*7890*/  FSEL R203, R203, -INF , !P6 ;  /* 0xff800000cbcb7808 */ /* 0x000fc40007000000 */
[----:B-1----:R-:W-:Y:S01]  /*78a0*/  FSEL R36, R188, -INF , !P5 ;  /* 0xff800000bc247808 */ /* 0x002fe20006800000 */
[----:B------:R-:W1:Y:S01]  /*78b0*/  MUFU.TANH R12, R27 ;  /* 0x0000001b000c7308 */ /* 0x000e620000002400 */
[----:B------:R-:W-:Y:S02]  /*78c0*/  FSEL R67, R182, -INF , !P1 ;  /* 0xff800000b6437808 */ /* 0x000fe40004800000 */
[C---:B------:R-:W-:Y:S02]  /*78d0*/  ISETP.GE.AND P0, PT, R2.reuse, R16, PT ;  /* 0x000000100200720c */ /* 0x040fe40003f06270 */
[C---:B------:R-:W-:Y:S02]  /*78e0*/  ISETP.GE.AND P6, PT, R2.reuse, R17, PT ;  /* 0x000000110200720c */ /* 0x040fe40003fc6270 */
[C---:B------:R-:W-:Y:S01]  /*78f0*/  ISETP.GE.AND P5, PT, R2.reuse, R18, PT ;  /* 0x000000120200720c */ /* 0x040fe20003fa6270 */
[----:B------:R-:W1:Y:S01]  /*7900*/  MUFU.TANH R5, R5 ;  /* 0x0000000500057308 */ /* 0x000e620000002400 */
[----:B------:R-:W-:-:S02]  /*7910*/  ISETP.GE.AND P1, PT, R2, R19, PT ;  /* 0x000000130200720c */ /* 0x000fc40003f26270 */
[----:B------:R-:W-:Y:S02]  /*7920*/  IADD3 R2, R0, 0x21, RZ ;  /* 0x0000002100027810 */ /* 0x000fe40007ffe0ff */
[----:B------:R-:W-:Y:S02]  /*7930*/  FSEL R217, R217, -INF , !P0 ;  /* 0xff800000d9d97808 */ /* 0x000fe40004000000 */
[----:B------:R-:W-:Y:S01]  /*7940*/  FSEL R230, R181, -INF , !P6 ;  /* 0xff800000b5e67808 */ /* 0x000fe20007000000 */
[----:B------:R-:W-:Y:S01]  /*7950*/  MUFU.TANH R6, R6 ;  /* 0x0000000600067308 */ /* 0x000fe20000002400 */
[----:B------:R-:W-:Y:S02]  /*7960*/  FSEL R210, R210, -INF , !P5 ;  /* 0xff800000d2d27808 */ /* 0x000fe40006800000 */
[----:B--2---:R-:W-:Y:S02]  /*7970*/  FSEL R213, R108, -INF , !P1 ;  /* 0xff8000006cd57808 */ /* 0x004fe40004800000 */
[----:B------:R-:W-:-:S02]  /*7980*/  ISETP.GE.AND P0, PT, R2, R16, PT ;  /* 0x000000100200720c */ /* 0x000fc40003f06270 */
[C---:B------:R-:W-:Y:S02]  /*7990*/  ISETP.GE.AND P6, PT, R2.reuse, R17, PT ;  /* 0x000000110200720c */ /* 0x040fe40003fc6270 */
[C---:B------:R-:W-:Y:S02]  /*79a0*/  ISETP.GE.AND P5, PT, R2.reuse, R18, PT ;  /* 0x000000120200720c */ /* 0x040fe40003fa6270 */
[----:B------:R-:W-:Y:S02]  /*79b0*/  ISETP.GE.AND P1, PT, R2, R19, PT ;  /* 0x000000130200720c */ /* 0x000fe40003f26270 */
[----:B------:R-:W-:Y:S02]  /*79c0*/  IADD3 R2, R0, 0x28, RZ ;  /* 0x0000002800027810 */ /* 0x000fe40007ffe0ff */
        /* <DEDUP_REMOVED lines=8> */
[----:B------:R-:W-:Y:S02]  /*7a50*/  IADD3 R2, R0, 0x29, RZ ;  /* 0x0000002900027810 */ /* 0x000fe40007ffe0ff */
[----:B------:R-:W-:Y:S02]  /*7a60*/  FSEL R218, R107, -INF , !P0 ;  /* 0xff8000006bda7808 */ /* 0x000fe40004000000 */
[----:B---3--:R-:W-:Y:S02]  /*7a70*/  FSEL R228, R105, -INF , !P6 ;  /* 0xff80000069e47808 */ /* 0x008fe40007000000 */
[----:B------:R-:W-:Y:S02]  /*7a80*/  FSEL R208, R54, -INF , !P5 ;  /* 0xff80000036d07808 */ /* 0x000fe40006800000 */
[----:B------:R-:W-:Y:S02]  /*7a90*/  FSEL R211, R52, -INF , !P1 ;  /* 0xff80000034d37808 */ /* 0x000fe40004800000 */
[----:B------:R-:W-:-:S02]  /*7aa0*/  ISETP.GE.AND P0, PT, R2, R16, PT ;  /* 0x000000100200720c */ /* 0x000fc40003f06270 */
[C---:B------:R-:W-:Y:S02]  /*7ab0*/  ISETP.GE.AND P6, PT, R2.reuse, R17, PT ;  /* 0x000000110200720c */ /* 0x040fe40003fc6270 */
[C---:B------:R-:W-:Y:S02]  /*7ac0*/  ISETP.GE.AND P5, PT, R2.reuse, R18, PT ;  /* 0x000000120200720c */ /* 0x040fe40003fa6270 */
[----:B------:R-:W-:Y:S02]  /*7ad0*/  ISETP.GE.AND P1, PT, R2, R19, PT ;  /* 0x000000130200720c */ /* 0x000fe40003f26270 */
[----:B------:R-:W-:Y:S02]  /*7ae0*/  IADD3 R4, R0, 0x30, RZ ;  /* 0x0000003000047810 */ /* 0x000fe40007ffe0ff */
[----:B------:R-:W-:Y:S02]  /*7af0*/  FSEL R216, R106, -INF , !P0 ;  /* 0xff8000006ad87808 */ /* 0x000fe40004000000 */
[----:B------:R-:W-:-:S02]  /*7b00*/  FSEL R219, R55, -INF , !P6 ;  /* 0xff80000037db7808 */ /* 0x000fc40007000000 */
[----:B----4-:R-:W-:Y:S02]  /*7b10*/  FSEL R207, R53, -INF , !P5 ;  /* 0xff80000035cf7808 */ /* 0x010fe40006800000 */
[----:B------:R-:W-:Y:S02]  /*7b20*/  FSEL R212, R59, -INF , !P1 ;  /* 0xff8000003bd47808 */ /* 0x000fe40004800000 */
[C---:B------:R-:W-:Y:S02]  /*7b30*/  ISETP.GE.AND P0, PT, R4.reuse, R16, PT ;  /* 0x000000100400720c */ /* 0x040fe40003f06270 */
[C---:B------:R-:W-:Y:S02]  /*7b40*/  ISETP.GE.AND P6, PT, R4.reuse, R17, PT ;  /* 0x000000110400720c */ /* 0x040fe40003fc6270 */
[C---:B------:R-:W-:Y:S02]  /*7b50*/  ISETP.GE.AND P5, PT, R4.reuse, R18, PT ;  /* 0x000000120400720c */ /* 0x040fe40003fa6270 */
[----:B------:R-:W-:Y:S01]  /*7b60*/  ISETP.GE.AND P1, PT, R4, R19, PT ;  /* 0x000000130400720c */ /* 0x000fe20003f26270 */
[----:B------:R-:W-:Y:S01]  /*7b70*/  FMUL.FTZ R4, R34, c[0x0][0x2ec] ;  /* 0x0000bb0022047a20 */ /* 0x000fe20000410000 */
[----:B------:R-:W-:-:S02]  /*7b80*/  IADD3 R2, R0, 0x31, RZ ;  /* 0x0000003100027810 */ /* 0x000fc40007ffe0ff */
[----:B-----5:R-:W-:Y:S02]  /*7b90*/  FSEL R244, R40, -INF , !P0 ;  /* 0xff80000028f47808 */ /* 0x020fe40004000000 */
[----:B------:R-:W-:Y:S01]  /*7ba0*/  FSEL R249, R38, -INF , !P6 ;  /* 0xff80000026f97808 */ /* 0x000fe20007000000 */
[----:B------:R-:W2:Y:S01]  /*7bb0*/  MUFU.TANH R4, R4 ;  /* 0x0000000400047308 */ /* 0x000ea20000002400 */
[----:B------:R-:W-:Y:S02]  /*7bc0*/  FSEL R234, R24, -INF , !P5 ;  /* 0xff80000018ea7808 */ /* 0x000fe40006800000 */
[----:B------:R-:W-:Y:S02]  /*7bd0*/  FSEL R240, R26, -INF , !P1 ;  /* 0xff8000001af07808 */ /* 0x000fe40004800000 */
[C---:B------:R-:W-:Y:S02]  /*7be0*/  ISETP.GE.AND P0, PT, R2.reuse, R16, PT ;  /* 0x000000100200720c */ /* 0x040fe40003f06270 */
[----:B------:R-:W-:-:S02]  /*7bf0*/  ISETP.GE.AND P6, PT, R2, R17, PT ;  /* 0x000000110200720c */ /* 0x000fc40003fc6270 */
[C---:B------:R-:W-:Y:S02]  /*7c00*/  ISETP.GE.AND P5, PT, R2.reuse, R18, PT ;  /* 0x000000120200720c */ /* 0x040fe40003fa6270 */
[----:B------:R-:W-:Y:S02]  /*7c10*/  ISETP.GE.AND P1, PT, R2, R19, PT ;  /* 0x000000130200720c */ /* 0x000fe40003f26270 */
[----:B------:R-:W-:Y:S02]  /*7c20*/  IADD3 R2, R0, 0x38, RZ ;  /* 0x0000003800027810 */ /* 0x000fe40007ffe0ff */
[----:B------:R-:W-:Y:S02]  /*7c30*/  FSEL R242, R37, -INF , !P0 ;  /* 0xff80000025f27808 */ /* 0x000fe40004000000 */
[----:B------:R-:W-:Y:S02]  /*7c40*/  FSEL R248, R39, -INF , !P6 ;  /* 0xff80000027f87808 */ /* 0x000fe40007000000 */
[----:B------:R-:W-:-:S02]  /*7c50*/  FSEL R233, R25, -INF , !P5 ;  /* 0xff80000019e97808 */ /* 0x000fc40006800000 */
[----:B-1----:R-:W-:Y:S02]  /*7c60*/  FSEL R241, R12, -INF , !P1 ;  /* 0xff8000000cf17808 */ /* 0x002fe40004800000 */
[C---:B------:R-:W-:Y:S02]  /*7c70*/  ISETP.GE.AND P0, PT, R2.reuse, R16, PT ;  /* 0x000000100200720c */ /* 0x040fe40003f06270 */
[C---:B------:R-:W-:Y:S02]  /*7c80*/  ISETP.GE.AND P6, PT, R2.reuse, R17, PT ;  /* 0x000000110200720c */ /* 0x040fe40003fc6270 */
[C---:B------:R-:W-:Y:S02]  /*7c90*/  ISETP.GE.AND P5, PT, R2.reuse, R18, PT ;  /* 0x000000120200720c */ /* 0x040fe40003fa6270 */
[----:B------:R-:W-:Y:S01]  /*7ca0*/  ISETP.GE.AND P1, PT, R2, R19, PT ;  /* 0x000000130200720c */ /* 0x000fe20003f26270 */
[----:B------:R-:W-:Y:S01]  /*7cb0*/  FMUL.FTZ R2, R35, c[0x0][0x2ec] ;  /* 0x0000bb0023027a20 */ /* 0x000fe20000410000 */
[----:B------:R-:W-:-:S02]  /*7cc0*/  FSEL R245, R8, -INF , !P0 ;  /* 0xff80000008f57808 */ /* 0x000fc40004000000 */
[----:B------:R-:W-:Y:S02]  /*7cd0*/  FSEL R247, R7, -INF , !P6 ;  /* 0xff80000007f77808 */ /* 0x000fe40007000000 */
[----:B------:R-:W-:Y:S01]  /*7ce0*/  FSEL R232, R5, -INF , !P5 ;  /* 0xff80000005e87808 */ /* 0x000fe20006800000 */
[----:B------:R-:W-:Y:S01]  /*7cf0*/  MUFU.TANH R2, R2 ;  /* 0x0000000200027308 */ /* 0x000fe20000002400 */
[----:B--2---:R-:W-:Y:S02]  /*7d00*/  FSEL R235, R4, -INF , !P1 ;  /* 0xff80000004eb7808 */ /* 0x004fe40004800000 */
[C---:B------:R-:W-:Y:S02]  /*7d10*/  ISETP.GE.AND P0, PT, R0.reuse, R16, PT ;  /* 0x000000100000720c */ /* 0x040fe40003f06270 */
[C---:B------:R-:W-:Y:S02]  /*7d20*/  ISETP.GE.AND P6, PT, R0.reuse, R17, PT ;  /* 0x000000110000720c */ /* 0x040fe40003fc6270 */
[C---:B------:R-:W-:Y:S01]  /*7d30*/  ISETP.GE.AND P5, PT, R0.reuse, R18, PT ;  /* 0x000000120000720c */ /* 0x040fe20003fa6270 */
[----:B------:R1:W2:Y:S01]  /*7d40*/  MUFU.TANH R5, R33 ;  /* 0x0000002100057308 */ /* 0x0002a20000002400 */
[----:B------:R-:W-:-:S02]  /*7d50*/  ISETP.GE.AND P1, PT, R0, R19, PT ;  /* 0x000000130000720c */ /* 0x000fc40003f26270 */
[----:B------:R-:W-:Y:S02]  /*7d60*/  IADD3 R0, R0, 0x39, RZ ;  /* 0x0000003900007810 */ /* 0x000fe40007ffe0ff */
[----:B------:R-:W-:Y:S02]  /*7d70*/  FSEL R32, R199, -INF , !P0 ;  /* 0xff800000c7207808 */ /* 0x000fe40004000000 */
[----:B------:R-:W-:Y:S02]  /*7d80*/  ISETP.GE.AND P0, PT, R0, R16, PT ;  /* 0x000000100000720c */ /* 0x000fe40003f06270 */
[----:B------:R-:W-:Y:S02]  /*7d90*/  FSEL R20, R251, -INF , !P5 ;  /* 0xff800000fb147808 */ /* 0x000fe40006800000 */
[----:B------:R-:W-:Y:S02]  /*7da0*/  FSEL R243, R9, -INF , !P0 ;  /* 0xff80000009f37808 */ /* 0x000fe40004000000 */
[----:B------:R-:W-:-:S02]  /*7db0*/  PLOP3.LUT P0, PT, PT, PT, UP0, 0x40, 0x0 ;  /* 0x000000000000781c */ /* 0x000fc40003f0e808 */
[----:B------:R-:W-:Y:S02]  /*7dc0*/  FSEL R21, R250, -INF , !P1 ;  /* 0xff800000fa157808 */ /* 0x000fe40004800000 */
[----:B-1----:R-:W-:Y:S02]  /*7dd0*/  FSEL R33, R252, -INF , !P6 ;  /* 0xff800000fc217808 */ /* 0x002fe40007000000 */
[C---:B------:R-:W-:Y:S02]  /*7de0*/  ISETP.GE.AND P6, PT, R0.reuse, R17, PT ;  /* 0x000000110000720c */ /* 0x040fe40003fc6270 */
[C---:B------:R-:W-:Y:S02]  /*7df0*/  ISETP.GE.AND P5, PT, R0.reuse, R18, PT ;  /* 0x000000120000720c */ /* 0x040fe40003fa6270 */
[----:B------:R-:W-:Y:S02]  /*7e00*/  ISETP.GE.AND P1, PT, R0, R19, PT ;  /* 0x000000130000720c */ /* 0x000fe40003f26270 */
[----:B------:R-:W-:-:S02]  /*7e10*/  FSEL R246, R6, -INF , !P6 ;  /* 0xff80000006f67808 */ /* 0x000fc40007000000 */
[----:B--2---:R-:W-:Y:S02]  /*7e20*/  FSEL R231, R5, -INF , !P5 ;  /* 0xff80000005e77808 */ /* 0x004fe40006800000 */
        /* <DEDUP_REMOVED lines=64> */
.L_x_528:
[----:B------:R-:W-:Y:S05]  /*8230*/  BSYNC B0 ;  /* 0x0000000000007941 */ /* 0x000fea0003800000 */
.L_x_527:
[----:B------:R-:W0:Y:S02]  /*8240*/  LDGDEPBAR ;  /* 0x00000000000079af */ /* 0x000e240000000000 */
.L_x_526:
[----:B-1----:R-:W2:Y:S04]  /*8250*/  LDL.LU R11, [R1+0xc] ;  /* 0x00000c00010b7983 */ /* 0x002ea80000300800 */
[----:B------:R-:W3:Y:S04]  /*8260*/  LDL.LU R12, [R1+0x14] ;  /* 0x00001400010c7983 */ /* 0x000ee80000300800 */
[----:B------:R-:W4:Y:S04]  /*8270*/  LDL.LU R13, [R1+0x8] ;  /* 0x00000800010d7983 */ /* 0x000f280000300800 */
[----:B------:R-:W5:Y:S01]  /*8280*/  LDL.LU R14, [R1+0x10] ;  /* 0x00001000010e7983 */ /* 0x000f620000300800 */
        /* <DEDUP_REMOVED lines=68> */
[----:B------:R-:W1:Y:S01]  /*86d0*/  SHFL.BFLY PT, R7, R4, 0x1, 0x1f ;  /* 0x0c201f0004077f89 */ /* 0x000e6200000e0000 */
[----:B------:R-:W-:Y:S02]  /*86e0*/  FMNMX.FTZ R0, R219, R2, !PT ;  /* 0x00000002db007209 */ /* 0x000fe40007810000 */
[----:B------:R-:W-:Y:S01]  /*86f0*/  FMNMX.FTZ R5, R243, R5, !PT ;  /* 0x00000005f3057209 */ /* 0x000fe20007810000 */
[C---:B------:R-:W-:Y:S01]  /*8700*/  FMUL.FTZ R2, R236.reuse, c[0x0][0x23c] ;  /* 0x00008f00ec027a20 */ /* 0x040fe20000410000 */
[----:B------:R-:W-:Y:S02]  /*8710*/  FMNMX.FTZ R0, R249, R0, !PT ;  /* 0x00000000f9007209 */ /* 0x000fe40007810000 */
[----:B------:R-:W-:Y:S01]  /*8720*/  FSETP.NEU.FTZ.AND P1, PT, R236, -INF , PT ;  /* 0xff800000ec00780b */ /* 0x000fe20003f3d000 */
[----:B------:R-:W1:Y:S01]  /*8730*/  SHFL.BFLY PT, R8, R5, 0x2, 0x1f ;  /* 0x0c401f0005087f89 */ /* 0x000e6200000e0000 */
[----:B------:R-:W-:Y:S02]  /*8740*/  FMNMX.FTZ R0, R248, R0, !PT ;  /* 0x00000000f8007209 */ /* 0x000fe40007810000 */
[----:B------:R-:W-:-:S02]  /*8750*/  FSEL R2, R2, RZ, P1 ;  /* 0x000000ff02027208 */ /* 0x000fc40000800000 */
[----:B------:R-:W-:-:S03]  /*8760*/  FMNMX.FTZ R6, R247, R0, !PT ;  /* 0x00000000f7067209 */ /* 0x000fc60007810000 */
[----:B------:R-:W-:Y:S01]  /*8770*/  FFMA.FTZ R0, R20, c[0x0][0x23c], -R2 ;  /* 0x00008f0014007a23 */ /* 0x000fe20000010802 */
[----:B------:R-:W-:-:S03]  /*8780*/  FMNMX.FTZ R6, R246, R6, !PT ;  /* 0x00000006f6067209 */ /* 0x000fc60007810000 */
[----:B------:R1:W-:Y:S02]  /*8790*/  MUFU.EX2 R252, R0 ;  /* 0x0000000000fc7308 */ /* 0x0003e40000000800 */
[----:B-1----:R-:W-:Y:S01]  /*87a0*/  FMNMX.FTZ R227, R4, R7, !PT ;  /* 0x0000000704e37209 */ /* 0x002fe20007810000 */
[--C-:B------:R-:W-:Y:S01]  /*87b0*/  FFMA.FTZ R4, R45, c[0x0][0x23c], -R2.reuse ;  /* 0x00008f002d047a23 */ /* 0x100fe20000010802 */
[----:B------:R-:W-:Y:S02]  /*87c0*/  SHFL.BFLY PT, R7, R6, 0x2, 0x1f ;  /* 0x0c401f0006077f89 */ /* 0x000fe400000e0000 */
[----:B------:R-:W-:Y:S02]  /*87d0*/  FSETP.NEU.FTZ.AND P0, PT, R227, -INF , PT ;  /* 0xff800000e300780b */ /* 0x000fe40003f1d000 */
[----:B------:R1:W-:Y:S01]  /*87e0*/  MUFU.EX2 R64, R4 ;  /* 0x0000000400407308 */ /* 0x0003e20000000800 */
[----:B------:R-:W-:Y:S01]  /*87f0*/  FMNMX.FTZ R5, R5, R8, !PT ;  /* 0x0000000805057209 */ /* 0x000fe20007810000 */
[----:B------:R-:W-:-:S04]  /*8800*/  FFMA.FTZ R0, R60, c[0x0][0x23c], -R2 ;  /* 0x00008f003c007a23 */ /* 0x000fc80000010802 */
[----:B------:R-:W1:Y:S02]  /*8810*/  SHFL.BFLY PT, R10, R5, 0x1, 0x1f ;  /* 0x0c201f00050a7f89 */ /* 0x000e6400000e0000 */
[----:B------:R1:W-:Y:S02]  /*8820*/  MUFU.EX2 R39, R0 ;  /* 0x0000000000277308 */ /* 0x0003e40000000800 */
[----:B-1----:R-:W-:-:S06]  /*8830*/  FFMA.FTZ R4, R44, c[0x0][0x23c], -R2 ;  /* 0x00008f002c047a23 */ /* 0x002fcc0000010802 */
[----:B------:R1:W-:Y:S01]  /*8840*/  MUFU.EX2 R107, R4 ;  /* 0x00000004006b7308 */ /* 0x0003e20000000800 */
[----:B------:R-:W-:-:S05]  /*8850*/  FMUL.FTZ R0, R227, c[0x0][0x23c] ;  /* 0x00008f00e3007a20 */ /* 0x000fca0000410000 */
[----:B------:R-:W-:Y:S02]  /*8860*/  FSEL R0, R0, RZ, P0 ;  /* 0x000000ff00007208 */ /* 0x000fe40000000000 */
[----:B------:R-:W-:-:S03]  /*8870*/  FMNMX.FTZ R237, R5, R10, !PT ;  /* 0x0000000a05ed7209 */ /* 0x000fc60007810000 */
[--C-:B-1----:R-:W-:Y:S02]  /*8880*/  FFMA.FTZ R4, R21, c[0x0][0x23c], -R0.reuse ;  /* 0x00008f0015047a23 */ /* 0x102fe40000010800 */
[----:B------:R-:W-:Y:S02]  /*8890*/  LDSM.16.MT88.4 R20, [R222+0x9000] ;  /* 0x00900000de14783b */ /* 0x000fe40000004200 */
[----:B------:R1:W-:Y:S02]  /*88a0*/  MUFU.EX2 R15, R4 ;  /* 0x00000004000f7308 */ /* 0x0003e40000000800 */
[----:B-1----:R-:W-:-:S06]  /*88b0*/  FFMA.FTZ R4, R61, c[0x0][0x23c], -R0 ;  /* 0x00008f003d047a23 */ /* 0x002fcc0000010800 */
[----:B------:R1:W1:Y:S02]  /*88c0*/  MUFU.EX2 R38, R4 ;  /* 0x0000000400267308 */ /* 0x0002640000000800 */
[----:B-1----:R-:W-:Y:S01]  /*88d0*/  FMNMX.FTZ R4, R6, R7, !PT ;  /* 0x0000000706047209 */ /* 0x002fe20007810000 */
[----:B------:R-:W-:Y:S01]  /*88e0*/  FFMA.FTZ R6, R48, c[0x0][0x23c], -R0 ;  /* 0x00008f0030067a23 */ /* 0x000fe20000010800 */
[----:B------:R-:W-:Y:S02]  /*88f0*/  FSEL R7, R236, RZ, P1 ;  /* 0x000000ffec077208 */ /* 0x000fe40000800000 */
[----:B------:R-:W-:Y:S01]  /*8900*/  FSETP.NEU.FTZ.AND P1, PT, R237, -INF , PT ;  /* 0xff800000ed00780b */ /* 0x000fe20003f3d000 */
[----:B------:R-:W1:Y:S01]  /*8910*/  SHFL.BFLY PT, R9, R4, 0x1, 0x1f ;  /* 0x0c201f0004097f89 */ /* 0x000e6200000e0000 */
[----:B------:R1:W-:Y:S01]  /*8920*/  MUFU.EX2 R105, R6 ;  /* 0x0000000600697308 */ /* 0x0003e20000000800 */
[----:B------:R-:W-:Y:S01]  /*8930*/  FADD.FTZ R8, R102, -R7 ;  /* 0x8000000766087221 */ /* 0x000fe20000010000 */
[----:B------:R-:W-:-:S02]  /*8940*/  FSEL R7, R227, RZ, P0 ;  /* 0x000000ffe3077208 */ /* 0x000fc40000000000 */
[----:B------:R-:W-:Y:S01]  /*8950*/  F2FP.BF16.PACK_AB R5, R38, R15 ;  /* 0x0000000f2605723e */ /* 0x000fe200000010ff */
[----:B------:R-:W-:Y:S02]  /*8960*/  FMUL.FTZ R8, R8, c[0x0][0x23c] ;  /* 0x00008f0008087a20 */ /* 0x000fe40000410000 */
[----:B------:R-:W-:Y:S02]  /*8970*/  FADD.FTZ R3, R3, -R7 ;  /* 0x8000000703037221 */ /* 0x000fe40000010000 */
[----:B------:R-:W1:Y:S02]  /*8980*/  MUFU.EX2 R66, R8 ;  /* 0x0000000800427308 */ /* 0x000e640000000800 */
[----:B------:R-:W-:Y:S02]  /*8990*/  FMUL.FTZ R3, R3, c[0x0][0x23c] ;  /* 0x00008f0003037a20 */ /* 0x000fe40000410000 */
[----:B-1----:R-:W-:-:S04]  /*89a0*/  FFMA.FTZ R6, R49, c[0x0][0x23c], -R0 ;  /* 0x00008f0031067a23 */ /* 0x002fc80000010800 */
[----:B------:R1:W1:Y:S01]  /*89b0*/  MUFU.EX2 R65, R3 ;  /* 0x0000000300417308 */ /* 0x0002620000000800 */
[----:B------:R-:W2:Y:S01]  /*89c0*/  LDSM.16.MT88.4 R48, [R222+0xa000] ;  /* 0x00a00000de30783b */ /* 0x000ea20000004200 */
[----:B------:R-:W-:-:S06]  /*89d0*/  FMNMX.FTZ R238, R4, R9, !PT ;  /* 0x0000000904ee7209 */ /* 0x000fcc0007810000 */
[----:B------:R1:W1:Y:S01]  /*89e0*/  MUFU.EX2 R106, R6 ;  /* 0x00000006006a7308 */ /* 0x0002620000000800 */
[----:B------:R-:W-:Y:S01]  /*89f0*/  F2FP.BF16.PACK_AB R4, R39, R252 ;  /* 0x000000fc2704723e */ /* 0x000fe200000010ff */
[-C--:B------:R-:W-:Y:S01]  /*8a00*/  FMUL.FTZ R132, R132, R66.reuse ;  /* 0x0000004284847220 */ /* 0x080fe20000410000 */
[----:B------:R-:W-:Y:S01]  /*8a10*/  FSETP.NEU.FTZ.AND P0, PT, R238, -INF , PT ;  /* 0xff800000ee00780b */ /* 0x000fe20003f1d000 */
[-C--:B------:R-:W-:Y:S02]  /*8a20*/  FMUL.FTZ R133, R133, R66.reuse ;  /* 0x0000004285857220 */ /* 0x080fe40000410000 */
[----:B------:R-:W-:Y:S02]  /*8a30*/  FMUL.FTZ R168, R168, R66 ;  /* 0x00000042a8a87220 */ /* 0x000fe40000410000 */
[----:B-1----:R-:W-:Y:S02]  /*8a40*/  FMUL.FTZ R3, R237, c[0x0][0x23c] ;  /* 0x00008f00ed037a20 */ /* 0x002fe40000410000 */
[----:B------:R-:W-:-:S02]  /*8a50*/  FMUL.FTZ R134, R134, R65 ;  /* 0x0000004186867220 */ /* 0x000fc40000410000 */
[-C--:B------:R-:W-:Y:S01]  /*8a60*/  FMUL.FTZ R135, R135, R65.reuse ;  /* 0x0000004187877220 */ /* 0x080fe20000410000 */
[----:B------:R-:W-:Y:S01]  /*8a70*/  FSEL R8, R3, RZ, P1 ;  /* 0x000000ff03087208 */ /* 0x000fe20000800000 */
[----:B------:R-:W-:Y:S01]  /*8a80*/  FMUL.FTZ R169, R169, R66 ;  /* 0x00000042a9a97220 */ /* 0x000fe20000410000 */
[----:B------:R-:W-:Y:S01]  /*8a90*/  F2FP.BF16.PACK_AB R6, R107, R64 ;  /* 0x000000406b06723e */ /* 0x000fe200000010ff */
[----:B------:R-:W-:Y:S01]  /*8aa0*/  FMUL.FTZ R170, R170, R65 ;  /* 0x00000041aaaa7220 */ /* 0x000fe20000410000 */
[----:B------:R-:W-:Y:S01]  /*8ab0*/  F2FP.BF16.PACK_AB R7, R106, R105 ;  /* 0x000000696a07723e */ /* 0x000fe200000010ff */
[--C-:B------:R-:W-:Y:S02]  /*8ac0*/  FFMA.FTZ R9, R100, c[0x0][0x23c], -R8.reuse ;  /* 0x00008f0064097a23 */ /* 0x100fe40000010808 */
[--C-:B------:R-:W-:Y:S02]  /*8ad0*/  FFMA.FTZ R3, R32, c[0x0][0x23c], -R8.reuse ;  /* 0x00008f0020037a23 */ /* 0x100fe40000010808 */
[----:B------:R-:W1:Y:S01]  /*8ae0*/  MUFU.EX2 R34, R9 ;  /* 0x0000000900227308 */ /* 0x000e620000000800 */
[----:B------:R-:W-:Y:S01]  /*8af0*/  FFMA.FTZ R10, R62, c[0x0][0x23c], -R8 ;  /* 0x00008f003e0a7a23 */ /* 0x000fe20000010808 */
[----:B------:R-:W-:Y:S01]  /*8b00*/  HMMA.16816.F32.BF16 R188, R4, R20, R132 ;  /* 0x0000001404bc723c */ /* 0x000fe20000041884 */
[----:B------:R-:W-:-:S02]  /*8b10*/  FMUL.FTZ R171, R171, R65 ;  /* 0x00000041abab7220 */ /* 0x000fc40000410000 */
[-C--:B------:R-:W-:Y:S02]  /*8b20*/  FMUL.FTZ R136, R136, R66.reuse ;  /* 0x0000004288887220 */ /* 0x080fe40000410000 */
[----:B------:R-:W-:Y:S01]  /*8b30*/  FMUL.FTZ R137, R137, R66 ;  /* 0x0000004289897220 */ /* 0x000fe20000410000 */
[----:B------:R5:W-:Y:S01]  /*8b40*/  MUFU.EX2 R59, R3 ;  /* 0x00000003003b7308 */ /* 0x000be20000000800 */
[----:B---3--:R-:W-:Y:S01]  /*8b50*/  MOV R250, R12 ;  /* 0x0000000c00fa7202 */ /* 0x008fe20000000f00 */
[----:B------:R-:W-:Y:S01]  /*8b60*/  FMUL.FTZ R138, R138, R65 ;  /* 0x000000418a8a7220 */ /* 0x000fe20000410000 */
[C---:B--2---:R-:W-:Y:S01]  /*8b70*/  HMMA.16816.F32.BF16 R108, R4.reuse, R50, R168 ;  /* 0x00000032046c723c */ /* 0x044fe200000418a8 */
[----:B----4-:R-:W-:Y:S01]  /*8b80*/  MOV R251, R13 ;  /* 0x0000000d00fb7202 */ /* 0x010fe20000000f00 */
[----:B------:R-:W-:Y:S01]  /*8b90*/  FMUL.FTZ R139, R139, R65 ;  /* 0x000000418b8b7220 */ /* 0x000fe20000410000 */
[----:B------:R-:W-:Y:S01]  /*8ba0*/  MOV R133, R107 ;  /* 0x0000006b00857202 */ /* 0x000fe20000000f00 */
[----:B------:R-:W-:Y:S01]  /*8bb0*/  FMUL.FTZ R112, R112, R66 ;  /* 0x0000004270707220 */ /* 0x000fe20000410000 */
[----:B-1----:R-:W-:Y:S01]  /*8bc0*/  MOV R135, R34 ;  /* 0x0000002200877202 */ /* 0x002fe20000000f00 */
[----:B------:R-:W-:Y:S01]  /*8bd0*/  FFMA.FTZ R9, R56, c[0x0][0x23c], -R8 ;  /* 0x00008f0038097a23 */ /* 0x000fe20000010808 */
[----:B------:R-:W-:Y:S01]  /*8be0*/  MOV R34, R11 ;  /* 0x0000000b00227202 */ /* 0x000fe20000000f00 */
[----:B------:R1:W-:Y:S01]  /*8bf0*/  MUFU.EX2 R13, R10 ;  /* 0x0000000a000d7308 */ /* 0x0003e20000000800 */
[----:B-----5:R-:W-:Y:S01]  /*8c00*/  MOV R60, R14 ;  /* 0x0000000e003c7202 */ /* 0x020fe20000000f00 */
[C---:B------:R-:W-:Y:S01]  /*8c10*/  HMMA.16816.F32.BF16 R180, R4.reuse, R22, R136 ;  /* 0x0000001604b4723c */ /* 0x040fe20000041888 */
[----:B------:R-:W-:Y:S01]  /*8c20*/  FMUL.FTZ R113, R113, R66 ;  /* 0x0000004271717220 */ /* 0x000fe20000410000 */
[----:B------:R-:W-:Y:S01]  /*8c30*/  MOV R132, R106 ;  /* 0x0000006a00847202 */ /* 0x000fe20000000f00 */
[----:B------:R-:W-:Y:S01]  /*8c40*/  FMUL.FTZ R3, R238, c[0x0][0x23c] ;  /* 0x00008f00ee037a20 */ /* 0x000fe20000410000 */
[----:B------:R-:W-:Y:S01]  /*8c50*/  MOV R56, R105 ;  /* 0x0000006900387202 */ /* 0x000fe20000000f00 */
[-C--:B------:R-:W-:Y:S01]  /*8c60*/  FMUL.FTZ R114, R114, R65.reuse ;  /* 0x0000004172727220 */ /* 0x080fe20000410000 */
[----:B------:R2:W-:Y:S01]  /*8c70*/  MUFU.EX2 R37, R9 ;  /* 0x0000000900257308 */ /* 0x0005e20000000800 */
[----:B------:R-:W-:Y:S01]  /*8c80*/  MOV R139, R64 ;  /* 0x00000040008b7202 */ /* 0x000fe20000000f00 */
[----:B------:R-:W-:Y:S01]  /*8c90*/  FMUL.FTZ R115, R115, R65 ;  /* 0x0000004173737220 */ /* 0x000fe20000410000 */
[----:B------:R-:W-:Y:S01]  /*8ca0*/  FSEL R3, R3, RZ, P0 ;  /* 0x000000ff03037208 */ /* 0x000fe20000000000 */
[----:B------:R-:W-:Y:S01]  /*8cb0*/  FMUL.FTZ R120, R120, R66 ;  /* 0x0000004278787220 */ /* 0x000fe20000410000 */
[----:B------:R-:W-:Y:S01]  /*8cc0*/  MOV R134, R60 ;  /* 0x0000003c00867202 */ /* 0x000fe20000000f00 */
[----:B------:R-:W-:Y:S01]  /*8cd0*/  FMUL.FTZ R121, R121, R66 ;  /* 0x0000004279797220 */ /* 0x000fe20000410000 */
[----:B------:R-:W-:Y:S01]  /*8ce0*/  MOV R170, R252 ;  /* 0x000000fc00aa7202 */ /* 0x000fe20000000f00 */
[--C-:B------:R-:W-:Y:S01]  /*8cf0*/  FFMA.FTZ R11, R101, c[0x0][0x23c], -R3.reuse ;  /* 0x00008f00650b7a23 */ /* 0x100fe20000010803 */
[----:B------:R-:W-:Y:S01]  /*8d00*/  HMMA.16816.F32.BF16 R196, R4, R24, R112 ;  /* 0x0000001804c4723c */ /* 0x000fe20000041870 */
[----:B-1----:R-:W-:Y:S01]  /*8d10*/  FFMA.FTZ R10, R33, c[0x0][0x23c], -R3 ;  /* 0x00008f00210a7a23 */ /* 0x002fe20000010803 */
[----:B------:R-:W-:Y:S01]  /*8d20*/  MOV R169, R251 ;  /* 0x000000fb00a97202 */ /* 0x000fe20000000f00 */
[----:B------:R-:W1:Y:S01]  /*8d30*/  MUFU.EX2 R32, R11 ;  /* 0x0000000b00207308 */ /* 0x000e620000000800 */
[-C--:B------:R-:W-:Y:S01]  /*8d40*/  FMUL.FTZ R122, R122, R65.reuse ;  /* 0x000000417a7a7220 */ /* 0x080fe20000410000 */
[----:B------:R-:W-:Y:S01]  /*8d50*/  MOV R168, R250 ;  /* 0x000000fa00a87202 */ /* 0x000fe20000000f00 */
[----:B------:R-:W-:Y:S01]  /*8d60*/  FMUL.FTZ R123, R123, R65 ;  /* 0x000000417b7b7220 */ /* 0x000fe20000410000 */
[----:B--2---:R-:W-:Y:S01]  /*8d70*/  FSEL R9, R237, RZ, P1 ;  /* 0x000000ffed097208 */ /* 0x004fe20000800000 */
[----:B------:R-:W-:-:S02]  /*8d80*/  FMUL.FTZ R152, R152, R66 ;  /* 0x0000004298987220 */ /* 0x000fc40000410000 */
[----:B------:R-:W-:Y:S01]  /*8d90*/  FMUL.FTZ R153, R153, R66 ;  /* 0x0000004299997220 */ /* 0x000fe20000410000 */
[----:B------:R2:W-:Y:S01]  /*8da0*/  MUFU.EX2 R14, R10 ;  /* 0x0000000a000e7308 */ /* 0x0005e20000000800 */
[----:B------:R-:W-:Y:S01]  /*8db0*/  FADD.FTZ R12, R104, -R9 ;  /* 0x80000009680c7221 */ /* 0x000fe20000010000 */
[----:B------:R-:W-:Y:S01]  /*8dc0*/  FSEL R9, R238, RZ, P0 ;  /* 0x000000ffee097208 */ /* 0x000fe20000000000 */
[-C--:B------:R-:W-:Y:S01]  /*8dd0*/  FMUL.FTZ R154, R154, R65.reuse ;  /* 0x000000419a9a7220 */ /* 0x080fe20000410000 */
[----:B------:R-:W-:Y:S01]  /*8de0*/  HMMA.16816.F32.BF16 R192, R4, R26, R120 ;  /* 0x0000001a04c0723c */ /* 0x000fe20000041878 */
[----:B------:R-:W-:Y:S01]  /*8df0*/  FMUL.FTZ R155, R155, R65 ;  /* 0x000000419b9b7220 */ /* 0x000fe20000410000 */
[----:B------:R-:W-:Y:S01]  /*8e00*/  PLOP3.LUT P0, PT, PT, PT, UP0, 0x40, 0x0 ;  /* 0x000000000000781c */ /* 0x000fe20003f0e808 */
[----:B------:R-:W-:Y:S01]  /*8e10*/  FADD.FTZ R9, R103, -R9 ;  /* 0x8000000967097221 */ /* 0x000fe20000010000 */
[----:B-1----:R-:W-:Y:S01]  /*8e20*/  MOV R171, R32 ;  /* 0x0000002000ab7202 */ /* 0x002fe20000000f00 */
[----:B------:R-:W-:-:S02]  /*8e30*/  FFMA.FTZ R11, R57, c[0x0][0x23c], -R3 ;  /* 0x00008f00390b7a23 */ /* 0x000fc40000010803 */
[----:B------:R-:W-:Y:S01]  /*8e40*/  FMUL.FTZ R9, R9, c[0x0][0x23c] ;  /* 0x00008f0009097a20 */ /* 0x000fe20000410000 */
[----:B------:R-:W-:Y:S01]  /*8e50*/  HMMA.16816.F32.BF16 R176, R4, R30, R152 ;  /* 0x0000001e04b0723c */ /* 0x000fe20000041898 */
[----:B------:R-:W-:Y:S01]  /*8e60*/  MUFU.EX2 R32, R11 ;  /* 0x0000000b00207308 */ /* 0x000fe20000000800 */
[-C--:B------:R-:W-:Y:S02]  /*8e70*/  FMUL.FTZ R164, R164, R66.reuse ;  /* 0x00000042a4a47220 */ /* 0x080fe40000410000 */
[----:B--2---:R-:W-:Y:S02]  /*8e80*/  FFMA.FTZ R10, R63, c[0x0][0x23c], -R3 ;  /* 0x00008f003f0a7a23 */ /* 0x004fe40000010803 */
[----:B------:R-:W-:Y:S02]  /*8e90*/  FMUL.FTZ R165, R165, R66 ;  /* 0x00000042a5a57220 */ /* 0x000fe40000410000 */
[-C--:B------:R-:W-:Y:S01]  /*8ea0*/  FMUL.FTZ R166, R166, R65.reuse ;  /* 0x00000041a6a67220 */ /* 0x080fe20000410000 */
[----:B------:R1:W-:Y:S01]  /*8eb0*/  MUFU.EX2 R35, R10 ;  /* 0x0000000a00237308 */ /* 0x0003e20000000800 */
[----:B------:R-:W-:-:S02]  /*8ec0*/  FMUL.FTZ R167, R167, R65 ;  /* 0x00000041a7a77220 */ /* 0x000fc40000410000 */
[-C--:B------:R-:W-:Y:S02]  /*8ed0*/  FMUL.FTZ R148, R148, R66.reuse ;  /* 0x0000004294947220 */ /* 0x080fe40000410000 */
[-C--:B------:R-:W-:Y:S02]  /*8ee0*/  FMUL.FTZ R149, R149, R66.reuse ;  /* 0x0000004295957220 */ /* 0x080fe40000410000 */
[-C--:B------:R-:W-:Y:S01]  /*8ef0*/  FMUL.FTZ R150, R150, R65.reuse ;  /* 0x0000004196967220 */ /* 0x080fe20000410000 */
[----:B------:R-:W-:Y:S01]  /*8f00*/  MUFU.EX2 R11, R9 ;  /* 0x00000009000b7308 */ /* 0x000fe20000000800 */
[----:B------:R-:W-:Y:S01]  /*8f10*/  FMUL.FTZ R151, R151, R65 ;  /* 0x0000004197977220 */ /* 0x000fe20000410000 */
[----:B------:R-:W-:Y:S01]  /*8f20*/  HMMA.16816.F32.BF16 R112, R4, R48, R164 ;  /* 0x000000300470723c */ /* 0x000fe200000418a4 */
[-C--:B------:R-:W-:Y:S02]  /*8f30*/  FMUL.FTZ R72, R72, R66.reuse ;  /* 0x0000004248487220 */ /* 0x080fe40000410000 */
[----:B------:R-:W-:-:S02]  /*8f40*/  FMUL.FTZ R73, R73, R66 ;  /* 0x0000004249497220 */ /* 0x000fc40000410000 */
[-C--:B------:R-:W-:Y:S02]  /*8f50*/  FMUL.FTZ R74, R74, R65.reuse ;  /* 0x000000414a4a7220 */ /* 0x080fe40000410000 */
[----:B-1----:R-:W-:Y:S01]  /*8f60*/  FMUL.FTZ R10, R12, c[0x0][0x23c] ;  /* 0x00008f000c0a7a20 */ /* 0x002fe20000410000 */
[C---:B------:R-:W-:Y:S01]  /*8f70*/  HMMA.16816.F32.BF16 R120, R4.reuse, R28, R148 ;  /* 0x0000001c0478723c */ /* 0x040fe20000041894 */
[-C--:B------:R-:W-:Y:S02]  /*8f80*/  FMUL.FTZ R75, R75, R65.reuse ;  /* 0x000000414b4b7220 */ /* 0x080fe40000410000 */
[----:B------:R-:W1:Y:S01]  /*8f90*/  MUFU.EX2 R64, R10 ;  /* 0x0000000a00407308 */ /* 0x000e620000000800 */
        /* <DEDUP_REMOVED lines=9> */
[----:B------:R-:W-:Y:S02]  /*9030*/  FMUL.FTZ R91, R91, R65 ;  /* 0x000000415b5b7220 */ /* 0x000fe40000410000 */
[-C--:B------:R-:W-:Y:S02]  /*9040*/  FMUL.FTZ R92, R92, R66.reuse ;  /* 0x000000425c5c7220 */ /* 0x080fe40000410000 */
[----:B------:R-:W-:-:S02]  /*9050*/  FMUL.FTZ R93, R93, R66 ;  /* 0x000000425d5d7220 */ /* 0x000fc40000410000 */
[-C--:B------:R-:W-:Y:S01]  /*9060*/  FMUL.FTZ R94, R94, R65.reuse ;  /* 0x000000415e5e7220 */ /* 0x080fe20000410000 */
[C---:B------:R-:W-:Y:S01]  /*9070*/  HMMA.16816.F32.BF16 R164, R4.reuse, R40, R88 ;  /* 0x0000002804a4723c */ /* 0x040fe20000041858 */
[----:B------:R-:W-:Y:S02]  /*9080*/  FMUL.FTZ R95, R95, R65 ;  /* 0x000000415f5f7220 */ /* 0x000fe40000410000 */
[-C--:B-1----:R-:W-:Y:S02]  /*9090*/  FMUL.FTZ R160, R160, R64.reuse ;  /* 0x00000040a0a07220 */ /* 0x082fe40000410000 */
[----:B------:R-:W-:Y:S02]  /*90a0*/  FMUL.FTZ R161, R161, R64 ;  /* 0x00000040a1a17220 */ /* 0x000fe40000410000 */
[-C--:B------:R-:W-:Y:S01]  /*90b0*/  FMUL.FTZ R162, R162, R11.reuse ;  /* 0x0000000ba2a27220 */ /* 0x080fe20000410000 */
[----:B------:R-:W-:Y:S01]  /*90c0*/  HMMA.16816.F32.BF16 R152, R4, R42, R92 ;  /* 0x0000002a0498723c */ /* 0x000fe2000004185c */
[----:B------:R-:W-:-:S02]  /*90d0*/  FMUL.FTZ R163, R163, R11 ;  /* 0x0000000ba3a37220 */ /* 0x000fc40000410000 */
[----:B------:R-:W-:Y:S02]  /*90e0*/  FFMA.FTZ R9, R58, c[0x0][0x23c], -R2 ;  /* 0x00008f003a097a23 */ /* 0x000fe40000010802 */
[-C--:B------:R-:W-:Y:S02]  /*90f0*/  FMUL.FTZ R172, R172, R64.reuse ;  /* 0x00000040acac7220 */ /* 0x080fe40000410000 */
[----:B------:R-:W-:Y:S01]  /*9100*/  F2FP.BF16.PACK_AB R4, R135, R59 ;  /* 0x0000003b8704723e */ /* 0x000fe200000010ff */
[----:B------:R-:W-:Y:S01]  /*9110*/  FMUL.FTZ R173, R173, R64 ;  /* 0x00000040adad7220 */ /* 0x000fe20000410000 */
[----:B------:R-:W-:Y:S01]  /*9120*/  F2FP.BF16.PACK_AB R5, R171, R14 ;  /* 0x0000000eab05723e */ /* 0x000fe200000010ff */
[----:B------:R-:W-:Y:S01]  /*9130*/  FMUL.FTZ R174, R174, R11 ;  /* 0x0000000baeae7220 */ /* 0x000fe20000410000 */
[----:B------:R-:W-:Y:S01]  /*9140*/  F2FP.BF16.PACK_AB R6, R37, R13 ;  /* 0x0000000d2506723e */ /* 0x000fe200000010ff */
[----:B------:R-:W-:Y:S01]  /*9150*/  FMUL.FTZ R175, R175, R11 ;  /* 0x0000000bafaf7220 */ /* 0x000fe20000410000 */
[----:B------:R-:W-:Y:S01]  /*9160*/  F2FP.BF16.PACK_AB R7, R32, R35 ;  /* 0x000000232007723e */ /* 0x000fe200000010ff */
[-C--:B------:R-:W-:Y:S01]  /*9170*/  FMUL.FTZ R140, R140, R64.reuse ;  /* 0x000000408c8c7220 */ /* 0x080fe20000410000 */
[----:B------:R1:W2:Y:S01]  /*9180*/  MUFU.EX2 R33, R9 ;  /* 0x0000000900217308 */ /* 0x0002a20000000800 */
[----:B------:R-:W-:-:S02]  /*9190*/  FMUL.FTZ R141, R141, R64 ;  /* 0x000000408d8d7220 */ /* 0x000fc40000410000 */
[-C--:B------:R-:W-:Y:S02]  /*91a0*/  FMUL.FTZ R142, R142, R11.reuse ;  /* 0x0000000b8e8e7220 */ /* 0x080fe40000410000 */
[-C--:B------:R-:W-:Y:S01]  /*91b0*/  FMUL.FTZ R143, R143, R11.reuse ;  /* 0x0000000b8f8f7220 */ /* 0x080fe20000410000 */
[C---:B------:R-:W-:Y:S01]  /*91c0*/  HMMA.16816.F32.BF16 R60, R4.reuse, R48, R160 ;  /* 0x00000030043c723c */ /* 0x040fe200000418a0 */
[-C--:B------:R-:W-:Y:S02]  /*91d0*/  FMUL.FTZ R144, R144, R64.reuse ;  /* 0x0000004090907220 */ /* 0x080fe40000410000 */
[----:B------:R-:W-:Y:S02]  /*91e0*/  FMUL.FTZ R145, R145, R64 ;  /* 0x0000004091917220 */ /* 0x000fe40000410000 */
[-C--:B------:R-:W-:Y:S02]  /*91f0*/  FMUL.FTZ R146, R146, R11.reuse ;  /* 0x0000000b92927220 */ /* 0x080fe40000410000 */
[----:B------:R-:W-:Y:S01]  /*9200*/  FMUL.FTZ R147, R147, R11 ;  /* 0x0000000b93937220 */ /* 0x000fe20000410000 */
[C---:B------:R-:W-:Y:S01]  /*9210*/  HMMA.16816.F32.BF16 R48, R4.reuse, R50, R172 ;  /* 0x000000320430723c */ /* 0x040fe200000418ac */
[--C-:B------:R-:W-:Y:S01]  /*9220*/  FFMA.FTZ R10, R46, c[0x0][0x23c], -R2.reuse ;  /* 0x00008f002e0a7a23 */ /* 0x100fe20000010802 */
[----:B------:R-:W-:Y:S01]  /*9230*/  MOV R160, R134 ;  /* 0x0000008600a07202 */ /* 0x000fe20000000f00 */
[--C-:B-1----:R-:W-:Y:S01]  /*9240*/  FFMA.FTZ R9, R47, c[0x0][0x23c], -R2.reuse ;  /* 0x00008f002f097a23 */ /* 0x102fe20000010802 */
[----:B------:R-:W-:Y:S01]  /*9250*/  MOV R163, R135 ;  /* 0x0000008700a37202 */ /* 0x000fe20000000f00 */
[----:B------:R-:W-:Y:S01]  /*9260*/  FMUL.FTZ R68, R68, R64 ;  /* 0x0000004044447220 */ /* 0x000fe20000410000 */
[----:B------:R-:W-:Y:S01]  /*9270*/  MOV R162, R14 ;  /* 0x0000000e00a27202 */ /* 0x000fe20000000f00 */
[----:B------:R1:W3:Y:S01]  /*9280*/  MUFU.EX2 R172, R9 ;  /* 0x0000000900ac7308 */ /* 0x0002e20000000800 */
[C---:B------:R-:W-:Y:S01]  /*9290*/  HMMA.16816.F32.BF16 R76, R4.reuse, R22, R140 ;  /* 0x00000016044c723c */ /* 0x040fe2000004188c */
[----:B------:R-:W-:Y:S01]  /*92a0*/  MOV R174, R37 ;  /* 0x0000002500ae7202 */ /* 0x000fe20000000f00 */
[----:B------:R-:W-:Y:S01]  /*92b0*/  FMUL.FTZ R69, R69, R64 ;  /* 0x0000004045457220 */ /* 0x000fe20000410000 */
[----:B------:R-:W-:Y:S01]  /*92c0*/  MOV R175, R35 ;  /* 0x0000002300af7202 */ /* 0x000fe20000000f00 */
[-C--:B------:R-:W-:Y:S01]  /*92d0*/  FMUL.FTZ R70, R70, R11.reuse ;  /* 0x0000000b46467220 */ /* 0x080fe20000410000 */
[----:B------:R-:W-:Y:S01]  /*92e0*/  MOV R173, R32 ;  /* 0x0000002000ad7202 */ /* 0x000fe20000000f00 */
[----:B------:R-:W-:Y:S01]  /*92f0*/  FMUL.FTZ R71, R71, R11 ;  /* 0x0000000b47477220 */ /* 0x000fe20000410000 */
[----:B------:R-:W-:Y:S01]  /*9300*/  MOV R142, R39 ;  /* 0x00000027008e7202 */ /* 0x000fe20000000f00 */
[C---:B------:R-:W-:Y:S01]  /*9310*/  HMMA.16816.F32.BF16 R72, R4.reuse, R28, R144 ;  /* 0x0000001c0448723c */ /* 0x040fe20000041890 */
[----:B------:R4:W-:Y:S01]  /*9320*/  MUFU.EX2 R141, R10 ;  /* 0x0000000a008d7308 */ /* 0x0009e20000000800 */
[-C--:B------:R-:W-:Y:S01]  /*9330*/  FMUL.FTZ R116, R116, R64.reuse ;  /* 0x0000004074747220 */ /* 0x080fe20000410000 */
[----:B------:R-:W-:Y:S01]  /*9340*/  MOV R143, R59 ;  /* 0x0000003b008f7202 */ /* 0x000fe20000000f00 */
[----:B------:R-:W-:Y:S01]  /*9350*/  FMUL.FTZ R117, R117, R64 ;  /* 0x0000004075757220 */ /* 0x000fe20000410000 */
[----:B------:R-:W-:Y:S01]  /*9360*/  MOV R161, R13 ;  /* 0x0000000d00a17202 */ /* 0x000fe20000000f00 */
[-C--:B------:R-:W-:Y:S01]  /*9370*/  FMUL.FTZ R118, R118, R11.reuse ;  /* 0x0000000b76767220 */ /* 0x080fe20000410000 */
[----:B------:R-:W-:Y:S01]  /*9380*/  MOV R145, R38 ;  /* 0x0000002600917202 */ /* 0x000fe20000000f00 */
[----:B-1----:R-:W-:Y:S01]  /*9390*/  FFMA.FTZ R9, R36, c[0x0][0x23c], -R2 ;  /* 0x00008f0024097a23 */ /* 0x002fe20000010802 */
[C---:B------:R-:W-:Y:S01]  /*93a0*/  HMMA.16816.F32.BF16 R44, R4.reuse, R52, R68 ;  /* 0x00000034042c723c */ /* 0x040fe20000041844 */
[----:B------:R-:W1:Y:S01]  /*93b0*/  LDSM.16.MT88.4 R36, [R220+0x9400] ;  /* 0x00940000dc24783b */ /* 0x000e620000004200 */
[----:B------:R-:W-:Y:S01]  /*93c0*/  FMUL.FTZ R119, R119, R11 ;  /* 0x0000000b77777220 */ /* 0x000fe20000410000 */
[----:B------:R5:W-:Y:S01]  /*93d0*/  MUFU.EX2 R146, R9 ;  /* 0x0000000900927308 */ /* 0x000be20000000800 */
[----:B------:R-:W-:Y:S01]  /*93e0*/  FMUL.FTZ R84, R84, R64 ;  /* 0x0000004054547220 */ /* 0x000fe20000410000 */
[----:B------:R-:W-:Y:S01]  /*93f0*/  MOV R147, R34 ;  /* 0x0000002200937202 */ /* 0x000fe20000000f00 */
[-C--:B------:R-:W-:Y:S01]  /*9400*/  FMUL.FTZ R85, R85, R64.reuse ;  /* 0x0000004055557220 */ /* 0x080fe20000410000 */
[----:B--2---:R-:W-:Y:S01]  /*9410*/  MOV R70, R33 ;  /* 0x0000002100467202 */ /* 0x004fe20000000f00 */
[--C-:B----4-:R-:W-:Y:S01]  /*9420*/  FFMA.FTZ R10, R186, c[0x0][0x23c], -R0.reuse ;  /* 0x00008f00ba0a7a23 */ /* 0x110fe20000010800 */
[C---:B------:R-:W-:Y:S01]  /*9430*/  HMMA.16816.F32.BF16 R92, R4.reuse, R24, R116 ;  /* 0x00000018045c723c */ /* 0x040fe20000041874 */
[-C--:B------:R-:W-:Y:S01]  /*9440*/  FMUL.FTZ R86, R86, R11.reuse ;  /* 0x0000000b56567220 */ /* 0x080fe20000410000 */
[----:B------:R-:W2:Y:S01]  /*9450*/  LDSM.16.MT88.4 R32, [R222+0x9400] ;  /* 0x00940000de20783b */ /* 0x000ea20000004200 */
[----:B------:R-:W-:Y:S01]  /*9460*/  MUFU.EX2 R68, R10 ;  /* 0x0000000a00447308 */ /* 0x000fe20000000800 */
[----:B------:R-:W-:Y:S01]  /*9470*/  FMUL.FTZ R87, R87, R11 ;  /* 0x0000000b57577220 */ /* 0x000fe20000410000 */
[----:B------:R-:W-:Y:S01]  /*9480*/  MOV R144, R15 ;  /* 0x0000000f00907202 */ /* 0x000fe20000000f00 */
[----:B------:R-:W-:Y:S01]  /*9490*/  FMUL.FTZ R124, R124, R64 ;  /* 0x000000407c7c7220 */ /* 0x000fe20000410000 */
[----:B------:R-:W-:Y:S01]  /*94a0*/  MOV R118, R56 ;  /* 0x0000003800767202 */ /* 0x000fe20000000f00 */
[----:B------:R-:W-:Y:S01]  /*94b0*/  FMUL.FTZ R125, R125, R64 ;  /* 0x000000407d7d7220 */ /* 0x000fe20000410000 */
[----:B------:R-:W-:Y:S01]  /*94c0*/  MOV R119, R139 ;  /* 0x0000008b00777202 */ /* 0x000fe20000000f00 */
[--C-:B-----5:R-:W-:Y:S01]  /*94d0*/  FFMA.FTZ R9, R185, c[0x0][0x23c], -R0.reuse ;  /* 0x00008f00b9097a23 */ /* 0x120fe20000010800 */
[C---:B------:R-:W-:Y:S01]  /*94e0*/  HMMA.16816.F32.BF16 R56, R4.reuse, R40, R84 ;  /* 0x000000280438723c */ /* 0x040fe20000041854 */
[-C--:B------:R-:W-:Y:S01]  /*94f0*/  FMUL.FTZ R126, R126, R11.reuse ;  /* 0x0000000b7e7e7220 */ /* 0x080fe20000410000 */
[----:B------:R-:W-:Y:S01]  /*9500*/  MOV R117, R132 ;  /* 0x0000008400757202 */ /* 0x000fe20000000f00 */
[----:B------:R4:W5:Y:S01]  /*9510*/  MUFU.EX2 R252, R9 ;  /* 0x0000000900fc7308 */ /* 0x0009620000000800 */
[----:B------:R-:W-:Y:S01]  /*9520*/  FMUL.FTZ R127, R127, R11 ;  /* 0x0000000b7f7f7220 */ /* 0x000fe20000410000 */
[----:B------:R-:W-:Y:S01]  /*9530*/  MOV R116, R133 ;  /* 0x0000008500747202 */ /* 0x000fe20000000f00 */
[-C--:B------:R-:W-:Y:S01]  /*9540*/  FMUL.FTZ R128, R128, R64.reuse ;  /* 0x0000004080807220 */ /* 0x080fe20000410000 */
[----:B------:R-:W-:Y:S01]  /*9550*/  LDSM.16.MT88.4 R12, [R222+0xa400] ;  /* 0x00a40000de0c783b */ /* 0x000fe20000004200 */
[-C--:B------:R-:W-:Y:S01]  /*9560*/  FMUL.FTZ R129, R129, R64.reuse ;  /* 0x0000004081817220 */ /* 0x080fe20000410000 */
[----:B------:R-:W-:Y:S01]  /*9570*/  MOV R186, R173 ;  /* 0x000000ad00ba7202 */ /* 0x000fe20000000f00 */
[-C--:B------:R-:W-:Y:S01]  /*9580*/  FMUL.FTZ R130, R130, R11.reuse ;  /* 0x0000000b82827220 */ /* 0x080fe20000410000 */
[C---:B------:R-:W-:Y:S01]  /*9590*/  HMMA.16816.F32.BF16 R88, R4.reuse, R26, R124 ;  /* 0x0000001a0458723c */ /* 0x040fe2000004187c */
[----:B------:R-:W-:Y:S01]  /*95a0*/  FMUL.FTZ R131, R131, R11 ;  /* 0x0000000b83837220 */ /* 0x000fe20000410000 */
[----:B------:R-:W-:Y:S01]  /*95b0*/  LDSM.16.MT88.4 R24, [R222+0xb400] ;  /* 0x00b40000de18783b */ /* 0x000fe20000004200 */
[----:B------:R-:W-:Y:S01]  /*95c0*/  FMUL.FTZ R156, R156, R64 ;  /* 0x000000409c9c7220 */ /* 0x000fe20000410000 */
[----:B------:R-:W-:Y:S01]  /*95d0*/  MOV R185, R116 ;  /* 0x0000007400b97202 */ /* 0x000fe20000000f00 */
[----:B------:R-:W-:Y:S01]  /*95e0*/  FMUL.FTZ R157, R157, R64 ;  /* 0x000000409d9d7220 */ /* 0x000fe20000410000 */
[----:B------:R-:W-:Y:S01]  /*95f0*/  MOV R71, R117 ;  /* 0x0000007500477202 */ /* 0x000fe20000000f00 */
[-C--:B------:R-:W-:Y:S01]  /*9600*/  FMUL.FTZ R158, R158, R11.reuse ;  /* 0x0000000b9e9e7220 */ /* 0x080fe20000410000 */
[----:B------:R-:W-:Y:S01]  /*9610*/  HMMA.16816.F32.BF16 R148, R4, R20, R128 ;  /* 0x000000140494723c */ /* 0x000fe20000041880 */
[----:B----4-:R-:W-:Y:S01]  /*9620*/  FFMA.FTZ R9, R184, c[0x0][0x23c], -R0 ;  /* 0x00008f00b8097a23 */ /* 0x010fe20000010800 */
[----:B------:R-:W-:Y:S01]  /*9630*/  LDSM.16.MT88.4 R20, [R220+0xb400] ;  /* 0x00b40000dc14783b */ /* 0x000fe20000004200 */
[----:B------:R-:W-:Y:S01]  /*9640*/  FMUL.FTZ R159, R159, R11 ;  /* 0x0000000b9f9f7220 */ /* 0x000fe20000410000 */
[----:B------:R-:W-:Y:S01]  /*9650*/  MOV R173, R118 ;  /* 0x0000007600ad7202 */ /* 0x000fe20000000f00 */
[----:B------:R4:W-:Y:S01]  /*9660*/  MUFU.EX2 R140, R9 ;  /* 0x00000009008c7308 */ /* 0x0009e20000000800 */
[----:B------:R-:W-:-:S02]  /*9670*/  FMUL.FTZ R80, R80, R64 ;  /* 0x0000004050507220 */ /* 0x000fc40000410000 */
[-C--:B------:R-:W-:Y:S02]  /*9680*/  FMUL.FTZ R81, R81, R64.reuse ;  /* 0x0000004051517220 */ /* 0x080fe40000410000 */
[-C--:B------:R-:W-:Y:S01]  /*9690*/  FMUL.FTZ R82, R82, R11.reuse ;  /* 0x0000000b52527220 */ /* 0x080fe20000410000 */
[C---:B------:R-:W-:Y:S01]  /*96a0*/  HMMA.16816.F32.BF16 R156, R4.reuse, R30, R156 ;  /* 0x0000001e049c723c */ /* 0x040fe2000004189c */
[-C--:B------:R-:W-:Y:S01]  /*96b0*/  FMUL.FTZ R83, R83, R11.reuse ;  /* 0x0000000b53537220 */ /* 0x080fe20000410000 */
[----:B------:R-:W2:Y:S01]  /*96c0*/  LDSM.16.MT88.4 R28, [R220+0xa400] ;  /* 0x00a40000dc1c783b */ /* 0x000ea20000004200 */
[-C--:B------:R-:W-:Y:S02]  /*96d0*/  FMUL.FTZ R96, R96, R64.reuse ;  /* 0x0000004060607220 */ /* 0x080fe40000410000 */
[----:B------:R-:W-:Y:S02]  /*96e0*/  FMUL.FTZ R97, R97, R64 ;  /* 0x0000004061617220 */ /* 0x000fe40000410000 */
[-C--:B------:R-:W-:Y:S01]  /*96f0*/  FMUL.FTZ R98, R98, R11.reuse ;  /* 0x0000000b62627220 */ /* 0x080fe20000410000 */
[----:B------:R-:W-:Y:S01]  /*9700*/  HMMA.16816.F32.BF16 R52, R4, R54, R80 ;  /* 0x000000360434723c */ /* 0x000fe20000041850 */
[----:B------:R-:W-:-:S02]  /*9710*/  FMUL.FTZ R99, R99, R11 ;  /* 0x0000000b63637220 */ /* 0x000fc40000410000 */
[----:B----4-:R-:W-:Y:S02]  /*9720*/  FFMA.FTZ R9, R67, c[0x0][0x23c], -R0 ;  /* 0x00008f0043097a23 */ /* 0x010fe40000010800 */
[----:B------:R-:W-:Y:S02]  /*9730*/  FFMA.FTZ R10, R201, c[0x0][0x23c], -R8 ;  /* 0x00008f00c90a7a23 */ /* 0x000fe40000010808 */
[----:B------:R4:W1:Y:S01]  /*9740*/  MUFU.EX2 R251, R9 ;  /* 0x0000000900fb7308 */ /* 0x0008620000000800 */
[----:B------:R-:W-:Y:S07]  /*9750*/  HMMA.16816.F32.BF16 R40, R4, R42, R96 ;  /* 0x0000002a0428723c */ /* 0x000fee0000041860 */
[----:B---3--:R-:W-:Y:S01]  /*9760*/  F2FP.BF16.PACK_AB R4, R172, R70 ;  /* 0x00000046ac04723e */ /* 0x008fe200000010ff */
[----:B------:R3:W-:Y:S01]  /*9770*/  MUFU.EX2 R250, R10 ;  /* 0x0000000a00fa7308 */ /* 0x0007e20000000800 */
[----:B-----5:R-:W-:-:S02]  /*9780*/  F2FP.BF16.PACK_AB R5, R252, R68 ;  /* 0x00000044fc05723e */ /* 0x020fc400000010ff */
[----:B------:R-:W-:Y:S01]  /*9790*/  F2FP.BF16.PACK_AB R6, R146, R141 ;  /* 0x0000008d9206723e */ /* 0x000fe200000010ff */
[----:B----4-:R-:W-:Y:S01]  /*97a0*/  FFMA.FTZ R9, R200, c[0x0][0x23c], -R8 ;  /* 0x00008f00c8097a23 */ /* 0x010fe20000010808 */
[----:B-1----:R-:W-:-:S03]  /*97b0*/  F2FP.BF16.PACK_AB R7, R251, R140 ;  /* 0x0000008cfb07723e */ /* 0x002fc600000010ff */
[----:B------:R1:W4:Y:S04]  /*97c0*/  MUFU.EX2 R201, R9 ;  /* 0x0000000900c97308 */ /* 0x0003280000000800 */
[----:B------:R-:W-:Y:S01]  /*97d0*/  HMMA.16816.F32.BF16 R136, R4, R36, R196 ;  /* 0x000000240488723c */ /* 0x000fe200000418c4 */
[----:B---3--:R-:W-:Y:S02]  /*97e0*/  MOV R10, R142 ;  /* 0x0000008e000a7202 */ /* 0x008fe40000000f00 */
[----:B------:R-:W-:-:S05]  /*97f0*/  MOV R142, R169 ;  /* 0x000000a9008e7202 */ /* 0x000fca0000000f00 */
[----:B------:R-:W-:Y:S01]  /*9800*/  HMMA.16816.F32.BF16 R132, R4, R38, R192 ;  /* 0x000000260484723c */ /* 0x000fe200000418c0 */
[----:B-1----:R-:W-:Y:S01]  /*9810*/  FFMA.FTZ R9, R202, c[0x0][0x23c], -R8 ;  /* 0x00008f00ca097a23 */ /* 0x002fe20000010808 */
[----:B------:R-:W-:-:S03]  /*9820*/  MOV R202, R146 ;  /* 0x0000009200ca7202 */ /* 0x000fc60000000f00 */
[----:B------:R1:W-:Y:S03]  /*9830*/  MUFU.EX2 R200, R9 ;  /* 0x0000000900c87308 */ /* 0x0003e60000000800 */
[C---:B--2---:R-:W-:Y:S08]  /*9840*/  HMMA.16816.F32.BF16 R128, R4.reuse, R32, R188 ;  /* 0x000000200480723c */ /* 0x044ff000000418bc */
[----:B------:R-:W-:Y:S01]  /*9850*/  HMMA.16816.F32.BF16 R124, R4, R34, R180 ;  /* 0x00000022047c723c */ /* 0x000fe200000418b4 */
[----:B-1----:R-:W-:-:S07]  /*9860*/  FFMA.FTZ R9, R187, c[0x0][0x23c], -R8 ;  /* 0x00008f00bb097a23 */ /* 0x002fce0000010808 */
[C---:B------:R-:W-:Y:S01]  /*9870*/  HMMA.16816.F32.BF16 R120, R4.reuse, R28, R120 ;  /* 0x0000001c0478723c */ /* 0x040fe20000041878 */
[----:B------:R1:W-:Y:S07]  /*9880*/  MUFU.EX2 R199, R9 ;  /* 0x0000000900c77308 */ /* 0x0003ee0000000800 */
[C---:B------:R-:W-:Y:S08]  /*9890*/  HMMA.16816.F32.BF16 R112, R4.reuse, R12, R112 ;  /* 0x0000000c0470723c */ /* 0x040ff00000041870 */
[----:B------:R-:W-:Y:S01]  /*98a0*/  HMMA.16816.F32.BF16 R108, R4, R14, R108 ;  /* 0x0000000e046c723c */ /* 0x000fe2000004186c */
[----:B-1----:R-:W-:Y:S01]  /*98b0*/  FFMA.FTZ R9, R206, c[0x0][0x23c], -R3 ;  /* 0x00008f00ce097a23 */ /* 0x002fe20000010803 */
[----:B------:R-:W-:-:S03]  /*98c0*/  MOV R206, R140 ;  /* 0x0000008c00ce7202 */ /* 0x000fc60000000f00 */
[----:B------:R1:W-:Y:S03]  /*98d0*/  MUFU.EX2 R198, R9 ;  /* 0x0000000900c67308 */ /* 0x0003e60000000800 */
[C---:B------:R-:W-:Y:S08]  /*98e0*/  HMMA.16816.F32.BF16 R104, R4.reuse, R20, R104 ;  /* 0x000000140468723c */ /* 0x040ff00000041868 */
[----:B------:R-:W-:Y:S01]  /*98f0*/  HMMA.16816.F32.BF16 R100, R4, R22, R100 ;  /* 0x000000160464723c */ /* 0x000fe20000041864 */
[----:B-1----:R-:W-:-:S07]  /*9900*/  FFMA.FTZ R9, R205, c[0x0][0x23c], -R3 ;  /* 0x00008f00cd097a23 */ /* 0x002fce0000010803 */
[C---:B------:R-:W-:Y:S01]  /*9910*/  HMMA.16816.F32.BF16 R96, R4.reuse, R24, R164 ;  /* 0x000000180460723c */ /* 0x040fe200000418a4 */
[----:B------:R-:W-:Y:S01]  /*9920*/  MOV R205, R141 ;  /* 0x0000008d00cd7202 */ /* 0x000fe20000000f00 */
[----:B------:R1:W2:Y:S06]  /*9930*/  MUFU.EX2 R197, R9 ;  /* 0x0000000900c57308 */ /* 0x0002ac0000000800 */
[----:B------:R-:W-:Y:S01]  /*9940*/  HMMA.16816.F32.BF16 R84, R4, R26, R152 ;  /* 0x0000001a0454723c */ /* 0x000fe20000041898 */
[----:B-1----:R-:W-:Y:S01]  /*9950*/  FFMA.FTZ R9, R204, c[0x0][0x23c], -R3 ;  /* 0x00008f00cc097a23 */ /* 0x002fe20000010803 */
[----:B------:R-:W-:-:S02]  /*9960*/  MOV R204, R172 ;  /* 0x000000ac00cc7202 */ /* 0x000fc40000000f00 */
[----:B------:R-:W-:Y:S01]  /*9970*/  MOV R172, R174 ;  /* 0x000000ae00ac7202 */ /* 0x000fe20000000f00 */
[----:B------:R1:W-:Y:S01]  /*9980*/  MUFU.EX2 R196, R9 ;  /* 0x0000000900c47308 */ /* 0x0003e20000000800 */
[----:B------:R-:W-:Y:S02]  /*9990*/  MOV R174, R119 ;  /* 0x0000007700ae7202 */ /* 0x000fe40000000f00 */
[----:B------:R-:W-:Y:S07]  /*99a0*/  HMMA.16816.F32.BF16 R116, R4, R30, R176 ;  /* 0x0000001e0474723c */ /* 0x000fee00000418b0 */
[----:B----4-:R-:W-:-:S02]  /*99b0*/  F2FP.BF16.PACK_AB R4, R201, R250 ;  /* 0x000000fac904723e */ /* 0x010fc400000010ff */
[----:B--2---:R-:W-:Y:S02]  /*99c0*/  F2FP.BF16.PACK_AB R5, R197, R198 ;  /* 0x000000c6c505723e */ /* 0x004fe400000010ff */
        /* <DEDUP_REMOVED lines=10> */
[----:B------:R-:W-:Y:S01]  /*9a70*/  LDSM.16.MT88.4 R36, [R220+0x9800] ;  /* 0x00980000dc24783b */ /* 0x000fe20000004200 */
[----:B-1----:R-:W-:Y:S01]  /*9a80*/  FFMA.FTZ R9, R209, c[0x0][0x23c], -R2 ;  /* 0x00008f00d1097a23 */ /* 0x002fe20000010802 */
[----:B------:R-:W-:-:S03]  /*9a90*/  MOV R209, R71 ;  /* 0x0000004700d17202 */ /* 0x000fc60000000f00 */
[----:B------:R1:W2:Y:S02]  /*9aa0*/  MUFU.EX2 R193, R9 ;  /* 0x0000000900c17308 */ /* 0x0002a40000000800 */
[C---:B------:R-:W-:Y:S08]  /*9ab0*/  HMMA.16816.F32.BF16 R80, R4.reuse, R32, R148 ;  /* 0x000000200450723c */ /* 0x040ff00000041894 */
[----:B------:R-:W-:Y:S01]  /*9ac0*/  HMMA.16816.F32.BF16 R76, R4, R34, R76 ;  /* 0x00000022044c723c */ /* 0x000fe2000004184c */
[----:B------:R-:W-:Y:S01]  /*9ad0*/  LDSM.16.MT88.4 R32, [R222+0x9800] ;  /* 0x00980000de20783b */ /* 0x000fe20000004200 */
[----:B-1----:R-:W-:Y:S01]  /*9ae0*/  FFMA.FTZ R9, R208, c[0x0][0x23c], -R2 ;  /* 0x00008f00d0097a23 */ /* 0x002fe20000010802 */
[----:B------:R-:W-:-:S05]  /*9af0*/  MOV R208, R185 ;  /* 0x000000b900d07202 */ /* 0x000fca0000000f00 */
[C---:B------:R-:W-:Y:S01]  /*9b00*/  HMMA.16816.F32.BF16 R72, R4.reuse, R28, R72 ;  /* 0x0000001c0448723c */ /* 0x040fe20000041848 */
[----:B------:R1:W-:Y:S07]  /*9b10*/  MUFU.EX2 R192, R9 ;  /* 0x0000000900c07308 */ /* 0x0003ee0000000800 */
[C---:B------:R-:W-:Y:S01]  /*9b20*/  HMMA.16816.F32.BF16 R68, R4.reuse, R30, R156 ;  /* 0x0000001e0444723c */ /* 0x040fe2000004189c */
[----:B------:R-:W3:Y:S04]  /*9b30*/  LDSM.16.MT88.4 R28, [R220+0xa800] ;  /* 0x00a80000dc1c783b */ /* 0x000ee80000004200 */
[----:B------:R-:W-:Y:S03]  /*9b40*/  LDSM.16.MT88.4 R156, [R220+0xac00] ;  /* 0x00ac0000dc9c783b */ /* 0x000fe60000004200 */
[----:B------:R-:W-:Y:S01]  /*9b50*/  HMMA.16816.F32.BF16 R60, R4, R12, R60 ;  /* 0x0000000c043c723c */ /* 0x000fe2000004183c */
[----:B-1----:R-:W-:Y:S01]  /*9b60*/  FFMA.FTZ R9, R207, c[0x0][0x23c], -R2 ;  /* 0x00008f00cf097a23 */ /* 0x002fe20000010802 */
[----:B------:R-:W-:-:S03]  /*9b70*/  MOV R207, R186 ;  /* 0x000000ba00cf7202 */ /* 0x000fc60000000f00 */
[----:B------:R1:W4:Y:S03]  /*9b80*/  MUFU.EX2 R191, R9 ;  /* 0x0000000900bf7308 */ /* 0x0003260000000800 */
[C---:B------:R-:W-:Y:S01]  /*9b90*/  HMMA.16816.F32.BF16 R48, R4.reuse, R14, R48 ;  /* 0x0000000e0430723c */ /* 0x040fe20000041830 */
[----:B------:R-:W5:Y:S07]  /*9ba0*/  LDSM.16.MT88.4 R12, [R222+0xa800] ;  /* 0x00a80000de0c783b */ /* 0x000f6e0000004200 */
        /* <DEDUP_REMOVED lines=9> */
[----:B--2---:R-:W-:Y:S01]  /*9c40*/  FFMA.FTZ R9, R214, c[0x0][0x23c], -R0 ;  /* 0x00008f00d6097a23 */ /* 0x004fe20000010800 */
[----:B------:R-:W-:-:S02]  /*9c50*/  MOV R214, R173 ;  /* 0x000000ad00d67202 */ /* 0x000fc40000000f00 */
[----:B------:R-:W-:Y:S01]  /*9c60*/  MOV R173, R160 ;  /* 0x000000a000ad7202 */ /* 0x000fe20000000f00 */
[----:B------:R2:W2:Y:S01]  /*9c70*/  MUFU.EX2 R189, R9 ;  /* 0x0000000900bd7308 */ /* 0x0004a20000000800 */
[----:B------:R-:W-:Y:S02]  /*9c80*/  F2FP.BF16.PACK_AB R4, R193, R194 ;  /* 0x000000c2c104723e */ /* 0x000fe400000010ff */
[----:B----4-:R-:W-:Y:S01]  /*9c90*/  F2FP.BF16.PACK_AB R6, R191, R192 ;  /* 0x000000c0bf06723e */ /* 0x010fe200000010ff */
[----:B--2---:R-:W-:Y:S01]  /*9ca0*/  FFMA.FTZ R9, R211, c[0x0][0x23c], -R0 ;  /* 0x00008f00d3097a23 */ /* 0x004fe20000010800 */
[----:B------:R-:W-:Y:S02]  /*9cb0*/  F2FP.BF16.PACK_AB R5, R189, R190 ;  /* 0x000000bebd05723e */ /* 0x000fe400000010ff */
[----:B------:R-:W-:Y:S01]  /*9cc0*/  MOV R211, R174 ;  /* 0x000000ae00d37202 */ /* 0x000fe20000000f00 */
[----:B------:R2:W-:Y:S01]  /*9cd0*/  MUFU.EX2 R187, R9 ;  /* 0x0000000900bb7308 */ /* 0x0005e20000000800 */
[----:B------:R-:W-:-:S02]  /*9ce0*/  MOV R174, R144 ;  /* 0x0000009000ae7202 */ /* 0x000fc40000000f00 */
[----:B------:R-:W-:Y:S01]  /*9cf0*/  MOV R144, R168 ;  /* 0x000000a800907202 */ /* 0x000fe20000000f00 */
[----:B--2---:R-:W-:Y:S01]  /*9d00*/  FFMA.FTZ R9, R212, c[0x0][0x23c], -R0 ;  /* 0x00008f00d4097a23 */ /* 0x004fe20000010800 */
[----:B------:R-:W-:Y:S02]  /*9d10*/  MOV R212, R175 ;  /* 0x000000af00d47202 */ /* 0x000fe40000000f00 */
[----:B------:R-:W-:Y:S01]  /*9d20*/  MOV R175, R162 ;  /* 0x000000a200af7202 */ /* 0x000fe20000000f00 */
[----:B------:R2:W4:Y:S02]  /*9d30*/  MUFU.EX2 R188, R9 ;  /* 0x0000000900bc7308 */ /* 0x0005240000000800 */
[----:B--2---:R-:W-:Y:S01]  /*9d40*/  FFMA.FTZ R9, R217, c[0x0][0x23c], -R8 ;  /* 0x00008f00d9097a23 */ /* 0x004fe20000010808 */
[----:B----4-:R-:W-:Y:S02]  /*9d50*/  F2FP.BF16.PACK_AB R7, R188, R187 ;  /* 0x000000bbbc07723e */ /* 0x010fe400000010ff */
[----:B------:R-:W-:-:S03]  /*9d60*/  MOV R217, R161 ;  /* 0x000000a100d97202 */ /* 0x000fc60000000f00 */
[----:B------:R2:W-:Y:S02]  /*9d70*/  MUFU.EX2 R186, R9 ;  /* 0x0000000900ba7308 */ /* 0x0005e40000000800 */
[C---:B---3--:R-:W-:Y:S08]  /*9d80*/  HMMA.16816.F32.BF16 R148, R4.reuse, R28, R120 ;  /* 0x0000001c0494723c */ /* 0x048ff00000041878 */
[----:B------:R-:W-:Y:S01]  /*9d90*/  HMMA.16816.F32.BF16 R152, R4, R30, R116 ;  /* 0x0000001e0498723c */ /* 0x000fe20000041874 */
[----:B--2---:R-:W-:Y:S01]  /*9da0*/  FFMA.FTZ R9, R215, c[0x0][0x23c], -R8 ;  /* 0x00008f00d7097a23 */ /* 0x004fe20000010808 */
[----:B------:R-:W-:-:S02]  /*9db0*/  MOV R215, R145 ;  /* 0x0000009100d77202 */ /* 0x000fc40000000f00 */
[----:B------:R-:W-:Y:S01]  /*9dc0*/  MOV R145, R170 ;  /* 0x000000aa00917202 */ /* 0x000fe20000000f00 */
[----:B------:R2:W3:Y:S03]  /*9dd0*/  MUFU.EX2 R185, R9 ;  /* 0x0000000900b97308 */ /* 0x0004e60000000800 */
[C---:B-----5:R-:W-:Y:S08]  /*9de0*/  HMMA.16816.F32.BF16 R164, R4.reuse, R12, R112 ;  /* 0x0000000c04a4723c */ /* 0x060ff00000041870 */
[----:B------:R-:W-:Y:S01]  /*9df0*/  HMMA.16816.F32.BF16 R108, R4, R14, R108 ;  /* 0x0000000e046c723c */ /* 0x000fe2000004186c */
[----:B--2---:R-:W-:Y:S01]  /*9e00*/  FFMA.FTZ R9, R218, c[0x0][0x23c], -R8 ;  /* 0x00008f00da097a23 */ /* 0x004fe20000010808 */
[----:B------:R-:W-:-:S06]  /*9e10*/  MOV R218, R171 ;  /* 0x000000ab00da7202 */ /* 0x000fcc0000000f00 */
[C---:B-1----:R-:W-:Y:S01]  /*9e20*/  HMMA.16816.F32.BF16 R104, R4.reuse, R20, R104 ;  /* 0x000000140468723c */ /* 0x042fe20000041868 */
[----:B------:R1:W-:Y:S07]  /*9e30*/  MUFU.EX2 R184, R9 ;  /* 0x0000000900b87308 */ /* 0x0003ee0000000800 */
        /* <DEDUP_REMOVED lines=8> */
[----:B-1----:R-:W-:Y:S01]  /*9ec0*/  FFMA.FTZ R9, R230, c[0x0][0x23c], -R3 ;  /* 0x00008f00e6097a23 */ /* 0x002fe20000010803 */
[----:B------:R-:W-:-:S06]  /*9ed0*/  MOV R230, R173 ;  /* 0x000000ad00e67202 */ /* 0x000fcc0000000f00 */
[C---:B------:R-:W-:Y:S01]  /*9ee0*/  HMMA.16816.F32.BF16 R100, R4.reuse, R22, R100 ;  /* 0x000000160464723c */ /* 0x040fe20000041864 */
[----:B------:R1:W-:Y:S07]  /*9ef0*/  MUFU.EX2 R182, R9 ;  /* 0x0000000900b67308 */ /* 0x0003ee0000000800 */
[C---:B------:R-:W-:Y:S08]  /*9f00*/  HMMA.16816.F32.BF16 R96, R4.reuse, R24, R96 ;  /* 0x000000180460723c */ /* 0x040ff00000041860 */
[----:B------:R-:W-:Y:S01]  /*9f10*/  HMMA.16816.F32.BF16 R84, R4, R26, R84 ;  /* 0x0000001a0454723c */ /* 0x000fe20000041854 */
[----:B-1----:R-:W-:Y:S01]  /*9f20*/  FFMA.FTZ R9, R229, c[0x0][0x23c], -R3 ;  /* 0x00008f00e5097a23 */ /* 0x002fe20000010803 */
[----:B------:R-:W-:-:S03]  /*9f30*/  MOV R229, R174 ;  /* 0x000000ae00e57202 */ /* 0x000fc60000000f00 */
[----:B------:R1:W4:Y:S02]  /*9f40*/  MUFU.EX2 R181, R9 ;  /* 0x0000000900b57308 */ /* 0x0003240000000800 */
[----:B---3--:R-:W-:Y:S02]  /*9f50*/  F2FP.BF16.PACK_AB R4, R185, R186 ;  /* 0x000000bab904723e */ /* 0x008fe400000010ff */
[----:B--2---:R-:W-:Y:S01]  /*9f60*/  F2FP.BF16.PACK_AB R6, R183, R184 ;  /* 0x000000b8b706723e */ /* 0x004fe200000010ff */
[--C-:B-1----:R-:W-:Y:S01]  /*9f70*/  FFMA.FTZ R9, R228, c[0x0][0x23c], -R3.reuse ;  /* 0x00008f00e4097a23 */ /* 0x102fe20000010803 */
[----:B----4-:R-:W-:Y:S02]  /*9f80*/  F2FP.BF16.PACK_AB R5, R181, R182 ;  /* 0x000000b6b505723e */ /* 0x010fe400000010ff */
[----:B------:R-:W-:Y:S01]  /*9f90*/  MOV R228, R144 ;  /* 0x0000009000e47202 */ /* 0x000fe20000000f00 */
[----:B------:R1:W-:Y:S02]  /*9fa0*/  MUFU.EX2 R180, R9 ;  /* 0x0000000900b47308 */ /* 0x0003e40000000800 */
[----:B-1----:R-:W-:Y:S01]  /*9fb0*/  FFMA.FTZ R9, R219, c[0x0][0x23c], -R3 ;  /* 0x00008f00db097a23 */ /* 0x002fe20000010803 */
[----:B------:R-:W-:-:S05]  /*9fc0*/  MOV R219, R145 ;  /* 0x0000009100db7202 */ /* 0x000fca0000000f00 */
[----:B------:R1:W2:Y:S02]  /*9fd0*/  MUFU.EX2 R179, R9 ;  /* 0x0000000900b37308 */ /* 0x0002a40000000800 */
[----:B-1----:R-:W-:Y:S01]  /*9fe0*/  FFMA.FTZ R9, R234, c[0x0][0x23c], -R2 ;  /* 0x00008f00ea097a23 */ /* 0x002fe20000010802 */
[----:B--2---:R-:W-:Y:S02]  /*9ff0*/  F2FP.BF16.PACK_AB R7, R179, R180 ;  /* 0x000000b4b307723e */ /* 0x004fe400000010ff */
[----:B------:R-:W-:-:S03]  /*a000*/  MOV R234, R147 ;  /* 0x0000009300ea7202 */ /* 0x000fc60000000f00 */
[----:B------:R1:W-:Y:S02]  /*a010*/  MUFU.EX2 R178, R9 ;  /* 0x0000000900b27308 */ /* 0x0003e40000000800 */
[C---:B------:R-:W-:Y:S08]  /*a020*/  HMMA.16816.F32.BF16 R68, R4.reuse, R30, R68 ;  /* 0x0000001e0444723c */ /* 0x040ff00000041844 */
[----:B------:R-:W-:Y:S01]  /*a030*/  HMMA.16816.F32.BF16 R144, R4, R28, R72 ;  /* 0x0000001c0490723c */ /* 0x000fe20000041848 */
[----:B-1----:R-:W-:Y:S01]  /*a040*/  FFMA.FTZ R9, R233, c[0x0][0x23c], -R2 ;  /* 0x00008f00e9097a23 */ /* 0x002fe20000010802 */
[----:B------:R-:W-:-:S02]  /*a050*/  MOV R233, R175 ;  /* 0x000000af00e97202 */ /* 0x000fc40000000f00 */
[----:B------:R-:W-:Y:S01]  /*a060*/  LDSM.16.MT88.4 R172, [R222+0xac00] ;  /* 0x00ac0000deac783b */ /* 0x000fe20000004200 */
[----:B------:R1:W2:Y:S03]  /*a070*/  MUFU.EX2 R177, R9 ;  /* 0x0000000900b17308 */ /* 0x0002a60000000800 */
[C---:B------:R-:W-:Y:S08]  /*a080*/  HMMA.16816.F32.BF16 R52, R4.reuse, R22, R52 ;  /* 0x000000160434723c */ /* 0x040ff00000041834 */
[----:B------:R-:W-:Y:S01]  /*a090*/  HMMA.16816.F32.BF16 R116, R4, R36, R92 ;  /* 0x000000240474723c */ /* 0x000fe2000004185c */
[----:B-1----:R-:W-:-:S07]  /*a0a0*/  FFMA.FTZ R9, R232, c[0x0][0x23c], -R2 ;  /* 0x00008f00e8097a23 */ /* 0x002fce0000010802 */
[----:B------:R-:W-:Y:S01]  /*a0b0*/  HMMA.16816.F32.BF16 R128, R4, R32, R80 ;  /* 0x000000200480723c */ /* 0x000fe20000041850 */
[----:B------:R-:W-:Y:S01]  /*a0c0*/  FFMA.FTZ R2, R231, c[0x0][0x23c], -R2 ;  /* 0x00008f00e7027a23 */ /* 0x000fe20000010802 */
[----:B------:R-:W-:Y:S01]  /*a0d0*/  MOV R232, R142 ;  /* 0x0000008e00e87202 */ /* 0x000fe20000000f00 */
[----:B------:R1:W-:Y:S01]  /*a0e0*/  MUFU.EX2 R176, R9 ;  /* 0x0000000900b07308 */ /* 0x0003e20000000800 */
[----:B------:R-:W-:Y:S01]  /*a0f0*/  LDSM.16.MT88.4 R80, [R220+0xbc00] ;  /* 0x00bc0000dc50783b */ /* 0x000fe20000004200 */
[----:B--2---:R-:W-:-:S03]  /*a100*/  F2FP.BF16.PACK_AB R92, R177, R178 ;  /* 0x000000b2b15c723e */ /* 0x004fc600000010ff */
[C---:B------:R-:W-:Y:S03]  /*a110*/  HMMA.16816.F32.BF16 R36, R4.reuse, R38, R88 ;  /* 0x000000260424723c */ /* 0x040fe60000041858 */
[----:B------:R2:W3:Y:S05]  /*a120*/  MUFU.EX2 R67, R2 ;  /* 0x0000000200437308 */ /* 0x0004ea0000000800 */
[C---:B------:R-:W-:Y:S01]  /*a130*/  HMMA.16816.F32.BF16 R32, R4.reuse, R34, R76 ;  /* 0x000000220420723c */ /* 0x040fe2000004184c */
[----:B-1----:R-:W-:Y:S02]  /*a140*/  MOV R9, R143 ;  /* 0x0000008f00097202 */ /* 0x002fe40000000f00 */
[----:B------:R-:W-:Y:S05]  /*a150*/  LDSM.16.MT88.4 R140, [R222+0x9c00] ;  /* 0x009c0000de8c783b */ /* 0x000fea0000004200 */
[----:B------:R-:W-:Y:S01]  /*a160*/  HMMA.16816.F32.BF16 R60, R4, R12, R60 ;  /* 0x0000000c043c723c */ /* 0x000fe2000004183c */
[----:B--2---:R-:W-:Y:S01]  /*a170*/  FFMA.FTZ R2, R240, c[0x0][0x23c], -R0 ;  /* 0x00008f00f0027a23 */ /* 0x004fe20000010800 */
[----:B---3--:R-:W-:-:S03]  /*a180*/  F2FP.BF16.PACK_AB R94, R67, R176 ;  /* 0x000000b0435e723e */ /* 0x008fc600000010ff */
[----:B------:R1:W-:Y:S03]  /*a190*/  MUFU.EX2 R31, R2 ;  /* 0x00000002001f7308 */ /* 0x0003e60000000800 */
[C---:B------:R-:W-:Y:S08]  /*a1a0*/  HMMA.16816.F32.BF16 R48, R4.reuse, R14, R48 ;  /* 0x0000000e0430723c */ /* 0x040ff00000041830 */
[----:B------:R-:W-:Y:S01]  /*a1b0*/  HMMA.16816.F32.BF16 R44, R4, R20, R44 ;  /* 0x00000014042c723c */ /* 0x000fe2000004182c */
[----:B-1----:R-:W-:-:S07]  /*a1c0*/  FFMA.FTZ R2, R241, c[0x0][0x23c], -R0 ;  /* 0x00008f00f1027a23 */ /* 0x002fce0000010800 */
[C---:B------:R-:W-:Y:S01]  /*a1d0*/  HMMA.16816.F32.BF16 R56, R4.reuse, R24, R56 ;  /* 0x000000180438723c */ /* 0x040fe20000041838 */
[----:B------:R1:W2:Y:S07]  /*a1e0*/  MUFU.EX2 R30, R2 ;  /* 0x00000002001e7308 */ /* 0x0002ae0000000800 */
[----:B------:R-:W-:Y:S01]  /*a1f0*/  HMMA.16816.F32.BF16 R40, R4, R26, R40 ;  /* 0x0000001a0428723c */ /* 0x000fe20000041828 */
[----:B------:R-:W3:Y:S01]  /*a200*/  LDSM.16.MT88.4 R4, [R222+0xbc00] ;  /* 0x00bc0000de04783b */ /* 0x000ee20000004200 */
[--C-:B-1----:R-:W-:Y:S01]  /*a210*/  FFMA.FTZ R2, R235, c[0x0][0x23c], -R0.reuse ;  /* 0x00008f00eb027a23 */ /* 0x102fe20000010800 */
[----:B--2---:R-:W-:Y:S01]  /*a220*/  F2FP.BF16.PACK_AB R93, R30, R31 ;  /* 0x0000001f1e5d723e */ /* 0x004fe200000010ff */
[----:B------:R-:W-:-:S02]  /*a230*/  FFMA.FTZ R0, R239, c[0x0][0x23c], -R0 ;  /* 0x00008f00ef007a23 */ /* 0x000fc40000010800 */
[----:B------:R1:W-:Y:S08]  /*a240*/  MUFU.EX2 R29, R2 ;  /* 0x00000002001d7308 */ /* 0x0003f00000000800 */
[----:B------:R2:W4:Y:S01]  /*a250*/  MUFU.EX2 R28, R0 ;  /* 0x00000000001c7308 */ /* 0x0005220000000800 */
[----:B-1----:R-:W-:-:S04]  /*a260*/  FFMA.FTZ R2, R228, R66, R219 ;  /* 0x00000042e4027223 */ /* 0x002fc800000100db */
[----:B------:R-:W-:Y:S02]  /*a270*/  FADD.FTZ R10, R10, R2 ;  /* 0x000000020a0a7221 */ /* 0x000fe40000010000 */
[----:B--2---:R-:W-:Y:S01]  /*a280*/  FFMA.FTZ R0, R244, c[0x0][0x23c], -R8 ;  /* 0x00008f00f4007a23 */ /* 0x004fe20000010808 */
[----:B----4-:R-:W-:-:S03]  /*a290*/  F2FP.BF16.PACK_AB R95, R28, R29 ;  /* 0x0000001d1c5f723e */ /* 0x010fc600000010ff */
[----:B------:R1:W-:Y:S04]  /*a2a0*/  MUFU.EX2 R23, R0 ;  /* 0x0000000000177308 */ /* 0x0003e80000000800 */
[C---:B---3--:R-:W-:Y:S08]  /*a2b0*/  HMMA.16816.F32.BF16 R88, R92.reuse, R4, R96 ;  /* 0x000000045c58723c */ /* 0x048ff00000041860 */
[----:B------:R-:W-:Y:S01]  /*a2c0*/  HMMA.16816.F32.BF16 R112, R92, R124, R168 ;  /* 0x0000007c5c70723c */ /* 0x000fe200000418a8 */
[----:B-1----:R-:W-:-:S04]  /*a2d0*/  FFMA.FTZ R0, R242, c[0x0][0x23c], -R8 ;  /* 0x00008f00f2007a23 */ /* 0x002fc80000010808 */
[----:B------:R1:W2:Y:S03]  /*a2e0*/  MUFU.EX2 R22, R0 ;  /* 0x0000000000167308 */ /* 0x0002a60000000800 */
[C---:B------:R-:W-:Y:S08]  /*a2f0*/  HMMA.16816.F32.BF16 R120, R92.reuse, R126, R160 ;  /* 0x0000007e5c78723c */ /* 0x040ff000000418a0 */
[----:B------:R-:W-:Y:S01]  /*a300*/  HMMA.16816.F32.BF16 R132, R92, R140, R132 ;  /* 0x0000008c5c84723c */ /* 0x000fe20000041884 */
[----:B-1----:R-:W-:Y:S01]  /*a310*/  FFMA.FTZ R0, R245, c[0x0][0x23c], -R8 ;  /* 0x00008f00f5007a23 */ /* 0x002fe20000010808 */
[----:B--2---:R-:W-:-:S06]  /*a320*/  F2FP.BF16.PACK_AB R96, R22, R23 ;  /* 0x000000171660723e */ /* 0x004fcc00000010ff */
[C---:B------:R-:W-:Y:S01]  /*a330*/  HMMA.16816.F32.BF16 R136, R92.reuse, R142, R136 ;  /* 0x0000008e5c88723c */ /* 0x040fe20000041888 */
[----:B------:R1:W-:Y:S07]  /*a340*/  MUFU.EX2 R21, R0 ;  /* 0x0000000000157308 */ /* 0x0003ee0000000800 */
[C---:B------:R-:W-:Y:S08]  /*a350*/  HMMA.16816.F32.BF16 R148, R92.reuse, R156, R148 ;  /* 0x0000009c5c94723c */ /* 0x040ff00000041894 */
[----:B------:R-:W-:Y:S01]  /*a360*/  HMMA.16816.F32.BF16 R152, R92, R158, R152 ;  /* 0x0000009e5c98723c */ /* 0x000fe20000041898 */
[----:B-1----:R-:W-:-:S02]  /*a370*/  FFMA.FTZ R0, R243, c[0x0][0x23c], -R8 ;  /* 0x00008f00f3007a23 */ /* 0x002fc40000010808 */
[----:B------:R-:W-:Y:S02]  /*a380*/  FFMA.FTZ R8, R232, R64, R9 ;  /* 0x00000040e8087223 */ /* 0x000fe40000010009 */
[----:B------:R1:W2:Y:S02]  /*a390*/  MUFU.EX2 R20, R0 ;  /* 0x0000000000147308 */ /* 0x0002a40000000800 */
[----:B------:R-:W-:Y:S01]  /*a3a0*/  FADD.FTZ R8, R216, R8 ;  /* 0x00000008d8087221 */ /* 0x000fe20000010000 */
[C---:B------:R-:W-:Y:S08]  /*a3b0*/  HMMA.16816.F32.BF16 R164, R92.reuse, R172, R164 ;  /* 0x000000ac5ca4723c */ /* 0x040ff000000418a4 */
        /* <DEDUP_REMOVED lines=9> */
[----:B-1----:R-:W-:Y:S01]  /*a450*/  FFMA.FTZ R0, R248, c[0x0][0x23c], -R3 ;  /* 0x00008f00f8007a23 */ /* 0x002fe20000010803 */
[----:B------:R-:W-:-:S03]  /*a460*/  MOV R102, R236 ;  /* 0x000000ec00667202 */ /* 0x000fc60000000f00 */
        /* <DEDUP_REMOVED lines=8> */
[----:B------:R-:W-:Y:S02]  /*a4f0*/  FADD.FTZ R0, R211, R10 ;  /* 0x0000000ad3007221 */ /* 0x000fe40000010000 */
[----:B--2---:R-:W-:Y:S01]  /*a500*/  FFMA.FTZ R3, R234, R11, R233 ;  /* 0x0000000bea037223 */ /* 0x004fe200000100e9 */
[----:B---3--:R-:W-:Y:S01]  /*a510*/  F2FP.BF16.PACK_AB R99, R12, R13 ;  /* 0x0000000d0c63723e */ /* 0x008fe200000010ff */
        /* <DEDUP_REMOVED lines=63> */
[----:B------:R-:W-:Y:S02]  /*a910*/  FADD.FTZ R0, R29, R0 ;  /* 0x000000001d007221 */ /* 0x000fe40000010000 */
[----:B------:R-:W-:Y:S02]  /*a920*/  FADD.FTZ R251, R20, R4 ;  /* 0x0000000414fb7221 */ /* 0x000fe40000010000 */
[----:B------:R-:W-:Y:S01]  /*a930*/  FADD.FTZ R252, R12, R3 ;  /* 0x000000030cfc7221 */ /* 0x000fe20000010000 */
[----:B------:R-:W-:Y:S01]  /*a940*/  MOV R3, R227 ;  /* 0x000000e300037202 */ /* 0x000fe20000000f00 */
[----:B------:R-:W-:Y:S01]  /*a950*/  FADD.FTZ R250, R67, R2 ;  /* 0x0000000243fa7221 */ /* 0x000fe20000010000 */
[----:B------:R1:W-:Y:S01]  /*a960*/  STL [R1+0x8], R251 ;  /* 0x000008fb01007387 */ /* 0x0003e20000100800 */
[----:B------:R-:W-:-:S03]  /*a970*/  FADD.FTZ R249, R28, R0 ;  /* 0x000000001cf97221 */ /* 0x000fc60000010000 */
[----:B------:R1:W-:Y:S04]  /*a980*/  STL [R1+0xc], R252 ;  /* 0x00000cfc01007387 */ /* 0x0003e80000100800 */
[----:B------:R1:W-:Y:S04]  /*a990*/  STL [R1+0x14], R250 ;  /* 0x000014fa01007387 */ /* 0x0003e80000100800 */
[----:B------:R1:W-:Y:S01]  /*a9a0*/  STL [R1+0x10], R249 ;  /* 0x000010f901007387 */ /* 0x0003e20000100800 */
[----:B------:R-:W-:Y:S05]  /*a9b0*/  @P0 BRA `(.L_x_525) ;  /* 0x0000489000000947 */ /* 0x000fea0003800000 */
[----:B------:R-:W2:Y:S04]  /*a9c0*/  LDL.64 R202, [R1+0x50] ;  /* 0x0000500001ca7983 */ /* 0x000ea80000100a00 */
[----:B------:R-:W3:Y:S01]  /*a9d0*/  LDL.64 R204, [R1] ;  /* 0x0000000001cc7983 */ /* 0x000ee20000100a00 */
        /* <DEDUP_REMOVED lines=14> */
[----:B------:R-:W-:Y:S04]  /*aac0*/  @P4 STS [R226+0x9000], RZ ;  /* 0x009000ffe2004388 */ /* 0x000fe80000000800 */
        /* <DEDUP_REMOVED lines=47> */
[----:B---3--:R-:W-:Y:S04]  /*adc0*/  LDSM.16.M88.4 R8, [R224+0x1000] ;  /* 0x00100000e008783b */ /* 0x008fe80000000200 */
[----:B------:R-:W3:Y:S04]  /*add0*/  LDSM.16.M88.4 R32, [R221+0x6400] ;  /* 0x00640000dd20783b */ /* 0x000ee80000000200 */
[----:B------:R-:W5:Y:S04]  /*ade0*/  LDSM.16.M88.4 R36, [R221+0x6000] ;  /* 0x00600000dd24783b */ /* 0x000f680000000200 */
[----:B------:R-:W1:Y:S04]  /*adf0*/  LDSM.16.M88.4 R24, [R221+0x6c00] ;  /* 0x006c0000dd18783b */ /* 0x000e680000000200 */
[----:B------:R-:W1:Y:S04]  /*ae00*/  LDSM.16.M88.4 R28, [R221+0x6800] ;  /* 0x00680000dd1c783b */ /* 0x000e680000000200 */
[----:B--2---:R-:W2:Y:S04]  /*ae10*/  LDSM.16.M88.4 R12, [R224] ;  /* 0x00000000e00c783b */ /* 0x004ea80000000200 */
[----:B----4-:R-:W-:Y:S04]  /*ae20*/  LDSM.16.M88.4 R4, [R225+0x1000] ;  /* 0x00100000e104783b */ /* 0x010fe80000000200 */
[----:B------:R-:W4:Y:S04]  /*ae30*/  LDSM.16.M88.4 R52, [R223+0x6400] ;  /* 0x00640000df34783b */ /* 0x000f280000000200 */
[----:B------:R-:W1:Y:S04]  /*ae40*/  LDSM.16.M88.4 R48, [R223+0x6800] ;  /* 0x00680000df30783b */ /* 0x000e680000000200 */
[----:B------:R-:W1:Y:S04]  /*ae50*/  LDSM.16.M88.4 R40, [R223+0x6000] ;  /* 0x00600000df28783b */ /* 0x000e680000000200 */
[----:B------:R-:W2:Y:S04]  /*ae60*/  LDSM.16.M88.4 R44, [R223+0x6c00] ;  /* 0x006c0000df2c783b */ /* 0x000ea80000000200 */
[----:B------:R-:W2:Y:S01]  /*ae70*/  LDSM.16.M88.4 R20, [R225] ;  /* 0x00000000e114783b */ /* 0x000ea20000000200 */
[C---:B---3--:R-:W-:Y:S03]  /*ae80*/  HMMA.16816.F32.BF16 R104, R8.reuse, R32, RZ ;  /* 0x000000200868723c */ /* 0x048fe600000418ff */
[----:B------:R-:W3:Y:S04]  /*ae90*/  S2R R3, SR_TID.X ;  /* 0x0000000000037919 */ /* 0x000ee80000002100 */
[----:B------:R-:W0:Y:S01]  /*aea0*/  LDGDEPBAR ;  /* 0x00000000000079af */ /* 0x000e220000000000 */
[C---:B-----5:R-:W-:Y:S08]  /*aeb0*/  HMMA.16816.F32.BF16 R176, R8.reuse, R36, RZ ;  /* 0x0000002408b0723c */ /* 0x060ff000000418ff */
[C---:B------:R-:W-:Y:S08]  /*aec0*/  HMMA.16816.F32.BF16 R108, R8.reuse, R38, RZ ;  /* 0x00000026086c723c */ /* 0x040ff000000418ff */
[----:B------:R-:W-:Y:S01]  /*aed0*/  HMMA.16816.F32.BF16 R100, R8, R34, RZ ;  /* 0x000000220864723c */ /* 0x000fe200000418ff */
[----:B---3--:R-:W-:-:S07]  /*aee0*/  IMAD.SHL.U32 R3, R3, 0x2, RZ ;  /* 0x0000000203037824 */ /* 0x008fce00078e00ff */
[----:B-1----:R-:W-:Y:S01]  /*aef0*/  HMMA.16816.F32.BF16 R56, R8, R24, RZ ;  /* 0x000000180838723c */ /* 0x002fe200000418ff */
[----:B------:R-:W-:-:S07]  /*af00*/  LOP3.LUT R3, R3, 0x6, RZ, 0xc0, !PT ;  /* 0x0000000603037812 */ /* 0x000fce00078ec0ff */
[C---:B------:R-:W-:Y:S08]  /*af10*/  HMMA.16816.F32.BF16 R64, R8.reuse, R28, RZ ;  /* 0x0000001c0840723c */ /* 0x040ff000000418ff */
[C---:B------:R-:W-:Y:S08]  /*af20*/  HMMA.16816.F32.BF16 R60, R8.reuse, R30, RZ ;  /* 0x0000001e083c723c */ /* 0x040ff000000418ff */
[----:B------:R-:W-:Y:S08]  /*af30*/  HMMA.16816.F32.BF16 R8, R8, R26, RZ ;  /* 0x0000001a0808723c */ /* 0x000ff000000418ff */
[C---:B--2---:R-:W-:Y:S08]  /*af40*/  HMMA.16816.F32.BF16 R180, R12.reuse, R36, RZ ;  /* 0x000000240cb4723c */ /* 0x044ff000000418ff */
[C---:B------:R-:W-:Y:S08]  /*af50*/  HMMA.16816.F32.BF16 R196, R12.reuse, R32, RZ ;  /* 0x000000200cc4723c */ /* 0x040ff000000418ff */
[C---:B------:R-:W-:Y:S01]  /*af60*/  HMMA.16816.F32.BF16 R204, R12.reuse, R34, RZ ;  /* 0x000000220ccc723c */ /* 0x040fe200000418ff */
[----:B------:R-:W-:Y:S07]  /*af70*/  LDSM.16.M88.4 R32, [R224+0x2000] ;  /* 0x00200000e020783b */ /* 0x000fee0000000200 */
[C---:B------:R-:W-:Y:S08]  /*af80*/  HMMA.16816.F32.BF16 R208, R12.reuse, R24, RZ ;  /* 0x000000180cd0723c */ /* 0x040ff000000418ff */
[C---:B------:R-:W-:Y:S08]  /*af90*/  HMMA.16816.F32.BF16 R200, R12.reuse, R28, RZ ;  /* 0x0000001c0cc8723c */ /* 0x040ff000000418ff */
[C---:B------:R-:W-:Y:S08]  /*afa0*/  HMMA.16816.F32.BF16 R192, R12.reuse, R38, RZ ;  /* 0x000000260cc0723c */ /* 0x040ff000000418ff */
[C---:B------:R-:W-:Y:S08]  /*afb0*/  HMMA.16816.F32.BF16 R28, R12.reuse, R30, RZ ;  /* 0x0000001e0c1c723c */ /* 0x040ff000000418ff */
[----:B------:R-:W-:Y:S01]  /*afc0*/  HMMA.16816.F32.BF16 R24, R12, R26, RZ ;  /* 0x0000001a0c18723c */ /* 0x000fe200000418ff */
[----:B------:R-:W1:Y:S07]  /*afd0*/  LDSM.16.M88.4 R12, [R221+0x7000] ;  /* 0x00700000dd0c783b */ /* 0x000e6e0000000200 */
[C---:B----4-:R-:W-:Y:S08]  /*afe0*/  HMMA.16816.F32.BF16 R216, R4.reuse, R52, R104 ;  /* 0x0000003404d8723c */ /* 0x050ff00000041868 */
        /* <DEDUP_REMOVED lines=16> */
[C---:B------:R-:W-:Y:S01]  /*b0f0*/  HMMA.16816.F32.BF16 R196, R20.reuse, R50, R28 ;  /* 0x0000003214c4723c */ /* 0x040fe2000004181c */
[----:B------:R-:W-:Y:S07]  /*b100*/  LDSM.16.M88.4 R28, [R225+0x2000] ;  /* 0x00200000e11c783b */ /* 0x000fee0000000200 */
[C---:B------:R-:W-:Y:S01]  /*b110*/  HMMA.16816.F32.BF16 R204, R20.reuse, R46, R24 ;  /* 0x0000002e14cc723c */ /* 0x040fe20000041818 */
[----:B------:R-:W4:Y:S04]  /*b120*/  LDSM.16.M88.4 R44, [R223+0x7000] ;  /* 0x00700000df2c783b */ /* 0x000f280000000200 */
[----:B------:R-:W5:Y:S03]  /*b130*/  LDSM.16.M88.4 R24, [R225+0x3000] ;  /* 0x00300000e118783b */ /* 0x000f660000000200 */
[----:B------:R-:W-:Y:S01]  /*b140*/  HMMA.16816.F32.BF16 R176, R20, R48, R200 ;  /* 0x0000003014b0723c */ /* 0x000fe200000418c8 */
[----:B------:R-:W-:Y:S07]  /*b150*/  LDSM.16.M88.4 R20, [R224+0x4000] ;  /* 0x00400000e014783b */ /* 0x000fee0000000200 */
[-C--:B-1----:R-:W-:Y:S01]  /*b160*/  HMMA.16816.F32.BF16 R48, R32, R12.reuse, R36 ;  /* 0x0000000c2030723c */ /* 0x082fe20000041824 */
[----:B------:R-:W1:Y:S07]  /*b170*/  LDSM.16.M88.4 R36, [R221+0x8000] ;  /* 0x00800000dd24783b */ /* 0x000e6e0000000200 */
        /* <DEDUP_REMOVED lines=8> */
[----:B------:R-:W-:Y:S01]  /*b200*/  HMMA.16816.F32.BF16 R4, R32, R14, R40 ;  /* 0x0000000e2004723c */ /* 0x000fe20000041828 */
[----:B------:R-:W2:Y:S04]  /*b210*/  LDSM.16.M88.4 R12, [R224+0x5000] ;  /* 0x00500000e00c783b */ /* 0x000ea80000000200 */
[----:B------:R-:W3:Y:S03]  /*b220*/  LDSM.16.M88.4 R40, [R223+0x7400] ;  /* 0x00740000df28783b */ /* 0x000ee60000000200 */
[----:B----4-:R-:W-:Y:S08]  /*b230*/  HMMA.16816.F32.BF16 R48, R28, R44, R48 ;  /* 0x0000002c1c30723c */ /* 0x010ff00000041830 */
[----:B------:R-:W-:Y:S08]  /*b240*/  HMMA.16816.F32.BF16 R188, R32, R10, R52 ;  /* 0x0000000a20bc723c */ /* 0x000ff00000041834 */
[----:B-----5:R-:W-:Y:S08]  /*b250*/  HMMA.16816.F32.BF16 R60, R24, R44, R100 ;  /* 0x0000002c183c723c */ /* 0x020ff00000041864 */
[----:B------:R-:W-:Y:S01]  /*b260*/  HMMA.16816.F32.BF16 R64, R32, R8, R64 ;  /* 0x000000082040723c */ /* 0x000fe20000041840 */
[----:B------:R-:W-:Y:S07]  /*b270*/  LDSM.16.M88.4 R8, [R225+0x4000] ;  /* 0x00400000e108783b */ /* 0x000fee0000000200 */
[-C--:B------:R-:W-:Y:S08]  /*b280*/  HMMA.16816.F32.BF16 R100, R24, R46.reuse, R180 ;  /* 0x0000002e1864723c */ /* 0x080ff000000418b4 */
[----:B------:R-:W-:Y:S01]  /*b290*/  HMMA.16816.F32.BF16 R52, R28, R46, R4 ;  /* 0x0000002e1c34723c */ /* 0x000fe20000041804 */
[----:B------:R-:W4:Y:S04]  /*b2a0*/  LDSM.16.M88.4 R44, [R223+0x8000] ;  /* 0x00800000df2c783b */ /* 0x000f280000000200 */
[----:B------:R-:W5:Y:S03]  /*b2b0*/  LDSM.16.M88.4 R4, [R225+0x5000] ;  /* 0x00500000e104783b */ /* 0x000f660000000200 */
[-C--:B-1----:R-:W-:Y:S08]  /*b2c0*/  HMMA.16816.F32.BF16 R48, R20, R36.reuse, R48 ;  /* 0x000000241430723c */ /* 0x082ff00000041830 */
[----:B--2---:R-:W-:Y:S08]  /*b2d0*/  HMMA.16816.F32.BF16 R60, R12, R36, R60 ;  /* 0x000000240c3c723c */ /* 0x004ff0000004183c */
[----:B---3--:R-:W-:Y:S08]  /*b2e0*/  HMMA.16816.F32.BF16 R180, R28, R40, R64 ;  /* 0x000000281cb4723c */ /* 0x008ff00000041840 */
[-C--:B------:R-:W-:Y:S08]  /*b2f0*/  HMMA.16816.F32.BF16 R52, R20, R38.reuse, R52 ;  /* 0x000000261434723c */ /* 0x080ff00000041834 */
[----:B------:R-:W-:Y:S08]  /*b300*/  HMMA.16816.F32.BF16 R36, R12, R38, R100 ;  /* 0x000000260c24723c */ /* 0x000ff00000041864 */
[-C--:B----4-:R-:W-:Y:S01]  /*b310*/  HMMA.16816.F32.BF16 R64, R8, R44.reuse, R48 ;  /* 0x0000002c0840723c */ /* 0x090fe20000041830 */
[----:B------:R-:W1:Y:S07]  /*b320*/  LDSM.16.M88.4 R48, [R221+0x8400] ;  /* 0x00840000dd30783b */ /* 0x000e6e0000000200 */
[----:B-----5:R-:W-:Y:S08]  /*b330*/  HMMA.16816.F32.BF16 R104, R4, R44, R60 ;  /* 0x0000002c0468723c */ /* 0x020ff0000004183c */
[----:B------:R-:W-:Y:S08]  /*b340*/  HMMA.16816.F32.BF16 R184, R24, R40, R192 ;  /* 0x0000002818b8723c */ /* 0x000ff000000418c0 */
[----:B------:R-:W-:Y:S01]  /*b350*/  FMUL.FTZ R0, R64, c[0x0][0x2ec] ;  /* 0x0000bb0040007a20 */ /* 0x000fe20000410000 */
[C---:B------:R-:W-:Y:S03]  /*b360*/  HMMA.16816.F32.BF16 R200, R32.reuse, R56, R176 ;  /* 0x0000003820c8723c */ /* 0x040fe600000418b0 */
[----:B------:R2:W3:Y:S05]  /*b370*/  MUFU.TANH R246, R0 ;  /* 0x0000000000f67308 */ /* 0x0004ea0000002400 */
[----:B------:R-:W-:Y:S08]  /*b380*/  HMMA.16816.F32.BF16 R192, R32, R58, R196 ;  /* 0x0000003a20c0723c */ /* 0x000ff000000418c4 */
[----:B------:R-:W-:Y:S01]  /*b390*/  HMMA.16816.F32.BF16 R56, R8, R46, R52 ;  /* 0x0000002e0838723c */ /* 0x000fe20000041834 */
[----:B--2---:R-:W-:-:S04]  /*b3a0*/  FMUL.FTZ R0, R65, c[0x0][0x2ec] ;  /* 0x0000bb0041007a20 */ /* 0x004fc80000410000 */
[----:B------:R2:W-:Y:S03]  /*b3b0*/  MUFU.TANH R244, R0 ;  /* 0x0000000000f47308 */ /* 0x0005e60000002400 */
[-C--:B------:R-:W-:Y:S08]  /*b3c0*/  HMMA.16816.F32.BF16 R52, R28, R42.reuse, R188 ;  /* 0x0000002a1c34723c */ /* 0x080ff000000418bc */
[----:B------:R-:W-:Y:S01]  /*b3d0*/  HMMA.16816.F32.BF16 R176, R24, R42, R212 ;  /* 0x0000002a18b0723c */ /* 0x000fe200000418d4 */
[----:B--2---:R-:W-:-:S07]  /*b3e0*/  FMUL.FTZ R0, R66, c[0x0][0x2ec] ;  /* 0x0000bb0042007a20 */ /* 0x004fce0000410000 */
[C---:B-1----:R-:W-:Y:S01]  /*b3f0*/  HMMA.16816.F32.BF16 R40, R20.reuse, R48, R180 ;  /* 0x000000301428723c */ /* 0x042fe200000418b4 */
[----:B------:R1:W-:Y:S07]  /*b400*/  MUFU.TANH R247, R0 ;  /* 0x0000000000f77308 */ /* 0x0003ee0000002400 */
[----:B------:R-:W-:Y:S08]  /*b410*/  HMMA.16816.F32.BF16 R60, R20, R50, R52 ;  /* 0x00000032143c723c */ /* 0x000ff00000041834 */
[----:B------:R-:W-:Y:S01]  /*b420*/  HMMA.16816.F32.BF16 R180, R32, R108, R208 ;  /* 0x0000006c20b4723c */ /* 0x000fe200000418d0 */
[----:B-1----:R-:W-:-:S04]  /*b430*/  FMUL.FTZ R0, R67, c[0x0][0x2ec] ;  /* 0x0000bb0043007a20 */ /* 0x002fc80000410000 */
[----:B------:R1:W2:Y:S03]  /*b440*/  MUFU.TANH R239, R0 ;  /* 0x0000000000ef7308 */ /* 0x0002a60000002400 */
[----:B------:R-:W-:Y:S01]  /*b450*/  HMMA.16816.F32.BF16 R64, R4, R46, R36 ;  /* 0x0000002e0440723c */ /* 0x000fe20000041824 */
[----:B------:R-:W4:Y:S04]  /*b460*/  LDSM.16.M88.4 R36, [R223+0x8400] ;  /* 0x00840000df24783b */ /* 0x000f280000000200 */
[----:B------:R-:W5:Y:S03]  /*b470*/  LDSM.16.M88.4 R44, [R223+0x7800] ;  /* 0x00780000df2c783b */ /* 0x000f660000000200 */
[----:B------:R-:W-:Y:S01]  /*b480*/  HMMA.16816.F32.BF16 R52, R12, R48, R184 ;  /* 0x000000300c34723c */ /* 0x000fe200000418b8 */
[----:B-1----:R-:W-:-:S07]  /*b490*/  FMUL.FTZ R0, R104, c[0x0][0x2ec] ;  /* 0x0000bb0068007a20 */ /* 0x002fce0000410000 */
[----:B------:R-:W-:Y:S01]  /*b4a0*/  HMMA.16816.F32.BF16 R108, R32, R110, R204 ;  /* 0x0000006e206c723c */ /* 0x000fe200000418cc */
[----:B------:R-:W-:Y:S01]  /*b4b0*/  LDSM.16.M88.4 R32, [R223+0x8800] ;  /* 0x00880000df20783b */ /* 0x000fe20000000200 */
[----:B------:R1:W-:Y:S02]  /*b4c0*/  MUFU.TANH R245, R0 ;  /* 0x0000000000f57308 */ /* 0x0003e40000002400 */
[----:B-1----:R-:W-:-:S06]  /*b4d0*/  FMUL.FTZ R0, R105, c[0x0][0x2ec] ;  /* 0x0000bb0069007a20 */ /* 0x002fcc0000410000 */
[----:B------:R1:W-:Y:S01]  /*b4e0*/  MUFU.TANH R212, R0 ;  /* 0x0000000000d47308 */ /* 0x0003e20000002400 */
[C---:B----4-:R-:W-:Y:S01]  /*b4f0*/  HMMA.16816.F32.BF16 R100, R8.reuse, R36, R40 ;  /* 0x000000240864723c */ /* 0x050fe20000041828 */
[----:B------:R-:W4:Y:S07]  /*b500*/  LDSM.16.M88.4 R40, [R221+0x8800] ;  /* 0x00880000dd28783b */ /* 0x000f2e0000000200 */
[----:B------:R-:W-:Y:S01]  /*b510*/  HMMA.16816.F32.BF16 R60, R8, R38, R60 ;  /* 0x00000026083c723c */ /* 0x000fe2000004183c */
[----:B-1----:R-:W-:-:S04]  /*b520*/  FMUL.FTZ R0, R106, c[0x0][0x2ec] ;  /* 0x0000bb006a007a20 */ /* 0x002fc80000410000 */
[----:B------:R1:W-:Y:S02]  /*b530*/  MUFU.TANH R248, R0 ;  /* 0x0000000000f87308 */ /* 0x0003e40000002400 */
[----:B-1----:R-:W-:-:S06]  /*b540*/  FMUL.FTZ R0, R56, c[0x0][0x2ec] ;  /* 0x0000bb0038007a20 */ /* 0x002fcc0000410000 */
[----:B------:R1:W-:Y:S02]  /*b550*/  MUFU.TANH R198, R0 ;  /* 0x0000000000c67308 */ /* 0x0003e40000002400 */
[----:B-1----:R-:W-:-:S06]  /*b560*/  FMUL.FTZ R0, R57, c[0x0][0x2ec] ;  /* 0x0000bb0039007a20 */ /* 0x002fcc0000410000 */
[----:B------:R1:W-:Y:S02]  /*b570*/  MUFU.TANH R189, R0 ;  /* 0x0000000000bd7308 */ /* 0x0003e40000002400 */
[----:B-1----:R-:W-:-:S06]  /*b580*/  FMUL.FTZ R0, R58, c[0x0][0x2ec] ;  /* 0x0000bb003a007a20 */ /* 0x002fcc0000410000 */
[----:B------:R1:W-:Y:S02]  /*b590*/  MUFU.TANH R197, R0 ;  /* 0x0000000000c57308 */ /* 0x0003e40000002400 */
[----:B-1----:R-:W-:Y:S02]  /*b5a0*/  FMUL.FTZ R0, R59, c[0x0][0x2ec] ;  /* 0x0000bb003b007a20 */ /* 0x002fe40000410000 */
[----:B------:R-:W-:Y:S04]  /*b5b0*/  HMMA.16816.F32.BF16 R56, R12, R50, R176 ;  /* 0x000000320c38723c */ /* 0x000fe800000418b0 */
[----:B------:R1:W1:Y:S04]  /*b5c0*/  MUFU.TANH R191, R0 ;  /* 0x0000000000bf7308 */ /* 0x0002680000002400 */
[----:B-----5:R-:W-:Y:S01]  /*b5d0*/  HMMA.16816.F32.BF16 R48, R28, R46, R192 ;  /* 0x0000002e1c30723c */ /* 0x020fe200000418c0 */
[----:B-1----:R-:W-:-:S04]  /*b5e0*/  FMUL.FTZ R0, R64, c[0x0][0x2ec] ;  /* 0x0000bb0040007a20 */ /* 0x002fc80000410000 */
[----:B------:R1:W5:Y:S02]  /*b5f0*/  MUFU.TANH R196, R0 ;  /* 0x0000000000c47308 */ /* 0x0003640000002400 */
[----:B-1----:R-:W-:-:S06]  /*b600*/  FMUL.FTZ R0, R65, c[0x0][0x2ec] ;  /* 0x0000bb0041007a20 */ /* 0x002fcc0000410000 */
[----:B------:R1:W-:Y:S02]  /*b610*/  MUFU.TANH R208, R0 ;  /* 0x0000000000d07308 */ /* 0x0003e40000002400 */
[----:B-1----:R-:W-:Y:S02]  /*b620*/  FMUL.FTZ R0, R107, c[0x0][0x2ec] ;  /* 0x0000bb006b007a20 */ /* 0x002fe40000410000 */
[----:B------:R-:W-:Y:S04]  /*b630*/  HMMA.16816.F32.BF16 R104, R4, R36, R52 ;  /* 0x000000240468723c */ /* 0x000fe80000041834 */
[----:B------:R1:W1:Y:S04]  /*b640*/  MUFU.TANH R199, R0 ;  /* 0x0000000000c77308 */ /* 0x0002680000002400 */
[----:B------:R-:W-:Y:S01]  /*b650*/  HMMA.16816.F32.BF16 R52, R28, R44, R200 ;  /* 0x0000002c1c34723c */ /* 0x000fe200000418c8 */
[----:B-1----:R-:W-:-:S04]  /*b660*/  FMUL.FTZ R0, R66, c[0x0][0x2ec] ;  /* 0x0000bb0042007a20 */ /* 0x002fc80000410000 */
[----:B------:R1:W-:Y:S02]  /*b670*/  MUFU.TANH R190, R0 ;  /* 0x0000000000be7308 */ /* 0x0003e40000002400 */
[----:B-1----:R-:W-:Y:S02]  /*b680*/  FMUL.FTZ R0, R67, c[0x0][0x2ec] ;  /* 0x0000bb0043007a20 */ /* 0x002fe40000410000 */
[----:B------:R-:W-:Y:S01]  /*b690*/  HMMA.16816.F32.BF16 R64, R4, R38, R56 ;  /* 0x000000260440723c */ /* 0x000fe20000041838 */
[----:B------:R-:W1:Y:S03]  /*b6a0*/  LDSM.16.M88.4 R36, [R223+0x7c00] ;  /* 0x007c0000df24783b */ /* 0x000e660000000200 */
[----:B------:R2:W1:Y:S11]  /*b6b0*/  MUFU.TANH R188, R0 ;  /* 0x0000000000bc7308 */ /* 0x0004760000002400 */
[C---:B----4-:R-:W-:Y:S08]  /*b6c0*/  HMMA.16816.F32.BF16 R56, R20.reuse, R40, R52 ;  /* 0x000000281438723c */ /* 0x050ff00000041834 */
[----:B------:R-:W-:Y:S01]  /*b6d0*/  HMMA.16816.F32.BF16 R52, R20, R42, R48 ;  /* 0x0000002a1434723c */ /* 0x000fe20000041830 */
[----:B--2---:R-:W-:-:S04]  /*b6e0*/  FMUL.FTZ R0, R100, c[0x0][0x2ec] ;  /* 0x0000bb0064007a20 */ /* 0x004fc80000410000 */
[----:B------:R2:W-:Y:S03]  /*b6f0*/  MUFU.TANH R187, R0 ;  /* 0x0000000000bb7308 */ /* 0x0005e60000002400 */
[----:B------:R-:W-:Y:S08]  /*b700*/  HMMA.16816.F32.BF16 R48, R24, R44, R216 ;  /* 0x0000002c1830723c */ /* 0x000ff000000418d8 */
[----:B------:R-:W-:Y:S01]  /*b710*/  HMMA.16816.F32.BF16 R56, R8, R32, R56 ;  /* 0x000000200838723c */ /* 0x000fe20000041838 */
[----:B--2---:R-:W-:-:S04]  /*b720*/  FMUL.FTZ R0, R101, c[0x0][0x2ec] ;  /* 0x0000bb0065007a20 */ /* 0x004fc80000410000 */
[----:B------:R2:W4:Y:S11]  /*b730*/  MUFU.TANH R186, R0 ;  /* 0x0000000000ba7308 */ /* 0x0005360000002400 */
[----:B------:R-:W-:Y:S01]  /*b740*/  HMMA.16816.F32.BF16 R48, R12, R40, R48 ;  /* 0x000000280c30723c */ /* 0x000fe20000041830 */
[----:B--2---:R-:W-:-:S04]  /*b750*/  FMUL.FTZ R0, R60, c[0x0][0x2ec] ;  /* 0x0000bb003c007a20 */ /* 0x004fc80000410000 */
[----:B------:R2:W-:Y:S02]  /*b760*/  MUFU.TANH R185, R0 ;  /* 0x0000000000b97308 */ /* 0x0005e40000002400 */
[----:B--2---:R-:W-:-:S06]  /*b770*/  FMUL.FTZ R0, R61, c[0x0][0x2ec] ;  /* 0x0000bb003d007a20 */ /* 0x004fcc0000410000 */
[----:B------:R2:W1:Y:S02]  /*b780*/  MUFU.TANH R184, R0 ;  /* 0x0000000000b87308 */ /* 0x0004640000002400 */
[----:B--2---:R-:W-:-:S06]  /*b790*/  FMUL.FTZ R0, R102, c[0x0][0x2ec] ;  /* 0x0000bb0066007a20 */ /* 0x004fcc0000410000 */
[----:B------:R2:W1:Y:S02]  /*b7a0*/  MUFU.TANH R200, R0 ;  /* 0x0000000000c87308 */ /* 0x0004640000002400 */
[----:B--2---:R-:W-:-:S06]  /*b7b0*/  FMUL.FTZ R0, R103, c[0x0][0x2ec] ;  /* 0x0000bb0067007a20 */ /* 0x004fcc0000410000 */
[----:B------:R2:W1:Y:S02]  /*b7c0*/  MUFU.TANH R202, R0 ;  /* 0x0000000000ca7308 */ /* 0x0004640000002400 */
[----:B--2---:R-:W-:-:S06]  /*b7d0*/  FMUL.FTZ R0, R62, c[0x0][0x2ec] ;  /* 0x0000bb003e007a20 */ /* 0x004fcc0000410000 */
[----:B------:R2:W1:Y:S02]  /*b7e0*/  MUFU.TANH R203, R0 ;  /* 0x0000000000cb7308 */ /* 0x0004640000002400 */
[----:B--2---:R-:W-:Y:S02]  /*b7f0*/  FMUL.FTZ R0, R63, c[0x0][0x2ec] ;  /* 0x0000bb003f007a20 */ /* 0x004fe40000410000 */
[----:B------:R-:W-:Y:S04]  /*b800*/  HMMA.16816.F32.BF16 R60, R8, R34, R52 ;  /* 0x00000022083c723c */ /* 0x000fe80000041834 */
[----:B------:R2:W1:Y:S04]  /*b810*/  MUFU.TANH R204, R0 ;  /* 0x0000000000cc7308 */ /* 0x0004680000002400 */
[----:B------:R-:W-:Y:S01]  /*b820*/  HMMA.16816.F32.BF16 R52, R24, R46, R228 ;  /* 0x0000002e1834723c */ /* 0x000fe200000418e4 */
[----:B------:R-:W3:Y:S01]  /*b830*/  LDSM.16.M88.4 R44, [R221+0x8c00] ;  /* 0x008c0000dd2c783b */ /* 0x000ee20000000200 */
[----:B--2---:R-:W-:-:S04]  /*b840*/  FMUL.FTZ R0, R104, c[0x0][0x2ec] ;  /* 0x0000bb0068007a20 */ /* 0x004fc80000410000 */
[----:B------:R2:W-:Y:S10]  /*b850*/  MUFU.TANH R179, R0 ;  /* 0x0000000000b37308 */ /* 0x0005f40000002400 */
[----:B------:R-:W-:-:S02]  /*b860*/  FMUL.FTZ R63, R63, c[0x0][0x2ec] ;  /* 0x0000bb003f3f7a20 */ /* 0x000fc40000410000 */
[----:B------:R-:W-:Y:S02]  /*b870*/  FMUL.FTZ R62, R62, c[0x0][0x2ec] ;  /* 0x0000bb003e3e7a20 */ /* 0x000fe40000410000 */
[----:B------:R-:W-:Y:S04]  /*b880*/  MUFU.TANH R102, R63 ;  /* 0x0000003f00667308 */ /* 0x000fe80000002400 */
[----:B------:R-:W-:Y:S01]  /*b890*/  HMMA.16816.F32.BF16 R40, R12, R42, R52 ;  /* 0x0000002a0c28723c */ /* 0x000fe20000041834 */
[----:B--2---:R-:W-:-:S03]  /*b8a0*/  FMUL.FTZ R0, R105, c[0x0][0x2ec] ;  /* 0x0000bb0069007a20 */ /* 0x004fc60000410000 */
[----:B------:R-:W-:Y:S04]  /*b8b0*/  MUFU.TANH R103, R62 ;  /* 0x0000003e00677308 */ /* 0x000fe80000002400 */
[----:B------:R-:W-:Y:S04]  /*b8c0*/  HMMA.16816.F32.BF16 R52, R4, R32, R48 ;  /* 0x000000200434723c */ /* 0x000fe80000041830 */
[----:B------:R2:W2:Y:S04]  /*b8d0*/  MUFU.TANH R177, R0 ;  /* 0x0000000000b17308 */ /* 0x0004a80000002400 */
[----:B-1----:R-:W-:Y:S08]  /*b8e0*/  HMMA.16816.F32.BF16 R48, R24, R36, R240 ;  /* 0x000000241830723c */ /* 0x002ff000000418f0 */
[----:B------:R-:W-:Y:S01]  /*b8f0*/  HMMA.16816.F32.BF16 R40, R4, R34, R40 ;  /* 0x000000220428723c */ /* 0x000fe20000041828 */
[----:B--2---:R-:W-:-:S07]  /*b900*/  FMUL.FTZ R0, R64, c[0x0][0x2ec] ;  /* 0x0000bb0040007a20 */ /* 0x004fce0000410000 */
[----:B------:R-:W-:Y:S01]  /*b910*/  FMUL.FTZ R52, R52, c[0x0][0x2ec] ;  /* 0x0000bb0034347a20 */ /* 0x000fe20000410000 */
[----:B------:R1:W-:Y:S01]  /*b920*/  MUFU.TANH R105, R0 ;  /* 0x0000000000697308 */ /* 0x0003e20000002400 */
[----:B------:R-:W-:-:S07]  /*b930*/  FMUL.FTZ R53, R53, c[0x0][0x2ec] ;  /* 0x0000bb0035357a20 */ /* 0x000fce0000410000 */
[----:B------:R-:W-:Y:S07]  /*b940*/  MUFU.TANH R205, R52 ;  /* 0x0000003400cd7308 */ /* 0x000fee0000002400 */
[----:B------:R-:W-:Y:S02]  /*b950*/  FMUL.FTZ R41, R41, c[0x0][0x2ec] ;  /* 0x0000bb0029297a20 */ /* 0x000fe40000410000 */
[----:B------:R-:W-:Y:S02]  /*b960*/  FMUL.FTZ R40, R40, c[0x0][0x2ec] ;  /* 0x0000bb0028287a20 */ /* 0x000fe40000410000 */
[----:B-1----:R-:W-:-:S02]  /*b970*/  FMUL.FTZ R0, R65, c[0x0][0x2ec] ;  /* 0x0000bb0041007a20 */ /* 0x002fc40000410000 */
[----:B------:R-:W-:Y:S01]  /*b980*/  FMUL.FTZ R42, R42, c[0x0][0x2ec] ;  /* 0x0000bb002a2a7a20 */ /* 0x000fe20000410000 */
[----:B------:R-:W-:Y:S01]  /*b990*/  MUFU.TANH R62, R40 ;  /* 0x00000028003e7308 */ /* 0x000fe20000002400 */
[----:B------:R-:W-:-:S07]  /*b9a0*/  FMUL.FTZ R43, R43, c[0x0][0x2ec] ;  /* 0x0000bb002b2b7a20 */ /* 0x000fce0000410000 */
[----:B------:R1:W2:Y:S02]  /*b9b0*/  MUFU.TANH R100, R0 ;  /* 0x0000000000647308 */ /* 0x0002a40000002400 */
[----:B-1----:R-:W-:-:S06]  /*b9c0*/  FMUL.FTZ R0, R106, c[0x0][0x2ec] ;  /* 0x0000bb006a007a20 */ /* 0x002fcc0000410000 */
[----:B------:R1:W1:Y:S02]  /*b9d0*/  MUFU.TANH R178, R0 ;  /* 0x0000000000b27308 */ /* 0x0002640000002400 */
[----:B-1----:R-:W-:-:S06]  /*b9e0*/  FMUL.FTZ R0, R107, c[0x0][0x2ec] ;  /* 0x0000bb006b007a20 */ /* 0x002fcc0000410000 */
[----:B------:R1:W1:Y:S02]  /*b9f0*/  MUFU.TANH R101, R0 ;  /* 0x0000000000657308 */ /* 0x0002640000002400 */
[----:B-1----:R-:W-:-:S06]  /*ba00*/  FMUL.FTZ R0, R66, c[0x0][0x2ec] ;  /* 0x0000bb0042007a20 */ /* 0x002fcc0000410000 */
[----:B------:R1:W1:Y:S02]  /*ba10*/  MUFU.TANH R107, R0 ;  /* 0x00000000006b7308 */ /* 0x0002640000002400 */
[----:B-1----:R-:W-:Y:S02]  /*ba20*/  FMUL.FTZ R0, R67, c[0x0][0x2ec] ;  /* 0x0000bb0043007a20 */ /* 0x002fe40000410000 */
[C---:B------:R-:W-:Y:S04]  /*ba30*/  HMMA.16816.F32.BF16 R64, R28.reuse, R36, R180 ;  /* 0x000000241c40723c */ /* 0x040fe800000418b4 */
[----:B------:R1:W-:Y:S03]  /*ba40*/  MUFU.TANH R176, R0 ;  /* 0x0000000000b07308 */ /* 0x0003e60000002400 */
[----:B------:R-:W-:Y:S01]  /*ba50*/  FMUL.FTZ R36, R54, c[0x0][0x2ec] ;  /* 0x0000bb0036247a20 */ /* 0x000fe20000410000 */
[----:B------:R-:W-:Y:S01]  /*ba60*/  HMMA.16816.F32.BF16 R28, R28, R38, R108 ;  /* 0x000000261c1c723c */ /* 0x000fe2000004186c */
[----:B-1----:R-:W-:-:S04]  /*ba70*/  FMUL.FTZ R0, R56, c[0x0][0x2ec] ;  /* 0x0000bb0038007a20 */ /* 0x002fc80000410000 */
[----:B------:R1:W1:Y:S11]  /*ba80*/  MUFU.TANH R213, R0 ;  /* 0x0000000000d57308 */ /* 0x0002760000002400 */
[C---:B---3--:R-:W-:Y:S01]  /*ba90*/  HMMA.16816.F32.BF16 R32, R20.reuse, R44, R64 ;  /* 0x0000002c1420723c */ /* 0x048fe20000041840 */
[----:B------:R-:W-:Y:S07]  /*baa0*/  MUFU.TANH R66, R53 ;  /* 0x0000003500427308 */ /* 0x000fee0000002400 */
[----:B------:R-:W-:Y:S01]  /*bab0*/  HMMA.16816.F32.BF16 R28, R20, R46, R28 ;  /* 0x0000002e141c723c */ /* 0x000fe2000004181c */
[----:B-1----:R-:W-:-:S04]  /*bac0*/  FMUL.FTZ R0, R57, c[0x0][0x2ec] ;  /* 0x0000bb0039007a20 */ /* 0x002fc80000410000 */
[----:B------:R1:W-:Y:S02]  /*bad0*/  MUFU.TANH R214, R0 ;  /* 0x0000000000d67308 */ /* 0x0003e40000002400 */
[----:B-1----:R-:W-:-:S06]  /*bae0*/  FMUL.FTZ R0, R60, c[0x0][0x2ec] ;  /* 0x0000bb003c007a20 */ /* 0x002fcc0000410000 */
[----:B------:R1:W-:Y:S02]  /*baf0*/  MUFU.TANH R215, R0 ;  /* 0x0000000000d77308 */ /* 0x0003e40000002400 */
[----:B-1----:R-:W-:-:S06]  /*bb00*/  FMUL.FTZ R0, R61, c[0x0][0x2ec] ;  /* 0x0000bb003d007a20 */ /* 0x002fcc0000410000 */
[----:B------:R-:W-:Y:S08]  /*bb10*/  MUFU.TANH R61, R41 ;  /* 0x00000029003d7308 */ /* 0x000ff00000002400 */
[----:B------:R1:W-:Y:S02]  /*bb20*/  MUFU.TANH R216, R0 ;  /* 0x0000000000d87308 */ /* 0x0003e40000002400 */
[----:B-1----:R-:W-:-:S06]  /*bb30*/  FMUL.FTZ R0, R58, c[0x0][0x2ec] ;  /* 0x0000bb003a007a20 */ /* 0x002fcc0000410000 */
[----:B------:R1:W3:Y:S02]  /*bb40*/  MUFU.TANH R217, R0 ;  /* 0x0000000000d97308 */ /* 0x0002e40000002400 */
[----:B-1----:R-:W-:Y:S02]  /*bb50*/  FMUL.FTZ R0, R59, c[0x0][0x2ec] ;  /* 0x0000bb003b007a20 */ /* 0x002fe40000410000 */
[----:B------:R-:W-:Y:S01]  /*bb60*/  HMMA.16816.F32.BF16 R56, R24, R38, R232 ;  /* 0x000000261838723c */ /* 0x000fe200000418e8 */
[----:B------:R-:W1:Y:S03]  /*bb70*/  LDSM.16.M88.4 R24, [R223+0x8c00] ;  /* 0x008c0000df18783b */ /* 0x000e660000000200 */
[----:B------:R2:W1:Y:S01]  /*bb80*/  MUFU.TANH R104, R0 ;  /* 0x0000000000687308 */ /* 0x0004620000002400 */
[----:B------:R-:W-:-:S04]  /*bb90*/  DEPBAR.LE SB0, 0x0 ;  /* 0x000080000000791a */ /* 0x000fc80000000000 */
[----:B------:R-:W-:Y:S02]  /*bba0*/  FMUL.FTZ R38, R55, c[0x0][0x2ec] ;  /* 0x0000bb0037267a20 */ /* 0x000fe40000410000 */
[----:B--2---:R-:W-:-:S04]  /*bbb0*/  IMAD.U32 R0, RZ, RZ, UR19 ;  /* 0x00000013ff007e24 */ /* 0x004fc8000f8e00ff */
[----:B------:R-:W-:Y:S01]  /*bbc0*/  IMAD R0, R0, 0x40, R3 ;  /* 0x0000004000007824 */ /* 0x000fe200078e0203 */
[----:B------:R-:W-:Y:S04]  /*bbd0*/  BAR.SYNC.DEFER_BLOCKING 0x0 ;  /* 0x0000000000007b1d */ /* 0x000fe80000010000 */
[C---:B------:R-:W-:Y:S02]  /*bbe0*/  ISETP.GE.AND P6, PT, R0.reuse, R16, PT ;  /* 0x000000100000720c */ /* 0x040fe40003fc6270 */
[----:B------:R-:W-:Y:S02]  /*bbf0*/  IADD3 R20, R0, 0x1, RZ ;  /* 0x0000000100147810 */ /* 0x000fe40007ffe0ff */
[----:B------:R-:W-:Y:S02]  /*bc00*/  FSEL R52, R246, -INF , !P6 ;  /* 0xff800000f6347808 */ /* 0x000fe40007000000 */
[----:B------:R-:W-:-:S02]  /*bc10*/  ISETP.GE.AND P6, PT, R20, R17, PT ;  /* 0x000000111400720c */ /* 0x000fc40003fc6270 */
[----:B------:R-:W-:Y:S02]  /*bc20*/  IADD3 R2, R0, 0x9, RZ ;  /* 0x0000000900027810 */ /* 0x000fe40007ffe0ff */
[----:B------:R-:W-:Y:S02]  /*bc30*/  FSEL R55, R239, -INF , !P6 ;  /* 0xff800000ef377808 */ /* 0x000fe40007000000 */
[----:B------:R-:W-:Y:S02]  /*bc40*/  ISETP.GE.AND P6, PT, R2, R17, PT ;  /* 0x000000110200720c */ /* 0x000fe40003fc6270 */
[----:B------:R-:W-:Y:S01]  /*bc50*/  IADD3 R3, R0, 0x8, RZ ;  /* 0x0000000800037810 */ /* 0x000fe20007ffe0ff */
[----:B-1----:R-:W-:Y:S01]  /*bc60*/  HMMA.16816.F32.BF16 R32, R8, R24, R32 ;  /* 0x000000180820723c */ /* 0x002fe20000041820 */
[----:B------:R-:W-:Y:S02]  /*bc70*/  ISETP.GE.AND P1, PT, R2, R16, PT ;  /* 0x000000100200720c */ /* 0x000fe40003f26270 */
[----:B------:R-:W-:-:S02]  /*bc80*/  FSEL R65, R191, -INF , !P6 ;  /* 0xff800000bf417808 */ /* 0x000fc40007000000 */
[----:B------:R-:W-:Y:S02]  /*bc90*/  ISETP.GE.AND P0, PT, R20, R16, PT ;  /* 0x000000101400720c */ /* 0x000fe40003f06270 */
[----:B------:R-:W-:Y:S01]  /*bca0*/  FSEL R63, R189, -INF , !P1 ;  /* 0xff800000bd3f7808 */ /* 0x000fe20004800000 */
[----:B------:R-:W-:Y:S01]  /*bcb0*/  HMMA.16816.F32.BF16 R28, R8, R26, R28 ;  /* 0x0000001a081c723c */ /* 0x000fe2000004181c */
[C---:B------:R-:W-:Y:S02]  /*bcc0*/  ISETP.GE.AND P6, PT, R3.reuse, R18, PT ;  /* 0x000000120300720c */ /* 0x040fe40003fc6270 */
[----:B------:R-:W-:Y:S02]  /*bcd0*/  ISETP.GE.AND P5, PT, R3, R16, PT ;  /* 0x000000100300720c */ /* 0x000fe40003fa6270 */
[----:B------:R-:W-:Y:S02]  /*bce0*/  ISETP.GE.AND P1, PT, R0, R17, PT ;  /* 0x000000110000720c */ /* 0x000fe40003f26270 */
[----:B------:R-:W-:-:S02]  /*bcf0*/  FSEL R53, R244, -INF , !P0 ;  /* 0xff800000f4357808 */ /* 0x000fc40004000000 */
[----:B-----5:R-:W-:Y:S02]  /*bd00*/  FSEL R41, R196, -INF , !P6 ;  /* 0xff800000c4297808 */ /* 0x020fe40007000000 */
[-C--:B------:R-:W-:Y:S02]  /*bd10*/  ISETP.GE.AND P0, PT, R20, R18.reuse, PT ;  /* 0x000000121400720c */ /* 0x080fe40003f06270 */
[----:B------:R-:W-:Y:S02]  /*bd20*/  FSEL R60, R198, -INF , !P5 ;  /* 0xff800000c63c7808 */ /* 0x000fe40006800000 */
[----:B------:R-:W-:Y:S01]  /*bd30*/  FSEL R54, R247, -INF , !P1 ;  /* 0xff800000f7367808 */ /* 0x000fe20004800000 */
[----:B------:R-:W-:Y:S01]  /*bd40*/  FMUL.FTZ R10, R32, c[0x0][0x2ec] ;  /* 0x0000bb00200a7a20 */ /* 0x000fe20000410000 */
[-C--:B------:R-:W-:Y:S01]  /*bd50*/  ISETP.GE.AND P6, PT, R2, R19.reuse, PT ;  /* 0x000000130200720c */ /* 0x080fe20003fc6270 */
[----:B------:R-:W-:Y:S01]  /*bd60*/  FMUL.FTZ R33, R33, c[0x0][0x2ec] ;  /* 0x0000bb0021217a20 */ /* 0x000fe20000410000 */
[----:B------:R-:W-:Y:S01]  /*bd70*/  ISETP.GE.AND P5, PT, R20, R19, PT ;  /* 0x000000131400720c */ /* 0x000fe20003fa6270 */
[----:B------:R-:W-:Y:S01]  /*bd80*/  FMUL.FTZ R35, R35, c[0x0][0x2ec] ;  /* 0x0000bb0023237a20 */ /* 0x000fe20000410000 */
[----:B------:R-:W-:Y:S01]  /*bd90*/  ISETP.GE.AND P1, PT, R3, R17, PT ;  /* 0x000000110300720c */ /* 0x000fe20003f26270 */
[C---:B------:R-:W-:Y:S01]  /*bda0*/  HMMA.16816.F32.BF16 R20, R12.reuse, R44, R48 ;  /* 0x0000002c0c14723c */ /* 0x040fe20000041830 */
[----:B------:R-:W-:Y:S01]  /*bdb0*/  IADD3 R8, R0, 0x11, RZ ;  /* 0x0000001100087810 */ /* 0x000fe20007ffe0ff */
[----:B------:R1:W2:Y:S01]  /*bdc0*/  MUFU.TANH R49, R42 ;  /* 0x0000002a00317308 */ /* 0x0002a20000002400 */
[----:B------:R-:W-:Y:S01]  /*bdd0*/  FSEL R40, R212, -INF , !P0 ;  /* 0xff800000d4287808 */ /* 0x000fe20004000000 */
[----:B------:R-:W-:Y:S01]  /*bde0*/  FMUL.FTZ R28, R28, c[0x0][0x2ec] ;  /* 0x0000bb001c1c7a20 */ /* 0x000fe20000410000 */
[----:B------:R-:W-:Y:S01]  /*bdf0*/  FSEL R64, R197, -INF , !P1 ;  /* 0xff800000c5407808 */ /* 0x000fe20004800000 */
[----:B------:R-:W-:Y:S01]  /*be00*/  FMUL.FTZ R29, R29, c[0x0][0x2ec] ;  /* 0x0000bb001d1d7a20 */ /* 0x000fe20000410000 */
[-C--:B------:R-:W-:Y:S01]  /*be10*/  ISETP.GE.AND P0, PT, R2, R18.reuse, PT ;  /* 0x000000120200720c */ /* 0x080fe20003f06270 */
[----:B------:R-:W-:Y:S01]  /*be20*/  HMMA.16816.F32.BF16 R12, R12, R46, R56 ;  /* 0x0000002e0c0c723c */ /* 0x000fe20000041838 */
[C---:B------:R-:W-:Y:S01]  /*be30*/  ISETP.GE.AND P1, PT, R0.reuse, R18, PT ;  /* 0x000000120000720c */ /* 0x040fe20003f26270 */
[----:B------:R5:W-:Y:S01]  /*be40*/  MUFU.TANH R50, R38 ;  /* 0x0000002600327308 */ /* 0x000be20000002400 */
[----:B------:R-:W-:Y:S01]  /*be50*/  IADD3 R2, R0, 0x19, RZ ;  /* 0x0000001900027810 */ /* 0x000fe20007ffe0ff */
[----:B------:R-:W-:Y:S01]  /*be60*/  FMUL.FTZ R30, R30, c[0x0][0x2ec] ;  /* 0x0000bb001e1e7a20 */ /* 0x000fe20000410000 */
[----:B------:R-:W-:Y:S01]  /*be70*/  IADD3 R9, R0, 0x10, RZ ;  /* 0x0000001000097810 */ /* 0x000fe20007ffe0ff */
[----:B------:R-:W-:Y:S01]  /*be80*/  FMUL.FTZ R31, R31, c[0x0][0x2ec] ;  /* 0x0000bb001f1f7a20 */ /* 0x000fe20000410000 */
[----:B------:R-:W-:Y:S01]  /*be90*/  FSEL R37, R245, -INF , !P1 ;  /* 0xff800000f5257808 */ /* 0x000fe20004800000 */
[----:B------:R-:W-:Y:S01]  /*bea0*/  FMUL.FTZ R34, R34, c[0x0][0x2ec] ;  /* 0x0000bb0022227a20 */ /* 0x000fe20000410000 */
[----:B------:R-:W-:Y:S01]  /*beb0*/  FSEL R39, R199, -INF , !P5 ;  /* 0xff800000c7277808 */ /* 0x000fe20006800000 */
[----:B------:R2:W-:Y:S01]  /*bec0*/  MUFU.TANH R51, R36 ;  /* 0x0000002400337308 */ /* 0x0005e20000002400 */
[----:B-1----:R-:W-:-:S02]  /*bed0*/  FSEL R42, R188, -INF , !P6 ;  /* 0xff800000bc2a7808 */ /* 0x002fc40007000000 */
[-C--:B------:R-:W-:Y:S02]  /*bee0*/  ISETP.GE.AND P6, PT, R8, R16.reuse, PT ;  /* 0x000000100800720c */ /* 0x080fe40003fc6270 */
[-C--:B------:R-:W-:Y:S02]  /*bef0*/  ISETP.GE.AND P1, PT, R3, R19.reuse, PT ;  /* 0x000000130300720c */ /* 0x080fe40003f26270 */
[----:B----4-:R-:W-:Y:S01]  /*bf00*/  FSEL R182, R186, -INF , !P6 ;  /* 0xff800000bab67808 */ /* 0x010fe20007000000 */
[----:B------:R1:W4:Y:S01]  /*bf10*/  MUFU.TANH R48, R43 ;  /* 0x0000002b00307308 */ /* 0x0003220000002400 */
[----:B-----5:R-:W-:Y:S02]  /*bf20*/  FSEL R38, R208, -INF , !P0 ;  /* 0xff800000d0267808 */ /* 0x020fe40004000000 */
[----:B------:R-:W-:Y:S02]  /*bf30*/  ISETP.GE.AND P0, PT, R0, R19, PT ;  /* 0x000000130000720c */ /* 0x000fe40003f06270 */
[----:B------:R-:W-:-:S02]  /*bf40*/  ISETP.GE.AND P6, PT, R2, R16, PT ;  /* 0x000000100200720c */ /* 0x000fc40003fc6270 */
[CC--:B------:R-:W-:Y:S01]  /*bf50*/  ISETP.GE.AND P5, PT, R9.reuse, R17.reuse, PT ;  /* 0x000000110900720c */ /* 0x0c0fe20003fa6270 */
[----:B------:R5:W-:Y:S01]  /*bf60*/  MUFU.TANH R45, R10 ;  /* 0x0000000a002d7308 */ /* 0x000be20000002400 */
[----:B------:R-:W-:Y:S02]  /*bf70*/  IADD3 R3, R0, 0x18, RZ ;  /* 0x0000001800037810 */ /* 0x000fe40007ffe0ff */
[----:B--2---:R-:W-:Y:S02]  /*bf80*/  FSEL R36, R248, -INF , !P0 ;  /* 0xff800000f8247808 */ /* 0x004fe40004000000 */
[----:B------:R-:W-:Y:S02]  /*bf90*/  FSEL R183, R184, -INF , !P6 ;  /* 0xff800000b8b77808 */ /* 0x000fe40007000000 */
[----:B------:R-:W-:Y:S01]  /*bfa0*/  ISETP.GE.AND P0, PT, R9, R16, PT ;  /* 0x000000100900720c */ /* 0x000fe20003f06270 */
[----:B------:R2:W-:Y:S01]  /*bfb0*/  MUFU.TANH R44, R33 ;  /* 0x00000021002c7308 */ /* 0x0005e20000002400 */
[----:B------:R-:W-:-:S02]  /*bfc0*/  ISETP.GE.AND P6, PT, R8, R17, PT ;  /* 0x000000110800720c */ /* 0x000fc40003fc6270 */
[----:B------:R-:W-:Y:S02]  /*bfd0*/  FSEL R200, R200, -INF , !P5 ;  /* 0xff800000c8c87808 */ /* 0x000fe40006800000 */
[-C--:B------:R-:W-:Y:S02]  /*bfe0*/  ISETP.GE.AND P5, PT, R3, R17.reuse, PT ;  /* 0x000000110300720c */ /* 0x080fe40003fa6270 */
[----:B------:R-:W-:Y:S01]  /*bff0*/  FSEL R181, R187, -INF , !P0 ;  /* 0xff800000bbb57808 */ /* 0x000fe20004000000 */
[----:B------:R-:W1:Y:S01]  /*c000*/  MUFU.TANH R28, R28 ;  /* 0x0000001c001c7308 */ /* 0x000e620000002400 */
[----:B------:R-:W-:Y:S02]  /*c010*/  FSEL R202, R202, -INF , !P6 ;  /* 0xff800000caca7808 */ /* 0x000fe40007000000 */
[----:B------:R-:W-:Y:S02]  /*c020*/  ISETP.GE.AND P0, PT, R3, R16, PT ;  /* 0x000000100300720c */ /* 0x000fe40003f06270 */
[----:B------:R-:W-:-:S02]  /*c030*/  ISETP.GE.AND P6, PT, R2, R17, PT ;  /* 0x000000110200720c */ /* 0x000fc40003fc6270 */
[----:B------:R-:W-:Y:S01]  /*c040*/  FSEL R203, R203, -INF , !P5 ;  /* 0xff800000cbcb7808 */ /* 0x000fe20006800000 */
[----:B------:R-:W2:Y:S01]  /*c050*/  MUFU.TANH R29, R29 ;  /* 0x0000001d001d7308 */ /* 0x000ea20000002400 */
[----:B------:R-:W-:Y:S02]  /*c060*/  FSEL R32, R190, -INF , !P1 ;  /* 0xff800000be207808 */ /* 0x000fe40004800000 */
[-C--:B------:R-:W-:Y:S02]  /*c070*/  ISETP.GE.AND P5, PT, R8, R18.reuse, PT ;  /* 0x000000120800720c */ /* 0x080fe40003fa6270 */
[----:B------:R-:W-:Y:S02]  /*c080*/  ISETP.GE.AND P1, PT, R9, R18, PT ;  /* 0x000000120900720c */ /* 0x000fe40003f26270 */
[----:B------:R-:W-:Y:S01]  /*c090*/  FSEL R201, R185, -INF , !P0 ;  /* 0xff800000b9c97808 */ /* 0x000fe20004000000 */
[----:B------:R-:W3:Y:S01]  /*c0a0*/  MUFU.TANH R30, R30 ;  /* 0x0000001e001e7308 */ /* 0x000ee20000002400 */
[----:B------:R-:W-:-:S02]  /*c0b0*/  FSEL R204, R204, -INF , !P6 ;  /* 0xff800000cccc7808 */ /* 0x000fc40007000000 */
[-C--:B------:R-:W-:Y:S02]  /*c0c0*/  ISETP.GE.AND P0, PT, R9, R19.reuse, PT ;  /* 0x000000130900720c */ /* 0x080fe40003f06270 */
[----:B------:R-:W-:Y:S02]  /*c0d0*/  ISETP.GE.AND P6, PT, R8, R19, PT ;  /* 0x000000130800720c */ /* 0x000fe40003fc6270 */
[----:B-1----:R-:W-:Y:S01]  /*c0e0*/  FSEL R43, R177, -INF , !P5 ;  /* 0xff800000b12b7808 */ /* 0x002fe20006800000 */
[----:B-----5:R-:W-:Y:S01]  /*c0f0*/  HMMA.16816.F32.BF16 R8, R4, R24, R20 ;  /* 0x000000180408723c */ /* 0x020fe20000041814 */
[----:B--2---:R-:W-:Y:S01]  /*c100*/  FSEL R33, R179, -INF , !P1 ;  /* 0xff800000b3217808 */ /* 0x004fe20004800000 */
[----:B------:R-:W1:Y:S01]  /*c110*/  MUFU.TANH R31, R31 ;  /* 0x0000001f001f7308 */ /* 0x000e620000002400 */
[-C--:B------:R-:W-:Y:S02]  /*c120*/  ISETP.GE.AND P5, PT, R2, R18.reuse, PT ;  /* 0x000000120200720c */ /* 0x080fe40003fa6270 */
[----:B------:R-:W-:-:S02]  /*c130*/  ISETP.GE.AND P1, PT, R3, R18, PT ;  /* 0x000000120300720c */ /* 0x000fc40003f26270 */
[----:B------:R-:W-:Y:S01]  /*c140*/  FSEL R106, R100, -INF , !P5 ;  /* 0xff800000646a7808 */ /* 0x000fe20006800000 */
[----:B------:R-:W-:Y:S01]  /*c150*/  HMMA.16816.F32.BF16 R24, R4, R26, R12 ;  /* 0x0000001a0418723c */ /* 0x000fe2000004180c */
[----:B------:R-:W-:Y:S01]  /*c160*/  FSEL R105, R105, -INF , !P1 ;  /* 0xff80000069697808 */ /* 0x000fe20004800000 */
[----:B------:R-:W2:Y:S01]  /*c170*/  MUFU.TANH R35, R35 ;  /* 0x0000002300237308 */ /* 0x000ea20000002400 */
[----:B------:R-:W-:Y:S02]  /*c180*/  FSEL R100, R178, -INF , !P0 ;  /* 0xff800000b2647808 */ /* 0x000fe40004000000 */
[----:B------:R-:W-:Y:S02]  /*c190*/  FSEL R101, R101, -INF , !P6 ;  /* 0xff80000065657808 */ /* 0x000fe40007000000 */
[----:B------:R-:W-:Y:S02]  /*c1a0*/  IADD3 R5, R0, 0x20, RZ ;  /* 0x0000002000057810 */ /* 0x000fe40007ffe0ff */
[-C--:B------:R-:W-:Y:S01]  /*c1b0*/  ISETP.GE.AND P1, PT, R3, R19.reuse, PT ;  /* 0x000000130300720c */ /* 0x080fe20003f26270 */
[----:B------:R-:W5:Y:S01]  /*c1c0*/  MUFU.TANH R34, R34 ;  /* 0x0000002200227308 */ /* 0x000f620000002400 */
[----:B------:R-:W-:-:S02]  /*c1d0*/  ISETP.GE.AND P5, PT, R2, R19, PT ;  /* 0x000000130200720c */ /* 0x000fc40003fa6270 */
[CC--:B------:R-:W-:Y:S02]  /*c1e0*/  ISETP.GE.AND P0, PT, R5.reuse, R16.reuse, PT ;  /* 0x000000100500720c */ /* 0x0c0fe40003f06270 */
[----:B------:R-:W-:Y:S01]  /*c1f0*/  ISETP.GE.AND P6, PT, R5, R17, PT ;  /* 0x000000110500720c */ /* 0x000fe20003fc6270 */
[----:B------:R-:W-:Y:S01]  /*c200*/  FMUL.FTZ R6, R10, c[0x0][0x2ec] ;  /* 0x0000bb000a067a20 */ /* 0x000fe20000410000 */
[----:B------:R-:W-:Y:S01]  /*c210*/  IADD3 R4, R0, 0x21, RZ ;  /* 0x0000002100047810 */ /* 0x000fe20007ffe0ff */
[----:B------:R-:W-:Y:S01]  /*c220*/  FMUL.FTZ R8, R8, c[0x0][0x2ec] ;  /* 0x0000bb0008087a20 */ /* 0x000fe20000410000 */
[C---:B------:R-:W-:Y:S01]  /*c230*/  IADD3 R3, R0.reuse, 0x28, RZ ;  /* 0x0000002800037810 */ /* 0x040fe20007ffe0ff */
[----:B------:R-:W-:Y:S01]  /*c240*/  FMUL.FTZ R9, R9, c[0x0][0x2ec] ;  /* 0x0000bb0009097a20 */ /* 0x000fe20000410000 */
[----:B------:R-:W-:Y:S01]  /*c250*/  IADD3 R2, R0, 0x29, RZ ;  /* 0x0000002900027810 */ /* 0x000fe20007ffe0ff */
[----:B------:R-:W1:Y:S01]  /*c260*/  MUFU.TANH R6, R6 ;  /* 0x0000000600067308 */ /* 0x000e620000002400 */
[----:B------:R-:W-:Y:S01]  /*c270*/  FSEL R107, R107, -INF , !P1 ;  /* 0xff8000006b6b7808 */ /* 0x000fe20004800000 */
[----:B------:R-:W-:Y:S01]  /*c280*/  FMUL.FTZ R24, R24, c[0x0][0x2ec] ;  /* 0x0000bb0018187a20 */ /* 0x000fe20000410000 */
[----:B------:R-:W-:Y:S01]  /*c290*/  FSEL R213, R213, -INF , !P0 ;  /* 0xff800000d5d57808 */ /* 0x000fe20004000000 */
[----:B------:R-:W-:Y:S01]  /*c2a0*/  FMUL.FTZ R7, R25, c[0x0][0x2ec] ;  /* 0x0000bb0019077a20 */ /* 0x000fe20000410000 */
[----:B---3--:R-:W-:Y:S01]  /*c2b0*/  FSEL R217, R217, -INF , !P6 ;  /* 0xff800000d9d97808 */ /* 0x008fe20007000000 */
[----:B------:R-:W-:Y:S01]  /*c2c0*/  FMUL.FTZ R26, R26, c[0x0][0x2ec] ;  /* 0x0000bb001a1a7a20 */ /* 0x000fe20000410000 */
[-C--:B------:R-:W-:Y:S01]  /*c2d0*/  ISETP.GE.AND P1, PT, R4, R16.reuse, PT ;  /* 0x000000100400720c */ /* 0x080fe20003f26270 */
[----:B------:R-:W3:Y:S01]  /*c2e0*/  MUFU.TANH R8, R8 ;  /* 0x0000000800087308 */ /* 0x000ee20000002400 */
[----:B------:R-:W-:-:S02]  /*c2f0*/  ISETP.GE.AND P0, PT, R2, R16, PT ;  /* 0x000000100200720c */ /* 0x000fc40003f06270 */
[-C--:B------:R-:W-:Y:S02]  /*c300*/  ISETP.GE.AND P6, PT, R3, R17.reuse, PT ;  /* 0x000000110300720c */ /* 0x080fe40003fc6270 */
[----:B------:R-:W-:Y:S02]  /*c310*/  FSEL R214, R214, -INF , !P1 ;  /* 0xff800000d6d67808 */ /* 0x000fe40004800000 */
[----:B------:R-:W-:Y:S01]  /*c320*/  FSEL R216, R216, -INF , !P0 ;  /* 0xff800000d8d87808 */ /* 0x000fe20004000000 */
[----:B------:R-:W1:Y:S01]  /*c330*/  MUFU.TANH R9, R9 ;  /* 0x0000000900097308 */ /* 0x000e620000002400 */
[----:B------:R-:W-:Y:S02]  /*c340*/  FSEL R219, R103, -INF , !P6 ;  /* 0xff80000067db7808 */ /* 0x000fe40007000000 */
[----:B------:R-:W-:Y:S02]  /*c350*/  ISETP.GE.AND P1, PT, R5, R18, PT ;  /* 0x000000120500720c */ /* 0x000fe40003f26270 */
[----:B------:R-:W-:-:S02]  /*c360*/  ISETP.GE.AND P0, PT, R4, R17, PT ;  /* 0x000000110400720c */ /* 0x000fc40003f06270 */
[-C--:B------:R-:W-:Y:S01]  /*c370*/  ISETP.GE.AND P6, PT, R4, R18.reuse, PT ;  /* 0x000000120400720c */ /* 0x080fe20003fc6270 */
[----:B------:R-:W1:Y:S01]  /*c380*/  MUFU.TANH R24, R24 ;  /* 0x0000001800187308 */ /* 0x000e620000002400 */
[----:B------:R-:W-:Y:S02]  /*c390*/  FSEL R218, R104, -INF , !P0 ;  /* 0xff80000068da7808 */ /* 0x000fe40004000000 */
[----:B------:R-:W-:Y:S02]  /*c3a0*/  FSEL R205, R205, -INF , !P1 ;  /* 0xff800000cdcd7808 */ /* 0x000fe40004800000 */
[----:B------:R-:W-:Y:S02]  /*c3b0*/  FSEL R206, R66, -INF , !P6 ;  /* 0xff80000042ce7808 */ /* 0x000fe40007000000 */
[----:B------:R-:W-:Y:S01]  /*c3c0*/  ISETP.GE.AND P0, PT, R2, R17, PT ;  /* 0x000000110200720c */ /* 0x000fe20003f06270 */
[----:B------:R-:W1:Y:S01]  /*c3d0*/  MUFU.TANH R7, R7 ;  /* 0x0000000700077308 */ /* 0x000e620000002400 */
[----:B------:R-:W-:-:S02]  /*c3e0*/  ISETP.GE.AND P1, PT, R3, R18, PT ;  /* 0x000000120300720c */ /* 0x000fc40003f26270 */
[----:B------:R-:W-:Y:S02]  /*c3f0*/  ISETP.GE.AND P6, PT, R2, R18, PT ;  /* 0x000000120200720c */ /* 0x000fe40003fc6270 */
[----:B------:R-:W-:Y:S02]  /*c400*/  FSEL R180, R176, -INF , !P5 ;  /* 0xff800000b0b47808 */ /* 0x000fe40006800000 */
[----:B------:R-:W-:Y:S02]  /*c410*/  FSEL R228, R102, -INF , !P0 ;  /* 0xff80000066e47808 */ /* 0x000fe40004000000 */
[----:B------:R-:W-:Y:S02]  /*c420*/  FSEL R207, R62, -INF , !P1 ;  /* 0xff8000003ecf7808 */ /* 0x000fe40004800000 */
[----:B------:R-:W-:Y:S02]  /*c430*/  FSEL R209, R61, -INF , !P6 ;  /* 0xff8000003dd17808 */ /* 0x000fe40007000000 */
[----:B------:R-:W-:-:S02]  /*c440*/  ISETP.GE.AND P5, PT, R3, R16, PT ;  /* 0x000000100300720c */ /* 0x000fc40003fa6270 */
[-C--:B------:R-:W-:Y:S02]  /*c450*/  ISETP.GE.AND P0, PT, R4, R19.reuse, PT ;  /* 0x000000130400720c */ /* 0x080fe40003f06270 */
[-C--:B------:R-:W-:Y:S02]  /*c460*/  ISETP.GE.AND P1, PT, R3, R19.reuse, PT ;  /* 0x000000130300720c */ /* 0x080fe40003f26270 */
[----:B------:R-:W-:Y:S02]  /*c470*/  ISETP.GE.AND P6, PT, R2, R19, PT ;  /* 0x000000130200720c */ /* 0x000fe40003fc6270 */
[C---:B------:R-:W-:Y:S02]  /*c480*/  IADD3 R4, R0.reuse, 0x30, RZ ;  /* 0x0000003000047810 */ /* 0x040fe40007ffe0ff */
[C---:B------:R-:W-:Y:S02]  /*c490*/  IADD3 R3, R0.reuse, 0x31, RZ ;  /* 0x0000003100037810 */ /* 0x040fe40007ffe0ff */
[----:B------:R-:W-:-:S02]  /*c4a0*/  IADD3 R2, R0, 0x38, RZ ;  /* 0x0000003800027810 */ /* 0x000fc40007ffe0ff */
[----:B------:R-:W-:Y:S02]  /*c4b0*/  IADD3 R0, R0, 0x39, RZ ;  /* 0x0000003900007810 */ /* 0x000fe40007ffe0ff */
[----:B------:R-:W-:Y:S02]  /*c4c0*/  FSEL R210, R49, -INF , !P1 ;  /* 0xff80000031d27808 */ /* 0x000fe40004800000 */
[----:B----4-:R-:W-:Y:S02]  /*c4d0*/  FSEL R212, R48, -INF , !P6 ;  /* 0xff80000030d47808 */ /* 0x010fe40007000000 */
[----:B------:R-:W-:Y:S02]  /*c4e0*/  FSEL R215, R215, -INF , !P5 ;  /* 0xff800000d7d77808 */ /* 0x000fe40006800000 */
[-C--:B------:R-:W-:Y:S02]  /*c4f0*/  ISETP.GE.AND P1, PT, R2, R16.reuse, PT ;  /* 0x000000100200720c */ /* 0x080fe40003f26270 */
[----:B------:R-:W-:-:S02]  /*c500*/  ISETP.GE.AND P6, PT, R0, R16, PT ;  /* 0x000000100000720c */ /* 0x000fc40003fc6270 */
[----:B------:R-:W-:Y:S01]  /*c510*/  ISETP.GE.AND P5, PT, R5, R19, PT ;  /* 0x000000130500720c */ /* 0x000fe20003fa6270 */
[----:B------:R-:W-:Y:S01]  /*c520*/  FMUL.FTZ R5, R11, c[0x0][0x2ec] ;  /* 0x0000bb000b057a20 */ /* 0x000fe20000410000 */
[----:B------:R-:W-:Y:S02]  /*c530*/  FSEL R211, R50, -INF , !P0 ;  /* 0xff80000032d37808 */ /* 0x000fe40004000000 */
[----:B------:R-:W-:Y:S02]  /*c540*/  ISETP.GE.AND P0, PT, R3, R16, PT ;  /* 0x000000100300720c */ /* 0x000fe40003f06270 */
[----:B------:R-:W-:Y:S01]  /*c550*/  FSEL R246, R28, -INF , !P1 ;  /* 0xff8000001cf67808 */ /* 0x000fe20004800000 */
[----:B------:R-:W4:Y:S01]  /*c560*/  MUFU.TANH R5, R5 ;  /* 0x0000000500057308 */ /* 0x000f220000002400 */
[----:B------:R-:W-:Y:S02]  /*c570*/  FSEL R247, R29, -INF , !P6 ;  /* 0xff8000001df77808 */ /* 0x000fe40007000000 */
[----:B------:R-:W-:-:S02]  /*c580*/  FSEL R208, R51, -INF , !P5 ;  /* 0xff80000033d07808 */ /* 0x000fc40006800000 */
[-C--:B------:R-:W-:Y:S02]  /*c590*/  ISETP.GE.AND P1, PT, R2, R17.reuse, PT ;  /* 0x000000110200720c */ /* 0x080fe40003f26270 */
[-C--:B------:R-:W-:Y:S02]  /*c5a0*/  ISETP.GE.AND P6, PT, R0, R17.reuse, PT ;  /* 0x000000110000720c */ /* 0x080fe40003fc6270 */
[----:B------:R-:W-:Y:S02]  /*c5b0*/  ISETP.GE.AND P5, PT, R4, R16, PT ;  /* 0x000000100400720c */ /* 0x000fe40003fa6270 */
[----:B------:R-:W-:Y:S02]  /*c5c0*/  FSEL R241, R44, -INF , !P0 ;  /* 0xff8000002cf17808 */ /* 0x000fe40004000000 */
[----:B------:R-:W-:Y:S02]  /*c5d0*/  ISETP.GE.AND P0, PT, R3, R17, PT ;  /* 0x000000110300720c */ /* 0x000fe40003f06270 */
[----:B------:R-:W-:-:S02]  /*c5e0*/  FSEL R243, R30, -INF , !P1 ;  /* 0xff8000001ef37808 */ /* 0x000fc40004800000 */
[----:B-1----:R-:W-:Y:S02]  /*c5f0*/  FSEL R242, R31, -INF , !P6 ;  /* 0xff8000001ff27808 */ /* 0x002fe40007000000 */
[----:B------:R-:W-:Y:S02]  /*c600*/  FSEL R240, R45, -INF , !P5 ;  /* 0xff8000002df07808 */ /* 0x000fe40006800000 */
[C---:B------:R-:W-:Y:S02]  /*c610*/  ISETP.GE.AND P1, PT, R3.reuse, R18, PT ;  /* 0x000000120300720c */ /* 0x040fe40003f26270 */
[----:B------:R-:W-:Y:S01]  /*c620*/  ISETP.GE.AND P6, PT, R3, R19, PT ;  /* 0x000000130300720c */ /* 0x000fe20003fc6270 */
[----:B------:R-:W-:Y:S01]  /*c630*/  FMUL.FTZ R3, R27, c[0x0][0x2ec] ;  /* 0x0000bb001b037a20 */ /* 0x000fe20000410000 */
[----:B------:R-:W-:Y:S02]  /*c640*/  ISETP.GE.AND P5, PT, R4, R17, PT ;  /* 0x000000110400720c */ /* 0x000fe40003fa6270 */
[----:B--2---:R-:W-:-:S02]  /*c650*/  FSEL R244, R35, -INF , !P0 ;  /* 0xff80000023f47808 */ /* 0x004fc40004000000 */
[----:B------:R-:W-:Y:S01]  /*c660*/  ISETP.GE.AND P0, PT, R4, R19, PT ;  /* 0x000000130400720c */ /* 0x000fe20003f06270 */
[----:B------:R-:W-:Y:S01]  /*c670*/  MUFU.TANH R3, R3 ;  /* 0x0000000300037308 */ /* 0x000fe20000002400 */
[----:B-----5:R-:W-:Y:S02]  /*c680*/  FSEL R245, R34, -INF , !P5 ;  /* 0xff80000022f57808 */ /* 0x020fe40006800000 */
[----:B------:R-:W-:Y:S02]  /*c690*/  ISETP.GE.AND P5, PT, R4, R18, PT ;  /* 0x000000120400720c */ /* 0x000fe40003fa6270 */
[----:B------:R-:W-:Y:S02]  /*c6a0*/  FSEL R233, R6, -INF , !P0 ;  /* 0xff80000006e97808 */ /* 0x000fe40004000000 */
[----:B------:R-:W-:Y:S01]  /*c6b0*/  PLOP3.LUT P0, PT, PT, PT, UP0, 0x80, 0x0 ;  /* 0x000000000000781c */ /* 0x000fe20003f0f008 */
[----:B------:R-:W1:Y:S01]  /*c6c0*/  MUFU.TANH R4, R26 ;  /* 0x0000001a00047308 */ /* 0x000e620000002400 */
[----:B---3--:R-:W-:-:S02]  /*c6d0*/  FSEL R229, R8, -INF , !P5 ;  /* 0xff80000008e57808 */ /* 0x008fc40006800000 */
[----:B------:R-:W-:Y:S02]  /*c6e0*/  FSEL R230, R9, -INF , !P1 ;  /* 0xff80000009e67808 */ /* 0x000fe40004800000 */
[-C--:B------:R-:W-:Y:S02]  /*c6f0*/  ISETP.GE.AND P5, PT, R2, R18.reuse, PT ;  /* 0x000000120200720c */ /* 0x080fe40003fa6270 */
[----:B------:R-:W-:Y:S02]  /*c700*/  ISETP.GE.AND P1, PT, R0, R18, PT ;  /* 0x000000120000720c */ /* 0x000fe40003f26270 */
[----:B------:R-:W-:Y:S02]  /*c710*/  FSEL R231, R24, -INF , !P5 ;  /* 0xff80000018e77808 */ /* 0x000fe40006800000 */
[----:B------:R-:W-:Y:S02]  /*c720*/  FSEL R232, R7, -INF , !P1 ;  /* 0xff80000007e87808 */ /* 0x000fe40004800000 */
[----:B------:R-:W-:-:S02]  /*c730*/  ISETP.GE.AND P5, PT, R2, R19, PT ;  /* 0x000000130200720c */ /* 0x000fc40003fa6270 */
[----:B------:R-:W-:Y:S02]  /*c740*/  ISETP.GE.AND P1, PT, R0, R19, PT ;  /* 0x000000130000720c */ /* 0x000fe40003f26270 */
[----:B----4-:R-:W-:Y:S02]  /*c750*/  FSEL R235, R5, -INF , !P6 ;  /* 0xff80000005eb7808 */ /* 0x010fe40007000000 */
[----:B-1----:R-:W-:Y:S02]  /*c760*/  FSEL R234, R4, -INF , !P5 ;  /* 0xff80000004ea7808 */ /* 0x002fe40006800000 */
        /* <DEDUP_REMOVED lines=18> */
[----:B------:R-:W-:Y:S01]  /*c890*/  ULDC.64 UR4, c[0x0][0x118] ;  /* 0x0000460000047ab9 */ /* 0x000fe20000000a00 */
[----:B--2---:R-:W-:-:S04]  /*c8a0*/  LEA R0, P1, R0, R192, 0x6 ;  /* 0x000000c000007211 */ /* 0x004fc800078230ff */
[----:B---3--:R-:W-:Y:S02]  /*c8b0*/  LEA.HI.X R3, R2, R195, R3, 0x6, P1 ;  /* 0x000000c302037211 */ /* 0x008fe400008f3403 */
[C---:B------:R-:W-:Y:S02]  /*c8c0*/  @!P4 LEA R12, P1, R0.reuse, c[0x0][0x168], 0x1 ;  /* 0x00005a00000cca11 */ /* 0x040fe400078208ff */
        /* <DEDUP_REMOVED lines=43> */
.L_x_531:
[----:B------:R-:W-:Y:S05]  /*cb80*/  BSYNC B0 ;  /* 0x0000000000007941 */ /* 0x000fea0003800000 */
.L_x_530:
[----:B------:R-:W0:Y:S02]  /*cb90*/  LDGDEPBAR ;  /* 0x00000000000079af */ /* 0x000e240000000000 */
.L_x_529:
[----:B------:R-:W-:Y:S01]  /*cba0*/  FMNMX.FTZ R0, R236, R37, !PT ;  /* 0x00000025ec007209 */ /* 0x000fe20007810000 */
[----:B------:R-:W-:Y:S01]  /*cbb0*/  LDSM.16.MT88.4 R20, [R222+0x9000] ;  /* 0x00900000de14783b */ /* 0x000fe20000004200 */
[----:B------:R-:W-:Y:S01]  /*cbc0*/  FMNMX.FTZ R3, R237, R52, !PT ;  /* 0x00000034ed037209 */ /* 0x000fe20007810000 */
        /* <DEDUP_REMOVED lines=65> */
[----:B--2---:R-:W-:Y:S01]  /*cfe0*/  FMNMX.FTZ R102, R102, R5, !PT ;  /* 0x0000000566667209 */ /* 0x004fe20007810000 */
        /* <DEDUP_REMOVED lines=11> */
[----:B------:R-:W2:Y:S01]  /*d0a0*/  SHFL.BFLY PT, R7, R4, 0x2, 0x1f ;  /* 0x0c401f0004077f89 */ /* 0x000ea200000e0000 */
[----:B------:R-:W-:Y:S01]  /*d0b0*/  FFMA.FTZ R6, R40, c[0x0][0x23c], -R2 ;  /* 0x00008f0028067a23 */ /* 0x000fe20000010802 */
[----:B------:R1:W-:Y:S01]  /*d0c0*/  MUFU.EX2 R31, R3 ;  /* 0x00000003001f7308 */ /* 0x0003e20000000800 */
[----:B------:R-:W-:-:S07]  /*d0d0*/  FMNMX.FTZ R5, R242, R5, !PT ;  /* 0x00000005f2057209 */ /* 0x000fce0007810000 */
[----:B------:R3:W4:Y:S01]  /*d0e0*/  MUFU.EX2 R34, R6 ;  /* 0x0000000600227308 */ /* 0x0007220000000800 */
[----:B-1----:R-:W-:Y:S01]  /*d0f0*/  FMNMX.FTZ R3, R0, R8, !PT ;  /* 0x0000000800037209 */ /* 0x002fe20007810000 */
[----:B------:R-:W-:-:S03]  /*d100*/  FFMA.FTZ R0, R41, c[0x0][0x23c], -R2 ;  /* 0x00008f0029007a23 */ /* 0x000fc60000010802 */
[C---:B------:R-:W-:Y:S01]  /*d110*/  FSETP.NEU.FTZ.AND P1, PT, R3.reuse, -INF , PT ;  /* 0xff8000000300780b */ /* 0x040fe20003f3d000 */
[----:B------:R-:W-:Y:S02]  /*d120*/  FMUL.FTZ R12, R3, c[0x0][0x23c] ;  /* 0x00008f00030c7a20 */ /* 0x000fe40000410000 */
[----:B------:R1:W-:Y:S01]  /*d130*/  MUFU.EX2 R56, R0 ;  /* 0x0000000000387308 */ /* 0x0003e20000000800 */
[----:B---3--:R-:W3:Y:S02]  /*d140*/  SHFL.BFLY PT, R6, R5, 0x2, 0x1f ;  /* 0x0c401f0005067f89 */ /* 0x008ee400000e0000 */
[----:B------:R-:W-:Y:S01]  /*d150*/  FSEL R12, R12, RZ, P1 ;  /* 0x000000ff0c0c7208 */ /* 0x000fe20000800000 */
[----:B-1----:R-:W-:-:S04]  /*d160*/  FFMA.FTZ R0, R38, c[0x0][0x23c], -R2 ;  /* 0x00008f0026007a23 */ /* 0x002fc80000010802 */
[----:B------:R1:W-:Y:S02]  /*d170*/  MUFU.EX2 R58, R0 ;  /* 0x00000000003a7308 */ /* 0x0003e40000000800 */
[----:B-1----:R-:W-:-:S06]  /*d180*/  FFMA.FTZ R0, R36, c[0x0][0x23c], -R12 ;  /* 0x00008f0024007a23 */ /* 0x002fcc000001080c */
[----:B------:R2:W-:Y:S02]  /*d190*/  MUFU.EX2 R11, R0 ;  /* 0x00000000000b7308 */ /* 0x0005e40000000800 */
[----:B--2---:R-:W-:Y:S01]  /*d1a0*/  FMNMX.FTZ R0, R4, R7, !PT ;  /* 0x0000000704007209 */ /* 0x004fe20007810000 */
[--C-:B------:R-:W-:Y:S02]  /*d1b0*/  FFMA.FTZ R4, R39, c[0x0][0x23c], -R12.reuse ;  /* 0x00008f0027047a23 */ /* 0x100fe4000001080c */
[----:B------:R-:W-:Y:S03]  /*d1c0*/  LDSM.16.MT88.4 R36, [R222+0xb000] ;  /* 0x00b00000de24783b */ /* 0x000fe60000004200 */
[----:B------:R3:W-:Y:S01]  /*d1d0*/  MUFU.EX2 R35, R4 ;  /* 0x0000000400237308 */ /* 0x0007e20000000800 */
[----:B------:R-:W1:Y:S01]  /*d1e0*/  SHFL.BFLY PT, R9, R0, 0x1, 0x1f ;  /* 0x0c201f0000097f89 */ /* 0x000e6200000e0000 */
[----:B---3--:R-:W-:Y:S01]  /*d1f0*/  FMNMX.FTZ R4, R5, R6, !PT ;  /* 0x0000000605047209 */ /* 0x008fe20007810000 */
[----:B------:R-:W-:Y:S01]  /*d200*/  FFMA.FTZ R5, R32, c[0x0][0x23c], -R12 ;  /* 0x00008f0020057a23 */ /* 0x000fe2000001080c */
[----:B------:R-:W-:-:S03]  /*d210*/  FSEL R6, R102, RZ, P2 ;  /* 0x000000ff66067208 */ /* 0x000fc60001000000 */
[----:B------:R-:W2:Y:S01]  /*d220*/  SHFL.BFLY PT, R8, R4, 0x1, 0x1f ;  /* 0x0c201f0004087f89 */ /* 0x000ea200000e0000 */
[----:B------:R3:W-:Y:S01]  /*d230*/  MUFU.EX2 R29, R5 ;  /* 0x00000005001d7308 */ /* 0x0007e20000000800 */
[----:B------:R-:W-:Y:S01]  /*d240*/  FADD.FTZ R7, R236, -R6 ;  /* 0x80000006ec077221 */ /* 0x000fe20000010000 */
[----:B------:R-:W-:Y:S02]  /*d250*/  FSEL R6, R3, RZ, P1 ;  /* 0x000000ff03067208 */ /* 0x000fe40000800000 */
[----:B-1----:R-:W-:Y:S01]  /*d260*/  FMNMX.FTZ R104, R0, R9, !PT ;  /* 0x0000000900687209 */ /* 0x002fe20007810000 */
[----:B------:R-:W-:-:S03]  /*d270*/  FMUL.FTZ R7, R7, c[0x0][0x23c] ;  /* 0x00008f0007077a20 */ /* 0x000fc60000410000 */
[C---:B------:R-:W-:Y:S01]  /*d280*/  FSETP.NEU.FTZ.AND P2, PT, R104.reuse, -INF , PT ;  /* 0xff8000006800780b */ /* 0x040fe20003f5d000 */
[----:B------:R-:W-:Y:S01]  /*d290*/  FMUL.FTZ R0, R104, c[0x0][0x23c] ;  /* 0x00008f0068007a20 */ /* 0x000fe20000410000 */
[----:B------:R-:W1:Y:S04]  /*d2a0*/  MUFU.EX2 R62, R7 ;  /* 0x00000007003e7308 */ /* 0x000e680000000800 */
[----:B------:R-:W-:Y:S01]  /*d2b0*/  FSEL R14, R0, RZ, P2 ;  /* 0x000000ff000e7208 */ /* 0x000fe20001000000 */
[----:B---3--:R-:W-:-:S04]  /*d2c0*/  FFMA.FTZ R5, R42, c[0x0][0x23c], -R12 ;  /* 0x00008f002a057a23 */ /* 0x008fc8000001080c */
[--C-:B------:R-:W-:Y:S01]  /*d2d0*/  FFMA.FTZ R0, R52, c[0x0][0x23c], -R14.reuse ;  /* 0x00008f0034007a23 */ /* 0x100fe2000001080e */
[----:B------:R3:W5:Y:S01]  /*d2e0*/  MUFU.EX2 R57, R5 ;  /* 0x0000000500397308 */ /* 0x0007620000000800 */
[--C-:B------:R-:W-:Y:S01]  /*d2f0*/  FFMA.FTZ R9, R53, c[0x0][0x23c], -R14.reuse ;  /* 0x00008f0035097a23 */ /* 0x100fe2000001080e */
[----:B--2---:R-:W-:Y:S01]  /*d300*/  FMNMX.FTZ R103, R4, R8, !PT ;  /* 0x0000000804677209 */ /* 0x004fe20007810000 */
[----:B------:R-:W-:Y:S01]  /*d310*/  FFMA.FTZ R8, R60, c[0x0][0x23c], -R14 ;  /* 0x00008f003c087a23 */ /* 0x000fe2000001080e */
[----:B----4-:R-:W-:Y:S01]  /*d320*/  F2FP.BF16.PACK_AB R4, R34, R31 ;  /* 0x0000001f2204723e */ /* 0x010fe200000010ff */
[-C--:B-1----:R-:W-:Y:S01]  /*d330*/  FMUL.FTZ R136, R136, R62.reuse ;  /* 0x0000003e88887220 */ /* 0x082fe20000410000 */
[----:B------:R-:W-:Y:S02]  /*d340*/  FSETP.NEU.FTZ.AND P1, PT, R103, -INF , PT ;  /* 0xff8000006700780b */ /* 0x000fe40003f3d000 */
[----:B------:R1:W2:Y:S01]  /*d350*/  MUFU.EX2 R15, R0 ;  /* 0x00000000000f7308 */ /* 0x0002a20000000800 */
[----:B------:R-:W-:-:S02]  /*d360*/  FMUL.FTZ R137, R137, R62 ;  /* 0x0000003e89897220 */ /* 0x000fc40000410000 */
[-C--:B------:R-:W-:Y:S02]  /*d370*/  FMUL.FTZ R120, R120, R62.reuse ;  /* 0x0000003e78787220 */ /* 0x080fe40000410000 */
[-C--:B------:R-:W-:Y:S02]  /*d380*/  FMUL.FTZ R121, R121, R62.reuse ;  /* 0x0000003e79797220 */ /* 0x080fe40000410000 */
[----:B------:R-:W-:Y:S01]  /*d390*/  FMUL.FTZ R152, R152, R62 ;  /* 0x0000003e98987220 */ /* 0x000fe20000410000 */
[----:B------:R4:W-:Y:S01]  /*d3a0*/  MUFU.EX2 R10, R9 ;  /* 0x00000009000a7308 */ /* 0x0009e20000000800 */
[----:B---3--:R-:W-:Y:S01]  /*d3b0*/  FADD.FTZ R5, R227, -R6 ;  /* 0x80000006e3057221 */ /* 0x008fe20000010000 */
[----:B------:R-:W-:Y:S01]  /*d3c0*/  F2FP.BF16.PACK_AB R6, R58, R56 ;  /* 0x000000383a06723e */ /* 0x000fe200000010ff */
[----:B------:R-:W-:Y:S01]  /*d3d0*/  FMUL.FTZ R153, R153, R62 ;  /* 0x0000003e99997220 */ /* 0x000fe20000410000 */
[----:B-----5:R-:W-:Y:S01]  /*d3e0*/  F2FP.BF16.PACK_AB R7, R57, R29 ;  /* 0x0000001d3907723e */ /* 0x020fe200000010ff */
[----:B------:R-:W-:-:S02]  /*d3f0*/  FMUL.FTZ R5, R5, c[0x0][0x23c] ;  /* 0x00008f0005057a20 */ /* 0x000fc40000410000 */
[-C--:B------:R-:W-:Y:S01]  /*d400*/  FMUL.FTZ R92, R92, R62.reuse ;  /* 0x0000003e5c5c7220 */ /* 0x080fe20000410000 */
[----:B------:R3:W-:Y:S01]  /*d410*/  MUFU.EX2 R41, R8 ;  /* 0x0000000800297308 */ /* 0x0007e20000000800 */
[----:B-1----:R-:W-:Y:S02]  /*d420*/  FMUL.FTZ R0, R103, c[0x0][0x23c] ;  /* 0x00008f0067007a20 */ /* 0x002fe40000410000 */
[-C--:B------:R-:W-:Y:S02]  /*d430*/  FMUL.FTZ R93, R93, R62.reuse ;  /* 0x0000003e5d5d7220 */ /* 0x080fe40000410000 */
[-C--:B------:R-:W-:Y:S01]  /*d440*/  FMUL.FTZ R112, R112, R62.reuse ;  /* 0x0000003e70707220 */ /* 0x080fe20000410000 */
[----:B------:R-:W-:Y:S01]  /*d450*/  FSEL R13, R0, RZ, P1 ;  /* 0x000000ff000d7208 */ /* 0x000fe20000800000 */
[----:B------:R-:W-:Y:S01]  /*d460*/  FFMA.FTZ R0, R63, c[0x0][0x23c], -R14 ;  /* 0x00008f003f007a23 */ /* 0x000fe2000001080e */
[----:B------:R1:W5:Y:S01]  /*d470*/  MUFU.EX2 R61, R5 ;  /* 0x00000005003d7308 */ /* 0x0003620000000800 */
[----:B--2---:R-:W-:Y:S01]  /*d480*/  MOV R63, R15 ;  /* 0x0000000f003f7202 */ /* 0x004fe20000000f00 */
[----:B------:R-:W-:-:S02]  /*d490*/  FMUL.FTZ R113, R113, R62 ;  /* 0x0000003e71717220 */ /* 0x000fc40000410000 */
[--C-:B----4-:R-:W-:Y:S02]  /*d4a0*/  FFMA.FTZ R9, R54, c[0x0][0x23c], -R13.reuse ;  /* 0x00008f0036097a23 */ /* 0x110fe4000001080d */
[-C--:B------:R-:W-:Y:S02]  /*d4b0*/  FMUL.FTZ R164, R164, R62.reuse ;  /* 0x0000003ea4a47220 */ /* 0x080fe40000410000 */
[----:B------:R2:W-:Y:S01]  /*d4c0*/  MUFU.EX2 R28, R0 ;  /* 0x00000000001c7308 */ /* 0x0005e20000000800 */
[----:B---3--:R-:W-:Y:S02]  /*d4d0*/  FFMA.FTZ R8, R55, c[0x0][0x23c], -R13 ;  /* 0x00008f0037087a23 */ /* 0x008fe4000001080d */
[-C--:B------:R-:W-:Y:S02]  /*d4e0*/  FMUL.FTZ R165, R165, R62.reuse ;  /* 0x0000003ea5a57220 */ /* 0x080fe40000410000 */
[-C--:B------:R-:W-:Y:S02]  /*d4f0*/  FMUL.FTZ R168, R168, R62.reuse ;  /* 0x0000003ea8a87220 */ /* 0x080fe40000410000 */
[----:B------:R-:W-:Y:S01]  /*d500*/  FMUL.FTZ R169, R169, R62 ;  /* 0x0000003ea9a97220 */ /* 0x000fe20000410000 */
[----:B-1----:R-:W-:Y:S01]  /*d510*/  F2FP.BF16.PACK_AB R5, R35, R11 ;  /* 0x0000000b2305723e */ /* 0x002fe200000010ff */
[-C--:B-----5:R-:W-:Y:S01]  /*d520*/  FMUL.FTZ R138, R138, R61.reuse ;  /* 0x0000003d8a8a7220 */ /* 0x0a0fe20000410000 */
[----:B------:R1:W-:Y:S01]  /*d530*/  MUFU.EX2 R30, R8 ;  /* 0x00000008001e7308 */ /* 0x0003e20000000800 */
[----:B------:R-:W-:-:S02]  /*d540*/  FMUL.FTZ R139, R139, R61 ;  /* 0x0000003d8b8b7220 */ /* 0x000fc40000410000 */
[-C--:B------:R-:W-:Y:S02]  /*d550*/  FMUL.FTZ R122, R122, R61.reuse ;  /* 0x0000003d7a7a7220 */ /* 0x080fe40000410000 */
[-C--:B------:R-:W-:Y:S01]  /*d560*/  FMUL.FTZ R123, R123, R61.reuse ;  /* 0x0000003d7b7b7220 */ /* 0x080fe20000410000 */
[----:B--2---:R-:W-:Y:S01]  /*d570*/  FSEL R0, R104, RZ, P2 ;  /* 0x000000ff68007208 */ /* 0x004fe20001000000 */
[-C--:B------:R-:W-:Y:S01]  /*d580*/  FMUL.FTZ R154, R154, R61.reuse ;  /* 0x0000003d9a9a7220 */ /* 0x080fe20000410000 */
[C---:B------:R-:W-:Y:S01]  /*d590*/  HMMA.16816.F32.BF16 R188, R4.reuse, R22, R136 ;  /* 0x0000001604bc723c */ /* 0x040fe20000041888 */
[----:B------:R2:W-:Y:S01]  /*d5a0*/  MUFU.EX2 R136, R9 ;  /* 0x0000000900887308 */ /* 0x0005e20000000800 */
[-C--:B------:R-:W-:Y:S02]  /*d5b0*/  FMUL.FTZ R155, R155, R61.reuse ;  /* 0x0000003d9b9b7220 */ /* 0x080fe40000410000 */
[-C--:B------:R-:W-:Y:S02]  /*d5c0*/  FMUL.FTZ R94, R94, R61.reuse ;  /* 0x0000003d5e5e7220 */ /* 0x080fe40000410000 */
[----:B------:R-:W-:Y:S01]  /*d5d0*/  FMUL.FTZ R95, R95, R61 ;  /* 0x0000003d5f5f7220 */ /* 0x000fe20000410000 */
[----:B------:R-:W-:Y:S01]  /*d5e0*/  MOV R138, R10 ;  /* 0x0000000a008a7202 */ /* 0x000fe20000000f00 */
[----:B------:R-:W-:Y:S01]  /*d5f0*/  FADD.FTZ R10, R237, -R0 ;  /* 0x80000000ed0a7221 */ /* 0x000fe20000010000 */
[----:B------:R-:W-:Y:S01]  /*d600*/  FSEL R0, R103, RZ, P1 ;  /* 0x000000ff67007208 */ /* 0x000fe20000800000 */
[--C-:B-1----:R-:W-:Y:S01]  /*d610*/  FFMA.FTZ R8, R65, c[0x0][0x23c], -R13.reuse ;  /* 0x00008f0041087a23 */ /* 0x102fe2000001080d */
[C---:B------:R-:W-:Y:S01]  /*d620*/  HMMA.16816.F32.BF16 R192, R4.reuse, R18, R120 ;  /* 0x0000001204c0723c */ /* 0x040fe20000041878 */
[----:B------:R-:W-:Y:S01]  /*d630*/  FMUL.FTZ R10, R10, c[0x0][0x23c] ;  /* 0x00008f000a0a7a20 */ /* 0x000fe20000410000 */
[----:B------:R-:W-:Y:S01]  /*d640*/  MOV R139, R251 ;  /* 0x000000fb008b7202 */ /* 0x000fe20000000f00 */
[----:B------:R-:W-:Y:S01]  /*d650*/  FADD.FTZ R0, R238, -R0 ;  /* 0x80000000ee007221 */ /* 0x000fe20000010000 */
[----:B------:R-:W-:Y:S01]  /*d660*/  MUFU.EX2 R32, R8 ;  /* 0x0000000800207308 */ /* 0x000fe20000000800 */
[----:B------:R-:W-:Y:S01]  /*d670*/  FMUL.FTZ R114, R114, R61 ;  /* 0x0000003d72727220 */ /* 0x000fe20000410000 */
[----:B------:R-:W-:Y:S01]  /*d680*/  MOV R137, R56 ;  /* 0x0000003800897202 */ /* 0x000fe20000000f00 */
[----:B--2---:R-:W-:Y:S01]  /*d690*/  FFMA.FTZ R9, R64, c[0x0][0x23c], -R13 ;  /* 0x00008f0040097a23 */ /* 0x004fe2000001080d */
[----:B------:R-:W-:Y:S01]  /*d6a0*/  HMMA.16816.F32.BF16 R120, R4, R26, R152 ;  /* 0x0000001a0478723c */ /* 0x000fe20000041898 */
[----:B------:R-:W-:-:S02]  /*d6b0*/  FMUL.FTZ R0, R0, c[0x0][0x23c] ;  /* 0x00008f0000007a20 */ /* 0x000fc40000410000 */
[-C--:B------:R-:W-:Y:S01]  /*d6c0*/  FMUL.FTZ R115, R115, R61.reuse ;  /* 0x0000003d73737220 */ /* 0x080fe20000410000 */
[----:B------:R-:W1:Y:S01]  /*d6d0*/  MUFU.EX2 R40, R9 ;  /* 0x0000000900287308 */ /* 0x000e620000000800 */
[-C--:B------:R-:W-:Y:S02]  /*d6e0*/  FMUL.FTZ R166, R166, R61.reuse ;  /* 0x0000003da6a67220 */ /* 0x080fe40000410000 */
[-C--:B------:R-:W-:Y:S01]  /*d6f0*/  FMUL.FTZ R167, R167, R61.reuse ;  /* 0x0000003da7a77220 */ /* 0x080fe20000410000 */
[----:B------:R-:W-:Y:S01]  /*d700*/  HMMA.16816.F32.BF16 R152, R4, R38, R92 ;  /* 0x000000260498723c */ /* 0x000fe2000004185c */
[-C--:B------:R-:W-:Y:S02]  /*d710*/  FMUL.FTZ R170, R170, R61.reuse ;  /* 0x0000003daaaa7220 */ /* 0x080fe40000410000 */
[----:B------:R-:W-:Y:S01]  /*d720*/  FMUL.FTZ R171, R171, R61 ;  /* 0x0000003dabab7220 */ /* 0x000fe20000410000 */
[----:B------:R-:W2:Y:S01]  /*d730*/  MUFU.EX2 R60, R10 ;  /* 0x0000000a003c7308 */ /* 0x000ea20000000800 */
[----:B------:R-:W-:-:S02]  /*d740*/  FMUL.FTZ R132, R132, R62 ;  /* 0x0000003e84847220 */ /* 0x000fc40000410000 */
[-C--:B------:R-:W-:Y:S01]  /*d750*/  FMUL.FTZ R133, R133, R62.reuse ;  /* 0x0000003e85857220 */ /* 0x080fe20000410000 */
[----:B------:R-:W-:Y:S01]  /*d760*/  MOV R92, R41 ;  /* 0x00000029005c7202 */ /* 0x000fe20000000f00 */
[-C--:B------:R-:W-:Y:S01]  /*d770*/  FMUL.FTZ R134, R134, R61.reuse ;  /* 0x0000003d86867220 */ /* 0x080fe20000410000 */
[C---:B------:R-:W-:Y:S01]  /*d780*/  HMMA.16816.F32.BF16 R196, R4.reuse, R16, R112 ;  /* 0x0000001004c4723c */ /* 0x040fe20000041870 */
[----:B------:R-:W-:Y:S01]  /*d790*/  FMUL.FTZ R135, R135, R61 ;  /* 0x0000003d87877220 */ /* 0x000fe20000410000 */
[----:B------:R-:W3:Y:S01]  /*d7a0*/  MUFU.EX2 R15, R0 ;  /* 0x00000000000f7308 */ /* 0x000ee20000000800 */
[----:B------:R-:W-:Y:S01]  /*d7b0*/  FMUL.FTZ R148, R148, R62 ;  /* 0x0000003e94947220 */ /* 0x000fe20000410000 */
[----:B-1----:R-:W-:Y:S01]  /*d7c0*/  MOV R95, R40 ;  /* 0x00000028005f7202 */ /* 0x002fe20000000f00 */
[-C--:B------:R-:W-:Y:S01]  /*d7d0*/  FMUL.FTZ R149, R149, R62.reuse ;  /* 0x0000003e95957220 */ /* 0x080fe20000410000 */
[----:B------:R-:W-:Y:S01]  /*d7e0*/  MOV R93, R249 ;  /* 0x000000f9005d7202 */ /* 0x000fe20000000f00 */
[-C--:B------:R-:W-:Y:S01]  /*d7f0*/  FMUL.FTZ R150, R150, R61.reuse ;  /* 0x0000003d96967220 */ /* 0x080fe20000410000 */
[----:B------:R-:W-:Y:S01]  /*d800*/  HMMA.16816.F32.BF16 R176, R4, R44, R164 ;  /* 0x0000002c04b0723c */ /* 0x000fe200000418a4 */
[----:B------:R-:W-:Y:S01]  /*d810*/  FMUL.FTZ R151, R151, R61 ;  /* 0x0000003d97977220 */ /* 0x000fe20000410000 */
[----:B------:R-:W-:Y:S01]  /*d820*/  MOV R94, R11 ;  /* 0x0000000b005e7202 */ /* 0x000fe20000000f00 */
        /* <DEDUP_REMOVED lines=15> */
[-C--:B--2---:R-:W-:Y:S02]  /*d920*/  FMUL.FTZ R128, R128, R60.reuse ;  /* 0x0000003c80807220 */ /* 0x084fe40000410000 */
[----:B------:R-:W-:-:S02]  /*d930*/  FMUL.FTZ R129, R129, R60 ;  /* 0x0000003c81817220 */ /* 0x000fc40000410000 */
[-C--:B---3--:R-:W-:Y:S01]  /*d940*/  FMUL.FTZ R130, R130, R15.reuse ;  /* 0x0000000f82827220 */ /* 0x088fe20000410000 */
[C---:B------:R-:W-:Y:S01]  /*d950*/  HMMA.16816.F32.BF16 R108, R4.reuse, R48, R72 ;  /* 0x00000030046c723c */ /* 0x040fe20000041848 */
[-C--:B------:R-:W-:Y:S02]  /*d960*/  FMUL.FTZ R131, R131, R15.reuse ;  /* 0x0000000f83837220 */ /* 0x080fe40000410000 */
[----:B------:R-:W-:Y:S02]  /*d970*/  FFMA.FTZ R0, R33, c[0x0][0x23c], -R2 ;  /* 0x00008f0021007a23 */ /* 0x000fe40000010802 */
        /* <DEDUP_REMOVED lines=10> */
[----:B------:R-:W-:Y:S01]  /*da20*/  FFMA.FTZ R8, R105, c[0x0][0x23c], -R2 ;  /* 0x00008f0069087a23 */ /* 0x000fe20000010802 */
[----:B------:R-:W-:Y:S01]  /*da30*/  MOV R105, R95 ;  /* 0x0000005f00697202 */ /* 0x000fe20000000f00 */
[-C--:B------:R-:W-:Y:S01]  /*da40*/  FMUL.FTZ R160, R160, R60.reuse ;  /* 0x0000003ca0a07220 */ /* 0x080fe20000410000 */
[----:B------:R-:W-:Y:S01]  /*da50*/  F2FP.BF16.PACK_AB R4, R138, R63 ;  /* 0x0000003f8a04723e */ /* 0x000fe200000010ff */
[----:B------:R-:W-:Y:S01]  /*da60*/  FMUL.FTZ R161, R161, R60 ;  /* 0x0000003ca1a17220 */ /* 0x000fe20000410000 */
[----:B------:R-:W-:Y:S01]  /*da70*/  F2FP.BF16.PACK_AB R5, R30, R136 ;  /* 0x000000881e05723e */ /* 0x000fe200000010ff */
[-C--:B------:R-:W-:Y:S01]  /*da80*/  FMUL.FTZ R162, R162, R15.reuse ;  /* 0x0000000fa2a27220 */ /* 0x080fe20000410000 */
[----:B------:R-:W-:Y:S01]  /*da90*/  F2FP.BF16.PACK_AB R6, R28, R92 ;  /* 0x0000005c1c06723e */ /* 0x000fe200000010ff */
[----:B------:R-:W-:Y:S01]  /*daa0*/  FMUL.FTZ R163, R163, R15 ;  /* 0x0000000fa3a37220 */ /* 0x000fe20000410000 */
[----:B------:R-:W-:Y:S01]  /*dab0*/  F2FP.BF16.PACK_AB R7, R32, R95 ;  /* 0x0000005f2007723e */ /* 0x000fe200000010ff */
[----:B------:R-:W-:-:S02]  /*dac0*/  FMUL.FTZ R68, R68, R60 ;  /* 0x0000003c44447220 */ /* 0x000fc40000410000 */
[-C--:B------:R-:W-:Y:S02]  /*dad0*/  FMUL.FTZ R69, R69, R60.reuse ;  /* 0x0000003c45457220 */ /* 0x080fe40000410000 */
[-C--:B------:R-:W-:Y:S02]  /*dae0*/  FMUL.FTZ R70, R70, R15.reuse ;  /* 0x0000000f46467220 */ /* 0x080fe40000410000 */
[C---:B------:R-:W-:Y:S01]  /*daf0*/  HMMA.16816.F32.BF16 R76, R4.reuse, R20, R128 ;  /* 0x00000014044c723c */ /* 0x040fe20000041880 */
[----:B------:R1:W-:Y:S01]  /*db00*/  MUFU.EX2 R128, R0 ;  /* 0x0000000000807308 */ /* 0x0003e20000000800 */
[-C--:B------:R-:W-:Y:S02]  /*db10*/  FMUL.FTZ R71, R71, R15.reuse ;  /* 0x0000000f47477220 */ /* 0x080fe40000410000 */
[-C--:B------:R-:W-:Y:S02]  /*db20*/  FMUL.FTZ R84, R84, R60.reuse ;  /* 0x0000003c54547220 */ /* 0x080fe40000410000 */
[----:B------:R-:W-:Y:S01]  /*db30*/  FMUL.FTZ R85, R85, R60 ;  /* 0x0000003c55557220 */ /* 0x000fe20000410000 */
[----:B------:R-:W-:Y:S01]  /*db40*/  MOV R130, R250 ;  /* 0x000000fa00827202 */ /* 0x000fe20000000f00 */
[----:B------:R-:W-:Y:S01]  /*db50*/  HMMA.16816.F32.BF16 R88, R4, R16, R116 ;  /* 0x000000100458723c */ /* 0x000fe20000041874 */
[----:B------:R-:W-:Y:S01]  /*db60*/  FMUL.FTZ R86, R86, R15 ;  /* 0x0000000f56567220 */ /* 0x000fe20000410000 */
[----:B------:R-:W-:Y:S01]  /*db70*/  MOV R131, R29 ;  /* 0x0000001d00837202 */ /* 0x000fe20000000f00 */
[----:B------:R-:W-:Y:S01]  /*db80*/  FMUL.FTZ R87, R87, R15 ;  /* 0x0000000f57577220 */ /* 0x000fe20000410000 */
[----:B------:R-:W-:Y:S01]  /*db90*/  MOV R129, R28 ;  /* 0x0000001c00817202 */ /* 0x000fe20000000f00 */
[----:B------:R-:W-:-:S02]  /*dba0*/  FMUL.FTZ R140, R140, R60 ;  /* 0x0000003c8c8c7220 */ /* 0x000fc40000410000 */
[----:B------:R-:W-:Y:S01]  /*dbb0*/  MOV R119, R35 ;  /* 0x0000002300777202 */ /* 0x000fe20000000f00 */
[C---:B------:R-:W-:Y:S01]  /*dbc0*/  HMMA.16816.F32.BF16 R148, R4.reuse, R18, R124 ;  /* 0x000000120494723c */ /* 0x040fe2000004187c */
[--C-:B-1----:R-:W-:Y:S01]  /*dbd0*/  FFMA.FTZ R0, R43, c[0x0][0x23c], -R2.reuse ;  /* 0x00008f002b007a23 */ /* 0x102fe20000010802 */
[----:B------:R-:W-:Y:S01]  /*dbe0*/  MOV R118, R34 ;  /* 0x0000002200767202 */ /* 0x000fe20000000f00 */
[----:B------:R-:W-:Y:S01]  /*dbf0*/  FMUL.FTZ R141, R141, R60 ;  /* 0x0000003c8d8d7220 */ /* 0x000fe20000410000 */
[----:B------:R-:W-:Y:S01]  /*dc00*/  MOV R117, R31 ;  /* 0x0000001f00757202 */ /* 0x000fe20000000f00 */
[----:B------:R1:W2:Y:S01]  /*dc10*/  MUFU.EX2 R251, R0 ;  /* 0x0000000000fb7308 */ /* 0x0002a20000000800 */
[-C--:B------:R-:W-:Y:S01]  /*dc20*/  FMUL.FTZ R142, R142, R15.reuse ;  /* 0x0000000f8e8e7220 */ /* 0x080fe20000410000 */
[----:B------:R-:W-:Y:S01]  /*dc30*/  MOV R127, R32 ;  /* 0x00000020007f7202 */ /* 0x000fe20000000f00 */
[----:B------:R-:W-:Y:S01]  /*dc40*/  FMUL.FTZ R143, R143, R15 ;  /* 0x0000000f8f8f7220 */ /* 0x000fe20000410000 */
[----:B------:R-:W3:Y:S01]  /*dc50*/  LDSM.16.MT88.4 R32, [R220+0x9400] ;  /* 0x00940000dc20783b */ /* 0x000ee20000004200 */
[----:B------:R-:W-:Y:S01]  /*dc60*/  MOV R124, R252 ;  /* 0x000000fc007c7202 */ /* 0x000fe20000000f00 */
[----:B------:R-:W-:Y:S01]  /*dc70*/  FMUL.FTZ R144, R144, R60 ;  /* 0x0000003c90907220 */ /* 0x000fe20000410000 */
[----:B------:R-:W-:Y:S01]  /*dc80*/  MOV R126, R58 ;  /* 0x0000003a007e7202 */ /* 0x000fe20000000f00 */
[----:B------:R4:W-:Y:S01]  /*dc90*/  MUFU.EX2 R252, R8 ;  /* 0x0000000800fc7308 */ /* 0x0009e20000000800 */
[----:B------:R-:W-:Y:S01]  /*dca0*/  FMUL.FTZ R145, R145, R60 ;  /* 0x0000003c91917220 */ /* 0x000fe20000410000 */
[----:B------:R-:W-:Y:S01]  /*dcb0*/  MOV R125, R57 ;  /* 0x00000039007d7202 */ /* 0x000fe20000000f00 */
[-C--:B------:R-:W-:Y:S01]  /*dcc0*/  FMUL.FTZ R146, R146, R15.reuse ;  /* 0x0000000f92927220 */ /* 0x080fe20000410000 */
[----:B------:R-:W-:Y:S01]  /*dcd0*/  HMMA.16816.F32.BF16 R56, R4, R44, R160 ;  /* 0x0000002c0438723c */ /* 0x000fe200000418a0 */
[----:B------:R-:W-:Y:S01]  /*dce0*/  FMUL.FTZ R147, R147, R15 ;  /* 0x0000000f93937220 */ /* 0x000fe20000410000 */
[----:B------:R-:W-:Y:S01]  /*dcf0*/  MOV R116, R30 ;  /* 0x0000001e00747202 */ /* 0x000fe20000000f00 */
[----:B------:R-:W-:Y:S01]  /*dd00*/  FMUL.FTZ R156, R156, R60 ;  /* 0x0000003c9c9c7220 */ /* 0x000fe20000410000 */
[----:B------:R-:W5:Y:S01]  /*dd10*/  LDSM.16.MT88.4 R28, [R222+0x9400] ;  /* 0x00940000de1c783b */ /* 0x000f620000004200 */
[----:B-1----:R-:W-:-:S02]  /*dd20*/  FFMA.FTZ R0, R106, c[0x0][0x23c], -R2 ;  /* 0x00008f006a007a23 */ /* 0x002fc40000010802 */
[----:B------:R-:W-:Y:S01]  /*dd30*/  FMUL.FTZ R157, R157, R60 ;  /* 0x0000003c9d9d7220 */ /* 0x000fe20000410000 */
[C---:B------:R-:W-:Y:S01]  /*dd40*/  HMMA.16816.F32.BF16 R40, R4.reuse, R48, R68 ;  /* 0x000000300428723c */ /* 0x040fe20000041844 */
[----:B------:R1:W-:Y:S01]  /*dd50*/  MUFU.EX2 R250, R0 ;  /* 0x0000000000fa7308 */ /* 0x0003e20000000800 */
[-C--:B------:R-:W-:Y:S01]  /*dd60*/  FMUL.FTZ R158, R158, R15.reuse ;  /* 0x0000000f9e9e7220 */ /* 0x080fe20000410000 */
[----:B------:R-:W-:Y:S01]  /*dd70*/  MOV R162, R116 ;  /* 0x0000007400a27202 */ /* 0x000fe20000000f00 */
[--C-:B----4-:R-:W-:Y:S01]  /*dd80*/  FFMA.FTZ R8, R100, c[0x0][0x23c], -R12.reuse ;  /* 0x00008f0064087a23 */ /* 0x110fe2000001080c */
[----:B------:R-:W-:Y:S01]  /*dd90*/  MOV R116, R92 ;  /* 0x0000005c00747202 */ /* 0x000fe20000000f00 */
[----:B------:R-:W-:Y:S01]  /*dda0*/  FMUL.FTZ R159, R159, R15 ;  /* 0x0000000f9f9f7220 */ /* 0x000fe20000410000 */
        /* <DEDUP_REMOVED lines=9> */
[----:B------:R-:W-:Y:S01]  /*de40*/  FMUL.FTZ R80, R80, R60 ;  /* 0x0000003c50507220 */ /* 0x000fe20000410000 */
[----:B------:R-:W-:Y:S01]  /*de50*/  MOV R163, R130 ;  /* 0x0000008200a37202 */ /* 0x000fe20000000f00 */
[----:B-1----:R-:W-:Y:S01]  /*de60*/  FFMA.FTZ R0, R101, c[0x0][0x23c], -R12 ;  /* 0x00008f0065007a23 */ /* 0x002fe2000001080c */
[----:B------:R-:W-:Y:S01]  /*de70*/  HMMA.16816.F32.BF16 R72, R4, R22, R140 ;  /* 0x000000160448723c */ /* 0x000fe2000004188c */
[----:B------:R-:W-:Y:S01]  /*de80*/  FMUL.FTZ R81, R81, R60 ;  /* 0x0000003c51517220 */ /* 0x000fe20000410000 */
[----:B------:R-:W-:Y:S01]  /*de90*/  LDSM.16.MT88.4 R20, [R222+0xb400] ;  /* 0x00b40000de14783b */ /* 0x000fe20000004200 */
[----:B------:R1:W1:Y:S01]  /*dea0*/  MUFU.EX2 R238, R0 ;  /* 0x0000000000ee7308 */ /* 0x0002620000000800 */
[----:B------:R-:W-:Y:S01]  /*deb0*/  FMUL.FTZ R82, R82, R15 ;  /* 0x0000000f52527220 */ /* 0x000fe20000410000 */
[----:B------:R-:W-:Y:S01]  /*dec0*/  MOV R161, R131 ;  /* 0x0000008300a17202 */ /* 0x000fe20000000f00 */
[----:B------:R-:W-:-:S02]  /*ded0*/  FMUL.FTZ R83, R83, R15 ;  /* 0x0000000f53537220 */ /* 0x000fc40000410000 */
[-C--:B------:R-:W-:Y:S01]  /*dee0*/  FMUL.FTZ R96, R96, R60.reuse ;  /* 0x0000003c60607220 */ /* 0x080fe20000410000 */
[C---:B------:R-:W-:Y:S01]  /*def0*/  HMMA.16816.F32.BF16 R144, R4.reuse, R24, R144 ;  /* 0x000000180490723c */ /* 0x040fe20000041890 */
[----:B------:R-:W-:Y:S01]  /*df00*/  FMUL.FTZ R97, R97, R60 ;  /* 0x0000003c61617220 */ /* 0x000fe20000410000 */
[----:B------:R-:W-:Y:S01]  /*df10*/  MOV R71, R161 ;  /* 0x000000a100477202 */ /* 0x000fe20000000f00 */
[----:B------:R-:W-:Y:S01]  /*df20*/  FMUL.FTZ R98, R98, R15 ;  /* 0x0000000f62627220 */ /* 0x000fe20000410000 */
[----:B------:R-:W-:Y:S01]  /*df30*/  MOV R161, R93 ;  /* 0x0000005d00a17202 */ /* 0x000fe20000000f00 */
[----:B------:R-:W-:Y:S02]  /*df40*/  FMUL.FTZ R99, R99, R15 ;  /* 0x0000000f63637220 */ /* 0x000fe40000410000 */
[----:B----4-:R-:W-:Y:S01]  /*df50*/  FFMA.FTZ R8, R181, c[0x0][0x23c], -R14 ;  /* 0x00008f00b5087a23 */ /* 0x010fe2000001080e */
[C---:B------:R-:W-:Y:S01]  /*df60*/  HMMA.16816.F32.BF16 R64, R4.reuse, R26, R156 ;  /* 0x0000001a0440723c */ /* 0x040fe2000004189c */
[----:B------:R-:W4:Y:S01]  /*df70*/  LDSM.16.MT88.4 R24, [R220+0xa400] ;  /* 0x00a40000dc18783b */ /* 0x000f220000004200 */
[----:B-1----:R-:W-:Y:S01]  /*df80*/  FFMA.FTZ R0, R107, c[0x0][0x23c], -R12 ;  /* 0x00008f006b007a23 */ /* 0x002fe2000001080c */
[----:B------:R1:W-:Y:S04]  /*df90*/  MUFU.EX2 R236, R8 ;  /* 0x0000000800ec7308 */ /* 0x0003e80000000800 */
[----:B------:R-:W-:Y:S01]  /*dfa0*/  MOV R156, R117 ;  /* 0x00000075009c7202 */ /* 0x000fe20000000f00 */
[----:B------:R-:W-:Y:S01]  /*dfb0*/  HMMA.16816.F32.BF16 R44, R4, R46, R172 ;  /* 0x0000002e042c723c */ /* 0x000fe200000418ac */
[----:B------:R-:W-:-:S02]  /*dfc0*/  MOV R158, R118 ;  /* 0x00000076009e7202 */ /* 0x000fc40000000f00 */
[----:B------:R2:W-:Y:S01]  /*dfd0*/  MUFU.EX2 R248, R0 ;  /* 0x0000000000f87308 */ /* 0x0005e20000000800 */
[----:B------:R-:W-:Y:S02]  /*dfe0*/  MOV R159, R119 ;  /* 0x00000077009f7202 */ /* 0x000fe40000000f00 */
[----:B------:R-:W-:Y:S02]  /*dff0*/  MOV R117, R137 ;  /* 0x0000008900757202 */ /* 0x000fe40000000f00 */
[----:B------:R-:W-:Y:S01]  /*e000*/  HMMA.16816.F32.BF16 R48, R4, R50, R80 ;  /* 0x000000320430723c */ /* 0x000fe20000041850 */
[----:B------:R-:W-:Y:S02]  /*e010*/  MOV R118, R136 ;  /* 0x0000008800767202 */ /* 0x000fe40000000f00 */
[----:B------:R-:W-:Y:S01]  /*e020*/  MOV R119, R138 ;  /* 0x0000008a00777202 */ /* 0x000fe20000000f00 */
[----:B-1----:R-:W1:Y:S01]  /*e030*/  LDSM.16.MT88.4 R8, [R222+0xa400] ;  /* 0x00a40000de08783b */ /* 0x002e620000004200 */
[----:B------:R-:W-:-:S02]  /*e040*/  MOV R157, R124 ;  /* 0x0000007c009d7202 */ /* 0x000fc40000000f00 */
[----:B------:R-:W-:Y:S01]  /*e050*/  MOV R175, R162 ;  /* 0x000000a200af7202 */ /* 0x000fe20000000f00 */
[----:B------:R-:W-:Y:S01]  /*e060*/  HMMA.16816.F32.BF16 R36, R4, R38, R96 ;  /* 0x000000260424723c */ /* 0x000fe20000041860 */
[----:B------:R-:W-:Y:S01]  /*e070*/  MOV R174, R158 ;  /* 0x0000009e00ae7202 */ /* 0x000fe20000000f00 */
[----:B--2---:R-:W-:Y:S01]  /*e080*/  FFMA.FTZ R0, R180, c[0x0][0x23c], -R12 ;  /* 0x00008f00b4007a23 */ /* 0x004fe2000001080c */
[----:B------:R-:W-:Y:S02]  /*e090*/  MOV R173, R159 ;  /* 0x0000009f00ad7202 */ /* 0x000fe40000000f00 */
[----:B------:R-:W-:Y:S01]  /*e0a0*/  MOV R172, R116 ;  /* 0x0000007400ac7202 */ /* 0x000fe20000000f00 */
[----:B------:R2:W2:Y:S01]  /*e0b0*/  MUFU.EX2 R237, R0 ;  /* 0x0000000000ed7308 */ /* 0x0004a20000000800 */
[----:B------:R-:W-:Y:S02]  /*e0c0*/  F2FP.BF16.PACK_AB R4, R251, R128 ;  /* 0x00000080fb04723e */ /* 0x000fe400000010ff */
[----:B------:R-:W-:-:S02]  /*e0d0*/  F2FP.BF16.PACK_AB R5, R238, R249 ;  /* 0x000000f9ee05723e */ /* 0x000fc400000010ff */
[----:B------:R-:W-:Y:S02]  /*e0e0*/  F2FP.BF16.PACK_AB R6, R250, R252 ;  /* 0x000000fcfa06723e */ /* 0x000fe400000010ff */
[----:B------:R-:W-:Y:S02]  /*e0f0*/  MOV R106, R117 ;  /* 0x00000075006a7202 */ /* 0x000fe40000000f00 */
[----:B------:R-:W-:Y:S02]  /*e100*/  MOV R158, R118 ;  /* 0x00000076009e7202 */ /* 0x000fe40000000f00 */
[----:B------:R-:W-:Y:S02]  /*e110*/  MOV R159, R92 ;  /* 0x0000005c009f7202 */ /* 0x000fe40000000f00 */
[----:B------:R-:W-:Y:S01]  /*e120*/  MOV R162, R94 ;  /* 0x0000005e00a27202 */ /* 0x000fe20000000f00 */
[----:B--2---:R-:W-:Y:S01]  /*e130*/  FFMA.FTZ R0, R182, c[0x0][0x23c], -R14 ;  /* 0x00008f00b6007a23 */ /* 0x004fe2000001080e */
[----:B------:R-:W-:-:S03]  /*e140*/  F2FP.BF16.PACK_AB R7, R237, R248 ;  /* 0x000000f8ed07723e */ /* 0x000fc600000010ff */
[----:B------:R2:W1:Y:S04]  /*e150*/  MUFU.EX2 R227, R0 ;  /* 0x0000000000e37308 */ /* 0x0004680000000800 */
[C---:B---3--:R-:W-:Y:S08]  /*e160*/  HMMA.16816.F32.BF16 R140, R4.reuse, R32, R196 ;  /* 0x00000020048c723c */ /* 0x048ff000000418c4 */
[----:B------:R-:W-:Y:S01]  /*e170*/  HMMA.16816.F32.BF16 R136, R4, R34, R192 ;  /* 0x000000220488723c */ /* 0x000fe200000418c0 */
[----:B--2---:R-:W-:Y:S01]  /*e180*/  FFMA.FTZ R0, R201, c[0x0][0x23c], -R14 ;  /* 0x00008f00c9007a23 */ /* 0x004fe2000001080e */
[----:B------:R-:W-:-:S03]  /*e190*/  MOV R201, R128 ;  /* 0x0000008000c97202 */ /* 0x000fc60000000f00 */
[----:B------:R2:W-:Y:S03]  /*e1a0*/  MUFU.EX2 R199, R0 ;  /* 0x0000000000c77308 */ /* 0x0005e60000000800 */
[C---:B-----5:R-:W-:Y:S08]  /*e1b0*/  HMMA.16816.F32.BF16 R128, R4.reuse, R30, R188 ;  /* 0x0000001e0480723c */ /* 0x060ff000000418bc */
[----:B------:R-:W-:Y:S01]  /*e1c0*/  HMMA.16816.F32.BF16 R132, R4, R28, R132 ;  /* 0x0000001c0484723c */ /* 0x000fe20000041884 */
[----:B--2---:R-:W-:-:S07]  /*e1d0*/  FFMA.FTZ R0, R183, c[0x0][0x23c], -R14 ;  /* 0x00008f00b7007a23 */ /* 0x004fce000001080e */
[C---:B----4-:R-:W-:Y:S01]  /*e1e0*/  HMMA.16816.F32.BF16 R120, R4.reuse, R26, R120 ;  /* 0x0000001a0478723c */ /* 0x050fe20000041878 */
[----:B------:R2:W-:Y:S07]  /*e1f0*/  MUFU.EX2 R198, R0 ;  /* 0x0000000000c67308 */ /* 0x0005ee0000000800 */
[C---:B-1----:R-:W-:Y:S08]  /*e200*/  HMMA.16816.F32.BF16 R112, R4.reuse, R10, R112 ;  /* 0x0000000a0470723c */ /* 0x042ff00000041870 */
[----:B------:R-:W-:Y:S01]  /*e210*/  HMMA.16816.F32.BF16 R108, R4, R16, R108 ;  /* 0x00000010046c723c */ /* 0x000fe2000004186c */
[----:B--2---:R-:W-:Y:S01]  /*e220*/  FFMA.FTZ R0, R200, c[0x0][0x23c], -R13 ;  /* 0x00008f00c8007a23 */ /* 0x004fe2000001080d */
[----:B------:R-:W-:-:S03]  /*e230*/  MOV R200, R125 ;  /* 0x0000007d00c87202 */ /* 0x000fc60000000f00 */
[----:B------:R1:W-:Y:S03]  /*e240*/  MUFU.EX2 R197, R0 ;  /* 0x0000000000c57308 */ /* 0x0003e60000000800 */
[C---:B------:R-:W-:Y:S08]  /*e250*/  HMMA.16816.F32.BF16 R96, R4.reuse, R18, R168 ;  /* 0x000000120460723c */ /* 0x040ff000000418a8 */
[----:B------:R-:W-:Y:S01]  /*e260*/  HMMA.16816.F32.BF16 R92, R4, R20, R164 ;  /* 0x00000014045c723c */ /* 0x000fe200000418a4 */
[----:B-1----:R-:W-:Y:S01]  /*e270*/  FFMA.FTZ R0, R202, c[0x0][0x23c], -R13 ;  /* 0x00008f00ca007a23 */ /* 0x002fe2000001080d */
[----:B------:R-:W-:-:S06]  /*e280*/  MOV R202, R126 ;  /* 0x0000007e00ca7202 */ /* 0x000fcc0000000f00 */
[----:B------:R-:W-:Y:S01]  /*e290*/  HMMA.16816.F32.BF16 R80, R4, R22, R152 ;  /* 0x000000160450723c */ /* 0x000fe20000041898 */
[----:B------:R1:W2:Y:S02]  /*e2a0*/  MUFU.EX2 R196, R0 ;  /* 0x0000000000c47308 */ /* 0x0002a40000000800 */
        /* <DEDUP_REMOVED lines=8> */
[----:B------:R-:W-:Y:S07]  /*e330*/  HMMA.16816.F32.BF16 R116, R4, R8, R176 ;  /* 0x000000080474723c */ /* 0x000fee00000418b0 */
[----:B------:R-:W-:Y:S02]  /*e340*/  F2FP.BF16.PACK_AB R4, R227, R236 ;  /* 0x000000ece304723e */ /* 0x000fe400000010ff */
[----:B--2---:R-:W-:-:S02]  /*e350*/  F2FP.BF16.PACK_AB R5, R196, R197 ;  /* 0x000000c5c405723e */ /* 0x004fc400000010ff */
        /* <DEDUP_REMOVED lines=44> */
[----:B------:R-:W-:Y:S01]  /*e620*/  LDSM.16.MT88.4 R172, [R222+0xac00] ;  /* 0x00ac0000deac783b */ /* 0x000fe20000004200 */
        /* <DEDUP_REMOVED lines=10> */
[----:B------:R-:W-:-:S03]  /*e6d0*/  MOV R214, R162 ;  /* 0x000000a200d67202 */ /* 0x000fc60000000f00 */
        /* <DEDUP_REMOVED lines=8> */
[C---:B------:R-:W-:Y:S08]  /*e760*/  HMMA.16816.F32.BF16 R160, R4.reuse, R16, R108 ;  /* 0x0000001004a0723c */ /* 0x040ff0000004186c */
[----:B------:R-:W-:Y:S01]  /*e770*/  HMMA.16816.F32.BF16 R148, R4, R24, R124 ;  /* 0x000000180494723c */ /* 0x000fe2000004187c */
[----:B------:R-:W4:Y:S01]  /*e780*/  LDSM.16.MT88.4 R124, [R220+0x9c00] ;  /* 0x009c0000dc7c783b */ /* 0x000f220000004200 */
[----:B--2---:R-:W-:Y:S01]  /*e790*/  FFMA.FTZ R0, R216, c[0x0][0x23c], -R14 ;  /* 0x00008f00d8007a23 */ /* 0x004fe2000001080e */
[----:B------:R-:W-:-:S03]  /*e7a0*/  MOV R216, R156 ;  /* 0x0000009c00d87202 */ /* 0x000fc60000000f00 */
[----:B------:R2:W5:Y:S02]  /*e7b0*/  MUFU.EX2 R106, R0 ;  /* 0x00000000006a7308 */ /* 0x0005640000000800 */
[C---:B------:R-:W-:Y:S08]  /*e7c0*/  HMMA.16816.F32.BF16 R152, R4.reuse, R26, R120 ;  /* 0x0000001a0498723c */ /* 0x040ff00000041878 */
[----:B-1----:R-:W-:Y:S01]  /*e7d0*/  HMMA.16816.F32.BF16 R164, R4, R8, R116 ;  /* 0x0000000804a4723c */ /* 0x002fe20000041874 */
[----:B--2---:R-:W-:Y:S01]  /*e7e0*/  FFMA.FTZ R0, R217, c[0x0][0x23c], -R13 ;  /* 0x00008f00d9007a23 */ /* 0x004fe2000001080d */
[----:B------:R-:W-:-:S06]  /*e7f0*/  MOV R217, R157 ;  /* 0x0000009d00d97202 */ /* 0x000fcc0000000f00 */
[C---:B------:R-:W-:Y:S01]  /*e800*/  HMMA.16816.F32.BF16 R168, R4.reuse, R10, R112 ;  /* 0x0000000a04a8723c */ /* 0x040fe20000041870 */
[----:B------:R1:W-:Y:S07]  /*e810*/  MUFU.EX2 R105, R0 ;  /* 0x0000000000697308 */ /* 0x0003ee0000000800 */
[C---:B------:R-:W-:Y:S08]  /*e820*/  HMMA.16816.F32.BF16 R108, R4.reuse, R20, R92 ;  /* 0x00000014046c723c */ /* 0x040ff0000004185c */
[----:B------:R-:W-:Y:S01]  /*e830*/  HMMA.16816.F32.BF16 R96, R4, R22, R80 ;  /* 0x000000160460723c */ /* 0x000fe20000041850 */
[----:B------:R-:W-:Y:S01]  /*e840*/  LDSM.16.MT88.4 R80, [R220+0xbc00] ;  /* 0x00bc0000dc50783b */ /* 0x000fe20000004200 */
[----:B-1----:R-:W-:Y:S01]  /*e850*/  FFMA.FTZ R0, R218, c[0x0][0x23c], -R13 ;  /* 0x00008f00da007a23 */ /* 0x002fe2000001080d */
[----:B------:R-:W-:-:S03]  /*e860*/  MOV R218, R158 ;  /* 0x0000009e00da7202 */ /* 0x000fc60000000f00 */
[----:B------:R1:W2:Y:S01]  /*e870*/  MUFU.EX2 R101, R0 ;  /* 0x0000000000657308 */ /* 0x0002a20000000800 */
[----:B---3--:R-:W-:Y:S02]  /*e880*/  F2FP.BF16.PACK_AB R4, R184, R185 ;  /* 0x000000b9b804723e */ /* 0x008fe400000010ff */
[----:B-----5:R-:W-:Y:S01]  /*e890*/  F2FP.BF16.PACK_AB R6, R106, R107 ;  /* 0x0000006b6a06723e */ /* 0x020fe200000010ff */
[--C-:B-1----:R-:W-:Y:S01]  /*e8a0*/  FFMA.FTZ R0, R219, c[0x0][0x23c], -R13.reuse ;  /* 0x00008f00db007a23 */ /* 0x102fe2000001080d */
[----:B--2---:R-:W-:Y:S02]  /*e8b0*/  F2FP.BF16.PACK_AB R5, R101, R105 ;  /* 0x000000696505723e */ /* 0x004fe400000010ff */
[----:B------:R-:W-:Y:S01]  /*e8c0*/  MOV R219, R159 ;  /* 0x0000009f00db7202 */ /* 0x000fe20000000f00 */
[----:B------:R1:W-:Y:S01]  /*e8d0*/  MUFU.EX2 R100, R0 ;  /* 0x0000000000647308 */ /* 0x0003e20000000800 */
[----:B------:R-:W2:Y:S01]  /*e8e0*/  LDSM.16.MT88.4 R156, [R220+0xac00] ;  /* 0x00ac0000dc9c783b */ /* 0x000ea20000004200 */
[----:B-1----:R-:W-:Y:S01]  /*e8f0*/  FFMA.FTZ R0, R228, c[0x0][0x23c], -R13 ;  /* 0x00008f00e4007a23 */ /* 0x002fe2000001080d */
[----:B------:R-:W-:-:S05]  /*e900*/  MOV R228, R63 ;  /* 0x0000003f00e47202 */ /* 0x000fca0000000f00 */
[----:B------:R-:W1:Y:S02]  /*e910*/  MUFU.EX2 R63, R0 ;  /* 0x00000000003f7308 */ /* 0x000e640000000800 */
[----:B-1----:R-:W-:Y:S01]  /*e920*/  F2FP.BF16.PACK_AB R7, R63, R100 ;  /* 0x000000643f07723e */ /* 0x002fe200000010ff */
[----:B------:R-:W-:-:S06]  /*e930*/  FFMA.FTZ R0, R229, c[0x0][0x23c], -R2 ;  /* 0x00008f00e5007a23 */ /* 0x000fcc0000010802 */
[C---:B------:R-:W-:Y:S01]  /*e940*/  HMMA.16816.F32.BF16 R84, R4.reuse, R34, R84 ;  /* 0x000000220454723c */ /* 0x040fe20000041854 */
[----:B------:R1:W-:Y:S07]  /*e950*/  MUFU.EX2 R35, R0 ;  /* 0x0000000000237308 */ /* 0x0003ee0000000800 */
[C---:B------:R-:W-:Y:S08]  /*e960*/  HMMA.16816.F32.BF16 R116, R4.reuse, R32, R88 ;  /* 0x000000200474723c */ /* 0x040ff00000041858 */
[----:B------:R-:W-:Y:S01]  /*e970*/  HMMA.16816.F32.BF16 R64, R4, R26, R64 ;  /* 0x0000001a0440723c */ /* 0x000fe20000041840 */
[----:B-1----:R-:W-:-:S04]  /*e980*/  FFMA.FTZ R0, R230, c[0x0][0x23c], -R2 ;  /* 0x00008f00e6007a23 */ /* 0x002fc80000010802 */
[----:B------:R1:W3:Y:S03]  /*e990*/  MUFU.EX2 R34, R0 ;  /* 0x0000000000227308 */ /* 0x0002e60000000800 */
[C---:B------:R-:W-:Y:S08]  /*e9a0*/  HMMA.16816.F32.BF16 R68, R4.reuse, R24, R68 ;  /* 0x000000180444723c */ /* 0x040ff00000041844 */
[----:B------:R-:W-:Y:S01]  /*e9b0*/  HMMA.16816.F32.BF16 R52, R4, R20, R52 ;  /* 0x000000140434723c */ /* 0x000fe20000041834 */
[--C-:B-1----:R-:W-:Y:S01]  /*e9c0*/  FFMA.FTZ R0, R231, c[0x0][0x23c], -R2.reuse ;  /* 0x00008f00e7007a23 */ /* 0x102fe20000010802 */
[----:B---3--:R-:W-:Y:S01]  /*e9d0*/  F2FP.BF16.PACK_AB R92, R34, R35 ;  /* 0x00000023225c723e */ /* 0x008fe200000010ff */
[----:B------:R-:W-:-:S05]  /*e9e0*/  FFMA.FTZ R2, R232, c[0x0][0x23c], -R2 ;  /* 0x00008f00e8027a23 */ /* 0x000fca0000010802 */
[C---:B------:R-:W-:Y:S01]  /*e9f0*/  HMMA.16816.F32.BF16 R128, R4.reuse, R28, R76 ;  /* 0x0000001c0480723c */ /* 0x040fe2000004184c */
[----:B------:R1:W-:Y:S07]  /*ea00*/  MUFU.EX2 R33, R0 ;  /* 0x0000000000217308 */ /* 0x0003ee0000000800 */
[C---:B------:R-:W-:Y:S01]  /*ea10*/  HMMA.16816.F32.BF16 R28, R4.reuse, R30, R72 ;  /* 0x0000001e041c723c */ /* 0x040fe20000041848 */
[----:B------:R-:W3:Y:S07]  /*ea20*/  MUFU.EX2 R32, R2 ;  /* 0x0000000200207308 */ /* 0x000eee0000000800 */
[----:B------:R-:W-:Y:S01]  /*ea30*/  HMMA.16816.F32.BF16 R56, R4, R8, R56 ;  /* 0x000000080438723c */ /* 0x000fe20000041838 */
[----:B-1----:R-:W-:-:S04]  /*ea40*/  FFMA.FTZ R0, R233, c[0x0][0x23c], -R12 ;  /* 0x00008f00e9007a23 */ /* 0x002fc8000001080c */
[----:B------:R1:W-:Y:S02]  /*ea50*/  MUFU.EX2 R27, R0 ;  /* 0x00000000001b7308 */ /* 0x0003e40000000800 */
[----:B------:R-:W-:Y:S01]  /*ea60*/  FFMA.FTZ R9, R219, R60, R228 ;  /* 0x0000003cdb097223 */ /* 0x000fe200000100e4 */
[C---:B------:R-:W-:Y:S01]  /*ea70*/  HMMA.16816.F32.BF16 R44, R4.reuse, R10, R44 ;  /* 0x0000000a042c723c */ /* 0x040fe2000004182c */
[----:B---3--:R-:W-:Y:S01]  /*ea80*/  F2FP.BF16.PACK_AB R94, R32, R33 ;  /* 0x00000021205e723e */ /* 0x008fe200000010ff */
[----:B------:R-:W-:Y:S02]  /*ea90*/  FFMA.FTZ R8, R217, R15, R218 ;  /* 0x0000000fd9087223 */ /* 0x000fe400000100da */
[----:B------:R-:W-:Y:S02]  /*eaa0*/  FFMA.FTZ R2, R215, R62, R216 ;  /* 0x0000003ed7027223 */ /* 0x000fe400000100d8 */
[----:B------:R-:W-:Y:S02]  /*eab0*/  FADD.FTZ R9, R212, R9 ;  /* 0x00000009d4097221 */ /* 0x000fe40000010000 */
[----:B------:R-:W-:Y:S01]  /*eac0*/  HMMA.16816.F32.BF16 R40, R4, R16, R40 ;  /* 0x000000100428723c */ /* 0x000fe20000041828 */
[----:B------:R-:W-:-:S02]  /*ead0*/  FADD.FTZ R11, R210, R8 ;  /* 0x00000008d20b7221 */ /* 0x000fc40000010000 */
[----:B------:R-:W-:Y:S02]  /*eae0*/  FADD.FTZ R10, R211, R2 ;  /* 0x00000002d30a7221 */ /* 0x000fe40000010000 */
[----:B-1----:R-:W-:Y:S02]  /*eaf0*/  FFMA.FTZ R0, R235, c[0x0][0x23c], -R12 ;  /* 0x00008f00eb007a23 */ /* 0x002fe4000001080c */
[----:B------:R-:W-:Y:S01]  /*eb00*/  FADD.FTZ R2, R207, R11 ;  /* 0x0000000bcf027221 */ /* 0x000fe20000010000 */
[----:B------:R-:W-:Y:S01]  /*eb10*/  HMMA.16816.F32.BF16 R48, R4, R18, R48 ;  /* 0x000000120430723c */ /* 0x000fe20000041830 */
[----:B------:R1:W3:Y:S02]  /*eb20*/  MUFU.EX2 R26, R0 ;  /* 0x00000000001a7308 */ /* 0x0002e40000000800 */
[----:B------:R-:W-:-:S04]  /*eb30*/  FADD.FTZ R2, R203, R2 ;  /* 0x00000002cb027221 */ /* 0x000fc80000010000 */
[----:B------:R-:W-:Y:S01]  /*eb40*/  FADD.FTZ R2, R197, R2 ;  /* 0x00000002c5027221 */ /* 0x000fe20000010000 */
[----:B------:R-:W-:Y:S01]  /*eb50*/  HMMA.16816.F32.BF16 R36, R4, R22, R36 ;  /* 0x000000160424723c */ /* 0x000fe20000041824 */
[----:B------:R-:W5:Y:S02]  /*eb60*/  LDSM.16.MT88.4 R4, [R222+0xbc00] ;  /* 0x00bc0000de04783b */ /* 0x000f640000004200 */
[----:B------:R-:W-:Y:S02]  /*eb70*/  FADD.FTZ R2, R196, R2 ;  /* 0x00000002c4027221 */ /* 0x000fe40000010000 */
[----:B-1----:R-:W-:Y:S01]  /*eb80*/  FFMA.FTZ R0, R234, c[0x0][0x23c], -R12 ;  /* 0x00008f00ea007a23 */ /* 0x002fe2000001080c */
[----:B---3--:R-:W-:-:S03]  /*eb90*/  F2FP.BF16.PACK_AB R93, R26, R27 ;  /* 0x0000001b1a5d723e */ /* 0x008fc600000010ff */
[----:B------:R1:W-:Y:S02]  /*eba0*/  MUFU.EX2 R25, R0 ;  /* 0x0000000000197308 */ /* 0x0003e40000000800 */
[----:B-1----:R-:W-:-:S06]  /*ebb0*/  FFMA.FTZ R0, R239, c[0x0][0x23c], -R12 ;  /* 0x00008f00ef007a23 */ /* 0x002fcc000001080c */
[----:B------:R1:W3:Y:S02]  /*ebc0*/  MUFU.EX2 R24, R0 ;  /* 0x0000000000187308 */ /* 0x0002e40000000800 */
[----:B-1----:R-:W-:Y:S01]  /*ebd0*/  FFMA.FTZ R0, R240, c[0x0][0x23c], -R14 ;  /* 0x00008f00f0007a23 */ /* 0x002fe2000001080e */
[----:B---3--:R-:W-:-:S05]  /*ebe0*/  F2FP.BF16.PACK_AB R95, R24, R25 ;  /* 0x00000019185f723e */ /* 0x008fca00000010ff */
[----:B------:R1:W-:Y:S02]  /*ebf0*/  MUFU.EX2 R21, R0 ;  /* 0x0000000000157308 */ /* 0x0003e40000000800 */
[C---:B----4-:R-:W-:Y:S08]  /*ec00*/  HMMA.16816.F32.BF16 R112, R92.reuse, R124, R180 ;  /* 0x0000007c5c70723c */ /* 0x050ff000000418b4 */
[----:B------:R-:W-:Y:S01]  /*ec10*/  HMMA.16816.F32.BF16 R120, R92, R126, R176 ;  /* 0x0000007e5c78723c */ /* 0x000fe200000418b0 */
[----:B-1----:R-:W-:-:S04]  /*ec20*/  FFMA.FTZ R0, R241, c[0x0][0x23c], -R14 ;  /* 0x00008f00f1007a23 */ /* 0x002fc8000001080e */
[----:B------:R1:W3:Y:S03]  /*ec30*/  MUFU.EX2 R20, R0 ;  /* 0x0000000000147308 */ /* 0x0002e60000000800 */
[C---:B------:R-:W-:Y:S08]  /*ec40*/  HMMA.16816.F32.BF16 R132, R92.reuse, R140, R132 ;  /* 0x0000008c5c84723c */ /* 0x040ff00000041884 */
[----:B------:R-:W-:Y:S01]  /*ec50*/  HMMA.16816.F32.BF16 R136, R92, R142, R136 ;  /* 0x0000008e5c88723c */ /* 0x000fe20000041888 */
[----:B-1----:R-:W-:-:S07]  /*ec60*/  FFMA.FTZ R0, R246, c[0x0][0x23c], -R14 ;  /* 0x00008f00f6007a23 */ /* 0x002fce000001080e */
[C---:B--2---:R-:W-:Y:S01]  /*ec70*/  HMMA.16816.F32.BF16 R148, R92.reuse, R156, R148 ;  /* 0x0000009c5c94723c */ /* 0x044fe20000041894 */
        /* <DEDUP_REMOVED lines=10> */
[C---:B-----5:R-:W-:Y:S08]  /*ed20*/  HMMA.16816.F32.BF16 R88, R92.reuse, R4, R108 ;  /* 0x000000045c58723c */ /* 0x060ff0000004186c */
[----:B------:R-:W-:Y:S01]  /*ed30*/  HMMA.16816.F32.BF16 R92, R92, R6, R96 ;  /* 0x000000065c5c723c */ /* 0x000fe20000041860 */
[----:B-1----:R-:W-:-:S04]  /*ed40*/  FFMA.FTZ R0, R244, c[0x0][0x23c], -R13 ;  /* 0x00008f00f4007a23 */ /* 0x002fc8000001080d */
[----:B------:R1:W4:Y:S02]  /*ed50*/  MUFU.EX2 R16, R0 ;  /* 0x0000000000107308 */ /* 0x0003240000000800 */
[----:B---3--:R-:W-:Y:S02]  /*ed60*/  F2FP.BF16.PACK_AB R96, R20, R21 ;  /* 0x000000151460723e */ /* 0x008fe400000010ff */
[----:B--2---:R-:W-:Y:S01]  /*ed70*/  F2FP.BF16.PACK_AB R98, R18, R19 ;  /* 0x000000131262723e */ /* 0x004fe200000010ff */
[----:B-1----:R-:W-:Y:S01]  /*ed80*/  FFMA.FTZ R0, R243, c[0x0][0x23c], -R13 ;  /* 0x00008f00f3007a23 */ /* 0x002fe2000001080d */
[----:B----4-:R-:W-:-:S03]  /*ed90*/  F2FP.BF16.PACK_AB R97, R16, R17 ;  /* 0x000000111061723e */ /* 0x010fc600000010ff */
        /* <DEDUP_REMOVED lines=75> */
.L_x_525:
[----:B------:R-:W-:-:S06]  /*f250*/  UIADD3 UR8, UR19, -0x1, URZ ;  /* 0xffffffff13087890 */ /* 0x000fcc000fffe03f */
.L_x_532:
[----:B------:R-:W-:Y:S01]  /*f260*/  ISETP.LE.AND P0, PT, RZ, UR8, PT ;  /* 0x00000008ff007c0c */ /* 0x000fe2000bf03270 */
[----:B------:R-:W-:-:S12]  /*f270*/  ULDC.64 UR16, c[0x0][0x118] ;  /* 0x0000460000107ab9 */ /* 0x000fd80000000a00 */
[----:B------:R-:W-:Y:S05]  /*f280*/  @!P0 BRA `(.L_x_533) ;  /* 0x00003e2000008947 */ /* 0x000fea0003800000 */
[----:B-1----:R-:W2:Y:S01]  /*f290*/  LDL R2, [R1+0x18] ;  /* 0x0000180001027983 */ /* 0x002ea20000100800 */
[----:B------:R-:W-:Y:S01]  /*f2a0*/  MOV R107, R3 ;  /* 0x00000003006b7202 */ /* 0x000fe20000000f00 */
[----:B------:R-:W-:Y:S02]  /*f2b0*/  IMAD.MOV.U32 R105, RZ, RZ, R103 ;  /* 0x000000ffff697224 */ /* 0x000fe400078e0067 */
[----:B------:R-:W3:Y:S01]  /*f2c0*/  LDL R0, [R1+0x48] ;  /* 0x0000480001007983 */ /* 0x000ee20000100800 */
[----:B------:R-:W-:Y:S02]  /*f2d0*/  IMAD.MOV.U32 R100, RZ, RZ, R104 ;  /* 0x000000ffff647224 */ /* 0x000fe400078e0068 */
[----:B------:R-:W-:Y:S01]  /*f2e0*/  IMAD.MOV.U32 R106, RZ, RZ, R102 ;  /* 0x000000ffff6a7224 */ /* 0x000fe200078e0066 */
[----:B------:R-:W4:Y:S04]  /*f2f0*/  LDL.LU.64 R6, [R1] ;  /* 0x0000000001067983 */ /* 0x000f280000300a00 */
[----:B------:R-:W5:Y:S04]  /*f300*/  LDL.LU.64 R4, [R1+0x50] ;  /* 0x0000500001047983 */ /* 0x000f680000300a00 */
[----:B------:R-:W3:Y:S01]  /*f310*/  LDL.64 R8, [R1+0x28] ;  /* 0x0000280001087983 */ /* 0x000ee20000100a00 */
[----:B--2---:R-:W-:Y:S01]  /*f320*/  ISETP.GE.AND P3, PT, R2, c[0x0][0x220], PT ;  /* 0x0000880002007a0c */ /* 0x004fe20003f66270 */
[----:B----4-:R-:W-:Y:S01]  /*f330*/  IMAD.MOV.U32 R3, RZ, RZ, R7 ;  /* 0x000000ffff037224 */ /* 0x010fe200078e0007 */
[----:B-----5:R-:W-:-:S05]  /*f340*/  MOV R2, R4 ;  /* 0x0000000400027202 */ /* 0x020fca0000000f00 */
[----:B------:R1:W-:Y:S01]  /*f350*/  STL.64 [R1+0x20], R2 ;  /* 0x0000200201007387 */ /* 0x0003e20000100a00 */
[----:B---3--:R-:W-:Y:S02]  /*f360*/  ISETP.GE.AND P4, PT, R8, c[0x0][0x220], PT ;  /* 0x0000880008007a0c */ /* 0x008fe40003f86270 */
[----:B------:R-:W-:Y:S01]  /*f370*/  ISETP.GE.AND P2, PT, R0, c[0x0][0x220], PT ;  /* 0x0000880000007a0c */ /* 0x000fe20003f46270 */
[----:B------:R-:W-:Y:S05]  /*f380*/  BRA `(.L_x_534) ;  /* 0x000003e000007947 */ /* 0x000fea0003800000 */
.L_x_536:
        /* <DEDUP_REMOVED lines=62> */
.L_x_534:
[----:B-1----:R-:W2:Y:S01]  /*f770*/  LDL.64 R2, [R1+0x20] ;  /* 0x0000200001027983 */ /* 0x002ea20000100a00 */
[----:B------:R-:W-:Y:S04]  /*f780*/  DEPBAR.LE SB0, 0x0 ;  /* 0x000080000000791a */ /* 0x000fe80000000000 */
[----:B------:R-:W-:Y:S01]  /*f790*/  MOV R0, UR14 ;  /* 0x0000000e00007c02 */ /* 0x000fe20008000f00 */
[----:B------:R-:W-:Y:S01]  /*f7a0*/  BAR.SYNC.DEFER_BLOCKING 0x0 ;  /* 0x0000000000007b1d */ /* 0x000fe20000010000 */
[----:B------:R-:W-:Y:S02]  /*f7b0*/  USHF.R.S32.HI UR5, URZ, 0x1f, UR8 ;  /* 0x0000001f3f057899 */ /* 0x000fe40008011408 */
[----:B------:R-:W-:Y:S04]  /*f7c0*/  UIMAD UR4, UR11, UR8, URZ ;  /* 0x000000080b0472a4 */ /* 0x000fe8000f8e023f */
[----:B------:R-:W-:Y:S01]  /*f7d0*/  UIMAD UR4, UR5, UR14, UR4 ;  /* 0x0000000e050472a4 */ /* 0x000fe2000f8e0204 */
[----:B------:R-:W-:Y:S06]  /*f7e0*/  @P4 STS.64 [R226+0x9008], RZ ;  /* 0x009008ffe2004388 */ /* 0x000fec0000000a00 */
[----:B------:R-:W-:Y:S04]  /*f7f0*/  @P4 STS [R226+0x9000], RZ ;  /* 0x009000ffe2004388 */ /* 0x000fe80000000800 */
[----:B------:R-:W-:Y:S01]  /*f800*/  @P4 STS [R226+0x9004], RZ ;  /* 0x009004ffe2004388 */ /* 0x000fe20000000800 */
        /* <DEDUP_REMOVED lines=13> */
[----:B------:R-:W-:Y:S02]  /*f8e0*/  IADD3.X R4, R3, UR18, RZ, P6, !PT ;  /* 0x0000001203047c10 */ /* 0x000fe4000b7fe4ff */
[C---:B------:R-:W-:Y:S01]  /*f8f0*/  @!P4 LEA R14, P6, R0.reuse, c[0x0][0x170], 0x1 ;  /* 0x00005c00000eca11 */ /* 0x040fe200078c08ff */
[----:B------:R-:W-:Y:S01]  /*f900*/  @P3 STS.128 [R226+0xa000], RZ ;  /* 0x00a000ffe2003388 */ /* 0x000fe20000000c00 */
[C---:B------:R-:W-:Y:S02]  /*f910*/  @!P3 LEA R8, P1, R0.reuse, c[0x0][0x170], 0x1 ;  /* 0x00005c000008ba11 */ /* 0x040fe400078208ff */
[C-C-:B------:R-:W-:Y:S02]  /*f920*/  @!P4 LEA.HI.X R15, R0.reuse, c[0x0][0x174], R4.reuse, 0x1, P6 ;  /* 0x00005d00000fca11 */ /* 0x140fe400030f0c04 */
[C-C-:B------:R-:W-:Y:S02]  /*f930*/  @!P3 LEA.HI.X R9, R0.reuse, c[0x0][0x174], R4.reuse, 0x1, P1 ;  /* 0x00005d000009ba11 */ /* 0x140fe400008f0c04 */
[C---:B------:R-:W-:Y:S01]  /*f940*/  @!P2 LEA R6, P0, R0.reuse, c[0x0][0x170], 0x1 ;  /* 0x00005c000006aa11 */ /* 0x040fe200078008ff */
[----:B------:R-:W-:Y:S01]  /*f950*/  @!PT LDS RZ, [RZ] ;  /* 0x00000000fffff984 */ /* 0x000fe20000000800 */
[----:B------:R-:W-:Y:S01]  /*f960*/  @!PT LDS RZ, [RZ] ;  /* 0x00000000fffff984 */ /* 0x000fe20000000800 */
[----:B------:R-:W-:Y:S01]  /*f970*/  @!PT LDS RZ, [RZ] ;  /* 0x00000000fffff984 */ /* 0x000fe20000000800 */
[----:B------:R2:W-:Y:S01]  /*f980*/  @!P3 LDGSTS.E.BYPASS.LTC128B.128 [R226+0xa000], [R12.64+0x40] ;  /* 0x0a0000400ce2bfae */ /* 0x0005e2000b901d50 */
[----:B------:R-:W-:Y:S02]  /*f990*/  ISETP.LT.AND P5, PT, RZ, UR8, PT ;  /* 0x00000008ff007c0c */ /* 0x000fe4000bfa1270 */
[----:B------:R-:W-:Y:S05]  /*f9a0*/  @!P2 LEA.HI.X R7, R0, c[0x0][0x174], R4, 0x1, P0 ;  /* 0x00005d000007aa11 */ /* 0x000fea00000f0c04 */
[----:B------:R-:W-:Y:S08]  /*f9b0*/  @P2 STS.128 [R226+0xb000], RZ ;  /* 0x00b000ffe2002388 */ /* 0x000ff00000000c00 */
[----:B------:R-:W-:Y:S01]  /*f9c0*/  @!PT LDS RZ, [RZ] ;  /* 0x00000000fffff984 */ /* 0x000fe20000000800 */
[----:B------:R-:W-:Y:S01]  /*f9d0*/  @!PT LDS RZ, [RZ] ;  /* 0x00000000fffff984 */ /* 0x000fe20000000800 */
[----:B------:R-:W-:Y:S01]  /*f9e0*/  @!PT LDS RZ, [RZ] ;  /* 0x00000000fffff984 */ /* 0x000fe20000000800 */
[----:B------:R3:W-:Y:S08]  /*f9f0*/  @!P2 LDGSTS.E.BYPASS.LTC128B.128 [R226+0xb000], [R10.64+0x80] ;  /* 0x0b0000800ae2afae */ /* 0x0007f0000b901d50 */
[----:B------:R-:W-:Y:S08]  /*fa00*/  @P4 STS.128 [R226+0x9800], RZ ;  /* 0x009800ffe2004388 */ /* 0x000ff00000000c00 */
[----:B------:R-:W-:Y:S01]  /*fa10*/  @!PT LDS RZ, [RZ] ;  /* 0x00000000fffff984 */ /* 0x000fe20000000800 */
[----:B------:R-:W-:Y:S01]  /*fa20*/  @!PT LDS RZ, [RZ] ;  /* 0x00000000fffff984 */ /* 0x000fe20000000800 */
[----:B------:R-:W-:Y:S01]  /*fa30*/  @!PT LDS RZ, [RZ] ;  /* 0x00000000fffff984 */ /* 0x000fe20000000800 */
[----:B------:R2:W-:Y:S08]  /*fa40*/  @!P4 LDGSTS.E.BYPASS.LTC128B.128 [R226+0x9800], [R14.64] ;  /* 0x098000000ee2cfae */ /* 0x0005f0000b901d50 */
        /* <DEDUP_REMOVED lines=9> */
[----:B------:R4:W-:Y:S08]  /*fae0*/  @!P2 LDGSTS.E.BYPASS.LTC128B.128 [R226+0xb800], [R6.64+0x80] ;  /* 0x0b80008006e2afae */ /* 0x0009f0000b901d50 */
[----:B------:R-:W-:Y:S08]  /*faf0*/  LDSM.16.M88.4 R64, [R224] ;  /* 0x00000000e040783b */ /* 0x000ff00000000200 */
[----:B-1----:R-:W4:Y:S08]  /*fb00*/  LDSM.16.M88.4 R16, [R221+0x6000] ;  /* 0x00600000dd10783b */ /* 0x002f300000000200 */
[----:B------:R-:W3:Y:S08]  /*fb10*/  LDSM.16.M88.4 R60, [R224+0x1000] ;  /* 0x00100000e03c783b */ /* 0x000ef00000000200 */
[----:B------:R-:W1:Y:S08]  /*fb20*/  LDSM.16.M88.4 R32, [R221+0x6400] ;  /* 0x00640000dd20783b */ /* 0x000e700000000200 */
[----:B------:R-:W0:Y:S08]  /*fb30*/  LDGDEPBAR ;  /* 0x00000000000079af */ /* 0x000e300000000000 */
[----:B------:R-:W5:Y:S01]  /*fb40*/  LDSM.16.M88.4 R48, [R221+0x6800] ;  /* 0x00680000dd30783b */ /* 0x000f620000000200 */
[-C--:B----4-:R-:W-:Y:S07]  /*fb50*/  HMMA.16816.F32.BF16 R4, R64, R16.reuse, RZ ;  /* 0x000000104004723c */ /* 0x090fee00000418ff */
[----:B------:R-:W4:Y:S01]  /*fb60*/  LDSM.16.M88.4 R108, [R221+0x6c00] ;  /* 0x006c0000dd6c783b */ /* 0x000f220000000200 */
[C---:B---3--:R-:W-:Y:S07]  /*fb70*/  HMMA.16816.F32.BF16 R8, R60.reuse, R16, RZ ;  /* 0x000000103c08723c */ /* 0x048fee00000418ff */
[----:B------:R-:W-:Y:S01]  /*fb80*/  LDSM.16.M88.4 R176, [R225] ;  /* 0x00000000e1b0783b */ /* 0x000fe20000000200 */
[-C--:B--2---:R-:W-:Y:S07]  /*fb90*/  HMMA.16816.F32.BF16 R12, R60, R18.reuse, RZ ;  /* 0x000000123c0c723c */ /* 0x084fee00000418ff */
[----:B------:R-:W2:Y:S01]  /*fba0*/  LDSM.16.M88.4 R180, [R223+0x6000] ;  /* 0x00600000dfb4783b */ /* 0x000ea20000000200 */
[C---:B------:R-:W-:Y:S07]  /*fbb0*/  HMMA.16816.F32.BF16 R16, R64.reuse, R18, RZ ;  /* 0x000000124010723c */ /* 0x040fee00000418ff */
[----:B------:R-:W3:Y:S01]  /*fbc0*/  LDSM.16.M88.4 R184, [R225+0x1000] ;  /* 0x00100000e1b8783b */ /* 0x000ee20000000200 */
[-C--:B-1----:R-:W-:Y:S07]  /*fbd0*/  HMMA.16816.F32.BF16 R20, R64, R32.reuse, RZ ;  /* 0x000000204014723c */ /* 0x082fee00000418ff */
[----:B------:R-:W1:Y:S01]  /*fbe0*/  LDSM.16.M88.4 R188, [R223+0x6400] ;  /* 0x00640000dfbc783b */ /* 0x000e620000000200 */
        /* <DEDUP_REMOVED lines=14> */
[-C--:B----4-:R-:W-:Y:S08]  /*fcd0*/  HMMA.16816.F32.BF16 R52, R64, R108.reuse, RZ ;  /* 0x0000006c4034723c */ /* 0x090ff000000418ff */
[C---:B------:R-:W-:Y:S08]  /*fce0*/  HMMA.16816.F32.BF16 R56, R60.reuse, R108, RZ ;  /* 0x0000006c3c38723c */ /* 0x040ff000000418ff */
[-C--:B------:R-:W-:Y:S08]  /*fcf0*/  HMMA.16816.F32.BF16 R60, R60, R110.reuse, RZ ;  /* 0x0000006e3c3c723c */ /* 0x080ff000000418ff */
[----:B------:R-:W-:Y:S01]  /*fd00*/  HMMA.16816.F32.BF16 R64, R64, R110, RZ ;  /* 0x0000006e4040723c */ /* 0x000fe200000418ff */
[----:B------:R-:W-:Y:S07]  /*fd10*/  LDSM.16.M88.4 R108, [R224+0x2000] ;  /* 0x00200000e06c783b */ /* 0x000fee0000000200 */
[-C--:B--2---:R-:W-:Y:S08]  /*fd20*/  HMMA.16816.F32.BF16 R4, R176, R180.reuse, R4 ;  /* 0x000000b4b004723c */ /* 0x084ff00000041804 */
[C---:B---3--:R-:W-:Y:S08]  /*fd30*/  HMMA.16816.F32.BF16 R8, R184.reuse, R180, R8 ;  /* 0x000000b4b808723c */ /* 0x048ff00000041808 */
[-C--:B------:R-:W-:Y:S08]  /*fd40*/  HMMA.16816.F32.BF16 R12, R184, R182.reuse, R12 ;  /* 0x000000b6b80c723c */ /* 0x080ff0000004180c */
[C---:B------:R-:W-:Y:S01]  /*fd50*/  HMMA.16816.F32.BF16 R16, R176.reuse, R182, R16 ;  /* 0x000000b6b010723c */ /* 0x040fe20000041810 */
[----:B------:R-:W2:Y:S07]  /*fd60*/  LDSM.16.M88.4 R180, [R221+0x7000] ;  /* 0x00700000ddb4783b */ /* 0x000eae0000000200 */
        /* <DEDUP_REMOVED lines=16> */
[-C--:B--2---:R-:W-:Y:S01]  /*fe70*/  HMMA.16816.F32.BF16 R4, R108, R180.reuse, R4 ;  /* 0x000000b46c04723c */ /* 0x084fe20000041804 */
[----:B------:R-:W-:Y:S07]  /*fe80*/  LDSM.16.M88.4 R196, [R224+0x5000] ;  /* 0x00500000e0c4783b */ /* 0x000fee0000000200 */
[C---:B-1----:R-:W-:Y:S08]  /*fe90*/  HMMA.16816.F32.BF16 R8, R188.reuse, R180, R8 ;  /* 0x000000b4bc08723c */ /* 0x042ff00000041808 */
        /* <DEDUP_REMOVED lines=73> */
[----:B------:R-:W-:Y:S02]  /*10330*/  FMUL.FTZ R17, R17, c[0x0][0x2ec] ;  /* 0x0000bb0011117a20 */ /* 0x000fe40000410000 */
[----:B------:R-:W-:Y:S02]  /*10340*/  FMUL.FTZ R14, R14, c[0x0][0x2ec] ;  /* 0x0000bb000e0e7a20 */ /* 0x000fe40000410000 */
[----:B------:R-:W-:Y:S03]  /*10350*/  FMUL.FTZ R15, R15, c[0x0][0x2ec] ;  /* 0x0000bb000f0f7a20 */ /* 0x000fe60000410000 */
        /* <DEDUP_REMOVED lines=10> */
[----:B------:R4:W2:Y:S01]  /*10400*/  MUFU.TANH R190, R13 ;  /* 0x0000000d00be7308 */ /* 0x0008a20000002400 */
[C---:B------:R-:W-:Y:S04]  /*10410*/  HMMA.16816.F32.BF16 R24, R108.reuse, R4, R24 ;  /* 0x000000046c18723c */ /* 0x040fe80000041818 */
[----:B-1----:R-:W-:Y:S02]  /*10420*/  FMUL.FTZ R16, R18, c[0x0][0x2ec] ;  /* 0x0000bb0012107a20 */ /* 0x002fe40000410000 */
[----:B------:R-:W-:Y:S03]  /*10430*/  FMUL.FTZ R18, R19, c[0x0][0x2ec] ;  /* 0x0000bb0013127a20 */ /* 0x000fe60000410000 */
[----:B------:R4:W1:Y:S01]  /*10440*/  MUFU.TANH R189, R14 ;  /* 0x0000000e00bd7308 */ /* 0x0008620000002400 */
[-C--:B------:R-:W-:Y:S08]  /*10450*/  HMMA.16816.F32.BF16 R28, R108, R6.reuse, R28 ;  /* 0x000000066c1c723c */ /* 0x080ff0000004181c */
[C---:B------:R-:W-:Y:S01]  /*10460*/  HMMA.16816.F32.BF16 R32, R176.reuse, R6, R32 ;  /* 0x00000006b020723c */ /* 0x040fe20000041820 */
[----:B------:R4:W1:Y:S01]  /*10470*/  MUFU.TANH R188, R15 ;  /* 0x0000000f00bc7308 */ /* 0x0008620000002400 */
[----:B------:R-:W1:Y:S01]  /*10480*/  LDSM.16.M88.4 R4, [R223+0x8c00] ;  /* 0x008c0000df04783b */ /* 0x000e620000000200 */
[----:B------:R-:W-:Y:S04]  /*10490*/  DEPBAR.LE SB0, 0x0 ;  /* 0x000080000000791a */ /* 0x000fe80000000000 */
[----:B------:R-:W-:Y:S02]  /*104a0*/  FMUL.FTZ R20, R20, c[0x0][0x2ec] ;  /* 0x0000bb0014147a20 */ /* 0x000fe40000410000 */
[----:B------:R-:W-:Y:S02]  /*104b0*/  FMUL.FTZ R21, R21, c[0x0][0x2ec] ;  /* 0x0000bb0015157a20 */ /* 0x000fe40000410000 */
[----:B------:R-:W1:Y:S01]  /*104c0*/  MUFU.TANH R17, R17 ;  /* 0x0000001100117308 */ /* 0x000e620000002400 */
[----:B------:R-:W-:Y:S01]  /*104d0*/  BAR.SYNC.DEFER_BLOCKING 0x0 ;  /* 0x0000000000007b1d */ /* 0x000fe20000010000 */
[----:B------:R-:W-:Y:S01]  /*104e0*/  FMUL.FTZ R22, R22, c[0x0][0x2ec] ;  /* 0x0000bb0016167a20 */ /* 0x000fe20000410000 */
[-C--:B-----5:R-:W-:Y:S05]  /*104f0*/  HMMA.16816.F32.BF16 R36, R176, R8.reuse, R36 ;  /* 0x00000008b024723c */ /* 0x0a0fea0000041824 */
[----:B------:R-:W-:Y:S02]  /*10500*/  FMUL.FTZ R23, R23, c[0x0][0x2ec] ;  /* 0x0000bb0017177a20 */ /* 0x000fe40000410000 */
[----:B------:R-:W1:Y:S01]  /*10510*/  MUFU.TANH R16, R16 ;  /* 0x0000001000107308 */ /* 0x000e620000002400 */
[----:B------:R-:W-:Y:S01]  /*10520*/  FMUL.FTZ R24, R24, c[0x0][0x2ec] ;  /* 0x0000bb0018187a20 */ /* 0x000fe20000410000 */
[C---:B------:R-:W-:Y:S04]  /*10530*/  HMMA.16816.F32.BF16 R40, R108.reuse, R8, R40 ;  /* 0x000000086c28723c */ /* 0x040fe80000041828 */
[----:B------:R-:W-:Y:S02]  /*10540*/  FMUL.FTZ R25, R25, c[0x0][0x2ec] ;  /* 0x0000bb0019197a20 */ /* 0x000fe40000410000 */
[----:B------:R-:W-:Y:S02]  /*10550*/  FMUL.FTZ R26, R26, c[0x0][0x2ec] ;  /* 0x0000bb001a1a7a20 */ /* 0x000fe40000410000 */
[----:B------:R-:W2:Y:S01]  /*10560*/  MUFU.TANH R18, R18 ;  /* 0x0000001200127308 */ /* 0x000ea20000002400 */
[-C--:B------:R-:W-:Y:S03]  /*10570*/  HMMA.16816.F32.BF16 R44, R108, R10.reuse, R44 ;  /* 0x0000000a6c2c723c */ /* 0x080fe6000004182c */
[----:B------:R-:W-:Y:S02]  /*10580*/  FMUL.FTZ R27, R27, c[0x0][0x2ec] ;  /* 0x0000bb001b1b7a20 */ /* 0x000fe40000410000 */
[----:B------:R-:W-:Y:S02]  /*10590*/  FMUL.FTZ R28, R28, c[0x0][0x2ec] ;  /* 0x0000bb001c1c7a20 */ /* 0x000fe40000410000 */
[----:B------:R-:W-:Y:S01]  /*105a0*/  FMUL.FTZ R29, R29, c[0x0][0x2ec] ;  /* 0x0000bb001d1d7a20 */ /* 0x000fe20000410000 */
[C---:B------:R-:W-:Y:S01]  /*105b0*/  HMMA.16816.F32.BF16 R48, R176.reuse, R10, R48 ;  /* 0x0000000ab030723c */ /* 0x040fe20000041830 */
[----:B------:R4:W2:Y:S03]  /*105c0*/  MUFU.TANH R193, R20 ;  /* 0x0000001400c17308 */ /* 0x0008a60000002400 */
[----:B------:R-:W-:Y:S02]  /*105d0*/  FMUL.FTZ R30, R30, c[0x0][0x2ec] ;  /* 0x0000bb001e1e7a20 */ /* 0x000fe40000410000 */
[----:B------:R-:W-:Y:S02]  /*105e0*/  FMUL.FTZ R31, R31, c[0x0][0x2ec] ;  /* 0x0000bb001f1f7a20 */ /* 0x000fe40000410000 */
[-C--:B-1----:R-:W-:Y:S03]  /*105f0*/  HMMA.16816.F32.BF16 R52, R176, R4.reuse, R52 ;  /* 0x00000004b034723c */ /* 0x082fe60000041834 */
        /* <DEDUP_REMOVED lines=47> */
[----:B------:R-:W-:Y:S05]  /*108f0*/  FMUL.FTZ R67, R67, c[0x0][0x2ec] ;  /* 0x0000bb0043437a20 */ /* 0x000fea0000410000 */
        /* <DEDUP_REMOVED lines=39> */
.L_x_535:
[----:B------:R-:W-:Y:S01]  /*10b70*/  FMNMX.FTZ R0, R181, R100, !PT ;  /* 0x00000064b5007209 */ /* 0x000fe20007810000 */
[----:B------:R-:W-:Y:S01]  /*10b80*/  LDSM.16.MT88.4 R20, [R220+0x9000] ;  /* 0x00900000dc14783b */ /* 0x000fe20000004200 */
[----:B------:R-:W-:Y:S02]  /*10b90*/  UIADD3 UR8, UR8, -0x1, URZ ;  /* 0xffffffff08087890 */ /* 0x000fe4000fffe03f */
[----:B------:R-:W-:Y:S02]  /*10ba0*/  FMNMX.FTZ R2, R186, R0, !PT ;  /* 0x00000000ba027209 */ /* 0x000fe40007810000 */
[----:B------:R-:W-:Y:S02]  /*10bb0*/  FMNMX.FTZ R0, R182, R105, !PT ;  /* 0x00000069b6007209 */ /* 0x000fe40007810000 */
[----:B------:R-:W-:Y:S01]  /*10bc0*/  FMNMX.FTZ R3, R180, R2, !PT ;  /* 0x00000002b4037209 */ /* 0x000fe20007810000 */
[----:B------:R-:W-:Y:S01]  /*10bd0*/  LDSM.16.MT88.4 R36, [R222+0x9000] ;  /* 0x00900000de24783b */ /* 0x000fe20000004200 */
[----:B------:R-:W-:Y:S02]  /*10be0*/  FMNMX.FTZ R2, R187, R0, !PT ;  /* 0x00000000bb027209 */ /* 0x000fe40007810000 */
[----:B-1----:R-:W-:Y:S02]  /*10bf0*/  FMNMX.FTZ R4, R17, R3, !PT ;  /* 0x0000000311047209 */ /* 0x002fe40007810000 */
        /* <DEDUP_REMOVED lines=90> */
[----:B------:R3:W-:Y:S01]  /*111a0*/  MUFU.EX2 R181, R4 ;  /* 0x0000000400b57308 */ /* 0x0007e20000000800 */
[--C-:B------:R-:W-:Y:S02]  /*111b0*/  FFMA.FTZ R41, R193, c[0x0][0x23c], -R105.reuse ;  /* 0x00008f00c1297a23 */ /* 0x100fe40000010869 */
[--C-:B------:R-:W-:Y:S02]  /*111c0*/  FFMA.FTZ R44, R195, c[0x0][0x23c], -R105.reuse ;  /* 0x00008f00c32c7a23 */ /* 0x100fe40000010869 */
[--C-:B------:R-:W-:Y:S02]  /*111d0*/  FFMA.FTZ R57, R194, c[0x0][0x23c], -R105.reuse ;  /* 0x00008f00c2397a23 */ /* 0x100fe40000010869 */
[----:B------:R-:W-:Y:S02]  /*111e0*/  FFMA.FTZ R60, R196, c[0x0][0x23c], -R105 ;  /* 0x00008f00c43c7a23 */ /* 0x000fe40000010869 */
[C---:B------:R-:W-:Y:S01]  /*111f0*/  FMUL.FTZ R64, R101.reuse, R172 ;  /* 0x000000ac65407220 */ /* 0x040fe20000410000 */
[----:B------:R4:W-:Y:S01]  /*11200*/  MUFU.EX2 R8, R5 ;  /* 0x0000000500087308 */ /* 0x0009e20000000800 */
[C---:B------:R-:W-:Y:S02]  /*11210*/  FMUL.FTZ R68, R101.reuse, R68 ;  /* 0x0000004465447220 */ /* 0x040fe40000410000 */
[----:B------:R-:W-:Y:S02]  /*11220*/  FMUL.FTZ R69, R101, R69 ;  /* 0x0000004565457220 */ /* 0x000fe40000410000 */
[----:B-1----:R-:W-:Y:S02]  /*11230*/  FADD.FTZ R0, -R102, R106 ;  /* 0x0000006a66007221 */ /* 0x002fe40000010100 */
[----:B------:R-:W-:Y:S02]  /*11240*/  FMUL.FTZ R106, R103, c[0x0][0x23c] ;  /* 0x00008f00676a7a20 */ /* 0x000fe40000410000 */
[----:B------:R-:W-:Y:S02]  /*11250*/  FMUL.FTZ R0, R0, c[0x0][0x23c] ;  /* 0x00008f0000007a20 */ /* 0x000fe40000410000 */
[----:B--2---:R-:W-:Y:S01]  /*11260*/  FMUL.FTZ R19, R100, R127 ;  /* 0x0000007f64137220 */ /* 0x004fe20000410000 */
[----:B------:R-:W-:Y:S01]  /*11270*/  FSEL R106, R106, RZ, P0 ;  /* 0x000000ff6a6a7208 */ /* 0x000fe20000000000 */
[----:B------:R1:W2:Y:S01]  /*11280*/  MUFU.EX2 R2, R0 ;  /* 0x0000000000027308 */ /* 0x0002a20000000800 */
[----:B------:R-:W-:Y:S01]  /*11290*/  FSETP.NEU.FTZ.AND P0, PT, R102, -INF , PT ;  /* 0xff8000006600780b */ /* 0x000fe20003f1d000 */
[----:B------:R-:W-:Y:S02]  /*112a0*/  FMUL.FTZ R34, R100, R142 ;  /* 0x0000008e64227220 */ /* 0x000fe40000410000 */
[--C-:B------:R-:W-:Y:S02]  /*112b0*/  FFMA.FTZ R111, R200, c[0x0][0x23c], -R106.reuse ;  /* 0x00008f00c86f7a23 */ /* 0x100fe4000001086a */
[--C-:B---3--:R-:W-:Y:S02]  /*112c0*/  FFMA.FTZ R4, R182, c[0x0][0x23c], -R106.reuse ;  /* 0x00008f00b6047a23 */ /* 0x108fe4000001086a */
[----:B------:R-:W-:Y:S02]  /*112d0*/  FMUL.FTZ R35, R100, R143 ;  /* 0x0000008f64237220 */ /* 0x000fe40000410000 */
[----:B------:R3:W-:Y:S01]  /*112e0*/  MUFU.EX2 R252, R111 ;  /* 0x0000006f00fc7308 */ /* 0x0007e20000000800 */
[--C-:B----4-:R-:W-:Y:S02]  /*112f0*/  FFMA.FTZ R5, R18, c[0x0][0x23c], -R106.reuse ;  /* 0x00008f0012057a23 */ /* 0x110fe4000001086a */
[C---:B------:R-:W-:Y:S02]  /*11300*/  FMUL.FTZ R18, R100.reuse, R126 ;  /* 0x0000007e64127220 */ /* 0x040fe40000410000 */
[--C-:B------:R-:W-:Y:S02]  /*11310*/  FFMA.FTZ R49, R197, c[0x0][0x23c], -R106.reuse ;  /* 0x00008f00c5317a23 */ /* 0x100fe4000001086a */
[C---:B------:R-:W-:Y:S02]  /*11320*/  FMUL.FTZ R50, R100.reuse, R158 ;  /* 0x0000009e64327220 */ /* 0x040fe40000410000 */
[----:B------:R-:W-:Y:S01]  /*11330*/  FMUL.FTZ R51, R100, R159 ;  /* 0x0000009f64337220 */ /* 0x000fe20000410000 */
[----:B------:R4:W-:Y:S01]  /*11340*/  MUFU.EX2 R182, R4 ;  /* 0x0000000400b67308 */ /* 0x0009e20000000800 */
[--C-:B------:R-:W-:Y:S02]  /*11350*/  FFMA.FTZ R65, R198, c[0x0][0x23c], -R106.reuse ;  /* 0x00008f00c6417a23 */ /* 0x100fe4000001086a */
[----:B------:R-:W-:Y:S02]  /*11360*/  FMUL.FTZ R66, R100, R174 ;  /* 0x000000ae64427220 */ /* 0x000fe40000410000 */
[----:B-1----:R-:W-:Y:S02]  /*11370*/  FADD.FTZ R0, -R3, R107 ;  /* 0x0000006b03007221 */ /* 0x002fe40000010100 */
[----:B------:R-:W-:Y:S02]  /*11380*/  FMUL.FTZ R107, R102, c[0x0][0x23c] ;  /* 0x00008f00666b7a20 */ /* 0x000fe40000410000 */
[----:B------:R-:W-:Y:S01]  /*11390*/  FMUL.FTZ R0, R0, c[0x0][0x23c] ;  /* 0x00008f0000007a20 */ /* 0x000fe20000410000 */
[----:B------:R-:W1:Y:S01]  /*113a0*/  MUFU.EX2 R30, R5 ;  /* 0x00000005001e7308 */ /* 0x000e620000000800 */
[C---:B--2---:R-:W-:Y:S01]  /*113b0*/  FMUL.FTZ R12, R2.reuse, R120 ;  /* 0x00000078020c7220 */ /* 0x044fe20000410000 */
[----:B------:R-:W-:Y:S01]  /*113c0*/  FSEL R107, R107, RZ, P0 ;  /* 0x000000ff6b6b7208 */ /* 0x000fe20000000000 */
[C---:B------:R-:W-:Y:S01]  /*113d0*/  FMUL.FTZ R13, R2.reuse, R121 ;  /* 0x00000079020d7220 */ /* 0x040fe20000410000 */
[----:B------:R-:W-:Y:S01]  /*113e0*/  FSETP.NEU.FTZ.AND P0, PT, R3, -INF , PT ;  /* 0xff8000000300780b */ /* 0x000fe20003f1d000 */
[----:B------:R-:W-:Y:S02]  /*113f0*/  FMUL.FTZ R24, R2, R132 ;  /* 0x0000008402187220 */ /* 0x000fe40000410000 */
[--C-:B---3--:R-:W-:Y:S01]  /*11400*/  FFMA.FTZ R111, R201, c[0x0][0x23c], -R107.reuse ;  /* 0x00008f00c96f7a23 */ /* 0x108fe2000001086b */
[----:B------:R-:W-:Y:S01]  /*11410*/  FSEL R110, R110, RZ, P0 ;  /* 0x000000ff6e6e7208 */ /* 0x000fe20000000000 */
[--C-:B------:R-:W-:Y:S01]  /*11420*/  FFMA.FTZ R9, R190, c[0x0][0x23c], -R107.reuse ;  /* 0x00008f00be097a23 */ /* 0x100fe2000001086b */
[----:B------:R-:W2:Y:S01]  /*11430*/  MUFU.EX2 R0, R0 ;  /* 0x0000000000007308 */ /* 0x000ea20000000800 */
[C---:B------:R-:W-:Y:S02]  /*11440*/  FMUL.FTZ R25, R2.reuse, R133 ;  /* 0x0000008502197220 */ /* 0x040fe40000410000 */
[C---:B------:R-:W-:Y:S02]  /*11450*/  FMUL.FTZ R28, R2.reuse, R136 ;  /* 0x00000088021c7220 */ /* 0x040fe40000410000 */
[----:B----4-:R-:W-:Y:S01]  /*11460*/  FFMA.FTZ R4, R187, c[0x0][0x23c], -R106 ;  /* 0x00008f00bb047a23 */ /* 0x010fe2000001086a */
[----:B------:R-:W-:Y:S01]  /*11470*/  MOV R187, R8 ;  /* 0x0000000800bb7202 */ /* 0x000fe20000000f00 */
[C---:B------:R-:W-:Y:S02]  /*11480*/  FMUL.FTZ R40, R2.reuse, R148 ;  /* 0x0000009402287220 */ /* 0x040fe40000410000 */
[C---:B------:R-:W-:Y:S01]  /*11490*/  FMUL.FTZ R45, R2.reuse, R153 ;  /* 0x00000099022d7220 */ /* 0x040fe20000410000 */
[----:B------:R3:W-:Y:S01]  /*114a0*/  MUFU.EX2 R251, R111 ;  /* 0x0000006f00fb7308 */ /* 0x0007e20000000800 */
[C---:B------:R-:W-:Y:S02]  /*114b0*/  FMUL.FTZ R56, R2.reuse, R164 ;  /* 0x000000a402387220 */ /* 0x040fe40000410000 */
[----:B------:R-:W-:Y:S01]  /*114c0*/  FMUL.FTZ R61, R2, R169 ;  /* 0x000000a9023d7220 */ /* 0x000fe20000410000 */
[----:B-1----:R-:W-:Y:S01]  /*114d0*/  MOV R133, R30 ;  /* 0x0000001e00857202 */ /* 0x002fe20000000f00 */
[C---:B------:R-:W-:Y:S02]  /*114e0*/  FMUL.FTZ R67, R100.reuse, R175 ;  /* 0x000000af64437220 */ /* 0x040fe40000410000 */
        /* <DEDUP_REMOVED lines=8> */
[----:B------:R-:W2:Y:S01]  /*11570*/  MUFU.EX2 R29, R9 ;  /* 0x00000009001d7308 */ /* 0x000ea20000000800 */
[C---:B------:R-:W-:Y:S02]  /*11580*/  FMUL.FTZ R15, R0.reuse, R123 ;  /* 0x0000007b000f7220 */ /* 0x040fe40000410000 */
[----:B------:R-:W-:Y:S01]  /*11590*/  FMUL.FTZ R26, R0, R134 ;  /* 0x00000086001a7220 */ /* 0x000fe20000410000 */
[----:B------:R-:W4:Y:S01]  /*115a0*/  LDSM.16.MT88.4 R120, [R222+0xa000] ;  /* 0x00a00000de78783b */ /* 0x000f220000004200 */
[----:B---3--:R-:W-:Y:S02]  /*115b0*/  FFMA.FTZ R111, R202, c[0x0][0x23c], -R107 ;  /* 0x00008f00ca6f7a23 */ /* 0x008fe4000001086b */
[C---:B------:R-:W-:Y:S02]  /*115c0*/  FMUL.FTZ R27, R0.reuse, R135 ;  /* 0x00000087001b7220 */ /* 0x040fe40000410000 */
[C---:B------:R-:W-:Y:S01]  /*115d0*/  FMUL.FTZ R42, R0.reuse, R150 ;  /* 0x00000096002a7220 */ /* 0x040fe20000410000 */
[----:B------:R3:W-:Y:S01]  /*115e0*/  MUFU.EX2 R250, R111 ;  /* 0x0000006f00fa7308 */ /* 0x0007e20000000800 */
[C---:B------:R-:W-:Y:S02]  /*115f0*/  FMUL.FTZ R43, R0.reuse, R151 ;  /* 0x00000097002b7220 */ /* 0x040fe40000410000 */
[----:B------:R-:W-:Y:S02]  /*11600*/  FMUL.FTZ R46, R0, R154 ;  /* 0x0000009a002e7220 */ /* 0x000fe40000410000 */
[--C-:B-1----:R-:W-:Y:S02]  /*11610*/  FFMA.FTZ R4, R180, c[0x0][0x23c], -R105.reuse ;  /* 0x00008f00b4047a23 */ /* 0x102fe40000010869 */
[C---:B------:R-:W-:Y:S02]  /*11620*/  FMUL.FTZ R47, R0.reuse, R155 ;  /* 0x0000009b002f7220 */ /* 0x040fe40000410000 */
[C---:B------:R-:W-:Y:S01]  /*11630*/  FMUL.FTZ R58, R0.reuse, R166 ;  /* 0x000000a6003a7220 */ /* 0x040fe20000410000 */
[----:B------:R1:W-:Y:S01]  /*11640*/  MUFU.EX2 R7, R4 ;  /* 0x0000000400077308 */ /* 0x0003e20000000800 */
[C---:B------:R-:W-:Y:S02]  /*11650*/  FMUL.FTZ R59, R0.reuse, R167 ;  /* 0x000000a7003b7220 */ /* 0x040fe40000410000 */
[----:B------:R-:W-:Y:S01]  /*11660*/  FMUL.FTZ R62, R0, R170 ;  /* 0x000000aa003e7220 */ /* 0x000fe20000410000 */
[----:B--2---:R-:W-:Y:S01]  /*11670*/  MOV R135, R29 ;  /* 0x0000001d00877202 */ /* 0x004fe20000000f00 */
[----:B------:R-:W-:Y:S02]  /*11680*/  FMUL.FTZ R9, R2, R113 ;  /* 0x0000007102097220 */ /* 0x000fe40000410000 */
[C---:B------:R-:W-:Y:S02]  /*11690*/  FMUL.FTZ R63, R0.reuse, R171 ;  /* 0x000000ab003f7220 */ /* 0x040fe40000410000 */
[C---:B------:R-:W-:Y:S01]  /*116a0*/  FMUL.FTZ R74, R0.reuse, R74 ;  /* 0x0000004a004a7220 */ /* 0x040fe20000410000 */
[----:B------:R2:W-:Y:S01]  /*116b0*/  MUFU.EX2 R134, R57 ;  /* 0x0000003900867308 */ /* 0x0005e20000000800 */
[----:B------:R-:W-:Y:S02]  /*116c0*/  FMUL.FTZ R75, R0, R75 ;  /* 0x0000004b004b7220 */ /* 0x000fe40000410000 */
[C---:B------:R-:W-:Y:S02]  /*116d0*/  FMUL.FTZ R76, R2.reuse, R76 ;  /* 0x0000004c024c7220 */ /* 0x040fe40000410000 */
[--C-:B---3--:R-:W-:Y:S02]  /*116e0*/  FFMA.FTZ R111, R203, c[0x0][0x23c], -R110.reuse ;  /* 0x00008f00cb6f7a23 */ /* 0x108fe4000001086e */
[----:B------:R-:W-:Y:S02]  /*116f0*/  FMUL.FTZ R77, R2, R77 ;  /* 0x0000004d024d7220 */ /* 0x000fe40000410000 */
[C---:B------:R-:W-:Y:S01]  /*11700*/  FMUL.FTZ R78, R0.reuse, R78 ;  /* 0x0000004e004e7220 */ /* 0x040fe20000410000 */
[----:B------:R3:W-:Y:S01]  /*11710*/  MUFU.EX2 R249, R111 ;  /* 0x0000006f00f97308 */ /* 0x0007e20000000800 */
[----:B------:R-:W-:Y:S02]  /*11720*/  FMUL.FTZ R79, R0, R79 ;  /* 0x0000004f004f7220 */ /* 0x000fe40000410000 */
[----:B------:R-:W-:Y:S02]  /*11730*/  FMUL.FTZ R80, R101, R80 ;  /* 0x0000005065507220 */ /* 0x000fe40000410000 */
[----:B-1----:R-:W-:Y:S02]  /*11740*/  FFMA.FTZ R4, R17, c[0x0][0x23c], -R105 ;  /* 0x00008f0011047a23 */ /* 0x002fe40000010869 */
[C---:B------:R-:W-:Y:S02]  /*11750*/  FMUL.FTZ R17, R101.reuse, R125 ;  /* 0x0000007d65117220 */ /* 0x040fe40000410000 */
[C---:B------:R-:W-:Y:S01]  /*11760*/  FMUL.FTZ R81, R101.reuse, R81 ;  /* 0x0000005165517220 */ /* 0x040fe20000410000 */
[----:B------:R-:W1:Y:S01]  /*11770*/  MUFU.EX2 R31, R4 ;  /* 0x00000004001f7308 */ /* 0x000e620000000800 */
[C---:B------:R-:W-:Y:S02]  /*11780*/  FMUL.FTZ R82, R100.reuse, R82 ;  /* 0x0000005264527220 */ /* 0x040fe40000410000 */
[----:B------:R-:W-:Y:S02]  /*11790*/  FMUL.FTZ R83, R100, R83 ;  /* 0x0000005364537220 */ /* 0x000fe40000410000 */
[----:B--2---:R-:W-:Y:S02]  /*117a0*/  FMUL.FTZ R57, R2, R165 ;  /* 0x000000a502397220 */ /* 0x004fe40000410000 */
[C---:B------:R-:W-:Y:S02]  /*117b0*/  FMUL.FTZ R84, R101.reuse, R84 ;  /* 0x0000005465547220 */ /* 0x040fe40000410000 */
[C---:B------:R-:W-:Y:S01]  /*117c0*/  FMUL.FTZ R85, R101.reuse, R85 ;  /* 0x0000005565557220 */ /* 0x040fe20000410000 */
[----:B------:R2:W-:Y:S01]  /*117d0*/  MUFU.EX2 R180, R60 ;  /* 0x0000003c00b47308 */ /* 0x0005e20000000800 */
[C---:B------:R-:W-:Y:S02]  /*117e0*/  FMUL.FTZ R86, R100.reuse, R86 ;  /* 0x0000005664567220 */ /* 0x040fe40000410000 */
[----:B------:R-:W-:Y:S02]  /*117f0*/  FMUL.FTZ R87, R100, R87 ;  /* 0x0000005764577220 */ /* 0x000fe40000410000 */
[----:B---3--:R-:W-:Y:S02]  /*11800*/  FFMA.FTZ R111, R206, c[0x0][0x23c], -R110 ;  /* 0x00008f00ce6f7a23 */ /* 0x008fe4000001086e */
[C---:B------:R-:W-:Y:S02]  /*11810*/  FMUL.FTZ R88, R2.reuse, R88 ;  /* 0x0000005802587220 */ /* 0x040fe40000410000 */
[----:B------:R-:W-:Y:S01]  /*11820*/  FMUL.FTZ R89, R2, R89 ;  /* 0x0000005902597220 */ /* 0x000fe20000410000 */
[----:B------:R3:W-:Y:S01]  /*11830*/  MUFU.EX2 R248, R111 ;  /* 0x0000006f00f87308 */ /* 0x0007e20000000800 */
[C---:B------:R-:W-:Y:S02]  /*11840*/  FMUL.FTZ R90, R0.reuse, R90 ;  /* 0x0000005a005a7220 */ /* 0x040fe40000410000 */
[----:B------:R-:W-:Y:S01]  /*11850*/  FMUL.FTZ R91, R0, R91 ;  /* 0x0000005b005b7220 */ /* 0x000fe20000410000 */
[----:B-1----:R-:W-:Y:S01]  /*11860*/  MOV R132, R31 ;  /* 0x0000001f00847202 */ /* 0x002fe20000000f00 */
[----:B------:R-:W-:Y:S02]  /*11870*/  FFMA.FTZ R4, R16, c[0x0][0x23c], -R106 ;  /* 0x00008f0010047a23 */ /* 0x000fe4000001086a */
[C---:B------:R-:W-:Y:S02]  /*11880*/  FMUL.FTZ R16, R101.reuse, R124 ;  /* 0x0000007c65107220 */ /* 0x040fe40000410000 */
[----:B------:R-:W1:Y:S01]  /*11890*/  LDSM.16.MT88.4 R124, [R220+0xb000] ;  /* 0x00b00000dc7c783b */ /* 0x000e620000004200 */
[----:B------:R5:W4:Y:S01]  /*118a0*/  MUFU.EX2 R6, R4 ;  /* 0x0000000400067308 */ /* 0x000b220000000800 */
[C---:B------:R-:W-:Y:S02]  /*118b0*/  FMUL.FTZ R92, R2.reuse, R92 ;  /* 0x0000005c025c7220 */ /* 0x040fe40000410000 */
[C---:B------:R-:W-:Y:S02]  /*118c0*/  FMUL.FTZ R93, R2.reuse, R93 ;  /* 0x0000005d025d7220 */ /* 0x040fe40000410000 */
[----:B--2---:R-:W-:Y:S02]  /*118d0*/  FMUL.FTZ R60, R2, R168 ;  /* 0x000000a8023c7220 */ /* 0x004fe40000410000 */
[C---:B------:R-:W-:Y:S02]  /*118e0*/  FMUL.FTZ R94, R0.reuse, R94 ;  /* 0x0000005e005e7220 */ /* 0x040fe40000410000 */
[----:B------:R-:W-:Y:S01]  /*118f0*/  FMUL.FTZ R95, R0, R95 ;  /* 0x0000005f005f7220 */ /* 0x000fe20000410000 */
[----:B------:R2:W-:Y:S01]  /*11900*/  MUFU.EX2 R141, R65 ;  /* 0x00000041008d7308 */ /* 0x0005e20000000800 */
[C---:B------:R-:W-:Y:S02]  /*11910*/  FMUL.FTZ R96, R101.reuse, R96 ;  /* 0x0000006065607220 */ /* 0x040fe40000410000 */
[C---:B------:R-:W-:Y:S02]  /*11920*/  FMUL.FTZ R97, R101.reuse, R97 ;  /* 0x0000006165617220 */ /* 0x040fe40000410000 */
[--C-:B---3--:R-:W-:Y:S02]  /*11930*/  FFMA.FTZ R111, R204, c[0x0][0x23c], -R107.reuse ;  /* 0x00008f00cc6f7a23 */ /* 0x108fe4000001086b */
[C---:B------:R-:W-:Y:S02]  /*11940*/  FMUL.FTZ R98, R100.reuse, R98 ;  /* 0x0000006264627220 */ /* 0x040fe40000410000 */
[----:B------:R-:W-:Y:S01]  /*11950*/  FMUL.FTZ R99, R100, R99 ;  /* 0x0000006364637220 */ /* 0x000fe20000410000 */
[----:B------:R3:W-:Y:S01]  /*11960*/  MUFU.EX2 R247, R111 ;  /* 0x0000006f00f77308 */ /* 0x0007e20000000800 */
[--C-:B------:R-:W-:Y:S02]  /*11970*/  FFMA.FTZ R108, R108, c[0x0][0x23c], -R110.reuse ;  /* 0x00008f006c6c7a23 */ /* 0x100fe4000001086e */
[--C-:B-----5:R-:W-:Y:S01]  /*11980*/  FFMA.FTZ R4, R184, c[0x0][0x23c], -R107.reuse ;  /* 0x00008f00b8047a23 */ /* 0x120fe2000001086b */
[----:B----4-:R-:W-:Y:S01]  /*11990*/  MOV R190, R6 ;  /* 0x0000000600be7202 */ /* 0x010fe20000000f00 */
[----:B------:R-:W-:Y:S05]  /*119a0*/  FMUL.FTZ R6, R100, R118 ;  /* 0x0000007664067220 */ /* 0x000fea0000410000 */
[----:B------:R4:W-:Y:S01]  /*119b0*/  MUFU.EX2 R184, R4 ;  /* 0x0000000400b87308 */ /* 0x0009e20000000800 */
[----:B--2---:R-:W-:Y:S02]  /*119c0*/  FMUL.FTZ R65, R101, R173 ;  /* 0x000000ad65417220 */ /* 0x004fe40000410000 */
[----:B------:R-:W-:Y:S01]  /*119d0*/  LDSM.16.MT88.4 R172, [R222+0xac00] ;  /* 0x00ac0000deac783b */ /* 0x000fe20000004200 */
[--C-:B---3--:R-:W-:Y:S06]  /*119e0*/  FFMA.FTZ R111, R205, c[0x0][0x23c], -R107.reuse ;  /* 0x00008f00cd6f7a23 */ /* 0x108fec000001086b */
[----:B------:R2:W-:Y:S01]  /*119f0*/  MUFU.EX2 R246, R111 ;  /* 0x0000006f00f67308 */ /* 0x0005e20000000800 */
[----:B----4-:R-:W-:Y:S01]  /*11a00*/  FFMA.FTZ R4, R191, c[0x0][0x23c], -R107 ;  /* 0x00008f00bf047a23 */ /* 0x010fe2000001086b */
[----:B------:R-:W-:Y:S01]  /*11a10*/  MOV R191, R8 ;  /* 0x0000000800bf7202 */ /* 0x000fe20000000f00 */
[----:B------:R-:W-:Y:S07]  /*11a20*/  FMUL.FTZ R8, R2, R112 ;  /* 0x0000007002087220 */ /* 0x000fee0000410000 */
[----:B------:R3:W4:Y:S01]  /*11a30*/  MUFU.EX2 R5, R4 ;  /* 0x0000000400057308 */ /* 0x0007220000000800 */
[--C-:B--2---:R-:W-:Y:S09]  /*11a40*/  FFMA.FTZ R111, R207, c[0x0][0x23c], -R110.reuse ;  /* 0x00008f00cf6f7a23 */ /* 0x104ff2000001086e */
[----:B------:R2:W-:Y:S01]  /*11a50*/  MUFU.EX2 R245, R111 ;  /* 0x0000006f00f57308 */ /* 0x0005e20000000800 */
[--C-:B---3--:R-:W-:Y:S01]  /*11a60*/  FFMA.FTZ R4, R183, c[0x0][0x23c], -R110.reuse ;  /* 0x00008f00b7047a23 */ /* 0x108fe2000001086e */
[----:B----4-:R-:W-:Y:S08]  /*11a70*/  MOV R183, R5 ;  /* 0x0000000500b77202 */ /* 0x010ff00000000f00 */
[----:B------:R3:W-:Y:S01]  /*11a80*/  MUFU.EX2 R186, R4 ;  /* 0x0000000400ba7308 */ /* 0x0007e20000000800 */
[----:B------:R-:W-:Y:S01]  /*11a90*/  F2FP.BF16.PACK_AB R112, R183, R184 ;  /* 0x000000b8b770723e */ /* 0x000fe200000010ff */
[--C-:B--2---:R-:W-:Y:S08]  /*11aa0*/  FFMA.FTZ R111, R208, c[0x0][0x23c], -R110.reuse ;  /* 0x00008f00d06f7a23 */ /* 0x104ff0000001086e */
        /* <DEDUP_REMOVED lines=8> */
[----:B------:R-:W-:Y:S06]  /*11b30*/  F2FP.BF16.PACK_AB R119, R30, R190 ;  /* 0x000000be1e77723e */ /* 0x000fec00000010ff */
[----:B------:R3:W5:Y:S01]  /*11b40*/  MUFU.EX2 R5, R4 ;  /* 0x0000000400057308 */ /* 0x0007620000000800 */
[----:B------:R-:W-:Y:S01]  /*11b50*/  F2FP.BF16.PACK_AB R118, R31, R185 ;  /* 0x000000b91f76723e */ /* 0x000fe200000010ff */
[----:B------:R-:W-:Y:S01]  /*11b60*/  FMUL.FTZ R30, R0, R138 ;  /* 0x0000008a001e7220 */ /* 0x000fe20000410000 */
[----:B----4-:R-:W-:Y:S01]  /*11b70*/  F2FP.BF16.PACK_AB R113, R192, R186 ;  /* 0x000000bac071723e */ /* 0x010fe200000010ff */
[----:B------:R-:W-:Y:S06]  /*11b80*/  FMUL.FTZ R31, R0, R139 ;  /* 0x0000008b001f7220 */ /* 0x000fec0000410000 */
[----:B------:R4:W-:Y:S01]  /*11b90*/  MUFU.EX2 R139, R44 ;  /* 0x0000002c008b7308 */ /* 0x0009e20000000800 */
[--C-:B--2---:R-:W-:Y:S09]  /*11ba0*/  FFMA.FTZ R111, R214, c[0x0][0x23c], -R105.reuse ;  /* 0x00008f00d66f7a23 */ /* 0x104ff20000010869 */
[----:B------:R2:W-:Y:S01]  /*11bb0*/  MUFU.EX2 R242, R111 ;  /* 0x0000006f00f27308 */ /* 0x0005e20000000800 */
[----:B---3--:R-:W-:Y:S01]  /*11bc0*/  FFMA.FTZ R4, R189, c[0x0][0x23c], -R110 ;  /* 0x00008f00bd047a23 */ /* 0x008fe2000001086e */
[----:B-----5:R-:W-:Y:S04]  /*11bd0*/  MOV R189, R5 ;  /* 0x0000000500bd7202 */ /* 0x020fe80000000f00 */
[----:B------:R-:W-:Y:S04]  /*11be0*/  F2FP.BF16.PACK_AB R114, R29, R189 ;  /* 0x000000bd1d72723e */ /* 0x000fe800000010ff */
[----:B------:R3:W5:Y:S01]  /*11bf0*/  MUFU.EX2 R5, R4 ;  /* 0x0000000400057308 */ /* 0x0007620000000800 */
[C---:B------:R-:W-:Y:S02]  /*11c00*/  FMUL.FTZ R29, R2.reuse, R137 ;  /* 0x00000089021d7220 */ /* 0x040fe40000410000 */
[----:B----4-:R-:W-:Y:S07]  /*11c10*/  FMUL.FTZ R44, R2, R152 ;  /* 0x00000098022c7220 */ /* 0x010fee0000410000 */
[----:B------:R4:W-:Y:S01]  /*11c20*/  MUFU.EX2 R137, R41 ;  /* 0x0000002900897308 */ /* 0x0009e20000000800 */
[----:B--2---:R-:W-:Y:S01]  /*11c30*/  FFMA.FTZ R111, R215, c[0x0][0x23c], -R106 ;  /* 0x00008f00d76f7a23 */ /* 0x004fe2000001086a */
[----:B------:R-:W-:Y:S08]  /*11c40*/  MOV R215, R180 ;  /* 0x000000b400d77202 */ /* 0x000ff00000000f00 */
[----:B------:R2:W-:Y:S01]  /*11c50*/  MUFU.EX2 R214, R111 ;  /* 0x0000006f00d67308 */ /* 0x0005e20000000800 */
[----:B---3--:R-:W-:Y:S01]  /*11c60*/  FFMA.FTZ R4, R188, c[0x0][0x23c], -R110 ;  /* 0x00008f00bc047a23 */ /* 0x008fe2000001086e */
[----:B-----5:R-:W-:Y:S01]  /*11c70*/  MOV R188, R5 ;  /* 0x0000000500bc7202 */ /* 0x020fe20000000f00 */
[----:B------:R-:W-:Y:S01]  /*11c80*/  FMUL.FTZ R5, R101, R117 ;  /* 0x0000007565057220 */ /* 0x000fe20000410000 */
[----:B------:R-:W-:Y:S06]  /*11c90*/  F2FP.BF16.PACK_AB R117, R191, R182 ;  /* 0x000000b6bf75723e */ /* 0x000fec00000010ff */
[----:B------:R3:W5:Y:S01]  /*11ca0*/  MUFU.EX2 R32, R4 ;  /* 0x0000000400207308 */ /* 0x0007620000000800 */
[----:B----4-:R-:W-:Y:S09]  /*11cb0*/  FMUL.FTZ R41, R2, R149 ;  /* 0x0000009502297220 */ /* 0x010ff20000410000 */
[----:B------:R4:W1:Y:S01]  /*11cc0*/  MUFU.EX2 R138, R49 ;  /* 0x00000031008a7308 */ /* 0x0008620000000800 */
[--C-:B--2---:R-:W-:Y:S01]  /*11cd0*/  FFMA.FTZ R111, R216, c[0x0][0x23c], -R106.reuse ;  /* 0x00008f00d86f7a23 */ /* 0x104fe2000001086a */
[----:B------:R-:W-:Y:S08]  /*11ce0*/  MOV R216, R141 ;  /* 0x0000008d00d87202 */ /* 0x000ff00000000f00 */
[----:B------:R2:W-:Y:S01]  /*11cf0*/  MUFU.EX2 R213, R111 ;  /* 0x0000006f00d57308 */ /* 0x0005e20000000800 */
[----:B---3--:R-:W-:Y:S01]  /*11d00*/  FMUL.FTZ R4, R101, R116 ;  /* 0x0000007465047220 */ /* 0x008fe20000410000 */
[----:B------:R-:W-:Y:S02]  /*11d10*/  F2FP.BF16.PACK_AB R116, R187, R181 ;  /* 0x000000b5bb74723e */ /* 0x000fe400000010ff */
[----:B-----5:R-:W-:Y:S02]  /*11d20*/  F2FP.BF16.PACK_AB R115, R32, R188 ;  /* 0x000000bc2073723e */ /* 0x020fe400000010ff */
[----:B------:R-:W-:Y:S01]  /*11d30*/  MOV R136, R32 ;  /* 0x0000002000887202 */ /* 0x000fe20000000f00 */
[C---:B------:R-:W-:Y:S02]  /*11d40*/  FMUL.FTZ R32, R101.reuse, R140 ;  /* 0x0000008c65207220 */ /* 0x040fe40000410000 */
[-C--:B------:R-:W-:Y:S05]  /*11d50*/  HMMA.16816.F32.BF16 R4, R116, R20.reuse, R4 ;  /* 0x000000147404723c */ /* 0x080fea0000041804 */
[----:B----4-:R-:W-:Y:S02]  /*11d60*/  FMUL.FTZ R49, R101, R157 ;  /* 0x0000009d65317220 */ /* 0x010fe40000410000 */
[----:B------:R-:W-:Y:S01]  /*11d70*/  LDSM.16.MT88.4 R156, [R220+0xac00] ;  /* 0x00ac0000dc9c783b */ /* 0x000fe20000004200 */
[C---:B------:R-:W-:Y:S04]  /*11d80*/  HMMA.16816.F32.BF16 R8, R112.reuse, R20, R8 ;  /* 0x000000147008723c */ /* 0x040fe80000041808 */
[----:B--2---:R-:W-:Y:S01]  /*11d90*/  FFMA.FTZ R111, R209, c[0x0][0x23c], -R105 ;  /* 0x00008f00d16f7a23 */ /* 0x004fe20000010869 */
[----:B------:R-:W-:Y:S02]  /*11da0*/  MOV R209, R134 ;  /* 0x0000008600d17202 */ /* 0x000fe40000000f00 */
[C---:B------:R-:W-:Y:S01]  /*11db0*/  FMUL.FTZ R20, R101.reuse, R128 ;  /* 0x0000008065147220 */ /* 0x040fe20000410000 */
[-C--:B------:R-:W-:Y:S01]  /*11dc0*/  HMMA.16816.F32.BF16 R12, R112, R22.reuse, R12 ;  /* 0x00000016700c723c */ /* 0x080fe2000004180c */
[----:B------:R2:W-:Y:S03]  /*11dd0*/  MUFU.EX2 R208, R111 ;  /* 0x0000006f00d07308 */ /* 0x0005e60000000800 */
[----:B------:R-:W-:Y:S04]  /*11de0*/  FMUL.FTZ R21, R101, R129 ;  /* 0x0000008165157220 */ /* 0x000fe80000410000 */
[C---:B------:R-:W-:Y:S07]  /*11df0*/  HMMA.16816.F32.BF16 R16, R116.reuse, R22, R16 ;  /* 0x000000167410723c */ /* 0x040fee0000041810 */
[C---:B------:R-:W-:Y:S02]  /*11e00*/  FMUL.FTZ R22, R100.reuse, R130 ;  /* 0x0000008264167220 */ /* 0x040fe40000410000 */
[C---:B------:R-:W-:Y:S02]  /*11e10*/  FMUL.FTZ R23, R100.reuse, R131 ;  /* 0x0000008364177220 */ /* 0x040fe40000410000 */
[----:B------:R-:W-:Y:S05]  /*11e20*/  LDSM.16.MT88.4 R128, [R222+0x9400] ;  /* 0x00940000de80783b */ /* 0x000fea0000004200 */
[-C--:B------:R-:W-:Y:S03]  /*11e30*/  HMMA.16816.F32.BF16 R20, R116, R36.reuse, R20 ;  /* 0x000000247414723c */ /* 0x080fe60000041814 */
[--C-:B--2---:R-:W-:Y:S01]  /*11e40*/  FFMA.FTZ R111, R211, c[0x0][0x23c], -R106.reuse ;  /* 0x00008f00d36f7a23 */ /* 0x104fe2000001086a */
[----:B------:R-:W-:Y:S03]  /*11e50*/  MOV R211, R139 ;  /* 0x0000008b00d37202 */ /* 0x000fe60000000f00 */
[----:B------:R2:W-:Y:S01]  /*11e60*/  MUFU.EX2 R206, R111 ;  /* 0x0000006f00ce7308 */ /* 0x0005e20000000800 */
[C---:B------:R-:W-:Y:S07]  /*11e70*/  HMMA.16816.F32.BF16 R24, R112.reuse, R36, R24 ;  /* 0x000000247018723c */ /* 0x040fee0000041818 */
[C---:B------:R-:W-:Y:S01]  /*11e80*/  FMUL.FTZ R36, R101.reuse, R144 ;  /* 0x0000009065247220 */ /* 0x040fe20000410000 */
[-C--:B------:R-:W-:Y:S04]  /*11e90*/  HMMA.16816.F32.BF16 R28, R112, R38.reuse, R28 ;  /* 0x00000026701c723c */ /* 0x080fe8000004181c */
[----:B------:R-:W-:Y:S04]  /*11ea0*/  FMUL.FTZ R37, R101, R145 ;  /* 0x0000009165257220 */ /* 0x000fe80000410000 */
[C---:B------:R-:W-:Y:S07]  /*11eb0*/  HMMA.16816.F32.BF16 R32, R116.reuse, R38, R32 ;  /* 0x000000267420723c */ /* 0x040fee0000041820 */
[C---:B------:R-:W-:Y:S02]  /*11ec0*/  FMUL.FTZ R38, R100.reuse, R146 ;  /* 0x0000009264267220 */ /* 0x040fe40000410000 */
[----:B------:R-:W-:Y:S03]  /*11ed0*/  FMUL.FTZ R39, R100, R147 ;  /* 0x0000009364277220 */ /* 0x000fe60000410000 */
[--C-:B--2---:R-:W-:Y:S01]  /*11ee0*/  FFMA.FTZ R111, R212, c[0x0][0x23c], -R106.reuse ;  /* 0x00008f00d46f7a23 */ /* 0x104fe2000001086a */
[----:B-1----:R-:W-:Y:S03]  /*11ef0*/  MOV R212, R138 ;  /* 0x0000008a00d47202 */ /* 0x002fe60000000f00 */
[-C--:B------:R-:W-:Y:S01]  /*11f00*/  HMMA.16816.F32.BF16 R36, R116, R52.reuse, R36 ;  /* 0x000000347424723c */ /* 0x080fe20000041824 */
[----:B------:R1:W-:Y:S07]  /*11f10*/  MUFU.EX2 R205, R111 ;  /* 0x0000006f00cd7308 */ /* 0x0003ee0000000800 */
[C---:B------:R-:W-:Y:S07]  /*11f20*/  HMMA.16816.F32.BF16 R40, R112.reuse, R52, R40 ;  /* 0x000000347028723c */ /* 0x040fee0000041828 */
[----:B------:R-:W-:Y:S01]  /*11f30*/  FFMA.FTZ R52, R199, c[0x0][0x23c], -R106 ;  /* 0x00008f00c7347a23 */ /* 0x000fe2000001086a */
[-C--:B------:R-:W-:Y:S03]  /*11f40*/  HMMA.16816.F32.BF16 R44, R112, R54.reuse, R44 ;  /* 0x00000036702c723c */ /* 0x080fe6000004182c */
[----:B------:R2:W3:Y:S01]  /*11f50*/  MUFU.EX2 R140, R52 ;  /* 0x00000034008c7308 */ /* 0x0004e20000000800 */
[----:B------:R-:W-:Y:S04]  /*11f60*/  FMUL.FTZ R53, R101, R161 ;  /* 0x000000a165357220 */ /* 0x000fe80000410000 */
[C---:B------:R-:W-:Y:S04]  /*11f70*/  HMMA.16816.F32.BF16 R48, R116.reuse, R54, R48 ;  /* 0x000000367430723c */ /* 0x040fe80000041830 */
[--C-:B-1----:R-:W-:Y:S01]  /*11f80*/  FFMA.FTZ R111, R217, c[0x0][0x23c], -R107.reuse ;  /* 0x00008f00d96f7a23 */ /* 0x102fe2000001086b */
[----:B------:R-:W-:Y:S02]  /*11f90*/  MOV R217, R137 ;  /* 0x0000008900d97202 */ /* 0x000fe40000000f00 */
[C---:B------:R-:W-:Y:S01]  /*11fa0*/  FMUL.FTZ R54, R100.reuse, R162 ;  /* 0x000000a264367220 */ /* 0x040fe20000410000 */
[----:B------:R1:W-:Y:S01]  /*11fb0*/  MUFU.EX2 R204, R111 ;  /* 0x0000006f00cc7308 */ /* 0x0003e20000000800 */
[----:B------:R-:W-:Y:S03]  /*11fc0*/  FMUL.FTZ R55, R100, R163 ;  /* 0x000000a364377220 */ /* 0x000fe60000410000 */
[----:B--2---:R-:W-:Y:S07]  /*11fd0*/  FMUL.FTZ R52, R101, R160 ;  /* 0x000000a065347220 */ /* 0x004fee0000410000 */
[-C--:B------:R-:W-:Y:S03]  /*11fe0*/  HMMA.16816.F32.BF16 R52, R116, R120.reuse, R52 ;  /* 0x000000787434723c */ /* 0x080fe60000041834 */
[--C-:B-1----:R-:W-:Y:S01]  /*11ff0*/  FFMA.FTZ R111, R219, c[0x0][0x23c], -R110.reuse ;  /* 0x00008f00db6f7a23 */ /* 0x102fe2000001086e */
[----:B------:R-:W-:Y:S04]  /*12000*/  MOV R219, R135 ;  /* 0x0000008700db7202 */ /* 0x000fe80000000f00 */
[C---:B------:R-:W-:Y:S01]  /*12010*/  HMMA.16816.F32.BF16 R56, R112.reuse, R120, R56 ;  /* 0x000000787038723c */ /* 0x040fe20000041838 */
[----:B------:R1:W-:Y:S07]  /*12020*/  MUFU.EX2 R201, R111 ;  /* 0x0000006f00c97308 */ /* 0x0003ee0000000800 */
[-C--:B------:R-:W-:Y:S08]  /*12030*/  HMMA.16816.F32.BF16 R60, R112, R122.reuse, R60 ;  /* 0x0000007a703c723c */ /* 0x080ff0000004183c */
[C---:B------:R-:W-:Y:S01]  /*12040*/  HMMA.16816.F32.BF16 R64, R116.reuse, R122, R64 ;  /* 0x0000007a7440723c */ /* 0x040fe20000041840 */
[----:B------:R-:W2:Y:S07]  /*12050*/  LDSM.16.MT88.4 R120, [R222+0xb000] ;  /* 0x00b00000de78783b */ /* 0x000eae0000004200 */
[-C--:B------:R-:W-:Y:S04]  /*12060*/  HMMA.16816.F32.BF16 R68, R116, R124.reuse, R68 ;  /* 0x0000007c7444723c */ /* 0x080fe80000041844 */
[--C-:B-1----:R-:W-:Y:S04]  /*12070*/  FFMA.FTZ R111, R227, c[0x0][0x23c], -R110.reuse ;  /* 0x00008f00e36f7a23 */ /* 0x102fe8000001086e */
[C---:B------:R-:W-:Y:S01]  /*12080*/  HMMA.16816.F32.BF16 R72, R112.reuse, R124, R72 ;  /* 0x0000007c7048723c */ /* 0x040fe20000041848 */
[----:B------:R1:W-:Y:S07]  /*12090*/  MUFU.EX2 R202, R111 ;  /* 0x0000006f00ca7308 */ /* 0x0003ee0000000800 */
[-C--:B------:R-:W-:Y:S08]  /*120a0*/  HMMA.16816.F32.BF16 R76, R112, R126.reuse, R76 ;  /* 0x0000007e704c723c */ /* 0x080ff0000004184c */
[C---:B------:R-:W-:Y:S01]  /*120b0*/  HMMA.16816.F32.BF16 R80, R116.reuse, R126, R80 ;  /* 0x0000007e7450723c */ /* 0x040fe20000041850 */
[----:B------:R-:W4:Y:S07]  /*120c0*/  LDSM.16.MT88.4 R124, [R220+0x9400] ;  /* 0x00940000dc7c783b */ /* 0x000f2e0000004200 */
[-C--:B--2---:R-:W-:Y:S04]  /*120d0*/  HMMA.16816.F32.BF16 R84, R116, R120.reuse, R84 ;  /* 0x000000787454723c */ /* 0x084fe80000041854 */
[--C-:B-1----:R-:W-:Y:S04]  /*120e0*/  FFMA.FTZ R111, R228, c[0x0][0x23c], -R107.reuse ;  /* 0x00008f00e46f7a23 */ /* 0x102fe8000001086b */
[----:B------:R1:W-:Y:S01]  /*120f0*/  MUFU.EX2 R199, R111 ;  /* 0x0000006f00c77308 */ /* 0x0003e20000000800 */
[C---:B------:R-:W-:Y:S08]  /*12100*/  HMMA.16816.F32.BF16 R88, R112.reuse, R120, R88 ;  /* 0x000000787058723c */ /* 0x040ff00000041858 */
[-C--:B------:R-:W-:Y:S07]  /*12110*/  HMMA.16816.F32.BF16 R92, R112, R122.reuse, R92 ;  /* 0x0000007a705c723c */ /* 0x080fee000004185c */
[----:B---3--:R-:W-:Y:S01]  /*12120*/  F2FP.BF16.PACK_AB R113, R140, R138 ;  /* 0x0000008a8c71723e */ /* 0x008fe200000010ff */
        /* <DEDUP_REMOVED lines=9> */
[-C--:B----4-:R-:W-:Y:S05]  /*121c0*/  HMMA.16816.F32.BF16 R4, R112, R124.reuse, R4 ;  /* 0x0000007c7004723c */ /* 0x090fea0000041804 */
[----:B------:R-:W-:Y:S02]  /*121d0*/  F2FP.BF16.PACK_AB R118, R246, R247 ;  /* 0x000000f7f676723e */ /* 0x000fe400000010ff */
[----:B------:R-:W-:Y:S02]  /*121e0*/  F2FP.BF16.PACK_AB R119, R244, R245 ;  /* 0x000000f5f477723e */ /* 0x000fe400000010ff */
[----:B------:R-:W-:Y:S03]  /*121f0*/  MOV R134, R133 ;  /* 0x0000008500867202 */ /* 0x000fe60000000f00 */
[----:B------:R-:W-:Y:S01]  /*12200*/  MOV R133, R132 ;  /* 0x0000008400857202 */ /* 0x000fe20000000f00 */
[--C-:B------:R-:W-:Y:S01]  /*12210*/  FFMA.FTZ R132, R210, c[0x0][0x23c], -R105.reuse ;  /* 0x00008f00d2847a23 */ /* 0x100fe20000010869 */
[C---:B------:R-:W-:Y:S03]  /*12220*/  HMMA.16816.F32.BF16 R8, R116.reuse, R124, R8 ;  /* 0x0000007c7408723c */ /* 0x040fe60000041808 */
[----:B------:R-:W-:Y:S01]  /*12230*/  MUFU.EX2 R207, R132 ;  /* 0x0000008400cf7308 */ /* 0x000fe20000000800 */
[----:B------:R-:W-:Y:S02]  /*12240*/  MOV R210, R140 ;  /* 0x0000008c00d27202 */ /* 0x000fe40000000f00 */
[----:B------:R-:W-:Y:S01]  /*12250*/  LDSM.16.MT88.4 R140, [R222+0x9c00] ;  /* 0x009c0000de8c783b */ /* 0x000fe20000004200 */
[----:B------:R-:W-:Y:S01]  /*12260*/  MOV R227, R134 ;  /* 0x0000008600e37202 */ /* 0x000fe20000000f00 */
[-C--:B------:R-:W-:Y:S04]  /*12270*/  HMMA.16816.F32.BF16 R12, R116, R126.reuse, R12 ;  /* 0x0000007e740c723c */ /* 0x080fe8000004180c */
[--C-:B-1----:R-:W-:Y:S01]  /*12280*/  FFMA.FTZ R111, R230, c[0x0][0x23c], -R110.reuse ;  /* 0x00008f00e66f7a23 */ /* 0x102fe2000001086e */
[----:B------:R-:W-:Y:S02]  /*12290*/  MOV R134, R181 ;  /* 0x000000b500867202 */ /* 0x000fe40000000f00 */
[----:B------:R-:W-:Y:S01]  /*122a0*/  MOV R228, R133 ;  /* 0x0000008500e47202 */ /* 0x000fe20000000f00 */
[C---:B------:R-:W-:Y:S01]  /*122b0*/  HMMA.16816.F32.BF16 R16, R112.reuse, R126, R16 ;  /* 0x0000007e7010723c */ /* 0x040fe20000041810 */
[----:B------:R1:W-:Y:S01]  /*122c0*/  MUFU.EX2 R198, R111 ;  /* 0x0000006f00c67308 */ /* 0x0003e20000000800 */
[----:B------:R-:W3:Y:S02]  /*122d0*/  LDSM.16.MT88.4 R124, [R222+0xa400] ;  /* 0x00a40000de7c783b */ /* 0x000ee40000004200 */
[----:B------:R-:W-:Y:S02]  /*122e0*/  MOV R133, R182 ;  /* 0x000000b600857202 */ /* 0x000fe40000000f00 */
[----:B------:R-:W-:Y:S02]  /*122f0*/  MOV R229, R188 ;  /* 0x000000bc00e57202 */ /* 0x000fe40000000f00 */
[-C--:B------:R-:W-:Y:S04]  /*12300*/  HMMA.16816.F32.BF16 R20, R112, R128.reuse, R20 ;  /* 0x000000807014723c */ /* 0x080fe80000041814 */
[----:B------:R-:W-:Y:S04]  /*12310*/  MOV R230, R189 ;  /* 0x000000bd00e67202 */ /* 0x000fe80000000f00 */
[C---:B------:R-:W-:Y:S08]  /*12320*/  HMMA.16816.F32.BF16 R24, R116.reuse, R128, R24 ;  /* 0x000000807418723c */ /* 0x040ff00000041818 */
[-C--:B------:R-:W-:Y:S04]  /*12330*/  HMMA.16816.F32.BF16 R28, R116, R130.reuse, R28 ;  /* 0x00000082741c723c */ /* 0x080fe8000004181c */
[----:B-1----:R-:W-:Y:S01]  /*12340*/  FFMA.FTZ R111, R231, c[0x0][0x23c], -R110 ;  /* 0x00008f00e76f7a23 */ /* 0x002fe2000001086e */
[----:B------:R-:W-:Y:S03]  /*12350*/  MOV R231, R190 ;  /* 0x000000be00e77202 */ /* 0x000fe60000000f00 */
[C---:B------:R-:W-:Y:S01]  /*12360*/  HMMA.16816.F32.BF16 R32, R112.reuse, R130, R32 ;  /* 0x000000827020723c */ /* 0x040fe20000041820 */
[----:B------:R1:W-:Y:S01]  /*12370*/  MUFU.EX2 R197, R111 ;  /* 0x0000006f00c57308 */ /* 0x0003e20000000800 */
[----:B------:R-:W4:Y:S06]  /*12380*/  LDSM.16.MT88.4 R128, [R220+0xb400] ;  /* 0x00b40000dc80783b */ /* 0x000f2c0000004200 */
[-C--:B--2---:R-:W-:Y:S08]  /*12390*/  HMMA.16816.F32.BF16 R36, R112, R120.reuse, R36 ;  /* 0x000000787024723c */ /* 0x084ff00000041824 */
[C---:B------:R-:W-:Y:S08]  /*123a0*/  HMMA.16816.F32.BF16 R40, R116.reuse, R120, R40 ;  /* 0x000000787428723c */ /* 0x040ff00000041828 */
[-C--:B------:R-:W-:Y:S04]  /*123b0*/  HMMA.16816.F32.BF16 R44, R116, R122.reuse, R44 ;  /* 0x0000007a742c723c */ /* 0x080fe8000004182c */
[----:B-1----:R-:W-:Y:S01]  /*123c0*/  FFMA.FTZ R111, R233, c[0x0][0x23c], -R105 ;  /* 0x00008f00e96f7a23 */ /* 0x002fe20000010869 */
[----:B------:R-:W-:Y:S03]  /*123d0*/  MOV R233, R185 ;  /* 0x000000b900e97202 */ /* 0x000fe60000000f00 */
[C---:B------:R-:W-:Y:S01]  /*123e0*/  HMMA.16816.F32.BF16 R48, R112.reuse, R122, R48 ;  /* 0x0000007a7030723c */ /* 0x040fe20000041830 */
[----:B------:R1:W-:Y:S01]  /*123f0*/  MUFU.EX2 R196, R111 ;  /* 0x0000006f00c47308 */ /* 0x0003e20000000800 */
[----:B------:R-:W2:Y:S06]  /*12400*/  LDSM.16.MT88.4 R120, [R222+0xb400] ;  /* 0x00b40000de78783b */ /* 0x000eac0000004200 */
[-C--:B---3--:R-:W-:Y:S08]  /*12410*/  HMMA.16816.F32.BF16 R52, R112, R124.reuse, R52 ;  /* 0x0000007c7034723c */ /* 0x088ff00000041834 */
[C---:B------:R-:W-:Y:S07]  /*12420*/  HMMA.16816.F32.BF16 R56, R116.reuse, R124, R56 ;  /* 0x0000007c7438723c */ /* 0x040fee0000041838 */
[----:B------:R-:W-:Y:S01]  /*12430*/  FFMA.FTZ R124, R218, c[0x0][0x23c], -R107 ;  /* 0x00008f00da7c7a23 */ /* 0x000fe2000001086b */
[-C--:B------:R-:W-:Y:S03]  /*12440*/  HMMA.16816.F32.BF16 R60, R116, R126.reuse, R60 ;  /* 0x0000007e743c723c */ /* 0x080fe6000004183c */
[----:B------:R3:W5:Y:S01]  /*12450*/  MUFU.EX2 R203, R124 ;  /* 0x0000007c00cb7308 */ /* 0x0007620000000800 */
[--C-:B-1----:R-:W-:Y:S01]  /*12460*/  FFMA.FTZ R111, R232, c[0x0][0x23c], -R105.reuse ;  /* 0x00008f00e86f7a23 */ /* 0x102fe20000010869 */
[----:B------:R-:W-:Y:S02]  /*12470*/  MOV R232, R192 ;  /* 0x000000c000e87202 */ /* 0x000fe40000000f00 */
[----:B------:R-:W-:Y:S01]  /*12480*/  MOV R218, R136 ;  /* 0x0000008800da7202 */ /* 0x000fe20000000f00 */
[C---:B------:R-:W-:Y:S05]  /*12490*/  HMMA.16816.F32.BF16 R64, R112.reuse, R126, R64 ;  /* 0x0000007e7040723c */ /* 0x040fea0000041840 */
[----:B------:R1:W-:Y:S03]  /*124a0*/  MUFU.EX2 R195, R111 ;  /* 0x0000006f00c37308 */ /* 0x0003e60000000800 */
[-C--:B----4-:R-:W-:Y:S08]  /*124b0*/  HMMA.16816.F32.BF16 R68, R112, R128.reuse, R68 ;  /* 0x000000807044723c */ /* 0x090ff00000041844 */
[C---:B------:R-:W-:Y:S01]  /*124c0*/  HMMA.16816.F32.BF16 R72, R116.reuse, R128, R72 ;  /* 0x000000807448723c */ /* 0x040fe20000041848 */
[----:B---3--:R-:W3:Y:S07]  /*124d0*/  LDSM.16.MT88.4 R124, [R220+0x9800] ;  /* 0x00980000dc7c783b */ /* 0x008eee0000004200 */
[-C--:B------:R-:W-:Y:S04]  /*124e0*/  HMMA.16816.F32.BF16 R76, R116, R130.reuse, R76 ;  /* 0x00000082744c723c */ /* 0x080fe8000004184c */
[--C-:B-1----:R-:W-:Y:S01]  /*124f0*/  FFMA.FTZ R111, R234, c[0x0][0x23c], -R106.reuse ;  /* 0x00008f00ea6f7a23 */ /* 0x102fe2000001086a */
[----:B------:R-:W-:Y:S03]  /*12500*/  MOV R234, R183 ;  /* 0x000000b700ea7202 */ /* 0x000fe60000000f00 */
[C---:B------:R-:W-:Y:S01]  /*12510*/  HMMA.16816.F32.BF16 R80, R112.reuse, R130, R80 ;  /* 0x000000827050723c */ /* 0x040fe20000041850 */
[----:B------:R1:W-:Y:S01]  /*12520*/  MUFU.EX2 R193, R111 ;  /* 0x0000006f00c17308 */ /* 0x0003e20000000800 */
[----:B------:R-:W4:Y:S06]  /*12530*/  LDSM.16.MT88.4 R128, [R222+0x9800] ;  /* 0x00980000de80783b */ /* 0x000f2c0000004200 */
[-C--:B--2---:R-:W-:Y:S02]  /*12540*/  HMMA.16816.F32.BF16 R84, R112, R120.reuse, R84 ;  /* 0x000000787054723c */ /* 0x084fe40000041854 */
[----:B------:R-:W-:Y:S06]  /*12550*/  LDSM.16.MT88.4 R180, [R220+0xbc00] ;  /* 0x00bc0000dcb4783b */ /* 0x000fec0000004200 */
[C---:B------:R-:W-:Y:S08]  /*12560*/  HMMA.16816.F32.BF16 R88, R116.reuse, R120, R88 ;  /* 0x000000787458723c */ /* 0x040ff00000041858 */
[-C--:B------:R-:W-:Y:S04]  /*12570*/  HMMA.16816.F32.BF16 R92, R116, R122.reuse, R92 ;  /* 0x0000007a745c723c */ /* 0x080fe8000004185c */
[--C-:B-1----:R-:W-:Y:S01]  /*12580*/  FFMA.FTZ R111, R235, c[0x0][0x23c], -R106.reuse ;  /* 0x00008f00eb6f7a23 */ /* 0x102fe2000001086a */
[----:B------:R-:W-:Y:S02]  /*12590*/  MOV R235, R191 ;  /* 0x000000bf00eb7202 */ /* 0x000fe40000000f00 */
[----:B-----5:R-:W-:Y:S01]  /*125a0*/  F2FP.BF16.PACK_AB R116, R203, R204 ;  /* 0x000000cccb74723e */ /* 0x020fe200000010ff */
[----:B------:R-:W-:Y:S01]  /*125b0*/  HMMA.16816.F32.BF16 R96, R112, R122, R96 ;  /* 0x0000007a7060723c */ /* 0x000fe20000041860 */
[----:B------:R1:W-:Y:S01]  /*125c0*/  MUFU.EX2 R194, R111 ;  /* 0x0000006f00c27308 */ /* 0x0003e20000000800 */
[----:B------:R-:W2:Y:S02]  /*125d0*/  LDSM.16.MT88.4 R120, [R220+0xa800] ;  /* 0x00a80000dc78783b */ /* 0x000ea40000004200 */
[----:B------:R-:W-:Y:S02]  /*125e0*/  F2FP.BF16.PACK_AB R117, R202, R201 ;  /* 0x000000c9ca75723e */ /* 0x000fe400000010ff */
[----:B------:R-:W-:Y:S02]  /*125f0*/  F2FP.BF16.PACK_AB R118, R200, R199 ;  /* 0x000000c7c876723e */ /* 0x000fe400000010ff */
[----:B------:R-:W-:Y:S04]  /*12600*/  F2FP.BF16.PACK_AB R112, R242, R243 ;  /* 0x000000f3f270723e */ /* 0x000fe800000010ff */
[----:B------:R-:W-:Y:S02]  /*12610*/  F2FP.BF16.PACK_AB R113, R213, R214 ;  /* 0x000000d6d571723e */ /* 0x000fe400000010ff */
[----:B------:R-:W-:Y:S02]  /*12620*/  F2FP.BF16.PACK_AB R114, R207, R208 ;  /* 0x000000d0cf72723e */ /* 0x000fe400000010ff */
[----:B------:R-:W-:Y:S02]  /*12630*/  F2FP.BF16.PACK_AB R115, R205, R206 ;  /* 0x000000cecd73723e */ /* 0x000fe400000010ff */
[----:B------:R-:W-:Y:S05]  /*12640*/  F2FP.BF16.PACK_AB R119, R197, R198 ;  /* 0x000000c6c577723e */ /* 0x000fea00000010ff */
[-C--:B---3--:R-:W-:Y:S03]  /*12650*/  HMMA.16816.F32.BF16 R4, R112, R124.reuse, R4 ;  /* 0x0000007c7004723c */ /* 0x088fe60000041804 */
[--C-:B-1----:R-:W-:Y:S02]  /*12660*/  FFMA.FTZ R111, R176, c[0x0][0x23c], -R105.reuse ;  /* 0x00008f00b06f7a23 */ /* 0x102fe40000010869 */
[----:B------:R-:W-:Y:S02]  /*12670*/  FFMA.FTZ R105, R177, c[0x0][0x23c], -R105 ;  /* 0x00008f00b1697a23 */ /* 0x000fe40000010869 */
[----:B------:R-:W-:Y:S01]  /*12680*/  MUFU.EX2 R192, R111 ;  /* 0x0000006f00c07308 */ /* 0x000fe20000000800 */
[C---:B------:R-:W-:Y:S08]  /*12690*/  HMMA.16816.F32.BF16 R8, R116.reuse, R124, R8 ;  /* 0x0000007c7408723c */ /* 0x040ff00000041808 */
[-C--:B------:R-:W-:Y:S01]  /*126a0*/  HMMA.16816.F32.BF16 R12, R116, R126.reuse, R12 ;  /* 0x0000007e740c723c */ /* 0x080fe2000004180c */
[----:B------:R1:W-:Y:S07]  /*126b0*/  MUFU.EX2 R191, R105 ;  /* 0x0000006900bf7308 */ /* 0x0003ee0000000800 */
[C---:B------:R-:W-:Y:S01]  /*126c0*/  HMMA.16816.F32.BF16 R16, R112.reuse, R126, R16 ;  /* 0x0000007e7010723c */ /* 0x040fe20000041810 */
[----:B------:R-:W3:Y:S07]  /*126d0*/  LDSM.16.MT88.4 R124, [R222+0xa800] ;  /* 0x00a80000de7c783b */ /* 0x000eee0000004200 */
[-C--:B----4-:R-:W-:Y:S08]  /*126e0*/  HMMA.16816.F32.BF16 R20, R112, R128.reuse, R20 ;  /* 0x000000807014723c */ /* 0x090ff00000041814 */
[C---:B------:R-:W-:Y:S04]  /*126f0*/  HMMA.16816.F32.BF16 R24, R116.reuse, R128, R24 ;  /* 0x000000807418723c */ /* 0x040fe80000041818 */
[--C-:B-1----:R-:W-:Y:S02]  /*12700*/  FFMA.FTZ R105, R178, c[0x0][0x23c], -R106.reuse ;  /* 0x00008f00b2697a23 */ /* 0x102fe4000001086a */
[----:B------:R-:W-:Y:S02]  /*12710*/  FFMA.FTZ R106, R179, c[0x0][0x23c], -R106 ;  /* 0x00008f00b36a7a23 */ /* 0x000fe4000001086a */
[-C--:B------:R-:W-:Y:S01]  /*12720*/  HMMA.16816.F32.BF16 R28, R116, R130.reuse, R28 ;  /* 0x00000082741c723c */ /* 0x080fe2000004181c */
[----:B------:R1:W-:Y:S07]  /*12730*/  MUFU.EX2 R190, R105 ;  /* 0x0000006900be7308 */ /* 0x0003ee0000000800 */
[C---:B------:R-:W-:Y:S01]  /*12740*/  HMMA.16816.F32.BF16 R32, R112.reuse, R130, R32 ;  /* 0x000000827020723c */ /* 0x040fe20000041820 */
[----:B------:R-:W4:Y:S02]  /*12750*/  LDSM.16.MT88.4 R128, [R220+0xb800] ;  /* 0x00b80000dc80783b */ /* 0x000f240000004200 */
[----:B------:R-:W5:Y:S05]  /*12760*/  MUFU.EX2 R189, R106 ;  /* 0x0000006a00bd7308 */ /* 0x000f6a0000000800 */
[-C--:B--2---:R-:W-:Y:S05]  /*12770*/  HMMA.16816.F32.BF16 R36, R112, R120.reuse, R36 ;  /* 0x000000787024723c */ /* 0x084fea0000041824 */
[----:B------:R2:W-:Y:S03]  /*12780*/  MUFU.EX2 R106, R108 ;  /* 0x0000006c006a7308 */ /* 0x0005e60000000800 */
[C---:B------:R-:W-:Y:S04]  /*12790*/  HMMA.16816.F32.BF16 R40, R116.reuse, R120, R40 ;  /* 0x000000787428723c */ /* 0x040fe80000041828 */
[--C-:B-1----:R-:W-:Y:S01]  /*127a0*/  FFMA.FTZ R105, R236, c[0x0][0x23c], -R107.reuse ;  /* 0x00008f00ec697a23 */ /* 0x102fe2000001086b */
[----:B------:R-:W-:Y:S03]  /*127b0*/  MOV R236, R187 ;  /* 0x000000bb00ec7202 */ /* 0x000fe60000000f00 */
[-C--:B------:R-:W-:Y:S01]  /*127c0*/  HMMA.16816.F32.BF16 R44, R116, R122.reuse, R44 ;  /* 0x0000007a742c723c */ /* 0x080fe2000004182c */
[----:B------:R1:W-:Y:S03]  /*127d0*/  MUFU.EX2 R188, R105 ;  /* 0x0000006900bc7308 */ /* 0x0003e60000000800 */
[----:B-----5:R-:W-:Y:S04]  /*127e0*/  F2FP.BF16.PACK_AB R111, R189, R190 ;  /* 0x000000bebd6f723e */ /* 0x020fe800000010ff */
[C---:B------:R-:W-:Y:S01]  /*127f0*/  HMMA.16816.F32.BF16 R48, R112.reuse, R122, R48 ;  /* 0x0000007a7030723c */ /* 0x040fe20000041830 */
[----:B------:R-:W5:Y:S03]  /*12800*/  LDSM.16.MT88.4 R120, [R222+0xb800] ;  /* 0x00b80000de78783b */ /* 0x000f660000004200 */
[----:B--2---:R-:W-:Y:S04]  /*12810*/  F2FP.BF16.PACK_AB R108, R195, R196 ;  /* 0x000000c4c36c723e */ /* 0x004fe800000010ff */
[-C--:B---3--:R-:W-:Y:S08]  /*12820*/  HMMA.16816.F32.BF16 R52, R112, R124.reuse, R52 ;  /* 0x0000007c7034723c */ /* 0x088ff00000041834 */
[C---:B------:R-:W-:Y:S04]  /*12830*/  HMMA.16816.F32.BF16 R56, R116.reuse, R124, R56 ;  /* 0x0000007c7438723c */ /* 0x040fe80000041838 */
[--C-:B-1----:R-:W-:Y:S02]  /*12840*/  FFMA.FTZ R105, R237, c[0x0][0x23c], -R107.reuse ;  /* 0x00008f00ed697a23 */ /* 0x102fe4000001086b */
[----:B------:R-:W2:Y:S02]  /*12850*/  LDL.LU R237, [R1+0x10] ;  /* 0x0000100001ed7983 */ /* 0x000ea40000300800 */
[-C--:B------:R-:W-:Y:S01]  /*12860*/  HMMA.16816.F32.BF16 R60, R116, R126.reuse, R60 ;  /* 0x0000007e743c723c */ /* 0x080fe2000004183c */
[----:B------:R1:W3:Y:S07]  /*12870*/  MUFU.EX2 R187, R105 ;  /* 0x0000006900bb7308 */ /* 0x0002ee0000000800 */
[C---:B------:R-:W-:Y:S01]  /*12880*/  HMMA.16816.F32.BF16 R64, R112.reuse, R126, R64 ;  /* 0x0000007e7040723c */ /* 0x040fe20000041840 */
[----:B------:R-:W5:Y:S07]  /*12890*/  LDSM.16.MT88.4 R124, [R220+0x9c00] ;  /* 0x009c0000dc7c783b */ /* 0x000f6e0000004200 */
[-C--:B----4-:R-:W-:Y:S08]  /*128a0*/  HMMA.16816.F32.BF16 R68, R112, R128.reuse, R68 ;  /* 0x000000807044723c */ /* 0x090ff00000041844 */
[C---:B------:R-:W-:Y:S04]  /*128b0*/  HMMA.16816.F32.BF16 R72, R116.reuse, R128, R72 ;  /* 0x000000807448723c */ /* 0x040fe80000041848 */
[--C-:B-1----:R-:W-:Y:S01]  /*128c0*/  FFMA.FTZ R105, R239, c[0x0][0x23c], -R110.reuse ;  /* 0x00008f00ef697a23 */ /* 0x102fe2000001086e */
[----:B------:R-:W-:Y:S02]  /*128d0*/  MOV R239, R186 ;  /* 0x000000ba00ef7202 */ /* 0x000fe40000000f00 */
[----:B---3--:R-:W-:Y:S01]  /*128e0*/  F2FP.BF16.PACK_AB R176, R187, R188 ;  /* 0x000000bcbbb0723e */ /* 0x008fe200000010ff */
[-C--:B------:R-:W-:Y:S01]  /*128f0*/  HMMA.16816.F32.BF16 R76, R116, R130.reuse, R76 ;  /* 0x00000082744c723c */ /* 0x080fe2000004184c */
[----:B------:R1:W-:Y:S07]  /*12900*/  MUFU.EX2 R186, R105 ;  /* 0x0000006900ba7308 */ /* 0x0003ee0000000800 */
[C---:B------:R-:W-:Y:S08]  /*12910*/  HMMA.16816.F32.BF16 R80, R112.reuse, R130, R80 ;  /* 0x000000827050723c */ /* 0x040ff00000041850 */
[-C--:B-----5:R-:W-:Y:S08]  /*12920*/  HMMA.16816.F32.BF16 R84, R112, R120.reuse, R84 ;  /* 0x000000787054723c */ /* 0x0a0ff00000041854 */
[C---:B------:R-:W-:Y:S04]  /*12930*/  HMMA.16816.F32.BF16 R88, R116.reuse, R120, R88 ;  /* 0x000000787458723c */ /* 0x040fe80000041858 */
[--C-:B-1----:R-:W-:Y:S02]  /*12940*/  FFMA.FTZ R105, R240, c[0x0][0x23c], -R110.reuse ;  /* 0x00008f00f0697a23 */ /* 0x102fe4000001086e */
[----:B------:R-:W-:Y:S01]  /*12950*/  FFMA.FTZ R110, R109, c[0x0][0x23c], -R110 ;  /* 0x00008f006d6e7a23 */ /* 0x000fe2000001086e */
[----:B------:R-:W3:Y:S01]  /*12960*/  LDL.LU R240, [R1+0x14] ;  /* 0x0000140001f07983 */ /* 0x000ee20000300800 */
[-C--:B------:R-:W-:Y:S01]  /*12970*/  HMMA.16816.F32.BF16 R92, R116, R122.reuse, R92 ;  /* 0x0000007a745c723c */ /* 0x080fe2000004185c */
[----:B------:R1:W4:Y:S03]  /*12980*/  MUFU.EX2 R185, R105 ;  /* 0x0000006900b97308 */ /* 0x0003260000000800 */
[----:B------:R-:W-:Y:S04]  /*12990*/  F2FP.BF16.PACK_AB R109, R194, R193 ;  /* 0x000000c1c26d723e */ /* 0x000fe800000010ff */
[----:B------:R-:W-:Y:S04]  /*129a0*/  HMMA.16816.F32.BF16 R96, R112, R122, R96 ;  /* 0x0000007a7060723c */ /* 0x000fe80000041860 */
[--C-:B-1----:R-:W-:Y:S01]  /*129b0*/  FFMA.FTZ R105, R241, c[0x0][0x23c], -R107.reuse ;  /* 0x00008f00f1697a23 */ /* 0x102fe2000001086b */
[----:B------:R-:W-:Y:S01]  /*129c0*/  MOV R241, R184 ;  /* 0x000000b800f17202 */ /* 0x000fe20000000f00 */
[----:B------:R-:W-:Y:S01]  /*129d0*/  FFMA.FTZ R107, R238, c[0x0][0x23c], -R107 ;  /* 0x00008f00ee6b7a23 */ /* 0x000fe2000001086b */
[----:B----4-:R-:W-:Y:S01]  /*129e0*/  F2FP.BF16.PACK_AB R177, R185, R186 ;  /* 0x000000bab9b1723e */ /* 0x010fe200000010ff */
[----:B------:R-:W-:Y:S01]  /*129f0*/  MUFU.EX2 R184, R105 ;  /* 0x0000006900b87308 */ /* 0x000fe20000000800 */
[----:B------:R-:W4:Y:S09]  /*12a00*/  LDL.LU R238, [R1+0xc] ;  /* 0x00000c0001ee7983 */ /* 0x000f320000300800 */
[----:B------:R1:W5:Y:S10]  /*12a10*/  MUFU.EX2 R105, R110 ;  /* 0x0000006e00697308 */ /* 0x0003740000000800 */
[----:B------:R-:W5:Y:S01]  /*12a20*/  MUFU.EX2 R107, R107 ;  /* 0x0000006b006b7308 */ /* 0x000f620000000800 */
[----:B-1----:R-:W-:Y:S02]  /*12a30*/  F2FP.BF16.PACK_AB R110, R191, R192 ;  /* 0x000000c0bf6e723e */ /* 0x002fe400000010ff */
[----:B-----5:R-:W-:Y:S05]  /*12a40*/  F2FP.BF16.PACK_AB R179, R105, R106 ;  /* 0x0000006a69b3723e */ /* 0x020fea00000010ff */
[-C--:B------:R-:W-:Y:S01]  /*12a50*/  HMMA.16816.F32.BF16 R116, R108, R124.reuse, R4 ;  /* 0x0000007c6c74723c */ /* 0x080fe20000041804 */
[----:B------:R-:W1:Y:S04]  /*12a60*/  LDSM.16.MT88.4 R4, [R222+0xbc00] ;  /* 0x00bc0000de04783b */ /* 0x000e680000004200 */
[----:B------:R-:W-:Y:S07]  /*12a70*/  F2FP.BF16.PACK_AB R178, R107, R184 ;  /* 0x000000b86bb2723e */ /* 0x000fee00000010ff */
[C---:B------:R-:W-:Y:S01]  /*12a80*/  HMMA.16816.F32.BF16 R112, R176.reuse, R124, R8 ;  /* 0x0000007cb070723c */ /* 0x040fe20000041808 */
[----:B------:R-:W5:Y:S06]  /*12a90*/  LDL.LU R10, [R1+0x8] ;  /* 0x00000800010a7983 */ /* 0x000f6c0000300800 */
        /* <DEDUP_REMOVED lines=19> */
[C---:B------:R-:W-:Y:S04]  /*12bd0*/  HMMA.16816.F32.BF16 R80, R108.reuse, R182, R80 ;  /* 0x000000b66c50723c */ /* 0x040fe80000041850 */
[----:B--2---:R-:W-:Y:S04]  /*12be0*/  FFMA.FTZ R0, R0, R237, R239 ;  /* 0x000000ed00007223 */ /* 0x004fe800000100ef */
[-C--:B-1----:R-:W-:Y:S04]  /*12bf0*/  HMMA.16816.F32.BF16 R84, R108, R4.reuse, R84 ;  /* 0x000000046c54723c */ /* 0x082fe80000041854 */
[----:B------:R-:W-:Y:S04]  /*12c00*/  FADD.FTZ R0, R232, R0 ;  /* 0x00000000e8007221 */ /* 0x000fe80000010000 */
[----:B------:R-:W-:Y:S01]  /*12c10*/  FADD.FTZ R0, R229, R0 ;  /* 0x00000000e5007221 */ /* 0x000fe20000010000 */
[C---:B------:R-:W-:Y:S04]  /*12c20*/  HMMA.16816.F32.BF16 R88, R176.reuse, R4, R88 ;  /* 0x00000004b058723c */ /* 0x040fe80000041858 */
[----:B------:R-:W-:Y:S04]  /*12c30*/  FADD.FTZ R0, R218, R0 ;  /* 0x00000000da007221 */ /* 0x000fe80000010000 */
[----:B------:R-:W-:Y:S01]  /*12c40*/  FADD.FTZ R0, R249, R0 ;  /* 0x00000000f9007221 */ /* 0x000fe20000010000 */
[-C--:B------:R-:W-:Y:S03]  /*12c50*/  HMMA.16816.F32.BF16 R92, R176, R6.reuse, R92 ;  /* 0x00000006b05c723c */ /* 0x080fe6000004185c */
[----:B------:R-:W-:Y:S04]  /*12c60*/  FADD.FTZ R0, R248, R0 ;  /* 0x00000000f8007221 */ /* 0x000fe80000010000 */
[----:B------:R-:W-:Y:S01]  /*12c70*/  FADD.FTZ R0, R245, R0 ;  /* 0x00000000f5007221 */ /* 0x000fe20000010000 */
        /* <DEDUP_REMOVED lines=8> */
[----:B----4-:R-:W-:Y:S02]  /*12d00*/  FFMA.FTZ R100, R100, R238, R11 ;  /* 0x000000ee64647223 */ /* 0x010fe4000001000b */
[----:B-----5:R-:W-:Y:S02]  /*12d10*/  FFMA.FTZ R101, R101, R10, R9 ;  /* 0x0000000a65657223 */ /* 0x020fe40000010009 */
        /* <DEDUP_REMOVED lines=57> */
.L_x_533:
[----:B-1----:R-:W2:Y:S01]  /*130b0*/  LDL.LU R2, [R1+0x8] ;  /* 0x0000080001027983 */ /* 0x002ea20000300800 */
[----:B------:R-:W1:Y:S01]  /*130c0*/  S2UR UR6, SR_CTAID.Y ;  /* 0x00000000000679c3 */ /* 0x000e620000002600 */
[----:B------:R-:W-:-:S02]  /*130d0*/  UISETP.NE.AND UP0, UPT, UR9, -0x1, UPT ;  /* 0xffffffff0900788c */ /* 0x000fc4000bf05270 */
[----:B------:R-:W3:Y:S01]  /*130e0*/  LDL.LU R9, [R1+0xc] ;  /* 0x00000c0001097983 */ /* 0x000ee20000300800 */
[----:B------:R-:W-:-:S03]  /*130f0*/  ULDC.64 UR4, c[0x0][0x1e8] ;  /* 0x00007a0000047ab9 */ /* 0x000fc60000000a00 */
[----:B------:R-:W4:Y:S04]  /*13100*/  LDL.LU R8, [R1+0x14] ;  /* 0x0000140001087983 */ /* 0x000f280000300800 */
[----:B------:R-:W5:Y:S01]  /*13110*/  LDL.LU R7, [R1+0x10] ;  /* 0x0000100001077983 */ /* 0x000f620000300800 */
[----:B------:R-:W-:Y:S01]  /*13120*/  @UP0 UIMAD.WIDE.U32 UR18, UR9, UR4, URZ ;  /* 0x00000004091202a5 */ /* 0x000fe2000f8e003f */
[----:B------:R-:W1:Y:S01]  /*13130*/  S2UR UR11, SR_CTAID.X ;  /* 0x00000000000b79c3 */ /* 0x000e620000002500 */
[----:B------:R-:W-:Y:S01]  /*13140*/  ULDC UR8, c[0x0][0x214] ;  /* 0x0000850000087ab9 */ /* 0x000fe20000000800 */
[----:B------:R-:W-:Y:S01]  /*13150*/  BSSY B0, `(.L_x_537) ;  /* 0x0000169000007945 */ /* 0x000fe20003800000 */
[----:B------:R-:W-:Y:S02]  /*13160*/  @UP0 UIMAD UR7, UR9, UR5, UR19 ;  /* 0x00000005090702a4 */ /* 0x000fe4000f8e0213 */
[----:B------:R-:W-:-:S02]  /*13170*/  UMOV UR24, URZ ;  /* 0x0000003f00187c82 */ /* 0x000fc40008000000 */
[----:B------:R-:W-:Y:S01]  /*13180*/  ULDC.64 UR4, c[0x0][0x1e0] ;  /* 0x0000780000047ab9 */ /* 0x000fe20000000a00 */
[----:B------:R-:W1:Y:S01]  /*13190*/  S2UR UR12, SR_CTAID.Z ;  /* 0x00000000000c79c3 */ /* 0x000e620000002700 */
[----:B------:R-:W-:Y:S02]  /*131a0*/  UMOV UR25, URZ ;  /* 0x0000003f00197c82 */ /* 0x000fe40008000000 */
[----:B-1----:R-:W-:Y:S02]  /*131b0*/  @!UP0 USHF.R.S32.HI UR13, URZ, 0x1f, UR6 ;  /* 0x0000001f3f0d8899 */ /* 0x002fe40008011406 */
[----:B------:R-:W-:Y:S02]  /*131c0*/  @!UP0 UIMAD.WIDE.U32 UR22, UR6, UR4, URZ ;  /* 0x00000004061682a5 */ /* 0x000fe4000f8e003f */
[----:B------:R-:W-:-:S03]  /*131d0*/  @!UP0 UIMAD UR13, UR13, UR4, URZ ;  /* 0x000000040d0d82a4 */ /* 0x000fc6000f8e023f */
[----:B------:R-:W-:Y:S02]  /*131e0*/  ULDC.U8 UR4, c[0x0][0x329] ;  /* 0x0000ca4000047ab9 */ /* 0x000fe40000000000 */
[----:B------:R-:W-:Y:S02]  /*131f0*/  UISETP.NE.AND UP1, UPT, UR4, URZ, UPT ;  /* 0x0000003f0400728c */ /* 0x000fe4000bf25270 */
[----:B------:R-:W-:Y:S02]  /*13200*/  @!UP0 UIMAD UR13, UR6, UR5, UR13 ;  /* 0x00000005060d82a4 */ /* 0x000fe4000f8e020d */
[----:B------:R-:W-:Y:S02]  /*13210*/  @!UP0 UMOV UR18, UR22 ;  /* 0x0000001600128c82 */ /* 0x000fe40008000000 */
[----:B------:R-:W-:Y:S02]  /*13220*/  ULDC.U8 UR5, c[0x0][0x328] ;  /* 0x0000ca0000057ab9 */ /* 0x000fe40000000000 */
[----:B------:R-:W-:-:S02]  /*13230*/  UISETP.NE.AND UP2, UPT, UR5, URZ, UPT ;  /* 0x0000003f0500728c */ /* 0x000fc4000bf45270 */
[----:B------:R-:W-:Y:S02]  /*13240*/  @!UP0 UIADD3 UR7, UR23, UR13, URZ ;  /* 0x0000000d17078290 */ /* 0x000fe4000fffe03f */
[----:B------:R-:W-:Y:S02]  /*13250*/  UISETP.NE.OR UP3, UPT, UR4, URZ, !UP2 ;  /* 0x0000003f0400728c */ /* 0x000fe4000d765670 */
[----:B------:R-:W-:Y:S02]  /*13260*/  @UP1 ULDC UR14, c[0x0][0x210] ;  /* 0x00008400000e1ab9 */ /* 0x000fe40000000800 */
[----:B------:R-:W-:Y:S02]  /*13270*/  ULDC UR5, c[0x0][0x234] ;  /* 0x00008d0000057ab9 */ /* 0x000fe40000000800 */
[----:B------:R-:W-:Y:S02]  /*13280*/  @UP1 UIMAD UR14, UR14, UR8, URZ ;  /* 0x000000080e0e12a4 */ /* 0x000fe4000f8e023f */
[----:B------:R-:W-:-:S02]  /*13290*/  @!UP1 USEL UR14, UR8, UR5, !UP2 ;  /* 0x00000005080e9287 */ /* 0x000fc4000d000000 */
[----:B------:R-:W-:Y:S02]  /*132a0*/  ULDC UR4, c[0x0][0x1c0] ;  /* 0x0000700000047ab9 */ /* 0x000fe40000000800 */
[----:B------:R-:W-:Y:S02]  /*132b0*/  @UP1 UMOV UR19, 0x1 ;  /* 0x0000000100131882 */ /* 0x000fe40000000000 */
[----:B------:R-:W-:Y:S02]  /*132c0*/  @!UP1 UIMAD UR19, UR14, UR4, URZ ;  /* 0x000000040e1392a4 */ /* 0x000fe4000f8e023f */
[----:B------:R-:W-:Y:S02]  /*132d0*/  @!UP3 UIMAD UR21, UR6, UR8, URZ ;  /* 0x000000080615b2a4 */ /* 0x000fe4000f8e023f */
[----:B------:R-:W-:Y:S02]  /*132e0*/  @UP1 ULDC UR20, c[0x0][0x210] ;  /* 0x0000840000141ab9 */ /* 0x000fe40000000800 */
[----:B------:R-:W-:-:S02]  /*132f0*/  UIMAD UR5, UR6, UR19, URZ ;  /* 0x00000013060572a4 */ /* 0x000fc4000f8e023f */
[----:B------:R-:W-:Y:S02]  /*13300*/  @!UP1 UMOV UR20, 0x1 ;  /* 0x0000000100149882 */ /* 0x000fe40000000000 */
[----:B------:R-:W-:Y:S02]  /*13310*/  @!UP3 USEL UR21, UR21, UR9, !UP0 ;  /* 0x000000091515b287 */ /* 0x000fe4000c000000 */
[----:B------:R-:W-:Y:S02]  /*13320*/  UIMAD UR4, UR11, UR20, URZ ;  /* 0x000000140b0472a4 */ /* 0x000fe4000f8e023f */
[----:B------:R-:W-:Y:S02]  /*13330*/  USEL UR5, UR5, URZ, UP3 ;  /* 0x0000003f05057287 */ /* 0x000fe40009800000 */
[----:B------:R-:W-:Y:S02]  /*13340*/  USHF.L.U32 UR4, UR4, 0x7, URZ ;  /* 0x0000000704047899 */ /* 0x000fe4000800063f */
[----:B------:R-:W-:-:S02]  /*13350*/  UIMAD UR14, UR12, UR14, UR5 ;  /* 0x0000000e0c0e72a4 */ /* 0x000fc4000f8e0205 */
[----:B------:R-:W-:Y:S02]  /*13360*/  @!UP3 UMOV UR24, UR21 ;  /* 0x000000150018bc82 */ /* 0x000fe40008000000 */
[----:B------:R-:W-:Y:S02]  /*13370*/  USHF.R.S32.HI UR5, URZ, 0x1f, UR4 ;  /* 0x0000001f3f057899 */ /* 0x000fe40008011404 */
[----:B------:R-:W-:Y:S02]  /*13380*/  @!UP3 USHF.R.S32.HI UR25, URZ, 0x1f, UR21 ;  /* 0x0000001f3f19b899 */ /* 0x000fe40008011415 */
[----:B------:R-:W-:Y:S02]  /*13390*/  USHF.R.S32.HI UR6, URZ, 0x1f, UR14 ;  /* 0x0000001f3f067899 */ /* 0x000fe4000801140e */
[----:B------:R-:W-:-:S04]  /*133a0*/  UIADD3 UR4, UP2, UP1, UR4, UR24, UR14 ;  /* 0x0000001804047290 */ /* 0x000fc8000f95e00e */
[----:B------:R-:W-:Y:S01]  /*133b0*/  UIADD3.X UR5, UR5, UR25, UR6, UP2, UP1 ;  /* 0x0000001905057290 */ /* 0x000fe200097e2406 */
        /* <DEDUP_REMOVED lines=25> */
[----:B------:R-:W-:Y:S01]  /*13550*/  FMUL.FTZ R5, R0, R68 ;  /* 0x0000004400057220 */ /* 0x000fe20000410000 */
[----:B------:R-:W-:Y:S01]  /*13560*/  FSETP.NE.FTZ.AND P2, PT, R100, RZ, PT ;  /* 0x000000ff6400720b */ /* 0x000fe20003f55000 */
[C---:B------:R-:W-:Y:S02]  /*13570*/  FMUL.FTZ R116, R0.reuse, R116 ;  /* 0x0000007400747220 */ /* 0x040fe40000410000 */
[----:B------:R-:W-:Y:S01]  /*13580*/  FMUL.FTZ R45, R0, R117 ;  /* 0x00000075002d7220 */ /* 0x000fe20000410000 */
[----:B------:R-:W-:Y:S01]  /*13590*/  F2FP.BF16.PACK_AB R22, R22, R5 ;  /* 0x000000051616723e */ /* 0x000fe200000010ff */
[C---:B------:R-:W-:Y:S02]  /*135a0*/  FMUL.FTZ R124, R0.reuse, R124 ;  /* 0x0000007c007c7220 */ /* 0x040fe40000410000 */
[C---:B------:R-:W-:Y:S01]  /*135b0*/  FMUL.FTZ R43, R0.reuse, R125 ;  /* 0x0000007d002b7220 */ /* 0x040fe20000410000 */
[----:B------:R-:W-:Y:S01]  /*135c0*/  F2FP.BF16.PACK_AB R45, R45, R116 ;  /* 0x000000742d2d723e */ /* 0x000fe200000010ff */
[----:B------:R-:W1:Y:S01]  /*135d0*/  @P3 MUFU.RCP R2, R101 ;  /* 0x0000006500023308 */ /* 0x000e620000001000 */
        /* <DEDUP_REMOVED lines=14> */
[----:B------:R-:W-:Y:S01]  /*136c0*/  FMUL.FTZ R160, R0, R160 ;  /* 0x000000a000a07220 */ /* 0x000fe20000410000 */
[----:B------:R-:W-:Y:S01]  /*136d0*/  F2FP.BF16.PACK_AB R32, R32, R156 ;  /* 0x0000009c2020723e */ /* 0x000fe200000010ff */
[C---:B------:R-:W-:Y:S02]  /*136e0*/  FMUL.FTZ R29, R0.reuse, R161 ;  /* 0x000000a1001d7220 */ /* 0x040fe40000410000 */
        /* <DEDUP_REMOVED lines=11> */
[----:B------:R-:W-:Y:S01]  /*137a0*/  MOV R0, 0x3f800000 ;  /* 0x3f80000000007802 */ /* 0x000fe20000000f00 */
[----:B------:R-:W-:Y:S01]  /*137b0*/  FMUL.FTZ R21, R4, R71 ;  /* 0x0000004704157220 */ /* 0x000fe20000410000 */
[----:B------:R-:W-:Y:S01]  /*137c0*/  F2FP.BF16.PACK_AB R13, R13, R84 ;  /* 0x000000540d0d723e */ /* 0x000fe200000010ff */
[C---:B------:R-:W-:Y:S01]  /*137d0*/  FMUL.FTZ R112, R2.reuse, R112 ;  /* 0x0000007002707220 */ /* 0x040fe20000410000 */
[----:B-1----:R-:W-:Y:S01]  /*137e0*/  SHF.R.S32.HI R69, RZ, 0x1f, R73 ;  /* 0x0000001fff457819 */ /* 0x002fe20000011449 */
[C---:B------:R-:W-:Y:S01]  /*137f0*/  FMUL.FTZ R47, R2.reuse, R113 ;  /* 0x00000071022f7220 */ /* 0x040fe20000410000 */
[----:B------:R-:W1:Y:S01]  /*13800*/  @P2 MUFU.RCP R0, R100 ;  /* 0x0000006400002308 */ /* 0x000e620000001000 */
[C---:B------:R-:W-:Y:S01]  /*13810*/  FMUL.FTZ R120, R2.reuse, R120 ;  /* 0x0000007802787220 */ /* 0x040fe20000410000 */
[C---:B------:R-:W-:Y:S01]  /*13820*/  LEA.HI R68, R69.reuse, R73, RZ, 0x2 ;  /* 0x0000004945447211 */ /* 0x040fe200078f10ff */
[C---:B------:R-:W-:Y:S01]  /*13830*/  FMUL.FTZ R46, R2.reuse, R121 ;  /* 0x00000079022e7220 */ /* 0x040fe20000410000 */
[----:B------:R-:W-:Y:S01]  /*13840*/  LEA.HI R69, R69, R73, RZ, 0x5 ;  /* 0x0000004945457211 */ /* 0x000fe200078f28ff */
[C---:B------:R-:W-:Y:S01]  /*13850*/  FMUL.FTZ R132, R2.reuse, R132 ;  /* 0x0000008402847220 */ /* 0x040fe20000410000 */
[----:B------:R-:W-:Y:S01]  /*13860*/  SHF.R.S32.HI R71, RZ, 0x2, R68 ;  /* 0x00000002ff477819 */ /* 0x000fe20000011444 */
        /* <DEDUP_REMOVED lines=10> */
[C---:B------:R-:W-:Y:S01]  /*13910*/  FMUL.FTZ R152, R2.reuse, R152 ;  /* 0x0000009802987220 */ /* 0x040fe20000410000 */
[----:B------:R-:W-:Y:S01]  /*13920*/  F2FP.BF16.PACK_AB R9, R9, R96 ;  /* 0x000000600909723e */ /* 0x000fe200000010ff */
        /* <DEDUP_REMOVED lines=11> */
[----:B------:R-:W-:Y:S01]  /*139e0*/  FMUL.FTZ R15, R2, R77 ;  /* 0x0000004d020f7220 */ /* 0x000fe20000410000 */
[----:B------:R-:W-:Y:S01]  /*139f0*/  F2FP.BF16.PACK_AB R20, R20, R72 ;  /* 0x000000481414723e */ /* 0x000fe200000010ff */
[----:B------:R-:W-:-:S02]  /*13a00*/  FMUL.FTZ R88, R2, R88 ;  /* 0x0000005802587220 */ /* 0x000fc40000410000 */
[C---:B------:R-:W-:Y:S01]  /*13a10*/  FMUL.FTZ R11, R2.reuse, R89 ;  /* 0x00000059020b7220 */ /* 0x040fe20000410000 */
[----:B------:R-:W-:Y:S01]  /*13a20*/  F2FP.BF16.PACK_AB R15, R15, R76 ;  /* 0x0000004c0f0f723e */ /* 0x000fe200000010ff */
[C---:B------:R-:W-:Y:S02]  /*13a30*/  FMUL.FTZ R92, R2.reuse, R92 ;  /* 0x0000005c025c7220 */ /* 0x040fe40000410000 */
[----:B------:R-:W-:Y:S01]  /*13a40*/  FMUL.FTZ R7, R2, R93 ;  /* 0x0000005d02077220 */ /* 0x000fe20000410000 */
[----:B------:R-:W-:Y:S01]  /*13a50*/  SHF.R.S32.HI R2, RZ, 0x1f, R71 ;  /* 0x0000001fff027819 */ /* 0x000fe20000011447 */
[C---:B-1----:R-:W-:Y:S01]  /*13a60*/  FMUL.FTZ R115, R0.reuse, R115 ;  /* 0x0000007300737220 */ /* 0x042fe20000410000 */
[----:B------:R-:W-:Y:S01]  /*13a70*/  F2FP.BF16.PACK_AB R11, R11, R88 ;  /* 0x000000580b0b723e */ /* 0x000fe200000010ff */
[----:B------:R-:W-:Y:S01]  /*13a80*/  FMUL.FTZ R114, R0, R114 ;  /* 0x0000007200727220 */ /* 0x000fe20000410000 */
[----:B------:R-:W-:Y:S01]  /*13a90*/  LEA.HI R2, R2, R71, RZ, 0x3 ;  /* 0x0000004702027211 */ /* 0x000fe200078f18ff */
[C---:B------:R-:W-:Y:S01]  /*13aa0*/  FMUL.FTZ R123, R0.reuse, R123 ;  /* 0x0000007b007b7220 */ /* 0x040fe20000410000 */
[----:B------:R-:W-:Y:S01]  /*13ab0*/  F2FP.BF16.PACK_AB R7, R7, R92 ;  /* 0x0000005c0707723e */ /* 0x000fe200000010ff */
[----:B------:R-:W-:Y:S01]  /*13ac0*/  FMUL.FTZ R122, R0, R122 ;  /* 0x0000007a007a7220 */ /* 0x000fe20000410000 */
[----:B------:R-:W-:Y:S01]  /*13ad0*/  LOP3.LUT R2, R2, 0xfffffff8, RZ, 0xc0, !PT ;  /* 0xfffffff802027812 */ /* 0x000fe200078ec0ff */
[C---:B------:R-:W-:Y:S01]  /*13ae0*/  FMUL.FTZ R135, R0.reuse, R135 ;  /* 0x0000008700877220 */ /* 0x040fe20000410000 */
[----:B------:R-:W-:Y:S01]  /*13af0*/  F2FP.BF16.PACK_AB R114, R115, R114 ;  /* 0x000000727372723e */ /* 0x000fe200000010ff */
        /* <DEDUP_REMOVED lines=37> */
[----:B------:R-:W-:Y:S01]  /*13d50*/  LOP3.LUT P0, RZ, R6, 0x2, RZ, 0xc0, !PT ;  /* 0x0000000206ff7812 */ /* 0x000fe2000780c0ff */
[----:B------:R-:W-:Y:S01]  /*13d60*/  FMUL.FTZ R130, R4, R130 ;  /* 0x0000008204827220 */ /* 0x000fe20000410000 */
[----:B------:R-:W-:Y:S01]  /*13d70*/  IADD3 R2, R2, -R5, RZ ;  /* 0x8000000502027210 */ /* 0x000fe20007ffe0ff */
[----:B------:R-:W-:Y:S01]  /*13d80*/  FMUL.FTZ R40, R4, R131 ;  /* 0x0000008304287220 */ /* 0x000fe20000410000 */
[----:B------:R-:W-:Y:S01]  /*13d90*/  F2FP.BF16.PACK_AB R44, R44, R118 ;  /* 0x000000762c2c723e */ /* 0x000fe200000010ff */
        /* <DEDUP_REMOVED lines=25> */
[----:B------:R-:W-:Y:S01]  /*13f30*/  FMUL.FTZ R8, R4, R99 ;  /* 0x0000006304087220 */ /* 0x000fe20000410000 */
[----:B------:R-:W-:Y:S02]  /*13f40*/  LOP3.LUT R4, R68, 0xfffffffc, RZ, 0xc0, !PT ;  /* 0xfffffffc44047812 */ /* 0x000fe400078ec0ff */
[----:B------:R-:W-:Y:S02]  /*13f50*/  F2FP.BF16.PACK_AB R12, R12, R86 ;  /* 0x000000560c0c723e */ /* 0x000fe400000010ff */
[----:B------:R-:W-:Y:S02]  /*13f60*/  IADD3 R0, -R4, R73, RZ ;  /* 0x0000004904007210 */ /* 0x000fe40007ffe1ff */
[----:B------:R-:W-:Y:S02]  /*13f70*/  SHF.L.U32 R4, R6, 0x6, RZ ;  /* 0x0000000606047819 */ /* 0x000fe400000006ff */
[----:B------:R-:W-:Y:S02]  /*13f80*/  LEA R0, R19, R0, 0x8 ;  /* 0x0000000013007211 */ /* 0x000fe400078e40ff */
[----:B------:R-:W-:-:S02]  /*13f90*/  LOP3.LUT R5, R4, 0xc0, RZ, 0xc0, !PT ;  /* 0x000000c004057812 */ /* 0x000fc400078ec0ff */
[----:B------:R-:W-:Y:S02]  /*13fa0*/  LOP3.LUT R4, R6, 0x1, RZ, 0xc0, !PT ;  /* 0x0000000106047812 */ /* 0x000fe400078ec0ff */
[----:B------:R-:W-:Y:S02]  /*13fb0*/  LEA R0, R2, R0, 0x4 ;  /* 0x0000000002007211 */ /* 0x000fe400078e20ff */
        /* <DEDUP_REMOVED lines=69> */
[----:B-----5:R-:W-:Y:S01]  /*14410*/  MOV R9, 0x7f800000 ;  /* 0x7f80000000097802 */ /* 0x020fe20000000f00 */
        /* <DEDUP_REMOVED lines=60> */
.L_x_538:
[----:B---34-:R-:W-:Y:S05]  /*147e0*/  BSYNC B0 ;  /* 0x0000000000007941 */ /* 0x018fea0003800000 */
.L_x_537:
[----:B------:R-:W3:Y:S04]  /*147f0*/  LDL.64 R14, [R1+0x28] ;  /* 0x00002800010e7983 */ /* 0x000ee80000100a00 */
[----:B------:R4:W5:Y:S04]  /*14800*/  LDL.64 R16, [R1+0x40] ;  /* 0x0000400001107983 */ /* 0x0009680000100a00 */
[----:B------:R4:W5:Y:S04]  /*14810*/  LDL R12, [R1+0x18] ;  /* 0x00001800010c7983 */ /* 0x0009680000100800 */
[----:B------:R4:W5:Y:S04]  /*14820*/  LDL R11, [R1+0x48] ;  /* 0x00004800010b7983 */ /* 0x0009680000100800 */
[----:B------:R-:W2:Y:S01]  /*14830*/  S2R R8, SR_CTAID.Z ;  /* 0x0000000000087919 */ /* 0x000ea20000002700 */
[----:B------:R-:W-:-:S02]  /*14840*/  UIMAD UR11, UR11, -0x80, UR15 ;  /* 0xffffff800b0b78a4 */ /* 0x000fc4000f8e020f */
[----:B------:R-:W-:Y:S02]  /*14850*/  USHF.R.S32.HI UR6, URZ, 0x1f, UR12 ;  /* 0x0000001f3f067899 */ /* 0x000fe4000801140c */
[----:B------:R-:W-:Y:S02]  /*14860*/  ULDC.64 UR4, c[0x0][0x1f0] ;  /* 0x00007c0000047ab9 */ /* 0x000fe40000000a00 */
[----:B------:R-:W-:-:S04]  /*14870*/  UIMAD UR4, UR6, UR4, URZ ;  /* 0x00000004060472a4 */ /* 0x000fc8000f8e023f */
[----:B------:R-:W-:Y:S01]  /*14880*/  UIMAD UR4, UR12, UR5, UR4 ;  /* 0x000000050c0472a4 */ /* 0x000fe2000f8e0204 */
[----:B------:R-:W-:Y:S01]  /*14890*/  BSSY B0, `(.L_x_539) ;  /* 0x0000015000007945 */ /* 0x000fe20003800000 */
[----:B---3--:R-:W-:Y:S02]  /*148a0*/  SHF.R.S32.HI R0, RZ, 0x1f, R14 ;  /* 0x0000001fff007819 */ /* 0x008fe4000001140e */
[----:B------:R-:W-:-:S04]  /*148b0*/  IADD3 R2, P0, R14, UR18, RZ ;  /* 0x000000120e027c10 */ /* 0x000fc8000ff1e0ff */
[----:B------:R-:W-:Y:S02]  /*148c0*/  IADD3.X R3, R0, UR7, RZ, P0, !PT ;  /* 0x0000000700037c10 */ /* 0x000fe400087fe4ff */
[----:B------:R-:W-:-:S03]  /*148d0*/  ISETP.GE.AND P0, PT, R71, UR11, PT ;  /* 0x0000000b47007c0c */ /* 0x000fc6000bf06270 */
[----:B--2---:R-:W-:-:S05]  /*148e0*/  IMAD.WIDE.U32 R8, R8, c[0x0][0x1f0], R2 ;  /* 0x00007c0008087a25 */ /* 0x004fca00078e0002 */
[----:B------:R-:W-:-:S05]  /*148f0*/  IADD3 R7, R9, UR4, RZ ;  /* 0x0000000409077c10 */ /* 0x000fca000fffe0ff */
[----:B------:R-:W-:Y:S05]  /*14900*/  @P0 BRA `(.L_x_540) ;  /* 0x000000d000000947 */ /* 0x000fea0003800000 */
[----:B----45:R-:W-:Y:S01]  /*14910*/  IMAD R0, R17, c[0x0][0x1e8], RZ ;  /* 0x00007a0011007a24 */ /* 0x030fe200078e02ff */
        /* <DEDUP_REMOVED lines=12> */
.L_x_540:
[----:B----4-:R-:W-:Y:S05]  /*149e0*/  BSYNC B0 ;  /* 0x0000000000007941 */ /* 0x010fea0003800000 */
.L_x_539:
[----:B------:R-:W-:Y:S01]  /*149f0*/  LEA.HI.SX32 R0, R68, 0x20, 0x1e ;  /* 0x0000002044007811 */ /* 0x000fe200078ff2ff */
[----:B------:R-:W-:Y:S03]  /*14a00*/  BSSY B0, `(.L_x_541) ;  /* 0x0000013000007945 */ /* 0x000fe60003800000 */
[----:B------:R-:W-:-:S13]  /*14a10*/  ISETP.GE.AND P0, PT, R0, UR11, PT ;  /* 0x0000000b00007c0c */ /* 0x000fda000bf06270 */
[----:B------:R-:W-:Y:S05]  /*14a20*/  @P0 BRA `(.L_x_542) ;  /* 0x0000010000000947 */ /* 0x000fea0003800000 */
[----:B-----5:R-:W-:Y:S01]  /*14a30*/  IADD3 R10, P0, R16, 0x20, RZ ;  /* 0x00000020100a7810 */ /* 0x020fe20007f1e0ff */
[----:B--2---:R-:W-:Y:S01]  /*14a40*/  IMAD.MOV.U32 R2, RZ, RZ, R8 ;  /* 0x000000ffff027224 */ /* 0x004fe200078e0008 */
        /* <DEDUP_REMOVED lines=11> */
[----:B------:R2:W-:Y:S04]  /*14b00*/  @!P2 STG.E.128 [R2.64], R40 ;  /* 0x000000280200a986 */ /* 0x0005e8000c101d10 */
[----:B-1----:R2:W-:Y:S04]  /*14b10*/  @!P1 STG.E.128 [R2.64+0x40], R36 ;  /* 0x0000402402009986 */ /* 0x0025e8000c101d10 */
[----:B------:R2:W-:Y:S02]  /*14b20*/  @!P0 STG.E.128 [R2.64+0x80], R32 ;  /* 0x0000802002008986 */ /* 0x0005e4000c101d10 */
.L_x_542:
[----:B------:R-:W-:Y:S05]  /*14b30*/  BSYNC B0 ;  /* 0x0000000000007941 */ /* 0x000fea0003800000 */
.L_x_541:
        /* <DEDUP_REMOVED lines=8> */
[----:B-----5:R-:W-:Y:S01]  /*14bc0*/  IADD3 R10, P0, R16, 0x40, RZ ;  /* 0x00000040100a7810 */ /* 0x020fe20007f1e0ff */
        /* <DEDUP_REMOVED lines=12> */
[----:B-1----:R1:W-:Y:S04]  /*14c90*/  @!P2 STG.E.128 [R2.64], R52 ;  /* 0x000000340200a986 */ /* 0x0023e8000c101d10 */
[----:B------:R1:W-:Y:S04]  /*14ca0*/  @!P1 STG.E.128 [R2.64+0x40], R48 ;  /* 0x0000403002009986 */ /* 0x0003e8000c101d10 */
[----:B------:R1:W-:Y:S02]  /*14cb0*/  @!P0 STG.E.128 [R2.64+0x80], R44 ;  /* 0x0000802c02008986 */ /* 0x0003e4000c101d10 */
.L_x_544:
[----:B------:R-:W-:Y:S05]  /*14cc0*/  BSYNC B0 ;  /* 0x0000000000007941 */ /* 0x000fea0003800000 */
.L_x_543:
[----:B------:R-:W2:Y:S02]  /*14cd0*/  LDL.LU R0, [R1+0x4c] ;  /* 0x00004c0001007983 */ /* 0x000ea40000300800 */
[----:B--2---:R-:W-:-:S13]  /*14ce0*/  ISETP.GE.AND P0, PT, R0, UR10, PT ;  /* 0x0000000a00007c0c */ /* 0x004fda000bf06270 */
[----:B------:R-:W-:Y:S05]  /*14cf0*/  @P0 EXIT ;  /* 0x000000000000094d */ /* 0x000fea0003800000 */
[----:B-----5:R-:W-:Y:S01]  /*14d00*/  IADD3 R6, P0, R16, 0x60, RZ ;  /* 0x0000006010067810 */ /* 0x020fe20007f1e0ff */
[----:B-1----:R-:W-:Y:S01]  /*14d10*/  IMAD.MOV.U32 R2, RZ, RZ, R8 ;  /* 0x000000ffff027224 */ /* 0x002fe200078e0008 */
        /* <DEDUP_REMOVED lines=16> */
.L_x_503:
        /* <DEDUP_REMOVED lines=27> */
[----:B------:R-:W-:Y:S02]  /*14fd0*/  ULDC.64 UR4, c[0x0][0x1f0] ;  /* 0x00007c0000047ab9 */ /* 0x000fe40000000a00 */
        /* <DEDUP_REMOVED lines=23> */
[----:B------:R-:W-:Y:S01]  /*15150*/  UIMAD UR17, UR11, UR14, UR17 ;  /* 0x0000000e0b1172a4 */ /* 0x000fe2000f8e0211 */
[----:B--2---:R-:W-:Y:S01]  /*15160*/  IMAD.WIDE R2, R4, 0x80, R6 ;  /* 0x0000008004027825 */ /* 0x004fe200078e0206 */
        /* <DEDUP_REMOVED lines=25> */
.L_x_546:
[----:B------:R-:W-:Y:S05]  /*15300*/  BSYNC B0 ;  /* 0x0000000000007941 */ /* 0x000fea0003800000 */
.L_x_545:
        /* <DEDUP_REMOVED lines=20> */
.L_x_548:
[----:B------:R-:W-:Y:S05]  /*15450*/  BSYNC B0 ;  /* 0x0000000000007941 */ /* 0x000fea0003800000 */
.L_x_547:
        /* <DEDUP_REMOVED lines=20> */
.L_x_550:
[----:B------:R-:W-:Y:S05]  /*155a0*/  BSYNC B0 ;  /* 0x0000000000007941 */ /* 0x000fea0003800000 */
.L_x_549:
        /* <DEDUP_REMOVED lines=19> */
.L_x_552:
[----:B------:R-:W-:Y:S05]  /*156e0*/  BSYNC B0 ;  /* 0x0000000000007941 */ /* 0x000fea0003800000 */
.L_x_551:
        /* <DEDUP_REMOVED lines=35> */
.L_x_553:
        /* <DEDUP_REMOVED lines=14> */
.L_x_993:


//--------------------- .text._ZN5flash16flash_fwd_kernelI23Flash_fwd_kernel_traitsILi96ELi128ELi64ELi4ELb0ELb0EN7cutlass10bfloat16_tE19Flash_kernel_traitsILi96ELi128ELi64ELi4ES3_EELb1ELb1ELb0ELb1ELb0ELb0ELb0ELb1EEEvNS_16Flash_fwd_paramsE --------------------------
	.section	.text._ZN5flash16flash_fwd_kernelI23Flash_fwd_kernel_traitsILi96ELi128ELi64ELi4ELb0ELb0EN7cutlass10bfloat16_tE19Flash_kernel_traitsILi96ELi128ELi64ELi4ES3_EELb1ELb1ELb0ELb1ELb0ELb0ELb0ELb1EEEvNS_16Flash_fwd_paramsE,"ax",@progbits
	.sectioninfo	@"SHI_REGISTERS=255"
	.align	128
        .global         _ZN5flash16flash_fwd_kernelI23Flash_fwd_kernel_traitsILi96ELi128ELi64ELi4ELb0ELb0EN7cutlass10bfloat16_tE19Flash_kernel_traitsILi96ELi128ELi64ELi4ES3_EELb1ELb1ELb0ELb1ELb0ELb0ELb0ELb1EEEvNS_16Flash_fwd_paramsE
        .type           _ZN5flash16flash_fwd_kernelI23Flash_fwd_kernel_traitsILi96ELi128ELi64ELi4ELb0ELb0EN7cutlass10bfloat16_tE19Flash_kernel_traitsILi96ELi128ELi64ELi4ES3_EELb1ELb1ELb0ELb1ELb0ELb0ELb0ELb1EEEvNS_16Flash_fwd_paramsE,@function
        .size           _ZN5flash16flash_fwd_kernelI23Flash_fwd_kernel_traitsILi96ELi128ELi64ELi4ELb0ELb0EN7cutlass10bfloat16_tE19Flash_kernel_traitsILi96ELi128ELi64ELi4ES3_EELb1ELb1ELb0ELb1ELb0ELb0ELb0ELb1EEEvNS_16Flash_fwd_paramsE,(.L_x_977 - _ZN5flash16flash_fwd_kernelI23Flash_fwd_kernel_traitsILi96ELi128ELi64ELi4ELb0ELb0EN7cutlass10bfloat16_tE19Flash_kernel_traitsILi96ELi128ELi64ELi4ES3_EELb1ELb1ELb0ELb1ELb0ELb0ELb0ELb1EEEvNS_16Flash_fwd_paramsE)
        .other          _ZN5flash16flash_fwd_kernelI23Flash_fwd_kernel_traitsILi96ELi128ELi64ELi4ELb0ELb0EN7cutlass10bfloat16_tE19Flash_kernel_traitsILi96ELi128ELi64ELi4ES3_EELb1ELb1ELb0ELb1ELb0ELb0ELb0ELb1EEEvNS_16Flash_fwd_paramsE,@"STO_CUDA_ENTRY STV_DEFAULT"
_ZN5flash16flash_fwd_kernelI23Flash_fwd_kernel_traitsILi96ELi128ELi64ELi4ELb0ELb0EN7cutlass10bfloat16_tE19Flash_kernel_traitsILi96ELi128ELi64ELi4ES3_EELb1ELb1ELb0ELb1ELb0ELb0ELb0ELb1EEEvNS_16Flash_fwd_paramsE:
.text._ZN5flash16flash_fwd_kernelI23Flash_fwd_kernel_traitsILi96ELi128ELi64ELi4ELb0ELb0EN7cutlass10bfloat16_tE19Flash_kernel_traitsILi96ELi128ELi64ELi4ES3_EELb1ELb1ELb0ELb1ELb0ELb0ELb0ELb1EEEvNS_16Flash_fwd_paramsE:
[----:B------:R-:W-:Y:S02]  /*0000*/  MOV R1, c[0x0][0x28] ;  /* 0x00000a0000017a02 */ /* 0x000fe40000000f00 */
[----:B------:R-:W-:Y:S01]  /*0010*/  ULDC.64 UR4, c[0x0][0x40] ;  /* 0x0000100000047ab9 */ /* 0x000fe20000000a00 */
[----:B------:R-:W-:Y:S01]  /*0020*/  BSSY B3, `(.L_x_554) ;  /* 0x0000005000037945 */ /* 0x000fe20003800000 */
[----:B------:R-:W-:Y:S01]  /*0030*/  UIADD3 UR6, UP0, UR4, 0x160, URZ ;  /* 0x0000016004067890 */ /* 0x000fe2000ff1e03f */
[----:B------:R-:W-:-:S03]  /*0040*/  IADD3 R1, R1, -0x258, RZ ;  /* 0xfffffda801017810 */ /* 0x000fc60007ffe0ff */
[----:B------:R-:W-:-:S07]  /*0050*/  UIADD3.X UR7, URZ, UR5, URZ, UP0, !UPT ;  /* 0x000000053f077290 */ /* 0x000fce00087fe43f */
[----:B------:R-:W-:Y:S05]  /*0060*/  CALL.REL.NOINC `($_ZN5flash16flash_fwd_kernelI23Flash_fwd_kernel_traitsILi96ELi128ELi64ELi4ELb0ELb0EN7cutlass10bfloat16_tE19Flash_kernel_traitsILi96ELi128ELi64ELi4ES3_EELb1ELb1ELb0ELb1ELb0ELb0ELb0ELb1EEEvNS_16Flash_fwd_paramsE$_ZN5flash22compute_attn_1rowblockI23Flash_fwd_kernel_traitsILi96ELi128ELi64ELi4ELb0ELb0EN7cutlass10bfloat16_tE19Flash_kernel_traitsILi96ELi128ELi64ELi4ES3_EELb1ELb1ELb0ELb1ELb0ELb0ELb0ELb1ENS_16Flash_fwd_paramsEEEvRKT8_iii) ;  /* 0x0000002000007944 */ /* 0x000fea0003c00000 */
[----:B------:R-:W-:Y:S05]  /*0070*/  BSYNC B3 ;  /* 0x0000000000037941 */ /* 0x000fea0003800000 */
.L_x_554:
[----:B------:R-:W-:Y:S05]  /*0080*/  EXIT ;  /* 0x000000000000794d */ /* 0x000fea0003800000 */
        .type           $_ZN5flash16flash_fwd_kernelI23Flash_fwd_kernel_traitsILi96ELi128ELi64ELi4ELb0ELb0EN7cutlass10bfloat16_tE19Flash_kernel_traitsILi96ELi128ELi64ELi4ES3_EELb1ELb1ELb0ELb1ELb0ELb0ELb0ELb1EEEvNS_16Flash_fwd_paramsE$_ZN5flash22compute_attn_1rowblockI23Flash_fwd_kernel_traitsILi96ELi128ELi64ELi4ELb0ELb0EN7cutlass10bfloat16_tE19Flash_kernel_traitsILi96ELi128ELi64ELi4ES3_EELb1ELb1ELb0ELb1ELb0ELb0ELb0ELb1ENS_16Flash_fwd_paramsEEEvRKT8_iii,@function
        .size           $_ZN5flash16flash_fwd_kernelI23Flash_fwd_kernel_traitsILi96ELi128ELi64ELi4ELb0ELb0EN7cutlass10bfloat16_tE19Flash_kernel_traitsILi96ELi128ELi64ELi4ES3_EELb1ELb1ELb0ELb1ELb0ELb0ELb0ELb1EEEvNS_16Flash_fwd_paramsE$_ZN5flash22compute_attn_1rowblockI23Flash_fwd_kernel_traitsILi96ELi128ELi64ELi4ELb0ELb0EN7cutlass10bfloat16_tE19Flash_kernel_traitsILi96ELi128ELi64ELi4ES3_EELb1ELb1ELb0ELb1ELb0ELb0ELb0ELb1ENS_16Flash_fwd_paramsEEEvRKT8_iii,($__internal_0_$__cuda_sm70_shflsync_bfly_p - $_ZN5flash16flash_fwd_kernelI23Flash_fwd_kernel_traitsILi96ELi128ELi64ELi4ELb0ELb0EN7cutlass10bfloat16_tE19Flash_kernel_traitsILi96ELi128ELi64ELi4ES3_EELb1ELb1ELb0ELb1ELb0ELb0ELb0ELb1EEEvNS_16Flash_fwd_paramsE$_ZN5flash22compute_attn_1rowblockI23Flash_fwd_kernel_traitsILi96ELi128ELi64ELi4ELb0ELb0EN7cutlass10bfloat16_tE19Flash_kernel_traitsILi96ELi128ELi64ELi4ES3_EELb1ELb1ELb0ELb1ELb0ELb0ELb0ELb1ENS_16Flash_fwd_paramsEEEvRKT8_iii)
$_ZN5flash16flash_fwd_kernelI23Flash_fwd_kernel_traitsILi96ELi128ELi64ELi4ELb0ELb0EN7cutlass10bfloat16_tE19Flash_kernel_traitsILi96ELi128ELi64ELi4ES3_EELb1ELb1ELb0ELb1ELb0ELb0ELb0ELb1EEEvNS_16Flash_fwd_paramsE$_ZN5flash22compute_attn_1rowblockI23Flash_fwd_kernel_traitsILi96ELi128ELi64ELi4ELb0ELb0EN7cutlass10bfloat16_tE19Flash_kernel_traitsILi96ELi128ELi64ELi4ES3_EELb1ELb1ELb0ELb1ELb0ELb0ELb0ELb1ENS_16Flash_fwd_paramsEEEvRKT8_iii:
[----:B------:R-:W-:Y:S01]  /*0090*/  IMAD.U32 R2, RZ, RZ, UR6 ;  /* 0x00000006ff027e24 */ /* 0x000fe2000f8e00ff */
[----:B------:R-:W-:Y:S01]  /*00a0*/  ULDC.64 UR4, c[0x0][0x118] ;  /* 0x0000460000047ab9 */ /* 0x000fe20000000a00 */
[----:B------:R-:W-:-:S05]  /*00b0*/  IMAD.U32 R3, RZ, RZ, UR7 ;  /* 0x00000007ff037e24 */ /* 0x000fca000f8e00ff */
[----:B------:R-:W2:Y:S04]  /*00c0*/  LD.E.U8 R0, [R2.64+0x1a4] ;  /* 0x0001a40402007980 */ /* 0x000ea8000c101100 */
[----:B------:R-:W3:Y:S01]  /*00d0*/  LD.E.64 R182, [R2.64+0x190] ;  /* 0x0001900402b67980 */ /* 0x000ee2000c101b00 */
[----:B------:R-:W1:Y:S03]  /*00e0*/  S2UR UR10, SR_CTAID.Y ;  /* 0x00000000000a79c3 */ /* 0x000e660000002600 */
[----:B------:R-:W4:Y:S04]  /*00f0*/  S2R R44, SR_TID.X ;  /* 0x00000000002c7919 */ /* 0x000f280000002100 */
[----:B------:R-:W3:Y:S01]  /*0100*/  LD.E.64 R6, [R2.64+0x198] ;  /* 0x0001980402067980 */ /* 0x000ee2000c101b00 */
[----:B------:R-:W1:Y:S08]  /*0110*/  S2UR UR9, SR_CTAID.X ;  /* 0x00000000000979c3 */ /* 0x000e700000002500 */
[----:B------:R-:W1:Y:S02]  /*0120*/  S2UR UR8, SR_CTAID.Z ;  /* 0x00000000000879c3 */ /* 0x000e640000002700 */
[----:B-1----:R-:W-:-:S06]  /*0130*/  ULOP3.LUT UR8, UR8, UR9, UR10, 0xfe, !UPT ;  /* 0x0000000908087292 */ /* 0x002fcc000f8efe0a */
[----:B----4-:R-:W-:-:S13]  /*0140*/  LOP3.LUT P2, RZ, R44, UR8, RZ, 0xfc, !PT ;  /* 0x000000082cff7c12 */ /* 0x010fda000f84fcff */
[----:B------:R1:W4:Y:S01]  /*0150*/  @!P2 LD.E.64 R10, [R2.64+0x1a8] ;  /* 0x0001a804020aa980 */ /* 0x000322000c101b00 */
[----:B--2---:R-:W-:-:S13]  /*0160*/  ISETP.NE.AND P1, PT, R0, RZ, PT ;  /* 0x000000ff0000720c */ /* 0x004fda0003f25270 */
[----:B---3--:R-:W4:Y:S04]  /*0170*/  @P1 LD.E.64 R182, [R182.64] ;  /* 0x00000004b6b61980 */ /* 0x008f28000c101b00 */
[----:B------:R1:W2:Y:S01]  /*0180*/  @P1 LD.E R0, [R2.64+0x1a0] ;  /* 0x0001a00402001980 */ /* 0x0002a2000c101900 */
[----:B------:R-:W-:Y:S01]  /*0190*/  IMAD.U32 R198, RZ, RZ, UR6 ;  /* 0x00000006ffc67e24 */ /* 0x000fe2000f8e00ff */
[----:B------:R-:W-:Y:S01]  /*01a0*/  MOV R199, UR7 ;  /* 0x0000000700c77c02 */ /* 0x000fe20008000f00 */
[----:B------:R-:W-:Y:S02]  /*01b0*/  IMAD.U32 R8, RZ, RZ, UR6 ;  /* 0x00000006ff087e24 */ /* 0x000fe4000f8e00ff */
[----:B------:R-:W-:Y:S01]  /*01c0*/  IMAD.U32 R9, RZ, RZ, UR7 ;  /* 0x00000007ff097e24 */ /* 0x000fe2000f8e00ff */
[----:B------:R-:W-:Y:S01]  /*01d0*/  MOV R5, UR7 ;  /* 0x0000000700057c02 */ /* 0x000fe20008000f00 */
[----:B------:R-:W-:Y:S01]  /*01e0*/  IMAD.U32 R4, RZ, RZ, UR6 ;  /* 0x00000006ff047e24 */ /* 0x000fe2000f8e00ff */
[----:B------:R3:W5:Y:S04]  /*01f0*/  LD.E.U8 R198, [R198.64+0x178] ;  /* 0x00017804c6c67980 */ /* 0x000768000c101100 */
[----:B------:R2:W3:Y:S04]  /*0200*/  LD.E R12, [R8.64+0x60] ;  /* 0x00006004080c7980 */ /* 0x0004e8000c101900 */
[----:B-1----:R-:W3:Y:S04]  /*0210*/  @P1 LD.E.64 R2, [R6.64] ;  /* 0x0000000406021980 */ /* 0x002ee8000c101b00 */
[----:B----4-:R-:W-:Y:S04]  /*0220*/  @!P2 ST.E.64 [R10.64], R182 ;  /* 0x000000b60a00a985 */ /* 0x010fe8000c101b04 */
[----:B--2---:R-:W2:Y:S01]  /*0230*/  @!P2 LD.E.64 R8, [R4.64+0x1a8] ;  /* 0x0001a8040408a980 */ /* 0x004ea2000c101b00 */
[----:B---3--:R-:W-:-:S05]  /*0240*/  @P1 IADD3 R0, P0, R0, R2, RZ ;  /* 0x0000000200001210 */ /* 0x008fca0007f1e0ff */
[----:B------:R-:W-:Y:S02]  /*0250*/  @P1 IMAD.X R2, RZ, RZ, R3, P0 ;  /* 0x000000ffff021224 */ /* 0x000fe400000e0603 */
[----:B------:R-:W-:Y:S02]  /*0260*/  @P1 IMAD.MOV.U32 R6, RZ, RZ, R0 ;  /* 0x000000ffff061224 */ /* 0x000fe400078e0000 */
[----:B------:R-:W-:-:S03]  /*0270*/  @P1 IMAD.MOV.U32 R7, RZ, RZ, R2 ;  /* 0x000000ffff071224 */ /* 0x000fc600078e0002 */
[----:B------:R-:W-:Y:S01]  /*0280*/  @!P2 MOV R2, R6 ;  /* 0x000000060002a202 */ /* 0x000fe20000000f00 */
[----:B------:R-:W-:-:S05]  /*0290*/  @!P2 IMAD.MOV.U32 R3, RZ, RZ, R7 ;  /* 0x000000ffff03a224 */ /* 0x000fca00078e0007 */
[----:B--2---:R1:W-:Y:S04]  /*02a0*/  @!P2 ST.E.64 [R8.64+0x8], R2 ;  /* 0x000008020800a985 */ /* 0x0043e8000c101b04 */
[----:B------:R-:W2:Y:S04]  /*02b0*/  LD.E.64 R4, [R4.64+0xe0] ;  /* 0x0000e00404047980 */ /* 0x000ea8000c101b00 */
[----:B------:R-:W3:Y:S01]  /*02c0*/  S2R R174, SR_CTAID.Y ;  /* 0x0000000000ae7919 */ /* 0x000ee20000002600 */
[----:B------:R-:W-:Y:S02]  /*02d0*/  IMAD.MOV.U32 R50, RZ, RZ, -0x1 ;  /* 0xffffffffff327424 */ /* 0x000fe400078e00ff */
[----:B-1----:R-:W-:Y:S01]  /*02e0*/  IMAD.U32 R2, RZ, RZ, UR6 ;  /* 0x00000006ff027e24 */ /* 0x002fe2000f8e00ff */
[----:B------:R-:W-:-:S06]  /*02f0*/  MOV R3, UR7 ;  /* 0x0000000700037c02 */ /* 0x000fcc0008000f00 */
[----:B------:R-:W4:Y:S01]  /*0300*/  LD.E.64 R2, [R2.64+0xe8] ;  /* 0x0000e80402027980 */ /* 0x000f22000c101b00 */
[----:B--2---:R-:W-:-:S04]  /*0310*/  ISETP.NE.U32.AND P3, PT, R4, RZ, PT ;  /* 0x000000ff0400720c */ /* 0x004fc80003f65070 */
[----:B------:R-:W-:Y:S01]  /*0320*/  ISETP.NE.AND.EX P3, PT, R5, RZ, PT, P3 ;  /* 0x000000ff0500720c */ /* 0x000fe20003f65330 */
[----:B---3--:R-:W-:-:S12]  /*0330*/  IMAD.WIDE R4, R174, 0x4, R4 ;  /* 0x00000004ae047825 */ /* 0x008fd800078e0204 */
[----:B------:R-:W2:Y:S04]  /*0340*/  @P3 LD.E R50, [R4.64] ;  /* 0x0000000404323980 */ /* 0x000ea8000c101900 */
[----:B------:R-:W1:Y:S01]  /*0350*/  S2R R175, SR_CTAID.Z ;  /* 0x0000000000af7919 */ /* 0x000e620000002700 */
[----:B------:R-:W-:-:S04]  /*0360*/  SHF.R.S32.HI R42, RZ, 0x1f, R44 ;  /* 0x0000001fff2a7819 */ /* 0x000fc8000001142c */
[----:B------:R-:W-:-:S04]  /*0370*/  LEA.HI R40, R42, R44, RZ, 0x5 ;  /* 0x0000002c2a287211 */ /* 0x000fc800078f28ff */
[----:B------:R-:W-:-:S05]  /*0380*/  LOP3.LUT R0, R40, 0xffffffe0, RZ, 0xc0, !PT ;  /* 0xffffffe028007812 */ /* 0x000fca00078ec0ff */
[----:B------:R-:W-:Y:S02]  /*0390*/  IMAD.IADD R55, R44, 0x1, -R0 ;  /* 0x000000012c377824 */ /* 0x000fe400078e0a00 */
[----:B-1----:R-:W-:-:S05]  /*03a0*/  IMAD R8, R174, R12, R175 ;  /* 0x0000000cae087224 */ /* 0x002fca00078e02af */
[----:B------:R-:W-:-:S04]  /*03b0*/  SHF.L.U32 R8, R8, 0x5, RZ ;  /* 0x0000000508087819 */ /* 0x000fc800000006ff */
[----:B------:R-:W-:Y:S01]  /*03c0*/  IADD3 R172, P2, P1, R8, R6, R55 ;  /* 0x0000000608ac7210 */ /* 0x000fe2000795e037 */
[----:B------:R1:W-:Y:S01]  /*03d0*/  STL.64 [R1+0x128], R182 ;  /* 0x000128b601007387 */ /* 0x0003e20000100a00 */
[----:B----4-:R-:W-:-:S03]  /*03e0*/  ISETP.NE.U32.AND P0, PT, R2, RZ, PT ;  /* 0x000000ff0200720c */ /* 0x010fc60003f05070 */
[----:B------:R1:W-:Y:S01]  /*03f0*/  STL [R1+0x1a4], R172 ;  /* 0x0001a4ac01007387 */ /* 0x0003e20000100800 */
[----:B------:R-:W-:Y:S02]  /*0400*/  ISETP.NE.AND.EX P0, PT, R3, RZ, PT, P0 ;  /* 0x000000ff0300720c */ /* 0x000fe40003f05300 */
[----:B------:R-:W-:Y:S02]  /*0410*/  SHF.R.S32.HI R0, RZ, 0x1f, R55 ;  /* 0x0000001fff007819 */ /* 0x000fe40000011437 */
[----:B------:R-:W-:Y:S01]  /*0420*/  SHF.R.S32.HI R9, RZ, 0x1f, R8 ;  /* 0x0000001fff097819 */ /* 0x000fe20000011408 */
[----:B------:R-:W-:Y:S01]  /*0430*/  BSSY B0, `(.L_x_555) ;  /* 0x000000c000007945 */ /* 0x000fe20003800000 */
[----:B------:R-:W-:Y:S02]  /*0440*/  IMAD.MOV.U32 R32, RZ, RZ, -0x1 ;  /* 0xffffffffff207424 */ /* 0x000fe400078e00ff */
[----:B------:R-:W-:Y:S01]  /*0450*/  IADD3.X R169, R9, R7, R0, P2, P1 ;  /* 0x0000000709a97210 */ /* 0x000fe200017e2400 */
[----:B------:R-:W-:Y:S01]  /*0460*/  IMAD.WIDE R6, R174, 0x4, R2 ;  /* 0x00000004ae067825 */ /* 0x000fe200078e0202 */
[----:B--2---:R1:W-:Y:S03]  /*0470*/  STL [R1+0x1a0], R50 ;  /* 0x0001a03201007387 */ /* 0x0043e60000100800 */
[----:B------:R-:W-:Y:S05]  /*0480*/  @!P0 BRA `(.L_x_556) ;  /* 0x0000006000008947 */ /* 0x000fea0003800000 */
[----:B------:R-:W-:Y:S01]  /*0490*/  IMAD.U32 R2, RZ, RZ, UR6 ;  /* 0x00000006ff027e24 */ /* 0x000fe2000f8e00ff */
[----:B------:R-:W-:-:S05]  /*04a0*/  MOV R3, UR7 ;  /* 0x0000000700037c02 */ /* 0x000fca0008000f00 */
[----:B------:R-:W2:Y:S02]  /*04b0*/  LD.E.U8 R2, [R2.64+0x1b2] ;  /* 0x0001b20402027980 */ /* 0x000ea4000c101100 */
[----:B--2---:R-:W-:-:S13]  /*04c0*/  ISETP.NE.AND P1, PT, R2, RZ, PT ;  /* 0x000000ff0200720c */ /* 0x004fda0003f25270 */
[----:B------:R-:W-:Y:S05]  /*04d0*/  @!P1 BRA `(.L_x_556) ;  /* 0x0000001000009947 */ /* 0x000fea0003800000 */
[----:B------:R2:W5:Y:S02]  /*04e0*/  LD.E R32, [R6.64] ;  /* 0x0000000406207980 */ /* 0x000564000c101900 */
.L_x_556:
[----:B------:R-:W-:Y:S05]  /*04f0*/  BSYNC B0 ;  /* 0x0000000000007941 */ /* 0x000fea0003800000 */
.L_x_555:
[----:B------:R3:W4:Y:S01]  /*0500*/  @P3 LD.E R0, [R4.64+0x4] ;  /* 0x0000040404003980 */ /* 0x000722000c101900 */
[----:B------:R-:W-:Y:S02]  /*0510*/  IMAD.U32 R2, RZ, RZ, UR6 ;  /* 0x00000006ff027e24 */ /* 0x000fe4000f8e00ff */
[----:B------:R-:W-:-:S06]  /*0520*/  IMAD.U32 R3, RZ, RZ, UR7 ;  /* 0x00000007ff037e24 */ /* 0x000fcc000f8e00ff */
[----:B--2---:R-:W2:Y:S01]  /*0530*/  LD.E.64 R2, [R2.64+0xf0] ;  /* 0x0000f00402027980 */ /* 0x004ea2000c101b00 */
[----:B---3--:R-:W-:Y:S01]  /*0540*/  IMAD.U32 R4, RZ, RZ, UR6 ;  /* 0x00000006ff047e24 */ /* 0x008fe2000f8e00ff */
[----:B------:R-:W-:Y:S02]  /*0550*/  MOV R5, UR7 ;  /* 0x0000000700057c02 */ /* 0x000fe40008000f00 */
[----:B------:R-:W-:Y:S02]  /*0560*/  MOV R12, RZ ;  /* 0x000000ff000c7202 */ /* 0x000fe40000000f00 */
[----:B----4-:R-:W-:-:S06]  /*0570*/  @P3 IADD3 R49, -R50, R0, RZ ;  /* 0x0000000032313210 */ /* 0x010fcc0007ffe1ff */
[----:B------:R-:W3:Y:S01]  /*0580*/  @!P3 LD.E R49, [R4.64+0xb4] ;  /* 0x0000b4040431b980 */ /* 0x000ee2000c101900 */
[----:B--2---:R-:W-:-:S04]  /*0590*/  ISETP.NE.U32.AND P1, PT, R2, RZ, PT ;  /* 0x000000ff0200720c */ /* 0x004fc80003f25070 */
[----:B------:R-:W-:-:S13]  /*05a0*/  ISETP.NE.AND.EX P1, PT, R3, RZ, PT, P1 ;  /* 0x000000ff0300720c */ /* 0x000fda0003f25310 */
[----:B------:R-:W-:-:S05]  /*05b0*/  @P1 IMAD.WIDE R2, R174, 0x4, R2 ;  /* 0x00000004ae021825 */ /* 0x000fca00078e0202 */
[----:B------:R2:W5:Y:S01]  /*05c0*/  @P1 LD.E R12, [R2.64] ;  /* 0x00000004020c1980 */ /* 0x000562000c101900 */
[----:B------:R-:W-:Y:S03]  /*05d0*/  BSSY B0, `(.L_x_557) ;  /* 0x000000e000007945 */ /* 0x000fe60003800000 */
[----:B---3--:R2:W-:Y:S01]  /*05e0*/  STL [R1+0x1b4], R49 ;  /* 0x0001b43101007387 */ /* 0x0085e20000100800 */
[----:B------:R-:W-:Y:S05]  /*05f0*/  @!P0 BRA `(.L_x_558) ;  /* 0x0000008000008947 */ /* 0x000fea0003800000 */
[----:B--2---:R-:W-:Y:S01]  /*0600*/  IMAD.U32 R2, RZ, RZ, UR6 ;  /* 0x00000006ff027e24 */ /* 0x004fe2000f8e00ff */
[----:B------:R-:W-:-:S05]  /*0610*/  MOV R3, UR7 ;  /* 0x0000000700037c02 */ /* 0x000fca0008000f00 */
[----:B------:R-:W2:Y:S02]  /*0620*/  LD.E.U8 R2, [R2.64+0x1b2] ;  /* 0x0001b20402027980 */ /* 0x000ea4000c101100 */
[----:B--2---:R-:W-:-:S13]  /*0630*/  ISETP.NE.AND P0, PT, R2, RZ, PT ;  /* 0x000000ff0200720c */ /* 0x004fda0003f05270 */
[----:B------:R-:W2:Y:S02]  /*0640*/  @P0 LD.E R0, [R6.64+0x4] ;  /* 0x0000040406000980 */ /* 0x000ea4000c101900 */
[----:B--2--5:R-:W-:-:S06]  /*0650*/  @P0 IMAD.IADD R4, R0, 0x1, -R32 ;  /* 0x0000000100040824 */ /* 0x024fcc00078e0a20 */
[----:B------:R2:W5:Y:S01]  /*0660*/  @!P0 LD.E R4, [R6.64] ;  /* 0x0000000406048980 */ /* 0x000562000c101900 */
[----:B------:R-:W-:Y:S05]  /*0670*/  BRA `(.L_x_559) ;  /* 0x0000003000007947 */ /* 0x000fea0003800000 */
.L_x_558:
[----:B--2---:R-:W-:Y:S02]  /*0680*/  MOV R2, UR6 ;  /* 0x0000000600027c02 */ /* 0x004fe40008000f00 */
[----:B------:R-:W-:-:S05]  /*0690*/  MOV R3, UR7 ;  /* 0x0000000700037c02 */ /* 0x000fca0008000f00 */
[----:B------:R2:W5:Y:S02]  /*06a0*/  LD.E R4, [R2.64+0xb8] ;  /* 0x0000b80402047980 */ /* 0x000564000c101900 */
.L_x_559:
[----:B------:R-:W-:Y:S05]  /*06b0*/  BSYNC B0 ;  /* 0x0000000000007941 */ /* 0x000fea0003800000 */
.L_x_557:
[----:B--2---:R-:W-:Y:S02]  /*06c0*/  IMAD.U32 R2, RZ, RZ, UR6 ;  /* 0x00000006ff027e24 */ /* 0x004fe4000f8e00ff */
[----:B------:R-:W-:-:S06]  /*06d0*/  IMAD.U32 R3, RZ, RZ, UR7 ;  /* 0x00000007ff037e24 */ /* 0x000fcc000f8e00ff */
[----:B------:R-:W2:Y:S01]  /*06e0*/  LD.E.64 R2, [R2.64+0xf8] ;  /* 0x0000f80402027980 */ /* 0x000ea2000c101b00 */
[----:B------:R-:W-:Y:S01]  /*06f0*/  BSSY B1, `(.L_x_560) ;  /* 0x0000015000017945 */ /* 0x000fe20003800000 */
[----:B--2---:R-:W-:-:S04]  /*0700*/  ISETP.NE.U32.AND P0, PT, R2, RZ, PT ;  /* 0x000000ff0200720c */ /* 0x004fc80003f05070 */
[----:B------:R-:W-:-:S13]  /*0710*/  ISETP.NE.AND.EX P0, PT, R3, RZ, PT, P0 ;  /* 0x000000ff0300720c */ /* 0x000fda0003f05300 */
[----:B------:R-:W-:Y:S05]  /*0720*/  @!P0 BRA `(.L_x_561) ;  /* 0x0000004000008947 */ /* 0x000fea0003800000 */
[----:B------:R-:W-:-:S05]  /*0730*/  IMAD.WIDE R2, R174, 0x4, R2 ;  /* 0x00000004ae027825 */ /* 0x000fca00078e0202 */
[----:B------:R-:W2:Y:S02]  /*0740*/  LD.E R0, [R2.64] ;  /* 0x0000000402007980 */ /* 0x000ea4000c101900 */
[----:B--2--5:R-:W-:Y:S01]  /*0750*/  IADD3 R54, R0, -R12, RZ ;  /* 0x8000000c00367210 */ /* 0x024fe20007ffe0ff */
[----:B------:R-:W-:Y:S05]  /*0760*/  BRA `(.L_x_562) ;  /* 0x000000d000007947 */ /* 0x000fea0003800000 */
.L_x_561:
[----:B------:R-:W-:Y:S01]  /*0770*/  IMAD.U32 R2, RZ, RZ, UR6 ;  /* 0x00000006ff027e24 */ /* 0x000fe2000f8e00ff */
[----:B------:R-:W-:-:S06]  /*0780*/  MOV R3, UR7 ;  /* 0x0000000700037c02 */ /* 0x000fcc0008000f00 */
[----:B------:R-:W2:Y:S01]  /*0790*/  LD.E.64 R2, [R2.64+0x108] ;  /* 0x0001080402027980 */ /* 0x000ea2000c101b00 */
[----:B------:R-:W-:Y:S01]  /*07a0*/  BSSY B0, `(.L_x_563) ;  /* 0x0000008000007945 */ /* 0x000fe20003800000 */
[----:B------:R-:W-:Y:S01]  /*07b0*/  IMAD.MOV.U32 R0, RZ, RZ, RZ ;  /* 0x000000ffff007224 */ /* 0x000fe200078e00ff */
[----:B--2---:R-:W-:-:S04]  /*07c0*/  ISETP.NE.U32.AND P0, PT, R2, RZ, PT ;  /* 0x000000ff0200720c */ /* 0x004fc80003f05070 */
[----:B------:R-:W-:-:S13]  /*07d0*/  ISETP.NE.AND.EX P0, PT, R3, RZ, PT, P0 ;  /* 0x000000ff0300720c */ /* 0x000fda0003f05300 */
[----:B------:R-:W-:Y:S05]  /*07e0*/  @!P0 BRA `(.L_x_564) ;  /* 0x0000003000008947 */ /* 0x000fea0003800000 */
[----:B------:R-:W-:Y:S02]  /*07f0*/  MOV R2, UR6 ;  /* 0x0000000600027c02 */ /* 0x000fe40008000f00 */
[----:B------:R-:W-:-:S05]  /*0800*/  MOV R3, UR7 ;  /* 0x0000000700037c02 */ /* 0x000fca0008000f00 */
[----:B------:R2:W5:Y:S02]  /*0810*/  LD.E R0, [R2.64+0xbc] ;  /* 0x0000bc0402007980 */ /* 0x000564000c101900 */
.L_x_564:
[----:B------:R-:W-:Y:S05]  /*0820*/  BSYNC B0 ;  /* 0x0000000000007941 */ /* 0x000fea0003800000 */
.L_x_563:
[----:B-----5:R-:W-:Y:S02]  /*0830*/  IADD3 R54, R0, R4, -R12 ;  /* 0x0000000400367210 */ /* 0x020fe40007ffe80c */
.L_x_562:
[----:B------:R-:W-:Y:S05]  /*0840*/  BSYNC B1 ;  /* 0x0000000000017941 */ /* 0x000fea0003800000 */
.L_x_560:
[----:B------:R-:W3:Y:S01]  /*0850*/  S2R R48, SR_CTAID.X ;  /* 0x0000000000307919 */ /* 0x000ee20000002500 */
[----:B------:R-:W-:Y:S01]  /*0860*/  MOV R0, 0x70 ;  /* 0x0000007000007802 */ /* 0x000fe20000000f00 */
[----:B--2---:R-:W-:-:S03]  /*0870*/  IMAD.MOV.U32 R3, RZ, RZ, 0x0 ;  /* 0x00000000ff037424 */ /* 0x004fc600078e00ff */
[----:B------:R-:W-:Y:S01]  /*0880*/  MOV R2, R0 ;  /* 0x0000000000027202 */ /* 0x000fe20000000f00 */
[----:B---3--:R-:W-:-:S05]  /*0890*/  IMAD.SHL.U32 R170, R48, 0x80, RZ ;  /* 0x0000008030aa7824 */ /* 0x008fca00078e00ff */
[----:B------:R-:W-:-:S13]  /*08a0*/  ISETP.GT.AND P0, PT, R49, R170, PT ;  /* 0x000000aa3100720c */ /* 0x000fda0003f04270 */
[----:B------:R-:W-:Y:S05]  /*08b0*/  @!P0 RET.REL.NODEC R2 `(_ZN5flash16flash_fwd_kernelI23Flash_fwd_kernel_traitsILi96ELi128ELi64ELi4ELb0ELb0EN7cutlass10bfloat16_tE19Flash_kernel_traitsILi96ELi128ELi64ELi4ES3_EELb1ELb1ELb0ELb1ELb0ELb0ELb0ELb1EEEvNS_16Flash_fwd_paramsE) ;  /* 0xfffff74002008950 */ /* 0x000fea0003c3ffff */
[----:B------:R-:W-:Y:S02]  /*08c0*/  IMAD.U32 R2, RZ, RZ, UR6 ;  /* 0x00000006ff027e24 */ /* 0x000fe4000f8e00ff */
[----:B------:R-:W-:-:S05]  /*08d0*/  IMAD.U32 R3, RZ, RZ, UR7 ;  /* 0x00000007ff037e24 */ /* 0x000fca000f8e00ff */
[----:B------:R2:W3:Y:S02]  /*08e0*/  LD.E R0, [R2.64+0x188] ;  /* 0x0001880402007980 */ /* 0x0004e4000c101900 */
[----:B--2---:R-:W-:Y:S02]  /*08f0*/  IADD3 R2, -R49, 0xbf, R170 ;  /* 0x000000bf31027810 */ /* 0x004fe40007ffe1aa */
[----:B------:R-:W-:Y:S02]  /*0900*/  IADD3 R3, R54, 0x3f, RZ ;  /* 0x0000003f36037810 */ /* 0x000fe40007ffe0ff */
[----:B---3--:R-:W-:Y:S02]  /*0910*/  IADD3 R0, R0, R2, R54 ;  /* 0x0000000200007210 */ /* 0x008fe40007ffe036 */
[----:B------:R-:W-:Y:S02]  /*0920*/  SHF.R.S32.HI R2, RZ, 0x1f, R3 ;  /* 0x0000001fff027819 */ /* 0x000fe40000011403 */
[----:B------:R-:W-:-:S02]  /*0930*/  SHF.R.S32.HI R4, RZ, 0x1f, R0 ;  /* 0x0000001fff047819 */ /* 0x000fc40000011400 */
[----:B------:R-:W-:Y:S02]  /*0940*/  LEA.HI R2, R2, R3, RZ, 0x6 ;  /* 0x0000000302027211 */ /* 0x000fe400078f30ff */
[----:B------:R-:W-:Y:S02]  /*0950*/  LEA.HI R0, R4, R0, RZ, 0x6 ;  /* 0x0000000004007211 */ /* 0x000fe400078f30ff */
[----:B------:R-:W-:Y:S02]  /*0960*/  SHF.R.S32.HI R2, RZ, 0x6, R2 ;  /* 0x00000006ff027819 */ /* 0x000fe40000011402 */
[----:B------:R-:W-:-:S04]  /*0970*/  SHF.R.S32.HI R0, RZ, 0x6, R0 ;  /* 0x00000006ff007819 */ /* 0x000fc80000011400 */
[----:B------:R-:W-:-:S04]  /*0980*/  IMNMX R173, R2, R0, PT ;  /* 0x0000000002ad7217 */ /* 0x000fc80003800200 */
[----:B------:R-:W-:Y:S01]  /*0990*/  ISETP.GE.AND P0, PT, R173, 0x1, PT ;  /* 0x00000001ad00780c */ /* 0x000fe20003f06270 */
[----:B------:R2:W-:-:S12]  /*09a0*/  STL [R1+0x48], R173 ;  /* 0x000048ad01007387 */ /* 0x0005d80000100800 */
[----:B------:R-:W-:Y:S05]  /*09b0*/  @!P0 BRA `(.L_x_565) ;  /* 0x0002430000008947 */ /* 0x000fea0003800000 */
[----:B------:R-:W-:Y:S02]  /*09c0*/  IMAD.U32 R2, RZ, RZ, UR6 ;  /* 0x00000006ff027e24 */ /* 0x000fe4000f8e00ff */
[----:B------:R-:W-:Y:S01]  /*09d0*/  IMAD.U32 R3, RZ, RZ, UR7 ;  /* 0x00000007ff037e24 */ /* 0x000fe2000f8e00ff */
[----:B------:R-:W-:Y:S01]  /*09e0*/  MOV R10, UR6 ;  /* 0x00000006000a7c02 */ /* 0x000fe20008000f00 */
[----:B------:R-:W-:-:S03]  /*09f0*/  IMAD.U32 R11, RZ, RZ, UR7 ;  /* 0x00000007ff0b7e24 */ /* 0x000fc6000f8e00ff */
[----:B------:R3:W4:Y:S04]  /*0a00*/  LD.E R19, [R2.64+0x68] ;  /* 0x0000680402137980 */ /* 0x000728000c101900 */
[----:B--2---:R-:W2:Y:S04]  /*0a10*/  LD.E.64 R36, [R10.64+0xc0] ;  /* 0x0000c0040a247980 */ /* 0x004ea8000c101b00 */
[----:B------:R3:W2:Y:S04]  /*0a20*/  LD.E.64 R20, [R2.64+0x38] ;  /* 0x0000380402147980 */ /* 0x0006a8000c101b00 */
[----:B------:R3:W2:Y:S01]  /*0a30*/  LD.E.64 R46, [R2.64+0x40] ;  /* 0x00004004022e7980 */ /* 0x0006a2000c101b00 */
[----:B------:R-:W-:-:S02]  /*0a40*/  ISETP.NE.AND P0, PT, R32, -0x1, PT ;  /* 0xffffffff2000780c */ /* 0x000fc40003f05270 */
[----:B------:R-:W-:Y:S01]  /*0a50*/  ISETP.NE.AND P3, PT, R50, -0x1, PT ;  /* 0xffffffff3200780c */ /* 0x000fe20003f65270 */
[----:B------:R3:W2:Y:S01]  /*0a60*/  LD.E.64 R24, [R2.64+0x30] ;  /* 0x0000300402187980 */ /* 0x0006a2000c101b00 */
[----:B------:R-:W-:Y:S01]  /*0a70*/  MOV R4, UR6 ;  /* 0x0000000600047c02 */ /* 0x000fe20008000f00 */
[----:B------:R-:W-:Y:S02]  /*0a80*/  IMAD.U32 R5, RZ, RZ, UR7 ;  /* 0x00000007ff057e24 */ /* 0x000fe4000f8e00ff */
[----:B------:R3:W2:Y:S04]  /*0a90*/  LD.E.64 R30, [R2.64+0x58] ;  /* 0x00005804021e7980 */ /* 0x0006a8000c101b00 */
[----:B------:R1:W2:Y:S04]  /*0aa0*/  LD.E.64 R28, [R4.64+0x50] ;  /* 0x00005004041c7980 */ /* 0x0002a8000c101b00 */
[----:B------:R3:W2:Y:S04]  /*0ab0*/  @!P0 LD.E.64 R16, [R2.64+0x20] ;  /* 0x0000200402108980 */ /* 0x0006a8000c101b00 */
[----:B------:R3:W2:Y:S04]  /*0ac0*/  @!P0 LD.E.64 R22, [R2.64+0x28] ;  /* 0x0000280402168980 */ /* 0x0006a8000c101b00 */
[----:B------:R3:W2:Y:S04]  /*0ad0*/  @!P3 LD.E.64 R26, [R2.64+0x18] ;  /* 0x00001804021ab980 */ /* 0x0006a8000c101b00 */
[----:B------:R3:W2:Y:S04]  /*0ae0*/  LD.E R231, [R2.64+0xc8] ;  /* 0x0000c80402e77980 */ /* 0x0006a8000c101900 */
[----:B------:R3:W2:Y:S01]  /*0af0*/  LD.E.64 R34, [R2.64+0x48] ;  /* 0x0000480402227980 */ /* 0x0006a2000c101b00 */
[----:B------:R-:W-:-:S02]  /*0b00*/  IMAD.U32 R6, RZ, RZ, UR6 ;  /* 0x00000006ff067e24 */ /* 0x000fc4000f8e00ff */
[----:B------:R-:W-:Y:S01]  /*0b10*/  IMAD.U32 R7, RZ, RZ, UR7 ;  /* 0x00000007ff077e24 */ /* 0x000fe2000f8e00ff */
[----:B------:R1:W5:Y:S04]  /*0b20*/  LD.E R168, [R4.64+0x60] ;  /* 0x0000600404a87980 */ /* 0x000368000c101900 */
[----:B------:R1:W5:Y:S04]  /*0b30*/  LD.E.64 R232, [R6.64+0x10] ;  /* 0x0000100406e87980 */ /* 0x000368000c101b00 */
[----:B------:R1:W5:Y:S04]  /*0b40*/  LD.E.64 R166, [R4.64+0x98] ;  /* 0x0000980404a67980 */ /* 0x000368000c101b00 */
[----:B---3--:R-:W5:Y:S01]  /*0b50*/  LD.E.64 R2, [R2.64] ;  /* 0x0000000402027980 */ /* 0x008f62000c101b00 */
[----:B------:R-:W-:-:S02]  /*0b60*/  LEA.HI R43, R42, R44, RZ, 0x3 ;  /* 0x0000002c2a2b7211 */ /* 0x000fc400078f18ff */
[----:B-1----:R-:W-:-:S04]  /*0b70*/  LEA.HI R5, R42, R44, RZ, 0x2 ;  /* 0x0000002c2a057211 */ /* 0x002fc800078f10ff */
[----:B------:R-:W-:Y:S02]  /*0b80*/  LOP3.LUT R4, R5, 0xfffffffc, RZ, 0xc0, !PT ;  /* 0xfffffffc05047812 */ /* 0x000fe400078ec0ff */
[----:B------:R-:W-:Y:S02]  /*0b90*/  SHF.R.S32.HI R41, RZ, 0x3, R43 ;  /* 0x00000003ff297819 */ /* 0x000fe4000001142b */
[----:B------:R-:W-:Y:S01]  /*0ba0*/  SHF.R.S32.HI R14, RZ, 0x2, R5 ;  /* 0x00000002ff0e7819 */ /* 0x000fe20000011405 */
[----:B------:R-:W-:-:S03]  /*0bb0*/  IMAD.IADD R4, R44, 0x1, -R4 ;  /* 0x000000012c047824 */ /* 0x000fc600078e0a04 */
[----:B------:R-:W-:Y:S02]  /*0bc0*/  LEA.HI R5, R5, R14, RZ, 0x1 ;  /* 0x0000000e05057211 */ /* 0x000fe400078f08ff */
[----:B------:R-:W-:Y:S02]  /*0bd0*/  SHF.L.U32 R187, R4, 0x3, RZ ;  /* 0x0000000304bb7819 */ /* 0x000fe400000006ff */
[----:B------:R-:W-:Y:S01]  /*0be0*/  LOP3.LUT R7, R5, 0x7fffffe, RZ, 0xc0, !PT ;  /* 0x07fffffe05077812 */ /* 0x000fe200078ec0ff */
[----:B------:R-:W-:Y:S01]  /*0bf0*/  IMAD.U32 R8, RZ, RZ, UR6 ;  /* 0x00000006ff087e24 */ /* 0x000fe2000f8e00ff */
[----:B------:R-:W-:Y:S02]  /*0c00*/  MOV R9, UR7 ;  /* 0x0000000700097c02 */ /* 0x000fe40008000f00 */
[----:B------:R-:W-:-:S03]  /*0c10*/  SHF.R.S32.HI R38, RZ, 0x5, R40 ;  /* 0x00000005ff267819 */ /* 0x000fc60000011428 */
[----:B------:R1:W5:Y:S01]  /*0c20*/  LD.E.64 R222, [R8.64+0x8] ;  /* 0x0000080408de7980 */ /* 0x000362000c101b00 */
[----:B------:R-:W-:Y:S01]  /*0c30*/  LEA.HI R42, R42, R44, RZ, 0x4 ;  /* 0x0000002c2a2a7211 */ /* 0x000fe200078f20ff */
[----:B-1----:R-:W-:Y:S01]  /*0c40*/  @P0 IMAD.IADD R8, R12, 0x1, R32 ;  /* 0x000000010c080824 */ /* 0x002fe200078e0220 */
[----:B------:R-:W-:Y:S02]  /*0c50*/  IABS R39, R175 ;  /* 0x000000af00277213 */ /* 0x000fe40000000000 */
[C---:B------:R-:W-:Y:S02]  /*0c60*/  IADD3 R186, R187.reuse, 0x20, RZ ;  /* 0x00000020bbba7810 */ /* 0x040fe40007ffe0ff */
[----:B------:R-:W-:Y:S02]  /*0c70*/  IADD3 R184, R187, 0x40, RZ ;  /* 0x00000040bbb87810 */ /* 0x000fe40007ffe0ff */
[----:B----4-:R-:W-:Y:S01]  /*0c80*/  IABS R0, R19 ;  /* 0x0000001300007213 */ /* 0x010fe20000000000 */
[----:B--2---:R1:W-:Y:S01]  /*0c90*/  STL.64 [R1+0x110], R36 ;  /* 0x0001102401007387 */ /* 0x0043e20000100a00 */
[----:B------:R-:W-:-:S02]  /*0ca0*/  IMAD.MOV.U32 R45, RZ, RZ, R36 ;  /* 0x000000ffff2d7224 */ /* 0x000fc400078e0024 */
[----:B-1----:R-:W-:-:S04]  /*0cb0*/  MOV R36, R0 ;  /* 0x0000000000247202 */ /* 0x002fc80000000f00 */
[----:B------:R-:W1:Y:S08]  /*0cc0*/  I2F.RP R0, R36 ;  /* 0x0000002400007306 */ /* 0x000e700000209400 */
[----:B-1----:R1:W2:Y:S02]  /*0cd0*/  MUFU.RCP R6, R0 ;  /* 0x0000000000067308 */ /* 0x0022a40000001000 */
[----:B-1----:R-:W-:Y:S01]  /*0ce0*/  IMAD.SHL.U32 R0, R41, 0x40, RZ ;  /* 0x0000004029007824 */ /* 0x002fe200078e00ff */
[----:B--2---:R-:W-:-:S04]  /*0cf0*/  IADD3 R4, R6, 0xffffffe, RZ ;  /* 0x0ffffffe06047810 */ /* 0x004fc80007ffe0ff */
[----:B------:R-:W-:Y:S01]  /*0d00*/  LOP3.LUT R0, R0, 0xc0, RZ, 0xc0, !PT ;  /* 0x000000c000007812 */ /* 0x000fe200078ec0ff */
[----:B------:R1:W2:Y:S03]  /*0d10*/  F2I.FTZ.U32.TRUNC.NTZ R5, R4 ;  /* 0x0000000400057305 */ /* 0x0002a6000021f000 */
[----:B------:R-:W-:Y:S02]  /*0d20*/  LOP3.LUT R6, R0, 0x18, R187, 0xf8, !PT ;  /* 0x0000001800067812 */ /* 0x000fe400078ef8bb */
[----:B------:R-:W-:Y:S01]  /*0d30*/  SHF.R.U32.HI R0, RZ, 0x3, R0 ;  /* 0x00000003ff007819 */ /* 0x000fe20000011600 */
[C---:B------:R-:W-:Y:S02]  /*0d40*/  @P0 IMAD R10, R21.reuse, R8, RZ ;  /* 0x00000008150a0224 */ /* 0x040fe400078e02ff */
[----:B-1----:R-:W-:Y:S01]  /*0d50*/  IMAD.IADD R4, R14, 0x1, -R7 ;  /* 0x000000010e047824 */ /* 0x002fe200078e0a07 */
[----:B------:R-:W-:Y:S01]  /*0d60*/  LOP3.LUT R7, R6, R0, RZ, 0x3c, !PT ;  /* 0x0000000006077212 */ /* 0x000fe200078e3cff */
[----:B------:R-:W-:Y:S01]  /*0d70*/  @!P0 IMAD R0, R21, R12, RZ ;  /* 0x0000000c15008224 */ /* 0x000fe200078e02ff */
[----:B------:R-:W-:-:S02]  /*0d80*/  @!P0 SHF.R.S32.HI R6, RZ, 0x1f, R12 ;  /* 0x0000001fff068819 */ /* 0x000fc4000001140c */
[----:B------:R-:W-:Y:S01]  /*0d90*/  LEA R4, R38, R4, 0x3 ;  /* 0x0000000426047211 */ /* 0x000fe200078e18ff */
[----:B------:R-:W-:-:S04]  /*0da0*/  @P0 IMAD.WIDE.U32 R8, R20, R8, RZ ;  /* 0x0000000814080225 */ /* 0x000fc800078e00ff */
[----:B------:R-:W-:Y:S02]  /*0db0*/  IMAD.U32 R202, R4, 0x20, R7 ;  /* 0x0000002004ca7824 */ /* 0x000fe400078e0007 */
[C---:B------:R-:W-:Y:S01]  /*0dc0*/  @!P0 IMAD R0, R20.reuse, R6, R0 ;  /* 0x0000000614008224 */ /* 0x040fe200078e0200 */
[----:B--2---:R-:W-:Y:S01]  /*0dd0*/  IADD3 R4, RZ, -R5, RZ ;  /* 0x80000005ff047210 */ /* 0x004fe20007ffe0ff */
[----:B------:R-:W-:-:S04]  /*0de0*/  @!P0 IMAD.WIDE.U32 R6, R20, R12, RZ ;  /* 0x0000000c14068225 */ /* 0x000fc800078e00ff */
[----:B------:R-:W-:Y:S01]  /*0df0*/  @P0 IMAD.IADD R18, R9, 0x1, R10 ;  /* 0x0000000109120824 */ /* 0x000fe200078e020a */
[----:B------:R-:W-:Y:S01]  /*0e00*/  LOP3.LUT R9, R42, 0xfffffff0, RZ, 0xc0, !PT ;  /* 0xfffffff02a097812 */ /* 0x000fe200078ec0ff */
[----:B------:R-:W-:Y:S01]  /*0e10*/  @!P0 IMAD.IADD R7, R7, 0x1, R0 ;  /* 0x0000000107078824 */ /* 0x000fe200078e0200 */
[----:B------:R-:W-:Y:S01]  /*0e20*/  MOV R0, R4 ;  /* 0x0000000400007202 */ /* 0x000fe20000000f00 */
[----:B------:R-:W-:Y:S01]  /*0e30*/  @P0 IMAD.MOV.U32 R13, RZ, RZ, R8 ;  /* 0x000000ffff0d0224 */ /* 0x000fe200078e0008 */
[----:B------:R-:W-:Y:S01]  /*0e40*/  @!P0 SHF.R.S32.HI R4, RZ, 0x1f, R12 ;  /* 0x0000001fff048819 */ /* 0x000fe2000001140c */
[----:B------:R-:W-:Y:S02]  /*0e50*/  @!P0 IMAD R8, R47, R12, RZ ;  /* 0x0000000c2f088224 */ /* 0x000fe400078e02ff */
[----:B------:R-:W-:Y:S02]  /*0e60*/  IMAD.IADD R33, R44, 0x1, -R9 ;  /* 0x000000012c217824 */ /* 0x000fe400078e0a09 */
[----:B------:R-:W-:-:S02]  /*0e70*/  @!P0 IMAD R15, R46, R4, R8 ;  /* 0x000000042e0f8224 */ /* 0x000fc400078e0208 */
[----:B------:R-:W-:Y:S02]  /*0e80*/  IMAD R0, R0, R36, RZ ;  /* 0x0000002400007224 */ /* 0x000fe400078e02ff */
[----:B------:R-:W-:Y:S01]  /*0e90*/  IMAD.MOV.U32 R4, RZ, RZ, RZ ;  /* 0x000000ffff047224 */ /* 0x000fe200078e00ff */
[----:B------:R-:W-:-:S03]  /*0ea0*/  LEA.HI R37, R33, R33, RZ, 0x1 ;  /* 0x0000002121257211 */ /* 0x000fc600078f08ff */
[----:B------:R-:W-:Y:S01]  /*0eb0*/  IMAD.HI.U32 R10, R5, R0, R4 ;  /* 0x00000000050a7227 */ /* 0x000fe200078e0004 */
[----:B------:R-:W-:Y:S02]  /*0ec0*/  IABS R4, R19 ;  /* 0x0000001300047213 */ /* 0x000fe40000000000 */
[--C-:B------:R-:W-:Y:S02]  /*0ed0*/  SHF.R.S32.HI R8, RZ, 0x1, R37.reuse ;  /* 0x00000001ff087819 */ /* 0x100fe40000011425 */
[----:B------:R-:W-:Y:S01]  /*0ee0*/  SHF.R.S32.HI R0, RZ, 0x1f, R37 ;  /* 0x0000001fff007819 */ /* 0x000fe20000011425 */
[----:B------:R-:W-:Y:S01]  /*0ef0*/  IMAD.MOV R11, RZ, RZ, -R4 ;  /* 0x000000ffff0b7224 */ /* 0x000fe200078e0a04 */
[----:B------:R-:W-:Y:S02]  /*0f00*/  @P0 IADD3 R9, R12, R32, RZ ;  /* 0x000000200c090210 */ /* 0x000fe40007ffe0ff */
[----:B------:R-:W-:Y:S01]  /*0f10*/  LEA.HI R0, R0, R8, RZ, 0x2 ;  /* 0x0000000800007211 */ /* 0x000fe200078f10ff */
[----:B------:R-:W-:Y:S01]  /*0f20*/  @!P0 IMAD.WIDE.U32 R4, R46, R12, RZ ;  /* 0x0000000c2e048225 */ /* 0x000fe200078e00ff */
[----:B------:R-:W-:-:S03]  /*0f30*/  @!P0 SHF.R.S32.HI R32, RZ, 0x1f, R174 ;  /* 0x0000001fff208819 */ /* 0x000fc600000114ae */
[----:B------:R-:W-:Y:S02]  /*0f40*/  @!P0 IMAD R17, R17, R174, RZ ;  /* 0x000000ae11118224 */ /* 0x000fe400078e02ff */
[----:B------:R-:W-:Y:S01]  /*0f50*/  IMAD.MOV.U32 R12, RZ, RZ, R11 ;  /* 0x000000ffff0c7224 */ /* 0x000fe200078e000b */
[----:B------:R-:W-:Y:S01]  /*0f60*/  LOP3.LUT R11, R0, 0xfffffffc, RZ, 0xc0, !PT ;  /* 0xfffffffc000b7812 */ /* 0x000fe200078ec0ff */
[----:B------:R-:W-:-:S04]  /*0f70*/  @!P0 IMAD.WIDE.U32 R6, R174, R16, R6 ;  /* 0x00000010ae068225 */ /* 0x000fc800078e0006 */
[----:B------:R-:W-:-:S04]  /*0f80*/  IMAD.HI.U32 R0, R10, R39, RZ ;  /* 0x000000270a007227 */ /* 0x000fc800078e00ff */
[----:B------:R-:W-:Y:S02]  /*0f90*/  @!P0 IMAD R10, R16, R32, R17 ;  /* 0x00000020100a8224 */ /* 0x000fe400078e0211 */
[----:B------:R-:W-:Y:S02]  /*0fa0*/  @!P0 IMAD.MOV.U32 R13, RZ, RZ, R6 ;  /* 0x000000ffff0d8224 */ /* 0x000fe400078e0006 */
[----:B------:R-:W-:Y:S02]  /*0fb0*/  IMAD.IADD R32, R8, 0x1, -R11 ;  /* 0x0000000108207824 */ /* 0x000fe400078e0a0b */
[----:B------:R-:W-:Y:S01]  /*0fc0*/  IMAD R11, R0, R12, R39 ;  /* 0x0000000c000b7224 */ /* 0x000fe200078e0227 */
[----:B------:R-:W-:Y:S02]  /*0fd0*/  @!P0 IADD3 R18, R7, R10, RZ ;  /* 0x0000000a07128210 */ /* 0x000fe40007ffe0ff */
[----:B------:R-:W-:Y:S02]  /*0fe0*/  SHF.R.S32.HI R39, RZ, 0x1f, R187 ;  /* 0x0000001fff277819 */ /* 0x000fe400000114bb */
[----:B------:R-:W-:-:S02]  /*0ff0*/  IADD3 R6, P1, R187, R13, RZ ;  /* 0x0000000dbb067210 */ /* 0x000fc40007f3e0ff */
[----:B------:R-:W-:Y:S02]  /*1000*/  @!P0 IADD3 R5, R5, R15, RZ ;  /* 0x0000000f05058210 */ /* 0x000fe40007ffe0ff */
[----:B------:R-:W-:Y:S01]  /*1010*/  ISETP.GT.U32.AND P2, PT, R36, R11, PT ;  /* 0x0000000b2400720c */ /* 0x000fe20003f44070 */
[----:B------:R-:W-:Y:S01]  /*1020*/  IMAD R10, R21, R14, RZ ;  /* 0x0000000e150a7224 */ /* 0x000fe200078e02ff */
[----:B------:R-:W-:Y:S01]  /*1030*/  SHF.R.S32.HI R15, RZ, 0x1f, R14 ;  /* 0x0000001fff0f7819 */ /* 0x000fe2000001140e */
[----:B------:R-:W-:Y:S02]  /*1040*/  IMAD.X R7, R39, 0x1, R18, P1 ;  /* 0x0000000127077824 */ /* 0x000fe400008e0612 */
[-C--:B------:R-:W-:Y:S01]  /*1050*/  @P0 IMAD R12, R47, R9.reuse, RZ ;  /* 0x000000092f0c0224 */ /* 0x080fe200078e02ff */
[----:B------:R-:W-:Y:S01]  /*1060*/  @!P0 SHF.R.S32.HI R17, RZ, 0x1f, R174 ;  /* 0x0000001fff118819 */ /* 0x000fe200000114ae */
[----:B------:R-:W-:-:S04]  /*1070*/  @P0 IMAD.WIDE.U32 R8, R46, R9, RZ ;  /* 0x000000092e080225 */ /* 0x000fc800078e00ff */
[C---:B------:R-:W-:Y:S02]  /*1080*/  IMAD R13, R20.reuse, R15, R10 ;  /* 0x0000000f140d7224 */ /* 0x040fe400078e020a */
[----:B------:R-:W-:-:S04]  /*1090*/  IMAD.WIDE.U32 R6, R20, R14, R6 ;  /* 0x0000000e14067225 */ /* 0x000fc800078e0006 */
[----:B------:R-:W-:Y:S02]  /*10a0*/  @!P0 IMAD R16, R23, R174, RZ ;  /* 0x000000ae17108224 */ /* 0x000fe400078e02ff */
[----:B------:R-:W-:-:S04]  /*10b0*/  @!P0 IMAD.WIDE.U32 R4, R174, R22, R4 ;  /* 0x00000016ae048225 */ /* 0x000fc800078e0004 */
[----:B------:R-:W-:Y:S02]  /*10c0*/  @P0 IMAD.IADD R12, R9, 0x1, R12 ;  /* 0x00000001090c0824 */ /* 0x000fe400078e020c */
[----:B------:R-:W-:Y:S02]  /*10d0*/  IMAD.IADD R9, R7, 0x1, R13 ;  /* 0x0000000107097824 */ /* 0x000fe400078e020d */
[----:B------:R-:W-:Y:S01]  /*10e0*/  @!P0 IMAD R7, R22, R17, R16 ;  /* 0x0000001116078224 */ /* 0x000fe200078e0210 */
[----:B------:R-:W-:Y:S01]  /*10f0*/  @!P2 IADD3 R11, R11, -R36, RZ ;  /* 0x800000240b0ba210 */ /* 0x000fe20007ffe0ff */
[----:B------:R-:W-:Y:S01]  /*1100*/  @P0 IMAD.MOV.U32 R10, RZ, RZ, R8 ;  /* 0x000000ffff0a0224 */ /* 0x000fe200078e0008 */
[----:B------:R-:W-:Y:S02]  /*1110*/  @!P0 MOV R10, R4 ;  /* 0x00000004000a8202 */ /* 0x000fe40000000f00 */
[----:B------:R-:W-:Y:S02]  /*1120*/  @!P0 IADD3 R12, R5, R7, RZ ;  /* 0x00000007050c8210 */ /* 0x000fe40007ffe0ff */
[----:B------:R-:W-:-:S02]  /*1130*/  ISETP.GE.U32.AND P4, PT, R11, R36, PT ;  /* 0x000000240b00720c */ /* 0x000fc40003f86070 */
[----:B------:R-:W-:Y:S02]  /*1140*/  IADD3 R4, P0, R187, R10, RZ ;  /* 0x0000000abb047210 */ /* 0x000fe40007f1e0ff */
[----:B------:R-:W-:Y:S01]  /*1150*/  LOP3.LUT R11, R175, R19, RZ, 0x3c, !PT ;  /* 0x00000013af0b7212 */ /* 0x000fe200078e3cff */
[----:B------:R-:W-:Y:S02]  /*1160*/  IMAD.MOV.U32 R8, RZ, RZ, R6 ;  /* 0x000000ffff087224 */ /* 0x000fe400078e0006 */
[----:B------:R-:W-:Y:S01]  /*1170*/  IMAD.X R5, R39, 0x1, R12, P0 ;  /* 0x0000000127057824 */ /* 0x000fe200000e060c */
[----:B------:R-:W-:Y:S02]  /*1180*/  ISETP.GE.AND P1, PT, R11, RZ, PT ;  /* 0x000000ff0b00720c */ /* 0x000fe40003f26270 */
[----:B------:R-:W-:Y:S01]  /*1190*/  ISETP.NE.AND P0, PT, R19, RZ, PT ;  /* 0x000000ff1300720c */ /* 0x000fe20003f05270 */
[----:B------:R-:W-:Y:S01]  /*11a0*/  IMAD R6, R47, R14, RZ ;  /* 0x0000000e2f067224 */ /* 0x000fe200078e02ff */
[----:B------:R-:W-:Y:S01]  /*11b0*/  @!P2 IADD3 R0, R0, 0x1, RZ ;  /* 0x000000010000a810 */ /* 0x000fe20007ffe0ff */
[----:B------:R-:W-:Y:S01]  /*11c0*/  @!P3 IMAD R16, R27, R174, RZ ;  /* 0x000000ae1b10b224 */ /* 0x000fe200078e02ff */
[----:B------:R-:W-:Y:S01]  /*11d0*/  @!P3 SHF.R.S32.HI R7, RZ, 0x1f, R174 ;  /* 0x0000001fff07b819 */ /* 0x000fe200000114ae */
[----:B------:R-:W-:Y:S01]  /*11e0*/  IMAD R10, R46, R15, R6 ;  /* 0x0000000f2e0a7224 */ /* 0x000fe200078e0206 */
[----:B------:R-:W-:Y:S01]  /*11f0*/  @P4 IADD3 R0, R0, 0x1, RZ ;  /* 0x0000000100004810 */ /* 0x000fe20007ffe0ff */
[----:B------:R-:W-:-:S04]  /*1200*/  IMAD.WIDE.U32 R4, R46, R14, R4 ;  /* 0x0000000e2e047225 */ /* 0x000fc800078e0004 */
[----:B------:R-:W-:Y:S01]  /*1210*/  @!P3 IMAD R16, R26, R7, R16 ;  /* 0x000000071a10b224 */ /* 0x000fe200078e0210 */
[----:B------:R-:W-:Y:S01]  /*1220*/  IADD3 R5, R5, R10, RZ ;  /* 0x0000000a05057210 */ /* 0x000fe20007ffe0ff */
[----:B------:R-:W-:-:S04]  /*1230*/  @P3 IMAD.WIDE.U32 R6, R24, R50, RZ ;  /* 0x0000003218063225 */ /* 0x000fc800078e00ff */
[----:B------:R-:W-:Y:S01]  /*1240*/  @!P1 IMAD.MOV R0, RZ, RZ, -R0 ;  /* 0x000000ffff009224 */ /* 0x000fe200078e0a00 */
[----:B------:R-:W-:Y:S01]  /*1250*/  @!P0 LOP3.LUT R0, RZ, R19, RZ, 0x33, !PT ;  /* 0x00000013ff008212 */ /* 0x000fe200078e33ff */
[----:B------:R-:W-:Y:S01]  /*1260*/  @!P3 IMAD.WIDE.U32 R10, R26, R174, RZ ;  /* 0x000000ae1a0ab225 */ /* 0x000fe200078e00ff */
[----:B------:R-:W-:-:S03]  /*1270*/  @P3 MOV R12, R6 ;  /* 0x00000006000c3202 */ /* 0x000fc60000000f00 */
[----:B------:R-:W-:Y:S01]  /*1280*/  @P3 IMAD R13, R25, R50, RZ ;  /* 0x00000032190d3224 */ /* 0x000fe200078e02ff */
[----:B------:R-:W-:Y:S01]  /*1290*/  @!P3 MOV R12, R10 ;  /* 0x0000000a000cb202 */ /* 0x000fe20000000f00 */
[----:B------:R-:W-:Y:S01]  /*12a0*/  IMAD R10, R31, R0, RZ ;  /* 0x000000001f0a7224 */ /* 0x000fe200078e02ff */
[----:B------:R-:W-:Y:S01]  /*12b0*/  SHF.R.S32.HI R6, RZ, 0x1f, R0 ;  /* 0x0000001fff067819 */ /* 0x000fe20000011400 */
[----:B------:R-:W-:Y:S02]  /*12c0*/  @P3 IMAD.IADD R7, R7, 0x1, R13 ;  /* 0x0000000107073824 */ /* 0x000fe400078e020d */
[----:B------:R-:W-:Y:S02]  /*12d0*/  @!P3 IMAD.IADD R7, R11, 0x1, R16 ;  /* 0x000000010b07b824 */ /* 0x000fe400078e0210 */
[-C--:B------:R-:W-:Y:S02]  /*12e0*/  IMAD R11, R29, R0.reuse, RZ ;  /* 0x000000001d0b7224 */ /* 0x080fe400078e02ff */
[----:B------:R-:W-:Y:S01]  /*12f0*/  IMAD.WIDE.U32 R58, R28, R0, R8 ;  /* 0x000000001c3a7225 */ /* 0x000fe200078e0008 */
[----:B------:R1:W-:Y:S03]  /*1300*/  STL.64 [R1+0x120], R46 ;  /* 0x0001202e01007387 */ /* 0x0003e60000100a00 */
[----:B------:R-:W-:Y:S01]  /*1310*/  IMAD.WIDE.U32 R50, R0, R30, R4 ;  /* 0x0000001e00327225 */ /* 0x000fe200078e0004 */
[----:B------:R1:W-:Y:S03]  /*1320*/  STL [R1+0x168], R187 ;  /* 0x000168bb01007387 */ /* 0x0003e60000100800 */
[----:B------:R-:W-:-:S02]  /*1330*/  IMAD R5, R30, R6, R10 ;  /* 0x000000061e057224 */ /* 0x000fc400078e020a */
[----:B------:R-:W-:Y:S01]  /*1340*/  IMAD.IADD R36, R49, 0x1, -R170 ;  /* 0x0000000131247824 */ /* 0x000fe200078e0aaa */
[----:B------:R1:W-:Y:S01]  /*1350*/  STL [R1+0x4c], R231 ;  /* 0x00004ce701007387 */ /* 0x0003e20000100800 */
[----:B------:R-:W-:Y:S02]  /*1360*/  IMAD R8, R28, R6, R11 ;  /* 0x000000061c087224 */ /* 0x000fe400078e020b */
[----:B------:R-:W-:Y:S01]  /*1370*/  IMAD.WIDE R60, R48, 0x80, R14 ;  /* 0x00000080303c7825 */ /* 0x000fe200078e020e */
[----:B------:R1:W-:Y:S01]  /*1380*/  STL.64 [R1+0x198], R58 ;  /* 0x0001983a01007387 */ /* 0x0003e20000100a00 */
[----:B------:R-:W-:Y:S02]  /*1390*/  IADD3 R57, R51, R5, RZ ;  /* 0x0000000533397210 */ /* 0x000fe40007ffe0ff */
[----:B------:R-:W-:Y:S01]  /*13a0*/  IMAD.IADD R53, R59, 0x1, R8 ;  /* 0x000000013b357824 */ /* 0x000fe200078e0208 */
[----:B------:R1:W-:Y:S04]  /*13b0*/  STL.64 [R1+0x188], R50 ;  /* 0x0001883201007387 */ /* 0x0003e80000100a00 */
[----:B------:R1:W-:Y:S04]  /*13c0*/  STL [R1+0x1b0], R36 ;  /* 0x0001b02401007387 */ /* 0x0003e80000100800 */
[----:B------:R1:W-:Y:S01]  /*13d0*/  STL.64 [R1+0x1a8], R60 ;  /* 0x0001a83c01007387 */ /* 0x0003e20000100a00 */
[----:B------:R-:W-:-:S03]  /*13e0*/  IADD3 R12, P0, R187, R12, RZ ;  /* 0x0000000cbb0c7210 */ /* 0x000fc60007f1e0ff */
[----:B------:R1:W-:Y:S04]  /*13f0*/  STL [R1+0x1b8], R186 ;  /* 0x0001b8ba01007387 */ /* 0x0003e80000100800 */
[----:B------:R1:W-:Y:S04]  /*1400*/  STL [R1+0x1bc], R184 ;  /* 0x0001bcb801007387 */ /* 0x0003e80000100800 */
[----:B------:R1:W-:Y:S04]  /*1410*/  STL [R1+0x184], R57 ;  /* 0x0001843901007387 */ /* 0x0003e80000100800 */
[----:B------:R1:W-:Y:S01]  /*1420*/  STL [R1+0x17c], R53 ;  /* 0x00017c3501007387 */ /* 0x0003e20000100800 */
[----:B------:R-:W-:-:S02]  /*1430*/  IADD3.X R13, R39, R7, RZ, P0, !PT ;  /* 0x00000007270d7210 */ /* 0x000fc400007fe4ff */
[----:B------:R-:W-:Y:S02]  /*1440*/  SHF.R.S32.HI R0, RZ, 0x1f, R40 ;  /* 0x0000001fff007819 */ /* 0x000fe40000011428 */
[----:B------:R-:W-:Y:S02]  /*1450*/  ISETP.GE.AND P0, PT, R14, R36, PT ;  /* 0x000000240e00720c */ /* 0x000fe40003f06270 */
[----:B------:R-:W-:Y:S02]  /*1460*/  SHF.R.S32.HI R4, RZ, 0x1f, R55 ;  /* 0x0000001fff047819 */ /* 0x000fe40000011437 */
[----:B------:R-:W-:Y:S01]  /*1470*/  LEA.HI R0, R0, R38, RZ, 0x2 ;  /* 0x0000002600007211 */ /* 0x000fe200078f10ff */
[----:B------:R-:W-:Y:S01]  /*1480*/  IMAD R10, R35, R175, RZ ;  /* 0x000000af230a7224 */ /* 0x000fe200078e02ff */
[----:B------:R-:W-:Y:S02]  /*1490*/  SHF.R.S32.HI R23, RZ, 0x1f, R175 ;  /* 0x0000001fff177819 */ /* 0x000fe400000114af */
[----:B------:R-:W-:-:S02]  /*14a0*/  LEA.HI R164, R4, R55, RZ, 0x2 ;  /* 0x0000003704a47211 */ /* 0x000fc400078f10ff */
[----:B------:R-:W-:Y:S01]  /*14b0*/  LOP3.LUT R0, R0, 0xffffffc, RZ, 0xc0, !PT ;  /* 0x0ffffffc00007812 */ /* 0x000fe200078ec0ff */
[----:B------:R-:W-:Y:S01]  /*14c0*/  IMAD R10, R34, R23, R10 ;  /* 0x00000017220a7224 */ /* 0x000fe200078e020a */
[-C--:B------:R-:W-:Y:S01]  /*14d0*/  @P3 MOV R7, R25.reuse ;  /* 0x0000001900073202 */ /* 0x080fe20000000f00 */
[----:B------:R-:W-:Y:S01]  /*14e0*/  IMAD.WIDE.U32 R12, R175, R34, R12 ;  /* 0x00000022af0c7225 */ /* 0x000fe200078e000c */
[----:B------:R-:W-:Y:S01]  /*14f0*/  @!P3 MOV R7, R25 ;  /* 0x000000190007b202 */ /* 0x000fe20000000f00 */
[----:B------:R-:W-:Y:S01]  /*1500*/  BSSY B0, `(.L_x_566) ;  /* 0x000002c000007945 */ /* 0x000fe20003800000 */
[----:B------:R-:W-:Y:S01]  /*1510*/  SHF.R.S32.HI R25, RZ, 0x2, R164 ;  /* 0x00000002ff197819 */ /* 0x000fe200000114a4 */
[----:B------:R-:W-:Y:S01]  /*1520*/  IMAD.MOV.U32 R26, RZ, RZ, 0x10 ;  /* 0x00000010ff1a7424 */ /* 0x000fe200078e00ff */
[----:B------:R-:W-:Y:S02]  /*1530*/  IADD3 R0, R38, -R0, RZ ;  /* 0x8000000026007210 */ /* 0x000fe40007ffe0ff */
[----:B------:R-:W-:Y:S01]  /*1540*/  LOP3.LUT P1, RZ, R32, 0x2, RZ, 0xc0, !PT ;  /* 0x0000000220ff7812 */ /* 0x000fe2000782c0ff */
[--C-:B------:R-:W-:Y:S01]  /*1550*/  @P3 IMAD.MOV.U32 R6, RZ, RZ, R24.reuse ;  /* 0x000000ffff063224 */ /* 0x100fe200078e0018 */
[----:B------:R-:W-:Y:S01]  /*1560*/  LEA R165, R0, R25, 0x4 ;  /* 0x0000001900a57211 */ /* 0x000fe200078e20ff */
[----:B------:R-:W-:Y:S01]  /*1570*/  @!P3 IMAD.MOV.U32 R6, RZ, RZ, R24 ;  /* 0x000000ffff06b224 */ /* 0x000fe200078e0018 */
[----:B------:R-:W-:Y:S01]  /*1580*/  SEL R4, R26, 0xfffffff0, !P1 ;  /* 0xfffffff01a047807 */ /* 0x000fe20004800000 */
[----:B------:R-:W-:Y:S01]  /*1590*/  IMAD.SHL.U32 R202, R202, 0x2, RZ ;  /* 0x00000002caca7824 */ /* 0x000fe200078e00ff */
[----:B------:R-:W-:Y:S01]  /*15a0*/  IADD3 R11, R13, R10, RZ ;  /* 0x0000000a0d0b7210 */ /* 0x000fe20007ffe0ff */
[----:B------:R-:W-:Y:S05]  /*15b0*/  @P0 BRA `(.L_x_567) ;  /* 0x0000020000000947 */ /* 0x000fea0003800000 */
[-C--:B-1----:R-:W-:Y:S01]  /*15c0*/  ISETP.GE.AND P4, PT, R187, R45.reuse, PT ;  /* 0x0000002dbb00720c */ /* 0x082fe20003f86270 */
[----:B------:R-:W-:Y:S01]  /*15d0*/  IMAD R0, R61, R6, RZ ;  /* 0x000000063d007224 */ /* 0x000fe200078e02ff */
[-C--:B------:R-:W-:Y:S01]  /*15e0*/  ISETP.GE.AND P3, PT, R186, R45.reuse, PT ;  /* 0x0000002dba00720c */ /* 0x080fe20003f66270 */
[----:B------:R-:W-:Y:S01]  /*15f0*/  IMAD.MOV.U32 R10, RZ, RZ, R12 ;  /* 0x000000ffff0a7224 */ /* 0x000fe200078e000c */
[----:B------:R-:W-:Y:S01]  /*1600*/  ISETP.GE.AND P2, PT, R184, R45, PT ;  /* 0x0000002db800720c */ /* 0x000fe20003f46270 */
[----:B------:R-:W-:-:S02]  /*1610*/  IMAD R0, R60, R7, R0 ;  /* 0x000000073c007224 */ /* 0x000fc400078e0200 */
[----:B------:R-:W-:-:S04]  /*1620*/  IMAD.WIDE.U32 R8, R60, R6, R10 ;  /* 0x000000063c087225 */ /* 0x000fc800078e000a */
[----:B------:R-:W-:Y:S02]  /*1630*/  IMAD.IADD R0, R9, 0x1, R0 ;  /* 0x0000000109007824 */ /* 0x000fe400078e0200 */
[CC--:B-----5:R-:W-:Y:S01]  /*1640*/  @!P4 LEA R18, P1, R8.reuse, R2.reuse, 0x1 ;  /* 0x000000020812c211 */ /* 0x0e0fe200078208ff */
[----:B------:R1:W-:Y:S01]  /*1650*/  @P4 STS [R202], RZ ;  /* 0x000000ffca004388 */ /* 0x0003e20000000800 */
[C---:B------:R-:W-:Y:S02]  /*1660*/  @!P3 LEA R16, P0, R8.reuse, R2, 0x1 ;  /* 0x000000020810b211 */ /* 0x040fe400078008ff */
[CCC-:B------:R-:W-:Y:S01]  /*1670*/  @!P4 LEA.HI.X R19, R8.reuse, R3.reuse, R0.reuse, 0x1, P1 ;  /* 0x000000030813c211 */ /* 0x1c0fe200008f0c00 */
[----:B------:R1:W-:Y:S01]  /*1680*/  @P4 STS [R202+0x4], RZ ;  /* 0x000004ffca004388 */ /* 0x0003e20000000800 */
[----:B------:R-:W-:-:S03]  /*1690*/  @!P3 LEA.HI.X R17, R8, R3, R0, 0x1, P0 ;  /* 0x000000030811b211 */ /* 0x000fc600000f0c00 */
        /* <DEDUP_REMOVED lines=12> */
[----:B-1----:R-:W-:-:S04]  /*1760*/  LEA R16, P0, R8, R2, 0x1 ;  /* 0x0000000208107211 */ /* 0x002fc800078008ff */
[----:B------:R-:W-:-:S05]  /*1770*/  LEA.HI.X R17, R8, R3, R0, 0x1, P0 ;  /* 0x0000000308117211 */ /* 0x000fca00000f0c00 */
[----:B------:R-:W-:Y:S01]  /*1780*/  @!PT LDS RZ, [RZ] ;  /* 0x00000000fffff984 */ /* 0x000fe20000000800 */
[----:B------:R-:W-:Y:S01]  /*1790*/  @!PT LDS RZ, [RZ] ;  /* 0x00000000fffff984 */ /* 0x000fe20000000800 */
[----:B------:R-:W-:Y:S01]  /*17a0*/  @!PT LDS RZ, [RZ] ;  /* 0x00000000fffff984 */ /* 0x000fe20000000800 */
[----:B------:R1:W-:Y:S04]  /*17b0*/  LDGSTS.E.BYPASS.LTC128B.128 [R202+0x4000], [R16.64+0x80] ;  /* 0x0400008010ca7fae */ /* 0x0003e8000b901d44 */
.L_x_567:
[----:B-1----:R-:W-:Y:S05]  /*17c0*/  BSYNC B0 ;  /* 0x0000000000007941 */ /* 0x002fea0003800000 */
.L_x_566:
[----:B------:R-:W-:Y:S01]  /*17d0*/  IADD3 R24, R14, 0x20, RZ ;  /* 0x000000200e187810 */ /* 0x000fe20007ffe0ff */
[----:B------:R-:W-:Y:S03]  /*17e0*/  BSSY B0, `(.L_x_568) ;  /* 0x0000024000007945 */ /* 0x000fe60003800000 */
[----:B------:R-:W-:-:S13]  /*17f0*/  ISETP.GE.AND P0, PT, R24, R36, PT ;  /* 0x000000241800720c */ /* 0x000fda0003f06270 */
[----:B------:R-:W-:Y:S05]  /*1800*/  @P0 BRA `(.L_x_569) ;  /* 0x0000021000000947 */ /* 0x000fea0003800000 */
[----:B------:R-:W-:Y:S01]  /*1810*/  IADD3 R0, P0, R60, 0x20, RZ ;  /* 0x000000203c007810 */ /* 0x000fe20007f1e0ff */
[----:B------:R-:W-:Y:S01]  /*1820*/  IMAD.MOV.U32 R8, RZ, RZ, R12 ;  /* 0x000000ffff087224 */ /* 0x000fe200078e000c */
[-C--:B------:R-:W-:Y:S01]  /*1830*/  ISETP.GE.AND P3, PT, R187, R45.reuse, PT ;  /* 0x0000002dbb00720c */ /* 0x080fe20003f66270 */
[----:B------:R-:W-:Y:S01]  /*1840*/  IMAD.MOV.U32 R9, RZ, RZ, R11 ;  /* 0x000000ffff097224 */ /* 0x000fe200078e000b */
[-C--:B------:R-:W-:Y:S01]  /*1850*/  ISETP.GE.AND P2, PT, R186, R45.reuse, PT ;  /* 0x0000002dba00720c */ /* 0x080fe20003f46270 */
[----:B------:R-:W-:Y:S01]  /*1860*/  IMAD.X R5, RZ, RZ, R61, P0 ;  /* 0x000000ffff057224 */ /* 0x000fe200000e063d */
[----:B------:R-:W-:Y:S01]  /*1870*/  ISETP.GE.AND P0, PT, R184, R45, PT ;  /* 0x0000002db800720c */ /* 0x000fe20003f06270 */
[----:B------:R-:W-:-:S04]  /*1880*/  IMAD.WIDE.U32 R8, R6, R0, R8 ;  /* 0x0000000006087225 */ /* 0x000fc800078e0008 */
[----:B------:R-:W-:-:S04]  /*1890*/  IMAD R5, R5, R6, RZ ;  /* 0x0000000605057224 */ /* 0x000fc800078e02ff */
[----:B------:R-:W-:Y:S01]  /*18a0*/  IMAD R0, R7, R0, R5 ;  /* 0x0000000007007224 */ /* 0x000fe200078e0205 */
[CC--:B-----5:R-:W-:Y:S01]  /*18b0*/  @!P3 LEA R18, P4, R8.reuse, R2.reuse, 0x1 ;  /* 0x000000020812b211 */ /* 0x0e0fe200078808ff */
[----:B------:R1:W-:Y:S01]  /*18c0*/  @P3 STS.128 [R202+0x800], RZ ;  /* 0x000800ffca003388 */ /* 0x0003e20000000c00 */
[----:B------:R-:W-:Y:S01]  /*18d0*/  @!P2 LEA R16, P1, R8, R2, 0x1 ;  /* 0x000000020810a211 */ /* 0x000fe200078208ff */
[----:B------:R-:W-:-:S05]  /*18e0*/  IMAD.IADD R0, R9, 0x1, R0 ;  /* 0x0000000109007824 */ /* 0x000fca00078e0200 */
[CCC-:B------:R-:W-:Y:S02]  /*18f0*/  @!P3 LEA.HI.X R19, R8.reuse, R3.reuse, R0.reuse, 0x1, P4 ;  /* 0x000000030813b211 */ /* 0x1c0fe400020f0c00 */
[----:B------:R-:W-:-:S03]  /*1900*/  @!P2 LEA.HI.X R17, R8, R3, R0, 0x1, P1 ;  /* 0x000000030811a211 */ /* 0x000fc600008f0c00 */
        /* <DEDUP_REMOVED lines=17> */
.L_x_569:
[----:B------:R-:W-:Y:S05]  /*1a20*/  BSYNC B0 ;  /* 0x0000000000007941 */ /* 0x000fea0003800000 */
.L_x_568:
        /* <DEDUP_REMOVED lines=14> */
[CC--:B-1---5:R-:W-:Y:S01]  /*1b10*/  @!P3 LEA R18, P4, R8.reuse, R2.reuse, 0x1 ;  /* 0x000000020812b211 */ /* 0x0e2fe200078808ff */
        /* <DEDUP_REMOVED lines=22> */
.L_x_571:
[----:B------:R-:W-:Y:S05]  /*1c80*/  BSYNC B0 ;  /* 0x0000000000007941 */ /* 0x000fea0003800000 */
.L_x_570:
[C---:B------:R-:W-:Y:S01]  /*1c90*/  IMAD.SHL.U32 R178, R20.reuse, 0x40, RZ ;  /* 0x0000004014b27824 */ /* 0x040fe200078e00ff */
[----:B------:R-:W-:Y:S01]  /*1ca0*/  SHF.L.U64.HI R179, R20, 0x6, R21 ;  /* 0x0000000614b37819 */ /* 0x000fe20000010215 */
[----:B------:R-:W-:Y:S01]  /*1cb0*/  BSSY B0, `(.L_x_572) ;  /* 0x0000026000007945 */ /* 0x000fe20003800000 */
[----:B------:R-:W-:Y:S02]  /*1cc0*/  IADD3 R0, R14, 0x60, RZ ;  /* 0x000000600e007810 */ /* 0x000fe40007ffe0ff */
[----:B------:R2:W-:Y:S02]  /*1cd0*/  STL [R1+0x170], R178 ;  /* 0x000170b201007387 */ /* 0x0005e40000100800 */
[----:B------:R-:W-:Y:S02]  /*1ce0*/  ISETP.GE.AND P0, PT, R0, R36, PT ;  /* 0x000000240000720c */ /* 0x000fe40003f06270 */
[----:B------:R2:W-:Y:S11]  /*1cf0*/  STL [R1+0x174], R179 ;  /* 0x000174b301007387 */ /* 0x0005f60000100800 */
[----:B------:R-:W-:Y:S05]  /*1d00*/  @P0 BRA `(.L_x_573) ;  /* 0x0000020000000947 */ /* 0x000fea0003800000 */
[----:B------:R-:W-:Y:S01]  /*1d10*/  IADD3 R0, P0, R60, 0x60, RZ ;  /* 0x000000603c007810 */ /* 0x000fe20007f1e0ff */
[----:B------:R-:W-:Y:S01]  /*1d20*/  IMAD.MOV.U32 R10, RZ, RZ, R12 ;  /* 0x000000ffff0a7224 */ /* 0x000fe200078e000c */
[----:B------:R-:W-:-:S02]  /*1d30*/  ISETP.GE.AND P3, PT, R187, R45, PT ;  /* 0x0000002dbb00720c */ /* 0x000fc40003f66270 */
[-C--:B------:R-:W-:Y:S01]  /*1d40*/  ISETP.GE.AND P2, PT, R186, R45.reuse, PT ;  /* 0x0000002dba00720c */ /* 0x080fe20003f46270 */
[----:B------:R-:W-:Y:S01]  /*1d50*/  IMAD.X R5, RZ, RZ, R61, P0 ;  /* 0x000000ffff057224 */ /* 0x000fe200000e063d */
[----:B------:R-:W-:Y:S01]  /*1d60*/  ISETP.GE.AND P0, PT, R184, R45, PT ;  /* 0x0000002db800720c */ /* 0x000fe20003f06270 */
[----:B------:R-:W-:-:S04]  /*1d70*/  IMAD.WIDE.U32 R10, R6, R0, R10 ;  /* 0x00000000060a7225 */ /* 0x000fc800078e000a */
[----:B------:R-:W-:-:S04]  /*1d80*/  IMAD R5, R5, R6, RZ ;  /* 0x0000000605057224 */ /* 0x000fc800078e02ff */
[----:B------:R-:W-:Y:S01]  /*1d90*/  IMAD R6, R7, R0, R5 ;  /* 0x0000000007067224 */ /* 0x000fe200078e0205 */
[CC--:B-----5:R-:W-:Y:S01]  /*1da0*/  @!P3 LEA R8, P4, R10.reuse, R2.reuse, 0x1 ;  /* 0x000000020a08b211 */ /* 0x0e0fe200078808ff */
[----:B------:R3:W-:Y:S02]  /*1db0*/  @P3 STS.128 [R202+0x1800], RZ ;  /* 0x001800ffca003388 */ /* 0x0007e40000000c00 */
[----:B------:R-:W-:Y:S01]  /*1dc0*/  IMAD.IADD R0, R11, 0x1, R6 ;  /* 0x000000010b007824 */ /* 0x000fe200078e0206 */
[----:B------:R-:W-:-:S04]  /*1dd0*/  @!P2 LEA R6, P1, R10, R2, 0x1 ;  /* 0x000000020a06a211 */ /* 0x000fc800078208ff */
        /* <DEDUP_REMOVED lines=13> */
[----:B------:R-:W-:-:S04]  /*1eb0*/  LEA R2, P0, R10, R2, 0x1 ;  /* 0x000000020a027211 */ /* 0x000fc800078008ff */
[----:B------:R-:W-:-:S05]  /*1ec0*/  LEA.HI.X R3, R10, R3, R0, 0x1, P0 ;  /* 0x000000030a037211 */ /* 0x000fca00000f0c00 */
[----:B------:R-:W-:Y:S01]  /*1ed0*/  @!PT LDS RZ, [RZ] ;  /* 0x00000000fffff984 */ /* 0x000fe20000000800 */
[----:B------:R-:W-:Y:S01]  /*1ee0*/  @!PT LDS RZ, [RZ] ;  /* 0x00000000fffff984 */ /* 0x000fe20000000800 */
[----:B------:R-:W-:Y:S01]  /*1ef0*/  @!PT LDS RZ, [RZ] ;  /* 0x00000000fffff984 */ /* 0x000fe20000000800 */
[----:B------:R4:W-:Y:S04]  /*1f00*/  LDGSTS.E.BYPASS.LTC128B.128 [R202+0x5800], [R2.64+0x80] ;  /* 0x0580008002ca7fae */ /* 0x0009e8000b901d44 */
.L_x_573:
[----:B------:R-:W-:Y:S05]  /*1f10*/  BSYNC B0 ;  /* 0x0000000000007941 */ /* 0x000fea0003800000 */
.L_x_572:
[----:B------:R-:W-:Y:S01]  /*1f20*/  MOV R180, R52 ;  /* 0x0000003400b47202 */ /* 0x000fe20000000f00 */
[----:B------:R-:W-:Y:S01]  /*1f30*/  IMAD.MOV.U32 R180, RZ, RZ, R58 ;  /* 0x000000ffffb47224 */ /* 0x000fe200078e003a */
[----:B------:R-:W-:Y:S01]  /*1f40*/  MOV R181, R53 ;  /* 0x0000003500b57202 */ /* 0x000fe20000000f00 */
[----:B------:R-:W-:Y:S01]  /*1f50*/  BSSY B0, `(.L_x_574) ;  /* 0x0000027000007945 */ /* 0x000fe20003800000 */
[----:B------:R-:W-:-:S03]  /*1f60*/  IADD3 R52, R173, -0x1, RZ ;  /* 0xffffffffad347810 */ /* 0x000fc60007ffe0ff */
[----:B------:R1:W-:Y:S01]  /*1f70*/  STL.64 [R1+0x178], R180 ;  /* 0x000178b401007387 */ /* 0x0003e20000100a00 */
[----:B------:R-:W-:Y:S01]  /*1f80*/  SHF.R.S32.HI R12, RZ, 0x1f, R52 ;  /* 0x0000001fff0c7819 */ /* 0x000fe20000011434 */
[C---:B-1----:R-:W-:Y:S01]  /*1f90*/  IMAD R16, R52.reuse, -0x40, R54 ;  /* 0xffffffc034107824 */ /* 0x042fe200078e0236 */
[-C--:B------:R-:W-:Y:S01]  /*1fa0*/  MOV R234, R52.reuse ;  /* 0x0000003400ea7202 */ /* 0x080fe20000000f00 */
[----:B------:R-:W-:Y:S02]  /*1fb0*/  IMAD R0, R179, R52, RZ ;  /* 0x00000034b3007224 */ /* 0x000fe400078e02ff */
[----:B----45:R-:W-:Y:S01]  /*1fc0*/  IMAD.WIDE.U32 R2, R52, R178, R180 ;  /* 0x000000b234027225 */ /* 0x030fe200078e00b4 */
[----:B------:R-:W-:-:S03]  /*1fd0*/  ISETP.GE.AND P0, PT, R14, R16, PT ;  /* 0x000000100e00720c */ /* 0x000fc60003f06270 */
[----:B------:R-:W-:-:S04]  /*1fe0*/  IMAD R0, R12, R178, R0 ;  /* 0x000000b20c007224 */ /* 0x000fc800078e0200 */
[----:B------:R-:W-:-:S06]  /*1ff0*/  IMAD.IADD R0, R3, 0x1, R0 ;  /* 0x0000000103007824 */ /* 0x000fcc00078e0200 */
[----:B------:R-:W-:Y:S05]  /*2000*/  @P0 BRA `(.L_x_575) ;  /* 0x000001b000000947 */ /* 0x000fea0003800000 */
[-C--:B------:R-:W-:Y:S02]  /*2010*/  ISETP.GE.AND P3, PT, R187, R45.reuse, PT ;  /* 0x0000002dbb00720c */ /* 0x080fe40003f66270 */
[-C--:B------:R-:W-:Y:S02]  /*2020*/  ISETP.GE.AND P2, PT, R186, R45.reuse, PT ;  /* 0x0000002dba00720c */ /* 0x080fe40003f46270 */
[----:B------:R-:W-:-:S09]  /*2030*/  ISETP.GE.AND P0, PT, R184, R45, PT ;  /* 0x0000002db800720c */ /* 0x000fd20003f06270 */
[CC--:B---3--:R-:W-:Y:S01]  /*2040*/  @!P3 LEA R8, P4, R2.reuse, R222.reuse, 0x1 ;  /* 0x000000de0208b211 */ /* 0x0c8fe200078808ff */
[----:B------:R1:W-:Y:S01]  /*2050*/  @P3 STS [R202+0x6000], RZ ;  /* 0x006000ffca003388 */ /* 0x0003e20000000800 */
        /* <DEDUP_REMOVED lines=22> */
.L_x_575:
[----:B------:R-:W-:Y:S05]  /*21c0*/  BSYNC B0 ;  /* 0x0000000000007941 */ /* 0x000fea0003800000 */
.L_x_574:
[C---:B------:R-:W-:Y:S01]  /*21d0*/  SHF.L.U64.HI R176, R20.reuse, 0x5, R21 ;  /* 0x0000000514b07819 */ /* 0x040fe20000010215 */
[----:B------:R-:W-:Y:S01]  /*21e0*/  IMAD.SHL.U32 R177, R20, 0x20, RZ ;  /* 0x0000002014b17824 */ /* 0x000fe200078e00ff */
[----:B------:R-:W-:Y:S01]  /*21f0*/  ISETP.GE.AND P0, PT, R24, R16, PT ;  /* 0x000000101800720c */ /* 0x000fe20003f06270 */
[----:B------:R-:W-:Y:S02]  /*2200*/  BSSY B0, `(.L_x_576) ;  /* 0x000001e000007945 */ /* 0x000fe40003800000 */
[----:B------:R4:W-:Y:S04]  /*2210*/  STL [R1+0x194], R176 ;  /* 0x000194b001007387 */ /* 0x0009e80000100800 */
[----:B------:R4:W-:Y:S06]  /*2220*/  STL [R1+0x190], R177 ;  /* 0x000190b101007387 */ /* 0x0009ec0000100800 */
[----:B------:R-:W-:Y:S05]  /*2230*/  @P0 BRA `(.L_x_577) ;  /* 0x000001a000000947 */ /* 0x000fea0003800000 */
[-C--:B------:R-:W-:Y:S02]  /*2240*/  ISETP.GE.AND P4, PT, R187, R45.reuse, PT ;  /* 0x0000002dbb00720c */ /* 0x080fe40003f86270 */
[----:B------:R-:W-:-:S02]  /*2250*/  ISETP.GE.AND P3, PT, R186, R45, PT ;  /* 0x0000002dba00720c */ /* 0x000fc40003f66270 */
[----:B------:R-:W-:Y:S02]  /*2260*/  ISETP.GE.AND P1, PT, R184, R45, PT ;  /* 0x0000002db800720c */ /* 0x000fe40003f26270 */
[----:B------:R-:W-:-:S05]  /*2270*/  IADD3 R2, P0, R177, R2, RZ ;  /* 0x00000002b1027210 */ /* 0x000fca0007f1e0ff */
[----:B------:R-:W-:Y:S02]  /*2280*/  IMAD.X R0, R176, 0x1, R0, P0 ;  /* 0x00000001b0007824 */ /* 0x000fe400000e0600 */
[CC--:B------:R-:W-:Y:S01]  /*2290*/  @!P4 LEA R10, P5, R2.reuse, R222.reuse, 0x1 ;  /* 0x000000de020ac211 */ /* 0x0c0fe200078a08ff */
[----:B------:R1:W-:Y:S02]  /*22a0*/  @P4 STS.128 [R202+0x6800], RZ ;  /* 0x006800ffca004388 */ /* 0x0003e40000000c00 */
[CC--:B-1-3--:R-:W-:Y:S02]  /*22b0*/  @!P3 LEA R8, P2, R2.reuse, R222.reuse, 0x1 ;  /* 0x000000de0208b211 */ /* 0x0cafe400078408ff */
[C---:B------:R-:W-:Y:S02]  /*22c0*/  @!P1 LEA R6, P0, R2.reuse, R222, 0x1 ;  /* 0x000000de02069211 */ /* 0x040fe400078008ff */
[CCC-:B------:R-:W-:Y:S02]  /*22d0*/  @!P4 LEA.HI.X R11, R2.reuse, R223.reuse, R0.reuse, 0x1, P5 ;  /* 0x000000df020bc211 */ /* 0x1c0fe400028f0c00 */
[----:B------:R-:W-:-:S02]  /*22e0*/  @!P3 LEA.HI.X R9, R2, R223, R0, 0x1, P2 ;  /* 0x000000df0209b211 */ /* 0x000fc400010f0c00 */
[----:B------:R-:W-:Y:S01]  /*22f0*/  @!P1 LEA.HI.X R7, R2, R223, R0, 0x1, P0 ;  /* 0x000000df02079211 */ /* 0x000fe200000f0c00 */
        /* <DEDUP_REMOVED lines=13> */
[----:B------:R1:W-:Y:S02]  /*23d0*/  @!P1 LDGSTS.E.BYPASS.LTC128B.128 [R202+0x8800], [R6.64+0x80] ;  /* 0x0880008006ca9fae */ /* 0x0003e4000b901d44 */
.L_x_577:
[----:B------:R-:W-:Y:S05]  /*23e0*/  BSYNC B0 ;  /* 0x0000000000007941 */ /* 0x000fea0003800000 */
.L_x_576:
[----:B------:R-:W-:Y:S02]  /*23f0*/  IMAD.U32 R2, RZ, RZ, UR6 ;  /* 0x00000006ff027e24 */ /* 0x000fe4000f8e00ff */
[----:B------:R-:W-:Y:S01]  /*2400*/  IMAD.U32 R3, RZ, RZ, UR7 ;  /* 0x00000007ff037e24 */ /* 0x000fe2000f8e00ff */
[----:B-1-3--:R-:W-:Y:S01]  /*2410*/  MOV R7, UR7 ;  /* 0x0000000700077c02 */ /* 0x00afe20008000f00 */
[----:B------:R-:W-:Y:S01]  /*2420*/  IMAD.U32 R6, RZ, RZ, UR6 ;  /* 0x00000006ff067e24 */ /* 0x000fe2000f8e00ff */
[----:B------:R-:W0:Y:S01]  /*2430*/  LDGDEPBAR ;  /* 0x00000000000079af */ /* 0x000e220000000000 */
[----:B------:R-:W-:-:S02]  /*2440*/  IMAD.MOV.U32 R18, RZ, RZ, R56 ;  /* 0x000000ffff127224 */ /* 0x000fc400078e0038 */
[----:B------:R-:W-:Y:S01]  /*2450*/  IMAD.MOV.U32 R19, RZ, RZ, R57 ;  /* 0x000000ffff137224 */ /* 0x000fe200078e0039 */
[----:B------:R-:W3:Y:S02]  /*2460*/  LD.E.64 R2, [R2.64+0x1b8] ;  /* 0x0001b80402027980 */ /* 0x000ee4000c101b00 */
[----:B---3--:R-:W-:-:S04]  /*2470*/  ISETP.NE.U32.AND P2, PT, R2, RZ, PT ;  /* 0x000000ff0200720c */ /* 0x008fc80003f45070 */
[----:B------:R-:W-:-:S13]  /*2480*/  ISETP.NE.AND.EX P2, PT, R3, RZ, PT, P2 ;  /* 0x000000ff0300720c */ /* 0x000fda0003f45320 */
[----:B------:R-:W3:Y:S01]  /*2490*/  @P2 LD.E.64 R6, [R6.64+0x1c0] ;  /* 0x0001c00406062980 */ /* 0x000ee2000c101b00 */
[----:B------:R-:W-:Y:S02]  /*24a0*/  IMAD.U32 R8, RZ, RZ, UR6 ;  /* 0x00000006ff087e24 */ /* 0x000fe4000f8e00ff */
[----:B------:R-:W-:Y:S01]  /*24b0*/  IMAD.U32 R9, RZ, RZ, UR7 ;  /* 0x00000007ff097e24 */ /* 0x000fe2000f8e00ff */
[----:B------:R-:W-:Y:S01]  /*24c0*/  @P2 SHF.R.S32.HI R5, RZ, 0x1f, R174 ;  /* 0x0000001fff052819 */ /* 0x000fe200000114ae */
[----:B------:R-:W-:-:S03]  /*24d0*/  @P2 IMAD.MOV.U32 R22, RZ, RZ, R175 ;  /* 0x000000ffff162224 */ /* 0x000fc600078e00af */
[----:B------:R1:W5:Y:S01]  /*24e0*/  @P2 LD.E R13, [R8.64+0xd8] ;  /* 0x0000d804080d2980 */ /* 0x000362000c101900 */
[C---:B------:R-:W-:Y:S01]  /*24f0*/  SHF.L.U64.HI R228, R46.reuse, 0x6, R47 ;  /* 0x000000062ee47819 */ /* 0x040fe2000001022f */
[----:B------:R-:W-:Y:S02]  /*2500*/  IMAD.SHL.U32 R217, R46, 0x40, RZ ;  /* 0x000000402ed97824 */ /* 0x000fe400078e00ff */
[----:B---3--:R-:W-:Y:S02]  /*2510*/  @P2 IMAD R0, R7, R174, RZ ;  /* 0x000000ae07002224 */ /* 0x008fe400078e02ff */
[----:B-1----:R-:W-:-:S04]  /*2520*/  @P2 IMAD.WIDE.U32 R8, R174, R6, R22 ;  /* 0x00000006ae082225 */ /* 0x002fc800078e0016 */
[----:B------:R-:W-:Y:S01]  /*2530*/  @P2 IMAD R6, R6, R5, R0 ;  /* 0x0000000506062224 */ /* 0x000fe200078e0200 */
[----:B------:R-:W-:Y:S01]  /*2540*/  @P2 LEA R2, P0, R8, R2, 0x2 ;  /* 0x0000000208022211 */ /* 0x000fe200078010ff */
[----:B------:R-:W-:Y:S02]  /*2550*/  IMAD.U32 R7, RZ, RZ, UR7 ;  /* 0x00000007ff077e24 */ /* 0x000fe4000f8e00ff */
[----:B------:R-:W-:-:S05]  /*2560*/  @P2 IMAD.IADD R6, R9, 0x1, R6 ;  /* 0x0000000109062824 */ /* 0x000fca00078e0206 */
[----:B------:R-:W-:Y:S02]  /*2570*/  @P2 LEA.HI.X R3, R8, R3, R6, 0x2, P0 ;  /* 0x0000000308032211 */ /* 0x000fe400000f1406 */
[----:B------:R-:W-:-:S03]  /*2580*/  MOV R6, UR6 ;  /* 0x0000000600067c02 */ /* 0x000fc60008000f00 */
[----:B------:R1:W3:Y:S04]  /*2590*/  @P2 LD.E R10, [R2.64] ;  /* 0x00000004020a2980 */ /* 0x0002e8000c101900 */
[----:B----4-:R2:W4:Y:S01]  /*25a0*/  LD.E R11, [R6.64+0x188] ;  /* 0x00018804060b7980 */ /* 0x010522000c101900 */
[----:B------:R-:W-:Y:S01]  /*25b0*/  LOP3.LUT R0, R43, 0xfffffff8, RZ, 0xc0, !PT ;  /* 0xfffffff82b007812 */ /* 0x000fe200078ec0ff */
[----:B------:R-:W-:-:S04]  /*25c0*/  DEPBAR.LE SB0, 0x0 ;  /* 0x000080000000791a */ /* 0x000fc80000000000 */
[----:B------:R-:W-:Y:S01]  /*25d0*/  SHF.R.S32.HI R9, RZ, 0x4, R42 ;  /* 0x00000004ff097819 */ /* 0x000fe2000001142a */
[----:B------:R-:W-:Y:S01]  /*25e0*/  IMAD.IADD R0, R44, 0x1, -R0 ;  /* 0x000000012c007824 */ /* 0x000fe200078e0a00 */
[----:B------:R-:W-:Y:S01]  /*25f0*/  WARPSYNC 0xffffffff ;  /* 0xffffffff00007948 */ /* 0x000fe20003800000 */
[----:B------:R-:W-:Y:S01]  /*2600*/  ISETP.GE.AND P0, PT, R14, R16, PT ;  /* 0x000000100e00720c */ /* 0x000fe20003f06270 */
[----:B------:R-:W-:Y:S01]  /*2610*/  BAR.SYNC.DEFER_BLOCKING 0x0 ;  /* 0x0000000000007b1d */ /* 0x000fe20000010000 */
[----:B------:R-:W-:Y:S01]  /*2620*/  IMAD.MOV.U32 R18, RZ, RZ, R50 ;  /* 0x000000ffff127224 */ /* 0x000fe200078e0032 */
[----:B------:R-:W-:Y:S01]  /*2630*/  LEA.HI R5, R0, R0, RZ, 0x1 ;  /* 0x0000000000057211 */ /* 0x000fe200078f08ff */
[----:B------:R-:W-:Y:S01]  /*2640*/  IMAD R171, R48, 0x8, R38 ;  /* 0x0000000830ab7824 */ /* 0x000fe200078e0226 */
[----:B------:R-:W-:Y:S01]  /*2650*/  IADD3 R251, R182, -0x4ab325aa, RZ ;  /* 0xb54cda56b6fb7810 */ /* 0x000fe20007ffe0ff */
[----:B------:R-:W-:Y:S01]  /*2660*/  IMAD.MOV.U32 R199, RZ, RZ, RZ ;  /* 0x000000ffffc77224 */ /* 0x000fe200078e00ff */
[----:B------:R3:W-:Y:S01]  /*2670*/  STL.64 [R1+0x180], R18 ;  /* 0x0001801201007387 */ /* 0x0007e20000100a00 */
[----:B------:R-:W-:Y:S01]  /*2680*/  IMAD.SHL.U32 R44, R44, 0x2, RZ ;  /* 0x000000022c2c7824 */ /* 0x000fe200078e00ff */
[----:B------:R-:W-:Y:S02]  /*2690*/  BSSY B0, `(.L_x_578) ;  /* 0x000004f000007945 */ /* 0x000fe40003800000 */
[----:B------:R3:W-:Y:S01]  /*26a0*/  STL [R1+0x148], R171 ;  /* 0x000148ab01007387 */ /* 0x0007e20000100800 */
[----:B-1----:R-:W-:-:S02]  /*26b0*/  LOP3.LUT R2, R37, 0x7fffffe, RZ, 0xc0, !PT ;  /* 0x07fffffe25027812 */ /* 0x002fc400078ec0ff */
[----:B------:R-:W-:Y:S02]  /*26c0*/  LEA.HI R3, R42, R9, RZ, 0x1 ;  /* 0x000000092a037211 */ /* 0x000fe400078f08ff */
[----:B--2---:R-:W-:Y:S01]  /*26d0*/  SHF.R.S32.HI R7, RZ, 0x1f, R33 ;  /* 0x0000001fff077819 */ /* 0x004fe20000011421 */
[----:B------:R-:W-:Y:S01]  /*26e0*/  IMAD.IADD R8, R33, 0x1, -R2 ;  /* 0x0000000121087824 */ /* 0x000fe200078e0a02 */
[----:B------:R-:W-:Y:S01]  /*26f0*/  LOP3.LUT R3, R3, 0xfffffffe, RZ, 0xc0, !PT ;  /* 0xfffffffe03037812 */ /* 0x000fe200078ec0ff */
[----:B------:R-:W-:Y:S01]  /*2700*/  IMAD R2, R228, R52, RZ ;  /* 0x00000034e4027224 */ /* 0x000fe200078e02ff */
[----:B------:R-:W-:Y:S02]  /*2710*/  LOP3.LUT R6, R5, 0x7fffffe, RZ, 0xc0, !PT ;  /* 0x07fffffe05067812 */ /* 0x000fe400078ec0ff */
[----:B------:R-:W-:Y:S01]  /*2720*/  LEA.HI R7, R7, R33, RZ, 0x3 ;  /* 0x0000002107077211 */ /* 0x000fe200078f18ff */
[----:B------:R-:W-:Y:S01]  /*2730*/  IMAD R12, R12, R217, R2 ;  /* 0x000000d90c0c7224 */ /* 0x000fe200078e0202 */
[----:B------:R-:W-:Y:S01]  /*2740*/  IADD3 R2, R9, -R3, RZ ;  /* 0x8000000309027210 */ /* 0x000fe20007ffe0ff */
[----:B------:R-:W-:Y:S01]  /*2750*/  IMAD.SHL.U32 R3, R32, 0x40, RZ ;  /* 0x0000004020037824 */ /* 0x000fe200078e00ff */
[----:B------:R1:W-:Y:S01]  /*2760*/  @P0 STS [R202+0x9000], RZ ;  /* 0x009000ffca000388 */ /* 0x0003e20000000800 */
[----:B------:R-:W-:Y:S01]  /*2770*/  IMAD.IADD R0, R0, 0x1, -R6 ;  /* 0x0000000100007824 */ /* 0x000fe200078e0a06 */
[----:B------:R-:W-:Y:S01]  /*2780*/  LOP3.LUT R185, R44, 0x6, RZ, 0xc0, !PT ;  /* 0x000000062cb97812 */ /* 0x000fe200078ec0ff */
[----:B------:R-:W-:Y:S01]  /*2790*/  IMAD.SHL.U32 R6, R7, 0x20, RZ ;  /* 0x0000002007067824 */ /* 0x000fe200078e00ff */
[----:B------:R-:W-:Y:S01]  /*27a0*/  LOP3.LUT R3, R3, 0xc0, RZ, 0xc0, !PT ;  /* 0x000000c003037812 */ /* 0x000fe200078ec0ff */
[C---:B------:R-:W-:Y:S01]  /*27b0*/  IMAD.SHL.U32 R7, R2.reuse, 0x8, RZ ;  /* 0x0000000802077824 */ /* 0x040fe200078e00ff */
[----:B------:R-:W-:Y:S01]  /*27c0*/  LEA R9, R2, R0, 0x3 ;  /* 0x0000000002097211 */ /* 0x000fe200078e18ff */
[----:B------:R1:W-:Y:S01]  /*27d0*/  @P0 STS [R202+0x9004], RZ ;  /* 0x009004ffca000388 */ /* 0x0003e20000000800 */
[----:B------:R-:W-:-:S02]  /*27e0*/  LOP3.LUT R2, R6, 0xffffff00, RZ, 0xc0, !PT ;  /* 0xffffff0006027812 */ /* 0x000fc400078ec0ff */
[----:B------:R-:W-:Y:S01]  /*27f0*/  SHF.R.S32.HI R0, RZ, 0x1, R5 ;  /* 0x00000001ff007819 */ /* 0x000fe20000011405 */
[----:B------:R1:W-:Y:S01]  /*2800*/  @P0 STS.64 [R202+0x9008], RZ ;  /* 0x009008ffca000388 */ /* 0x0003e20000000a00 */
[----:B------:R-:W-:Y:S01]  /*2810*/  LOP3.LUT R6, R3, 0x8, R7, 0xf8, !PT ;  /* 0x0000000803067812 */ /* 0x000fe200078ef807 */
[--C-:B------:R-:W-:Y:S01]  /*2820*/  IMAD R7, R8, 0x20, R2.reuse ;  /* 0x0000002008077824 */ /* 0x100fe200078e0202 */
[----:B------:R-:W-:Y:S01]  /*2830*/  SHF.R.U32.HI R5, RZ, 0x3, R3 ;  /* 0x00000003ff057819 */ /* 0x000fe20000011603 */
[----:B------:R1:W-:Y:S01]  /*2840*/  @P0 STS.128 [R202+0xa000], RZ ;  /* 0x00a000ffca000388 */ /* 0x0003e20000000c00 */
[C---:B------:R-:W-:Y:S01]  /*2850*/  LOP3.LUT P1, RZ, R0.reuse, 0x2, RZ, 0xc0, !PT ;  /* 0x0000000200ff7812 */ /* 0x040fe2000782c0ff */
[----:B------:R-:W-:Y:S01]  /*2860*/  IMAD.SHL.U32 R0, R0, 0x40, RZ ;  /* 0x0000004000007824 */ /* 0x000fe200078e00ff */
[----:B------:R-:W-:Y:S01]  /*2870*/  LOP3.LUT R5, R6, R5, RZ, 0x3c, !PT ;  /* 0x0000000506057212 */ /* 0x000fe200078e3cff */
[----:B------:R1:W-:Y:S01]  /*2880*/  @P0 STS.128 [R202+0xb000], RZ ;  /* 0x00b000ffca000388 */ /* 0x0003e20000000c00 */
[----:B-----5:R-:W3:Y:S01]  /*2890*/  @P2 MUFU.RCP R6, R13 ;  /* 0x0000000d00062308 */ /* 0x020ee20000001000 */
[----:B------:R-:W-:Y:S01]  /*28a0*/  IMAD R3, R38, 0x200, R2 ;  /* 0x0000020026037824 */ /* 0x000fe200078e0202 */
[----:B------:R-:W-:-:S02]  /*28b0*/  SHF.L.U32 R2, R41, 0x3, RZ ;  /* 0x0000000329027819 */ /* 0x000fc400000006ff */
[----:B------:R-:W-:Y:S01]  /*28c0*/  LOP3.LUT R0, R0, 0xc0, RZ, 0xc0, !PT ;  /* 0x000000c000007812 */ /* 0x000fe200078ec0ff */
[----:B------:R-:W-:Y:S02]  /*28d0*/  IMAD R8, R8, 0x20, R3 ;  /* 0x0000002008087824 */ /* 0x000fe400078e0203 */
[----:B------:R-:W-:Y:S01]  /*28e0*/  IMAD R3, R38, 0x10, R25 ;  /* 0x0000001026037824 */ /* 0x000fe200078e0219 */
[----:B------:R-:W-:Y:S02]  /*28f0*/  LOP3.LUT R2, R0, 0x8, R2, 0xf8, !PT ;  /* 0x0000000800027812 */ /* 0x000fe400078ef802 */
[----:B------:R-:W-:Y:S02]  /*2900*/  SHF.R.U32.HI R0, RZ, 0x3, R0 ;  /* 0x00000003ff007819 */ /* 0x000fe40000011600 */
[----:B------:R-:W-:Y:S02]  /*2910*/  IADD3 R3, R3, 0x1, R170 ;  /* 0x0000000103037810 */ /* 0x000fe40007ffe0aa */
[----:B------:R-:W-:Y:S01]  /*2920*/  LOP3.LUT R2, R2, R0, RZ, 0x3c, !PT ;  /* 0x0000000002027212 */ /* 0x000fe200078e3cff */
[C---:B------:R-:W-:Y:S01]  /*2930*/  IMAD.IADD R0, R5.reuse, 0x1, R8 ;  /* 0x0000000105007824 */ /* 0x040fe200078e0208 */
[----:B------:R-:W-:-:S02]  /*2940*/  IADD3 R5, R5, R7, RZ ;  /* 0x0000000705057210 */ /* 0x000fc40007ffe0ff */
[----:B------:R-:W-:Y:S01]  /*2950*/  IADD3 R3, R54, R3, -R49 ;  /* 0x0000000336037210 */ /* 0x000fe20007ffe831 */
[----:B------:R-:W-:Y:S02]  /*2960*/  IMAD.U32 R2, R9, 0x20, R2 ;  /* 0x0000002009027824 */ /* 0x000fe400078e0002 */
[----:B---3--:R-:W-:Y:S02]  /*2970*/  @P2 FMUL.FTZ R199, R10, R6 ;  /* 0x000000060ac72220 */ /* 0x008fe40000410000 */
[----:B------:R-:W-:Y:S01]  /*2980*/  IMAD.WIDE.U32 R6, R52, R217, R18 ;  /* 0x000000d934067225 */ /* 0x000fe200078e0012 */
[----:B----4-:R-:W-:-:S03]  /*2990*/  IADD3 R53, R3, R11, RZ ;  /* 0x0000000b03357210 */ /* 0x010fc60007ffe0ff */
[----:B------:R-:W-:Y:S01]  /*29a0*/  IMAD.IADD R8, R7, 0x1, R12 ;  /* 0x0000000107087824 */ /* 0x000fe200078e020c */
[----:B------:R-:W-:Y:S01]  /*29b0*/  SEL R3, R26, 0xfffffff0, !P1 ;  /* 0xfffffff01a037807 */ /* 0x000fe20004800000 */
[----:B------:R-:W-:Y:S05]  /*29c0*/  @P0 BRA `(.L_x_579) ;  /* 0x000001b000000947 */ /* 0x000fea0003800000 */
[-C--:B-1----:R-:W-:Y:S02]  /*29d0*/  ISETP.GE.AND P3, PT, R187, R45.reuse, PT ;  /* 0x0000002dbb00720c */ /* 0x082fe40003f66270 */
[-C--:B------:R-:W-:Y:S02]  /*29e0*/  ISETP.GE.AND P2, PT, R186, R45.reuse, PT ;  /* 0x0000002dba00720c */ /* 0x080fe40003f46270 */
[----:B------:R-:W-:-:S09]  /*29f0*/  ISETP.GE.AND P0, PT, R184, R45, PT ;  /* 0x0000002db800720c */ /* 0x000fd20003f06270 */
[CC--:B------:R-:W-:Y:S01]  /*2a00*/  @!P3 LEA R12, P4, R6.reuse, R232.reuse, 0x1 ;  /* 0x000000e8060cb211 */ /* 0x0c0fe200078808ff */
        /* <DEDUP_REMOVED lines=23> */
.L_x_579:
[----:B-1----:R-:W-:Y:S05]  /*2b80*/  BSYNC B0 ;  /* 0x0000000000007941 */ /* 0x002fea0003800000 */
.L_x_578:
[----:B------:R-:W-:Y:S01]  /*2b90*/  ISETP.GE.AND P0, PT, R24, R16, PT ;  /* 0x000000101800720c */ /* 0x000fe20003f06270 */
[----:B------:R-:W-:Y:S01]  /*2ba0*/  BSSY B0, `(.L_x_580) ;  /* 0x0000023000007945 */ /* 0x000fe20003800000 */
[C---:B------:R-:W-:Y:S01]  /*2bb0*/  SHF.L.U64.HI R230, R46.reuse, 0x5, R47 ;  /* 0x000000052ee67819 */ /* 0x040fe2000001022f */
[----:B------:R-:W-:-:S10]  /*2bc0*/  IMAD.SHL.U32 R229, R46, 0x20, RZ ;  /* 0x000000202ee57824 */ /* 0x000fd400078e00ff */
[----:B------:R1:W-:Y:S04]  /*2bd0*/  @P0 STS.128 [R202+0x9800], RZ ;  /* 0x009800ffca000388 */ /* 0x0003e80000000c00 */
[----:B------:R1:W-:Y:S04]  /*2be0*/  @P0 STS.128 [R202+0xa800], RZ ;  /* 0x00a800ffca000388 */ /* 0x0003e80000000c00 */
[----:B------:R1:W-:Y:S01]  /*2bf0*/  @P0 STS.128 [R202+0xb800], RZ ;  /* 0x00b800ffca000388 */ /* 0x0003e20000000c00 */
[----:B------:R-:W-:Y:S05]  /*2c00*/  @P0 BRA `(.L_x_581) ;  /* 0x000001c000000947 */ /* 0x000fea0003800000 */
[----:B------:R-:W2:Y:S01]  /*2c10*/  LDL R9, [R1+0x110] ;  /* 0x0001100001097983 */ /* 0x000ea20000100800 */
[----:B------:R-:W-:-:S05]  /*2c20*/  IADD3 R6, P1, R229, R6, RZ ;  /* 0x00000006e5067210 */ /* 0x000fca0007f3e0ff */
[----:B------:R-:W-:Y:S01]  /*2c30*/  IMAD.X R8, R230, 0x1, R8, P1 ;  /* 0x00000001e6087824 */ /* 0x000fe200008e0608 */
[-C--:B--2---:R-:W-:Y:S02]  /*2c40*/  ISETP.GE.AND P3, PT, R187, R9.reuse, PT ;  /* 0x00000009bb00720c */ /* 0x084fe40003f66270 */
[-C--:B------:R-:W-:Y:S02]  /*2c50*/  ISETP.GE.AND P2, PT, R186, R9.reuse, PT ;  /* 0x00000009ba00720c */ /* 0x080fe40003f46270 */
[----:B------:R-:W-:-:S09]  /*2c60*/  ISETP.GE.AND P0, PT, R184, R9, PT ;  /* 0x00000009b800720c */ /* 0x000fd20003f06270 */
[CC--:B------:R-:W-:Y:S01]  /*2c70*/  @!P3 LEA R12, P4, R6.reuse, R232.reuse, 0x1 ;  /* 0x000000e8060cb211 */ /* 0x0c0fe200078808ff */
[----:B------:R2:W-:Y:S01]  /*2c80*/  @P3 STS.128 [R202+0x9800], RZ ;  /* 0x009800ffca003388 */ /* 0x0005e20000000c00 */
[C---:B------:R-:W-:Y:S02]  /*2c90*/  @!P2 LEA R10, P1, R6.reuse, R232, 0x1 ;  /* 0x000000e8060aa211 */ /* 0x040fe400078208ff */
        /* <DEDUP_REMOVED lines=13> */
[----:B--2---:R-:W-:-:S04]  /*2d70*/  LEA R10, P0, R6, R232, 0x1 ;  /* 0x000000e8060a7211 */ /* 0x004fc800078008ff */
[----:B------:R-:W-:-:S05]  /*2d80*/  LEA.HI.X R11, R6, R233, R8, 0x1, P0 ;  /* 0x000000e9060b7211 */ /* 0x000fca00000f0c08 */
[----:B------:R-:W-:Y:S01]  /*2d90*/  @!PT LDS RZ, [RZ] ;  /* 0x00000000fffff984 */ /* 0x000fe20000000800 */
[----:B------:R-:W-:Y:S01]  /*2da0*/  @!PT LDS RZ, [RZ] ;  /* 0x00000000fffff984 */ /* 0x000fe20000000800 */
[----:B------:R-:W-:Y:S01]  /*2db0*/  @!PT LDS RZ, [RZ] ;  /* 0x00000000fffff984 */ /* 0x000fe20000000800 */
[----:B------:R2:W-:Y:S04]  /*2dc0*/  LDGSTS.E.BYPASS.LTC128B.128 [R202+0xb800], [R10.64+0x80] ;  /* 0x0b8000800aca7fae */ /* 0x0005e8000b901d44 */
.L_x_581:
[----:B------:R-:W-:Y:S05]  /*2dd0*/  BSYNC B0 ;  /* 0x0000000000007941 */ /* 0x000fea0003800000 */
.L_x_580:
[----:B------:R-:W-:Y:S01]  /*2de0*/  IMAD.SHL.U32 R196, R0, 0x2, RZ ;  /* 0x0000000200c47824 */ /* 0x000fe200078e00ff */
[----:B------:R-:W-:Y:S01]  /*2df0*/  IADD3 R7, R53, 0x40, RZ ;  /* 0x0000004035077810 */ /* 0x000fe20007ffe0ff */
[----:B------:R-:W-:Y:S01]  /*2e00*/  IMAD.SHL.U32 R193, R2, 0x2, RZ ;  /* 0x0000000202c17824 */ /* 0x000fe200078e00ff */
[----:B------:R-:W0:Y:S01]  /*2e10*/  LDGDEPBAR ;  /* 0x00000000000079af */ /* 0x000e220000000000 */
[----:B------:R-:W-:Y:S01]  /*2e20*/  IMAD R197, R4, 0x2, R196 ;  /* 0x0000000204c57824 */ /* 0x000fe200078e02c4 */
[----:B------:R-:W-:Y:S01]  /*2e30*/  BSSY B1, `(.L_x_582) ;  /* 0x00001ac000017945 */ /* 0x000fe20003800000 */
[----:B------:R-:W-:Y:S01]  /*2e40*/  IMAD R195, R3, 0x2, R193 ;  /* 0x0000000203c37824 */ /* 0x000fe200078e02c1 */
[----:B--2---:R-:W-:Y:S01]  /*2e50*/  LDSM.16.M88.4 R12, [R196] ;  /* 0x00000000c40c783b */ /* 0x004fe20000000200 */
[----:B------:R-:W-:Y:S01]  /*2e60*/  IMAD R0, R52, 0x40, R185 ;  /* 0x0000004034007824 */ /* 0x000fe200078e02b9 */
[----:B------:R-:W-:Y:S02]  /*2e70*/  IADD3 R3, R53, 0x48, RZ ;  /* 0x0000004835037810 */ /* 0x000fe40007ffe0ff */
[----:B------:R-:W2:Y:S02]  /*2e80*/  LDSM.16.M88.4 R20, [R193+0x6000] ;  /* 0x00600000c114783b */ /* 0x000ea40000000200 */
[----:B------:R-:W-:-:S02]  /*2e90*/  IADD3 R2, R0, 0x1, RZ ;  /* 0x0000000100027810 */ /* 0x000fc40007ffe0ff */
[----:B------:R-:W3:Y:S01]  /*2ea0*/  LDSM.16.M88.4 R8, [R196+0x1000] ;  /* 0x00100000c408783b */ /* 0x000ee20000000200 */
[----:B------:R-:W-:Y:S01]  /*2eb0*/  IMNMX R52, R3, R54, PT ;  /* 0x0000003603347217 */ /* 0x000fe20003800200 */
[----:B------:R-:W4:Y:S01]  /*2ec0*/  I2F R6, R2 ;  /* 0x0000000200067306 */ /* 0x000f220000201400 */
[----:B------:R-:W-:Y:S01]  /*2ed0*/  IADD3 R3, R0, 0x8, RZ ;  /* 0x0000000800037810 */ /* 0x000fe20007ffe0ff */
[----:B------:R-:W5:Y:S01]  /*2ee0*/  LDSM.16.M88.4 R28, [R193+0x6800] ;  /* 0x00680000c11c783b */ /* 0x000f620000000200 */
[----:B------:R-:W-:-:S03]  /*2ef0*/  ISETP.GE.AND P1, PT, R2, R52, PT ;  /* 0x000000340200720c */ /* 0x000fc60003f26270 */
[----:B------:R-:W1:Y:S04]  /*2f00*/  LDSM.16.M88.4 R32, [R193+0x6400] ;  /* 0x00640000c120783b */ /* 0x000e680000000200 */
[----:B------:R-:W1:Y:S04]  /*2f10*/  LDSM.16.M88.4 R24, [R193+0x6c00] ;  /* 0x006c0000c118783b */ /* 0x000e680000000200 */
[----:B------:R-:W-:Y:S04]  /*2f20*/  LDSM.16.M88.4 R16, [R197+0x1000] ;  /* 0x00100000c510783b */ /* 0x000fe80000000200 */
[----:B------:R-:W1:Y:S04]  /*2f30*/  LDSM.16.M88.4 R48, [R195+0x6800] ;  /* 0x00680000c330783b */ /* 0x000e680000000200 */
[----:B------:R-:W1:Y:S04]  /*2f40*/  LDSM.16.M88.4 R56, [R195+0x6400] ;  /* 0x00640000c338783b */ /* 0x000e680000000200 */
[----:B------:R-:W-:Y:S04]  /*2f50*/  LDSM.16.M88.4 R60, [R195+0x6000] ;  /* 0x00600000c33c783b */ /* 0x000fe80000000200 */
[----:B------:R-:W-:Y:S01]  /*2f60*/  LDSM.16.M88.4 R44, [R195+0x6c00] ;  /* 0x006c0000c32c783b */ /* 0x000fe20000000200 */
[-C--:B--2---:R-:W-:Y:S08]  /*2f70*/  HMMA.16816.F32.BF16 R100, R12, R20.reuse, RZ ;  /* 0x000000140c64723c */ /* 0x084ff000000418ff */
[C---:B---3--:R-:W-:Y:S08]  /*2f80*/  HMMA.16816.F32.BF16 R76, R8.reuse, R20, RZ ;  /* 0x00000014084c723c */ /* 0x048ff000000418ff */
[-C--:B------:R-:W-:Y:S08]  /*2f90*/  HMMA.16816.F32.BF16 R72, R8, R22.reuse, RZ ;  /* 0x000000160848723c */ /* 0x080ff000000418ff */
[----:B------:R-:W-:Y:S01]  /*2fa0*/  HMMA.16816.F32.BF16 R112, R12, R22, RZ ;  /* 0x000000160c70723c */ /* 0x000fe200000418ff */
[----:B------:R-:W2:Y:S07]  /*2fb0*/  LDSM.16.M88.4 R20, [R197] ;  /* 0x00000000c514783b */ /* 0x000eae0000000200 */
[C---:B-----5:R-:W-:Y:S08]  /*2fc0*/  HMMA.16816.F32.BF16 R40, R8.reuse, R28, RZ ;  /* 0x0000001c0828723c */ /* 0x060ff000000418ff */
[C---:B-1----:R-:W-:Y:S08]  /*2fd0*/  HMMA.16816.F32.BF16 R64, R8.reuse, R34, RZ ;  /* 0x000000220840723c */ /* 0x042ff000000418ff */
[C---:B------:R-:W-:Y:S08]  /*2fe0*/  HMMA.16816.F32.BF16 R68, R8.reuse, R32, RZ ;  /* 0x000000200844723c */ /* 0x040ff000000418ff */
[C---:B------:R-:W-:Y:S08]  /*2ff0*/  HMMA.16816.F32.BF16 R36, R8.reuse, R24, RZ ;  /* 0x000000180824723c */ /* 0x040ff000000418ff */
[----:B------:R-:W-:Y:S08]  /*3000*/  HMMA.16816.F32.BF16 R84, R8, R26, RZ ;  /* 0x0000001a0854723c */ /* 0x000ff000000418ff */
[C---:B------:R-:W-:Y:S08]  /*3010*/  HMMA.16816.F32.BF16 R96, R12.reuse, R32, RZ ;  /* 0x000000200c60723c */ /* 0x040ff000000418ff */
[----:B------:R-:W-:Y:S08]  /*3020*/  HMMA.16816.F32.BF16 R80, R12, R24, RZ ;  /* 0x000000180c50723c */ /* 0x000ff000000418ff */
[----:B------:R-:W-:Y:S01]  /*3030*/  HMMA.16816.F32.BF16 R88, R8, R30, RZ ;  /* 0x0000001e0858723c */ /* 0x000fe200000418ff */
[----:B------:R-:W-:Y:S07]  /*3040*/  LDSM.16.M88.4 R8, [R196+0x3000] ;  /* 0x00300000c408783b */ /* 0x000fee0000000200 */
[C---:B------:R-:W-:Y:S01]  /*3050*/  HMMA.16816.F32.BF16 R108, R12.reuse, R34, RZ ;  /* 0x000000220c6c723c */ /* 0x040fe200000418ff */
[----:B------:R-:W-:Y:S07]  /*3060*/  LDSM.16.M88.4 R32, [R193+0x7800] ;  /* 0x00780000c120783b */ /* 0x000fee0000000200 */
[C---:B------:R-:W-:Y:S08]  /*3070*/  HMMA.16816.F32.BF16 R92, R12.reuse, R28, RZ ;  /* 0x0000001c0c5c723c */ /* 0x040ff000000418ff */
[C---:B------:R-:W-:Y:S01]  /*3080*/  HMMA.16816.F32.BF16 R104, R12.reuse, R30, RZ ;  /* 0x0000001e0c68723c */ /* 0x040fe200000418ff */
[----:B------:R-:W-:Y:S07]  /*3090*/  LDSM.16.M88.4 R28, [R193+0x7c00] ;  /* 0x007c0000c11c783b */ /* 0x000fee0000000200 */
[----:B------:R-:W-:Y:S01]  /*30a0*/  HMMA.16816.F32.BF16 R24, R12, R26, RZ ;  /* 0x0000001a0c18723c */ /* 0x000fe200000418ff */
[----:B------:R-:W-:Y:S07]  /*30b0*/  LDSM.16.M88.4 R12, [R196+0x2000] ;  /* 0x00200000c40c783b */ /* 0x000fee0000000200 */
[C---:B------:R-:W-:Y:S01]  /*30c0*/  HMMA.16816.F32.BF16 R124, R16.reuse, R48, R40 ;  /* 0x00000030107c723c */ /* 0x040fe20000041828 */
[----:B------:R-:W1:Y:S07]  /*30d0*/  LDSM.16.M88.4 R40, [R193+0x7000] ;  /* 0x00700000c128783b */ /* 0x000e6e0000000200 */
[----:B------:R-:W-:Y:S08]  /*30e0*/  HMMA.16816.F32.BF16 R128, R16, R58, R64 ;  /* 0x0000003a1080723c */ /* 0x000ff00000041840 */
[-C--:B--2---:R-:W-:Y:S08]  /*30f0*/  HMMA.16816.F32.BF16 R64, R20, R60.reuse, R100 ;  /* 0x0000003c1440723c */ /* 0x084ff00000041864 */
[C---:B------:R-:W-:Y:S08]  /*3100*/  HMMA.16816.F32.BF16 R116, R16.reuse, R60, R76 ;  /* 0x0000003c1074723c */ /* 0x040ff0000004184c */
[C---:B------:R-:W-:Y:S08]  /*3110*/  HMMA.16816.F32.BF16 R136, R16.reuse, R56, R68 ;  /* 0x000000381088723c */ /* 0x040ff00000041844 */
[----:B------:R-:W-:Y:S01]  /*3120*/  HMMA.16816.F32.BF16 R120, R16, R44, R36 ;  /* 0x0000002c1078723c */ /* 0x000fe20000041824 */
[----:B------:R-:W2:Y:S07]  /*3130*/  LDSM.16.M88.4 R36, [R193+0x7400] ;  /* 0x00740000c124783b */ /* 0x000eae0000000200 */
[----:B------:R-:W-:Y:S08]  /*3140*/  HMMA.16816.F32.BF16 R100, R20, R56, R96 ;  /* 0x000000381464723c */ /* 0x000ff00000041860 */
[----:B------:R-:W-:Y:S08]  /*3150*/  HMMA.16816.F32.BF16 R140, R16, R50, R88 ;  /* 0x00000032108c723c */ /* 0x000ff00000041858 */
[C---:B------:R-:W-:Y:S08]  /*3160*/  HMMA.16816.F32.BF16 R96, R20.reuse, R48, R92 ;  /* 0x000000301460723c */ /* 0x040ff0000004185c */
[C---:B------:R-:W-:Y:S01]  /*3170*/  HMMA.16816.F32.BF16 R76, R20.reuse, R50, R104 ;  /* 0x00000032144c723c */ /* 0x040fe20000041868 */
[----:B------:R-:W-:Y:S07]  /*3180*/  LDSM.16.M88.4 R48, [R195+0x7000] ;  /* 0x00700000c330783b */ /* 0x000fee0000000200 */
[-C--:B------:R-:W-:Y:S01]  /*3190*/  HMMA.16816.F32.BF16 R68, R20, R46.reuse, R24 ;  /* 0x0000002e1444723c */ /* 0x080fe20000041818 */
[----:B------:R-:W3:Y:S07]  /*31a0*/  LDSM.16.M88.4 R24, [R197+0x2000] ;  /* 0x00200000c518783b */ /* 0x000eee0000000200 */
[----:B------:R-:W-:Y:S08]  /*31b0*/  HMMA.16816.F32.BF16 R132, R16, R46, R84 ;  /* 0x0000002e1084723c */ /* 0x000ff00000041854 */
[C---:B------:R-:W-:Y:S08]  /*31c0*/  HMMA.16816.F32.BF16 R88, R20.reuse, R44, R80 ;  /* 0x0000002c1458723c */ /* 0x040ff00000041850 */
[C---:B------:R-:W-:Y:S08]  /*31d0*/  HMMA.16816.F32.BF16 R84, R20.reuse, R62, R112 ;  /* 0x0000003e1454723c */ /* 0x040ff00000041870 */
[----:B------:R-:W-:Y:S01]  /*31e0*/  HMMA.16816.F32.BF16 R80, R20, R58, R108 ;  /* 0x0000003a1450723c */ /* 0x000fe2000004186c */
[----:B------:R-:W-:Y:S07]  /*31f0*/  LDSM.16.M88.4 R56, [R195+0x7c00] ;  /* 0x007c0000c338783b */ /* 0x000fee0000000200 */
[----:B------:R-:W-:Y:S01]  /*3200*/  HMMA.16816.F32.BF16 R72, R16, R62, R72 ;  /* 0x0000003e1048723c */ /* 0x000fe20000041848 */
[----:B------:R-:W5:Y:S04]  /*3210*/  LDSM.16.M88.4 R16, [R197+0x3000] ;  /* 0x00300000c510783b */ /* 0x000f680000000200 */
[----:B------:R-:W-:Y:S03]  /*3220*/  LDSM.16.M88.4 R60, [R195+0x7800] ;  /* 0x00780000c33c783b */ /* 0x000fe60000000200 */
[-C--:B-1----:R-:W-:Y:S01]  /*3230*/  HMMA.16816.F32.BF16 R20, R12, R40.reuse, R64 ;  /* 0x000000280c14723c */ /* 0x082fe20000041840 */
[----:B------:R-:W1:Y:S07]  /*3240*/  LDSM.16.M88.4 R64, [R195+0x7400] ;  /* 0x00740000c340783b */ /* 0x000e6e0000000200 */
[C---:B------:R-:W-:Y:S08]  /*3250*/  HMMA.16816.F32.BF16 R44, R8.reuse, R40, R116 ;  /* 0x00000028082c723c */ /* 0x040ff00000041874 */
[C---:B--2---:R-:W-:Y:S08]  /*3260*/  HMMA.16816.F32.BF16 R92, R8.reuse, R36, R136 ;  /* 0x00000024085c723c */ /* 0x044ff00000041888 */
[C---:B------:R-:W-:Y:S08]  /*3270*/  HMMA.16816.F32.BF16 R116, R8.reuse, R38, R128 ;  /* 0x000000260874723c */ /* 0x040ff00000041880 */
[C---:B------:R-:W-:Y:S08]  /*3280*/  HMMA.16816.F32.BF16 R156, R8.reuse, R32, R124 ;  /* 0x00000020089c723c */ /* 0x040ff0000004187c */
[C---:B------:R-:W-:Y:S08]  /*3290*/  HMMA.16816.F32.BF16 R160, R8.reuse, R28, R120 ;  /* 0x0000001c08a0723c */ /* 0x040ff00000041878 */
[C---:B------:R-:W-:Y:S08]  /*32a0*/  HMMA.16816.F32.BF16 R72, R8.reuse, R42, R72 ;  /* 0x0000002a0848723c */ /* 0x040ff00000041848 */
[C---:B------:R-:W-:Y:S08]  /*32b0*/  HMMA.16816.F32.BF16 R128, R8.reuse, R34, R140 ;  /* 0x000000220880723c */ /* 0x040ff0000004188c */
[----:B------:R-:W-:Y:S01]  /*32c0*/  HMMA.16816.F32.BF16 R132, R8, R30, R132 ;  /* 0x0000001e0884723c */ /* 0x000fe20000041884 */
[----:B------:R-:W-:Y:S07]  /*32d0*/  LDSM.16.M88.4 R8, [R196+0x5000] ;  /* 0x00500000c408783b */ /* 0x000fee0000000200 */
[----:B------:R-:W-:Y:S01]  /*32e0*/  HMMA.16816.F32.BF16 R152, R12, R42, R84 ;  /* 0x0000002a0c98723c */ /* 0x000fe20000041854 */
[----:B------:R-:W-:Y:S07]  /*32f0*/  LDSM.16.M88.4 R40, [R193+0x8000] ;  /* 0x00800000c128783b */ /* 0x000fee0000000200 */
[----:B---3--:R-:W-:Y:S01]  /*3300*/  HMMA.16816.F32.BF16 R112, R24, R48, R20 ;  /* 0x000000301870723c */ /* 0x008fe20000041814 */
        /* <DEDUP_REMOVED lines=10> */
[----:B------:R-:W-:Y:S03]  /*33b0*/  LDSM.16.M88.4 R12, [R197+0x5000] ;  /* 0x00500000c50c783b */ /* 0x000fe60000000200 */
[C---:B-----5:R-:W-:Y:S01]  /*33c0*/  HMMA.16816.F32.BF16 R120, R16.reuse, R48, R44 ;  /* 0x000000301078723c */ /* 0x060fe2000004182c */
[----:B------:R-:W3:Y:S07]  /*33d0*/  LDSM.16.M88.4 R44, [R193+0x8c00] ;  /* 0x008c0000c12c783b */ /* 0x000eee0000000200 */
[C---:B-1----:R-:W-:Y:S08]  /*33e0*/  HMMA.16816.F32.BF16 R104, R16.reuse, R64, R92 ;  /* 0x000000401068723c */ /* 0x042ff0000004185c */
        /* <DEDUP_REMOVED lines=8> */
[C---:B------:R-:W-:Y:S08]  /*3470*/  HMMA.16816.F32.BF16 R80, R24.reuse, R64, R148 ;  /* 0x000000401850723c */ /* 0x040ff00000041894 */
[C---:B------:R-:W-:Y:S08]  /*3480*/  HMMA.16816.F32.BF16 R84, R24.reuse, R66, R84 ;  /* 0x000000421854723c */ /* 0x040ff00000041854 */
[C---:B------:R-:W-:Y:S08]  /*3490*/  HMMA.16816.F32.BF16 R68, R24.reuse, R60, R144 ;  /* 0x0000003c1844723c */ /* 0x040ff00000041890 */
[C---:B------:R-:W-:Y:S08]  /*34a0*/  HMMA.16816.F32.BF16 R64, R24.reuse, R62, R140 ;  /* 0x0000003e1840723c */ /* 0x040ff0000004188c */
[C---:B------:R-:W-:Y:S08]  /*34b0*/  HMMA.16816.F32.BF16 R60, R24.reuse, R56, R136 ;  /* 0x00000038183c723c */ /* 0x040ff00000041888 */
[----:B------:R-:W-:Y:S08]  /*34c0*/  HMMA.16816.F32.BF16 R124, R24, R58, R124 ;  /* 0x0000003a187c723c */ /* 0x000ff0000004187c */
[-C--:B--2---:R-:W-:Y:S08]  /*34d0*/  HMMA.16816.F32.BF16 R24, R20, R40.reuse, R112 ;  /* 0x000000281418723c */ /* 0x084ff00000041870 */
[C---:B------:R-:W-:Y:S08]  /*34e0*/  HMMA.16816.F32.BF16 R48, R8.reuse, R40, R120 ;  /* 0x000000280830723c */ /* 0x040ff00000041878 */
[-C--:B------:R-:W-:Y:S08]  /*34f0*/  HMMA.16816.F32.BF16 R56, R8, R42.reuse, R108 ;  /* 0x0000002a0838723c */ /* 0x080ff0000004186c */
[----:B------:R-:W-:Y:S08]  /*3500*/  HMMA.16816.F32.BF16 R40, R20, R42, R72 ;  /* 0x0000002a1428723c */ /* 0x000ff00000041848 */
[-C--:B---3--:R-:W-:Y:S08]  /*3510*/  HMMA.16816.F32.BF16 R108, R8, R44.reuse, R88 ;  /* 0x0000002c086c723c */ /* 0x088ff00000041858 */
[----:B------:R-:W-:Y:S08]  /*3520*/  HMMA.16816.F32.BF16 R88, R20, R44, R60 ;  /* 0x0000002c1458723c */ /* 0x000ff0000004183c */
[----:B-1----:R-:W-:Y:S01]  /*3530*/  HMMA.16816.F32.BF16 R60, R16, R28, R24 ;  /* 0x0000001c103c723c */ /* 0x002fe20000041818 */
[----:B------:R-:W1:Y:S07]  /*3540*/  LDSM.16.M88.4 R24, [R195+0x8400] ;  /* 0x00840000c318783b */ /* 0x000e6e0000000200 */
[C---:B------:R-:W-:Y:S08]  /*3550*/  HMMA.16816.F32.BF16 R72, R20.reuse, R36, R80 ;  /* 0x000000241448723c */ /* 0x040ff00000041850 */
[----:B------:R-:W-:Y:S08]  /*3560*/  HMMA.16816.F32.BF16 R80, R20, R34, R64 ;  /* 0x000000221450723c */ /* 0x000ff00000041840 */
[----:B------:R-:W-:Y:S07]  /*3570*/  HMMA.16816.F32.BF16 R64, R12, R28, R48 ;  /* 0x0000001c0c40723c */ /* 0x000fee0000041830 */
[----:B------:R-:W-:Y:S01]  /*3580*/  IMNMX R51, R53, R54, PT ;  /* 0x0000003635337217 */ /* 0x000fe20003800200 */
[----:B------:R-:W-:Y:S03]  /*3590*/  HMMA.16816.F32.BF16 R40, R16, R30, R40 ;  /* 0x0000001e1028723c */ /* 0x000fe60000041828 */
[----:B------:R-:W-:-:S02]  /*35a0*/  ISETP.GE.AND P0, PT, R2, R51, PT ;  /* 0x000000330200720c */ /* 0x000fc40003f06270 */
[----:B------:R-:W-:-:S03]  /*35b0*/  ISETP.GE.AND P6, PT, R3, R51, PT ;  /* 0x000000330300720c */ /* 0x000fc60003fc6270 */
[C---:B------:R-:W-:Y:S08]  /*35c0*/  HMMA.16816.F32.BF16 R104, R8.reuse, R36, R104 ;  /* 0x000000240868723c */ /* 0x040ff00000041868 */
[C---:B------:R-:W-:Y:S08]  /*35d0*/  HMMA.16816.F32.BF16 R100, R8.reuse, R38, R100 ;  /* 0x000000260864723c */ /* 0x040ff00000041864 */
[C---:B------:R-:W-:Y:S08]  /*35e0*/  HMMA.16816.F32.BF16 R96, R8.reuse, R32, R96 ;  /* 0x000000200860723c */ /* 0x040ff00000041860 */
[C---:B------:R-:W-:Y:S08]  /*35f0*/  HMMA.16816.F32.BF16 R92, R8.reuse, R34, R92 ;  /* 0x00000022085c723c */ /* 0x040ff0000004185c */
[----:B------:R-:W-:Y:S07]  /*3600*/  HMMA.16816.F32.BF16 R116, R8, R46, R76 ;  /* 0x0000002e0874723c */ /* 0x000fee000004184c */
[----:B------:R-:W-:Y:S01]  /*3610*/  IADD3 R8, R53, 0x8, RZ ;  /* 0x0000000835087810 */ /* 0x000fe20007ffe0ff */
[----:B------:R-:W-:Y:S01]  /*3620*/  HMMA.16816.F32.BF16 R56, R12, R30, R56 ;  /* 0x0000001e0c38723c */ /* 0x000fe20000041838 */
[-C--:B------:R-:W-:Y:S01]  /*3630*/  IMNMX R53, R7, R54.reuse, PT ;  /* 0x0000003607357217 */ /* 0x080fe20003800200 */
[-C--:B----4-:R-:W-:Y:S01]  /*3640*/  FFMA.FTZ R10, R6, R199.reuse, R63 ;  /* 0x000000c7060a7223 */ /* 0x090fe2000001003f */
[----:B------:R2:W3:Y:S01]  /*3650*/  I2F R7, R3 ;  /* 0x0000000300077306 */ /* 0x0004e20000201400 */
[----:B------:R-:W-:Y:S01]  /*3660*/  IMNMX R50, R8, R54, PT ;  /* 0x0000003608327217 */ /* 0x000fe20003800200 */
[----:B------:R-:W-:Y:S01]  /*3670*/  FFMA.FTZ R8, R6, R199, R61 ;  /* 0x000000c706087223 */ /* 0x000fe2000001003d */
[----:B------:R-:W-:Y:S01]  /*3680*/  ISETP.GE.AND P3, PT, R2, R53, PT ;  /* 0x000000350200720c */ /* 0x000fe20003f66270 */
[----:B------:R-:W-:Y:S01]  /*3690*/  FFMA.FTZ R9, R6, R199, R65 ;  /* 0x000000c706097223 */ /* 0x000fe20000010041 */
[----:B------:R-:W-:Y:S01]  /*36a0*/  ISETP.GE.AND P5, PT, R2, R50, PT ;  /* 0x000000320200720c */ /* 0x000fe20003fa6270 */
[----:B------:R-:W-:Y:S01]  /*36b0*/  HMMA.16816.F32.BF16 R84, R20, R38, R84 ;  /* 0x000000261454723c */ /* 0x000fe20000041854 */
[----:B------:R-:W-:Y:S01]  /*36c0*/  IADD3 R2, R0, 0x9, RZ ;  /* 0x0000000900027810 */ /* 0x000fe20007ffe0ff */
[----:B------:R-:W4:Y:S01]  /*36d0*/  LDSM.16.M88.4 R28, [R195+0x8800] ;  /* 0x00880000c31c783b */ /* 0x000f220000000200 */
[----:B------:R-:W-:-:S02]  /*36e0*/  FSEL R112, R8, -INF , !P0 ;  /* 0xff80000008707808 */ /* 0x000fc40004000000 */
[C---:B------:R-:W-:Y:S02]  /*36f0*/  ISETP.GE.AND P4, PT, R3.reuse, R50, PT ;  /* 0x000000320300720c */ /* 0x040fe40003f86270 */
[C---:B------:R-:W-:Y:S01]  /*3700*/  ISETP.GE.AND P2, PT, R3.reuse, R53, PT ;  /* 0x000000350300720c */ /* 0x040fe20003f46270 */
[----:B------:R-:W-:Y:S01]  /*3710*/  HMMA.16816.F32.BF16 R76, R20, R46, R124 ;  /* 0x0000002e144c723c */ /* 0x000fe2000004187c */
[----:B------:R-:W-:Y:S01]  /*3720*/  ISETP.GE.AND P0, PT, R3, R52, PT ;  /* 0x000000340300720c */ /* 0x000fe20003f06270 */
[-C--:B--2---:R-:W-:Y:S01]  /*3730*/  FFMA.FTZ R3, R6, R199.reuse, R67 ;  /* 0x000000c706037223 */ /* 0x084fe20000010043 */
[----:B------:R-:W-:Y:S01]  /*3740*/  FSEL R113, R10, -INF , !P5 ;  /* 0xff8000000a717808 */ /* 0x000fe20006800000 */
[----:B------:R-:W2:Y:S01]  /*3750*/  I2F R6, R2 ;  /* 0x0000000200067306 */ /* 0x000ea20000201400 */
[-C--:B---3--:R-:W-:Y:S01]  /*3760*/  FFMA.FTZ R8, R7, R199.reuse, R40 ;  /* 0x000000c707087223 */ /* 0x088fe20000010028 */
[----:B------:R-:W-:Y:S01]  /*3770*/  FSEL R139, R9, -INF , !P3 ;  /* 0xff800000098b7808 */ /* 0x000fe20005800000 */
[-C--:B------:R-:W-:Y:S01]  /*3780*/  FFMA.FTZ R10, R7, R199.reuse, R56 ;  /* 0x000000c7070a7223 */ /* 0x080fe20000010038 */
[----:B-1----:R-:W-:Y:S01]  /*3790*/  HMMA.16816.F32.BF16 R44, R16, R24, R72 ;  /* 0x00000018102c723c */ /* 0x002fe20000041848 */
[----:B------:R-:W-:Y:S01]  /*37a0*/  FSEL R134, R3, -INF , !P1 ;  /* 0xff80000003867808 */ /* 0x000fe20004800000 */
[CC--:B------:R-:W-:Y:S01]  /*37b0*/  FFMA.FTZ R11, R7.reuse, R199.reuse, R42 ;  /* 0x000000c7070b7223 */ /* 0x0c0fe2000001002a */
[----:B------:R-:W-:Y:S01]  /*37c0*/  IADD3 R3, R0, 0x10, RZ ;  /* 0x0000001000037810 */ /* 0x000fe20007ffe0ff */
[----:B------:R-:W-:Y:S01]  /*37d0*/  FFMA.FTZ R7, R7, R199, R58 ;  /* 0x000000c707077223 */ /* 0x000fe2000001003a */
[----:B------:R-:W-:-:S02]  /*37e0*/  ISETP.GE.AND P5, PT, R2, R51, PT ;  /* 0x000000330200720c */ /* 0x000fc40003fa6270 */
[----:B------:R-:W-:Y:S01]  /*37f0*/  FSEL R73, R8, -INF , !P6 ;  /* 0xff80000008497808 */ /* 0x000fe20007000000 */
[----:B------:R-:W-:Y:S01]  /*3800*/  HMMA.16816.F32.BF16 R36, R12, R24, R104 ;  /* 0x000000180c24723c */ /* 0x000fe20000041868 */
[----:B------:R1:W3:Y:S01]  /*3810*/  I2F R8, R3 ;  /* 0x0000000300087306 */ /* 0x0002e20000201400 */
[----:B------:R-:W-:Y:S01]  /*3820*/  ISETP.GE.AND P3, PT, R2, R50, PT ;  /* 0x000000320200720c */ /* 0x000fe20003f66270 */
[----:B--2---:R-:W-:Y:S01]  /*3830*/  FFMA.FTZ R9, R6, R199, R41 ;  /* 0x000000c706097223 */ /* 0x004fe20000010029 */
[C---:B------:R-:W-:Y:S02]  /*3840*/  ISETP.GE.AND P1, PT, R2.reuse, R53, PT ;  /* 0x000000350200720c */ /* 0x040fe40003f26270 */
[----:B------:R-:W-:Y:S02]  /*3850*/  ISETP.GE.AND P6, PT, R2, R52, PT ;  /* 0x000000340200720c */ /* 0x000fe40003fc6270 */
[----:B------:R-:W-:Y:S01]  /*3860*/  HMMA.16816.F32.BF16 R68, R20, R32, R68 ;  /* 0x000000201444723c */ /* 0x000fe20000041844 */
[----:B------:R-:W-:-:S02]  /*3870*/  IADD3 R2, R0, 0x11, RZ ;  /* 0x0000001100027810 */ /* 0x000fc40007ffe0ff */
[----:B------:R-:W-:Y:S02]  /*3880*/  FSEL R74, R11, -INF , !P4 ;  /* 0xff8000000b4a7808 */ /* 0x000fe40006000000 */
[----:B------:R-:W-:Y:S02]  /*3890*/  FSEL R138, R10, -INF , !P2 ;  /* 0xff8000000a8a7808 */ /* 0x000fe40005000000 */
[----:B------:R-:W-:Y:S01]  /*38a0*/  FSEL R132, R7, -INF , !P0 ;  /* 0xff80000007847808 */ /* 0x000fe20004000000 */
[-C--:B------:R-:W-:Y:S01]  /*38b0*/  HMMA.16816.F32.BF16 R32, R16, R26.reuse, R84 ;  /* 0x0000001a1020723c */ /* 0x080fe20000041854 */
[----:B------:R-:W-:Y:S01]  /*38c0*/  FSEL R56, R9, -INF , !P5 ;  /* 0xff80000009387808 */ /* 0x000fe20006800000 */
[----:B------:R-:W2:Y:S01]  /*38d0*/  I2F R7, R2 ;  /* 0x0000000200077306 */ /* 0x000ea20000201400 */
[C---:B------:R-:W-:Y:S01]  /*38e0*/  ISETP.GE.AND P4, PT, R3.reuse, R51, PT ;  /* 0x000000330300720c */ /* 0x040fe20003f86270 */
[CC--:B------:R-:W-:Y:S01]  /*38f0*/  FFMA.FTZ R20, R6.reuse, R199.reuse, R43 ;  /* 0x000000c706147223 */ /* 0x0c0fe2000001002b */
[C---:B------:R-:W-:Y:S01]  /*3900*/  ISETP.GE.AND P2, PT, R3.reuse, R50, PT ;  /* 0x000000320300720c */ /* 0x040fe20003f46270 */
[C---:B------:R-:W-:Y:S01]  /*3910*/  FFMA.FTZ R9, R6.reuse, R199, R57 ;  /* 0x000000c706097223 */ /* 0x040fe20000010039 */
[C---:B------:R-:W-:Y:S01]  /*3920*/  ISETP.GE.AND P0, PT, R3.reuse, R53, PT ;  /* 0x000000350300720c */ /* 0x040fe20003f06270 */
[----:B------:R-:W-:Y:S01]  /*3930*/  HMMA.16816.F32.BF16 R24, R12, R26, R100 ;  /* 0x0000001a0c18723c */ /* 0x000fe20000041864 */
[----:B------:R-:W-:Y:S01]  /*3940*/  ISETP.GE.AND P5, PT, R3, R52, PT ;  /* 0x000000340300720c */ /* 0x000fe20003fa6270 */
[-C--:B-1----:R-:W-:Y:S01]  /*3950*/  FFMA.FTZ R3, R6, R199.reuse, R59 ;  /* 0x000000c706037223 */ /* 0x082fe2000001003b */
[----:B------:R-:W-:Y:S01]  /*3960*/  FSEL R135, R9, -INF , !P1 ;  /* 0xff80000009877808 */ /* 0x000fe20004800000 */
[-C--:B---3--:R-:W-:Y:S01]  /*3970*/  FFMA.FTZ R6, R8, R199.reuse, R44 ;  /* 0x000000c708067223 */ /* 0x088fe2000001002c */
[----:B------:R-:W-:Y:S01]  /*3980*/  FSEL R72, R20, -INF , !P3 ;  /* 0xff80000014487808 */ /* 0x000fe20005800000 */
[CC--:B------:R-:W-:Y:S01]  /*3990*/  FFMA.FTZ R11, R8.reuse, R199.reuse, R46 ;  /* 0x000000c7080b7223 */ /* 0x0c0fe2000001002e */
[----:B------:R-:W-:Y:S01]  /*39a0*/  FSEL R130, R3, -INF , !P6 ;  /* 0xff80000003827808 */ /* 0x000fe20007000000 */
[-C--:B------:R-:W-:Y:S01]  /*39b0*/  FFMA.FTZ R10, R8, R199.reuse, R36 ;  /* 0x000000c7080a7223 */ /* 0x080fe20000010024 */
[----:B------:R-:W-:Y:S01]  /*39c0*/  IADD3 R3, R0, 0x18, RZ ;  /* 0x0000001800037810 */ /* 0x000fe20007ffe0ff */
[-C--:B------:R-:W-:Y:S01]  /*39d0*/  FFMA.FTZ R8, R8, R199.reuse, R38 ;  /* 0x000000c708087223 */ /* 0x080fe20000010026 */
[----:B------:R-:W-:Y:S01]  /*39e0*/  FSEL R104, R6, -INF , !P4 ;  /* 0xff80000006687808 */ /* 0x000fe20006000000 */
[C---:B--2---:R-:W-:Y:S01]  /*39f0*/  FFMA.FTZ R9, R7.reuse, R199, R45 ;  /* 0x000000c707097223 */ /* 0x044fe2000001002d */
[----:B------:R-:W1:Y:S01]  /*3a00*/  I2F R6, R3 ;  /* 0x0000000300067306 */ /* 0x000e620000201400 */
[C---:B------:R-:W-:Y:S01]  /*3a10*/  ISETP.GE.AND P3, PT, R2.reuse, R51, PT ;  /* 0x000000330200720c */ /* 0x040fe20003f66270 */
[----:B------:R-:W-:Y:S01]  /*3a20*/  FFMA.FTZ R20, R7, R199, R47 ;  /* 0x000000c707147223 */ /* 0x000fe2000001002f */
[C---:B------:R-:W-:Y:S01]  /*3a30*/  ISETP.GE.AND P1, PT, R2.reuse, R50, PT ;  /* 0x000000320200720c */ /* 0x040fe20003f26270 */
[----:B----4-:R-:W-:Y:S01]  /*3a40*/  HMMA.16816.F32.BF16 R40, R16, R28, R68 ;  /* 0x0000001c1028723c */ /* 0x010fe20000041844 */
[----:B------:R-:W-:-:S02]  /*3a50*/  ISETP.GE.AND P6, PT, R2, R53, PT ;  /* 0x000000350200720c */ /* 0x000fc40003fc6270 */
[----:B------:R-:W-:Y:S02]  /*3a60*/  ISETP.GE.AND P4, PT, R2, R52, PT ;  /* 0x000000340200720c */ /* 0x000fe40003f86270 */
[----:B------:R-:W-:Y:S02]  /*3a70*/  IADD3 R2, R0, 0x19, RZ ;  /* 0x0000001900027810 */ /* 0x000fe40007ffe0ff */
[----:B------:R-:W-:Y:S02]  /*3a80*/  FSEL R101, R11, -INF , !P2 ;  /* 0xff8000000b657808 */ /* 0x000fe40005000000 */
[----:B------:R-:W-:Y:S02]  /*3a90*/  FSEL R133, R10, -INF , !P0 ;  /* 0xff8000000a857808 */ /* 0x000fe40004000000 */
[----:B------:R-:W-:Y:S01]  /*3aa0*/  FSEL R128, R8, -INF , !P5 ;  /* 0xff80000008807808 */ /* 0x000fe20006800000 */
[CC--:B-1----:R-:W-:Y:S01]  /*3ab0*/  FFMA.FTZ R8, R6.reuse, R199.reuse, R32 ;  /* 0x000000c706087223 */ /* 0x0c2fe20000010020 */
[----:B------:R-:W-:Y:S01]  /*3ac0*/  FSEL R75, R9, -INF , !P3 ;  /* 0xff800000094b7808 */ /* 0x000fe20005800000 */
[----:B------:R-:W-:Y:S01]  /*3ad0*/  FFMA.FTZ R9, R7, R199, R37 ;  /* 0x000000c707097223 */ /* 0x000fe20000010025 */
[C---:B------:R-:W-:Y:S01]  /*3ae0*/  ISETP.GE.AND P2, PT, R3.reuse, R51, PT ;  /* 0x000000330300720c */ /* 0x040fe20003f46270 */
[CC--:B------:R-:W-:Y:S01]  /*3af0*/  FFMA.FTZ R10, R6.reuse, R199.reuse, R24 ;  /* 0x000000c7060a7223 */ /* 0x0c0fe20000010018 */
[C---:B------:R-:W-:Y:S01]  /*3b00*/  ISETP.GE.AND P0, PT, R3.reuse, R50, PT ;  /* 0x000000320300720c */ /* 0x040fe20003f06270 */
[----:B------:R-:W-:Y:S01]  /*3b10*/  FFMA.FTZ R11, R6, R199, R34 ;  /* 0x000000c7060b7223 */ /* 0x000fe20000010022 */
[----:B------:R-:W-:-:S02]  /*3b20*/  ISETP.GE.AND P5, PT, R3, R53, PT ;  /* 0x000000350300720c */ /* 0x000fc40003fa6270 */
[----:B------:R-:W-:Y:S01]  /*3b30*/  ISETP.GE.AND P3, PT, R3, R52, PT ;  /* 0x000000340300720c */ /* 0x000fe20003f66270 */
[-C--:B------:R-:W-:Y:S01]  /*3b40*/  FFMA.FTZ R3, R7, R199.reuse, R39 ;  /* 0x000000c707037223 */ /* 0x080fe20000010027 */
[----:B------:R-:W-:Y:S01]  /*3b50*/  FSEL R71, R8, -INF , !P2 ;  /* 0xff80000008477808 */ /* 0x000fe20005000000 */
[----:B------:R-:W1:Y:S01]  /*3b60*/  I2F R7, R2 ;  /* 0x0000000200077306 */ /* 0x000e620000201400 */
[----:B------:R-:W-:Y:S01]  /*3b70*/  FFMA.FTZ R8, R6, R199, R26 ;  /* 0x000000c706087223 */ /* 0x000fe2000001001a */
[----:B------:R-:W-:Y:S01]  /*3b80*/  HMMA.16816.F32.BF16 R36, R12, R28, R96 ;  /* 0x0000001c0c24723c */ /* 0x000fe20000041860 */
[----:B------:R-:W-:Y:S02]  /*3b90*/  FSEL R126, R3, -INF , !P4 ;  /* 0xff800000037e7808 */ /* 0x000fe40006000000 */
[----:B------:R-:W-:Y:S02]  /*3ba0*/  IADD3 R3, R0, 0x20, RZ ;  /* 0x0000002000037810 */ /* 0x000fe40007ffe0ff */
[----:B------:R-:W-:-:S02]  /*3bb0*/  FSEL R100, R20, -INF , !P1 ;  /* 0xff80000014647808 */ /* 0x000fc40004800000 */
[----:B------:R-:W2:Y:S01]  /*3bc0*/  I2F R6, R3 ;  /* 0x0000000300067306 */ /* 0x000ea20000201400 */
[----:B------:R-:W3:Y:S01]  /*3bd0*/  LDSM.16.M88.4 R20, [R195+0x8c00] ;  /* 0x008c0000c314783b */ /* 0x000ee20000000200 */
[----:B------:R-:W-:Y:S01]  /*3be0*/  FSEL R131, R9, -INF , !P6 ;  /* 0xff80000009837808 */ /* 0x000fe20007000000 */
[----:B------:R-:W-:-:S04]  /*3bf0*/  DEPBAR.LE SB0, 0x0 ;  /* 0x000080000000791a */ /* 0x000fc80000000000 */
[C---:B-1----:R-:W-:Y:S01]  /*3c00*/  FFMA.FTZ R9, R7.reuse, R199, R33 ;  /* 0x000000c707097223 */ /* 0x042fe20000010021 */
[C---:B------:R-:W-:Y:S01]  /*3c10*/  ISETP.GE.AND P1, PT, R2.reuse, R51, PT ;  /* 0x000000330200720c */ /* 0x040fe20003f26270 */
[----:B------:R-:W-:Y:S01]  /*3c20*/  FFMA.FTZ R24, R7, R199, R35 ;  /* 0x000000c707187223 */ /* 0x000fe20000010023 */
[C---:B------:R-:W-:Y:S02]  /*3c30*/  ISETP.GE.AND P6, PT, R2.reuse, R50, PT ;  /* 0x000000320200720c */ /* 0x040fe40003fc6270 */
[C---:B------:R-:W-:Y:S01]  /*3c40*/  ISETP.GE.AND P4, PT, R2.reuse, R53, PT ;  /* 0x000000350200720c */ /* 0x040fe20003f86270 */
[----:B------:R-:W-:Y:S01]  /*3c50*/  BAR.SYNC.DEFER_BLOCKING 0x0 ;  /* 0x0000000000007b1d */ /* 0x000fe20000010000 */
[----:B------:R-:W-:Y:S02]  /*3c60*/  ISETP.GE.AND P2, PT, R2, R52, PT ;  /* 0x000000340200720c */ /* 0x000fe40003f46270 */
[----:B------:R-:W-:Y:S02]  /*3c70*/  IADD3 R2, R0, 0x21, RZ ;  /* 0x0000002100027810 */ /* 0x000fe40007ffe0ff */
[----:B------:R-:W-:-:S02]  /*3c80*/  FSEL R97, R11, -INF , !P0 ;  /* 0xff8000000b617808 */ /* 0x000fc40004000000 */
[----:B------:R-:W-:Y:S01]  /*3c90*/  FSEL R129, R10, -INF , !P5 ;  /* 0xff8000000a817808 */ /* 0x000fe20006800000 */
[-C--:B--2---:R-:W-:Y:S01]  /*3ca0*/  FFMA.FTZ R10, R6, R199.reuse, R42 ;  /* 0x000000c7060a7223 */ /* 0x084fe2000001002a */
[----:B------:R-:W-:Y:S01]  /*3cb0*/  FSEL R99, R8, -INF , !P3 ;  /* 0xff80000008637808 */ /* 0x000fe20005800000 */
[-C--:B------:R-:W-:Y:S01]  /*3cc0*/  FFMA.FTZ R8, R6, R199.reuse, R40 ;  /* 0x000000c706087223 */ /* 0x080fe20000010028 */
[----:B------:R-:W-:Y:S01]  /*3cd0*/  FSEL R45, R9, -INF , !P1 ;  /* 0xff800000092d7808 */ /* 0x000fe20004800000 */
[----:B------:R-:W-:Y:S01]  /*3ce0*/  FFMA.FTZ R9, R7, R199, R25 ;  /* 0x000000c707097223 */ /* 0x000fe20000010019 */
[----:B------:R-:W-:Y:S01]  /*3cf0*/  ISETP.GE.AND P0, PT, R3, R51, PT ;  /* 0x000000330300720c */ /* 0x000fe20003f06270 */
[----:B------:R-:W-:Y:S01]  /*3d00*/  FFMA.FTZ R7, R7, R199, R27 ;  /* 0x000000c707077223 */ /* 0x000fe2000001001b */
[C---:B------:R-:W-:Y:S02]  /*3d10*/  ISETP.GE.AND P5, PT, R3.reuse, R50, PT ;  /* 0x000000320300720c */ /* 0x040fe40003fa6270 */
[----:B------:R-:W-:-:S02]  /*3d20*/  ISETP.GE.AND P3, PT, R3, R53, PT ;  /* 0x000000350300720c */ /* 0x000fc40003f66270 */
[----:B------:R-:W-:Y:S02]  /*3d30*/  ISETP.GE.AND P1, PT, R3, R52, PT ;  /* 0x000000340300720c */ /* 0x000fe40003f26270 */
[----:B------:R-:W1:Y:S01]  /*3d40*/  I2F R3, R2 ;  /* 0x0000000200037306 */ /* 0x000e620000201400 */
[----:B------:R-:W-:Y:S02]  /*3d50*/  FSEL R96, R24, -INF , !P6 ;  /* 0xff80000018607808 */ /* 0x000fe40007000000 */
[----:B------:R-:W-:Y:S01]  /*3d60*/  HMMA.16816.F32.BF16 R24, R16, R30, R80 ;  /* 0x0000001e1018723c */ /* 0x000fe20000041850 */
[----:B------:R-:W-:Y:S01]  /*3d70*/  FSEL R127, R9, -INF , !P4 ;  /* 0xff800000097f7808 */ /* 0x000fe20006000000 */
[CC--:B------:R-:W-:Y:S01]  /*3d80*/  FFMA.FTZ R9, R6.reuse, R199.reuse, R36 ;  /* 0x000000c706097223 */ /* 0x0c0fe20000010024 */
[----:B------:R-:W-:Y:S01]  /*3d90*/  FSEL R122, R7, -INF , !P2 ;  /* 0xff800000077a7808 */ /* 0x000fe20005000000 */
[----:B------:R-:W-:Y:S01]  /*3da0*/  FFMA.FTZ R7, R6, R199, R38 ;  /* 0x000000c706077223 */ /* 0x000fe20000010026 */
[----:B------:R-:W-:-:S02]  /*3db0*/  FSEL R124, R8, -INF , !P0 ;  /* 0xff800000087c7808 */ /* 0x000fc40004000000 */
[C---:B------:R-:W-:Y:S01]  /*3dc0*/  ISETP.GE.AND P6, PT, R2.reuse, R51, PT ;  /* 0x000000330200720c */ /* 0x040fe20003fc6270 */
[C---:B------:R-:W-:Y:S01]  /*3dd0*/  HMMA.16816.F32.BF16 R28, R12.reuse, R30, R92 ;  /* 0x0000001e0c1c723c */ /* 0x040fe2000004185c */
[C---:B------:R-:W-:Y:S02]  /*3de0*/  ISETP.GE.AND P4, PT, R2.reuse, R50, PT ;  /* 0x000000320200720c */ /* 0x040fe40003f86270 */
[C---:B------:R-:W-:Y:S02]  /*3df0*/  ISETP.GE.AND P2, PT, R2.reuse, R53, PT ;  /* 0x000000350200720c */ /* 0x040fe40003f46270 */
[----:B------:R-:W-:Y:S01]  /*3e00*/  ISETP.GE.AND P0, PT, R2, R52, PT ;  /* 0x000000340200720c */ /* 0x000fe20003f06270 */
[CC--:B-1----:R-:W-:Y:S01]  /*3e10*/  FFMA.FTZ R8, R3.reuse, R199.reuse, R41 ;  /* 0x000000c703087223 */ /* 0x0c2fe20000010029 */
[----:B------:R-:W-:Y:S01]  /*3e20*/  IADD3 R2, R0, 0x28, RZ ;  /* 0x0000002800027810 */ /* 0x000fe20007ffe0ff */
[-C--:B------:R-:W-:Y:S01]  /*3e30*/  FFMA.FTZ R11, R3, R199.reuse, R43 ;  /* 0x000000c7030b7223 */ /* 0x080fe2000001002b */
[----:B------:R-:W-:Y:S01]  /*3e40*/  FSEL R121, R10, -INF , !P5 ;  /* 0xff8000000a797808 */ /* 0x000fe20006800000 */
[----:B---3--:R-:W-:Y:S01]  /*3e50*/  HMMA.16816.F32.BF16 R32, R12, R20, R108 ;  /* 0x000000140c20723c */ /* 0x008fe2000004186c */
[----:B------:R-:W1:Y:S01]  /*3e60*/  I2F R6, R2 ;  /* 0x0000000200067306 */ /* 0x000e620000201400 */
[----:B------:R-:W-:Y:S01]  /*3e70*/  FSEL R125, R9, -INF , !P3 ;  /* 0xff800000097d7808 */ /* 0x000fe20005800000 */
[-C--:B------:R-:W-:Y:S01]  /*3e80*/  FFMA.FTZ R9, R3, R199.reuse, R37 ;  /* 0x000000c703097223 */ /* 0x080fe20000010025 */
[----:B------:R-:W-:Y:S01]  /*3e90*/  FSEL R107, R7, -INF , !P1 ;  /* 0xff800000076b7808 */ /* 0x000fe20004800000 */
[----:B------:R-:W-:Y:S01]  /*3ea0*/  FFMA.FTZ R7, R3, R199, R39 ;  /* 0x000000c703077223 */ /* 0x000fe20000010027 */
[----:B------:R-:W-:-:S02]  /*3eb0*/  FSEL R115, R8, -INF , !P6 ;  /* 0xff80000008737808 */ /* 0x000fc40007000000 */
[C---:B------:R-:W-:Y:S01]  /*3ec0*/  ISETP.GE.AND P5, PT, R2.reuse, R51, PT ;  /* 0x000000330200720c */ /* 0x040fe20003fa6270 */
[C---:B------:R-:W-:Y:S01]  /*3ed0*/  HMMA.16816.F32.BF16 R36, R16.reuse, R20, R88 ;  /* 0x000000141024723c */ /* 0x040fe20000041858 */
[C---:B------:R-:W-:Y:S02]  /*3ee0*/  ISETP.GE.AND P3, PT, R2.reuse, R50, PT ;  /* 0x000000320200720c */ /* 0x040fe40003f66270 */
[C---:B------:R-:W-:Y:S02]  /*3ef0*/  ISETP.GE.AND P1, PT, R2.reuse, R53, PT ;  /* 0x000000350200720c */ /* 0x040fe40003f26270 */
[----:B------:R-:W-:Y:S02]  /*3f00*/  ISETP.GE.AND P6, PT, R2, R52, PT ;  /* 0x000000340200720c */ /* 0x000fe40003fc6270 */
[----:B------:R-:W-:Y:S01]  /*3f10*/  FSEL R120, R11, -INF , !P4 ;  /* 0xff8000000b787808 */ /* 0x000fe20006000000 */
[-C--:B-1----:R-:W-:Y:S01]  /*3f20*/  FFMA.FTZ R8, R6, R199.reuse, R24 ;  /* 0x000000c706087223 */ /* 0x082fe20000010018 */
[----:B------:R-:W-:Y:S01]  /*3f30*/  IADD3 R2, R0, 0x29, RZ ;  /* 0x0000002900027810 */ /* 0x000fe20007ffe0ff */
[-C--:B------:R-:W-:Y:S01]  /*3f40*/  HMMA.16816.F32.BF16 R16, R16, R22.reuse, R76 ;  /* 0x000000161010723c */ /* 0x080fe2000004184c */
[----:B------:R-:W-:Y:S01]  /*3f50*/  FSEL R123, R9, -INF , !P2 ;  /* 0xff800000097b7808 */ /* 0x000fe20005000000 */
[CC--:B------:R-:W-:Y:S01]  /*3f60*/  FFMA.FTZ R9, R6.reuse, R199.reuse, R28 ;  /* 0x000000c706097223 */ /* 0x0c0fe2000001001c */
[----:B------:R-:W1:Y:S01]  /*3f70*/  I2F R3, R2 ;  /* 0x0000000200037306 */ /* 0x000e620000201400 */
[----:B------:R-:W-:Y:S01]  /*3f80*/  FSEL R98, R7, -INF , !P0 ;  /* 0xff80000007627808 */ /* 0x000fe20004000000 */
[-C--:B------:R-:W-:Y:S01]  /*3f90*/  FFMA.FTZ R7, R6, R199.reuse, R26 ;  /* 0x000000c706077223 */ /* 0x080fe2000001001a */
[----:B------:R-:W-:Y:S01]  /*3fa0*/  FSEL R114, R8, -INF , !P5 ;  /* 0xff80000008727808 */ /* 0x000fe20006800000 */
[----:B------:R-:W-:Y:S01]  /*3fb0*/  FFMA.FTZ R8, R6, R199, R30 ;  /* 0x000000c706087223 */ /* 0x000fe2000001001e */
[C---:B------:R-:W-:Y:S01]  /*3fc0*/  ISETP.GE.AND P4, PT, R2.reuse, R51, PT ;  /* 0x000000330200720c */ /* 0x040fe20003f86270 */
[----:B------:R-:W-:Y:S01]  /*3fd0*/  HMMA.16816.F32.BF16 R12, R12, R22, R116 ;  /* 0x000000160c0c723c */ /* 0x000fe20000041874 */
[----:B------:R-:W-:-:S02]  /*3fe0*/  ISETP.GE.AND P2, PT, R2, R50, PT ;  /* 0x000000320200720c */ /* 0x000fc40003f46270 */
[C---:B------:R-:W-:Y:S02]  /*3ff0*/  ISETP.GE.AND P0, PT, R2.reuse, R53, PT ;  /* 0x000000350200720c */ /* 0x040fe40003f06270 */
[----:B------:R-:W-:Y:S02]  /*4000*/  ISETP.GE.AND P5, PT, R2, R52, PT ;  /* 0x000000340200720c */ /* 0x000fe40003fa6270 */
[----:B------:R-:W-:Y:S02]  /*4010*/  FSEL R95, R7, -INF , !P3 ;  /* 0xff800000075f7808 */ /* 0x000fe40005800000 */
[----:B------:R-:W-:Y:S01]  /*4020*/  FSEL R109, R9, -INF , !P1 ;  /* 0xff800000096d7808 */ /* 0x000fe20004800000 */
[CC--:B-1----:R-:W-:Y:S01]  /*4030*/  FFMA.FTZ R6, R3.reuse, R199.reuse, R25 ;  /* 0x000000c703067223 */ /* 0x0c2fe20000010019 */
[----:B------:R-:W-:Y:S01]  /*4040*/  IADD3 R2, R0, 0x30, RZ ;  /* 0x0000003000027810 */ /* 0x000fe20007ffe0ff */
[CC--:B------:R-:W-:Y:S01]  /*4050*/  FFMA.FTZ R7, R3.reuse, R199.reuse, R27 ;  /* 0x000000c703077223 */ /* 0x0c0fe2000001001b */
[----:B------:R-:W-:Y:S01]  /*4060*/  FSEL R93, R8, -INF , !P6 ;  /* 0xff800000085d7808 */ /* 0x000fe20007000000 */
[CC--:B------:R-:W-:Y:S01]  /*4070*/  FFMA.FTZ R8, R3.reuse, R199.reuse, R29 ;  /* 0x000000c703087223 */ /* 0x0c0fe2000001001d */
[----:B------:R-:W1:Y:S01]  /*4080*/  I2F R10, R2 ;  /* 0x00000002000a7306 */ /* 0x000e620000201400 */
[----:B------:R-:W-:Y:S01]  /*4090*/  FSEL R94, R6, -INF , !P4 ;  /* 0xff800000065e7808 */ /* 0x000fe20006000000 */
[----:B------:R-:W-:Y:S01]  /*40a0*/  FFMA.FTZ R3, R3, R199, R31 ;  /* 0x000000c703037223 */ /* 0x000fe2000001001f */
[----:B------:R-:W-:-:S02]  /*40b0*/  ISETP.GE.AND P3, PT, R2, R51, PT ;  /* 0x000000330200720c */ /* 0x000fc40003f66270 */
[C---:B------:R-:W-:Y:S02]  /*40c0*/  ISETP.GE.AND P1, PT, R2.reuse, R50, PT ;  /* 0x000000320200720c */ /* 0x040fe40003f26270 */
[C---:B------:R-:W-:Y:S02]  /*40d0*/  ISETP.GE.AND P6, PT, R2.reuse, R53, PT ;  /* 0x000000350200720c */ /* 0x040fe40003fc6270 */
[----:B------:R-:W-:Y:S02]  /*40e0*/  ISETP.GE.AND P4, PT, R2, R52, PT ;  /* 0x000000340200720c */ /* 0x000fe40003f86270 */
[----:B------:R-:W-:Y:S02]  /*40f0*/  FSEL R90, R7, -INF , !P2 ;  /* 0xff800000075a7808 */ /* 0x000fe40005000000 */
[----:B------:R-:W-:Y:S02]  /*4100*/  FSEL R106, R8, -INF , !P0 ;  /* 0xff800000086a7808 */ /* 0x000fe40004000000 */
[----:B------:R-:W-:Y:S01]  /*4110*/  FSEL R70, R3, -INF , !P5 ;  /* 0xff80000003467808 */ /* 0x000fe20006800000 */
[-C--:B-1----:R-:W-:Y:S01]  /*4120*/  FFMA.FTZ R7, R10, R199.reuse, R36 ;  /* 0x000000c70a077223 */ /* 0x082fe20000010024 */
[----:B------:R-:W-:Y:S01]  /*4130*/  IADD3 R2, R0, 0x31, RZ ;  /* 0x0000003100027810 */ /* 0x000fe20007ffe0ff */
[----:B------:R-:W-:-:S02]  /*4140*/  FFMA.FTZ R9, R10, R199, R38 ;  /* 0x000000c70a097223 */ /* 0x000fc40000010026 */
[CC--:B------:R-:W-:Y:S01]  /*4150*/  FFMA.FTZ R8, R10.reuse, R199.reuse, R32 ;  /* 0x000000c70a087223 */ /* 0x0c0fe20000010020 */
[----:B------:R-:W1:Y:S01]  /*4160*/  I2F R6, R2 ;  /* 0x0000000200067306 */ /* 0x000e620000201400 */
[----:B------:R-:W-:Y:S01]  /*4170*/  FSEL R87, R7, -INF , !P3 ;  /* 0xff80000007577808 */ /* 0x000fe20005800000 */
[----:B------:R-:W-:Y:S01]  /*4180*/  FFMA.FTZ R7, R10, R199, R34 ;  /* 0x000000c70a077223 */ /* 0x000fe20000010022 */
[C---:B------:R-:W-:Y:S02]  /*4190*/  ISETP.GE.AND P2, PT, R2.reuse, R51, PT ;  /* 0x000000330200720c */ /* 0x040fe40003f46270 */
[C---:B------:R-:W-:Y:S02]  /*41a0*/  ISETP.GE.AND P0, PT, R2.reuse, R50, PT ;  /* 0x000000320200720c */ /* 0x040fe40003f06270 */
[C---:B------:R-:W-:Y:S02]  /*41b0*/  ISETP.GE.AND P5, PT, R2.reuse, R53, PT ;  /* 0x000000350200720c */ /* 0x040fe40003fa6270 */
[----:B------:R-:W-:-:S02]  /*41c0*/  ISETP.GE.AND P3, PT, R2, R52, PT ;  /* 0x000000340200720c */ /* 0x000fc40003f66270 */
[----:B------:R-:W-:Y:S02]  /*41d0*/  FSEL R69, R9, -INF , !P1 ;  /* 0xff80000009457808 */ /* 0x000fe40004800000 */
[----:B------:R-:W-:Y:S02]  /*41e0*/  FSEL R92, R8, -INF , !P6 ;  /* 0xff800000085c7808 */ /* 0x000fe40007000000 */
[----:B------:R-:W-:Y:S01]  /*41f0*/  FSEL R63, R7, -INF , !P4 ;  /* 0xff800000073f7808 */ /* 0x000fe20006000000 */
[-C--:B-1----:R-:W-:Y:S01]  /*4200*/  FFMA.FTZ R10, R6, R199.reuse, R37 ;  /* 0x000000c7060a7223 */ /* 0x082fe20000010025 */
[----:B------:R-:W-:Y:S01]  /*4210*/  IADD3 R2, R0, 0x38, RZ ;  /* 0x0000003800027810 */ /* 0x000fe20007ffe0ff */
[CC--:B------:R-:W-:Y:S02]  /*4220*/  FFMA.FTZ R11, R6.reuse, R199.reuse, R39 ;  /* 0x000000c7060b7223 */ /* 0x0c0fe40000010027 */
[----:B------:R-:W-:Y:S01]  /*4230*/  FFMA.FTZ R8, R6, R199, R33 ;  /* 0x000000c706087223 */ /* 0x000fe20000010021 */
[----:B------:R1:W2:Y:S01]  /*4240*/  I2F R3, R2 ;  /* 0x0000000200037306 */ /* 0x0002a20000201400 */
[----:B------:R-:W-:-:S02]  /*4250*/  FSEL R65, R10, -INF , !P2 ;  /* 0xff8000000a417808 */ /* 0x000fc40005000000 */
[C---:B------:R-:W-:Y:S02]  /*4260*/  ISETP.GE.AND P1, PT, R2.reuse, R51, PT ;  /* 0x000000330200720c */ /* 0x040fe40003f26270 */
[C---:B------:R-:W-:Y:S02]  /*4270*/  ISETP.GE.AND P6, PT, R2.reuse, R50, PT ;  /* 0x000000320200720c */ /* 0x040fe40003fc6270 */
[C---:B------:R-:W-:Y:S02]  /*4280*/  ISETP.GE.AND P4, PT, R2.reuse, R53, PT ;  /* 0x000000350200720c */ /* 0x040fe40003f86270 */
[----:B------:R-:W-:Y:S02]  /*4290*/  ISETP.GE.AND P2, PT, R2, R52, PT ;  /* 0x000000340200720c */ /* 0x000fe40003f46270 */
[----:B------:R-:W-:Y:S02]  /*42a0*/  FSEL R67, R11, -INF , !P0 ;  /* 0xff8000000b437808 */ /* 0x000fe40004000000 */
[----:B------:R-:W-:-:S02]  /*42b0*/  FSEL R91, R8, -INF , !P5 ;  /* 0xff800000085b7808 */ /* 0x000fc40006800000 */
[----:B------:R-:W-:Y:S01]  /*42c0*/  ISETP.GE.AND P0, PT, R0, R51, PT ;  /* 0x000000330000720c */ /* 0x000fe20003f06270 */
[-C--:B-1----:R-:W-:Y:S01]  /*42d0*/  FFMA.FTZ R2, R6, R199.reuse, R35 ;  /* 0x000000c706027223 */ /* 0x082fe20000010023 */
[----:B------:R-:W-:Y:S01]  /*42e0*/  ISETP.GE.AND P5, PT, R0, R50, PT ;  /* 0x000000320000720c */ /* 0x000fe20003fa6270 */
[----:B------:R-:W1:Y:S01]  /*42f0*/  I2F R6, R0 ;  /* 0x0000000000067306 */ /* 0x000e620000201400 */
[CC--:B--2---:R-:W-:Y:S02]  /*4300*/  FFMA.FTZ R7, R3.reuse, R199.reuse, R16 ;  /* 0x000000c703077223 */ /* 0x0c4fe40000010010 */
[----:B------:R-:W-:Y:S01]  /*4310*/  FSEL R57, R2, -INF , !P3 ;  /* 0xff80000002397808 */ /* 0x000fe20005800000 */
[----:B------:R-:W-:Y:S01]  /*4320*/  FFMA.FTZ R2, R3, R199, R18 ;  /* 0x000000c703027223 */ /* 0x000fe20000010012 */
[C---:B------:R-:W-:Y:S02]  /*4330*/  ISETP.GE.AND P3, PT, R0.reuse, R53, PT ;  /* 0x000000350000720c */ /* 0x040fe40003f66270 */
[----:B------:R-:W-:Y:S01]  /*4340*/  FSEL R59, R7, -INF , !P1 ;  /* 0xff800000073b7808 */ /* 0x000fe20004800000 */
[CC--:B------:R-:W-:Y:S01]  /*4350*/  FFMA.FTZ R7, R3.reuse, R199.reuse, R12 ;  /* 0x000000c703077223 */ /* 0x0c0fe2000001000c */
[----:B------:R-:W-:Y:S01]  /*4360*/  ISETP.GE.AND P1, PT, R0, R52, PT ;  /* 0x000000340000720c */ /* 0x000fe20003f26270 */
[----:B------:R-:W-:Y:S01]  /*4370*/  FFMA.FTZ R3, R3, R199, R14 ;  /* 0x000000c703037223 */ /* 0x000fe2000001000e */
[----:B------:R-:W-:-:S02]  /*4380*/  FSEL R61, R2, -INF , !P6 ;  /* 0xff800000023d7808 */ /* 0x000fc40007000000 */
[----:B------:R-:W-:Y:S02]  /*4390*/  FSEL R68, R7, -INF , !P4 ;  /* 0xff80000007447808 */ /* 0x000fe40006000000 */
[----:B------:R-:W-:Y:S01]  /*43a0*/  FSEL R47, R3, -INF , !P2 ;  /* 0xff800000032f7808 */ /* 0x000fe20005000000 */
[-C--:B-1----:R-:W-:Y:S01]  /*43b0*/  FFMA.FTZ R9, R6, R199.reuse, R62 ;  /* 0x000000c706097223 */ /* 0x082fe2000001003e */
[----:B------:R-:W-:Y:S01]  /*43c0*/  IADD3 R0, R0, 0x39, RZ ;  /* 0x0000003900007810 */ /* 0x000fe20007ffe0ff */
[CC--:B------:R-:W-:Y:S02]  /*43d0*/  FFMA.FTZ R3, R6.reuse, R199.reuse, R60 ;  /* 0x000000c706037223 */ /* 0x0c0fe4000001003c */
[----:B------:R-:W-:Y:S01]  /*43e0*/  FFMA.FTZ R8, R6, R199, R64 ;  /* 0x000000c706087223 */ /* 0x000fe20000010040 */
[----:B------:R1:W2:Y:S01]  /*43f0*/  I2F R2, R0 ;  /* 0x0000000000027306 */ /* 0x0002a20000201400 */
[----:B------:R-:W-:Y:S02]  /*4400*/  FSEL R29, R9, -INF , !P5 ;  /* 0xff800000091d7808 */ /* 0x000fe40006800000 */
[----:B------:R-:W-:-:S02]  /*4410*/  ISETP.GE.AND P5, PT, R173, 0x2, PT ;  /* 0x00000002ad00780c */ /* 0x000fc40003fa6270 */
[----:B------:R-:W-:Y:S02]  /*4420*/  FSEL R28, R3, -INF , !P0 ;  /* 0xff800000031c7808 */ /* 0x000fe40004000000 */
[C---:B------:R-:W-:Y:S02]  /*4430*/  ISETP.GE.AND P6, PT, R0.reuse, R51, PT ;  /* 0x000000330000720c */ /* 0x040fe40003fc6270 */
[C---:B------:R-:W-:Y:S02]  /*4440*/  ISETP.GE.AND P4, PT, R0.reuse, R50, PT ;  /* 0x000000320000720c */ /* 0x040fe40003f86270 */
[C---:B------:R-:W-:Y:S02]  /*4450*/  ISETP.GE.AND P2, PT, R0.reuse, R53, PT ;  /* 0x000000350000720c */ /* 0x040fe40003f46270 */
[----:B------:R-:W-:Y:S02]  /*4460*/  ISETP.GE.AND P0, PT, R0, R52, PT ;  /* 0x000000340000720c */ /* 0x000fe40003f06270 */
[----:B------:R-:W-:Y:S01]  /*4470*/  FSEL R44, R8, -INF , !P3 ;  /* 0xff800000082c7808 */ /* 0x000fe20005800000 */
[----:B-1----:R-:W-:-:S02]  /*4480*/  FFMA.FTZ R0, R6, R199, R66 ;  /* 0x000000c706007223 */ /* 0x002fc40000010042 */
[CC--:B--2---:R-:W-:Y:S02]  /*4490*/  FFMA.FTZ R7, R2.reuse, R199.reuse, R17 ;  /* 0x000000c702077223 */ /* 0x0c4fe40000010011 */
[-C--:B------:R-:W-:Y:S01]  /*44a0*/  FFMA.FTZ R6, R2, R199.reuse, R19 ;  /* 0x000000c702067223 */ /* 0x080fe20000010013 */
[----:B------:R-:W-:Y:S01]  /*44b0*/  FSEL R37, R0, -INF , !P1 ;  /* 0xff80000000257808 */ /* 0x000fe20004800000 */
[CC--:B------:R-:W-:Y:S01]  /*44c0*/  FFMA.FTZ R3, R2.reuse, R199.reuse, R13 ;  /* 0x000000c702037223 */ /* 0x0c0fe2000001000d */
[----:B------:R-:W-:Y:S01]  /*44d0*/  FSEL R43, R7, -INF , !P6 ;  /* 0xff800000072b7808 */ /* 0x000fe20007000000 */
[----:B------:R-:W-:Y:S01]  /*44e0*/  FFMA.FTZ R2, R2, R199, R15 ;  /* 0x000000c702027223 */ /* 0x000fe2000001000f */
[----:B------:R-:W-:Y:S02]  /*44f0*/  FSEL R46, R6, -INF , !P4 ;  /* 0xff800000062e7808 */ /* 0x000fe40006000000 */
[----:B------:R-:W-:Y:S02]  /*4500*/  FSEL R58, R3, -INF , !P2 ;  /* 0xff800000033a7808 */ /* 0x000fe40005000000 */
[----:B------:R-:W-:Y:S01]  /*4510*/  FSEL R38, R2, -INF , !P0 ;  /* 0xff80000002267808 */ /* 0x000fe20004000000 */
[----:B------:R-:W-:Y:S05]  /*4520*/  @!P5 BRA `(.L_x_583) ;  /* 0x000003c00000d947 */ /* 0x000fea0003800000 */
[----:B------:R-:W2:Y:S01]  /*4530*/  LDL R185, [R1+0x110] ;  /* 0x0001100001b97983 */ /* 0x000ea20000100800 */
[----:B------:R-:W-:Y:S01]  /*4540*/  IADD3 R2, R173, -0x2, RZ ;  /* 0xfffffffead027810 */ /* 0x000fe20007ffe0ff */
[----:B------:R-:W-:Y:S03]  /*4550*/  BSSY B0, `(.L_x_584) ;  /* 0x0000038000007945 */ /* 0x000fe60003800000 */
[----:B------:R-:W-:Y:S01]  /*4560*/  SHF.R.S32.HI R6, RZ, 0x1f, R2 ;  /* 0x0000001fff067819 */ /* 0x000fe20000011402 */
[----:B------:R-:W-:-:S02]  /*4570*/  IMAD R0, R179, R2, RZ ;  /* 0x00000002b3007224 */ /* 0x000fc400078e02ff */
[----:B------:R-:W-:-:S04]  /*4580*/  IMAD.WIDE.U32 R2, R2, R178, R180 ;  /* 0x000000b202027225 */ /* 0x000fc800078e00b4 */
[----:B------:R-:W-:-:S04]  /*4590*/  IMAD R0, R6, R178, R0 ;  /* 0x000000b206007224 */ /* 0x000fc800078e0200 */
[----:B------:R-:W-:Y:S01]  /*45a0*/  IMAD.IADD R3, R3, 0x1, R0 ;  /* 0x0000000103037824 */ /* 0x000fe200078e0200 */
[-C--:B--2---:R-:W-:Y:S02]  /*45b0*/  ISETP.GE.AND P4, PT, R187, R185.reuse, PT ;  /* 0x000000b9bb00720c */ /* 0x084fe40003f86270 */
[-C--:B------:R-:W-:Y:S02]  /*45c0*/  ISETP.GE.AND P3, PT, R186, R185.reuse, PT ;  /* 0x000000b9ba00720c */ /* 0x080fe40003f66270 */
[----:B------:R-:W-:-:S09]  /*45d0*/  ISETP.GE.AND P1, PT, R184, R185, PT ;  /* 0x000000b9b800720c */ /* 0x000fd20003f26270 */
[CC--:B------:R-:W-:Y:S01]  /*45e0*/  @!P4 LEA R14, P6, R2.reuse, R222.reuse, 0x1 ;  /* 0x000000de020ec211 */ /* 0x0c0fe200078c08ff */
[----:B------:R1:W-:Y:S01]  /*45f0*/  @P4 STS [R202+0x6000], RZ ;  /* 0x006000ffca004388 */ /* 0x0003e20000000800 */
[CC--:B------:R-:W-:Y:S02]  /*4600*/  @!P3 LEA R12, P2, R2.reuse, R222.reuse, 0x1 ;  /* 0x000000de020cb211 */ /* 0x0c0fe400078408ff */
[CCC-:B------:R-:W-:Y:S01]  /*4610*/  @!P4 LEA.HI.X R15, R2.reuse, R223.reuse, R3.reuse, 0x1, P6 ;  /* 0x000000df020fc211 */ /* 0x1c0fe200030f0c03 */
[----:B------:R1:W-:Y:S01]  /*4620*/  @P4 STS [R202+0x6004], RZ ;  /* 0x006004ffca004388 */ /* 0x0003e20000000800 */
[C---:B------:R-:W-:Y:S02]  /*4630*/  @!P1 LEA R10, P0, R2.reuse, R222, 0x1 ;  /* 0x000000de020a9211 */ /* 0x040fe400078008ff */
[----:B------:R-:W-:Y:S01]  /*4640*/  IADD3 R0, P6, R177, R2, RZ ;  /* 0x00000002b1007210 */ /* 0x000fe20007fde0ff */
[----:B------:R1:W-:Y:S01]  /*4650*/  @P4 STS.64 [R202+0x6008], RZ ;  /* 0x006008ffca004388 */ /* 0x0003e20000000a00 */
[----:B------:R-:W-:-:S02]  /*4660*/  @!P3 LEA.HI.X R13, R2, R223, R3, 0x1, P2 ;  /* 0x000000df020db211 */ /* 0x000fc400010f0c03 */
[-CC-:B------:R-:W-:Y:S01]  /*4670*/  @!P1 LEA.HI.X R11, R2, R223.reuse, R3.reuse, 0x1, P0 ;  /* 0x000000df020b9211 */ /* 0x180fe200000f0c03 */
[----:B------:R-:W-:Y:S01]  /*4680*/  IMAD.X R3, R176, 0x1, R3, P6 ;  /* 0x00000001b0037824 */ /* 0x000fe200030e0603 */
[CC--:B------:R-:W-:Y:S01]  /*4690*/  @!P4 LEA R8, P2, R0.reuse, R222.reuse, 0x1 ;  /* 0x000000de0008c211 */ /* 0x0c0fe200078408ff */
[----:B------:R-:W-:Y:S01]  /*46a0*/  @!PT LDS RZ, [RZ] ;  /* 0x00000000fffff984 */ /* 0x000fe20000000800 */
[----:B------:R-:W-:Y:S01]  /*46b0*/  @!PT LDS RZ, [RZ] ;  /* 0x00000000fffff984 */ /* 0x000fe20000000800 */
[----:B------:R-:W-:Y:S01]  /*46c0*/  @!PT LDS RZ, [RZ] ;  /* 0x00000000fffff984 */ /* 0x000fe20000000800 */
[----:B------:R1:W-:Y:S01]  /*46d0*/  @!P4 LDGSTS.E.BYPASS.LTC128B.128 [R202+0x6000], [R14.64] ;  /* 0x060000000ecacfae */ /* 0x0003e2000b901d44 */
[C---:B------:R-:W-:Y:S02]  /*46e0*/  @!P3 LEA R6, P0, R0.reuse, R222, 0x1 ;  /* 0x000000de0006b211 */ /* 0x040fe400078008ff */
[CCC-:B------:R-:W-:Y:S01]  /*46f0*/  @!P4 LEA.HI.X R9, R0.reuse, R223.reuse, R3.reuse, 0x1, P2 ;  /* 0x000000df0009c211 */ /* 0x1c0fe200010f0c03 */
[----:B------:R1:W-:Y:S01]  /*4700*/  @P3 STS.128 [R202+0x7000], RZ ;  /* 0x007000ffca003388 */ /* 0x0003e20000000c00 */
[----:B------:R-:W-:-:S03]  /*4710*/  @!P3 LEA.HI.X R7, R0, R223, R3, 0x1, P0 ;  /* 0x000000df0007b211 */ /* 0x000fc600000f0c03 */
        /* <DEDUP_REMOVED lines=27> */
.L_x_585:
[----:B------:R-:W-:Y:S05]  /*48d0*/  BSYNC B0 ;  /* 0x0000000000007941 */ /* 0x000fea0003800000 */
.L_x_584:
[----:B------:R-:W0:Y:S02]  /*48e0*/  LDGDEPBAR ;  /* 0x00000000000079af */ /* 0x000e240000000000 */
.L_x_583:
[----:B------:R-:W-:Y:S05]  /*48f0*/  BSYNC B1 ;  /* 0x0000000000017941 */ /* 0x000fea0003800000 */
.L_x_582:
[----:B-1----:R-:W3:Y:S01]  /*4900*/  LDL.LU R7, [R1+0x114] ;  /* 0x0001140001077983 */ /* 0x002ee20000300800 */
[----:B--2---:R-:W-:Y:S02]  /*4910*/  IMAD.U32 R2, RZ, RZ, UR6 ;  /* 0x00000006ff027e24 */ /* 0x004fe4000f8e00ff */
[----:B------:R-:W-:-:S05]  /*4920*/  IMAD.U32 R3, RZ, RZ, UR7 ;  /* 0x00000007ff037e24 */ /* 0x000fca000f8e00ff */
[----:B------:R1:W2:Y:S01]  /*4930*/  LD.E R0, [R2.64+0xdc] ;  /* 0x0000dc0402007980 */ /* 0x0002a2000c101900 */
[----:B------:R-:W-:Y:S01]  /*4940*/  IMAD.SHL.U32 R6, R173, 0x40, RZ ;  /* 0x00000040ad067824 */ /* 0x000fe200078e00ff */
[----:B------:R-:W-:Y:S01]  /*4950*/  IADD3 R177, R171, 0x4, RZ ;  /* 0x00000004abb17810 */ /* 0x000fe20007ffe0ff */
[----:B------:R-:W-:Y:S01]  /*4960*/  IMAD.WIDE.U32 R210, R172, -0x2daee0ad, RZ ;  /* 0xd2511f53acd27825 */ /* 0x000fe200078e00ff */
[C---:B------:R-:W-:Y:S01]  /*4970*/  IADD3 R205, R182.reuse, -0x61c88647, RZ ;  /* 0x9e3779b9b6cd7810 */ /* 0x040fe20007ffe0ff */
[----:B------:R-:W-:Y:S01]  /*4980*/  BSSY B2, `(.L_x_586) ;  /* 0x0001685000027945 */ /* 0x000fe20003800000 */
[C---:B------:R-:W-:Y:S01]  /*4990*/  LOP3.LUT R227, R182.reuse, R169, RZ, 0x3c, !PT ;  /* 0x000000a9b6e37212 */ /* 0x040fe200078e3cff */
[----:B------:R-:W-:Y:S01]  /*49a0*/  IMAD.WIDE.U32 R10, R177, -0x326172a9, RZ ;  /* 0xcd9e8d57b10a7825 */ /* 0x000fe200078e00ff */
[----:B------:R-:W-:Y:S02]  /*49b0*/  IADD3 R163, R183, -0x4498517b, RZ ;  /* 0xbb67ae85b7a37810 */ /* 0x000fe40007ffe0ff */
[----:B------:R-:W-:Y:S01]  /*49c0*/  IADD3 R204, R182, 0x3c6ef372, RZ ;  /* 0x3c6ef372b6cc7810 */ /* 0x000fe20007ffe0ff */
[----:B------:R-:W-:Y:S01]  /*49d0*/  IMAD.WIDE.U32 R208, R171, -0x326172a9, RZ ;  /* 0xcd9e8d57abd07825 */ /* 0x000fe200078e00ff */
[----:B------:R-:W-:Y:S01]  /*49e0*/  LOP3.LUT R11, R227, R11, RZ, 0x3c, !PT ;  /* 0x0000000be30b7212 */ /* 0x000fe200078e3cff */
[----:B------:R-:W-:Y:S01]  /*49f0*/  STL [R1+0x16c], R227 ;  /* 0x00016ce301007387 */ /* 0x000fe20000100800 */
[----:B------:R-:W-:-:S02]  /*4a00*/  IADD3 R110, R183, 0x32370b8f, RZ ;  /* 0x32370b8fb76e7810 */ /* 0x000fc40007ffe0ff */
[----:B------:R-:W-:Y:S01]  /*4a10*/  IADD3 R192, R183, 0x76cf5d0a, RZ ;  /* 0x76cf5d0ab7c07810 */ /* 0x000fe20007ffe0ff */
[----:B------:R-:W-:Y:S01]  /*4a20*/  IMAD.WIDE.U32 R178, R11, -0x2daee0ad, RZ ;  /* 0xd2511f530bb27825 */ /* 0x000fe200078e00ff */
[C---:B------:R-:W-:Y:S01]  /*4a30*/  IADD3 R248, R182.reuse, -0x255992d5, RZ ;  /* 0xdaa66d2bb6f87810 */ /* 0x040fe20007ffe0ff */
[----:B------:R-:W-:Y:S01]  /*4a40*/  STL.64 [R1+0x18], R210 ;  /* 0x000018d201007387 */ /* 0x000fe20000100a00 */
[----:B------:R-:W-:Y:S02]  /*4a50*/  IADD3 R247, R182, 0x78dde6e4, RZ ;  /* 0x78dde6e4b6f77810 */ /* 0x000fe40007ffe0ff */
[C---:B------:R-:W-:Y:S01]  /*4a60*/  IADD3 R244, R183.reuse, -0x126145ec, RZ ;  /* 0xed9eba14b7f47810 */ /* 0x040fe20007ffe0ff */
[----:B------:R-:W-:Y:S01]  /*4a70*/  STL [R1+0x118], R205 ;  /* 0x000118cd01007387 */ /* 0x000fe20000100800 */
[----:B------:R-:W-:Y:S01]  /*4a80*/  IADD3 R235, R183, -0x56f99767, RZ ;  /* 0xa9066899b7eb7810 */ /* 0x000fe20007ffe0ff */
[----:B-1----:R-:W-:Y:S01]  /*4a90*/  IMAD R2, R174, R168, R175 ;  /* 0x000000a8ae027224 */ /* 0x002fe200078e02af */
[----:B------:R-:W-:Y:S01]  /*4aa0*/  LOP3.LUT R3, R164, 0x7ffffffc, RZ, 0xc0, !PT ;  /* 0x7ffffffca4037812 */ /* 0x000fe200078ec0ff */
[----:B------:R-:W-:Y:S01]  /*4ab0*/  STL.64 [R1+0x138], R208 ;  /* 0x000138d001007387 */ /* 0x000fe20000100a00 */
[----:B------:R-:W-:-:S02]  /*4ac0*/  IADD3 R188, R182, 0x1715609d, RZ ;  /* 0x1715609db6bc7810 */ /* 0x000fc40007ffe0ff */
[----:B------:R-:W-:Y:S01]  /*4ad0*/  IADD3 R249, R183, 0x646e171e, RZ ;  /* 0x646e171eb7f97810 */ /* 0x000fe20007ffe0ff */
[----:B------:R-:W-:-:S04]  /*4ae0*/  IMAD.IADD R3, R55, 0x1, -R3 ;  /* 0x0000000137037824 */ /* 0x000fc800078e0a03 */
[----:B------:R-:W-:-:S04]  /*4af0*/  IMAD.SHL.U32 R3, R3, 0x2, RZ ;  /* 0x0000000203037824 */ /* 0x000fc800078e00ff */
[----:B------:R-:W-:Y:S01]  /*4b00*/  IMAD R9, R231, R165, R3 ;  /* 0x000000a5e7097224 */ /* 0x000fe200078e0203 */
[----:B------:R-:W-:-:S04]  /*4b10*/  FMNMX.FTZ R3, R28, R112, !PT ;  /* 0x000000701c037209 */ /* 0x000fc80007810000 */
[----:B------:R-:W-:Y:S01]  /*4b20*/  FMNMX.FTZ R3, R73, R3, !PT ;  /* 0x0000000349037209 */ /* 0x000fe20007810000 */
[----:B---3--:R-:W-:-:S04]  /*4b30*/  IMAD R2, R7, R2, R170 ;  /* 0x0000000207027224 */ /* 0x008fc800078e02aa */
[----:B------:R-:W-:Y:S02]  /*4b40*/  IMAD R7, R231, R2, R6 ;  /* 0x00000002e7077224 */ /* 0x000fe400078e0206 */
[----:B------:R-:W-:-:S05]  /*4b50*/  IMAD.SHL.U32 R2, R234, 0x2, RZ ;  /* 0x00000002ea027824 */ /* 0x000fca00078e00ff */
[----:B------:R-:W-:Y:S02]  /*4b60*/  IADD3 R6, R2, 0x1, RZ ;  /* 0x0000000102067810 */ /* 0x000fe40007ffe0ff */
[C---:B------:R-:W-:Y:S02]  /*4b70*/  LOP3.LUT R2, R183.reuse, R2, RZ, 0x3c, !PT ;  /* 0x00000002b7027212 */ /* 0x040fe400078e3cff */
[----:B------:R-:W-:Y:S02]  /*4b80*/  LOP3.LUT R180, R183, R6, RZ, 0x3c, !PT ;  /* 0x00000006b7b47212 */ /* 0x000fe400078e3cff */
[----:B------:R-:W-:Y:S02]  /*4b90*/  FMNMX.FTZ R6, R56, R3, !PT ;  /* 0x0000000338067209 */ /* 0x000fe40007810000 */
[-C--:B------:R-:W-:Y:S02]  /*4ba0*/  LOP3.LUT R3, R2, R211.reuse, RZ, 0x3c, !PT ;  /* 0x000000d302037212 */ /* 0x080fe400078e3cff */
[----:B------:R-:W-:-:S02]  /*4bb0*/  LOP3.LUT R2, R180, R211, RZ, 0x3c, !PT ;  /* 0x000000d3b4027212 */ /* 0x000fc400078e3cff */
[----:B------:R-:W-:Y:S01]  /*4bc0*/  FMNMX.FTZ R8, R104, R6, !PT ;  /* 0x0000000668087209 */ /* 0x000fe20007810000 */
[----:B------:R-:W-:Y:S01]  /*4bd0*/  IMAD.WIDE.U32 R172, R3, -0x326172a9, RZ ;  /* 0xcd9e8d5703ac7825 */ /* 0x000fe200078e00ff */
[----:B------:R-:W-:Y:S02]  /*4be0*/  FMNMX.FTZ R6, R29, R113, !PT ;  /* 0x000000711d067209 */ /* 0x000fe40007810000 */
[----:B------:R-:W-:Y:S01]  /*4bf0*/  FMNMX.FTZ R8, R75, R8, !PT ;  /* 0x000000084b087209 */ /* 0x000fe20007810000 */
[----:B------:R-:W-:Y:S01]  /*4c00*/  IMAD.WIDE.U32 R2, R2, -0x326172a9, RZ ;  /* 0xcd9e8d5702027825 */ /* 0x000fe200078e00ff */
[----:B------:R-:W-:Y:S02]  /*4c10*/  FMNMX.FTZ R6, R74, R6, !PT ;  /* 0x000000064a067209 */ /* 0x000fe40007810000 */
[----:B------:R-:W-:Y:S02]  /*4c20*/  FMNMX.FTZ R8, R71, R8, !PT ;  /* 0x0000000847087209 */ /* 0x000fe40007810000 */
[----:B------:R-:W-:-:S02]  /*4c30*/  LOP3.LUT R14, R173, R205, R10, 0x96, !PT ;  /* 0x000000cdad0e7212 */ /* 0x000fc400078e960a */
[----:B------:R-:W-:Y:S02]  /*4c40*/  LOP3.LUT R164, R3, R205, R10, 0x96, !PT ;  /* 0x000000cd03a47212 */ /* 0x000fe400078e960a */
[----:B------:R-:W-:Y:S02]  /*4c50*/  IADD3 R10, R7, -0x40, RZ ;  /* 0xffffffc0070a7810 */ /* 0x000fe40007ffe0ff */
[----:B------:R-:W-:Y:S02]  /*4c60*/  FMNMX.FTZ R7, R72, R6, !PT ;  /* 0x0000000648077209 */ /* 0x000fe40007810000 */
[----:B------:R-:W-:Y:S02]  /*4c70*/  FMNMX.FTZ R8, R45, R8, !PT ;  /* 0x000000082d087209 */ /* 0x000fe40007810000 */
[----:B------:R-:W-:Y:S02]  /*4c80*/  FMNMX.FTZ R7, R101, R7, !PT ;  /* 0x0000000765077209 */ /* 0x000fe40007810000 */
[----:B------:R-:W-:-:S02]  /*4c90*/  FMNMX.FTZ R8, R124, R8, !PT ;  /* 0x000000087c087209 */ /* 0x000fc40007810000 */
[----:B------:R-:W-:Y:S02]  /*4ca0*/  SHF.R.S32.HI R12, RZ, 0x1f, R10 ;  /* 0x0000001fff0c7819 */ /* 0x000fe4000001140a */
[----:B------:R-:W-:Y:S02]  /*4cb0*/  IADD3 R6, P0, R9, R10, RZ ;  /* 0x0000000a09067210 */ /* 0x000fe40007f1e0ff */
[----:B------:R-:W-:Y:S02]  /*4cc0*/  FMNMX.FTZ R7, R100, R7, !PT ;  /* 0x0000000764077209 */ /* 0x000fe40007810000 */
[----:B------:R-:W-:Y:S02]  /*4cd0*/  FMNMX.FTZ R8, R115, R8, !PT ;  /* 0x0000000873087209 */ /* 0x000fe40007810000 */
[----:B------:R-:W-:Y:S02]  /*4ce0*/  LEA.HI.X.SX32 R9, R9, R12, 0x1, P0 ;  /* 0x0000000c09097211 */ /* 0x000fe400000f0eff */
[----:B------:R-:W-:-:S02]  /*4cf0*/  LEA R48, P0, R6, R166, 0x1 ;  /* 0x000000a606307211 */ /* 0x000fc400078008ff */
[----:B------:R-:W-:Y:S02]  /*4d00*/  LOP3.LUT R10, R227, R209, RZ, 0x3c, !PT ;  /* 0x000000d1e30a7212 */ /* 0x000fe400078e3cff */
[----:B------:R-:W-:Y:S02]  /*4d10*/  FMNMX.FTZ R7, R97, R7, !PT ;  /* 0x0000000761077209 */ /* 0x000fe40007810000 */
[----:B------:R-:W-:Y:S01]  /*4d20*/  FMNMX.FTZ R8, R114, R8, !PT ;  /* 0x0000000872087209 */ /* 0x000fe20007810000 */
[----:B------:R-:W-:Y:S01]  /*4d30*/  IMAD.WIDE.U32 R220, R10, -0x2daee0ad, RZ ;  /* 0xd2511f530adc7825 */ /* 0x000fe200078e00ff */
[----:B------:R-:W-:Y:S02]  /*4d40*/  LEA.HI.X R49, R6, R167, R9, 0x1, P0 ;  /* 0x000000a706317211 */ /* 0x000fe400000f0c09 */
[----:B------:R-:W-:Y:S02]  /*4d50*/  FMNMX.FTZ R6, R96, R7, !PT ;  /* 0x0000000760067209 */ /* 0x000fe40007810000 */
[----:B------:R-:W-:Y:S01]  /*4d60*/  FMNMX.FTZ R7, R94, R8, !PT ;  /* 0x000000085e077209 */ /* 0x000fe20007810000 */
[----:B------:R-:W-:Y:S01]  /*4d70*/  STL.64 [R1+0x40], R220 ;  /* 0x000040dc01007387 */ /* 0x000fe20000100a00 */
[----:B------:R-:W-:-:S02]  /*4d80*/  FMNMX.FTZ R6, R121, R6, !PT ;  /* 0x0000000679067209 */ /* 0x000fc40007810000 */
[----:B------:R-:W-:Y:S01]  /*4d90*/  FMNMX.FTZ R7, R87, R7, !PT ;  /* 0x0000000757077209 */ /* 0x000fe20007810000 */
[----:B------:R-:W-:Y:S01]  /*4da0*/  STL [R1+0x11c], R204 ;  /* 0x00011ccc01007387 */ /* 0x000fe20000100800 */
[-CC-:B------:R-:W-:Y:S02]  /*4db0*/  LOP3.LUT R8, R221, R163.reuse, R210.reuse, 0x96, !PT ;  /* 0x000000a3dd087212 */ /* 0x180fe400078e96d2 */
[----:B------:R-:W-:Y:S02]  /*4dc0*/  LOP3.LUT R9, R179, R163, R210, 0x96, !PT ;  /* 0x000000a3b3097212 */ /* 0x000fe400078e96d2 */
[----:B------:R-:W-:Y:S01]  /*4dd0*/  FMNMX.FTZ R6, R120, R6, !PT ;  /* 0x0000000678067209 */ /* 0x000fe20007810000 */
[----:B------:R-:W-:Y:S01]  /*4de0*/  IMAD.WIDE.U32 R206, R8, -0x326172a9, RZ ;  /* 0xcd9e8d5708ce7825 */ /* 0x000fe200078e00ff */
[----:B------:R-:W-:Y:S02]  /*4df0*/  FMNMX.FTZ R7, R65, R7, !PT ;  /* 0x0000000741077209 */ /* 0x000fe40007810000 */
[----:B------:R-:W-:Y:S01]  /*4e00*/  LOP3.LUT R12, R3, R205, R208, 0x96, !PT ;  /* 0x000000cd030c7212 */ /* 0x000fe200078e96d0 */
[----:B------:R-:W-:Y:S01]  /*4e10*/  IMAD.WIDE.U32 R32, R9, -0x326172a9, RZ ;  /* 0xcd9e8d5709207825 */ /* 0x000fe200078e00ff */
[----:B------:R-:W-:Y:S01]  /*4e20*/  FMNMX.FTZ R3, R95, R6, !PT ;  /* 0x000000065f037209 */ /* 0x000fe20007810000 */
[----:B------:R-:W-:Y:S01]  /*4e30*/  STL.64 [R1+0x10], R206 ;  /* 0x000010ce01007387 */ /* 0x000fe20000100a00 */
[----:B------:R-:W-:-:S02]  /*4e40*/  FMNMX.FTZ R6, R59, R7, !PT ;  /* 0x000000073b067209 */ /* 0x000fc40007810000 */
[-CC-:B------:R-:W-:Y:S01]  /*4e50*/  LOP3.LUT R11, R207, R204.reuse, R2.reuse, 0x96, !PT ;  /* 0x000000cccf0b7212 */ /* 0x180fe200078e9602 */
[----:B------:R-:W-:Y:S01]  /*4e60*/  STL [R1+0x10c], R192 ;  /* 0x00010cc001007387 */ /* 0x000fe20000100800 */
[----:B------:R-:W-:Y:S02]  /*4e70*/  LOP3.LUT R162, R33, R204, R2, 0x96, !PT ;  /* 0x000000cc21a27212 */ /* 0x000fe400078e9602 */
[----:B------:R-:W-:Y:S01]  /*4e80*/  FMNMX.FTZ R2, R90, R3, !PT ;  /* 0x000000035a027209 */ /* 0x000fe20007810000 */
[----:B------:R-:W-:Y:S01]  /*4e90*/  IMAD.WIDE.U32 R24, R11, -0x2daee0ad, RZ ;  /* 0xd2511f530b187825 */ /* 0x000fe200078e00ff */
[----:B------:R-:W-:Y:S01]  /*4ea0*/  FMNMX.FTZ R105, R43, R6, !PT ;  /* 0x000000062b697209 */ /* 0x000fe20007810000 */
[----:B------:R-:W-:Y:S01]  /*4eb0*/  STL [R1+0x114], R110 ;  /* 0x0001146e01007387 */ /* 0x000fe20000100800 */
[----:B------:R-:W-:Y:S02]  /*4ec0*/  FMNMX.FTZ R2, R69, R2, !PT ;  /* 0x0000000245027209 */ /* 0x000fe40007810000 */
[----:B------:R-:W-:Y:S01]  /*4ed0*/  LOP3.LUT R6, R173, R205, R208, 0x96, !PT ;  /* 0x000000cdad067212 */ /* 0x000fe200078e96d0 */
[----:B------:R-:W1:Y:S01]  /*4ee0*/  SHFL.BFLY PT, R15, R105, 0x2, 0x1f ;  /* 0x0c401f00690f7f89 */ /* 0x000e6200000e0000 */
[----:B------:R-:W-:-:S02]  /*4ef0*/  LOP3.LUT R8, R207, R204, R172, 0x96, !PT ;  /* 0x000000cccf087212 */ /* 0x000fc400078e96ac */
[----:B------:R-:W-:Y:S01]  /*4f00*/  FMNMX.FTZ R10, R67, R2, !PT ;  /* 0x00000002430a7209 */ /* 0x000fe20007810000 */
[----:B------:R-:W-:Y:S01]  /*4f10*/  IMAD.WIDE.U32 R6, R6, -0x2daee0ad, RZ ;  /* 0xd2511f5306067825 */ /* 0x000fe200078e00ff */
[----:B------:R-:W-:Y:S02]  /*4f20*/  STL [R1+0xf8], R248 ;  /* 0x0000f8f801007387 */ /* 0x000fe40000100800 */
[----:B------:R-:W-:Y:S01]  /*4f30*/  FMNMX.FTZ R10, R61, R10, !PT ;  /* 0x0000000a3d0a7209 */ /* 0x000fe20007810000 */
[----:B------:R-:W-:Y:S01]  /*4f40*/  IMAD.WIDE.U32 R8, R8, -0x2daee0ad, RZ ;  /* 0xd2511f5308087825 */ /* 0x000fe200078e00ff */
[----:B------:R-:W-:Y:S01]  /*4f50*/  LOP3.LUT R7, R7, R192, R220, 0x96, !PT ;  /* 0x000000c007077212 */ /* 0x000fe200078e96dc */
[----:B------:R-:W-:Y:S02]  /*4f60*/  STL [R1+0x104], R247 ;  /* 0x000104f701007387 */ /* 0x000fe40000100800 */
[----:B------:R-:W-:Y:S01]  /*4f70*/  IMAD.WIDE.U32 R2, R12, -0x2daee0ad, RZ ;  /* 0xd2511f530c027825 */ /* 0x000fe200078e00ff */
[----:B------:R-:W-:Y:S01]  /*4f80*/  LOP3.LUT R13, R9, R110, R6, 0x96, !PT ;  /* 0x0000006e090d7212 */ /* 0x000fe200078e9606 */
[----:B------:R-:W-:Y:S01]  /*4f90*/  STL [R1+0x108], R244 ;  /* 0x000108f401007387 */ /* 0x000fe20000100800 */
[----:B------:R-:W-:Y:S01]  /*4fa0*/  FMNMX.FTZ R9, R46, R10, !PT ;  /* 0x0000000a2e097209 */ /* 0x000fe20007810000 */
[----:B------:R-:W-:Y:S01]  /*4fb0*/  IMAD.WIDE.U32 R10, R14, -0x2daee0ad, RZ ;  /* 0xd2511f530e0a7825 */ /* 0x000fe200078e00ff */
[----:B------:R-:W-:Y:S01]  /*4fc0*/  LOP3.LUT R6, R25, R110, R2, 0x96, !PT ;  /* 0x0000006e19067212 */ /* 0x000fe200078e9602 */
[----:B------:R-:W-:Y:S01]  /*4fd0*/  STL [R1+0xfc], R235 ;  /* 0x0000fceb01007387 */ /* 0x000fe20000100800 */
[----:B------:R-:W-:-:S02]  /*4fe0*/  LOP3.LUT R2, R33, R204, R172, 0x96, !PT ;  /* 0x000000cc21027212 */ /* 0x000fc400078e96ac */
[-C--:B------:R-:W-:Y:S01]  /*4ff0*/  LOP3.LUT R3, R3, R192.reuse, R220, 0x96, !PT ;  /* 0x000000c003037212 */ /* 0x080fe200078e96dc */
[----:B------:R-:W3:Y:S01]  /*5000*/  SHFL.BFLY PT, R103, R9, 0x2, 0x1f ;  /* 0x0c401f0009677f89 */ /* 0x000ee200000e0000 */
[----:B------:R-:W-:Y:S01]  /*5010*/  IMAD.WIDE.U32 R22, R6, -0x326172a9, RZ ;  /* 0xcd9e8d5706167825 */ /* 0x000fe200078e00ff */
[----:B-1----:R-:W-:Y:S02]  /*5020*/  FMNMX.FTZ R105, R105, R15, !PT ;  /* 0x0000000f69697209 */ /* 0x002fe40007810000 */
[----:B------:R-:W-:Y:S01]  /*5030*/  LOP3.LUT R12, R11, R192, R178, 0x96, !PT ;  /* 0x000000c00b0c7212 */ /* 0x000fe200078e96b2 */
[----:B------:R-:W-:Y:S01]  /*5040*/  IMAD.WIDE.U32 R88, R2, -0x2daee0ad, RZ ;  /* 0xd2511f5302587825 */ /* 0x000fe200078e00ff */
[----:B------:R-:W-:Y:S03]  /*5050*/  STL [R1+0x100], R188 ;  /* 0x000100bc01007387 */ /* 0x000fe60000100800 */
[----:B------:R-:W-:Y:S01]  /*5060*/  IMAD.WIDE.U32 R6, R7, -0x326172a9, RZ ;  /* 0xcd9e8d5707067825 */ /* 0x000fe200078e00ff */
[----:B------:R-:W1:Y:S01]  /*5070*/  SHFL.BFLY PT, R20, R105, 0x1, 0x1f ;  /* 0x0c201f0069147f89 */ /* 0x000e6200000e0000 */
[----:B------:R-:W-:-:S02]  /*5080*/  LOP3.LUT R14, R89, R110, R10, 0x96, !PT ;  /* 0x0000006e590e7212 */ /* 0x000fc400078e960a */
[----:B------:R-:W-:Y:S01]  /*5090*/  IMAD.WIDE.U32 R2, R3, -0x326172a9, RZ ;  /* 0xcd9e8d5703027825 */ /* 0x000fe200078e00ff */
[CCC-:B------:R-:W-:Y:S02]  /*50a0*/  LOP3.LUT R10, R7.reuse, R248.reuse, R206.reuse, 0x96, !PT ;  /* 0x000000f8070a7212 */ /* 0x1c0fe400078e96ce */
[-CC-:B------:R-:W-:Y:S01]  /*50b0*/  LOP3.LUT R19, R7, R248.reuse, R206.reuse, 0x96, !PT ;  /* 0x000000f807137212 */ /* 0x180fe200078e96ce */
[----:B------:R-:W-:Y:S01]  /*50c0*/  IMAD.WIDE.U32 R26, R14, -0x326172a9, RZ ;  /* 0xcd9e8d570e1a7825 */ /* 0x000fe200078e00ff */
[----:B------:R-:W-:Y:S02]  /*50d0*/  LOP3.LUT R17, R3, R248, R206, 0x96, !PT ;  /* 0x000000f803117212 */ /* 0x000fe400078e96ce */
[----:B------:R-:W-:Y:S01]  /*50e0*/  LOP3.LUT R16, R23, R247, R2, 0x96, !PT ;  /* 0x000000f717107212 */ /* 0x000fe200078e9602 */
[----:B------:R-:W-:Y:S01]  /*50f0*/  IMAD.WIDE.U32 R2, R13, -0x326172a9, RZ ;  /* 0xcd9e8d570d027825 */ /* 0x000fe200078e00ff */
[----:B---3--:R-:W-:-:S03]  /*5100*/  FMNMX.FTZ R103, R9, R103, !PT ;  /* 0x0000006709677209 */ /* 0x008fc60007810000 */
[----:B------:R-:W-:Y:S01]  /*5110*/  IMAD.WIDE.U32 R10, R10, -0x2daee0ad, RZ ;  /* 0xd2511f530a0a7825 */ /* 0x000fe200078e00ff */
[CCC-:B------:R-:W-:Y:S02]  /*5120*/  LOP3.LUT R7, R3.reuse, R247.reuse, R6.reuse, 0x96, !PT ;  /* 0x000000f703077212 */ /* 0x1c0fe400078e9606 */
[----:B------:R-:W-:Y:S01]  /*5130*/  LOP3.LUT R18, R3, R247, R6, 0x96, !PT ;  /* 0x000000f703127212 */ /* 0x000fe200078e9606 */
[----:B------:R-:W-:Y:S01]  /*5140*/  IMAD.WIDE.U32 R12, R12, -0x326172a9, RZ ;  /* 0xcd9e8d570c0c7825 */ /* 0x000fe200078e00ff */
[----:B------:R-:W-:-:S03]  /*5150*/  LOP3.LUT R6, R11, R244, R8, 0x96, !PT ;  /* 0x000000f40b067212 */ /* 0x000fc600078e9608 */
[----:B------:R-:W-:Y:S01]  /*5160*/  IMAD.WIDE.U32 R8, R17, -0x2daee0ad, RZ ;  /* 0xd2511f5311087825 */ /* 0x000fe200078e00ff */
[----:B-1----:R-:W-:Y:S01]  /*5170*/  FMNMX.FTZ R105, R105, R20, !PT ;  /* 0x0000001469697209 */ /* 0x002fe20007810000 */
[----:B------:R-:W1:Y:S01]  /*5180*/  SHFL.BFLY PT, R17, R103, 0x1, 0x1f ;  /* 0x0c201f0067117f89 */ /* 0x000e6200000e0000 */
[----:B------:R-:W-:Y:S01]  /*5190*/  LOP3.LUT R25, R27, R247, R12, 0x96, !PT ;  /* 0x000000f71b197212 */ /* 0x000fe200078e960c */
[----:B------:R-:W-:Y:S01]  /*51a0*/  IMAD.WIDE.U32 R14, R7, -0x2daee0ad, RZ ;  /* 0xd2511f53070e7825 */ /* 0x000fe200078e00ff */
[----:B------:R-:W-:Y:S02]  /*51b0*/  FSETP.NEU.FTZ.AND P0, PT, R105, -INF , PT ;  /* 0xff8000006900780b */ /* 0x000fe40003f1d000 */
[----:B------:R-:W-:Y:S01]  /*51c0*/  LOP3.LUT R12, R9, R244, R24, 0x96, !PT ;  /* 0x000000f4090c7212 */ /* 0x000fe200078e9618 */
[----:B------:R-:W-:Y:S01]  /*51d0*/  IMAD.WIDE.U32 R6, R6, -0x326172a9, RZ ;  /* 0xcd9e8d5706067825 */ /* 0x000fe200078e00ff */
[----:B------:R-:W-:Y:S02]  /*51e0*/  LOP3.LUT R3, R15, R235, R10, 0x96, !PT ;  /* 0x000000eb0f037212 */ /* 0x000fe400078e960a */
[----:B------:R-:W-:Y:S01]  /*51f0*/  LOP3.LUT R23, R13, R248, R32, 0x96, !PT ;  /* 0x000000f80d177212 */ /* 0x000fe200078e9620 */
[----:B------:R-:W-:Y:S01]  /*5200*/  IMAD.WIDE.U32 R136, R16, -0x2daee0ad, RZ ;  /* 0xd2511f5310887825 */ /* 0x000fe200078e00ff */
[----:B------:R-:W-:-:S02]  /*5210*/  LOP3.LUT R21, R7, R188, R2, 0x96, !PT ;  /* 0x000000bc07157212 */ /* 0x000fc400078e9602 */
[----:B------:R-:W-:Y:S01]  /*5220*/  LOP3.LUT R161, R7, R188, R2, 0x96, !PT ;  /* 0x000000bc07a17212 */ /* 0x000fe200078e9602 */
[----:B--2---:R-:W-:Y:S01]  /*5230*/  FMUL.FTZ R7, R0, R105 ;  /* 0x0000006900077220 */ /* 0x004fe20000410000 */
[----:B------:R-:W-:Y:S01]  /*5240*/  LOP3.LUT R8, R137, R235, R8, 0x96, !PT ;  /* 0x000000eb89087212 */ /* 0x000fe200078e9608 */
[----:B------:R-:W-:-:S03]  /*5250*/  IMAD.WIDE.U32 R2, R3, -0x326172a9, RZ ;  /* 0xcd9e8d5703027825 */ /* 0x000fc600078e00ff */
[----:B------:R-:W-:Y:S01]  /*5260*/  FSEL R7, R7, RZ, P0 ;  /* 0x000000ff07077208 */ /* 0x000fe20000000000 */
[----:B------:R-:W-:Y:S01]  /*5270*/  IMAD R11, R19, -0x2daee0ad, RZ ;  /* 0xd2511f53130b7824 */ /* 0x000fe200078e02ff */
[----:B------:R-:W-:Y:S01]  /*5280*/  LOP3.LUT R10, R3, R251, R6, 0x96, !PT ;  /* 0x000000fb030a7212 */ /* 0x000fe200078e9606 */
[----:B------:R-:W-:Y:S01]  /*5290*/  IMAD.WIDE.U32 R54, R18, -0x2daee0ad, RZ ;  /* 0xd2511f5312367825 */ /* 0x000fe200078e00ff */
[C---:B------:R-:W-:Y:S02]  /*52a0*/  LOP3.LUT R16, R2.reuse, 0xff, RZ, 0xc0, !PT ;  /* 0x000000ff02107812 */ /* 0x040fe400078ec0ff */
[----:B------:R-:W-:Y:S01]  /*52b0*/  LOP3.LUT R18, R2, 0xffff, RZ, 0xc0, !PT ;  /* 0x0000ffff02127812 */ /* 0x000fe200078ec0ff */
[----:B------:R-:W-:Y:S01]  /*52c0*/  IMAD.WIDE.U32 R12, R12, -0x326172a9, RZ ;  /* 0xcd9e8d570c0c7825 */ /* 0x000fe200078e00ff */
[--C-:B------:R-:W-:Y:S02]  /*52d0*/  SHF.R.U32.HI R19, RZ, 0x10, R2.reuse ;  /* 0x00000010ff137819 */ /* 0x100fe40000011602 */
[----:B------:R-:W-:Y:S01]  /*52e0*/  SHF.R.U32.HI R15, RZ, 0x18, R2 ;  /* 0x00000018ff0f7819 */ /* 0x000fe20000011602 */
[----:B------:R-:W-:Y:S01]  /*52f0*/  IMAD.WIDE.U32 R8, R8, -0x326172a9, RZ ;  /* 0xcd9e8d5708087825 */ /* 0x000fe200078e00ff */
[----:B------:R-:W-:-:S02]  /*5300*/  LOP3.LUT R2, R55, R235, R11, 0x96, !PT ;  /* 0x000000eb37027212 */ /* 0x000fc400078e960b */
[----:B-1----:R-:W-:Y:S01]  /*5310*/  FMNMX.FTZ R103, R103, R17, !PT ;  /* 0x0000001167677209 */ /* 0x002fe20007810000 */
[-CC-:B------:R-:W-:Y:S01]  /*5320*/  FFMA.FTZ R3, R28, R0.reuse, -R7.reuse ;  /* 0x000000001c037223 */ /* 0x180fe20000010807 */
[----:B------:R-:W-:Y:S01]  /*5330*/  LOP3.LUT R20, R9, R251, R12, 0x96, !PT ;  /* 0x000000fb09147212 */ /* 0x000fe200078e960c */
[----:B------:R-:W-:Y:S01]  /*5340*/  IMAD.WIDE.U32 R24, R25, -0x2daee0ad, RZ ;  /* 0xd2511f5319187825 */ /* 0x000fe200078e00ff */
[C---:B------:R-:W-:Y:S01]  /*5350*/  LOP3.LUT R137, R8.reuse, 0xffff, RZ, 0xc0, !PT ;  /* 0x0000ffff08897812 */ /* 0x040fe200078ec0ff */
[----:B------:R1:W-:Y:S01]  /*5360*/  MUFU.EX2 R176, R3 ;  /* 0x0000000300b07308 */ /* 0x0003e20000000800 */
[----:B------:R-:W-:Y:S01]  /*5370*/  LOP3.LUT R11, R8, 0xff, RZ, 0xc0, !PT ;  /* 0x000000ff080b7812 */ /* 0x000fe200078ec0ff */
[--C-:B------:R-:W-:Y:S01]  /*5380*/  FFMA.FTZ R9, R112, R0, -R7.reuse ;  /* 0x0000000070097223 */ /* 0x100fe20000010807 */
[--C-:B------:R-:W-:Y:S02]  /*5390*/  SHF.R.U32.HI R118, RZ, 0x10, R8.reuse ;  /* 0x00000010ff767819 */ /* 0x100fe40000011608 */
[----:B------:R-:W-:Y:S01]  /*53a0*/  SHF.R.U32.HI R17, RZ, 0x18, R8 ;  /* 0x00000018ff117819 */ /* 0x000fe20000011608 */
[----:B------:R-:W-:Y:S01]  /*53b0*/  FMUL.FTZ R8, R0, R103 ;  /* 0x0000006700087220 */ /* 0x000fe20000410000 */
[----:B------:R-:W-:Y:S01]  /*53c0*/  FSETP.NEU.FTZ.AND P0, PT, R103, -INF , PT ;  /* 0xff8000006700780b */ /* 0x000fe20003f1d000 */
[----:B------:R2:W3:Y:S01]  /*53d0*/  MUFU.EX2 R174, R9 ;  /* 0x0000000900ae7308 */ /* 0x0004e20000000800 */
[----:B------:R-:W-:Y:S01]  /*53e0*/  LOP3.LUT R55, R13, R188, R22, 0x96, !PT ;  /* 0x000000bc0d377212 */ /* 0x000fe200078e9616 */
[----:B------:R-:W-:Y:S01]  /*53f0*/  FFMA.FTZ R22, R59, R0, -R7 ;  /* 0x000000003b167223 */ /* 0x000fe20000010807 */
[----:B------:R-:W-:-:S02]  /*5400*/  ISETP.GE.U32.AND P1, PT, R198, R15, PT ;  /* 0x0000000fc600720c */ /* 0x000fc40003f26070 */
[----:B------:R-:W-:Y:S01]  /*5410*/  ISETP.GE.U32.AND P2, PT, R198, R16, PT ;  /* 0x00000010c600720c */ /* 0x000fe20003f46070 */
[----:B------:R-:W-:Y:S02]  /*5420*/  FFMA.FTZ R16, R65, R0, -R7 ;  /* 0x0000000041107223 */ /* 0x000fe40000010807 */
[----:B-1----:R-:W-:Y:S01]  /*5430*/  IMAD.WIDE.U32 R2, R2, -0x326172a9, RZ ;  /* 0xcd9e8d5702027825 */ /* 0x002fe200078e00ff */
[----:B------:R3:W-:Y:S04]  /*5440*/  MUFU.EX2 R218, R22 ;  /* 0x0000001600da7308 */ /* 0x0007e80000000800 */
[----:B------:R-:W-:Y:S02]  /*5450*/  LOP3.LUT R41, R3, R251, R6, 0x96, !PT ;  /* 0x000000fb03297212 */ /* 0x000fe400078e9606 */
[----:B------:R-:W-:-:S02]  /*5460*/  FSEL R6, R8, RZ, P0 ;  /* 0x000000ff08067208 */ /* 0x000fc40000000000 */
[----:B------:R-:W-:Y:S01]  /*5470*/  LOP3.LUT R152, R2, 0xffff, RZ, 0xc0, !PT ;  /* 0x0000ffff02987812 */ /* 0x000fe200078ec0ff */
[----:B------:R-:W-:Y:S01]  /*5480*/  MUFU.EX2 R239, R16 ;  /* 0x0000001000ef7308 */ /* 0x000fe20000000800 */
[C---:B--2---:R-:W-:Y:S01]  /*5490*/  LOP3.LUT R9, R10.reuse, 0xffff, RZ, 0xc0, !PT ;  /* 0x0000ffff0a097812 */ /* 0x044fe200078ec0ff */
[----:B------:R-:W-:Y:S01]  /*54a0*/  FFMA.FTZ R8, R29, R0, -R6 ;  /* 0x000000001d087223 */ /* 0x000fe20000010806 */
[----:B------:R-:W-:Y:S02]  /*54b0*/  LOP3.LUT R3, R10, 0xff, RZ, 0xc0, !PT ;  /* 0x000000ff0a037812 */ /* 0x000fe400078ec0ff */
[----:B------:R-:W-:Y:S02]  /*54c0*/  LOP3.LUT R155, R2, 0xff, RZ, 0xc0, !PT ;  /* 0x000000ff029b7812 */ /* 0x000fe400078ec0ff */
[--C-:B------:R-:W-:Y:S01]  /*54d0*/  SHF.R.U32.HI R154, RZ, 0x10, R2.reuse ;  /* 0x00000010ff9a7819 */ /* 0x100fe20000011602 */
[----:B------:R1:W-:Y:S01]  /*54e0*/  MUFU.EX2 R179, R8 ;  /* 0x0000000800b37308 */ /* 0x0003e20000000800 */
[----:B------:R-:W-:Y:S01]  /*54f0*/  SHF.R.U32.HI R153, RZ, 0x18, R2 ;  /* 0x00000018ff997819 */ /* 0x000fe20000011602 */
[----:B---3--:R-:W-:Y:S01]  /*5500*/  FADD.FTZ R22, R176, R174 ;  /* 0x000000aeb0167221 */ /* 0x008fe20000010000 */
[----:B------:R-:W-:-:S02]  /*5510*/  SHF.R.U32.HI R2, RZ, 0x8, R9 ;  /* 0x00000008ff027819 */ /* 0x000fc40000011609 */
[----:B------:R-:W-:Y:S02]  /*5520*/  ISETP.GE.U32.AND P3, PT, R198, R3, PT ;  /* 0x00000003c600720c */ /* 0x000fe40003f66070 */
[----:B------:R-:W-:Y:S02]  /*5530*/  LOP3.LUT R3, R2, 0xffff, RZ, 0xc0, !PT ;  /* 0x0000ffff02037812 */ /* 0x000fe400078ec0ff */
[----:B------:R-:W-:Y:S01]  /*5540*/  F2FP.BF16.PACK_AB R2, R174, R176 ;  /* 0x000000b0ae02723e */ /* 0x000fe200000010ff */
[----:B------:R-:W-:Y:S01]  /*5550*/  IMAD.MOV.U32 R176, RZ, RZ, R188 ;  /* 0x000000ffffb07224 */ /* 0x000fe200078e00bc */
[----:B------:R-:W-:Y:S02]  /*5560*/  SHF.R.U32.HI R9, RZ, 0x18, R10 ;  /* 0x00000018ff097819 */ /* 0x000fe4000001160a */
[----:B------:R-:W-:Y:S02]  /*5570*/  PRMT R82, R2, 0x7610, R82 ;  /* 0x0000761002527816 */ /* 0x000fe40000000052 */
[----:B------:R-:W-:Y:S01]  /*5580*/  ISETP.GE.U32.AND P0, PT, R198, R9, PT ;  /* 0x00000009c600720c */ /* 0x000fe20003f06070 */
[-C--:B-1----:R-:W-:Y:S01]  /*5590*/  FFMA.FTZ R8, R113, R0.reuse, -R6 ;  /* 0x0000000071087223 */ /* 0x082fe20000010806 */
[----:B------:R-:W-:Y:S01]  /*55a0*/  PRMT R81, R2, 0x7632, R81 ;  /* 0x0000763202517816 */ /* 0x000fe20000000051 */
[----:B------:R-:W-:Y:S01]  /*55b0*/  FFMA.FTZ R9, R73, R0, -R7 ;  /* 0x0000000049097223 */ /* 0x000fe20000010807 */
[----:B------:R-:W-:Y:S01]  /*55c0*/  @!P3 HFMA2.BF16_V2 R28, -RZ.H0_H0, RZ.H0_H0, -R82.H0_H0 ;  /* 0x200000ffff1cb231 */ /* 0x000fe20000340952 */
[----:B------:R1:W2:Y:S01]  /*55d0*/  MUFU.EX2 R175, R8 ;  /* 0x0000000800af7308 */ /* 0x0002a20000000800 */
[----:B------:R-:W-:-:S02]  /*55e0*/  PRMT R172, R82, 0x5410, R81 ;  /* 0x0000541052ac7816 */ /* 0x000fc40000000051 */
[----:B------:R-:W-:Y:S01]  /*55f0*/  ISETP.GE.U32.AND P4, PT, R198, R3, PT ;  /* 0x00000003c600720c */ /* 0x000fe20003f86070 */
[----:B------:R-:W-:Y:S01]  /*5600*/  IMAD.WIDE.U32 R2, R21, -0x2daee0ad, RZ ;  /* 0xd2511f5315027825 */ /* 0x000fe200078e00ff */
[----:B------:R-:W-:-:S03]  /*5610*/  @!P3 PRMT R82, R28, 0x5410, RZ ;  /* 0x000054101c52b816 */ /* 0x000fc600000000ff */
[----:B------:R3:W-:Y:S01]  /*5620*/  MUFU.EX2 R182, R9 ;  /* 0x0000000900b67308 */ /* 0x0007e20000000800 */
[----:B------:R-:W-:Y:S01]  /*5630*/  LOP3.LUT R13, R2, 0xff, RZ, 0xc0, !PT ;  /* 0x000000ff020d7812 */ /* 0x000fe200078ec0ff */
[----:B------:R-:W-:Y:S01]  /*5640*/  ST.E.U16 [R48.64], R82 ;  /* 0x0000005230007985 */ /* 0x000fe2000c101504 */
[--C-:B------:R-:W-:Y:S02]  /*5650*/  SHF.R.U32.HI R15, RZ, 0x10, R2.reuse ;  /* 0x00000010ff0f7819 */ /* 0x100fe40000011602 */
[----:B------:R-:W-:Y:S02]  /*5660*/  SHF.R.U32.HI R12, RZ, 0x18, R2 ;  /* 0x00000018ff0c7819 */ /* 0x000fe40000011602 */
[----:B-1----:R-:W-:Y:S01]  /*5670*/  SHF.R.U32.HI R8, RZ, 0x10, R10 ;  /* 0x00000010ff087819 */ /* 0x002fe2000001160a */
[----:B------:R-:W-:Y:S01]  /*5680*/  @!P4 HFMA2.BF16_V2 R29, -RZ.H0_H0, RZ.H0_H0, -R81.H0_H0 ;  /* 0x200000ffff1dc231 */ /* 0x000fe20000340951 */
[----:B------:R-:W-:Y:S02]  /*5690*/  LOP3.LUT R10, R3, R249, R14, 0x96, !PT ;  /* 0x000000f9030a7212 */ /* 0x000fe400078e960e */
[----:B------:R-:W-:-:S02]  /*56a0*/  LOP3.LUT R8, R8, 0xff, RZ, 0xc0, !PT ;  /* 0x000000ff08087812 */ /* 0x000fc400078ec0ff */
[----:B------:R-:W-:Y:S01]  /*56b0*/  LOP3.LUT R14, R2, 0xffff, RZ, 0xc0, !PT ;  /* 0x0000ffff020e7812 */ /* 0x000fe200078ec0ff */
[----:B------:R-:W-:Y:S01]  /*56c0*/  FFMA.FTZ R3, R74, R0, -R6 ;  /* 0x000000004a037223 */ /* 0x000fe20000010806 */
[----:B------:R-:W-:Y:S01]  /*56d0*/  ISETP.GE.U32.AND P3, PT, R198, R8, PT ;  /* 0x00000008c600720c */ /* 0x000fe20003f66070 */
[-C--:B---3--:R-:W-:Y:S01]  /*56e0*/  FFMA.FTZ R9, R56, R0.reuse, -R7 ;  /* 0x0000000038097223 */ /* 0x088fe20000010807 */
[----:B--2---:R-:W-:Y:S01]  /*56f0*/  F2FP.BF16.PACK_AB R8, R175, R179 ;  /* 0x000000b3af08723e */ /* 0x004fe200000010ff */
[----:B------:R1:W-:Y:S01]  /*5700*/  MUFU.EX2 R181, R3 ;  /* 0x0000000300b57308 */ /* 0x0003e20000000800 */
[----:B------:R-:W-:Y:S01]  /*5710*/  SHF.R.U32.HI R2, RZ, 0x8, R18 ;  /* 0x00000008ff027819 */ /* 0x000fe20000011612 */
[----:B------:R-:W-:Y:S01]  /*5720*/  FFMA.FTZ R18, R67, R0, -R6 ;  /* 0x0000000043127223 */ /* 0x000fe20000010806 */
[C---:B------:R-:W-:Y:S02]  /*5730*/  PRMT R80, R8.reuse, 0x7632, R80 ;  /* 0x0000763208507816 */ /* 0x040fe40000000050 */
[----:B------:R-:W-:-:S02]  /*5740*/  PRMT R79, R8, 0x7610, R79 ;  /* 0x00007610084f7816 */ /* 0x000fc4000000004f */
[----:B------:R-:W-:Y:S01]  /*5750*/  LOP3.LUT R2, R2, 0xffff, RZ, 0xc0, !PT ;  /* 0x0000ffff02027812 */ /* 0x000fe200078ec0ff */
[----:B------:R-:W2:Y:S01]  /*5760*/  MUFU.EX2 R186, R9 ;  /* 0x0000000900ba7308 */ /* 0x000ea20000000800 */
[----:B------:R-:W-:Y:S01]  /*5770*/  @!P0 HFMA2.BF16_V2 R30, -RZ.H0_H0, RZ.H0_H0, -R80.H0_H0 ;  /* 0x200000ffff1e8231 */ /* 0x000fe20000340950 */
[----:B------:R-:W-:Y:S01]  /*5780*/  PRMT R171, R79, 0x5410, R80 ;  /* 0x000054104fab7816 */ /* 0x000fe20000000050 */
[----:B------:R-:W-:Y:S01]  /*5790*/  @!P3 HFMA2.BF16_V2 R31, -RZ.H0_H0, RZ.H0_H0, -R79.H0_H0 ;  /* 0x200000ffff1fb231 */ /* 0x000fe2000034094f */
[----:B------:R-:W-:Y:S01]  /*57a0*/  LOP3.LUT R8, R19, 0xff, RZ, 0xc0, !PT ;  /* 0x000000ff13087812 */ /* 0x000fe200078ec0ff */
[--C-:B------:R-:W-:Y:S01]  /*57b0*/  FFMA.FTZ R19, R69, R0, -R6.reuse ;  /* 0x0000000045137223 */ /* 0x100fe20000010806 */
[----:B------:R-:W-:Y:S02]  /*57c0*/  @!P0 PRMT R80, R30, 0x5410, RZ ;  /* 0x000054101e508816 */ /* 0x000fe400000000ff */
[----:B------:R-:W-:Y:S01]  /*57d0*/  ISETP.GE.U32.AND P0, PT, R198, R2, PT ;  /* 0x00000002c600720c */ /* 0x000fe20003f06070 */
[----:B-1----:R-:W-:Y:S01]  /*57e0*/  FFMA.FTZ R3, R72, R0, -R6 ;  /* 0x0000000048037223 */ /* 0x002fe20000010806 */
[----:B------:R-:W-:Y:S01]  /*57f0*/  @!P3 PRMT R79, R31, 0x5410, RZ ;  /* 0x000054101f4fb816 */ /* 0x000fe200000000ff */
[----:B------:R1:W-:Y:S01]  /*5800*/  MUFU.EX2 R240, R19 ;  /* 0x0000001300f07308 */ /* 0x0003e20000000800 */
[----:B------:R-:W-:-:S02]  /*5810*/  ISETP.GE.U32.AND P3, PT, R198, R8, PT ;  /* 0x00000008c600720c */ /* 0x000fc40003f66070 */
[----:B------:R-:W-:Y:S02]  /*5820*/  @!P4 PRMT R81, R29, 0x5410, RZ ;  /* 0x000054101d51c816 */ /* 0x000fe400000000ff */
[----:B--2---:R-:W-:Y:S02]  /*5830*/  F2FP.BF16.PACK_AB R2, R186, R182 ;  /* 0x000000b6ba02723e */ /* 0x004fe400000010ff */
[----:B------:R-:W-:Y:S01]  /*5840*/  FMNMX.FTZ R9, R37, R134, !PT ;  /* 0x0000008625097209 */ /* 0x000fe20007810000 */
[----:B------:R2:W-:Y:S01]  /*5850*/  MUFU.EX2 R185, R3 ;  /* 0x0000000300b97308 */ /* 0x0005e20000000800 */
[C---:B------:R-:W-:Y:S01]  /*5860*/  PRMT R86, R2.reuse, 0x7610, R86 ;  /* 0x0000761002567816 */ /* 0x040fe20000000056 */
[----:B------:R-:W-:Y:S01]  /*5870*/  ST.E.U16 [R48.64+0x2], R81 ;  /* 0x0000025130007985 */ /* 0x000fe2000c101504 */
[----:B------:R-:W-:Y:S02]  /*5880*/  PRMT R85, R2, 0x7632, R85 ;  /* 0x0000763202557816 */ /* 0x000fe40000000055 */
[----:B------:R-:W-:Y:S01]  /*5890*/  FMNMX.FTZ R2, R132, R9, !PT ;  /* 0x0000000984027209 */ /* 0x000fe20007810000 */
[----:B------:R-:W-:Y:S01]  /*58a0*/  @!P2 HFMA2.BF16_V2 R34, -RZ.H0_H0, RZ.H0_H0, -R86.H0_H0 ;  /* 0x200000ffff22a231 */ /* 0x000fe20000340956 */
[----:B------:R-:W-:Y:S01]  /*58b0*/  PRMT R170, R86, 0x5410, R85 ;  /* 0x0000541056aa7816 */ /* 0x000fe20000000055 */
[----:B------:R-:W-:Y:S01]  /*58c0*/  @!P0 HFMA2.BF16_V2 R35, -RZ.H0_H0, RZ.H0_H0, -R85.H0_H0 ;  /* 0x200000ffff238231 */ /* 0x000fe20000340955 */
[----:B------:R-:W-:Y:S01]  /*58d0*/  FFMA.FTZ R9, R75, R0, -R7 ;  /* 0x000000004b097223 */ /* 0x000fe20000010807 */
[----:B------:R-:W-:Y:S01]  /*58e0*/  ISETP.GE.U32.AND P4, PT, R198, R11, PT ;  /* 0x0000000bc600720c */ /* 0x000fe20003f86070 */
[----:B------:R-:W3:Y:S01]  /*58f0*/  MUFU.EX2 R236, R18 ;  /* 0x0000001200ec7308 */ /* 0x000ee20000000800 */
[----:B------:R-:W-:Y:S01]  /*5900*/  @!P2 PRMT R86, R34, 0x5410, RZ ;  /* 0x000054102256a816 */ /* 0x000fe200000000ff */
[----:B-1----:R-:W-:Y:S01]  /*5910*/  FADD.FTZ R19, R179, R175 ;  /* 0x000000afb3137221 */ /* 0x002fe20000010000 */
[----:B------:R-:W-:Y:S01]  /*5920*/  @!P0 PRMT R85, R35, 0x5410, RZ ;  /* 0x0000541023558816 */ /* 0x000fe200000000ff */
[----:B------:R-:W-:Y:S01]  /*5930*/  IMAD.MOV.U32 R179, RZ, RZ, R231 ;  /* 0x000000ffffb37224 */ /* 0x000fe200078e00e7 */
[----:B--2---:R-:W-:-:S03]  /*5940*/  FMNMX.FTZ R3, R44, R139, !PT ;  /* 0x0000008b2c037209 */ /* 0x004fc60007810000 */
[----:B------:R-:W-:Y:S01]  /*5950*/  MUFU.EX2 R191, R9 ;  /* 0x0000000900bf7308 */ /* 0x000fe20000000800 */
[----:B------:R-:W-:Y:S02]  /*5960*/  FMNMX.FTZ R8, R138, R3, !PT ;  /* 0x000000038a087209 */ /* 0x000fe40007810000 */
[----:B------:R-:W-:Y:S02]  /*5970*/  FMNMX.FTZ R3, R130, R2, !PT ;  /* 0x0000000282037209 */ /* 0x000fe40007810000 */
[----:B------:R-:W-:Y:S02]  /*5980*/  LOP3.LUT R2, R10, 0xff, RZ, 0xc0, !PT ;  /* 0x000000ff0a027812 */ /* 0x000fe400078ec0ff */
[----:B------:R-:W-:Y:S01]  /*5990*/  FMNMX.FTZ R8, R135, R8, !PT ;  /* 0x0000000887087209 */ /* 0x000fe20007810000 */
[----:B---3--:R-:W-:Y:S01]  /*59a0*/  IMAD.MOV.U32 R175, RZ, RZ, R236 ;  /* 0x000000ffffaf7224 */ /* 0x008fe200078e00ec */
[----:B------:R-:W-:Y:S02]  /*59b0*/  ISETP.GE.U32.AND P2, PT, R198, R2, PT ;  /* 0x00000002c600720c */ /* 0x000fe40003f46070 */
[----:B------:R-:W-:-:S02]  /*59c0*/  FMNMX.FTZ R2, R128, R3, !PT ;  /* 0x0000000380027209 */ /* 0x000fc40007810000 */
[----:B------:R-:W-:Y:S02]  /*59d0*/  FMNMX.FTZ R8, R133, R8, !PT ;  /* 0x0000000885087209 */ /* 0x000fe40007810000 */
[----:B------:R-:W-:Y:S02]  /*59e0*/  F2FP.BF16.PACK_AB R3, R185, R181 ;  /* 0x000000b5b903723e */ /* 0x000fe400000010ff */
[----:B------:R-:W-:Y:S02]  /*59f0*/  FMNMX.FTZ R2, R126, R2, !PT ;  /* 0x000000027e027209 */ /* 0x000fe40007810000 */
[----:B------:R-:W-:Y:S02]  /*5a00*/  FMNMX.FTZ R8, R131, R8, !PT ;  /* 0x0000000883087209 */ /* 0x000fe40007810000 */
[C---:B------:R-:W-:Y:S02]  /*5a10*/  PRMT R84, R3.reuse, 0x7632, R84 ;  /* 0x0000763203547816 */ /* 0x040fe40000000054 */
[----:B------:R-:W-:-:S02]  /*5a20*/  PRMT R83, R3, 0x7610, R83 ;  /* 0x0000761003537816 */ /* 0x000fc40000000053 */
[----:B------:R-:W-:Y:S01]  /*5a30*/  FMNMX.FTZ R3, R99, R2, !PT ;  /* 0x0000000263037209 */ /* 0x000fe20007810000 */
[----:B------:R-:W-:Y:S01]  /*5a40*/  FFMA.FTZ R2, R104, R0, -R7 ;  /* 0x0000000068027223 */ /* 0x000fe20000010807 */
[----:B------:R-:W-:Y:S01]  /*5a50*/  FMNMX.FTZ R8, R129, R8, !PT ;  /* 0x0000000881087209 */ /* 0x000fe20007810000 */
[----:B------:R-:W-:Y:S01]  /*5a60*/  @!P1 HFMA2.BF16_V2 R36, -RZ.H0_H0, RZ.H0_H0, -R84.H0_H0 ;  /* 0x200000ffff249231 */ /* 0x000fe20000340954 */
[----:B------:R-:W-:Y:S01]  /*5a70*/  FMNMX.FTZ R3, R122, R3, !PT ;  /* 0x000000037a037209 */ /* 0x000fe20007810000 */
[----:B------:R1:W2:Y:S01]  /*5a80*/  MUFU.EX2 R184, R2 ;  /* 0x0000000200b87308 */ /* 0x0002a20000000800 */
[----:B------:R-:W-:Y:S01]  /*5a90*/  FMNMX.FTZ R8, R127, R8, !PT ;  /* 0x000000087f087209 */ /* 0x000fe20007810000 */
[----:B------:R-:W-:Y:S01]  /*5aa0*/  @!P3 HFMA2.BF16_V2 R39, -RZ.H0_H0, RZ.H0_H0, -R83.H0_H0 ;  /* 0x200000ffff27b231 */ /* 0x000fe20000340953 */
[----:B------:R-:W-:Y:S02]  /*5ab0*/  FMNMX.FTZ R3, R107, R3, !PT ;  /* 0x000000036b037209 */ /* 0x000fe40007810000 */
[----:B------:R-:W-:-:S02]  /*5ac0*/  FMNMX.FTZ R8, R125, R8, !PT ;  /* 0x000000087d087209 */ /* 0x000fc40007810000 */
[----:B------:R-:W-:Y:S02]  /*5ad0*/  PRMT R167, R83, 0x5410, R84 ;  /* 0x0000541053a77816 */ /* 0x000fe40000000054 */
[----:B------:R-:W-:Y:S02]  /*5ae0*/  @!P1 PRMT R84, R36, 0x5410, RZ ;  /* 0x0000541024549816 */ /* 0x000fe400000000ff */
[----:B------:R-:W-:Y:S02]  /*5af0*/  @!P3 PRMT R83, R39, 0x5410, RZ ;  /* 0x000054102753b816 */ /* 0x000fe400000000ff */
[----:B-1----:R-:W-:-:S04]  /*5b00*/  SHF.R.U32.HI R2, RZ, 0x18, R10 ;  /* 0x00000018ff027819 */ /* 0x002fc8000001160a */
[----:B------:R-:W-:Y:S02]  /*5b10*/  ISETP.GE.U32.AND P0, PT, R198, R2, PT ;  /* 0x00000002c600720c */ /* 0x000fe40003f06070 */
[----:B------:R-:W-:Y:S02]  /*5b20*/  FMNMX.FTZ R2, R98, R3, !PT ;  /* 0x0000000362027209 */ /* 0x000fe40007810000 */
[----:B------:R-:W-:Y:S02]  /*5b30*/  FMNMX.FTZ R3, R123, R8, !PT ;  /* 0x000000087b037209 */ /* 0x000fe40007810000 */
[----:B------:R-:W-:Y:S02]  /*5b40*/  FMNMX.FTZ R8, R93, R2, !PT ;  /* 0x000000025d087209 */ /* 0x000fe40007810000 */
[----:B------:R-:W-:Y:S02]  /*5b50*/  LOP3.LUT R2, R10, 0xffff, RZ, 0xc0, !PT ;  /* 0x0000ffff0a027812 */ /* 0x000fe400078ec0ff */
[----:B------:R-:W-:-:S02]  /*5b60*/  FMNMX.FTZ R8, R70, R8, !PT ;  /* 0x0000000846087209 */ /* 0x000fc40007810000 */
[----:B------:R-:W-:Y:S01]  /*5b70*/  FMNMX.FTZ R9, R109, R3, !PT ;  /* 0x000000036d097209 */ /* 0x000fe20007810000 */
[----:B------:R-:W-:Y:S01]  /*5b80*/  FFMA.FTZ R3, R101, R0, -R6 ;  /* 0x0000000065037223 */ /* 0x000fe20000010806 */
[----:B------:R-:W-:Y:S02]  /*5b90*/  SHF.R.U32.HI R2, RZ, 0x8, R2 ;  /* 0x00000008ff027819 */ /* 0x000fe40000011602 */
[----:B------:R-:W-:Y:S01]  /*5ba0*/  FMNMX.FTZ R8, R63, R8, !PT ;  /* 0x000000083f087209 */ /* 0x000fe20007810000 */
[----:B------:R1:W-:Y:S01]  /*5bb0*/  MUFU.EX2 R183, R3 ;  /* 0x0000000300b77308 */ /* 0x0003e20000000800 */
[----:B------:R-:W-:Y:S02]  /*5bc0*/  LOP3.LUT R2, R2, 0xffff, RZ, 0xc0, !PT ;  /* 0x0000ffff02027812 */ /* 0x000fe400078ec0ff */
[----:B------:R-:W-:Y:S02]  /*5bd0*/  FMNMX.FTZ R9, R106, R9, !PT ;  /* 0x000000096a097209 */ /* 0x000fe40007810000 */
[----:B------:R-:W-:-:S02]  /*5be0*/  FMNMX.FTZ R8, R57, R8, !PT ;  /* 0x0000000839087209 */ /* 0x000fc40007810000 */
[----:B------:R-:W-:Y:S02]  /*5bf0*/  ISETP.GE.U32.AND P1, PT, R198, R2, PT ;  /* 0x00000002c600720c */ /* 0x000fe40003f26070 */
[----:B------:R-:W-:Y:S02]  /*5c00*/  FMNMX.FTZ R9, R92, R9, !PT ;  /* 0x000000095c097209 */ /* 0x000fe40007810000 */
[----:B--2---:R-:W-:Y:S02]  /*5c10*/  F2FP.BF16.PACK_AB R2, R191, R184 ;  /* 0x000000b8bf02723e */ /* 0x004fe400000010ff */
[----:B------:R-:W-:Y:S02]  /*5c20*/  FMNMX.FTZ R9, R91, R9, !PT ;  /* 0x000000095b097209 */ /* 0x000fe40007810000 */
[----:B------:R-:W-:Y:S01]  /*5c30*/  PRMT R78, R2, 0x7610, R78 ;  /* 0x00007610024e7816 */ /* 0x000fe2000000004e */
[----:B-1----:R-:W-:Y:S01]  /*5c40*/  FFMA.FTZ R3, R100, R0, -R6 ;  /* 0x0000000064037223 */ /* 0x002fe20000010806 */
[----:B------:R-:W-:-:S03]  /*5c50*/  PRMT R77, R2, 0x7632, R77 ;  /* 0x00007632024d7816 */ /* 0x000fc6000000004d */
[----:B------:R1:W2:Y:S01]  /*5c60*/  MUFU.EX2 R190, R3 ;  /* 0x0000000300be7308 */ /* 0x0002a20000000800 */
[----:B------:R-:W-:Y:S01]  /*5c70*/  PRMT R168, R78, 0x5410, R77 ;  /* 0x000054104ea87816 */ /* 0x000fe2000000004d */
[----:B------:R-:W-:-:S05]  /*5c80*/  @!P1 HFMA2.BF16_V2 R42, -RZ.H0_H0, RZ.H0_H0, -R77.H0_H0 ;  /* 0x200000ffff2a9231 */ /* 0x000fca000034094d */
[----:B------:R-:W-:Y:S02]  /*5c90*/  @!P1 PRMT R77, R42, 0x5410, RZ ;  /* 0x000054102a4d9816 */ /* 0x000fe400000000ff */
[----:B------:R-:W-:Y:S02]  /*5ca0*/  ISETP.GE.U32.AND P1, PT, R198, R13, PT ;  /* 0x0000000dc600720c */ /* 0x000fe40003f26070 */
[----:B-1----:R-:W-:Y:S02]  /*5cb0*/  FMNMX.FTZ R3, R47, R8, !PT ;  /* 0x000000082f037209 */ /* 0x002fe40007810000 */
[----:B------:R-:W-:Y:S01]  /*5cc0*/  FMNMX.FTZ R8, R68, R9, !PT ;  /* 0x0000000944087209 */ /* 0x000fe20007810000 */
[--C-:B------:R-:W-:Y:S01]  /*5cd0*/  FFMA.FTZ R9, R71, R0, -R7.reuse ;  /* 0x0000000047097223 */ /* 0x100fe20000010807 */
[----:B------:R-:W-:Y:S02]  /*5ce0*/  FMNMX.FTZ R2, R38, R3, !PT ;  /* 0x0000000326027209 */ /* 0x000fe40007810000 */
[----:B------:R-:W-:Y:S01]  /*5cf0*/  FMNMX.FTZ R3, R58, R8, !PT ;  /* 0x000000083a037209 */ /* 0x000fe20007810000 */
[----:B------:R2:W-:Y:S01]  /*5d00*/  MUFU.EX2 R245, R9 ;  /* 0x0000000900f57308 */ /* 0x0005e20000000800 */
[----:B------:R-:W-:Y:S01]  /*5d10*/  SHF.R.U32.HI R8, RZ, 0x10, R10 ;  /* 0x00000010ff087819 */ /* 0x000fe2000001160a */
[----:B------:R-:W1:Y:S01]  /*5d20*/  SHFL.BFLY PT, R104, R2, 0x2, 0x1f ;  /* 0x0c401f0002687f89 */ /* 0x000e6200000e0000 */
[----:B------:R-:W-:Y:S01]  /*5d30*/  FFMA.FTZ R10, R45, R0, -R7 ;  /* 0x000000002d0a7223 */ /* 0x000fe20000010807 */
[----:B------:R-:W-:Y:S01]  /*5d40*/  @!P2 HFMA2.BF16_V2 R45, -RZ.H0_H0, RZ.H0_H0, -R78.H0_H0 ;  /* 0x200000ffff2da231 */ /* 0x000fe2000034094e */
[----:B------:R-:W-:Y:S01]  /*5d50*/  LOP3.LUT R8, R8, 0xff, RZ, 0xc0, !PT ;  /* 0x000000ff08087812 */ /* 0x000fe200078ec0ff */
[----:B------:R-:W3:Y:S02]  /*5d60*/  SHFL.BFLY PT, R102, R3, 0x2, 0x1f ;  /* 0x0c401f0003667f89 */ /* 0x000ee400000e0000 */
[----:B------:R-:W4:Y:S01]  /*5d70*/  MUFU.EX2 R246, R10 ;  /* 0x0000000a00f67308 */ /* 0x000f220000000800 */
[----:B------:R-:W-:Y:S01]  /*5d80*/  ISETP.GE.U32.AND P3, PT, R198, R8, PT ;  /* 0x00000008c600720c */ /* 0x000fe20003f66070 */
[----:B------:R-:W-:Y:S01]  /*5d90*/  FFMA.FTZ R8, R97, R0, -R6 ;  /* 0x0000000061087223 */ /* 0x000fe20000010806 */
[----:B------:R-:W-:-:S02]  /*5da0*/  @!P2 PRMT R78, R45, 0x5410, RZ ;  /* 0x000054102d4ea816 */ /* 0x000fc400000000ff */
[----:B------:R-:W-:Y:S01]  /*5db0*/  ISETP.GE.U32.AND P2, PT, R198, R17, PT ;  /* 0x00000011c600720c */ /* 0x000fe20003f46070 */
[----:B------:R-:W-:Y:S01]  /*5dc0*/  FFMA.FTZ R17, R87, R0, -R7 ;  /* 0x0000000057117223 */ /* 0x000fe20000010807 */
[----:B--2---:R-:W-:Y:S01]  /*5dd0*/  F2FP.BF16.PACK_AB R9, R190, R183 ;  /* 0x000000b7be09723e */ /* 0x004fe200000010ff */
[----:B------:R2:W-:Y:S03]  /*5de0*/  MUFU.EX2 R238, R8 ;  /* 0x0000000800ee7308 */ /* 0x0005e60000000800 */
[C---:B------:R-:W-:Y:S02]  /*5df0*/  PRMT R76, R9.reuse, 0x7632, R76 ;  /* 0x00007632094c7816 */ /* 0x040fe4000000004c */
[----:B------:R-:W-:Y:S02]  /*5e00*/  PRMT R75, R9, 0x7610, R75 ;  /* 0x00007610094b7816 */ /* 0x000fe4000000004b */
[----:B----4-:R-:W-:Y:S01]  /*5e10*/  F2FP.BF16.PACK_AB R9, R246, R245 ;  /* 0x000000f5f609723e */ /* 0x010fe200000010ff */
[----:B------:R-:W-:Y:S01]  /*5e20*/  @!P0 HFMA2.BF16_V2 R40, -RZ.H0_H0, RZ.H0_H0, -R76.H0_H0 ;  /* 0x200000ffff288231 */ /* 0x000fe2000034094c */
[----:B-1----:R-:W-:Y:S01]  /*5e30*/  FMNMX.FTZ R104, R2, R104, !PT ;  /* 0x0000006802687209 */ /* 0x002fe20007810000 */
[----:B------:R-:W-:Y:S01]  /*5e40*/  FFMA.FTZ R2, R96, R0, -R6 ;  /* 0x0000000060027223 */ /* 0x000fe20000010806 */
[----:B------:R-:W-:Y:S01]  /*5e50*/  PRMT R74, R9, 0x7610, R74 ;  /* 0x00007610094a7816 */ /* 0x000fe2000000004a */
[----:B------:R-:W-:Y:S01]  /*5e60*/  @!P3 HFMA2.BF16_V2 R56, -RZ.H0_H0, RZ.H0_H0, -R75.H0_H0 ;  /* 0x200000ffff38b231 */ /* 0x000fe2000034094b */
[----:B---3--:R-:W-:Y:S01]  /*5e70*/  FMNMX.FTZ R102, R3, R102, !PT ;  /* 0x0000006603667209 */ /* 0x008fe20007810000 */
[----:B------:R1:W3:Y:S01]  /*5e80*/  MUFU.EX2 R237, R2 ;  /* 0x0000000200ed7308 */ /* 0x0002e20000000800 */
[----:B------:R-:W4:Y:S01]  /*5e90*/  SHFL.BFLY PT, R11, R104, 0x1, 0x1f ;  /* 0x0c201f00680b7f89 */ /* 0x000f2200000e0000 */
[----:B--2---:R-:W-:Y:S01]  /*5ea0*/  SHF.R.U32.HI R8, RZ, 0x8, R14 ;  /* 0x00000008ff087819 */ /* 0x004fe2000001160e */
[----:B------:R-:W-:Y:S01]  /*5eb0*/  @!P1 HFMA2.BF16_V2 R60, -RZ.H0_H0, RZ.H0_H0, -R74.H0_H0 ;  /* 0x200000ffff3c9231 */ /* 0x000fe2000034094a */
[----:B------:R-:W-:Y:S01]  /*5ec0*/  PRMT R73, R9, 0x7632, R73 ;  /* 0x0000763209497816 */ /* 0x000fe20000000049 */
[----:B------:R-:W2:Y:S01]  /*5ed0*/  SHFL.BFLY PT, R13, R102, 0x1, 0x1f ;  /* 0x0c201f00660d7f89 */ /* 0x000ea200000e0000 */
[----:B------:R-:W-:Y:S01]  /*5ee0*/  PRMT R169, R75, 0x5410, R76 ;  /* 0x000054104ba97816 */ /* 0x000fe2000000004c */
[----:B------:R-:W-:Y:S01]  /*5ef0*/  FFMA.FTZ R14, R95, R0, -R6 ;  /* 0x000000005f0e7223 */ /* 0x000fe20000010806 */
[----:B------:R-:W-:Y:S01]  /*5f00*/  @!P0 PRMT R76, R40, 0x5410, RZ ;  /* 0x00005410284c8816 */ /* 0x000fe200000000ff */
[----:B------:R-:W5:Y:S01]  /*5f10*/  MUFU.EX2 R243, R17 ;  /* 0x0000001100f37308 */ /* 0x000f620000000800 */
[----:B------:R-:W-:-:S02]  /*5f20*/  LOP3.LUT R8, R8, 0xffff, RZ, 0xc0, !PT ;  /* 0x0000ffff08087812 */ /* 0x000fc400078ec0ff */
[----:B------:R-:W-:Y:S02]  /*5f30*/  ISETP.GE.U32.AND P0, PT, R198, R12, PT ;  /* 0x0000000cc600720c */ /* 0x000fe40003f06070 */
[----:B------:R-:W-:Y:S01]  /*5f40*/  PRMT R166, R74, 0x5410, R73 ;  /* 0x000054104aa67816 */ /* 0x000fe20000000049 */
[----:B-1----:R-:W-:Y:S01]  /*5f50*/  IMAD.WIDE.U32 R2, R23, -0x2daee0ad, RZ ;  /* 0xd2511f5317027825 */ /* 0x002fe200078e00ff */
[----:B------:R-:W-:Y:S02]  /*5f60*/  @!P3 PRMT R75, R56, 0x5410, RZ ;  /* 0x00005410384bb816 */ /* 0x000fe400000000ff */
[----:B------:R-:W-:Y:S01]  /*5f70*/  @!P1 PRMT R74, R60, 0x5410, RZ ;  /* 0x000054103c4a9816 */ /* 0x000fe200000000ff */
[-C--:B------:R-:W-:Y:S01]  /*5f80*/  FFMA.FTZ R23, R43, R0.reuse, -R7 ;  /* 0x000000002b177223 */ /* 0x080fe20000010807 */
[----:B------:R-:W-:Y:S01]  /*5f90*/  LOP3.LUT R9, R25, R235, R2, 0x96, !PT ;  /* 0x000000eb19097212 */ /* 0x000fe200078e9602 */
[----:B------:R-:W-:Y:S01]  /*5fa0*/  FFMA.FTZ R25, R61, R0, -R6 ;  /* 0x000000003d197223 */ /* 0x000fe20000010806 */
[----:B------:R-:W-:Y:S01]  /*5fb0*/  LOP3.LUT R3, R3, R244, R88, 0x96, !PT ;  /* 0x000000f403037212 */ /* 0x000fe200078e9658 */
[----:B------:R-:W-:Y:S01]  /*5fc0*/  MUFU.EX2 R194, R23 ;  /* 0x0000001700c27308 */ /* 0x000fe20000000800 */
[----:B------:R-:W-:Y:S01]  /*5fd0*/  LOP3.LUT R2, R15, 0xff, RZ, 0xc0, !PT ;  /* 0x000000ff0f027812 */ /* 0x000fe200078ec0ff */
[----:B------:R-:W-:Y:S01]  /*5fe0*/  FFMA.FTZ R15, R90, R0, -R6 ;  /* 0x000000005a0f7223 */ /* 0x000fe20000010806 */
[C---:B------:R-:W-:Y:S01]  /*5ff0*/  ISETP.GE.U32.AND P3, PT, R198.reuse, R8, PT ;  /* 0x00000008c600720c */ /* 0x040fe20003f66070 */
[----:B------:R-:W-:Y:S01]  /*6000*/  IMAD.WIDE.U32 R8, R9, -0x326172a9, RZ ;  /* 0xcd9e8d5709087825 */ /* 0x000fe200078e00ff */
[----:B------:R-:W-:-:S02]  /*6010*/  ISETP.GE.U32.AND P1, PT, R198, R2, PT ;  /* 0x00000002c600720c */ /* 0x000fc40003f26070 */
[----:B---3--:R-:W-:Y:S01]  /*6020*/  F2FP.BF16.PACK_AB R10, R237, R238 ;  /* 0x000000eeed0a723e */ /* 0x008fe200000010ff */
[----:B------:R-:W-:Y:S01]  /*6030*/  IMAD.WIDE.U32 R2, R3, -0x326172a9, RZ ;  /* 0xcd9e8d5703027825 */ /* 0x000fe200078e00ff */
[----:B----4-:R-:W-:Y:S01]  /*6040*/  FMNMX.FTZ R104, R104, R11, !PT ;  /* 0x0000000b68687209 */ /* 0x010fe20007810000 */
[----:B------:R-:W-:Y:S01]  /*6050*/  MUFU.EX2 R241, R15 ;  /* 0x0000000f00f17308 */ /* 0x000fe20000000800 */
[----:B------:R-:W-:Y:S01]  /*6060*/  PRMT R72, R10, 0x7632, R72 ;  /* 0x000076320a487816 */ /* 0x000fe20000000048 */
[----:B-----5:R-:W-:Y:S01]  /*6070*/  IMAD.MOV.U32 R174, RZ, RZ, R243 ;  /* 0x000000ffffae7224 */ /* 0x020fe200078e00f3 */
[----:B------:R-:W-:Y:S02]  /*6080*/  LOP3.LUT R12, R9, R251, R2, 0x96, !PT ;  /* 0x000000fb090c7212 */ /* 0x000fe400078e9602 */
[----:B------:R-:W-:Y:S01]  /*6090*/  LOP3.LUT R2, R20, 0xffff, RZ, 0xc0, !PT ;  /* 0x0000ffff14027812 */ /* 0x000fe200078ec0ff */
[----:B------:R-:W-:Y:S01]  /*60a0*/  @!P0 HFMA2.BF16_V2 R62, -RZ.H0_H0, RZ.H0_H0, -R72.H0_H0 ;  /* 0x200000ffff3e8231 */ /* 0x000fe20000340948 */
[----:B------:R-:W-:Y:S01]  /*60b0*/  PRMT R71, R10, 0x7610, R71 ;  /* 0x000076100a477816 */ /* 0x000fe20000000047 */
[----:B------:R-:W-:Y:S01]  /*60c0*/  @!P3 HFMA2.BF16_V2 R64, -RZ.H0_H0, RZ.H0_H0, -R73.H0_H0 ;  /* 0x200000ffff40b231 */ /* 0x000fe20000340949 */
[----:B------:R-:W-:Y:S01]  /*60d0*/  SHF.R.U32.HI R2, RZ, 0x8, R2 ;  /* 0x00000008ff027819 */ /* 0x000fe20000011602 */
[----:B------:R-:W-:Y:S01]  /*60e0*/  MUFU.EX2 R250, R25 ;  /* 0x0000001900fa7308 */ /* 0x000fe20000000800 */
[----:B------:R-:W-:Y:S01]  /*60f0*/  LOP3.LUT R36, R3, R188, R26, 0x96, !PT ;  /* 0x000000bc03247212 */ /* 0x000fe200078e961a */
[----:B------:R-:W-:Y:S01]  /*6100*/  FMUL.FTZ R3, R0, R104 ;  /* 0x0000006800037220 */ /* 0x000fe20000410000 */
[----:B------:R-:W-:Y:S01]  /*6110*/  PRMT R165, R71, 0x5410, R72 ;  /* 0x0000541047a57816 */ /* 0x000fe20000000048 */
[----:B------:R-:W-:Y:S01]  /*6120*/  @!P1 HFMA2.BF16_V2 R66, -RZ.H0_H0, RZ.H0_H0, -R71.H0_H0 ;  /* 0x200000ffff429231 */ /* 0x000fe20000340947 */
[----:B------:R-:W-:Y:S01]  /*6130*/  @!P0 PRMT R72, R62, 0x5410, RZ ;  /* 0x000054103e488816 */ /* 0x000fe200000000ff */
[----:B------:R-:W-:Y:S01]  /*6140*/  FFMA.FTZ R26, R46, R0, -R6 ;  /* 0x000000002e1a7223 */ /* 0x000fe20000010806 */
[----:B------:R-:W-:-:S02]  /*6150*/  LOP3.LUT R2, R2, 0xffff, RZ, 0xc0, !PT ;  /* 0x0000ffff02027812 */ /* 0x000fc400078ec0ff */
[----:B--2---:R-:W-:Y:S01]  /*6160*/  FMNMX.FTZ R102, R102, R13, !PT ;  /* 0x0000000d66667209 */ /* 0x004fe20007810000 */
[----:B------:R-:W-:Y:S01]  /*6170*/  FFMA.FTZ R13, R94, R0, -R7 ;  /* 0x000000005e0d7223 */ /* 0x000fe20000010807 */
[----:B------:R-:W-:Y:S01]  /*6180*/  FSETP.NEU.FTZ.AND P0, PT, R104, -INF , PT ;  /* 0xff8000006800780b */ /* 0x000fe20003f1d000 */
[----:B------:R-:W-:Y:S01]  /*6190*/  MUFU.EX2 R252, R26 ;  /* 0x0000001a00fc7308 */ /* 0x000fe20000000800 */
[----:B------:R-:W-:Y:S01]  /*61a0*/  @!P3 PRMT R73, R64, 0x5410, RZ ;  /* 0x000054104049b816 */ /* 0x000fe200000000ff */
[----:B------:R-:W-:Y:S01]  /*61b0*/  FMUL.FTZ R11, R0, R102 ;  /* 0x00000066000b7220 */ /* 0x000fe20000410000 */
[----:B------:R-:W-:Y:S02]  /*61c0*/  LOP3.LUT R10, R20, 0xff, RZ, 0xc0, !PT ;  /* 0x000000ff140a7812 */ /* 0x000fe400078ec0ff */
[----:B------:R-:W-:Y:S02]  /*61d0*/  ISETP.GE.U32.AND P3, PT, R198, R2, PT ;  /* 0x00000002c600720c */ /* 0x000fe40003f66070 */
[----:B------:R-:W-:Y:S01]  /*61e0*/  FSEL R2, R3, RZ, P0 ;  /* 0x000000ff03027208 */ /* 0x000fe20000000000 */
[----:B------:R-:W-:Y:S01]  /*61f0*/  MUFU.EX2 R187, R13 ;  /* 0x0000000d00bb7308 */ /* 0x000fe20000000800 */
[----:B------:R-:W-:-:S02]  /*6200*/  @!P1 PRMT R71, R66, 0x5410, RZ ;  /* 0x0000541042479816 */ /* 0x000fc400000000ff */
[----:B------:R-:W-:Y:S01]  /*6210*/  ISETP.GE.U32.AND P1, PT, R198, R10, PT ;  /* 0x0000000ac600720c */ /* 0x000fe20003f26070 */
[-CC-:B------:R-:W-:Y:S01]  /*6220*/  FFMA.FTZ R30, R37, R0.reuse, -R2.reuse ;  /* 0x00000000251e7223 */ /* 0x180fe20000010802 */
[----:B------:R-:W-:Y:S01]  /*6230*/  FSETP.NEU.FTZ.AND P0, PT, R102, -INF , PT ;  /* 0xff8000006600780b */ /* 0x000fe20003f1d000 */
[-C--:B------:R-:W-:Y:S01]  /*6240*/  FFMA.FTZ R35, R132, R0.reuse, -R2 ;  /* 0x0000000084237223 */ /* 0x080fe20000010802 */
[----:B------:R-:W-:Y:S01]  /*6250*/  SHF.R.U32.HI R10, RZ, 0x18, R20 ;  /* 0x00000018ff0a7819 */ /* 0x000fe20000011614 */
[-CC-:B------:R-:W-:Y:S01]  /*6260*/  FFMA.FTZ R37, R130, R0.reuse, -R2.reuse ;  /* 0x0000000082257223 */ /* 0x180fe20000010802 */
[----:B------:R-:W-:Y:S01]  /*6270*/  FSEL R3, R11, RZ, P0 ;  /* 0x000000ff0b037208 */ /* 0x000fe20000000000 */
[--C-:B------:R-:W-:Y:S01]  /*6280*/  FFMA.FTZ R42, R126, R0, -R2.reuse ;  /* 0x000000007e2a7223 */ /* 0x100fe20000010802 */
[----:B------:R-:W-:Y:S01]  /*6290*/  ISETP.GE.U32.AND P0, PT, R198, R10, PT ;  /* 0x0000000ac600720c */ /* 0x000fe20003f06070 */
[-CC-:B------:R-:W-:Y:S01]  /*62a0*/  FFMA.FTZ R100, R122, R0.reuse, -R2.reuse ;  /* 0x000000007a647223 */ /* 0x180fe20000010802 */
[----:B------:R-:W-:Y:S01]  /*62b0*/  LOP3.LUT R29, R8, 0xffff, RZ, 0xc0, !PT ;  /* 0x0000ffff081d7812 */ /* 0x000fe200078ec0ff */
[-C--:B------:R-:W-:Y:S01]  /*62c0*/  FFMA.FTZ R31, R134, R0.reuse, -R2 ;  /* 0x00000000861f7223 */ /* 0x080fe20000010802 */
[----:B------:R-:W-:Y:S01]  /*62d0*/  SHF.R.U32.HI R21, RZ, 0x10, R8 ;  /* 0x00000010ff157819 */ /* 0x000fe20000011608 */
[-C--:B------:R-:W-:Y:S01]  /*62e0*/  FFMA.FTZ R40, R128, R0.reuse, -R2 ;  /* 0x0000000080287223 */ /* 0x080fe20000010802 */
[----:B------:R-:W-:Y:S01]  /*62f0*/  SHF.R.U32.HI R9, RZ, 0x18, R8 ;  /* 0x00000018ff097819 */ /* 0x000fe20000011608 */
[-CC-:B------:R-:W-:Y:S01]  /*6300*/  FFMA.FTZ R99, R99, R0.reuse, -R2.reuse ;  /* 0x0000000063637223 */ /* 0x180fe20000010802 */
[----:B------:R-:W-:Y:S01]  /*6310*/  MUFU.EX2 R35, R35 ;  /* 0x0000002300237308 */ /* 0x000fe20000000800 */
[----:B------:R-:W-:-:S02]  /*6320*/  FFMA.FTZ R107, R107, R0, -R2 ;  /* 0x000000006b6b7223 */ /* 0x000fc40000010802 */
[-CC-:B------:R-:W-:Y:S02]  /*6330*/  FFMA.FTZ R108, R98, R0.reuse, -R2.reuse ;  /* 0x00000000626c7223 */ /* 0x180fe40000010802 */
[-CC-:B------:R-:W-:Y:S02]  /*6340*/  FFMA.FTZ R113, R93, R0.reuse, -R2.reuse ;  /* 0x000000005d717223 */ /* 0x180fe40000010802 */
[-CC-:B------:R-:W-:Y:S01]  /*6350*/  FFMA.FTZ R116, R70, R0.reuse, -R2.reuse ;  /* 0x0000000046747223 */ /* 0x180fe20000010802 */
[----:B------:R-:W-:Y:S01]  /*6360*/  MUFU.EX2 R23, R37 ;  /* 0x0000002500177308 */ /* 0x000fe20000000800 */
[-CC-:B------:R-:W-:Y:S02]  /*6370*/  FFMA.FTZ R130, R63, R0.reuse, -R2.reuse ;  /* 0x000000003f827223 */ /* 0x180fe40000010802 */
[-CC-:B------:R-:W-:Y:S02]  /*6380*/  FFMA.FTZ R132, R57, R0.reuse, -R2.reuse ;  /* 0x0000000039847223 */ /* 0x180fe40000010802 */
[----:B------:R-:W-:-:S02]  /*6390*/  FFMA.FTZ R122, R47, R0, -R2 ;  /* 0x000000002f7a7223 */ /* 0x000fc40000010802 */
[-C--:B------:R-:W-:Y:S01]  /*63a0*/  FFMA.FTZ R126, R38, R0.reuse, -R2 ;  /* 0x00000000267e7223 */ /* 0x080fe20000010802 */
[----:B------:R-:W-:Y:S01]  /*63b0*/  MUFU.EX2 R188, R42 ;  /* 0x0000002a00bc7308 */ /* 0x000fe20000000800 */
[-CC-:B------:R-:W-:Y:S02]  /*63c0*/  FFMA.FTZ R2, R124, R0.reuse, -R7.reuse ;  /* 0x000000007c027223 */ /* 0x180fe40000010807 */
[-CC-:B------:R-:W-:Y:S02]  /*63d0*/  FFMA.FTZ R10, R115, R0.reuse, -R7.reuse ;  /* 0x00000000730a7223 */ /* 0x180fe40000010807 */
[-C--:B------:R-:W-:Y:S02]  /*63e0*/  FFMA.FTZ R11, R114, R0.reuse, -R7 ;  /* 0x00000000720b7223 */ /* 0x080fe40000010807 */
[-C--:B------:R-:W-:Y:S01]  /*63f0*/  FFMA.FTZ R7, R121, R0.reuse, -R6 ;  /* 0x0000000079077223 */ /* 0x080fe20000010806 */
[----:B------:R1:W-:Y:S01]  /*6400*/  MUFU.EX2 R224, R2 ;  /* 0x0000000200e07308 */ /* 0x0003e20000000800 */
[----:B------:R-:W-:-:S02]  /*6410*/  FFMA.FTZ R87, R129, R0, -R3 ;  /* 0x0000000081577223 */ /* 0x000fc40000010803 */
[----:B------:R-:W-:Y:S02]  /*6420*/  IMAD.MOV.U32 R129, RZ, RZ, R110 ;  /* 0x000000ffff817224 */ /* 0x000fe400078e006e */
[-CC-:B------:R-:W-:Y:S02]  /*6430*/  FFMA.FTZ R101, R109, R0.reuse, -R3.reuse ;  /* 0x000000006d657223 */ /* 0x180fe40000010803 */
[-CC-:B------:R-:W-:Y:S01]  /*6440*/  FFMA.FTZ R28, R44, R0.reuse, -R3.reuse ;  /* 0x000000002c1c7223 */ /* 0x180fe20000010803 */
[----:B------:R2:W3:Y:S01]  /*6450*/  MUFU.EX2 R226, R10 ;  /* 0x0000000a00e27308 */ /* 0x0004e20000000800 */
[-CC-:B------:R-:W-:Y:S02]  /*6460*/  FFMA.FTZ R27, R139, R0.reuse, -R3.reuse ;  /* 0x000000008b1b7223 */ /* 0x180fe40000010803 */
[-CC-:B------:R-:W-:Y:S02]  /*6470*/  FFMA.FTZ R33, R138, R0.reuse, -R3.reuse ;  /* 0x000000008a217223 */ /* 0x180fe40000010803 */
[----:B------:R-:W-:-:S02]  /*6480*/  FFMA.FTZ R34, R135, R0, -R3 ;  /* 0x0000000087227223 */ /* 0x000fc40000010803 */
[-CC-:B------:R-:W-:Y:S01]  /*6490*/  FFMA.FTZ R38, R133, R0.reuse, -R3.reuse ;  /* 0x0000000085267223 */ /* 0x180fe20000010803 */
[----:B------:R4:W-:Y:S01]  /*64a0*/  MUFU.EX2 R219, R7 ;  /* 0x0000000700db7308 */ /* 0x0009e20000000800 */
[-C--:B-1----:R-:W-:Y:S01]  /*64b0*/  FFMA.FTZ R2, R120, R0.reuse, -R6 ;  /* 0x0000000078027223 */ /* 0x082fe20000010806 */
[----:B------:R-:W-:Y:S01]  /*64c0*/  SHF.R.U32.HI R6, RZ, 0x10, R20 ;  /* 0x00000010ff067819 */ /* 0x000fe20000011614 */
[-CC-:B------:R-:W-:Y:S02]  /*64d0*/  FFMA.FTZ R39, R131, R0.reuse, -R3.reuse ;  /* 0x0000000083277223 */ /* 0x180fe40000010803 */
[-CC-:B------:R-:W-:Y:S01]  /*64e0*/  FFMA.FTZ R90, R127, R0.reuse, -R3.reuse ;  /* 0x000000007f5a7223 */ /* 0x180fe20000010803 */
[----:B------:R-:W-:Y:S01]  /*64f0*/  LOP3.LUT R6, R6, 0xff, RZ, 0xc0, !PT ;  /* 0x000000ff06067812 */ /* 0x000fe200078ec0ff */
[-CC-:B------:R-:W-:Y:S01]  /*6500*/  FFMA.FTZ R97, R125, R0.reuse, -R3.reuse ;  /* 0x000000007d617223 */ /* 0x180fe20000010803 */
[----:B------:R3:W1:Y:S01]  /*6510*/  MUFU.EX2 R225, R2 ;  /* 0x0000000200e17308 */ /* 0x0006620000000800 */
[-CC-:B------:R-:W-:Y:S01]  /*6520*/  FFMA.FTZ R98, R123, R0.reuse, -R3.reuse ;  /* 0x000000007b627223 */ /* 0x180fe20000010803 */
[----:B--2---:R-:W-:Y:S01]  /*6530*/  LOP3.LUT R10, R8, 0xff, RZ, 0xc0, !PT ;  /* 0x000000ff080a7812 */ /* 0x004fe200078ec0ff */
[----:B------:R-:W-:-:S02]  /*6540*/  FFMA.FTZ R106, R106, R0, -R3 ;  /* 0x000000006a6a7223 */ /* 0x000fc40000010803 */
[-CC-:B------:R-:W-:Y:S02]  /*6550*/  FFMA.FTZ R110, R92, R0.reuse, -R3.reuse ;  /* 0x000000005c6e7223 */ /* 0x180fe40000010803 */
[-CC-:B------:R-:W-:Y:S01]  /*6560*/  FFMA.FTZ R109, R91, R0.reuse, -R3.reuse ;  /* 0x000000005b6d7223 */ /* 0x180fe20000010803 */
[----:B------:R-:W2:Y:S01]  /*6570*/  MUFU.EX2 R242, R11 ;  /* 0x0000000b00f27308 */ /* 0x000ea20000000800 */
[-C--:B------:R-:W-:Y:S01]  /*6580*/  FFMA.FTZ R112, R68, R0.reuse, -R3 ;  /* 0x0000000044707223 */ /* 0x080fe20000010803 */
[----:B----4-:R-:W-:Y:S01]  /*6590*/  SHF.R.U32.HI R7, RZ, 0x8, R137 ;  /* 0x00000008ff077819 */ /* 0x010fe20000011689 */
[----:B------:R-:W-:Y:S01]  /*65a0*/  FFMA.FTZ R111, R58, R0, -R3 ;  /* 0x000000003a6f7223 */ /* 0x000fe20000010803 */
[----:B---3--:R-:W-:-:S04]  /*65b0*/  F2FP.BF16.PACK_AB R2, R226, R224 ;  /* 0x000000e0e202723e */ /* 0x008fc800000010ff */
[----:B------:R-:W-:Y:S01]  /*65c0*/  MUFU.EX2 R28, R28 ;  /* 0x0000001c001c7308 */ /* 0x000fe20000000800 */
[----:B-1----:R-:W-:Y:S02]  /*65d0*/  F2FP.BF16.PACK_AB R0, R225, R219 ;  /* 0x000000dbe100723e */ /* 0x002fe400000010ff */
[C---:B------:R-:W-:Y:S02]  /*65e0*/  PRMT R70, R2.reuse, 0x7610, R70 ;  /* 0x0000761002467816 */ /* 0x040fe40000000046 */
[----:B------:R-:W-:Y:S02]  /*65f0*/  PRMT R69, R2, 0x7632, R69 ;  /* 0x0000763202457816 */ /* 0x000fe40000000045 */
[----:B------:R-:W-:Y:S01]  /*6600*/  LOP3.LUT R2, R118, 0xff, RZ, 0xc0, !PT ;  /* 0x000000ff76027812 */ /* 0x000fe200078ec0ff */
[----:B------:R-:W-:Y:S01]  /*6610*/  @!P1 HFMA2.BF16_V2 R43, -RZ.H0_H0, RZ.H0_H0, -R70.H0_H0 ;  /* 0x200000ffff2b9231 */ /* 0x000fe20000340946 */
[----:B------:R-:W-:Y:S01]  /*6620*/  PRMT R216, R70, 0x5410, R69 ;  /* 0x0000541046d87816 */ /* 0x000fe20000000045 */
[----:B------:R-:W-:Y:S01]  /*6630*/  @!P3 HFMA2.BF16_V2 R44, -RZ.H0_H0, RZ.H0_H0, -R69.H0_H0 ;  /* 0x200000ffff2cb231 */ /* 0x000fe20000340945 */
[----:B------:R-:W-:Y:S01]  /*6640*/  PRMT R68, R0, 0x7632, R68 ;  /* 0x0000763200447816 */ /* 0x000fe20000000044 */
[----:B------:R-:W-:Y:S01]  /*6650*/  MUFU.EX2 R27, R27 ;  /* 0x0000001b001b7308 */ /* 0x000fe20000000800 */
[----:B------:R-:W-:-:S02]  /*6660*/  @!P1 PRMT R70, R43, 0x5410, RZ ;  /* 0x000054102b469816 */ /* 0x000fc400000000ff */
[----:B------:R-:W-:Y:S01]  /*6670*/  ISETP.GE.U32.AND P1, PT, R198, R2, PT ;  /* 0x00000002c600720c */ /* 0x000fe20003f26070 */
[----:B------:R-:W-:Y:S01]  /*6680*/  IMAD.WIDE.U32 R2, R55, -0x2daee0ad, RZ ;  /* 0xd2511f5337027825 */ /* 0x000fe200078e00ff */
[----:B------:R-:W-:Y:S01]  /*6690*/  PRMT R67, R0, 0x7610, R67 ;  /* 0x0000761000437816 */ /* 0x000fe20000000043 */
[----:B------:R-:W-:Y:S01]  /*66a0*/  @!P0 HFMA2.BF16_V2 R46, -RZ.H0_H0, RZ.H0_H0, -R68.H0_H0 ;  /* 0x200000ffff2e8231 */ /* 0x000fe20000340944 */
[----:B------:R-:W-:Y:S01]  /*66b0*/  @!P3 PRMT R69, R44, 0x5410, RZ ;  /* 0x000054102c45b816 */ /* 0x000fe200000000ff */
[----:B------:R-:W-:Y:S01]  /*66c0*/  MUFU.EX2 R33, R33 ;  /* 0x0000002100217308 */ /* 0x000fe20000000800 */
[----:B------:R-:W-:Y:S02]  /*66d0*/  LOP3.LUT R0, R3, R249, R136, 0x96, !PT ;  /* 0x000000f903007212 */ /* 0x000fe400078e9688 */
[----:B------:R-:W-:Y:S02]  /*66e0*/  ISETP.GE.U32.AND P3, PT, R198, R6, PT ;  /* 0x00000006c600720c */ /* 0x000fe40003f66070 */
[----:B------:R-:W-:-:S02]  /*66f0*/  LOP3.LUT R6, R7, 0xffff, RZ, 0xc0, !PT ;  /* 0x0000ffff07067812 */ /* 0x000fc400078ec0ff */
[----:B------:R-:W-:Y:S01]  /*6700*/  PRMT R215, R67, 0x5410, R68 ;  /* 0x0000541043d77816 */ /* 0x000fe20000000044 */
[----:B------:R-:W1:Y:S01]  /*6710*/  MUFU.EX2 R136, R14 ;  /* 0x0000000e00887308 */ /* 0x000e620000000800 */
[----:B------:R-:W-:Y:S02]  /*6720*/  @!P0 PRMT R68, R46, 0x5410, RZ ;  /* 0x000054102e448816 */ /* 0x000fe400000000ff */
[----:B------:R-:W-:Y:S02]  /*6730*/  ISETP.GE.U32.AND P0, PT, R198, R6, PT ;  /* 0x00000006c600720c */ /* 0x000fe40003f06070 */
[C---:B------:R-:W-:Y:S02]  /*6740*/  LOP3.LUT R7, R2.reuse, 0xffff, RZ, 0xc0, !PT ;  /* 0x0000ffff02077812 */ /* 0x040fe400078ec0ff */
[----:B------:R-:W-:Y:S01]  /*6750*/  LOP3.LUT R6, R2, 0xff, RZ, 0xc0, !PT ;  /* 0x000000ff02067812 */ /* 0x000fe200078ec0ff */
[----:B------:R-:W-:Y:S01]  /*6760*/  @!P3 HFMA2.BF16_V2 R58, -RZ.H0_H0, RZ.H0_H0, -R67.H0_H0 ;  /* 0x200000ffff3ab231 */ /* 0x000fe20000340943 */
[--C-:B------:R-:W-:Y:S01]  /*6770*/  SHF.R.U32.HI R8, RZ, 0x10, R2.reuse ;  /* 0x00000010ff087819 */ /* 0x100fe20000011602 */
[----:B------:R-:W-:Y:S01]  /*6780*/  MUFU.EX2 R189, R39 ;  /* 0x0000002700bd7308 */ /* 0x000fe20000000800 */
[----:B------:R-:W-:-:S02]  /*6790*/  SHF.R.U32.HI R3, RZ, 0x18, R2 ;  /* 0x00000018ff037819 */ /* 0x000fc40000011602 */
[----:B--2---:R-:W-:Y:S02]  /*67a0*/  F2FP.BF16.PACK_AB R2, R187, R242 ;  /* 0x000000f2bb02723e */ /* 0x004fe400000010ff */
[----:B------:R-:W-:Y:S02]  /*67b0*/  @!P3 PRMT R67, R58, 0x5410, RZ ;  /* 0x000054103a43b816 */ /* 0x000fe400000000ff */
[C---:B------:R-:W-:Y:S01]  /*67c0*/  PRMT R66, R2.reuse, 0x7610, R66 ;  /* 0x0000761002427816 */ /* 0x040fe20000000042 */
[----:B------:R-:W-:Y:S01]  /*67d0*/  MUFU.EX2 R231, R130 ;  /* 0x0000008200e77308 */ /* 0x000fe20000000800 */
[----:B------:R-:W-:Y:S02]  /*67e0*/  PRMT R65, R2, 0x7632, R65 ;  /* 0x0000763202417816 */ /* 0x000fe40000000041 */
[----:B-1----:R-:W-:Y:S01]  /*67f0*/  F2FP.BF16.PACK_AB R2, R241, R136 ;  /* 0x00000088f102723e */ /* 0x002fe200000010ff */
[----:B------:R-:W-:Y:S01]  /*6800*/  @!P4 HFMA2.BF16_V2 R57, -RZ.H0_H0, RZ.H0_H0, -R66.H0_H0 ;  /* 0x200000ffff39c231 */ /* 0x000fe20000340942 */
[----:B------:R-:W-:Y:S01]  /*6810*/  PRMT R214, R66, 0x5410, R65 ;  /* 0x0000541042d67816 */ /* 0x000fe20000000041 */
[----:B------:R-:W-:Y:S01]  /*6820*/  @!P0 HFMA2.BF16_V2 R47, -RZ.H0_H0, RZ.H0_H0, -R65.H0_H0 ;  /* 0x200000ffff2f8231 */ /* 0x000fe20000340941 */
[----:B------:R-:W-:-:S02]  /*6830*/  PRMT R64, R2, 0x7632, R64 ;  /* 0x0000763202407816 */ /* 0x000fc40000000040 */
[----:B------:R-:W-:Y:S02]  /*6840*/  PRMT R63, R2, 0x7610, R63 ;  /* 0x00007610023f7816 */ /* 0x000fe4000000003f */
[----:B------:R-:W-:Y:S01]  /*6850*/  LOP3.LUT R2, R0, 0xffff, RZ, 0xc0, !PT ;  /* 0x0000ffff00027812 */ /* 0x000fe200078ec0ff */
[----:B------:R-:W-:Y:S01]  /*6860*/  @!P2 HFMA2.BF16_V2 R59, -RZ.H0_H0, RZ.H0_H0, -R64.H0_H0 ;  /* 0x200000ffff3ba231 */ /* 0x000fe20000340940 */
[----:B------:R-:W-:Y:S01]  /*6870*/  @!P0 PRMT R65, R47, 0x5410, RZ ;  /* 0x000054102f418816 */ /* 0x000fe200000000ff */
[----:B------:R-:W-:Y:S01]  /*6880*/  @!P1 HFMA2.BF16_V2 R61, -RZ.H0_H0, RZ.H0_H0, -R63.H0_H0 ;  /* 0x200000ffff3d9231 */ /* 0x000fe2000034093f */
[----:B------:R-:W-:Y:S02]  /*6890*/  ISETP.GE.U32.AND P0, PT, R198, R3, PT ;  /* 0x00000003c600720c */ /* 0x000fe40003f06070 */
[----:B------:R-:W-:Y:S02]  /*68a0*/  SHF.R.U32.HI R2, RZ, 0x8, R2 ;  /* 0x00000008ff027819 */ /* 0x000fe40000011602 */
[----:B------:R-:W-:-:S02]  /*68b0*/  LOP3.LUT R3, R0, 0xff, RZ, 0xc0, !PT ;  /* 0x000000ff00037812 */ /* 0x000fc400078ec0ff */
[----:B------:R-:W-:Y:S02]  /*68c0*/  PRMT R213, R63, 0x5410, R64 ;  /* 0x000054103fd57816 */ /* 0x000fe40000000040 */
[----:B------:R-:W-:Y:S02]  /*68d0*/  @!P2 PRMT R64, R59, 0x5410, RZ ;  /* 0x000054103b40a816 */ /* 0x000fe400000000ff */
[----:B------:R-:W-:Y:S02]  /*68e0*/  LOP3.LUT R2, R2, 0xffff, RZ, 0xc0, !PT ;  /* 0x0000ffff02027812 */ /* 0x000fe400078ec0ff */
[C---:B------:R-:W-:Y:S02]  /*68f0*/  ISETP.GE.U32.AND P2, PT, R198.reuse, R3, PT ;  /* 0x00000003c600720c */ /* 0x040fe40003f46070 */
[----:B------:R-:W-:Y:S02]  /*6900*/  @!P1 PRMT R63, R61, 0x5410, RZ ;  /* 0x000054103d3f9816 */ /* 0x000fe400000000ff */
[----:B------:R-:W-:-:S02]  /*6910*/  ISETP.GE.U32.AND P1, PT, R198, R2, PT ;  /* 0x00000002c600720c */ /* 0x000fc40003f26070 */
[----:B------:R-:W-:Y:S02]  /*6920*/  F2FP.BF16.PACK_AB R2, R239, R243 ;  /* 0x000000f3ef02723e */ /* 0x000fe400000010ff */
[----:B------:R-:W-:Y:S01]  /*6930*/  @!P4 PRMT R66, R57, 0x5410, RZ ;  /* 0x000054103942c816 */ /* 0x000fe200000000ff */
[----:B------:R-:W-:Y:S01]  /*6940*/  MUFU.EX2 R243, R113 ;  /* 0x0000007100f37308 */ /* 0x000fe20000000800 */
[C---:B------:R-:W-:Y:S02]  /*6950*/  PRMT R62, R2.reuse, 0x7610, R62 ;  /* 0x00007610023e7816 */ /* 0x040fe4000000003e */
[----:B------:R-:W-:Y:S02]  /*6960*/  PRMT R61, R2, 0x7632, R61 ;  /* 0x00007632023d7816 */ /* 0x000fe4000000003d */
[--C-:B------:R-:W-:Y:S01]  /*6970*/  SHF.R.U32.HI R2, RZ, 0x18, R0.reuse ;  /* 0x00000018ff027819 */ /* 0x100fe20000011600 */
[----:B------:R-:W-:Y:S01]  /*6980*/  @!P2 HFMA2.BF16_V2 R91, -RZ.H0_H0, RZ.H0_H0, -R62.H0_H0 ;  /* 0x200000ffff5ba231 */ /* 0x000fe2000034093e */
[----:B------:R-:W-:Y:S01]  /*6990*/  PRMT R212, R62, 0x5410, R61 ;  /* 0x000054103ed47816 */ /* 0x000fe2000000003d */
[----:B------:R-:W-:Y:S01]  /*69a0*/  @!P1 HFMA2.BF16_V2 R92, -RZ.H0_H0, RZ.H0_H0, -R61.H0_H0 ;  /* 0x200000ffff5c9231 */ /* 0x000fe2000034093d */
[----:B------:R-:W-:-:S02]  /*69b0*/  SHF.R.U32.HI R0, RZ, 0x10, R0 ;  /* 0x00000010ff007819 */ /* 0x000fc40000011600 */
[----:B------:R-:W-:Y:S02]  /*69c0*/  @!P2 PRMT R62, R91, 0x5410, RZ ;  /* 0x000054105b3ea816 */ /* 0x000fe400000000ff */
[----:B------:R-:W-:Y:S02]  /*69d0*/  ISETP.GE.U32.AND P2, PT, R198, R2, PT ;  /* 0x00000002c600720c */ /* 0x000fe40003f46070 */
[----:B------:R-:W-:Y:S02]  /*69e0*/  F2FP.BF16.PACK_AB R2, R236, R240 ;  /* 0x000000f0ec02723e */ /* 0x000fe400000010ff */
[----:B------:R-:W-:Y:S01]  /*69f0*/  LOP3.LUT R0, R0, 0xff, RZ, 0xc0, !PT ;  /* 0x000000ff00007812 */ /* 0x000fe200078ec0ff */
[----:B------:R-:W-:Y:S01]  /*6a00*/  MUFU.EX2 R236, R126 ;  /* 0x0000007e00ec7308 */ /* 0x000fe20000000800 */
[----:B------:R-:W-:Y:S02]  /*6a10*/  PRMT R60, R2, 0x7632, R60 ;  /* 0x00007632023c7816 */ /* 0x000fe4000000003c */
[----:B------:R-:W-:-:S02]  /*6a20*/  @!P1 PRMT R61, R92, 0x5410, RZ ;  /* 0x000054105c3d9816 */ /* 0x000fc400000000ff */
[----:B------:R-:W-:Y:S02]  /*6a30*/  ISETP.GE.U32.AND P1, PT, R198, R0, PT ;  /* 0x00000000c600720c */ /* 0x000fe40003f26070 */
[----:B------:R-:W-:Y:S01]  /*6a40*/  SHF.R.U32.HI R0, RZ, 0x8, R7 ;  /* 0x00000008ff007819 */ /* 0x000fe20000011607 */
[----:B------:R-:W-:Y:S01]  /*6a50*/  @!P2 HFMA2.BF16_V2 R93, -RZ.H0_H0, RZ.H0_H0, -R60.H0_H0 ;  /* 0x200000ffff5da231 */ /* 0x000fe2000034093c */
[----:B------:R-:W-:Y:S02]  /*6a60*/  PRMT R59, R2, 0x7610, R59 ;  /* 0x00007610023b7816 */ /* 0x000fe4000000003b */
[----:B------:R-:W-:Y:S02]  /*6a70*/  LOP3.LUT R0, R0, 0xffff, RZ, 0xc0, !PT ;  /* 0x0000ffff00007812 */ /* 0x000fe400078ec0ff */
[----:B------:R-:W-:Y:S02]  /*6a80*/  PRMT R203, R59, 0x5410, R60 ;  /* 0x000054103bcb7816 */ /* 0x000fe4000000003c */
[----:B------:R-:W-:-:S02]  /*6a90*/  @!P2 PRMT R60, R93, 0x5410, RZ ;  /* 0x000054105d3ca816 */ /* 0x000fc400000000ff */
[----:B------:R-:W-:Y:S01]  /*6aa0*/  ISETP.GE.U32.AND P2, PT, R198, R0, PT ;  /* 0x00000000c600720c */ /* 0x000fe20003f46070 */
[----:B------:R-:W-:Y:S01]  /*6ab0*/  @!P1 HFMA2.BF16_V2 R96, -RZ.H0_H0, RZ.H0_H0, -R59.H0_H0 ;  /* 0x200000ffff609231 */ /* 0x000fe2000034093b */
[----:B------:R-:W-:Y:S02]  /*6ac0*/  F2FP.BF16.PACK_AB R0, R194, R218 ;  /* 0x000000dac200723e */ /* 0x000fe400000010ff */
[----:B------:R-:W-:Y:S02]  /*6ad0*/  LOP3.LUT R2, R21, 0xff, RZ, 0xc0, !PT ;  /* 0x000000ff15027812 */ /* 0x000fe400078ec0ff */
[C---:B------:R-:W-:Y:S02]  /*6ae0*/  PRMT R58, R0.reuse, 0x7610, R58 ;  /* 0x00007610003a7816 */ /* 0x040fe4000000003a */
[----:B------:R-:W-:Y:S02]  /*6af0*/  PRMT R57, R0, 0x7632, R57 ;  /* 0x0000763200397816 */ /* 0x000fe40000000039 */
[----:B------:R-:W-:-:S02]  /*6b00*/  LOP3.LUT R0, R8, 0xff, RZ, 0xc0, !PT ;  /* 0x000000ff08007812 */ /* 0x000fc400078ec0ff */
[----:B------:R-:W-:Y:S01]  /*6b10*/  @!P1 PRMT R59, R96, 0x5410, RZ ;  /* 0x00005410603b9816 */ /* 0x000fe200000000ff */
[----:B------:R-:W-:Y:S01]  /*6b20*/  @!P2 HFMA2.BF16_V2 R94, -RZ.H0_H0, RZ.H0_H0, -R57.H0_H0 ;  /* 0x200000ffff5ea231 */ /* 0x000fe20000340939 */
[----:B------:R-:W-:Y:S01]  /*6b30*/  ISETP.GE.U32.AND P1, PT, R198, R0, PT ;  /* 0x00000000c600720c */ /* 0x000fe20003f26070 */
[----:B------:R-:W-:Y:S01]  /*6b40*/  MUFU.EX2 R8, R31 ;  /* 0x0000001f00087308 */ /* 0x000fe20000000800 */
[----:B------:R-:W-:Y:S02]  /*6b50*/  F2FP.BF16.PACK_AB R0, R252, R250 ;  /* 0x000000fafc00723e */ /* 0x000fe400000010ff */
[----:B------:R-:W-:Y:S02]  /*6b60*/  PRMT R201, R58, 0x5410, R57 ;  /* 0x000054103ac97816 */ /* 0x000fe40000000039 */
[C---:B------:R-:W-:Y:S02]  /*6b70*/  PRMT R56, R0.reuse, 0x7610, R56 ;  /* 0x0000761000387816 */ /* 0x040fe40000000038 */
[----:B------:R-:W-:Y:S01]  /*6b80*/  PRMT R55, R0, 0x7632, R55 ;  /* 0x0000763200377816 */ /* 0x000fe20000000037 */
[----:B------:R-:W-:Y:S01]  /*6b90*/  MUFU.EX2 R31, R38 ;  /* 0x00000026001f7308 */ /* 0x000fe20000000800 */
[----:B------:R-:W-:-:S02]  /*6ba0*/  LOP3.LUT R0, R12, 0xffff, RZ, 0xc0, !PT ;  /* 0x0000ffff0c007812 */ /* 0x000fc400078ec0ff */
[----:B------:R-:W-:Y:S01]  /*6bb0*/  @!P2 PRMT R57, R94, 0x5410, RZ ;  /* 0x000054105e39a816 */ /* 0x000fe200000000ff */
[----:B------:R-:W-:Y:S01]  /*6bc0*/  @!P1 HFMA2.BF16_V2 R114, -RZ.H0_H0, RZ.H0_H0, -R56.H0_H0 ;  /* 0x200000ffff729231 */ /* 0x000fe20000340938 */
[C---:B------:R-:W-:Y:S01]  /*6bd0*/  ISETP.GE.U32.AND P2, PT, R198.reuse, R2, PT ;  /* 0x00000002c600720c */ /* 0x040fe20003f46070 */
[----:B------:R-:W-:Y:S01]  /*6be0*/  @!P0 HFMA2.BF16_V2 R115, -RZ.H0_H0, RZ.H0_H0, -R55.H0_H0 ;  /* 0x200000ffff738231 */ /* 0x000fe20000340937 */
[----:B------:R-:W-:Y:S02]  /*6bf0*/  SHF.R.U32.HI R0, RZ, 0x8, R0 ;  /* 0x00000008ff007819 */ /* 0x000fe40000011600 */
[----:B------:R-:W-:Y:S02]  /*6c00*/  ISETP.GE.U32.AND P4, PT, R198, R6, PT ;  /* 0x00000006c600720c */ /* 0x000fe40003f86070 */
[----:B------:R-:W-:Y:S02]  /*6c10*/  LOP3.LUT R2, R12, 0xff, RZ, 0xc0, !PT ;  /* 0x000000ff0c027812 */ /* 0x000fe400078ec0ff */
[----:B------:R-:W-:-:S02]  /*6c20*/  PRMT R200, R56, 0x5410, R55 ;  /* 0x0000541038c87816 */ /* 0x000fc40000000037 */
[----:B------:R-:W-:Y:S02]  /*6c30*/  @!P1 PRMT R56, R114, 0x5410, RZ ;  /* 0x0000541072389816 */ /* 0x000fe400000000ff */
[----:B------:R-:W-:Y:S02]  /*6c40*/  LOP3.LUT R0, R0, 0xffff, RZ, 0xc0, !PT ;  /* 0x0000ffff00007812 */ /* 0x000fe400078ec0ff */
[----:B------:R-:W-:Y:S01]  /*6c50*/  ISETP.GE.U32.AND P1, PT, R198, R2, PT ;  /* 0x00000002c600720c */ /* 0x000fe20003f26070 */
[----:B------:R-:W-:Y:S01]  /*6c60*/  IMAD.WIDE.U32 R2, R36, -0x2daee0ad, RZ ;  /* 0xd2511f5324027825 */ /* 0x000fe200078e00ff */
[----:B------:R-:W-:Y:S01]  /*6c70*/  @!P0 PRMT R55, R115, 0x5410, RZ ;  /* 0x0000541073378816 */ /* 0x000fe200000000ff */
[----:B------:R-:W-:Y:S01]  /*6c80*/  @!P4 HFMA2.BF16_V2 R95, -RZ.H0_H0, RZ.H0_H0, -R58.H0_H0 ;  /* 0x200000ffff5fc231 */ /* 0x000fe2000034093a */
[----:B------:R-:W-:Y:S02]  /*6c90*/  ISETP.GE.U32.AND P0, PT, R198, R0, PT ;  /* 0x00000000c600720c */ /* 0x000fe40003f06070 */
[----:B------:R-:W-:Y:S01]  /*6ca0*/  F2FP.BF16.PACK_AB R0, R27, R28 ;  /* 0x0000001c1b00723e */ /* 0x000fe200000010ff */
[----:B------:R-:W-:Y:S01]  /*6cb0*/  FADD.FTZ R28, R28, R27 ;  /* 0x0000001b1c1c7221 */ /* 0x000fe20000010000 */
[----:B------:R-:W-:-:S02]  /*6cc0*/  @!P4 PRMT R58, R95, 0x5410, RZ ;  /* 0x000054105f3ac816 */ /* 0x000fc400000000ff */
[C---:B------:R-:W-:Y:S01]  /*6cd0*/  PRMT R15, R0.reuse, 0x7610, R15 ;  /* 0x00007610000f7816 */ /* 0x040fe2000000000f */
[----:B------:R-:W-:Y:S01]  /*6ce0*/  FADD.FTZ R28, R33, R28 ;  /* 0x0000001c211c7221 */ /* 0x000fe20000010000 */
[----:B------:R-:W-:Y:S02]  /*6cf0*/  PRMT R14, R0, 0x7632, R14 ;  /* 0x00007632000e7816 */ /* 0x000fe4000000000e */
[----:B------:R-:W-:Y:S01]  /*6d00*/  ISETP.GE.U32.AND P4, PT, R198, R9, PT ;  /* 0x00000009c600720c */ /* 0x000fe20003f86070 */
[----:B------:R-:W-:Y:S01]  /*6d10*/  @!P1 HFMA2.BF16_V2 R117, -RZ.H0_H0, RZ.H0_H0, -R15.H0_H0 ;  /* 0x200000ffff759231 */ /* 0x000fe2000034090f */
[----:B------:R-:W-:Y:S01]  /*6d20*/  SHF.R.U32.HI R0, RZ, 0x18, R12 ;  /* 0x00000018ff007819 */ /* 0x000fe2000001160c */
[----:B------:R-:W1:Y:S01]  /*6d30*/  MUFU.EX2 R9, R30 ;  /* 0x0000001e00097308 */ /* 0x000e620000000800 */
[----:B------:R-:W-:Y:S01]  /*6d40*/  PRMT R118, R15, 0x5410, R14 ;  /* 0x000054100f767816 */ /* 0x000fe2000000000e */
[----:B------:R-:W-:Y:S01]  /*6d50*/  @!P0 HFMA2.BF16_V2 R119, -RZ.H0_H0, RZ.H0_H0, -R14.H0_H0 ;  /* 0x200000ffff778231 */ /* 0x000fe2000034090e */
[----:B------:R-:W-:-:S02]  /*6d60*/  @!P1 PRMT R15, R117, 0x5410, RZ ;  /* 0x00005410750f9816 */ /* 0x000fc400000000ff */
[----:B------:R-:W-:Y:S02]  /*6d70*/  ISETP.GE.U32.AND P1, PT, R198, R0, PT ;  /* 0x00000000c600720c */ /* 0x000fe40003f26070 */
[----:B------:R-:W-:Y:S01]  /*6d80*/  SHF.R.U32.HI R0, RZ, 0x10, R12 ;  /* 0x00000010ff007819 */ /* 0x000fe2000001160c */
[----:B------:R-:W2:Y:S01]  /*6d90*/  MUFU.EX2 R30, R34 ;  /* 0x00000022001e7308 */ /* 0x000ea20000000800 */
[----:B------:R-:W-:Y:S01]  /*6da0*/  @!P0 PRMT R14, R119, 0x5410, RZ ;  /* 0x00005410770e8816 */ /* 0x000fe200000000ff */
[----:B------:R-:W-:Y:S01]  /*6db0*/  IMAD.MOV.U32 R119, RZ, RZ, R187 ;  /* 0x000000ffff777224 */ /* 0x000fe200078e00bb */
[----:B------:R-:W-:Y:S02]  /*6dc0*/  LOP3.LUT R0, R0, 0xff, RZ, 0xc0, !PT ;  /* 0x000000ff00007812 */ /* 0x000fe400078ec0ff */
[----:B------:R-:W-:Y:S02]  /*6dd0*/  SHF.R.U32.HI R6, RZ, 0x8, R29 ;  /* 0x00000008ff067819 */ /* 0x000fe4000001161d */
[----:B------:R-:W-:Y:S01]  /*6de0*/  ISETP.GE.U32.AND P0, PT, R198, R0, PT ;  /* 0x00000000c600720c */ /* 0x000fe20003f06070 */
[----:B------:R-:W3:Y:S01]  /*6df0*/  MUFU.EX2 R29, R40 ;  /* 0x00000028001d7308 */ /* 0x000ee20000000800 */
[----:B-1----:R-:W-:Y:S01]  /*6e00*/  F2FP.BF16.PACK_AB R7, R8, R9 ;  /* 0x000000090807723e */ /* 0x002fe200000010ff */
[----:B------:R-:W-:Y:S01]  /*6e10*/  FADD.FTZ R18, R9, R8 ;  /* 0x0000000809127221 */ /* 0x000fe20000010000 */
[----:B------:R-:W-:Y:S01]  /*6e20*/  LOP3.LUT R6, R6, 0xffff, RZ, 0xc0, !PT ;  /* 0x0000ffff06067812 */ /* 0x000fe200078ec0ff */
[----:B------:R-:W-:Y:S01]  /*6e30*/  IMAD.WIDE.U32 R8, R162, -0x2daee0ad, RZ ;  /* 0xd2511f53a2087825 */ /* 0x000fe200078e00ff */
[----:B------:R-:W-:-:S02]  /*6e40*/  PRMT R20, R7, 0x7610, R20 ;  /* 0x0000761007147816 */ /* 0x000fc40000000014 */
[----:B------:R-:W-:Y:S01]  /*6e50*/  PRMT R16, R7, 0x7632, R16 ;  /* 0x0000763207107816 */ /* 0x000fe20000000010 */
[----:B------:R-:W-:Y:S01]  /*6e60*/  MUFU.EX2 R162, R87 ;  /* 0x0000005700a27308 */ /* 0x000fe20000000800 */
[----:B------:R-:W-:Y:S02]  /*6e70*/  LOP3.LUT R0, R3, R249, R24, 0x96, !PT ;  /* 0x000000f903007212 */ /* 0x000fe400078e9618 */
[----:B------:R-:W-:Y:S01]  /*6e80*/  PRMT R117, R20, 0x5410, R16 ;  /* 0x0000541014757816 */ /* 0x000fe20000000010 */
[----:B------:R-:W-:Y:S01]  /*6e90*/  @!P0 HFMA2.BF16_V2 R120, -RZ.H0_H0, RZ.H0_H0, -R20.H0_H0 ;  /* 0x200000ffff788231 */ /* 0x000fe20000340914 */
[----:B------:R-:W-:Y:S01]  /*6ea0*/  ISETP.GE.U32.AND P3, PT, R198, R10, PT ;  /* 0x0000000ac600720c */ /* 0x000fe20003f66070 */
[----:B------:R-:W-:Y:S02]  /*6eb0*/  @!P1 HFMA2.BF16_V2 R121, -RZ.H0_H0, RZ.H0_H0, -R16.H0_H0 ;  /* 0x200000ffff799231 */ /* 0x000fe40000340910 */
[----:B------:R-:W1:Y:S01]  /*6ec0*/  MUFU.EX2 R187, R90 ;  /* 0x0000005a00bb7308 */ /* 0x000e620000000800 */
[----:B------:R-:W-:Y:S01]  /*6ed0*/  @!P0 PRMT R20, R120, 0x5410, RZ ;  /* 0x0000541078148816 */ /* 0x000fe200000000ff */
[----:B------:R-:W-:Y:S01]  /*6ee0*/  IMAD.MOV.U32 R120, RZ, RZ, R218 ;  /* 0x000000ffff787224 */ /* 0x000fe200078e00da */
[----:B------:R-:W-:-:S02]  /*6ef0*/  ISETP.GE.U32.AND P0, PT, R198, R6, PT ;  /* 0x00000006c600720c */ /* 0x000fc40003f06070 */
[----:B------:R-:W-:Y:S02]  /*6f00*/  SHF.R.U32.HI R6, RZ, 0x10, R0 ;  /* 0x00000010ff067819 */ /* 0x000fe40000011600 */
[----:B------:R-:W-:Y:S01]  /*6f10*/  @!P1 PRMT R16, R121, 0x5410, RZ ;  /* 0x0000541079109816 */ /* 0x000fe200000000ff */
[----:B------:R-:W-:Y:S01]  /*6f20*/  MUFU.EX2 R218, R98 ;  /* 0x0000006200da7308 */ /* 0x000fe20000000800 */
[----:B------:R-:W-:Y:S01]  /*6f30*/  LOP3.LUT R6, R6, 0xff, RZ, 0xc0, !PT ;  /* 0x000000ff06067812 */ /* 0x000fe200078ec0ff */
[----:B------:R-:W-:-:S03]  /*6f40*/  IMAD.MOV.U32 R121, RZ, RZ, R241 ;  /* 0x000000ffff797224 */ /* 0x000fc600078e00f1 */
[----:B------:R-:W-:Y:S02]  /*6f50*/  ISETP.GE.U32.AND P1, PT, R198, R6, PT ;  /* 0x00000006c600720c */ /* 0x000fe40003f26070 */
[----:B--2---:R-:W-:Y:S01]  /*6f60*/  F2FP.BF16.PACK_AB R6, R30, R33 ;  /* 0x000000211e06723e */ /* 0x004fe200000010ff */
[----:B------:R-:W-:Y:S03]  /*6f70*/  MUFU.EX2 R241, R110 ;  /* 0x0000006e00f17308 */ /* 0x000fe60000000800 */
[C---:B------:R-:W-:Y:S02]  /*6f80*/  PRMT R47, R6.reuse, 0x7610, R47 ;  /* 0x00007610062f7816 */ /* 0x040fe4000000002f */
[----:B------:R-:W-:Y:S02]  /*6f90*/  PRMT R46, R6, 0x7632, R46 ;  /* 0x00007632062e7816 */ /* 0x000fe4000000002e */
[----:B------:R-:W-:Y:S01]  /*6fa0*/  LOP3.LUT R6, R0, 0xff, RZ, 0xc0, !PT ;  /* 0x000000ff00067812 */ /* 0x000fe200078ec0ff */
[----:B------:R-:W-:Y:S01]  /*6fb0*/  @!P3 HFMA2.BF16_V2 R124, -RZ.H0_H0, RZ.H0_H0, -R47.H0_H0 ;  /* 0x200000ffff7cb231 */ /* 0x000fe2000034092f */
[----:B------:R-:W-:Y:S01]  /*6fc0*/  PRMT R115, R47, 0x5410, R46 ;  /* 0x000054102f737816 */ /* 0x000fe2000000002e */
[----:B------:R-:W-:-:S03]  /*6fd0*/  @!P0 HFMA2.BF16_V2 R123, -RZ.H0_H0, RZ.H0_H0, -R46.H0_H0 ;  /* 0x200000ffff7b8231 */ /* 0x000fc6000034092e */
[----:B------:R-:W-:Y:S01]  /*6fe0*/  @!P3 PRMT R47, R124, 0x5410, RZ ;  /* 0x000054107c2fb816 */ /* 0x000fe200000000ff */
[----:B------:R-:W-:Y:S01]  /*6ff0*/  IMAD.MOV.U32 R124, RZ, RZ, R242 ;  /* 0x000000ffff7c7224 */ /* 0x000fe200078e00f2 */
[C---:B------:R-:W-:Y:S01]  /*7000*/  ISETP.GE.U32.AND P3, PT, R198.reuse, R6, PT ;  /* 0x00000006c600720c */ /* 0x040fe20003f66070 */
[----:B------:R-:W-:Y:S01]  /*7010*/  MUFU.EX2 R242, R109 ;  /* 0x0000006d00f27308 */ /* 0x000fe20000000800 */
[----:B------:R-:W-:Y:S02]  /*7020*/  SHF.R.U32.HI R6, RZ, 0x18, R0 ;  /* 0x00000018ff067819 */ /* 0x000fe40000011600 */
[----:B------:R-:W-:Y:S01]  /*7030*/  @!P0 PRMT R46, R123, 0x5410, RZ ;  /* 0x000054107b2e8816 */ /* 0x000fe200000000ff */
[----:B------:R-:W-:Y:S01]  /*7040*/  IMAD.MOV.U32 R123, RZ, RZ, R240 ;  /* 0x000000ffff7b7224 */ /* 0x000fe200078e00f0 */
[----:B------:R-:W-:Y:S02]  /*7050*/  ISETP.GE.U32.AND P0, PT, R198, R6, PT ;  /* 0x00000006c600720c */ /* 0x000fe40003f06070 */
[----:B------:R-:W-:Y:S01]  /*7060*/  F2FP.BF16.PACK_AB R6, R23, R35 ;  /* 0x000000231706723e */ /* 0x000fe200000010ff */
[----:B------:R-:W-:Y:S01]  /*7070*/  MUFU.EX2 R240, R111 ;  /* 0x0000006f00f07308 */ /* 0x000fe20000000800 */
[----:B------:R-:W-:-:S02]  /*7080*/  LOP3.LUT R0, R0, 0xffff, RZ, 0xc0, !PT ;  /* 0x0000ffff00007812 */ /* 0x000fc400078ec0ff */
[C---:B------:R-:W-:Y:S02]  /*7090*/  PRMT R45, R6.reuse, 0x7610, R45 ;  /* 0x00007610062d7816 */ /* 0x040fe4000000002d */
[----:B------:R-:W-:Y:S01]  /*70a0*/  PRMT R44, R6, 0x7632, R44 ;  /* 0x00007632062c7816 */ /* 0x000fe2000000002c */
[----:B------:R-:W-:Y:S01]  /*70b0*/  IMAD.WIDE.U32 R6, R164, -0x2daee0ad, RZ ;  /* 0xd2511f53a4067825 */ /* 0x000fe200078e00ff */
[----:B------:R-:W-:Y:S01]  /*70c0*/  SHF.R.U32.HI R0, RZ, 0x8, R0 ;  /* 0x00000008ff007819 */ /* 0x000fe20000011600 */
[----:B------:R-:W-:Y:S01]  /*70d0*/  @!P2 HFMA2.BF16_V2 R125, -RZ.H0_H0, RZ.H0_H0, -R45.H0_H0 ;  /* 0x200000ffff7da231 */ /* 0x000fe2000034092d */
[----:B------:R-:W-:Y:S01]  /*70e0*/  PRMT R114, R45, 0x5410, R44 ;  /* 0x000054102d727816 */ /* 0x000fe2000000002c */
[----:B------:R-:W-:Y:S01]  /*70f0*/  @!P4 HFMA2.BF16_V2 R127, -RZ.H0_H0, RZ.H0_H0, -R44.H0_H0 ;  /* 0x200000ffff7fc231 */ /* 0x000fe2000034092c */
[----:B------:R-:W-:Y:S01]  /*7100*/  LOP3.LUT R0, R0, 0xffff, RZ, 0xc0, !PT ;  /* 0x0000ffff00007812 */ /* 0x000fe200078ec0ff */
[----:B------:R-:W-:Y:S01]  /*7110*/  IMAD.MOV.U32 R164, RZ, RZ, R248 ;  /* 0x000000ffffa47224 */ /* 0x000fe200078e00f8 */
[----:B------:R-:W-:Y:S01]  /*7120*/  @!P2 PRMT R45, R125, 0x5410, RZ ;  /* 0x000054107d2da816 */ /* 0x000fe200000000ff */
[----:B------:R2:W-:Y:S01]  /*7130*/  MUFU.EX2 R248, R101 ;  /* 0x0000006500f87308 */ /* 0x0005e20000000800 */
[----:B------:R-:W-:Y:S01]  /*7140*/  @!P4 PRMT R44, R127, 0x5410, RZ ;  /* 0x000054107f2cc816 */ /* 0x000fe200000000ff */
[----:B------:R-:W-:Y:S01]  /*7150*/  IMAD.MOV.U32 R127, RZ, RZ, R129 ;  /* 0x000000ffff7f7224 */ /* 0x000fe200078e0081 */
[----:B------:R-:W-:Y:S01]  /*7160*/  ISETP.GE.U32.AND P2, PT, R198, R0, PT ;  /* 0x00000000c600720c */ /* 0x000fe20003f46070 */
[----:B------:R-:W-:Y:S01]  /*7170*/  IMAD.MOV.U32 R125, RZ, RZ, R239 ;  /* 0x000000ffff7d7224 */ /* 0x000fe200078e00ef */
[----:B------:R-:W-:Y:S01]  /*7180*/  LOP3.LUT R7, R7, R192, R178, 0x96, !PT ;  /* 0x000000c007077212 */ /* 0x000fe200078e96b2 */
[----:B------:R-:W-:Y:S01]  /*7190*/  IMAD.MOV.U32 R178, RZ, RZ, R227 ;  /* 0x000000ffffb27224 */ /* 0x000fe200078e00e3 */
[----:B------:R-:W-:Y:S01]  /*71a0*/  F2FP.BF16.PACK_AB R0, R189, R31 ;  /* 0x0000001fbd00723e */ /* 0x000fe200000010ff */
[----:B------:R-:W-:Y:S01]  /*71b0*/  MUFU.EX2 R239, R112 ;  /* 0x0000007000ef7308 */ /* 0x000fe20000000800 */
[----:B------:R-:W-:Y:S01]  /*71c0*/  LOP3.LUT R10, R9, R127, R6, 0x96, !PT ;  /* 0x0000007f090a7212 */ /* 0x000fe200078e9606 */
[----:B------:R-:W-:Y:S01]  /*71d0*/  IMAD.WIDE.U32 R6, R7, -0x326172a9, RZ ;  /* 0xcd9e8d5707067825 */ /* 0x000fe200078e00ff */
[----:B------:R-:W-:-:S02]  /*71e0*/  PRMT R43, R0, 0x7610, R43 ;  /* 0x00007610002b7816 */ /* 0x000fc4000000002b */
[----:B------:R-:W-:Y:S01]  /*71f0*/  PRMT R42, R0, 0x7632, R42 ;  /* 0x00007632002a7816 */ /* 0x000fe2000000002a */
[----:B------:R-:W-:Y:S01]  /*7200*/  IMAD.WIDE.U32 R10, R10, -0x326172a9, RZ ;  /* 0xcd9e8d570a0a7825 */ /* 0x000fe200078e00ff */
[----:B---3--:R-:W-:Y:S01]  /*7210*/  F2FP.BF16.PACK_AB R0, R188, R29 ;  /* 0x0000001dbc00723e */ /* 0x008fe200000010ff */
[----:B------:R-:W-:Y:S01]  /*7220*/  @!P3 HFMA2.BF16_V2 R128, -RZ.H0_H0, RZ.H0_H0, -R43.H0_H0 ;  /* 0x200000ffff80b231 */ /* 0x000fe2000034092b */
[----:B------:R-:W-:Y:S01]  /*7230*/  LOP3.LUT R7, R7, R164, R32, 0x96, !PT ;  /* 0x000000a407077212 */ /* 0x000fe200078e9620 */
[----:B------:R-:W-:Y:S01]  /*7240*/  IMAD.MOV.U32 R32, RZ, RZ, R247 ;  /* 0x000000ffff207224 */ /* 0x000fe200078e00f7 */
[C---:B------:R-:W-:Y:S01]  /*7250*/  PRMT R40, R0.reuse, 0x7610, R40 ;  /* 0x0000761000287816 */ /* 0x040fe20000000028 */
[----:B------:R-:W-:Y:S01]  /*7260*/  @!P2 HFMA2.BF16_V2 R131, -RZ.H0_H0, RZ.H0_H0, -R42.H0_H0 ;  /* 0x200000ffff83a231 */ /* 0x000fe2000034092a */
[----:B------:R-:W-:Y:S01]  /*7270*/  PRMT R39, R0, 0x7632, R39 ;  /* 0x0000763200277816 */ /* 0x000fe20000000027 */
[----:B------:R-:W-:Y:S01]  /*7280*/  MUFU.EX2 R247, R106 ;  /* 0x0000006a00f77308 */ /* 0x000fe20000000800 */
[----:B------:R-:W-:Y:S01]  /*7290*/  PRMT R129, R43, 0x5410, R42 ;  /* 0x000054102b817816 */ /* 0x000fe2000000002a */
[----:B------:R-:W-:Y:S01]  /*72a0*/  @!P1 HFMA2.BF16_V2 R134, -RZ.H0_H0, RZ.H0_H0, -R40.H0_H0 ;  /* 0x200000ffff869231 */ /* 0x000fe20000340928 */
[----:B------:R-:W-:Y:S01]  /*72b0*/  LOP3.LUT R12, R11, R32, R6, 0x96, !PT ;  /* 0x000000200b0c7212 */ /* 0x000fe200078e9606 */
[----:B------:R-:W-:Y:S01]  /*72c0*/  IMAD.WIDE.U32 R6, R7, -0x2daee0ad, RZ ;  /* 0xd2511f5307067825 */ /* 0x000fe200078e00ff */
[----:B------:R-:W-:Y:S01]  /*72d0*/  @!P3 PRMT R43, R128, 0x5410, RZ ;  /* 0x00005410802bb816 */ /* 0x000fe200000000ff */
[----:B------:R-:W-:Y:S01]  /*72e0*/  @!P0 HFMA2.BF16_V2 R133, -RZ.H0_H0, RZ.H0_H0, -R39.H0_H0 ;  /* 0x200000ffff858231 */ /* 0x000fe20000340927 */
[----:B------:R-:W-:Y:S01]  /*72f0*/  PRMT R128, R40, 0x5410, R39 ;  /* 0x0000541028807816 */ /* 0x000fe20000000027 */
[----:B------:R-:W-:Y:S01]  /*7300*/  IMAD.WIDE.U32 R12, R12, -0x2daee0ad, RZ ;  /* 0xd2511f530c0c7825 */ /* 0x000fe200078e00ff */
[----:B------:R-:W-:Y:S01]  /*7310*/  @!P1 PRMT R40, R134, 0x5410, RZ ;  /* 0x0000541086289816 */ /* 0x000fe200000000ff */
[----:B------:R-:W-:Y:S01]  /*7320*/  MUFU.EX2 R227, R132 ;  /* 0x0000008400e37308 */ /* 0x000fe20000000800 */
[----:B------:R-:W-:Y:S01]  /*7330*/  LOP3.LUT R0, R2, 0xff, RZ, 0xc0, !PT ;  /* 0x000000ff02007812 */ /* 0x000fe200078ec0ff */
[----:B------:R-:W-:Y:S01]  /*7340*/  IMAD.MOV.U32 R134, RZ, RZ, R244 ;  /* 0x000000ffff867224 */ /* 0x000fe200078e00f4 */
[----:B------:R-:W-:-:S02]  /*7350*/  @!P2 PRMT R42, R131, 0x5410, RZ ;  /* 0x00005410832aa816 */ /* 0x000fc400000000ff */
[----:B------:R-:W-:Y:S02]  /*7360*/  ISETP.GE.U32.AND P2, PT, R198, R0, PT ;  /* 0x00000000c600720c */ /* 0x000fe40003f46070 */
[----:B------:R-:W-:Y:S01]  /*7370*/  LOP3.LUT R7, R7, R134, R8, 0x96, !PT ;  /* 0x0000008607077212 */ /* 0x000fe200078e9608 */
[----:B------:R-:W-:Y:S01]  /*7380*/  MUFU.EX2 R244, R116 ;  /* 0x0000007400f47308 */ /* 0x000fe20000000800 */
[----:B------:R-:W-:Y:S02]  /*7390*/  LOP3.LUT R8, R13, R235, R6, 0x96, !PT ;  /* 0x000000eb0d087212 */ /* 0x000fe400078e9606 */
[--C-:B------:R-:W-:Y:S01]  /*73a0*/  SHF.R.U32.HI R0, RZ, 0x18, R2.reuse ;  /* 0x00000018ff007819 */ /* 0x100fe20000011602 */
[----:B------:R-:W-:Y:S01]  /*73b0*/  IMAD.WIDE.U32 R6, R7, -0x326172a9, RZ ;  /* 0xcd9e8d5707067825 */ /* 0x000fe200078e00ff */
[----:B------:R-:W-:Y:S02]  /*73c0*/  LOP3.LUT R9, R2, 0xffff, RZ, 0xc0, !PT ;  /* 0x0000ffff02097812 */ /* 0x000fe400078ec0ff */
[----:B------:R-:W-:Y:S01]  /*73d0*/  SHF.R.U32.HI R11, RZ, 0x10, R2 ;  /* 0x00000010ff0b7819 */ /* 0x000fe20000011602 */
[----:B------:R-:W-:Y:S01]  /*73e0*/  IMAD.WIDE.U32 R2, R8, -0x326172a9, RZ ;  /* 0xcd9e8d5708027825 */ /* 0x000fe200078e00ff */
[----:B------:R-:W-:-:S02]  /*73f0*/  ISETP.GE.U32.AND P1, PT, R198, R0, PT ;  /* 0x00000000c600720c */ /* 0x000fc40003f26070 */
[----:B------:R-:W-:Y:S02]  /*7400*/  LOP3.LUT R10, R7, R176, R10, 0x96, !PT ;  /* 0x000000b0070a7212 */ /* 0x000fe400078e960a */
[----:B------:R-:W-:Y:S02]  /*7410*/  LOP3.LUT R0, R3, R251, R6, 0x96, !PT ;  /* 0x000000fb03007212 */ /* 0x000fe400078e9606 */
[C---:B------:R-:W-:Y:S02]  /*7420*/  LOP3.LUT R7, R2.reuse, 0xff, RZ, 0xc0, !PT ;  /* 0x000000ff02077812 */ /* 0x040fe400078ec0ff */
[----:B------:R-:W-:Y:S02]  /*7430*/  LOP3.LUT R13, R2, 0xffff, RZ, 0xc0, !PT ;  /* 0x0000ffff020d7812 */ /* 0x000fe400078ec0ff */
[--C-:B------:R-:W-:Y:S02]  /*7440*/  SHF.R.U32.HI R8, RZ, 0x10, R2.reuse ;  /* 0x00000010ff087819 */ /* 0x100fe40000011602 */
[----:B------:R-:W-:Y:S01]  /*7450*/  SHF.R.U32.HI R6, RZ, 0x18, R2 ;  /* 0x00000018ff067819 */ /* 0x000fe20000011602 */
[----:B------:R-:W-:Y:S01]  /*7460*/  IMAD.WIDE.U32 R2, R161, -0x2daee0ad, RZ ;  /* 0xd2511f53a1027825 */ /* 0x000fe200078e00ff */
[----:B------:R-:W-:Y:S01]  /*7470*/  @!P0 PRMT R39, R133, 0x5410, RZ ;  /* 0x0000541085278816 */ /* 0x000fe200000000ff */
[----:B------:R-:W-:Y:S01]  /*7480*/  MUFU.EX2 R161, R97 ;  /* 0x0000006100a17308 */ /* 0x000fe20000000800 */
[----:B------:R-:W-:-:S02]  /*7490*/  ISETP.GE.U32.AND P0, PT, R198, R7, PT ;  /* 0x00000007c600720c */ /* 0x000fc40003f06070 */
[----:B------:R-:W-:Y:S02]  /*74a0*/  LOP3.LUT R54, R3, R249, R54, 0x96, !PT ;  /* 0x000000f903367212 */ /* 0x000fe400078e9636 */
[C---:B------:R-:W-:Y:S02]  /*74b0*/  LOP3.LUT R91, R2.reuse, 0xffff, RZ, 0xc0, !PT ;  /* 0x0000ffff025b7812 */ /* 0x040fe400078ec0ff */
[----:B------:R-:W-:Y:S02]  /*74c0*/  LOP3.LUT R94, R2, 0xff, RZ, 0xc0, !PT ;  /* 0x000000ff025e7812 */ /* 0x000fe400078ec0ff */
[--C-:B------:R-:W-:Y:S02]  /*74d0*/  SHF.R.U32.HI R92, RZ, 0x10, R2.reuse ;  /* 0x00000010ff5c7819 */ /* 0x100fe40000011602 */
[----:B------:R-:W-:Y:S01]  /*74e0*/  SHF.R.U32.HI R93, RZ, 0x18, R2 ;  /* 0x00000018ff5d7819 */ /* 0x000fe20000011602 */
[----:B------:R-:W-:Y:S01]  /*74f0*/  IMAD.WIDE.U32 R2, R10, -0x2daee0ad, RZ ;  /* 0xd2511f530a027825 */ /* 0x000fe200078e00ff */
[----:B------:R-:W-:-:S04]  /*7500*/  ISETP.GE.U32.AND P4, PT, R198, R6, PT ;  /* 0x00000006c600720c */ /* 0x000fc80003f86070 */
[C---:B------:R-:W-:Y:S02]  /*7510*/  LOP3.LUT R7, R2.reuse, 0xff, RZ, 0xc0, !PT ;  /* 0x000000ff02077812 */ /* 0x040fe400078ec0ff */
[----:B------:R-:W-:Y:S02]  /*7520*/  LOP3.LUT R21, R2, 0xffff, RZ, 0xc0, !PT ;  /* 0x0000ffff02157812 */ /* 0x000fe400078ec0ff */
[--C-:B------:R-:W-:Y:S02]  /*7530*/  SHF.R.U32.HI R17, RZ, 0x10, R2.reuse ;  /* 0x00000010ff117819 */ /* 0x100fe40000011602 */
[----:B------:R-:W-:Y:S02]  /*7540*/  SHF.R.U32.HI R10, RZ, 0x18, R2 ;  /* 0x00000018ff0a7819 */ /* 0x000fe40000011602 */
[----:B------:R-:W-:Y:S02]  /*7550*/  SHF.R.U32.HI R2, RZ, 0x8, R152 ;  /* 0x00000008ff027819 */ /* 0x000fe40000011698 */
[----:B------:R-:W-:Y:S01]  /*7560*/  LOP3.LUT R12, R3, R249, R12, 0x96, !PT ;  /* 0x000000f9030c7212 */ /* 0x000fe200078e960c */
[----:B------:R-:W-:Y:S01]  /*7570*/  MUFU.EX2 R152, R107 ;  /* 0x0000006b00987308 */ /* 0x000fe20000000800 */
[----:B------:R-:W-:-:S02]  /*7580*/  PRMT R96, R155, 0x5410, R2 ;  /* 0x000054109b607816 */ /* 0x000fc40000000002 */
[----:B------:R-:W-:Y:S02]  /*7590*/  LOP3.LUT R2, R154, 0xff, RZ, 0xc0, !PT ;  /* 0x000000ff9a027812 */ /* 0x000fe400078ec0ff */
[----:B------:R-:W-:Y:S01]  /*75a0*/  SHF.R.U32.HI R3, RZ, 0x8, R9 ;  /* 0x00000008ff037819 */ /* 0x000fe20000011609 */
[----:B------:R-:W-:Y:S01]  /*75b0*/  FADD.FTZ R9, R35, R18 ;  /* 0x0000001223097221 */ /* 0x000fe20000010000 */
[----:B------:R-:W-:Y:S01]  /*75c0*/  PRMT R95, R2, 0x5410, R153 ;  /* 0x00005410025f7816 */ /* 0x000fe20000000099 */
[----:B------:R3:W-:Y:S01]  /*75d0*/  MUFU.EX2 R154, R99 ;  /* 0x00000063009a7308 */ /* 0x0007e20000000800 */
[----:B------:R-:W-:Y:S01]  /*75e0*/  LOP3.LUT R2, R3, 0xffff, RZ, 0xc0, !PT ;  /* 0x0000ffff03027812 */ /* 0x000fe200078ec0ff */
[----:B------:R-:W-:Y:S01]  /*75f0*/  FADD.FTZ R9, R23, R9 ;  /* 0x0000000917097221 */ /* 0x000fe20000010000 */
[----:B------:R-:W-:Y:S01]  /*7600*/  LOP3.LUT R3, R0, 0xff, RZ, 0xc0, !PT ;  /* 0x000000ff00037812 */ /* 0x000fe200078ec0ff */
[----:B------:R-:W-:Y:S01]  /*7610*/  FADD.FTZ R18, R182, R22 ;  /* 0x00000016b6127221 */ /* 0x000fe20000010000 */
[----:B------:R-:W-:Y:S01]  /*7620*/  ISETP.GE.U32.AND P3, PT, R198, R2, PT ;  /* 0x00000002c600720c */ /* 0x000fe20003f66070 */
[----:B--2---:R-:W-:Y:S01]  /*7630*/  FADD.FTZ R101, R29, R9 ;  /* 0x000000091d657221 */ /* 0x004fe20000010000 */
[----:B-1----:R-:W-:Y:S01]  /*7640*/  F2FP.BF16.PACK_AB R2, R187, R162 ;  /* 0x000000a2bb02723e */ /* 0x002fe200000010ff */
[----:B------:R-:W1:Y:S01]  /*7650*/  MUFU.EX2 R155, R100 ;  /* 0x00000064009b7308 */ /* 0x000e620000000800 */
[----:B------:R-:W-:-:S02]  /*7660*/  IMAD.MOV.U32 R182, RZ, RZ, R119 ;  /* 0x000000ffffb67224 */ /* 0x000fc400078e0077 */
[C---:B------:R-:W-:Y:S02]  /*7670*/  PRMT R38, R2.reuse, 0x7610, R38 ;  /* 0x0000761002267816 */ /* 0x040fe40000000026 */
[----:B------:R-:W-:Y:S02]  /*7680*/  PRMT R37, R2, 0x7632, R37 ;  /* 0x0000763202257816 */ /* 0x000fe40000000025 */
[----:B------:R-:W-:Y:S01]  /*7690*/  LOP3.LUT R2, R11, 0xff, RZ, 0xc0, !PT ;  /* 0x000000ff0b027812 */ /* 0x000fe200078ec0ff */
[----:B------:R-:W-:Y:S01]  /*76a0*/  @!P2 HFMA2.BF16_V2 R135, -RZ.H0_H0, RZ.H0_H0, -R38.H0_H0 ;  /* 0x200000ffff87a231 */ /* 0x000fe20000340926 */
[----:B---3--:R-:W-:Y:S01]  /*76b0*/  PRMT R99, R38, 0x5410, R37 ;  /* 0x0000541026637816 */ /* 0x008fe20000000025 */
[----:B------:R-:W-:Y:S01]  /*76c0*/  @!P3 HFMA2.BF16_V2 R138, -RZ.H0_H0, RZ.H0_H0, -R37.H0_H0 ;  /* 0x200000ffff8ab231 */ /* 0x000fe20000340925 */
[----:B------:R-:W2:Y:S01]  /*76d0*/  MUFU.EX2 R153, R108 ;  /* 0x0000006c00997308 */ /* 0x000ea20000000800 */
[----:B------:R-:W-:Y:S01]  /*76e0*/  FADD.FTZ R11, R181, R19 ;  /* 0x00000013b50b7221 */ /* 0x000fe20000010000 */
[----:B------:R-:W-:Y:S01]  /*76f0*/  @!P2 PRMT R38, R135, 0x5410, RZ ;  /* 0x000054108726a816 */ /* 0x000fe200000000ff */
[----:B------:R-:W-:Y:S01]  /*7700*/  IMAD.MOV.U32 R181, RZ, RZ, R194 ;  /* 0x000000ffffb57224 */ /* 0x000fe200078e00c2 */
[----:B------:R-:W-:-:S02]  /*7710*/  ISETP.GE.U32.AND P2, PT, R198, R2, PT ;  /* 0x00000002c600720c */ /* 0x000fc40003f46070 */
[----:B-1----:R-:W-:Y:S02]  /*7720*/  F2FP.BF16.PACK_AB R6, R155, R154 ;  /* 0x0000009a9b06723e */ /* 0x002fe400000010ff */
[----:B------:R-:W-:Y:S02]  /*7730*/  LOP3.LUT R2, R0, 0xffff, RZ, 0xc0, !PT ;  /* 0x0000ffff00027812 */ /* 0x000fe400078ec0ff */
[----:B------:R-:W-:Y:S02]  /*7740*/  PRMT R36, R6, 0x7610, R36 ;  /* 0x0000761006247816 */ /* 0x000fe40000000024 */
[----:B------:R-:W-:Y:S02]  /*7750*/  SHF.R.U32.HI R2, RZ, 0x8, R2 ;  /* 0x00000008ff027819 */ /* 0x000fe40000011602 */
[----:B------:R-:W-:Y:S02]  /*7760*/  @!P3 PRMT R37, R138, 0x5410, RZ ;  /* 0x000054108a25b816 */ /* 0x000fe400000000ff */
[----:B------:R-:W-:Y:S01]  /*7770*/  PRMT R35, R6, 0x7632, R35 ;  /* 0x0000763206237816 */ /* 0x000fe20000000023 */
[----:B------:R-:W-:Y:S01]  /*7780*/  @!P2 HFMA2.BF16_V2 R139, -RZ.H0_H0, RZ.H0_H0, -R36.H0_H0 ;  /* 0x200000ffff8ba231 */ /* 0x000fe20000340924 */
[----:B------:R-:W-:-:S02]  /*7790*/  ISETP.GE.U32.AND P3, PT, R198, R3, PT ;  /* 0x00000003c600720c */ /* 0x000fc40003f66070 */
[----:B------:R-:W-:Y:S01]  /*77a0*/  LOP3.LUT R2, R2, 0xffff, RZ, 0xc0, !PT ;  /* 0x0000ffff02027812 */ /* 0x000fe200078ec0ff */
[----:B------:R-:W-:Y:S01]  /*77b0*/  @!P1 HFMA2.BF16_V2 R140, -RZ.H0_H0, RZ.H0_H0, -R35.H0_H0 ;  /* 0x200000ffff8c9231 */ /* 0x000fe20000340923 */
[----:B------:R-:W-:Y:S02]  /*77c0*/  PRMT R97, R36, 0x5410, R35 ;  /* 0x0000541024617816 */ /* 0x000fe40000000023 */
[----:B------:R-:W-:Y:S02]  /*77d0*/  @!P2 PRMT R36, R139, 0x5410, RZ ;  /* 0x000054108b24a816 */ /* 0x000fe400000000ff */
[----:B------:R-:W-:Y:S02]  /*77e0*/  F2FP.BF16.PACK_AB R3, R218, R161 ;  /* 0x000000a1da03723e */ /* 0x000fe400000010ff */
[----:B------:R-:W-:Y:S02]  /*77f0*/  ISETP.GE.U32.AND P2, PT, R198, R2, PT ;  /* 0x00000002c600720c */ /* 0x000fe40003f46070 */
[----:B------:R-:W-:-:S02]  /*7800*/  PRMT R34, R3, 0x7610, R34 ;  /* 0x0000761003227816 */ /* 0x000fc40000000022 */
[--C-:B------:R-:W-:Y:S02]  /*7810*/  SHF.R.U32.HI R2, RZ, 0x18, R0.reuse ;  /* 0x00000018ff027819 */ /* 0x100fe40000011600 */
[----:B------:R-:W-:Y:S01]  /*7820*/  SHF.R.U32.HI R0, RZ, 0x10, R0 ;  /* 0x00000010ff007819 */ /* 0x000fe20000011600 */
[----:B------:R-:W-:Y:S01]  /*7830*/  @!P3 HFMA2.BF16_V2 R142, -RZ.H0_H0, RZ.H0_H0, -R34.H0_H0 ;  /* 0x200000ffff8eb231 */ /* 0x000fe20000340922 */
[----:B------:R-:W-:Y:S02]  /*7840*/  PRMT R27, R3, 0x7632, R27 ;  /* 0x00007632031b7816 */ /* 0x000fe4000000001b */
[----:B------:R-:W-:Y:S02]  /*7850*/  LOP3.LUT R0, R0, 0xff, RZ, 0xc0, !PT ;  /* 0x000000ff00007812 */ /* 0x000fe400078ec0ff */
[----:B------:R-:W-:Y:S01]  /*7860*/  @!P1 PRMT R35, R140, 0x5410, RZ ;  /* 0x000054108c239816 */ /* 0x000fe200000000ff */
[----:B------:R-:W-:Y:S01]  /*7870*/  @!P2 HFMA2.BF16_V2 R141, -RZ.H0_H0, RZ.H0_H0, -R27.H0_H0 ;  /* 0x200000ffff8da231 */ /* 0x000fe2000034091b */
[----:B------:R-:W-:-:S02]  /*7880*/  PRMT R140, R34, 0x5410, R27 ;  /* 0x00005410228c7816 */ /* 0x000fc4000000001b */
[----:B------:R-:W-:Y:S02]  /*7890*/  @!P3 PRMT R34, R142, 0x5410, RZ ;  /* 0x000054108e22b816 */ /* 0x000fe400000000ff */
[----:B------:R-:W-:Y:S02]  /*78a0*/  ISETP.GE.U32.AND P3, PT, R198, R0, PT ;  /* 0x00000000c600720c */ /* 0x000fe40003f66070 */
[----:B------:R-:W-:Y:S01]  /*78b0*/  LOP3.LUT R0, R8, 0xff, RZ, 0xc0, !PT ;  /* 0x000000ff08007812 */ /* 0x000fe200078ec0ff */
[----:B------:R-:W-:Y:S01]  /*78c0*/  FADD.FTZ R8, R186, R18 ;  /* 0x00000012ba087221 */ /* 0x000fe20000010000 */
[----:B------:R-:W-:Y:S02]  /*78d0*/  ISETP.GE.U32.AND P1, PT, R198, R2, PT ;  /* 0x00000002c600720c */ /* 0x000fe40003f26070 */
[----:B------:R-:W-:Y:S01]  /*78e0*/  @!P2 PRMT R27, R141, 0x5410, RZ ;  /* 0x000054108d1ba816 */ /* 0x000fe200000000ff */
[----:B------:R-:W-:Y:S01]  /*78f0*/  FADD.FTZ R106, R184, R8 ;  /* 0x00000008b86a7221 */ /* 0x000fe20000010000 */
[----:B------:R-:W-:Y:S01]  /*7900*/  ISETP.GE.U32.AND P2, PT, R198, R0, PT ;  /* 0x00000000c600720c */ /* 0x000fe20003f46070 */
[----:B------:R-:W-:Y:S01]  /*7910*/  IMAD.MOV.U32 R184, RZ, RZ, R235 ;  /* 0x000000ffffb87224 */ /* 0x000fe200078e00eb */
[----:B--2---:R-:W-:Y:S01]  /*7920*/  F2FP.BF16.PACK_AB R0, R153, R152 ;  /* 0x000000989900723e */ /* 0x004fe200000010ff */
[----:B------:R-:W1:Y:S01]  /*7930*/  MUFU.EX2 R235, R122 ;  /* 0x0000007a00eb7308 */ /* 0x000e620000000800 */
[----:B------:R-:W-:-:S02]  /*7940*/  SHF.R.U32.HI R2, RZ, 0x10, R41 ;  /* 0x00000010ff027819 */ /* 0x000fc40000011629 */
[C---:B------:R-:W-:Y:S02]  /*7950*/  PRMT R25, R0.reuse, 0x7632, R25 ;  /* 0x0000763200197816 */ /* 0x040fe40000000019 */
[----:B------:R-:W-:Y:S02]  /*7960*/  PRMT R26, R0, 0x7610, R26 ;  /* 0x00007610001a7816 */ /* 0x000fe4000000001a */
[----:B------:R-:W-:Y:S01]  /*7970*/  SHF.R.U32.HI R0, RZ, 0x8, R13 ;  /* 0x00000008ff007819 */ /* 0x000fe2000001160d */
[----:B------:R-:W-:Y:S01]  /*7980*/  @!P1 HFMA2.BF16_V2 R143, -RZ.H0_H0, RZ.H0_H0, -R25.H0_H0 ;  /* 0x200000ffff8f9231 */ /* 0x000fe20000340919 */
[----:B------:R-:W-:Y:S01]  /*7990*/  PRMT R139, R26, 0x5410, R25 ;  /* 0x000054101a8b7816 */ /* 0x000fe20000000019 */
[----:B------:R-:W-:Y:S01]  /*79a0*/  @!P3 HFMA2.BF16_V2 R144, -RZ.H0_H0, RZ.H0_H0, -R26.H0_H0 ;  /* 0x200000ffff90b231 */ /* 0x000fe2000034091a */
[----:B------:R-:W-:Y:S02]  /*79b0*/  LOP3.LUT R0, R0, 0xffff, RZ, 0xc0, !PT ;  /* 0x0000ffff00007812 */ /* 0x000fe400078ec0ff */
[----:B------:R-:W-:-:S02]  /*79c0*/  @!P1 PRMT R25, R143, 0x5410, RZ ;  /* 0x000054108f199816 */ /* 0x000fc400000000ff */
[----:B------:R-:W-:Y:S02]  /*79d0*/  ISETP.GE.U32.AND P1, PT, R198, R0, PT ;  /* 0x00000000c600720c */ /* 0x000fe40003f26070 */
[----:B------:R-:W-:Y:S02]  /*79e0*/  F2FP.BF16.PACK_AB R0, R247, R248 ;  /* 0x000000f8f700723e */ /* 0x000fe400000010ff */
[----:B------:R-:W-:Y:S02]  /*79f0*/  SHF.R.U32.HI R6, RZ, 0x18, R41 ;  /* 0x00000018ff067819 */ /* 0x000fe40000011629 */
[C---:B------:R-:W-:Y:S02]  /*7a00*/  PRMT R24, R0.reuse, 0x7610, R24 ;  /* 0x0000761000187816 */ /* 0x040fe40000000018 */
[----:B------:R-:W-:Y:S02]  /*7a10*/  PRMT R23, R0, 0x7632, R23 ;  /* 0x0000763200177816 */ /* 0x000fe40000000017 */
[----:B------:R-:W-:Y:S01]  /*7a20*/  LOP3.LUT R0, R41, 0xffff, RZ, 0xc0, !PT ;  /* 0x0000ffff29007812 */ /* 0x000fe200078ec0ff */
[----:B------:R-:W-:Y:S01]  /*7a30*/  @!P0 HFMA2.BF16_V2 R145, -RZ.H0_H0, RZ.H0_H0, -R24.H0_H0 ;  /* 0x200000ffff918231 */ /* 0x000fe20000340918 */
[----:B------:R-:W-:Y:S01]  /*7a40*/  PRMT R138, R24, 0x5410, R23 ;  /* 0x00005410188a7816 */ /* 0x000fe20000000017 */
[----:B------:R-:W-:Y:S01]  /*7a50*/  @!P1 HFMA2.BF16_V2 R146, -RZ.H0_H0, RZ.H0_H0, -R23.H0_H0 ;  /* 0x200000ffff929231 */ /* 0x000fe20000340917 */
[----:B------:R-:W-:-:S02]  /*7a60*/  SHF.R.U32.HI R3, RZ, 0x8, R0 ;  /* 0x00000008ff037819 */ /* 0x000fc40000011600 */
[----:B------:R-:W-:Y:S02]  /*7a70*/  LOP3.LUT R0, R2, 0xff, RZ, 0xc0, !PT ;  /* 0x000000ff02007812 */ /* 0x000fe400078ec0ff */
[----:B------:R-:W-:Y:S02]  /*7a80*/  @!P1 PRMT R23, R146, 0x5410, RZ ;  /* 0x0000541092179816 */ /* 0x000fe400000000ff */
[----:B------:R-:W-:Y:S02]  /*7a90*/  PRMT R87, R0, 0x5410, R6 ;  /* 0x0000541000577816 */ /* 0x000fe40000000006 */
[----:B------:R-:W-:Y:S02]  /*7aa0*/  LOP3.LUT R0, R17, 0xff, RZ, 0xc0, !PT ;  /* 0x000000ff11007812 */ /* 0x000fe400078ec0ff */
[----:B------:R-:W-:Y:S02]  /*7ab0*/  @!P3 PRMT R26, R144, 0x5410, RZ ;  /* 0x00005410901ab816 */ /* 0x000fe400000000ff */
[----:B------:R-:W-:-:S02]  /*7ac0*/  ISETP.GE.U32.AND P1, PT, R198, R0, PT ;  /* 0x00000000c600720c */ /* 0x000fc40003f26070 */
[----:B------:R-:W-:Y:S02]  /*7ad0*/  F2FP.BF16.PACK_AB R0, R244, R243 ;  /* 0x000000f3f400723e */ /* 0x000fe400000010ff */
[----:B------:R-:W-:Y:S02]  /*7ae0*/  ISETP.GE.U32.AND P3, PT, R198, R7, PT ;  /* 0x00000007c600720c */ /* 0x000fe40003f66070 */
[C---:B------:R-:W-:Y:S02]  /*7af0*/  PRMT R22, R0.reuse, 0x7610, R22 ;  /* 0x0000761000167816 */ /* 0x040fe40000000016 */
[----:B------:R-:W-:Y:S02]  /*7b00*/  PRMT R19, R0, 0x7632, R19 ;  /* 0x0000763200137816 */ /* 0x000fe40000000013 */
[----:B------:R-:W-:Y:S01]  /*7b10*/  LOP3.LUT R0, R12, 0xff, RZ, 0xc0, !PT ;  /* 0x000000ff0c007812 */ /* 0x000fe200078ec0ff */
[----:B------:R-:W-:Y:S01]  /*7b20*/  @!P2 HFMA2.BF16_V2 R147, -RZ.H0_H0, RZ.H0_H0, -R22.H0_H0 ;  /* 0x200000ffff93a231 */ /* 0x000fe20000340916 */
[----:B------:R-:W-:Y:S01]  /*7b30*/  PRMT R137, R22, 0x5410, R19 ;  /* 0x0000541016897816 */ /* 0x000fe20000000013 */
[----:B------:R-:W-:Y:S01]  /*7b40*/  @!P4 HFMA2.BF16_V2 R148, -RZ.H0_H0, RZ.H0_H0, -R19.H0_H0 ;  /* 0x200000ffff94c231 */ /* 0x000fe20000340913 */
[----:B------:R-:W-:-:S02]  /*7b50*/  F2FP.BF16.PACK_AB R6, R240, R239 ;  /* 0x000000eff006723e */ /* 0x000fc400000010ff */
[----:B------:R-:W-:Y:S01]  /*7b60*/  @!P2 PRMT R22, R147, 0x5410, RZ ;  /* 0x000054109316a816 */ /* 0x000fe200000000ff */
[----:B------:R-:W-:Y:S01]  /*7b70*/  IMAD.MOV.U32 R147, RZ, RZ, R176 ;  /* 0x000000ffff937224 */ /* 0x000fe200078e00b0 */
[----:B------:R-:W-:Y:S01]  /*7b80*/  ISETP.GE.U32.AND P2, PT, R198, R0, PT ;  /* 0x00000000c600720c */ /* 0x000fe20003f46070 */
[----:B------:R-:W-:Y:S01]  /*7b90*/  IMAD.MOV.U32 R176, RZ, RZ, R136 ;  /* 0x000000ffffb07224 */ /* 0x000fe200078e0088 */
[----:B------:R-:W-:Y:S01]  /*7ba0*/  LOP3.LUT R0, R12, 0xffff, RZ, 0xc0, !PT ;  /* 0x0000ffff0c007812 */ /* 0x000fe200078ec0ff */
[----:B------:R-:W-:Y:S01]  /*7bb0*/  @!P3 HFMA2.BF16_V2 R151, -RZ.H0_H0, RZ.H0_H0, -R6.H0_H0 ;  /* 0x200000ffff97b231 */ /* 0x000fe20000340906 */
[----:B------:R-:W-:Y:S02]  /*7bc0*/  @!P4 PRMT R19, R148, 0x5410, RZ ;  /* 0x000054109413c816 */ /* 0x000fe400000000ff */
[----:B------:R-:W-:Y:S02]  /*7bd0*/  SHF.R.U32.HI R0, RZ, 0x8, R0 ;  /* 0x00000008ff007819 */ /* 0x000fe40000011600 */
[----:B------:R-:W-:-:S02]  /*7be0*/  SHF.R.U32.HI R2, RZ, 0x10, R12 ;  /* 0x00000010ff027819 */ /* 0x000fc4000001160c */
[----:B------:R-:W-:Y:S02]  /*7bf0*/  LOP3.LUT R0, R0, 0xffff, RZ, 0xc0, !PT ;  /* 0x0000ffff00007812 */ /* 0x000fe400078ec0ff */
[----:B------:R-:W-:Y:S02]  /*7c00*/  LOP3.LUT R2, R2, 0xff, RZ, 0xc0, !PT ;  /* 0x000000ff02027812 */ /* 0x000fe400078ec0ff */
[----:B------:R-:W-:Y:S02]  /*7c10*/  ISETP.GE.U32.AND P4, PT, R198, R0, PT ;  /* 0x00000000c600720c */ /* 0x000fe40003f86070 */
[----:B------:R-:W-:Y:S02]  /*7c20*/  F2FP.BF16.PACK_AB R0, R242, R241 ;  /* 0x000000f1f200723e */ /* 0x000fe400000010ff */
[----:B------:R-:W-:Y:S02]  /*7c30*/  LOP3.LUT R7, R41, 0xff, RZ, 0xc0, !PT ;  /* 0x000000ff29077812 */ /* 0x000fe400078ec0ff */
[----:B------:R-:W-:-:S02]  /*7c40*/  PRMT R18, R0, 0x7610, R18 ;  /* 0x0000761000127816 */ /* 0x000fc40000000012 */
[----:B------:R-:W-:Y:S02]  /*7c50*/  PRMT R17, R0, 0x7632, R17 ;  /* 0x0000763200117816 */ /* 0x000fe40000000011 */
[----:B------:R-:W-:Y:S01]  /*7c60*/  SHF.R.U32.HI R0, RZ, 0x8, R21 ;  /* 0x00000008ff007819 */ /* 0x000fe20000011615 */
[----:B------:R-:W-:Y:S01]  /*7c70*/  @!P2 HFMA2.BF16_V2 R149, -RZ.H0_H0, RZ.H0_H0, -R18.H0_H0 ;  /* 0x200000ffff95a231 */ /* 0x000fe20000340912 */
[----:B------:R-:W-:Y:S01]  /*7c80*/  PRMT R136, R18, 0x5410, R17 ;  /* 0x0000541012887816 */ /* 0x000fe20000000011 */
[----:B------:R-:W-:Y:S01]  /*7c90*/  @!P4 HFMA2.BF16_V2 R150, -RZ.H0_H0, RZ.H0_H0, -R17.H0_H0 ;  /* 0x200000ffff96c231 */ /* 0x000fe20000340911 */
[----:B------:R-:W-:Y:S02]  /*7ca0*/  LOP3.LUT R0, R0, 0xffff, RZ, 0xc0, !PT ;  /* 0x0000ffff00007812 */ /* 0x000fe400078ec0ff */
[----:B------:R-:W-:Y:S02]  /*7cb0*/  @!P2 PRMT R18, R149, 0x5410, RZ ;  /* 0x000054109512a816 */ /* 0x000fe400000000ff */
[----:B------:R-:W-:-:S02]  /*7cc0*/  ISETP.GE.U32.AND P2, PT, R198, R0, PT ;  /* 0x00000000c600720c */ /* 0x000fc40003f46070 */
[----:B------:R-:W-:Y:S02]  /*7cd0*/  SHF.R.U32.HI R0, RZ, 0x18, R12 ;  /* 0x00000018ff007819 */ /* 0x000fe4000001160c */
[----:B------:R-:W-:Y:S02]  /*7ce0*/  @!P4 PRMT R17, R150, 0x5410, RZ ;  /* 0x000054109611c816 */ /* 0x000fe400000000ff */
[----:B------:R-:W-:Y:S02]  /*7cf0*/  ISETP.GE.U32.AND P4, PT, R198, R0, PT ;  /* 0x00000000c600720c */ /* 0x000fe40003f86070 */
[C---:B------:R-:W-:Y:S02]  /*7d00*/  PRMT R0, R6.reuse, 0x7632, R0 ;  /* 0x0000763206007816 */ /* 0x040fe40000000000 */
[----:B------:R-:W-:Y:S02]  /*7d10*/  @!P0 PRMT R24, R145, 0x5410, RZ ;  /* 0x0000541091188816 */ /* 0x000fe400000000ff */
[----:B------:R-:W-:Y:S01]  /*7d20*/  PRMT R131, R6, 0x5410, R0 ;  /* 0x0000541006837816 */ /* 0x000fe20000000000 */
[----:B------:R-:W-:Y:S01]  /*7d30*/  @!P2 HFMA2.BF16_V2 R156, -RZ.H0_H0, RZ.H0_H0, -R0.H0_H0 ;  /* 0x200000ffff9ca231 */ /* 0x000fe20000340900 */
[----:B------:R-:W-:-:S02]  /*7d40*/  @!P3 PRMT R6, R151, 0x5410, RZ ;  /* 0x000054109706b816 */ /* 0x000fc400000000ff */
[C---:B------:R-:W-:Y:S02]  /*7d50*/  ISETP.GE.U32.AND P3, PT, R198.reuse, R2, PT ;  /* 0x00000002c600720c */ /* 0x040fe40003f66070 */
[----:B------:R-:W-:Y:S02]  /*7d60*/  ISETP.GE.U32.AND P0, PT, R198, R10, PT ;  /* 0x0000000ac600720c */ /* 0x000fe40003f06070 */
[----:B------:R-:W-:Y:S01]  /*7d70*/  PRMT R90, R7, 0x5410, R3 ;  /* 0x00005410075a7816 */ /* 0x000fe20000000003 */
[----:B------:R-:W-:Y:S01]  /*7d80*/  FADD.FTZ R7, R185, R11 ;  /* 0x0000000bb9077221 */ /* 0x000fe20000010000 */
[----:B-1----:R-:W-:Y:S01]  /*7d90*/  F2FP.BF16.PACK_AB R10, R236, R235 ;  /* 0x000000ebec0a723e */ /* 0x002fe200000010ff */
[----:B------:R-:W-:Y:S01]  /*7da0*/  FADD.FTZ R3, R30, R28 ;  /* 0x0000001c1e037221 */ /* 0x000fe20000010000 */
[----:B------:R-:W-:Y:S01]  /*7db0*/  F2FP.BF16.PACK_AB R8, R227, R231 ;  /* 0x000000e7e308723e */ /* 0x000fe200000010ff */
[----:B------:R-:W-:Y:S01]  /*7dc0*/  FADD.FTZ R100, R183, R7 ;  /* 0x00000007b7647221 */ /* 0x000fe20000010000 */
[----:B------:R-:W-:Y:S01]  /*7dd0*/  PRMT R9, R10, 0x7632, R9 ;  /* 0x000076320a097816 */ /* 0x000fe20000000009 */
[----:B------:R-:W-:Y:S01]  /*7de0*/  @!P1 HFMA2.BF16_V2 R157, -RZ.H0_H0, RZ.H0_H0, -R10.H0_H0 ;  /* 0x200000ffff9d9231 */ /* 0x000fe2000034090a */
[----:B------:R-:W-:Y:S01]  /*7df0*/  PRMT R7, R8, 0x7632, R7 ;  /* 0x0000763208077816 */ /* 0x000fe20000000007 */
[----:B------:R-:W-:Y:S01]  /*7e00*/  @!P3 HFMA2.BF16_V2 R160, -RZ.H0_H0, RZ.H0_H0, -R8.H0_H0 ;  /* 0x200000ffffa0b231 */ /* 0x000fe20000340908 */
[----:B------:R-:W-:Y:S01]  /*7e10*/  PRMT R130, R10, 0x5410, R9 ;  /* 0x000054100a827816 */ /* 0x000fe20000000009 */
[----:B------:R-:W-:Y:S01]  /*7e20*/  FADD.FTZ R98, R31, R3 ;  /* 0x000000031f627221 */ /* 0x000fe20000010000 */
[----:B------:R-:W-:Y:S01]  /*7e30*/  PRMT R107, R8, 0x5410, R7 ;  /* 0x00005410086b7816 */ /* 0x000fe20000000007 */
[----:B------:R-:W-:Y:S01]  /*7e40*/  IMAD.SHL.U32 R30, R179, 0x40, RZ ;  /* 0x00000040b31e7824 */ /* 0x000fe200078e00ff */
[----:B------:R-:W-:Y:S01]  /*7e50*/  @!P1 PRMT R10, R157, 0x5410, RZ ;  /* 0x000054109d0a9816 */ /* 0x000fe200000000ff */
[----:B------:R-:W-:Y:S01]  /*7e60*/  IMAD.MOV.U32 R157, RZ, RZ, R164 ;  /* 0x000000ffff9d7224 */ /* 0x000fe200078e00a4 */
[----:B------:R-:W-:Y:S01]  /*7e70*/  @!P3 PRMT R8, R160, 0x5410, RZ ;  /* 0x00005410a008b816 */ /* 0x000fe200000000ff */
[----:B------:R-:W-:Y:S01]  /*7e80*/  IMAD.MOV.U32 R160, RZ, RZ, R127 ;  /* 0x000000ffffa07224 */ /* 0x000fe200078e007f */
[----:B------:R-:W-:Y:S01]  /*7e90*/  @!P2 PRMT R0, R156, 0x5410, RZ ;  /* 0x000054109c00a816 */ /* 0x000fe200000000ff */
[----:B------:R-:W-:Y:S01]  /*7ea0*/  IMAD.MOV.U32 R164, RZ, RZ, R175 ;  /* 0x000000ffffa47224 */ /* 0x000fe200078e00af */
[----:B------:R-:W-:Y:S01]  /*7eb0*/  @!P0 HFMA2.BF16_V2 R158, -RZ.H0_H0, RZ.H0_H0, -R9.H0_H0 ;  /* 0x200000ffff9e8231 */ /* 0x000fe20000340909 */
[----:B------:R-:W-:Y:S01]  /*7ec0*/  IMAD.MOV.U32 R127, RZ, RZ, R125 ;  /* 0x000000ffff7f7224 */ /* 0x000fe200078e007d */
[----:B------:R-:W-:Y:S01]  /*7ed0*/  @!P4 HFMA2.BF16_V2 R159, -RZ.H0_H0, RZ.H0_H0, -R7.H0_H0 ;  /* 0x200000ffff9fc231 */ /* 0x000fe20000340907 */
[----:B------:R-:W-:-:S02]  /*7ee0*/  IMAD.MOV.U32 R175, RZ, RZ, R123 ;  /* 0x000000ffffaf7224 */ /* 0x000fc400078e007b */
        /* <DEDUP_REMOVED lines=10> */
[----:B------:R-:W-:-:S04]  /*7f90*/  IMAD.WIDE.U32 R206, R177, -0x326172a9, RZ ;  /* 0xcd9e8d57b1ce7825 */ /* 0x000fc800078e00ff */
[----:B------:R-:W-:Y:S01]  /*7fa0*/  IMAD.SHL.U32 R32, R179, 0x8, RZ ;  /* 0x00000008b3207824 */ /* 0x000fe200078e00ff */
[----:B------:R-:W-:Y:S01]  /*7fb0*/  LOP3.LUT R2, R173, R205, R206, 0x96, !PT ;  /* 0x000000cdad027212 */ /* 0x000fe200078e96ce */
[--C-:B------:R-:W-:Y:S01]  /*7fc0*/  IMAD.WIDE R30, R30, 0x2, R48.reuse ;  /* 0x000000021e1e7825 */ /* 0x100fe200078e0230 */
[----:B------:R-:W-:Y:S01]  /*7fd0*/  LOP3.LUT R3, R178, R207, RZ, 0x3c, !PT ;  /* 0x000000cfb2037212 */ /* 0x000fe200078e3cff */
[----:B------:R-:W-:Y:S02]  /*7fe0*/  STL.64 [R1+0x28], R206 ;  /* 0x000028ce01007387 */ /* 0x000fe40000100a00 */
[----:B------:R-:W-:-:S04]  /*7ff0*/  IMAD.WIDE R32, R32, 0x2, R48 ;  /* 0x0000000220207825 */ /* 0x000fc800078e0230 */
[----:B------:R-:W-:Y:S01]  /*8000*/  IMAD.WIDE.U32 R12, R2, -0x2daee0ad, RZ ;  /* 0xd2511f53020c7825 */ /* 0x000fe200078e00ff */
[----:B------:R1:W-:Y:S03]  /*8010*/  ST.E.U16 [R32.64+0x2], R80 ;  /* 0x0000025020007985 */ /* 0x0003e6000c101504 */
[----:B------:R-:W-:Y:S01]  /*8020*/  IMAD.MOV.U32 R158, RZ, RZ, R120 ;  /* 0x000000ffff9e7224 */ /* 0x000fe200078e0078 */
[----:B------:R-:W-:Y:S01]  /*8030*/  ST.E.U16 [R32.64], R79 ;  /* 0x0000004f20007985 */ /* 0x000fe2000c101504 */
[----:B------:R-:W-:Y:S02]  /*8040*/  IMAD.MOV.U32 R159, RZ, RZ, R121 ;  /* 0x000000ffff9f7224 */ /* 0x000fe400078e0079 */
[----:B------:R-:W-:Y:S01]  /*8050*/  IMAD R28, R179, 0x48, RZ ;  /* 0x00000048b31c7824 */ /* 0x000fe200078e02ff */
[----:B------:R2:W-:Y:S01]  /*8060*/  ST.E.U16 [R30.64+0x2], R14 ;  /* 0x0000020e1e007985 */ /* 0x0005e2000c101504 */
[----:B------:R-:W-:-:S02]  /*8070*/  IMAD.MOV.U32 R120, RZ, RZ, R220 ;  /* 0x000000ffff787224 */ /* 0x000fc400078e00dc */
[----:B------:R-:W-:Y:S01]  /*8080*/  IMAD.MOV.U32 R121, RZ, RZ, R221 ;  /* 0x000000ffff797224 */ /* 0x000fe200078e00dd */
[----:B------:R3:W-:Y:S01]  /*8090*/  ST.E.U16 [R30.64], R15 ;  /* 0x0000000f1e007985 */ /* 0x0007e2000c101504 */
[----:B------:R-:W-:-:S04]  /*80a0*/  IMAD.WIDE R28, R28, 0x2, R48 ;  /* 0x000000021c1c7825 */ /* 0x000fc800078e0230 */
[----:B------:R-:W-:Y:S01]  /*80b0*/  IMAD.MOV.U32 R183, RZ, RZ, R134 ;  /* 0x000000ffffb77224 */ /* 0x000fe200078e0086 */
[----:B------:R4:W-:Y:S01]  /*80c0*/  ST.E.U16 [R28.64], R20 ;  /* 0x000000141c007985 */ /* 0x0009e2000c101504 */
[----:B------:R-:W-:Y:S02]  /*80d0*/  IMAD.MOV.U32 R146, RZ, RZ, R127 ;  /* 0x000000ffff927224 */ /* 0x000fe400078e007f */
[----:B------:R-:W-:Y:S01]  /*80e0*/  IMAD.MOV.U32 R142, RZ, RZ, R125 ;  /* 0x000000ffff8e7224 */ /* 0x000fe200078e007d */
[----:B------:R-:W-:Y:S01]  /*80f0*/  ST.E.U16 [R28.64+0x2], R16 ;  /* 0x000002101c007985 */ /* 0x000fe2000c101504 */
[----:B------:R-:W-:Y:S02]  /*8100*/  IMAD.MOV.U32 R186, RZ, RZ, R124 ;  /* 0x000000ffffba7224 */ /* 0x000fe400078e007c */
[----:B------:R-:W-:Y:S01]  /*8110*/  IMAD.MOV.U32 R141, RZ, RZ, R123 ;  /* 0x000000ffff8d7224 */ /* 0x000fe200078e007b */
[----:B------:R-:W-:Y:S01]  /*8120*/  ST.E.U16 [R48.64+0x10], R86 ;  /* 0x0000105630007985 */ /* 0x000fe2000c101504 */
[----:B-1----:R-:W-:-:S03]  /*8130*/  IMAD.WIDE.U32 R80, R3, -0x2daee0ad, RZ ;  /* 0xd2511f5303507825 */ /* 0x002fc600078e00ff */
[----:B------:R-:W-:Y:S01]  /*8140*/  ST.E.U16 [R48.64+0x12], R85 ;  /* 0x0000125530007985 */ /* 0x000fe2000c101504 */
[----:B------:R-:W-:Y:S01]  /*8150*/  IMAD.MOV.U32 R143, RZ, RZ, R176 ;  /* 0x000000ffff8f7224 */ /* 0x000fe200078e00b0 */
[----:B------:R-:W-:Y:S01]  /*8160*/  LOP3.LUT R2, R81, R163, R210, 0x96, !PT ;  /* 0x000000a351027212 */ /* 0x000fe200078e96d2 */
[----:B------:R-:W-:Y:S01]  /*8170*/  IMAD.MOV.U32 R163, RZ, RZ, R192 ;  /* 0x000000ffffa37224 */ /* 0x000fe200078e00c0 */
[----:B------:R-:W-:Y:S01]  /*8180*/  ST.E.U16 [R32.64+0x10], R83 ;  /* 0x0000105320007985 */ /* 0x000fe2000c101504 */
[----:B--2---:R-:W-:Y:S01]  /*8190*/  LOP3.LUT R14, R89, R160, R12, 0x96, !PT ;  /* 0x000000a0590e7212 */ /* 0x004fe200078e960c */
[----:B------:R-:W-:Y:S01]  /*81a0*/  IMAD.MOV.U32 R145, RZ, RZ, R175 ;  /* 0x000000ffff917224 */ /* 0x000fe200078e00af */
[----:B------:R-:W-:Y:S01]  /*81b0*/  LOP3.LUT R12, R13, R192, R80, 0x96, !PT ;  /* 0x000000c00d0c7212 */ /* 0x000fe200078e9650 */
[----:B------:R-:W-:Y:S01]  /*81c0*/  IMAD.WIDE.U32 R220, R2, -0x326172a9, RZ ;  /* 0xcd9e8d5702dc7825 */ /* 0x000fe200078e00ff */
[----:B------:R-:W-:Y:S03]  /*81d0*/  ST.E.U16 [R32.64+0x12], R84 ;  /* 0x0000125420007985 */ /* 0x000fe6000c101504 */
[----:B------:R-:W-:Y:S01]  /*81e0*/  IMAD.WIDE.U32 R12, R12, -0x326172a9, RZ ;  /* 0xcd9e8d570c0c7825 */ /* 0x000fe200078e00ff */
[----:B------:R1:W-:Y:S03]  /*81f0*/  ST.E.U16 [R30.64+0x10], R47 ;  /* 0x0000102f1e007985 */ /* 0x0003e6000c101504 */
[----:B---3--:R-:W-:Y:S01]  /*8200*/  IMAD.WIDE.U32 R14, R14, -0x326172a9, RZ ;  /* 0xcd9e8d570e0e7825 */ /* 0x008fe200078e00ff */
[----:B------:R-:W-:Y:S01]  /*8210*/  LOP3.LUT R2, R13, R157, R220, 0x96, !PT ;  /* 0x0000009d0d027212 */ /* 0x000fe200078e96dc */
[----:B------:R2:W-:Y:S02]  /*8220*/  ST.E.U16 [R30.64+0x12], R46 ;  /* 0x0000122e1e007985 */ /* 0x0005e4000c101504 */
[----:B------:R-:W-:Y:S01]  /*8230*/  IMAD.SHL.U32 R192, R5, 0x2, RZ ;  /* 0x0000000205c07824 */ /* 0x000fe200078e00ff */
[----:B----4-:R-:W-:Y:S01]  /*8240*/  LOP3.LUT R20, R15, R156, R12, 0x96, !PT ;  /* 0x0000009c0f147212 */ /* 0x010fe200078e960c */
[----:B------:R-:W-:Y:S01]  /*8250*/  IMAD.WIDE.U32 R2, R2, -0x2daee0ad, RZ ;  /* 0xd2511f5302027825 */ /* 0x000fe200078e00ff */
[----:B------:R-:W-:Y:S01]  /*8260*/  ST.E.U16 [R28.64+0x10], R45 ;  /* 0x0000102d1c007985 */ /* 0x000fe2000c101504 */
[----:B------:R-:W-:-:S02]  /*8270*/  LOP3.LUT R5, R92, 0xff, RZ, 0xc0, !PT ;  /* 0x000000ff5c057812 */ /* 0x000fc400078ec0ff */
[----:B------:R-:W-:Y:S01]  /*8280*/  IMAD.WIDE.U32 R20, R20, -0x2daee0ad, RZ ;  /* 0xd2511f5314147825 */ /* 0x000fe200078e00ff */
[----:B------:R-:W-:Y:S01]  /*8290*/  LOP3.LUT R13, R3, R183, R88, 0x96, !PT ;  /* 0x000000b7030d7212 */ /* 0x000fe200078e9658 */
[----:B------:R3:W-:Y:S02]  /*82a0*/  ST.E.U16 [R28.64+0x12], R44 ;  /* 0x0000122c1c007985 */ /* 0x0007e4000c101504 */
[----:B------:R-:W-:Y:S01]  /*82b0*/  IMAD R194, R4, 0x2, R192 ;  /* 0x0000000204c27824 */ /* 0x000fe200078e02c0 */
[----:B------:R-:W-:Y:S01]  /*82c0*/  LOP3.LUT R2, R21, R184, R2, 0x96, !PT ;  /* 0x000000b815027212 */ /* 0x000fe200078e9602 */
[----:B------:R-:W-:Y:S01]  /*82d0*/  ST.E.U16 [R48.64+0x20], R78 ;  /* 0x0000204e30007985 */ /* 0x000fe2000c101504 */
[----:B------:R-:W-:-:S03]  /*82e0*/  IMAD.WIDE.U32 R12, R13, -0x326172a9, RZ ;  /* 0xcd9e8d570d0c7825 */ /* 0x000fc600078e00ff */
[----:B------:R4:W-:Y:S01]  /*82f0*/  ST.E.U16 [R48.64+0x22], R77 ;  /* 0x0000224d30007985 */ /* 0x0009e2000c101504 */
[----:B------:R-:W-:Y:S01]  /*8300*/  IMAD.WIDE.U32 R2, R2, -0x326172a9, RZ ;  /* 0xcd9e8d5702027825 */ /* 0x000fe200078e00ff */
[----:B------:R-:W-:Y:S02]  /*8310*/  LOP3.LUT R14, R13, R147, R14, 0x96, !PT ;  /* 0x000000930d0e7212 */ /* 0x000fe400078e960e */
[----:B------:R-:W-:Y:S01]  /*8320*/  ST.E.U16 [R32.64+0x20], R75 ;  /* 0x0000204b20007985 */ /* 0x000fe2000c101504 */
[----:B-1----:R-:W-:Y:S01]  /*8330*/  IMAD.MOV.U32 R47, RZ, RZ, R81 ;  /* 0x000000ffff2f7224 */ /* 0x002fe200078e0051 */
[----:B------:R-:W-:Y:S01]  /*8340*/  LOP3.LUT R11, R3, R251, R12, 0x96, !PT ;  /* 0x000000fb030b7212 */ /* 0x000fe200078e960c */
[----:B------:R-:W-:Y:S01]  /*8350*/  IMAD.MOV.U32 R144, RZ, RZ, R174 ;  /* 0x000000ffff907224 */ /* 0x000fe200078e00ae */
[----:B------:R1:W-:Y:S01]  /*8360*/  ST.E.U16 [R32.64+0x22], R76 ;  /* 0x0000224c20007985 */ /* 0x0003e2000c101504 */
[C---:B------:R-:W-:Y:S01]  /*8370*/  LOP3.LUT R13, R2.reuse, 0xffff, RZ, 0xc0, !PT ;  /* 0x0000ffff020d7812 */ /* 0x040fe200078ec0ff */
[----:B--2---:R-:W-:Y:S01]  /*8380*/  IMAD.MOV.U32 R46, RZ, RZ, R80 ;  /* 0x000000ffff2e7224 */ /* 0x004fe200078e0050 */
[----:B------:R-:W-:Y:S01]  /*8390*/  LOP3.LUT R41, R2, 0xff, RZ, 0xc0, !PT ;  /* 0x000000ff02297812 */ /* 0x000fe200078ec0ff */
[----:B------:R-:W-:Y:S01]  /*83a0*/  ST.E.U16 [R30.64+0x20], R43 ;  /* 0x0000202b1e007985 */ /* 0x000fe2000c101504 */
[----:B------:R-:W-:Y:S01]  /*83b0*/  SHF.R.U32.HI R15, RZ, 0x10, R2 ;  /* 0x00000010ff0f7819 */ /* 0x000fe20000011602 */
[----:B------:R-:W-:Y:S01]  /*83c0*/  IMAD.MOV.U32 R185, RZ, RZ, R164 ;  /* 0x000000ffffb97224 */ /* 0x000fe200078e00a4 */
[----:B------:R-:W-:Y:S01]  /*83d0*/  SHF.R.U32.HI R21, RZ, 0x18, R2 ;  /* 0x00000018ff157819 */ /* 0x000fe20000011602 */
[----:B------:R-:W-:Y:S01]  /*83e0*/  ST.E.U16 [R30.64+0x22], R42 ;  /* 0x0000222a1e007985 */ /* 0x000fe2000c101504 */
[----:B------:R-:W-:Y:S01]  /*83f0*/  IMAD.WIDE.U32 R2, R14, -0x2daee0ad, RZ ;  /* 0xd2511f530e027825 */ /* 0x000fe200078e00ff */
[----:B------:R-:W-:-:S02]  /*8400*/  SHF.R.U32.HI R4, RZ, 0x18, R11 ;  /* 0x00000018ff047819 */ /* 0x000fc4000001160b */
[----:B------:R-:W-:Y:S01]  /*8410*/  ST.E.U16 [R28.64+0x20], R40 ;  /* 0x000020281c007985 */ /* 0x000fe2000c101504 */
[----:B---3--:R-:W-:Y:S02]  /*8420*/  PRMT R44, R198, 0x7054, R198 ;  /* 0x00007054c62c7816 */ /* 0x008fe400000000c6 */
[C---:B------:R-:W-:Y:S01]  /*8430*/  LOP3.LUT R12, R2.reuse, 0xffff, RZ, 0xc0, !PT ;  /* 0x0000ffff020c7812 */ /* 0x040fe200078ec0ff */
[----:B------:R-:W-:Y:S01]  /*8440*/  ST.E.U16 [R28.64+0x22], R39 ;  /* 0x000022271c007985 */ /* 0x000fe2000c101504 */
[----:B------:R-:W-:Y:S02]  /*8450*/  LOP3.LUT R16, R3, R249, R20, 0x96, !PT ;  /* 0x000000f903107212 */ /* 0x000fe400078e9614 */
[----:B------:R-:W-:Y:S01]  /*8460*/  LOP3.LUT R14, R2, 0xff, RZ, 0xc0, !PT ;  /* 0x000000ff020e7812 */ /* 0x000fe200078ec0ff */
[----:B------:R-:W-:Y:S01]  /*8470*/  ST.E.U16 [R48.64+0x30], R74 ;  /* 0x0000304a30007985 */ /* 0x000fe2000c101504 */
[--C-:B------:R-:W-:Y:S01]  /*8480*/  SHF.R.U32.HI R20, RZ, 0x10, R2.reuse ;  /* 0x00000010ff147819 */ /* 0x100fe20000011602 */
[----:B----4-:R-:W-:Y:S01]  /*8490*/  IMAD.MOV.U32 R77, RZ, RZ, R121 ;  /* 0x000000ffff4d7224 */ /* 0x010fe200078e0079 */
[----:B------:R-:W-:Y:S01]  /*84a0*/  SHF.R.U32.HI R79, RZ, 0x18, R2 ;  /* 0x00000018ff4f7819 */ /* 0x000fe20000011602 */
[----:B------:R-:W-:Y:S01]  /*84b0*/  ST.E.U16 [R48.64+0x32], R73 ;  /* 0x0000324930007985 */ /* 0x000fe2000c101504 */
[----:B------:R-:W-:-:S02]  /*84c0*/  LOP3.LUT R2, R15, 0xff, RZ, 0xc0, !PT ;  /* 0x000000ff0f027812 */ /* 0x000fc400078ec0ff */
[----:B------:R-:W-:Y:S01]  /*84d0*/  SHF.R.U32.HI R3, RZ, 0x8, R13 ;  /* 0x00000008ff037819 */ /* 0x000fe2000001160d */
[----:B------:R-:W-:Y:S01]  /*84e0*/  ST.E.U16 [R32.64+0x30], R71 ;  /* 0x0000304720007985 */ /* 0x000fe2000c101504 */
[----:B-1----:R-:W-:-:S03]  /*84f0*/  IMAD.MOV.U32 R76, RZ, RZ, R120 ;  /* 0x000000ffff4c7224 */ /* 0x002fc600078e0078 */
[----:B------:R-:W-:Y:S04]  /*8500*/  ST.E.U16 [R32.64+0x32], R72 ;  /* 0x0000324820007985 */ /* 0x000fe8000c101504 */
        /* <DEDUP_REMOVED lines=17> */
[----:B------:R1:W-:Y:S04]  /*8620*/  ST.E.U16 [R30.64+0x52], R23 ;  /* 0x000052171e007985 */ /* 0x0003e8000c101504 */
[----:B------:R-:W-:Y:S04]  /*8630*/  ST.E.U16 [R28.64+0x50], R22 ;  /* 0x000050161c007985 */ /* 0x000fe8000c101504 */
[----:B------:R-:W-:Y:S04]  /*8640*/  ST.E.U16 [R28.64+0x52], R19 ;  /* 0x000052131c007985 */ /* 0x000fe8000c101504 */
[----:B------:R-:W-:Y:S04]  /*8650*/  ST.E.U16 [R48.64+0x60], R62 ;  /* 0x0000603e30007985 */ /* 0x000fe8000c101504 */
[----:B------:R-:W-:Y:S04]  /*8660*/  ST.E.U16 [R48.64+0x62], R61 ;  /* 0x0000623d30007985 */ /* 0x000fe8000c101504 */
[----:B------:R-:W-:Y:S04]  /*8670*/  ST.E.U16 [R32.64+0x60], R59 ;  /* 0x0000603b20007985 */ /* 0x000fe8000c101504 */
[----:B------:R-:W-:Y:S01]  /*8680*/  ST.E.U16 [R32.64+0x62], R60 ;  /* 0x0000623c20007985 */ /* 0x000fe2000c101504 */
[----:B-1----:R-:W-:-:S03]  /*8690*/  PRMT R23, R5, 0x5410, R93 ;  /* 0x0000541005177816 */ /* 0x002fc6000000005d */
[----:B------:R-:W-:Y:S04]  /*86a0*/  ST.E.U16 [R30.64+0x60], R18 ;  /* 0x000060121e007985 */ /* 0x000fe8000c101504 */
[----:B------:R-:W-:Y:S04]  /*86b0*/  ST.E.U16 [R30.64+0x62], R17 ;  /* 0x000062111e007985 */ /* 0x000fe8000c101504 */
[----:B------:R1:W-:Y:S04]  /*86c0*/  ST.E.U16 [R28.64+0x60], R8 ;  /* 0x000060081c007985 */ /* 0x0003e8000c101504 */
[----:B------:R2:W-:Y:S04]  /*86d0*/  ST.E.U16 [R28.64+0x62], R7 ;  /* 0x000062071c007985 */ /* 0x0005e8000c101504 */
[----:B------:R-:W-:Y:S04]  /*86e0*/  ST.E.U16 [R48.64+0x70], R58 ;  /* 0x0000703a30007985 */ /* 0x000fe8000c101504 */
[----:B------:R-:W-:Y:S04]  /*86f0*/  ST.E.U16 [R48.64+0x72], R57 ;  /* 0x0000723930007985 */ /* 0x000fe8000c101504 */
[----:B------:R-:W-:Y:S04]  /*8700*/  ST.E.U16 [R32.64+0x70], R56 ;  /* 0x0000703820007985 */ /* 0x000fe8000c101504 */
[----:B------:R-:W-:Y:S04]  /*8710*/  ST.E.U16 [R32.64+0x72], R55 ;  /* 0x0000723720007985 */ /* 0x000fe8000c101504 */
[----:B------:R3:W-:Y:S01]  /*8720*/  ST.E.U16 [R30.64+0x72], R0 ;  /* 0x000072001e007985 */ /* 0x0007e2000c101504 */
[----:B-1----:R-:W-:-:S03]  /*8730*/  PRMT R8, R41, 0x5410, R3 ;  /* 0x0000541029087816 */ /* 0x002fc60000000003 */
[----:B------:R1:W-:Y:S01]  /*8740*/  ST.E.U16 [R30.64+0x70], R6 ;  /* 0x000070061e007985 */ /* 0x0003e2000c101504 */
[----:B------:R-:W-:Y:S02]  /*8750*/  SHF.R.U32.HI R3, RZ, 0x10, R11 ;  /* 0x00000010ff037819 */ /* 0x000fe4000001160b */
[----:B--2---:R-:W-:Y:S01]  /*8760*/  LOP3.LUT R7, R54, 0xff, RZ, 0xc0, !PT ;  /* 0x000000ff36077812 */ /* 0x004fe200078ec0ff */
[----:B------:R2:W-:Y:S01]  /*8770*/  ST.E.U16 [R28.64+0x72], R9 ;  /* 0x000072091c007985 */ /* 0x0005e2000c101504 */
[----:B------:R-:W-:-:S03]  /*8780*/  LOP3.LUT R3, R3, 0xff, RZ, 0xc0, !PT ;  /* 0x000000ff03037812 */ /* 0x000fc600078ec0ff */
[----:B------:R4:W-:Y:S04]  /*8790*/  ST.E.U16 [R28.64+0x70], R10 ;  /* 0x0000700a1c007985 */ /* 0x0009e8000c101504 */
[----:B------:R-:W5:Y:S04]  /*87a0*/  LDSM.16.MT88.4 R124, [R194+0x9000] ;  /* 0x00900000c27c783b */ /* 0x000f680000004200 */
[----:B------:R-:W5:Y:S04]  /*87b0*/  LDSM.16.MT88.4 R120, [R192+0x9000] ;  /* 0x00900000c078783b */ /* 0x000f680000004200 */
[----:B------:R-:W-:Y:S01]  /*87c0*/  STL.64 [R1+0x20], R80 ;  /* 0x0000205001007387 */ /* 0x000fe20000100a00 */
[----:B---3--:R-:W-:-:S03]  /*87d0*/  SHF.R.U32.HI R0, RZ, 0x8, R12 ;  /* 0x00000008ff007819 */ /* 0x008fc6000001160c */
[----:B------:R-:W-:Y:S01]  /*87e0*/  LDSM.16.MT88.4 R80, [R194+0xa400] ;  /* 0x00a40000c250783b */ /* 0x000fe20000004200 */
[----:B-1----:R-:W-:-:S03]  /*87f0*/  SHF.R.U32.HI R6, RZ, 0x8, R91 ;  /* 0x00000008ff067819 */ /* 0x002fc6000001165b */
[----:B------:R-:W-:Y:S01]  /*8800*/  LDSM.16.MT88.4 R108, [R192+0x9400] ;  /* 0x00940000c06c783b */ /* 0x000fe20000004200 */
[----:B------:R-:W-:Y:S02]  /*8810*/  PRMT R22, R14, 0x5410, R0 ;  /* 0x000054100e167816 */ /* 0x000fe40000000000 */
[----:B--2---:R-:W-:Y:S01]  /*8820*/  PRMT R9, R2, 0x5410, R21 ;  /* 0x0000541002097816 */ /* 0x004fe20000000015 */
[----:B------:R-:W-:Y:S01]  /*8830*/  LDSM.16.MT88.4 R60, [R192+0xb000] ;  /* 0x00b00000c03c783b */ /* 0x000fe20000004200 */
[----:B------:R-:W-:Y:S02]  /*8840*/  LOP3.LUT R2, R54, 0xffff, RZ, 0xc0, !PT ;  /* 0x0000ffff36027812 */ /* 0x000fe400078ec0ff */
[----:B------:R-:W-:Y:S02]  /*8850*/  LOP3.LUT R0, R11, 0xffff, RZ, 0xc0, !PT ;  /* 0x0000ffff0b007812 */ /* 0x000fe400078ec0ff */
[----:B------:R-:W-:Y:S02]  /*8860*/  PRMT R17, R94, 0x5410, R6 ;  /* 0x000054105e117816 */ /* 0x000fe40000000006 */
[----:B------:R-:W-:-:S02]  /*8870*/  SHF.R.U32.HI R5, RZ, 0x8, R2 ;  /* 0x00000008ff057819 */ /* 0x000fc40000011602 */
[----:B------:R-:W-:Y:S02]  /*8880*/  LOP3.LUT R6, R11, 0xff, RZ, 0xc0, !PT ;  /* 0x000000ff0b067812 */ /* 0x000fe400078ec0ff */
[----:B------:R-:W-:Y:S01]  /*8890*/  SHF.R.U32.HI R2, RZ, 0x8, R0 ;  /* 0x00000008ff027819 */ /* 0x000fe20000011600 */
[--C-:B------:R-:W-:Y:S01]  /*88a0*/  HSET2.LE.AND R0, R90, R44.reuse, PT ;  /* 0x0000002c5a007233 */ /* 0x100fe20003803000 */
[----:B----4-:R-:W-:Y:S01]  /*88b0*/  PRMT R10, R7, 0x5410, R5 ;  /* 0x00005410070a7816 */ /* 0x010fe20000000005 */
[----:B------:R-:W-:Y:S01]  /*88c0*/  LDSM.16.MT88.4 R88, [R194+0xa000] ;  /* 0x00a00000c258783b */ /* 0x000fe20000004200 */
[----:B------:R-:W-:Y:S01]  /*88d0*/  PRMT R6, R6, 0x5410, R2 ;  /* 0x0000541006067816 */ /* 0x000fe20000000002 */
[--C-:B------:R-:W-:Y:S01]  /*88e0*/  HSET2.LE.AND R2, R87, R44.reuse, PT ;  /* 0x0000002c57027233 */ /* 0x100fe20003803000 */
[----:B------:R-:W-:Y:S01]  /*88f0*/  PRMT R5, R3, 0x5410, R4 ;  /* 0x0000541003057816 */ /* 0x000fe20000000004 */
[--C-:B------:R-:W-:Y:S01]  /*8900*/  HSET2.LE.AND R3, R96, R44.reuse, PT ;  /* 0x0000002c60037233 */ /* 0x100fe20003803000 */
[----:B------:R-:W-:Y:S01]  /*8910*/  LOP3.LUT R24, R172, R0, RZ, 0xc0, !PT ;  /* 0x00000000ac187212 */ /* 0x000fe200078ec0ff */
        /* <DEDUP_REMOVED lines=8> */
[----:B------:R-:W-:Y:S01]  /*89a0*/  HSET2.LE.AND R2, R5, R44, PT ;  /* 0x0000002c05027233 */ /* 0x000fe20003803000 */
[----:B------:R-:W-:Y:S01]  /*89b0*/  LOP3.LUT R12, R118, R3, RZ, 0xc0, !PT ;  /* 0x00000003760c7212 */ /* 0x000fe200078ec0ff */
[----:B------:R-:W-:Y:S01]  /*89c0*/  LDSM.16.MT88.4 R112, [R194+0x9400] ;  /* 0x00940000c270783b */ /* 0x000fe20000004200 */
[----:B------:R-:W-:-:S02]  /*89d0*/  LOP3.LUT R27, R167, R4, RZ, 0xc0, !PT ;  /* 0x00000004a71b7212 */ /* 0x000fc400078ec0ff */
[----:B------:R-:W-:Y:S01]  /*89e0*/  LOP3.LUT R13, R117, R2, RZ, 0xc0, !PT ;  /* 0x00000002750d7212 */ /* 0x000fe200078ec0ff */
[----:B------:R-:W-:Y:S01]  /*89f0*/  LDSM.16.MT88.4 R84, [R192+0xa400] ;  /* 0x00a40000c054783b */ /* 0x000fe20000004200 */
[----:B------:R-:W-:Y:S02]  /*8a00*/  SHF.R.U32.HI R3, RZ, 0x10, R54 ;  /* 0x00000010ff037819 */ /* 0x000fe40000011636 */
[----:B------:R-:W-:Y:S01]  /*8a10*/  LOP3.LUT R0, R16, 0xffff, RZ, 0xc0, !PT ;  /* 0x0000ffff10007812 */ /* 0x000fe200078ec0ff */
[----:B------:R-:W1:Y:S01]  /*8a20*/  LDSM.16.MT88.4 R116, [R192+0xa000] ;  /* 0x00a00000c074783b */ /* 0x000e620000004200 */
[----:B-----5:R-:W-:Y:S01]  /*8a30*/  HMMA.16816.F32.BF16 R36, R24, R124, RZ ;  /* 0x0000007c1824723c */ /* 0x020fe200000418ff */
[----:B------:R-:W-:Y:S02]  /*8a40*/  LOP3.LUT R5, R20, 0xff, RZ, 0xc0, !PT ;  /* 0x000000ff14057812 */ /* 0x000fe400078ec0ff */
[----:B------:R-:W-:Y:S02]  /*8a50*/  SHF.R.U32.HI R2, RZ, 0x10, R16 ;  /* 0x00000010ff027819 */ /* 0x000fe40000011610 */
[----:B------:R-:W-:-:S02]  /*8a60*/  SHF.R.U32.HI R7, RZ, 0x18, R54 ;  /* 0x00000018ff077819 */ /* 0x000fc40000011636 */
[----:B------:R-:W-:Y:S01]  /*8a70*/  LOP3.LUT R8, R16, 0xff, RZ, 0xc0, !PT ;  /* 0x000000ff10087812 */ /* 0x000fe200078ec0ff */
[-C--:B------:R-:W-:Y:S01]  /*8a80*/  HMMA.16816.F32.BF16 R40, R12, R120.reuse, RZ ;  /* 0x000000780c28723c */ /* 0x080fe200000418ff */
[----:B------:R-:W-:Y:S02]  /*8a90*/  LOP3.LUT R3, R3, 0xff, RZ, 0xc0, !PT ;  /* 0x000000ff03037812 */ /* 0x000fe400078ec0ff */
[----:B------:R-:W-:Y:S01]  /*8aa0*/  SHF.R.U32.HI R4, RZ, 0x8, R0 ;  /* 0x00000008ff047819 */ /* 0x000fe20000011600 */
[----:B------:R-:W-:Y:S01]  /*8ab0*/  HSET2.LE.AND R0, R10, R44, PT ;  /* 0x0000002c0a007233 */ /* 0x000fe20003803000 */
[----:B------:R-:W-:Y:S02]  /*8ac0*/  SHF.R.U32.HI R6, RZ, 0x18, R16 ;  /* 0x00000018ff067819 */ /* 0x000fe40000011610 */
[----:B------:R-:W-:Y:S01]  /*8ad0*/  LOP3.LUT R2, R2, 0xff, RZ, 0xc0, !PT ;  /* 0x000000ff02027812 */ /* 0x000fe200078ec0ff */
[----:B------:R-:W-:Y:S01]  /*8ae0*/  HMMA.16816.F32.BF16 R56, R24, R120, RZ ;  /* 0x000000781838723c */ /* 0x000fe200000418ff */
[----:B------:R-:W-:-:S02]  /*8af0*/  PRMT R9, R5, 0x5410, R79 ;  /* 0x0000541005097816 */ /* 0x000fc4000000004f */
[----:B------:R-:W-:Y:S02]  /*8b00*/  PRMT R3, R3, 0x5410, R7 ;  /* 0x0000541003037816 */ /* 0x000fe40000000007 */
[----:B------:R-:W-:Y:S01]  /*8b10*/  PRMT R5, R8, 0x5410, R4 ;  /* 0x0000541008057816 */ /* 0x000fe20000000004 */
[--C-:B------:R-:W-:Y:S01]  /*8b20*/  HSET2.LE.AND R4, R23, R44.reuse, PT ;  /* 0x0000002c17047233 */ /* 0x100fe20003803000 */
[----:B------:R-:W-:Y:S01]  /*8b30*/  PRMT R6, R2, 0x5410, R6 ;  /* 0x0000541002067816 */ /* 0x000fe20000000006 */
[--C-:B------:R-:W-:Y:S01]  /*8b40*/  HSET2.LE.AND R2, R17, R44.reuse, PT ;  /* 0x0000002c11027233 */ /* 0x100fe20003803000 */
[----:B------:R-:W-:Y:S01]  /*8b50*/  LOP3.LUT R20, R168, R0, RZ, 0xc0, !PT ;  /* 0x00000000a8147212 */ /* 0x000fe200078ec0ff */
[--C-:B------:R-:W-:Y:S01]  /*8b60*/  HSET2.LE.AND R0, R3, R44.reuse, PT ;  /* 0x0000002c03007233 */ /* 0x100fe20003803000 */
[----:B------:R-:W-:Y:S01]  /*8b70*/  HMMA.16816.F32.BF16 R16, R12, R124, RZ ;  /* 0x0000007c0c10723c */ /* 0x000fe200000418ff */
[----:B------:R-:W-:Y:S01]  /*8b80*/  LOP3.LUT R23, R165, R4, RZ, 0xc0, !PT ;  /* 0x00000004a5177212 */ /* 0x000fe200078ec0ff */
[----:B------:R-:W-:-:S02]  /*8b90*/  HSET2.LE.AND R4, R5, R44, PT ;  /* 0x0000002c05047233 */ /* 0x000fc40003803000 */
[--C-:B------:R-:W-:Y:S01]  /*8ba0*/  HSET2.LE.AND R3, R22, R44.reuse, PT ;  /* 0x0000002c16037233 */ /* 0x100fe20003803000 */
[----:B------:R-:W-:Y:S01]  /*8bb0*/  LOP3.LUT R21, R169, R0, RZ, 0xc0, !PT ;  /* 0x00000000a9157212 */ /* 0x000fe200078ec0ff */
[--C-:B------:R-:W-:Y:S01]  /*8bc0*/  HSET2.LE.AND R0, R9, R44.reuse, PT ;  /* 0x0000002c09007233 */ /* 0x100fe20003803000 */
[----:B------:R-:W-:Y:S01]  /*8bd0*/  LOP3.LUT R22, R166, R2, RZ, 0xc0, !PT ;  /* 0x00000002a6167212 */ /* 0x000fe200078ec0ff */
[----:B------:R-:W-:Y:S01]  /*8be0*/  HSET2.LE.AND R2, R6, R44, PT ;  /* 0x0000002c06027233 */ /* 0x000fe20003803000 */
[----:B------:R-:W-:Y:S02]  /*8bf0*/  LOP3.LUT R8, R129, R4, RZ, 0xc0, !PT ;  /* 0x0000000481087212 */ /* 0x000fe400078ec0ff */
[----:B------:R-:W-:Y:S01]  /*8c00*/  LOP3.LUT R10, R99, R3, RZ, 0xc0, !PT ;  /* 0x00000003630a7212 */ /* 0x000fe200078ec0ff */
[----:B-1----:R-:W-:Y:S01]  /*8c10*/  HMMA.16816.F32.BF16 R4, R24, R116, RZ ;  /* 0x000000741804723c */ /* 0x002fe200000418ff */
[----:B------:R-:W-:Y:S02]  /*8c20*/  LOP3.LUT R11, R97, R0, RZ, 0xc0, !PT ;  /* 0x00000000610b7212 */ /* 0x000fe400078ec0ff */
[----:B------:R-:W-:-:S02]  /*8c30*/  LOP3.LUT R9, R128, R2, RZ, 0xc0, !PT ;  /* 0x0000000280097212 */ /* 0x000fc400078ec0ff */
[----:B------:R-:W-:-:S03]  /*8c40*/  LOP3.LUT R2, R180, R211, RZ, 0x3c, !PT ;  /* 0x000000d3b4027212 */ /* 0x000fc600078e3cff */
[----:B------:R-:W-:Y:S02]  /*8c50*/  HMMA.16816.F32.BF16 R176, R20, R112, R36 ;  /* 0x0000007014b0723c */ /* 0x000fe40000041824 */
[----:B------:R-:W-:-:S05]  /*8c60*/  IMAD.WIDE.U32 R2, R2, -0x326172a9, RZ ;  /* 0xcd9e8d5702027825 */ /* 0x000fca00078e00ff */
[-C--:B------:R-:W-:Y:S01]  /*8c70*/  LOP3.LUT R0, R3, R205.reuse, R208, 0x96, !PT ;  /* 0x000000cd03007212 */ /* 0x080fe200078e96d0 */
[----:B------:R-:W-:Y:S08]  /*8c80*/  HMMA.16816.F32.BF16 R36, R24, R88, RZ ;  /* 0x000000581824723c */ /* 0x000ff000000418ff */
[----:B------:R-:W-:Y:S08]  /*8c90*/  HMMA.16816.F32.BF16 R148, R8, R112, R16 ;  /* 0x000000700894723c */ /* 0x000ff00000041810 */
[----:B------:R-:W-:Y:S08]  /*8ca0*/  HMMA.16816.F32.BF16 R16, R12, R116, RZ ;  /* 0x000000740c10723c */ /* 0x000ff000000418ff */
[C---:B------:R-:W-:Y:S07]  /*8cb0*/  HMMA.16816.F32.BF16 R172, R20.reuse, R84, R4 ;  /* 0x0000005414ac723c */ /* 0x040fee0000041804 */
[----:B------:R-:W-:Y:S01]  /*8cc0*/  LOP3.LUT R6, R159, R204, R2, 0x96, !PT ;  /* 0x000000cc9f067212 */ /* 0x000fe200078e9602 */
[----:B------:R-:W-:Y:S01]  /*8cd0*/  HMMA.16816.F32.BF16 R208, R20, R80, R36 ;  /* 0x0000005014d0723c */ /* 0x000fe20000041824 */
[----:B------:R-:W-:-:S02]  /*8ce0*/  LOP3.LUT R5, R3, R205, R206, 0x96, !PT ;  /* 0x000000cd03057212 */ /* 0x000fc400078e96ce */
[----:B------:R-:W-:Y:S01]  /*8cf0*/  LOP3.LUT R4, R221, R204, R2, 0x96, !PT ;  /* 0x000000ccdd047212 */ /* 0x000fe200078e9602 */
[----:B------:R-:W-:-:S04]  /*8d00*/  IMAD.WIDE.U32 R2, R0, -0x2daee0ad, RZ ;  /* 0xd2511f5300027825 */ /* 0x000fc800078e00ff */
[----:B------:R-:W-:Y:S01]  /*8d10*/  IMAD.WIDE.U32 R36, R6, -0x2daee0ad, RZ ;  /* 0xd2511f5306247825 */ /* 0x000fe200078e00ff */
[----:B------:R-:W-:Y:S01]  /*8d20*/  LOP3.LUT R7, R3, R163, R76, 0x96, !PT ;  /* 0x000000a303077212 */ /* 0x000fe200078e964c */
[----:B------:R-:W-:Y:S02]  /*8d30*/  HMMA.16816.F32.BF16 R132, R8, R84, R16 ;  /* 0x000000540884723c */ /* 0x000fe40000041810 */
[----:B------:R-:W-:Y:S01]  /*8d40*/  IMAD.WIDE.U32 R38, R4, -0x2daee0ad, RZ ;  /* 0xd2511f5304267825 */ /* 0x000fe200078e00ff */
[----:B------:R-:W-:-:S03]  /*8d50*/  LOP3.LUT R6, R37, R160, R2, 0x96, !PT ;  /* 0x000000a025067212 */ /* 0x000fc600078e9602 */
[----:B------:R-:W-:Y:S02]  /*8d60*/  IMAD.WIDE.U32 R2, R5, -0x2daee0ad, RZ ;  /* 0xd2511f5305027825 */ /* 0x000fe400078e00ff */
[----:B------:R-:W-:Y:S02]  /*8d70*/  HMMA.16816.F32.BF16 R164, R8, R108, R40 ;  /* 0x0000006c08a4723c */ /* 0x000fe40000041828 */
[----:B------:R-:W-:Y:S01]  /*8d80*/  IMAD.WIDE.U32 R18, R6, -0x326172a9, RZ ;  /* 0xcd9e8d5706127825 */ /* 0x000fe200078e00ff */
[----:B------:R-:W-:Y:S02]  /*8d90*/  LOP3.LUT R4, R3, R163, R46, 0x96, !PT ;  /* 0x000000a303047212 */ /* 0x000fe400078e962e */
[----:B------:R-:W-:Y:S01]  /*8da0*/  LOP3.LUT R0, R39, R160, R2, 0x96, !PT ;  /* 0x000000a027007212 */ /* 0x000fe200078e9602 */
[----:B------:R-:W-:Y:S02]  /*8db0*/  IMAD.WIDE.U32 R2, R7, -0x326172a9, RZ ;  /* 0xcd9e8d5707027825 */ /* 0x000fe400078e00ff */
[----:B------:R-:W-:Y:S02]  /*8dc0*/  HMMA.16816.F32.BF16 R40, R12, R88, RZ ;  /* 0x000000580c28723c */ /* 0x000fe400000418ff */
[----:B------:R-:W-:Y:S01]  /*8dd0*/  IMAD.WIDE.U32 R34, R0, -0x326172a9, RZ ;  /* 0xcd9e8d5700227825 */ /* 0x000fe200078e00ff */
[----:B------:R-:W-:-:S02]  /*8de0*/  LOP3.LUT R6, R3, R157, R158, 0x96, !PT ;  /* 0x0000009d03067212 */ /* 0x000fc400078e969e */
[-C--:B------:R-:W-:Y:S01]  /*8df0*/  LOP3.LUT R5, R19, R156.reuse, R2, 0x96, !PT ;  /* 0x0000009c13057212 */ /* 0x080fe200078e9602 */
[----:B------:R-:W-:Y:S02]  /*8e00*/  IMAD.WIDE.U32 R2, R4, -0x326172a9, RZ ;  /* 0xcd9e8d5704027825 */ /* 0x000fe400078e00ff */
[----:B------:R-:W-:Y:S01]  /*8e10*/  HMMA.16816.F32.BF16 R168, R20, R108, R56 ;  /* 0x0000006c14a8723c */ /* 0x000fe20000041838 */
[----:B------:R-:W1:Y:S01]  /*8e20*/  LDSM.16.MT88.4 R56, [R192+0xb400] ;  /* 0x00b40000c038783b */ /* 0x000e620000004200 */
[----:B------:R-:W-:Y:S01]  /*8e30*/  IMAD.WIDE.U32 R16, R5, -0x2daee0ad, RZ ;  /* 0xd2511f5305107825 */ /* 0x000fe200078e00ff */
[----:B------:R-:W-:Y:S02]  /*8e40*/  LOP3.LUT R4, R3, R157, R220, 0x96, !PT ;  /* 0x0000009d03047212 */ /* 0x000fe400078e96dc */
[----:B------:R-:W-:Y:S01]  /*8e50*/  LOP3.LUT R0, R35, R156, R2, 0x96, !PT ;  /* 0x0000009c23007212 */ /* 0x000fe200078e9602 */
[----:B------:R-:W-:-:S05]  /*8e60*/  IMAD.WIDE.U32 R2, R6, -0x2daee0ad, RZ ;  /* 0xd2511f5306027825 */ /* 0x000fca00078e00ff */
[----:B------:R-:W-:Y:S01]  /*8e70*/  LOP3.LUT R6, R3, R183, R36, 0x96, !PT ;  /* 0x000000b703067212 */ /* 0x000fe200078e9624 */
[----:B------:R-:W-:Y:S01]  /*8e80*/  IMAD.WIDE.U32 R36, R0, -0x2daee0ad, RZ ;  /* 0xd2511f5300247825 */ /* 0x000fe200078e00ff */
[----:B------:R-:W-:-:S03]  /*8e90*/  LOP3.LUT R5, R17, R184, R2, 0x96, !PT ;  /* 0x000000b811057212 */ /* 0x000fc600078e9602 */
[----:B------:R-:W-:Y:S01]  /*8ea0*/  IMAD.WIDE.U32 R2, R4, -0x2daee0ad, RZ ;  /* 0xd2511f5304027825 */ /* 0x000fe200078e00ff */
[----:B------:R-:W-:Y:S03]  /*8eb0*/  HMMA.16816.F32.BF16 R204, R8, R80, R40 ;  /* 0x0000005008cc723c */ /* 0x000fe60000041828 */
[----:B------:R-:W-:Y:S01]  /*8ec0*/  IMAD.WIDE.U32 R6, R6, -0x326172a9, RZ ;  /* 0xcd9e8d5706067825 */ /* 0x000fe200078e00ff */
[----:B------:R-:W-:Y:S02]  /*8ed0*/  LOP3.LUT R4, R3, R183, R38, 0x96, !PT ;  /* 0x000000b703047212 */ /* 0x000fe400078e9626 */
[----:B------:R-:W-:Y:S01]  /*8ee0*/  LOP3.LUT R0, R37, R184, R2, 0x96, !PT ;  /* 0x000000b825007212 */ /* 0x000fe200078e9602 */
[----:B------:R-:W-:Y:S01]  /*8ef0*/  IMAD.WIDE.U32 R2, R5, -0x326172a9, RZ ;  /* 0xcd9e8d5705027825 */ /* 0x000fe200078e00ff */
[----:B------:R-:W-:-:S03]  /*8f00*/  LOP3.LUT R7, R7, R147, R18, 0x96, !PT ;  /* 0x0000009307077212 */ /* 0x000fc600078e9612 */
[----:B------:R-:W-:Y:S01]  /*8f10*/  IMAD.WIDE.U32 R4, R4, -0x326172a9, RZ ;  /* 0xcd9e8d5704047825 */ /* 0x000fe200078e00ff */
[----:B------:R-:W-:Y:S02]  /*8f20*/  LOP3.LUT R6, R3, R251, R6, 0x96, !PT ;  /* 0x000000fb03067212 */ /* 0x000fe400078e9606 */
[C---:B------:R-:W-:Y:S02]  /*8f30*/  LOP3.LUT R17, R2.reuse, 0xffff, RZ, 0xc0, !PT ;  /* 0x0000ffff02117812 */ /* 0x040fe400078ec0ff */
[----:B------:R-:W-:Y:S02]  /*8f40*/  LOP3.LUT R35, R2, 0xff, RZ, 0xc0, !PT ;  /* 0x000000ff02237812 */ /* 0x000fe400078ec0ff */
[--C-:B------:R-:W-:Y:S02]  /*8f50*/  SHF.R.U32.HI R19, RZ, 0x10, R2.reuse ;  /* 0x00000010ff137819 */ /* 0x100fe40000011602 */
[----:B------:R-:W-:Y:S01]  /*8f60*/  SHF.R.U32.HI R18, RZ, 0x18, R2 ;  /* 0x00000018ff127819 */ /* 0x000fe20000011602 */
[----:B------:R-:W-:Y:S01]  /*8f70*/  IMAD.WIDE.U32 R2, R0, -0x326172a9, RZ ;  /* 0xcd9e8d5700027825 */ /* 0x000fe200078e00ff */
[----:B------:R-:W-:-:S02]  /*8f80*/  LOP3.LUT R0, R5, R147, R34, 0x96, !PT ;  /* 0x0000009305007212 */ /* 0x000fc400078e9622 */
[----:B------:R-:W-:Y:S01]  /*8f90*/  SHF.R.U32.HI R17, RZ, 0x8, R17 ;  /* 0x00000008ff117819 */ /* 0x000fe20000011611 */
[----:B------:R-:W-:Y:S01]  /*8fa0*/  IMAD.MOV.U32 R147, RZ, RZ, R144 ;  /* 0x000000ffff937224 */ /* 0x000fe200078e0090 */
[----:B------:R-:W-:Y:S01]  /*8fb0*/  LOP3.LUT R4, R3, R251, R4, 0x96, !PT ;  /* 0x000000fb03047212 */ /* 0x000fe200078e9604 */
[----:B------:R-:W-:Y:S01]  /*8fc0*/  IMAD.MOV.U32 R144, RZ, RZ, R182 ;  /* 0x000000ffff907224 */ /* 0x000fe200078e00b6 */
[C---:B------:R-:W-:Y:S02]  /*8fd0*/  LOP3.LUT R39, R2.reuse, 0xffff, RZ, 0xc0, !PT ;  /* 0x0000ffff02277812 */ /* 0x040fe400078ec0ff */
[----:B------:R-:W-:Y:S02]  /*8fe0*/  LOP3.LUT R41, R2, 0xff, RZ, 0xc0, !PT ;  /* 0x000000ff02297812 */ /* 0x000fe400078ec0ff */
[--C-:B------:R-:W-:Y:S02]  /*8ff0*/  SHF.R.U32.HI R40, RZ, 0x10, R2.reuse ;  /* 0x00000010ff287819 */ /* 0x100fe40000011602 */
[----:B------:R-:W-:Y:S01]  /*9000*/  SHF.R.U32.HI R42, RZ, 0x18, R2 ;  /* 0x00000018ff2a7819 */ /* 0x000fe20000011602 */
[----:B------:R-:W-:Y:S01]  /*9010*/  IMAD.WIDE.U32 R2, R7, -0x2daee0ad, RZ ;  /* 0xd2511f5307027825 */ /* 0x000fe200078e00ff */
[----:B------:R-:W-:-:S02]  /*9020*/  LOP3.LUT R5, R19, 0xff, RZ, 0xc0, !PT ;  /* 0x000000ff13057812 */ /* 0x000fc400078ec0ff */
[----:B------:R-:W-:Y:S02]  /*9030*/  PRMT R76, R35, 0x5410, R17 ;  /* 0x00005410234c7816 */ /* 0x000fe40000000011 */
[----:B------:R-:W-:Y:S02]  /*9040*/  PRMT R75, R5, 0x5410, R18 ;  /* 0x00005410054b7816 */ /* 0x000fe40000000012 */
[----:B------:R-:W-:Y:S02]  /*9050*/  LOP3.LUT R5, R3, R249, R16, 0x96, !PT ;  /* 0x000000f903057212 */ /* 0x000fe400078e9610 */
[C---:B------:R-:W-:Y:S02]  /*9060*/  LOP3.LUT R17, R2.reuse, 0xffff, RZ, 0xc0, !PT ;  /* 0x0000ffff02117812 */ /* 0x040fe400078ec0ff */
[----:B------:R-:W-:Y:S02]  /*9070*/  LOP3.LUT R34, R2, 0xff, RZ, 0xc0, !PT ;  /* 0x000000ff02227812 */ /* 0x000fe400078ec0ff */
[----:B------:R-:W-:-:S02]  /*9080*/  SHF.R.U32.HI R19, RZ, 0x10, R2 ;  /* 0x00000010ff137819 */ /* 0x000fc40000011602 */
[----:B------:R-:W-:Y:S01]  /*9090*/  SHF.R.U32.HI R18, RZ, 0x18, R2 ;  /* 0x00000018ff127819 */ /* 0x000fe20000011602 */
[----:B------:R-:W-:Y:S01]  /*90a0*/  IMAD.WIDE.U32 R2, R0, -0x2daee0ad, RZ ;  /* 0xd2511f5300027825 */ /* 0x000fe200078e00ff */
[----:B------:R-:W-:Y:S02]  /*90b0*/  SHF.R.U32.HI R7, RZ, 0x10, R6 ;  /* 0x00000010ff077819 */ /* 0x000fe40000011606 */
[----:B------:R-:W-:Y:S02]  /*90c0*/  LOP3.LUT R16, R6, 0xff, RZ, 0xc0, !PT ;  /* 0x000000ff06107812 */ /* 0x000fe400078ec0ff */
[----:B------:R-:W-:Y:S02]  /*90d0*/  LOP3.LUT R0, R3, R249, R36, 0x96, !PT ;  /* 0x000000f903007212 */ /* 0x000fe400078e9624 */
[C---:B------:R-:W-:Y:S02]  /*90e0*/  LOP3.LUT R35, R2.reuse, 0xffff, RZ, 0xc0, !PT ;  /* 0x0000ffff02237812 */ /* 0x040fe400078ec0ff */
[----:B------:R-:W-:-:S02]  /*90f0*/  LOP3.LUT R38, R2, 0xff, RZ, 0xc0, !PT ;  /* 0x000000ff02267812 */ /* 0x000fc400078ec0ff */
[--C-:B------:R-:W-:Y:S02]  /*9100*/  SHF.R.U32.HI R37, RZ, 0x10, R2.reuse ;  /* 0x00000010ff257819 */ /* 0x100fe40000011602 */
[----:B------:R-:W-:Y:S02]  /*9110*/  SHF.R.U32.HI R36, RZ, 0x18, R2 ;  /* 0x00000018ff247819 */ /* 0x000fe40000011602 */
[----:B------:R-:W-:Y:S02]  /*9120*/  LOP3.LUT R2, R6, 0xffff, RZ, 0xc0, !PT ;  /* 0x0000ffff06027812 */ /* 0x000fe400078ec0ff */
[----:B------:R-:W-:Y:S02]  /*9130*/  SHF.R.U32.HI R6, RZ, 0x18, R6 ;  /* 0x00000018ff067819 */ /* 0x000fe40000011606 */
[----:B------:R-:W-:Y:S02]  /*9140*/  SHF.R.U32.HI R3, RZ, 0x8, R2 ;  /* 0x00000008ff037819 */ /* 0x000fe40000011602 */
[----:B------:R-:W-:-:S02]  /*9150*/  LOP3.LUT R2, R7, 0xff, RZ, 0xc0, !PT ;  /* 0x000000ff07027812 */ /* 0x000fc400078ec0ff */
[----:B------:R-:W-:Y:S02]  /*9160*/  PRMT R74, R16, 0x5410, R3 ;  /* 0x00005410104a7816 */ /* 0x000fe40000000003 */
[----:B------:R-:W-:Y:S02]  /*9170*/  PRMT R73, R2, 0x5410, R6 ;  /* 0x0000541002497816 */ /* 0x000fe40000000006 */
[----:B------:R-:W-:Y:S02]  /*9180*/  LOP3.LUT R2, R19, 0xff, RZ, 0xc0, !PT ;  /* 0x000000ff13027812 */ /* 0x000fe400078ec0ff */
[----:B------:R-:W-:Y:S02]  /*9190*/  SHF.R.U32.HI R3, RZ, 0x8, R17 ;  /* 0x00000008ff037819 */ /* 0x000fe40000011611 */
[----:B------:R-:W-:Y:S02]  /*91a0*/  PRMT R69, R2, 0x5410, R18 ;  /* 0x0000541002457816 */ /* 0x000fe40000000012 */
[----:B------:R-:W-:Y:S01]  /*91b0*/  LOP3.LUT R2, R4, 0xffff, RZ, 0xc0, !PT ;  /* 0x0000ffff04027812 */ /* 0x000fe200078ec0ff */
[----:B------:R-:W-:Y:S01]  /*91c0*/  HMMA.16816.F32.BF16 R16, R24, R60, RZ ;  /* 0x0000003c1810723c */ /* 0x000fe200000418ff */
[----:B------:R-:W-:Y:S01]  /*91d0*/  PRMT R70, R34, 0x5410, R3 ;  /* 0x0000541022467816 */ /* 0x000fe20000000003 */
[----:B------:R-:W-:Y:S01]  /*91e0*/  FADD.FTZ R34, R189, R98 ;  /* 0x00000062bd227221 */ /* 0x000fe20000010000 */
[----:B------:R-:W-:-:S02]  /*91f0*/  SHF.R.U32.HI R3, RZ, 0x8, R2 ;  /* 0x00000008ff037819 */ /* 0x000fc40000011602 */
[----:B------:R-:W-:Y:S02]  /*9200*/  LOP3.LUT R2, R4, 0xff, RZ, 0xc0, !PT ;  /* 0x000000ff04027812 */ /* 0x000fe400078ec0ff */
[----:B------:R-:W-:Y:S02]  /*9210*/  LOP3.LUT R6, R40, 0xff, RZ, 0xc0, !PT ;  /* 0x000000ff28067812 */ /* 0x000fe400078ec0ff */
[----:B------:R-:W-:Y:S02]  /*9220*/  PRMT R68, R2, 0x5410, R3 ;  /* 0x0000541002447816 */ /* 0x000fe40000000003 */
[----:B------:R-:W-:Y:S02]  /*9230*/  SHF.R.U32.HI R2, RZ, 0x10, R4 ;  /* 0x00000010ff027819 */ /* 0x000fe40000011604 */
[----:B------:R-:W-:Y:S02]  /*9240*/  PRMT R71, R6, 0x5410, R42 ;  /* 0x0000541006477816 */ /* 0x000fe4000000002a */
[----:B------:R-:W-:-:S02]  /*9250*/  SHF.R.U32.HI R6, RZ, 0x18, R4 ;  /* 0x00000018ff067819 */ /* 0x000fc40000011604 */
[----:B------:R-:W-:Y:S02]  /*9260*/  LOP3.LUT R4, R2, 0xff, RZ, 0xc0, !PT ;  /* 0x000000ff02047812 */ /* 0x000fe400078ec0ff */
[----:B------:R-:W-:Y:S02]  /*9270*/  LOP3.LUT R2, R37, 0xff, RZ, 0xc0, !PT ;  /* 0x000000ff25027812 */ /* 0x000fe400078ec0ff */
[----:B------:R-:W-:Y:S02]  /*9280*/  SHF.R.U32.HI R3, RZ, 0x8, R35 ;  /* 0x00000008ff037819 */ /* 0x000fe40000011623 */
[----:B------:R-:W-:Y:S02]  /*9290*/  PRMT R46, R2, 0x5410, R36 ;  /* 0x00005410022e7816 */ /* 0x000fe40000000024 */
[----:B------:R-:W-:Y:S02]  /*92a0*/  LOP3.LUT R2, R5, 0xffff, RZ, 0xc0, !PT ;  /* 0x0000ffff05027812 */ /* 0x000fe400078ec0ff */
[----:B------:R-:W-:Y:S01]  /*92b0*/  PRMT R45, R38, 0x5410, R3 ;  /* 0x00005410262d7816 */ /* 0x000fe20000000003 */
[----:B------:R-:W-:Y:S01]  /*92c0*/  HSET2.LE.AND R46, R46, R44, PT ;  /* 0x0000002c2e2e7233 */ /* 0x000fe20003803000 */
[----:B------:R-:W-:-:S02]  /*92d0*/  SHF.R.U32.HI R3, RZ, 0x8, R2 ;  /* 0x00000008ff037819 */ /* 0x000fc40000011602 */
[----:B------:R-:W-:Y:S01]  /*92e0*/  SHF.R.U32.HI R7, RZ, 0x8, R39 ;  /* 0x00000008ff077819 */ /* 0x000fe20000011627 */
[--C-:B------:R-:W-:Y:S01]  /*92f0*/  HSET2.LE.AND R45, R45, R44.reuse, PT ;  /* 0x0000002c2d2d7233 */ /* 0x100fe20003803000 */
[----:B------:R-:W-:Y:S01]  /*9300*/  LOP3.LUT R2, R5, 0xff, RZ, 0xc0, !PT ;  /* 0x000000ff05027812 */ /* 0x000fe200078ec0ff */
[----:B------:R-:W-:Y:S01]  /*9310*/  LDSM.16.MT88.4 R36, [R194+0xb400] ;  /* 0x00b40000c224783b */ /* 0x000fe20000004200 */
[----:B------:R-:W-:Y:S02]  /*9320*/  PRMT R72, R41, 0x5410, R7 ;  /* 0x0000541029487816 */ /* 0x000fe40000000007 */
[----:B------:R-:W-:Y:S01]  /*9330*/  PRMT R66, R2, 0x5410, R3 ;  /* 0x0000541002427816 */ /* 0x000fe20000000003 */
[----:B------:R-:W2:Y:S01]  /*9340*/  LDSM.16.MT88.4 R40, [R194+0xb000] ;  /* 0x00b00000c228783b */ /* 0x000ea20000004200 */
[--C-:B------:R-:W-:Y:S01]  /*9350*/  SHF.R.U32.HI R3, RZ, 0x10, R5.reuse ;  /* 0x00000010ff037819 */ /* 0x100fe20000011605 */
[----:B------:R-:W-:Y:S01]  /*9360*/  HSET2.LE.AND R35, R72, R44, PT ;  /* 0x0000002c48237233 */ /* 0x000fe20003803000 */
[----:B------:R-:W-:-:S02]  /*9370*/  SHF.R.U32.HI R7, RZ, 0x18, R5 ;  /* 0x00000018ff077819 */ /* 0x000fc40000011605 */
[----:B------:R-:W-:Y:S02]  /*9380*/  LOP3.LUT R2, R0, 0xffff, RZ, 0xc0, !PT ;  /* 0x0000ffff00027812 */ /* 0x000fe400078ec0ff */
[----:B------:R-:W-:Y:S02]  /*9390*/  SHF.R.U32.HI R5, RZ, 0x10, R0 ;  /* 0x00000010ff057819 */ /* 0x000fe40000011600 */
[----:B------:R-:W-:Y:S02]  /*93a0*/  PRMT R67, R4, 0x5410, R6 ;  /* 0x0000541004437816 */ /* 0x000fe40000000006 */
[----:B------:R-:W-:Y:S02]  /*93b0*/  LOP3.LUT R6, R0, 0xff, RZ, 0xc0, !PT ;  /* 0x000000ff00067812 */ /* 0x000fe400078ec0ff */
[----:B------:R-:W-:Y:S02]  /*93c0*/  SHF.R.U32.HI R4, RZ, 0x18, R0 ;  /* 0x00000018ff047819 */ /* 0x000fe40000011600 */
[----:B------:R-:W-:-:S02]  /*93d0*/  LOP3.LUT R3, R3, 0xff, RZ, 0xc0, !PT ;  /* 0x000000ff03037812 */ /* 0x000fc400078ec0ff */
[----:B------:R-:W-:Y:S02]  /*93e0*/  SHF.R.U32.HI R2, RZ, 0x8, R2 ;  /* 0x00000008ff027819 */ /* 0x000fe40000011602 */
[----:B------:R-:W-:Y:S02]  /*93f0*/  LOP3.LUT R0, R5, 0xff, RZ, 0xc0, !PT ;  /* 0x000000ff05007812 */ /* 0x000fe400078ec0ff */
[----:B------:R-:W-:Y:S01]  /*9400*/  PRMT R65, R3, 0x5410, R7 ;  /* 0x0000541003417816 */ /* 0x000fe20000000007 */
[----:B------:R-:W-:Y:S01]  /*9410*/  FADD.FTZ R3, R190, R100 ;  /* 0x00000064be037221 */ /* 0x000fe20000010000 */
[----:B------:R-:W-:Y:S01]  /*9420*/  PRMT R64, R6, 0x5410, R2 ;  /* 0x0000541006407816 */ /* 0x000fe20000000002 */
[----:B------:R-:W-:Y:S01]  /*9430*/  FADD.FTZ R2, R191, R106 ;  /* 0x0000006abf027221 */ /* 0x000fe20000010000 */
[----:B------:R-:W-:Y:S01]  /*9440*/  PRMT R55, R0, 0x5410, R4 ;  /* 0x0000541000377816 */ /* 0x000fe20000000004 */
[----:B------:R-:W-:Y:S01]  /*9450*/  IMAD.MOV.U32 R106, RZ, RZ, R181 ;  /* 0x000000ffff6a7224 */ /* 0x000fe200078e00b5 */
[----:B------:R-:W-:Y:S01]  /*9460*/  HMMA.16816.F32.BF16 R4, R12, R60, RZ ;  /* 0x0000003c0c04723c */ /* 0x000fe200000418ff */
[----:B------:R-:W-:Y:S01]  /*9470*/  FADD.FTZ R0, R188, R101 ;  /* 0x00000065bc007221 */ /* 0x000fe20000010000 */
[----:B------:R-:W-:Y:S01]  /*9480*/  LOP3.LUT R94, R131, R45, RZ, 0xc0, !PT ;  /* 0x0000002d835e7212 */ /* 0x000fe200078ec0ff */
[----:B------:R-:W-:Y:S01]  /*9490*/  FADD.FTZ R3, R238, R3 ;  /* 0x00000003ee037221 */ /* 0x000fe20000010000 */
[----:B------:R-:W-:Y:S01]  /*94a0*/  LOP3.LUT R95, R130, R46, RZ, 0xc0, !PT ;  /* 0x0000002e825f7212 */ /* 0x000fe200078ec0ff */
[----:B------:R-:W-:-:S02]  /*94b0*/  FADD.FTZ R0, R154, R0 ;  /* 0x000000009a007221 */ /* 0x000fc40000010000 */
[----:B------:R-:W-:Y:S01]  /*94c0*/  FADD.FTZ R3, R237, R3 ;  /* 0x00000003ed037221 */ /* 0x000fe20000010000 */
[----:B-1----:R-:W-:Y:S01]  /*94d0*/  HMMA.16816.F32.BF16 R188, R20, R56, R16 ;  /* 0x0000003814bc723c */ /* 0x002fe20000041810 */
[----:B------:R-:W-:Y:S02]  /*94e0*/  FADD.FTZ R0, R155, R0 ;  /* 0x000000009b007221 */ /* 0x000fe40000010000 */
[----:B------:R-:W-:Y:S02]  /*94f0*/  IMAD.MOV.U32 R238, RZ, RZ, R185 ;  /* 0x000000ffffee7224 */ /* 0x000fe400078e00b9 */
[----:B------:R-:W-:Y:S02]  /*9500*/  FADD.FTZ R0, R152, R0 ;  /* 0x0000000098007221 */ /* 0x000fe40000010000 */
[----:B------:R-:W-:Y:S01]  /*9510*/  FADD.FTZ R54, R219, R3 ;  /* 0x00000003db367221 */ /* 0x000fe20000010000 */
[----:B--2---:R-:W-:Y:S01]  /*9520*/  HMMA.16816.F32.BF16 R16, R24, R40, RZ ;  /* 0x000000281810723c */ /* 0x004fe200000418ff */
[----:B------:R-:W-:Y:S01]  /*9530*/  FADD.FTZ R101, R153, R0 ;  /* 0x0000000099657221 */ /* 0x000fe20000010000 */
[--C-:B------:R-:W-:Y:S01]  /*9540*/  HSET2.LE.AND R0, R76, R44.reuse, PT ;  /* 0x0000002c4c007233 */ /* 0x100fe20003803000 */
[----:B------:R-:W-:Y:S01]  /*9550*/  IMAD.MOV.U32 R219, RZ, RZ, R143 ;  /* 0x000000ffffdb7224 */ /* 0x000fe200078e008f */
[----:B------:R-:W-:Y:S01]  /*9560*/  HSET2.LE.AND R3, R70, R44, PT ;  /* 0x0000002c46037233 */ /* 0x000fe20003803000 */
[----:B------:R-:W-:-:S03]  /*9570*/  IMAD.MOV.U32 R237, RZ, RZ, R145 ;  /* 0x000000ffffed7224 */ /* 0x000fc600078e0091 */
[----:B------:R-:W-:Y:S01]  /*9580*/  HMMA.16816.F32.BF16 R180, R8, R56, R4 ;  /* 0x0000003808b4723c */ /* 0x000fe20000041804 */
[----:B------:R-:W-:-:S06]  /*9590*/  LOP3.LUT R98, R201, R3, RZ, 0xc0, !PT ;  /* 0x00000003c9627212 */ /* 0x000fcc00078ec0ff */
[----:B------:R-:W-:Y:S01]  /*95a0*/  FADD.FTZ R4, R245, R2 ;  /* 0x00000002f5047221 */ /* 0x000fe20000010000 */
[C---:B------:R-:W-:Y:S01]  /*95b0*/  HMMA.16816.F32.BF16 R76, R12.reuse, R122, RZ ;  /* 0x0000007a0c4c723c */ /* 0x040fe200000418ff */
[----:B------:R-:W-:Y:S02]  /*95c0*/  FADD.FTZ R2, R162, R34 ;  /* 0x00000022a2027221 */ /* 0x000fe40000010000 */
[----:B------:R-:W-:Y:S02]  /*95d0*/  FADD.FTZ R4, R246, R4 ;  /* 0x00000004f6047221 */ /* 0x000fe40000010000 */
[----:B------:R-:W-:Y:S02]  /*95e0*/  FADD.FTZ R2, R187, R2 ;  /* 0x00000002bb027221 */ /* 0x000fe40000010000 */
[----:B------:R-:W-:Y:S02]  /*95f0*/  FADD.FTZ R34, R224, R4 ;  /* 0x00000004e0227221 */ /* 0x000fe40000010000 */
[----:B------:R-:W-:Y:S01]  /*9600*/  HMMA.16816.F32.BF16 R4, R12, R40, RZ ;  /* 0x000000280c04723c */ /* 0x000fe200000418ff */
[----:B------:R-:W-:-:S02]  /*9610*/  IMAD.MOV.U32 R224, RZ, RZ, R186 ;  /* 0x000000ffffe07224 */ /* 0x000fc400078e00ba */
[----:B------:R-:W-:Y:S01]  /*9620*/  FADD.FTZ R47, R161, R2 ;  /* 0x00000002a12f7221 */ /* 0x000fe20000010000 */
[--C-:B------:R-:W-:Y:S01]  /*9630*/  HSET2.LE.AND R2, R75, R44.reuse, PT ;  /* 0x0000002c4b027233 */ /* 0x100fe20003803000 */
[----:B------:R-:W-:Y:S01]  /*9640*/  FADD.FTZ R100, R226, R34 ;  /* 0x00000022e2647221 */ /* 0x000fe20000010000 */
[--C-:B------:R-:W-:Y:S01]  /*9650*/  HSET2.LE.AND R34, R65, R44.reuse, PT ;  /* 0x0000002c41227233 */ /* 0x100fe20003803000 */
[----:B------:R-:W-:Y:S01]  /*9660*/  IMAD.MOV.U32 R245, RZ, RZ, R147 ;  /* 0x000000fffff57224 */ /* 0x000fe200078e0093 */
[----:B------:R-:W-:Y:S01]  /*9670*/  HMMA.16816.F32.BF16 R184, R20, R36, R16 ;  /* 0x0000002414b8723c */ /* 0x000fe20000041810 */
[--C-:B------:R-:W-:Y:S01]  /*9680*/  HSET2.LE.AND R40, R67, R44.reuse, PT ;  /* 0x0000002c43287233 */ /* 0x100fe20003803000 */
[----:B------:R-:W-:Y:S01]  /*9690*/  IMAD.MOV.U32 R246, RZ, RZ, R146 ;  /* 0x000000fffff67224 */ /* 0x000fe200078e0092 */
[----:B------:R-:W-:Y:S01]  /*96a0*/  HSET2.LE.AND R41, R64, R44, PT ;  /* 0x0000002c40297233 */ /* 0x000fe20003803000 */
[----:B------:R-:W-:Y:S01]  /*96b0*/  IMAD.MOV.U32 R226, RZ, RZ, R144 ;  /* 0x000000ffffe27224 */ /* 0x000fe200078e0090 */
[----:B------:R-:W-:-:S02]  /*96c0*/  LOP3.LUT R97, R203, R34, RZ, 0xc0, !PT ;  /* 0x00000022cb617212 */ /* 0x000fc400078ec0ff */
[----:B------:R-:W-:Y:S01]  /*96d0*/  LOP3.LUT R18, R214, R0, RZ, 0xc0, !PT ;  /* 0x00000000d6127212 */ /* 0x000fe200078ec0ff */
[----:B------:R-:W-:Y:S01]  /*96e0*/  HMMA.16816.F32.BF16 R76, R8, R110, R76 ;  /* 0x0000006e084c723c */ /* 0x000fe2000004184c */
[----:B------:R-:W-:Y:S01]  /*96f0*/  LOP3.LUT R92, R136, R41, RZ, 0xc0, !PT ;  /* 0x00000029885c7212 */ /* 0x000fe200078ec0ff */
[----:B------:R-:W-:Y:S01]  /*9700*/  FADD.FTZ R0, R243, R101 ;  /* 0x00000065f3007221 */ /* 0x000fe20000010000 */
[----:B------:R-:W-:-:S03]  /*9710*/  LOP3.LUT R19, R213, R2, RZ, 0xc0, !PT ;  /* 0x00000002d5137212 */ /* 0x000fc600078ec0ff */
[----:B------:R-:W-:Y:S02]  /*9720*/  FADD.FTZ R0, R244, R0 ;  /* 0x00000000f4007221 */ /* 0x000fe40000010000 */
[----:B------:R-:W-:Y:S07]  /*9730*/  HMMA.16816.F32.BF16 R156, R8, R36, R4 ;  /* 0x00000024089c723c */ /* 0x000fee0000041804 */
[--C-:B------:R-:W-:Y:S02]  /*9740*/  HSET2.LE.AND R5, R74, R44.reuse, PT ;  /* 0x0000002c4a057233 */ /* 0x100fe40003803000 */
[----:B------:R-:W-:-:S02]  /*9750*/  HSET2.LE.AND R6, R73, R44, PT ;  /* 0x0000002c49067233 */ /* 0x000fc40003803000 */
[--C-:B------:R-:W-:Y:S01]  /*9760*/  HSET2.LE.AND R36, R71, R44.reuse, PT ;  /* 0x0000002c47247233 */ /* 0x100fe20003803000 */
[C---:B------:R-:W-:Y:S01]  /*9770*/  HMMA.16816.F32.BF16 R72, R12.reuse, R126, RZ ;  /* 0x0000007e0c48723c */ /* 0x040fe200000418ff */
[--C-:B------:R-:W-:Y:S01]  /*9780*/  HSET2.LE.AND R4, R69, R44.reuse, PT ;  /* 0x0000002c45047233 */ /* 0x100fe20003803000 */
[----:B------:R-:W-:Y:S01]  /*9790*/  LOP3.LUT R16, R216, R5, RZ, 0xc0, !PT ;  /* 0x00000005d8107212 */ /* 0x000fe200078ec0ff */
[--C-:B------:R-:W-:Y:S01]  /*97a0*/  HSET2.LE.AND R37, R68, R44.reuse, PT ;  /* 0x0000002c44257233 */ /* 0x100fe20003803000 */
[----:B------:R-:W-:Y:S01]  /*97b0*/  LOP3.LUT R17, R215, R6, RZ, 0xc0, !PT ;  /* 0x00000006d7117212 */ /* 0x000fe200078ec0ff */
[--C-:B------:R-:W-:Y:S01]  /*97c0*/  HSET2.LE.AND R7, R66, R44.reuse, PT ;  /* 0x0000002c42077233 */ /* 0x100fe20003803000 */
[----:B------:R-:W-:Y:S01]  /*97d0*/  LOP3.LUT R99, R200, R4, RZ, 0xc0, !PT ;  /* 0x00000004c8637212 */ /* 0x000fe200078ec0ff */
[----:B------:R-:W-:Y:S01]  /*97e0*/  HSET2.LE.AND R44, R55, R44, PT ;  /* 0x0000002c372c7233 */ /* 0x000fe20003803000 */
[----:B------:R-:W-:Y:S01]  /*97f0*/  FADD.FTZ R55, R225, R54 ;  /* 0x00000036e1377221 */ /* 0x000fe20000010000 */
[C---:B------:R-:W-:Y:S01]  /*9800*/  HMMA.16816.F32.BF16 R68, R12.reuse, R118, RZ ;  /* 0x000000760c44723c */ /* 0x040fe200000418ff */
[----:B------:R-:W-:Y:S01]  /*9810*/  FADD.FTZ R54, R218, R47 ;  /* 0x0000002fda367221 */ /* 0x000fe20000010000 */
[----:B------:R-:W-:Y:S01]  /*9820*/  LOP3.LUT R96, R212, R7, RZ, 0xc0, !PT ;  /* 0x00000007d4607212 */ /* 0x000fe200078ec0ff */
[----:B------:R-:W-:Y:S01]  /*9830*/  IMAD.MOV.U32 R225, RZ, RZ, R141 ;  /* 0x000000ffffe17224 */ /* 0x000fe200078e008d */
[----:B------:R-:W-:Y:S01]  /*9840*/  LOP3.LUT R93, R107, R44, RZ, 0xc0, !PT ;  /* 0x0000002c6b5d7212 */ /* 0x000fe200078ec0ff */
[----:B------:R-:W-:Y:S01]  /*9850*/  IMAD.MOV.U32 R218, RZ, RZ, R142 ;  /* 0x000000ffffda7224 */ /* 0x000fe200078e008e */
[----:B------:R-:W-:Y:S01]  /*9860*/  LOP3.LUT R6, R138, R35, RZ, 0xc0, !PT ;  /* 0x000000238a067212 */ /* 0x000fe200078ec0ff */
[----:B------:R-:W-:Y:S01]  /*9870*/  FADD.FTZ R3, R225, R55 ;  /* 0x00000037e1037221 */ /* 0x000fe20000010000 */
[----:B------:R-:W-:Y:S01]  /*9880*/  HMMA.16816.F32.BF16 R64, R12, R90, RZ ;  /* 0x0000005a0c40723c */ /* 0x000fe200000418ff */
[----:B------:R-:W-:Y:S01]  /*9890*/  LOP3.LUT R7, R137, R36, RZ, 0xc0, !PT ;  /* 0x0000002489077212 */ /* 0x000fe200078ec0ff */
[----:B------:R-:W-:Y:S01]  /*98a0*/  FADD.FTZ R2, R248, R54 ;  /* 0x00000036f8027221 */ /* 0x000fe20000010000 */
[----:B------:R-:W-:-:S02]  /*98b0*/  LOP3.LUT R4, R140, R37, RZ, 0xc0, !PT ;  /* 0x000000258c047212 */ /* 0x000fc400078ec0ff */
[----:B------:R-:W-:Y:S02]  /*98c0*/  LOP3.LUT R5, R139, R40, RZ, 0xc0, !PT ;  /* 0x000000288b057212 */ /* 0x000fe400078ec0ff */
[----:B------:R-:W-:Y:S01]  /*98d0*/  IADD3 R200, P0, R48, -0x80, RZ ;  /* 0xffffff8030c87810 */ /* 0x000fe20007f1e0ff */
[----:B------:R-:W-:Y:S03]  /*98e0*/  HMMA.16816.F32.BF16 R44, R12, R62, RZ ;  /* 0x0000003e0c2c723c */ /* 0x000fe600000418ff */
[----:B------:R-:W-:-:S05]  /*98f0*/  IADD3.X R201, R49, -0x1, RZ, P0, !PT ;  /* 0xffffffff31c97810 */ /* 0x000fca00007fe4ff */
[----:B------:R-:W-:Y:S08]  /*9900*/  HMMA.16816.F32.BF16 R12, R12, R42, RZ ;  /* 0x0000002a0c0c723c */ /* 0x000ff000000418ff */
[C---:B------:R-:W-:Y:S08]  /*9910*/  HMMA.16816.F32.BF16 R72, R8.reuse, R114, R72 ;  /* 0x000000720848723c */ /* 0x040ff00000041848 */
[C---:B------:R-:W-:Y:S08]  /*9920*/  HMMA.16816.F32.BF16 R128, R8.reuse, R86, R68 ;  /* 0x000000560880723c */ /* 0x040ff00000041844 */
[C---:B------:R-:W-:Y:S08]  /*9930*/  HMMA.16816.F32.BF16 R152, R8.reuse, R82, R64 ;  /* 0x000000520898723c */ /* 0x040ff00000041840 */
[C---:B------:R-:W-:Y:S08]  /*9940*/  HMMA.16816.F32.BF16 R140, R8.reuse, R58, R44 ;  /* 0x0000003a088c723c */ /* 0x040ff0000004182c */
[----:B------:R-:W-:Y:S08]  /*9950*/  HMMA.16816.F32.BF16 R136, R8, R38, R12 ;  /* 0x000000260888723c */ /* 0x000ff0000004180c */
[C---:B------:R-:W-:Y:S08]  /*9960*/  HMMA.16816.F32.BF16 R8, R24.reuse, R122, RZ ;  /* 0x0000007a1808723c */ /* 0x040ff000000418ff */
[----:B------:R-:W-:Y:S01]  /*9970*/  HMMA.16816.F32.BF16 R12, R24, R126, RZ ;  /* 0x0000007e180c723c */ /* 0x000fe200000418ff */
[----:B------:R-:W-:Y:S11]  /*9980*/  LDSM.16.MT88.4 R124, [R192+0xac00] ;  /* 0x00ac0000c07c783b */ /* 0x000ff60000004200 */
[----:B------:R-:W-:Y:S04]  /*9990*/  @!UPT UIADD3 URZ, URZ, URZ, URZ ;  /* 0x0000003f3f3ff290 */ /* 0x000fe8000fffe03f */
[----:B------:R-:W-:Y:S01]  /*99a0*/  HMMA.16816.F32.BF16 R68, R20, R110, R8 ;  /* 0x0000006e1444723c */ /* 0x000fe20000041808 */
[----:B------:R-:W-:Y:S07]  /*99b0*/  LDSM.16.MT88.4 R108, [R194+0xac00] ;  /* 0x00ac0000c26c783b */ /* 0x000fee0000004200 */
[----:B------:R-:W-:Y:S08]  /*99c0*/  HMMA.16816.F32.BF16 R8, R24, R118, RZ ;  /* 0x000000761808723c */ /* 0x000ff000000418ff */
[----:B------:R-:W-:Y:S08]  /*99d0*/  HMMA.16816.F32.BF16 R64, R20, R114, R12 ;  /* 0x000000721440723c */ /* 0x000ff0000004180c */
[----:B------:R-:W-:Y:S08]  /*99e0*/  HMMA.16816.F32.BF16 R12, R24, R90, RZ ;  /* 0x0000005a180c723c */ /* 0x000ff000000418ff */
[----:B------:R-:W-:Y:S08]  /*99f0*/  HMMA.16816.F32.BF16 R44, R20, R86, R8 ;  /* 0x00000056142c723c */ /* 0x000ff00000041808 */
[C---:B------:R-:W-:Y:S08]  /*9a00*/  HMMA.16816.F32.BF16 R8, R24.reuse, R62, RZ ;  /* 0x0000003e1808723c */ /* 0x040ff000000418ff */
[----:B------:R-:W-:Y:S08]  /*9a10*/  HMMA.16816.F32.BF16 R24, R24, R42, RZ ;  /* 0x0000002a1818723c */ /* 0x000ff000000418ff */
[C---:B------:R-:W-:Y:S01]  /*9a20*/  HMMA.16816.F32.BF16 R40, R20.reuse, R82, R12 ;  /* 0x000000521428723c */ /* 0x040fe2000004180c */
[----:B------:R-:W1:Y:S04]  /*9a30*/  LDSM.16.MT88.4 R12, [R194+0x9800] ;  /* 0x00980000c20c783b */ /* 0x000e680000004200 */
[----:B------:R-:W-:Y:S03]  /*9a40*/  LDSM.16.MT88.4 R80, [R192+0xbc00] ;  /* 0x00bc0000c050783b */ /* 0x000fe60000004200 */
[C---:B------:R-:W-:Y:S01]  /*9a50*/  HMMA.16816.F32.BF16 R56, R20.reuse, R58, R8 ;  /* 0x0000003a1438723c */ /* 0x040fe20000041808 */
[----:B------:R-:W-:Y:S07]  /*9a60*/  LDSM.16.MT88.4 R8, [R192+0xa800] ;  /* 0x00a80000c008783b */ /* 0x000fee0000004200 */
[----:B------:R-:W-:Y:S01]  /*9a70*/  HMMA.16816.F32.BF16 R24, R20, R38, R24 ;  /* 0x000000261418723c */ /* 0x000fe20000041818 */
[----:B------:R-:W2:Y:S07]  /*9a80*/  LDSM.16.MT88.4 R20, [R192+0x9800] ;  /* 0x00980000c014783b */ /* 0x000eae0000004200 */
[-C--:B-1----:R-:W-:Y:S08]  /*9a90*/  HMMA.16816.F32.BF16 R176, R16, R12.reuse, R176 ;  /* 0x0000000c10b0723c */ /* 0x082ff000000418b0 */
[----:B------:R-:W-:Y:S08]  /*9aa0*/  HMMA.16816.F32.BF16 R148, R4, R12, R148 ;  /* 0x0000000c0494723c */ /* 0x000ff00000041894 */
[-C--:B--2---:R-:W-:Y:S08]  /*9ab0*/  HMMA.16816.F32.BF16 R168, R16, R20.reuse, R168 ;  /* 0x0000001410a8723c */ /* 0x084ff000000418a8 */
[C---:B------:R-:W-:Y:S08]  /*9ac0*/  HMMA.16816.F32.BF16 R164, R4.reuse, R20, R164 ;  /* 0x0000001404a4723c */ /* 0x040ff000000418a4 */
[-C--:B------:R-:W-:Y:S08]  /*9ad0*/  HMMA.16816.F32.BF16 R160, R4, R22.reuse, R76 ;  /* 0x0000001604a0723c */ /* 0x080ff0000004184c */
[----:B------:R-:W-:Y:S01]  /*9ae0*/  HMMA.16816.F32.BF16 R36, R16, R22, R68 ;  /* 0x000000161024723c */ /* 0x000fe20000041844 */
[----:B------:R-:W1:Y:S07]  /*9af0*/  LDSM.16.MT88.4 R20, [R194+0xa800] ;  /* 0x00a80000c214783b */ /* 0x000e6e0000004200 */
[-C--:B------:R-:W-:Y:S08]  /*9b00*/  HMMA.16816.F32.BF16 R144, R4, R14.reuse, R72 ;  /* 0x0000000e0490723c */ /* 0x080ff00000041848 */
[C---:B------:R-:W-:Y:S01]  /*9b10*/  HMMA.16816.F32.BF16 R64, R16.reuse, R14, R64 ;  /* 0x0000000e1040723c */ /* 0x040fe20000041840 */
[----:B------:R-:W2:Y:S07]  /*9b20*/  LDSM.16.MT88.4 R12, [R192+0xb800] ;  /* 0x00b80000c00c783b */ /* 0x000eae0000004200 */
[-C--:B------:R-:W-:Y:S08]  /*9b30*/  HMMA.16816.F32.BF16 R172, R16, R8.reuse, R172 ;  /* 0x0000000810ac723c */ /* 0x080ff000000418ac */
[C---:B------:R-:W-:Y:S08]  /*9b40*/  HMMA.16816.F32.BF16 R132, R4.reuse, R8, R132 ;  /* 0x000000080484723c */ /* 0x040ff00000041884 */
[-C--:B------:R-:W-:Y:S08]  /*9b50*/  HMMA.16816.F32.BF16 R128, R4, R10.reuse, R128 ;  /* 0x0000000a0480723c */ /* 0x080ff00000041880 */
[----:B------:R-:W-:Y:S01]  /*9b60*/  HMMA.16816.F32.BF16 R60, R16, R10, R44 ;  /* 0x0000000a103c723c */ /* 0x000fe2000004182c */
[----:B------:R-:W3:Y:S07]  /*9b70*/  LDSM.16.MT88.4 R8, [R194+0xb800] ;  /* 0x00b80000c208783b */ /* 0x000eee0000004200 */
[C---:B-1----:R-:W-:Y:S08]  /*9b80*/  HMMA.16816.F32.BF16 R116, R4.reuse, R20, R204 ;  /* 0x000000140474723c */ /* 0x042ff000000418cc */
[C---:B--2---:R-:W-:Y:S08]  /*9b90*/  HMMA.16816.F32.BF16 R72, R4.reuse, R12, R180 ;  /* 0x0000000c0448723c */ /* 0x044ff000000418b4 */
[C---:B------:R-:W-:Y:S08]  /*9ba0*/  HMMA.16816.F32.BF16 R112, R4.reuse, R22, R152 ;  /* 0x000000160470723c */ /* 0x040ff00000041898 */
[----:B------:R-:W-:Y:S01]  /*9bb0*/  HMMA.16816.F32.BF16 R76, R4, R14, R140 ;  /* 0x0000000e044c723c */ /* 0x000fe2000004188c */
[----:B------:R-:W-:Y:S07]  /*9bc0*/  LDSM.16.MT88.4 R140, [R194+0x9c00] ;  /* 0x009c0000c28c783b */ /* 0x000fee0000004200 */
[----:B------:R-:W-:Y:S08]  /*9bd0*/  HMMA.16816.F32.BF16 R120, R16, R20, R208 ;  /* 0x000000141078723c */ /* 0x000ff000000418d0 */
[C---:B---3--:R-:W-:Y:S01]  /*9be0*/  HMMA.16816.F32.BF16 R88, R4.reuse, R8, R156 ;  /* 0x000000080458723c */ /* 0x048fe2000004189c */
[----:B------:R-:W-:Y:S07]  /*9bf0*/  LDSM.16.MT88.4 R156, [R192+0x9c00] ;  /* 0x009c0000c09c783b */ /* 0x000fee0000004200 */
[----:B------:R-:W-:Y:S01]  /*9c00*/  HMMA.16816.F32.BF16 R44, R4, R10, R136 ;  /* 0x0000000a042c723c */ /* 0x000fe20000041888 */
[----:B------:R-:W1:Y:S07]  /*9c10*/  LDSM.16.MT88.4 R4, [R194+0xbc00] ;  /* 0x00bc0000c204783b */ /* 0x000e6e0000004200 */
[C---:B------:R-:W-:Y:S07]  /*9c20*/  HMMA.16816.F32.BF16 R84, R16.reuse, R8, R184 ;  /* 0x000000081054723c */ /* 0x040fee00000418b8 */
[----:B------:R-:W-:Y:S01]  /*9c30*/  FADD.FTZ R8, R218, R100 ;  /* 0x00000064da087221 */ /* 0x000fe20000010000 */
[----:B------:R-:W-:Y:S03]  /*9c40*/  HMMA.16816.F32.BF16 R68, R16, R12, R188 ;  /* 0x0000000c1044723c */ /* 0x000fe600000418bc */
[----:B------:R-:W-:-:S05]  /*9c50*/  FADD.FTZ R8, R226, R8 ;  /* 0x00000008e2087221 */ /* 0x000fca0000010000 */
[C---:B------:R-:W-:Y:S08]  /*9c60*/  HMMA.16816.F32.BF16 R40, R16.reuse, R22, R40 ;  /* 0x000000161028723c */ /* 0x040ff00000041828 */
[C---:B------:R-:W-:Y:S08]  /*9c70*/  HMMA.16816.F32.BF16 R56, R16.reuse, R14, R56 ;  /* 0x0000000e1038723c */ /* 0x040ff00000041838 */
[----:B------:R-:W-:Y:S08]  /*9c80*/  HMMA.16816.F32.BF16 R24, R16, R10, R24 ;  /* 0x0000000a1018723c */ /* 0x000ff00000041818 */
[-C--:B-1----:R-:W-:Y:S08]  /*9c90*/  HMMA.16816.F32.BF16 R88, R92, R4.reuse, R88 ;  /* 0x000000045c58723c */ /* 0x082ff00000041858 */
        /* <DEDUP_REMOVED lines=22> */
[----:B------:R1:W-:Y:S01]  /*9e00*/  STL [R1+0x140], R4 ;  /* 0x0001400401007387 */ /* 0x0003e20000100800 */
[----:B------:R-:W-:Y:S01]  /*9e10*/  FADD.FTZ R0, R240, R0 ;  /* 0x00000000f0007221 */ /* 0x000fe20000010000 */
[C---:B------:R-:W-:Y:S02]  /*9e20*/  HMMA.16816.F32.BF16 R144, R92.reuse, R142, R144 ;  /* 0x0000008e5c90723c */ /* 0x040fe40000041890 */
[----:B------:R1:W-:Y:S04]  /*9e30*/  STL [R1+0x134], R2 ;  /* 0x0001340201007387 */ /* 0x0003e80000100800 */
[----:B------:R1:W-:Y:S02]  /*9e40*/  STL [R1+0x130], R248 ;  /* 0x000130f801007387 */ /* 0x0003e40000100800 */
[C---:B------:R-:W-:Y:S02]  /*9e50*/  HMMA.16816.F32.BF16 R132, R92.reuse, R124, R132 ;  /* 0x0000007c5c84723c */ /* 0x040fe40000041884 */
[----:B------:R1:W-:Y:S06]  /*9e60*/  STL [R1+0x144], R0 ;  /* 0x0001440001007387 */ /* 0x0003ec0000100800 */
        /* <DEDUP_REMOVED lines=16> */
[----:B------:R-:W-:Y:S05]  /*9f70*/  @!UPT UIADD3 URZ, URZ, URZ, URZ ;  /* 0x0000003f3f3ff290 */ /* 0x000fea000fffe03f */
[----:B------:R-:W-:Y:S11]  /*9f80*/  @!P5 BRA `(.L_x_587) ;  /* 0x000112300000d947 */ /* 0x000ff60003800000 */
[----:B-1----:R-:W2:Y:S01]  /*9f90*/  LDL R106, [R1+0x48] ;  /* 0x00004800016a7983 */ /* 0x002ea20000100800 */
[----:B------:R-:W-:-:S04]  /*9fa0*/  DEPBAR.LE SB0, 0x0 ;  /* 0x000080000000791a */ /* 0x000fc80000000000 */
[----:B------:R-:W3:Y:S04]  /*9fb0*/  LDL R246, [R1+0x1b8] ;  /* 0x0001b80001f67983 */ /* 0x000ee80000100800 */
[----:B------:R-:W3:Y:S04]  /*9fc0*/  LDL R238, [R1+0x110] ;  /* 0x0001100001ee7983 */ /* 0x000ee80000100800 */
[----:B------:R-:W4:Y:S04]  /*9fd0*/  LDL R245, [R1+0x1bc] ;  /* 0x0001bc0001f57983 */ /* 0x000f280000100800 */
[----:B------:R-:W5:Y:S04]  /*9fe0*/  LDL R237, [R1+0x168] ;  /* 0x0001680001ed7983 */ /* 0x000f680000100800 */
[----:B------:R-:W5:Y:S01]  /*9ff0*/  LDL.64 R224, [R1+0x180] ;  /* 0x0001800001e07983 */ /* 0x000f620000100a00 */
[----:B------:R-:W-:Y:S03]  /*a000*/  WARPSYNC 0xffffffff ;  /* 0xffffffff00007948 */ /* 0x000fe60003800000 */
[----:B------:R-:W-:Y:S01]  /*a010*/  BAR.SYNC.DEFER_BLOCKING 0x0 ;  /* 0x0000000000007b1d */ /* 0x000fe20000010000 */
[----:B--2---:R-:W-:-:S04]  /*a020*/  IADD3 R234, R106, -0x2, RZ ;  /* 0xfffffffe6aea7810 */ /* 0x004fc80007ffe0ff */
[----:B------:R-:W-:Y:S01]  /*a030*/  SHF.R.S32.HI R2, RZ, 0x1f, R234 ;  /* 0x0000001fff027819 */ /* 0x000fe200000114ea */
[----:B------:R-:W-:Y:S01]  /*a040*/  IMAD R0, R228, R234, RZ ;  /* 0x000000eae4007224 */ /* 0x000fe200078e02ff */
[-C--:B---3--:R-:W-:Y:S02]  /*a050*/  ISETP.GE.AND P3, PT, R246, R238.reuse, PT ;  /* 0x000000eef600720c */ /* 0x088fe40003f66270 */
[-C--:B----4-:R-:W-:Y:S02]  /*a060*/  ISETP.GE.AND P2, PT, R245, R238.reuse, PT ;  /* 0x000000eef500720c */ /* 0x090fe40003f46270 */
[----:B-----5:R-:W-:Y:S01]  /*a070*/  ISETP.GE.AND P4, PT, R237, R238, PT ;  /* 0x000000eeed00720c */ /* 0x020fe20003f86270 */
[-C--:B------:R-:W-:Y:S02]  /*a080*/  IMAD R2, R2, R217.reuse, R0 ;  /* 0x000000d902027224 */ /* 0x080fe400078e0200 */
[----:B------:R-:W-:-:S04]  /*a090*/  IMAD.WIDE.U32 R4, R234, R217, R224 ;  /* 0x000000d9ea047225 */ /* 0x000fc800078e00e0 */
[----:B------:R-:W-:Y:S02]  /*a0a0*/  IMAD.IADD R2, R5, 0x1, R2 ;  /* 0x0000000105027824 */ /* 0x000fe400078e0202 */
[CC--:B------:R-:W-:Y:S02]  /*a0b0*/  @!P3 LEA R12, P1, R4.reuse, R232.reuse, 0x1 ;  /* 0x000000e8040cb211 */ /* 0x0c0fe400078208ff */
[CC--:B------:R-:W-:Y:S02]  /*a0c0*/  @!P2 LEA R10, P0, R4.reuse, R232.reuse, 0x1 ;  /* 0x000000e8040aa211 */ /* 0x0c0fe400078008ff */
[C---:B------:R-:W-:Y:S02]  /*a0d0*/  @!P4 LEA R14, P6, R4.reuse, R232, 0x1 ;  /* 0x000000e8040ec211 */ /* 0x040fe400078c08ff */
[----:B------:R-:W-:Y:S02]  /*a0e0*/  IADD3 R0, P5, R229, R4, RZ ;  /* 0x00000004e5007210 */ /* 0x000fe40007fbe0ff */
[----:B------:R-:W-:-:S02]  /*a0f0*/  @!P4 LEA.HI.X R15, R4, R233, R2, 0x1, P6 ;  /* 0x000000e9040fc211 */ /* 0x000fc400030f0c02 */
[CCC-:B------:R-:W-:Y:S02]  /*a100*/  @!P3 LEA.HI.X R13, R4.reuse, R233.reuse, R2.reuse, 0x1, P1 ;  /* 0x000000e9040db211 */ /* 0x1c0fe400008f0c02 */
[--C-:B------:R-:W-:Y:S01]  /*a110*/  @!P2 LEA.HI.X R11, R4, R233, R2.reuse, 0x1, P0 ;  /* 0x000000e9040ba211 */ /* 0x100fe200000f0c02 */
[----:B------:R-:W-:Y:S01]  /*a120*/  IMAD.X R2, R230, 0x1, R2, P5 ;  /* 0x00000001e6027824 */ /* 0x000fe200028e0602 */
[CC--:B------:R-:W-:Y:S01]  /*a130*/  @!P4 LEA R8, P5, R0.reuse, R232.reuse, 0x1 ;  /* 0x000000e80008c211 */ /* 0x0c0fe200078a08ff */
[----:B------:R-:W-:Y:S01]  /*a140*/  @P4 STS [R202+0x9000], RZ ;  /* 0x009000ffca004388 */ /* 0x000fe20000000800 */
[----:B------:R-:W-:-:S03]  /*a150*/  @!P3 LEA R6, P1, R0, R232, 0x1 ;  /* 0x000000e80006b211 */ /* 0x000fc600078208ff */
[----:B------:R-:W-:Y:S01]  /*a160*/  @P4 STS [R202+0x9004], RZ ;  /* 0x009004ffca004388 */ /* 0x000fe20000000800 */
[----:B------:R-:W-:-:S03]  /*a170*/  @!P2 LEA R4, P0, R0, R232, 0x1 ;  /* 0x000000e80004a211 */ /* 0x000fc600078008ff */
[----:B------:R-:W-:Y:S01]  /*a180*/  @P4 STS.64 [R202+0x9008], RZ ;  /* 0x009008ffca004388 */ /* 0x000fe20000000a00 */
[----:B------:R-:W-:-:S03]  /*a190*/  @!P4 LEA.HI.X R9, R0, R233, R2, 0x1, P5 ;  /* 0x000000e90009c211 */ /* 0x000fc600028f0c02 */
[----:B------:R-:W-:Y:S01]  /*a1a0*/  @!PT LDS RZ, [RZ] ;  /* 0x00000000fffff984 */ /* 0x000fe20000000800 */
[----:B------:R-:W-:Y:S01]  /*a1b0*/  @!PT LDS RZ, [RZ] ;  /* 0x00000000fffff984 */ /* 0x000fe20000000800 */
[----:B------:R-:W-:Y:S01]  /*a1c0*/  @!PT LDS RZ, [RZ] ;  /* 0x00000000fffff984 */ /* 0x000fe20000000800 */
[----:B------:R1:W-:Y:S01]  /*a1d0*/  @!P4 LDGSTS.E.BYPASS.LTC128B.128 [R202+0x9000], [R14.64] ;  /* 0x090000000ecacfae */ /* 0x0003e2000b901d44 */
[----:B------:R-:W-:-:S03]  /*a1e0*/  @!P3 LEA.HI.X R7, R0, R233, R2, 0x1, P1 ;  /* 0x000000e90007b211 */ /* 0x000fc600008f0c02 */
[----:B------:R-:W-:Y:S01]  /*a1f0*/  @P3 STS.128 [R202+0xa000], RZ ;  /* 0x00a000ffca003388 */ /* 0x000fe20000000c00 */
[----:B------:R-:W-:-:S03]  /*a200*/  @!P2 LEA.HI.X R5, R0, R233, R2, 0x1, P0 ;  /* 0x000000e90005a211 */ /* 0x000fc600000f0c02 */
        /* <DEDUP_REMOVED lines=25> */
[----:B-1----:R-:W-:Y:S04]  /*a3a0*/  LDSM.16.M88.4 R12, [R196+0x1000] ;  /* 0x00100000c40c783b */ /* 0x002fe80000000200 */
[----:B------:R-:W1:Y:S04]  /*a3b0*/  LDSM.16.M88.4 R56, [R193+0x6800] ;  /* 0x00680000c138783b */ /* 0x000e680000000200 */
[----:B------:R-:W4:Y:S04]  /*a3c0*/  LDSM.16.M88.4 R44, [R193+0x6c00] ;  /* 0x006c0000c12c783b */ /* 0x000f280000000200 */
[----:B--2---:R-:W-:Y:S04]  /*a3d0*/  LDSM.16.M88.4 R8, [R197] ;  /* 0x00000000c508783b */ /* 0x004fe80000000200 */
[----:B------:R-:W-:Y:S04]  /*a3e0*/  LDSM.16.M88.4 R24, [R195+0x6800] ;  /* 0x00680000c318783b */ /* 0x000fe80000000200 */
[----:B---3--:R-:W2:Y:S04]  /*a3f0*/  LDSM.16.M88.4 R4, [R197+0x1000] ;  /* 0x00100000c504783b */ /* 0x008ea80000000200 */
[----:B------:R-:W3:Y:S04]  /*a400*/  LDSM.16.M88.4 R20, [R195+0x6c00] ;  /* 0x006c0000c314783b */ /* 0x000ee80000000200 */
[----:B------:R-:W5:Y:S04]  /*a410*/  LDSM.16.M88.4 R64, [R193+0x6000] ;  /* 0x00600000c140783b */ /* 0x000f680000000200 */
[----:B------:R-:W2:Y:S04]  /*a420*/  LDSM.16.M88.4 R60, [R193+0x6400] ;  /* 0x00640000c13c783b */ /* 0x000ea80000000200 */
[----:B------:R-:W2:Y:S04]  /*a430*/  LDSM.16.M88.4 R36, [R195+0x6400] ;  /* 0x00640000c324783b */ /* 0x000ea80000000200 */
[----:B------:R-:W3:Y:S01]  /*a440*/  LDSM.16.M88.4 R40, [R195+0x6000] ;  /* 0x00600000c328783b */ /* 0x000ee20000000200 */
[----:B-1----:R-:W-:Y:S03]  /*a450*/  HMMA.16816.F32.BF16 R180, R12, R56, RZ ;  /* 0x000000380cb4723c */ /* 0x002fe600000418ff */
[----:B------:R-:W1:Y:S04]  /*a460*/  S2R R34, SR_TID.X ;  /* 0x0000000000227919 */ /* 0x000e680000002100 */
[----:B------:R-:W0:Y:S01]  /*a470*/  LDGDEPBAR ;  /* 0x00000000000079af */ /* 0x000e220000000000 */
[-C--:B----4-:R-:W-:Y:S08]  /*a480*/  HMMA.16816.F32.BF16 R176, R16, R44.reuse, RZ ;  /* 0x0000002c10b0723c */ /* 0x090ff000000418ff */
[----:B------:R-:W-:Y:S08]  /*a490*/  HMMA.16816.F32.BF16 R172, R12, R44, RZ ;  /* 0x0000002c0cac723c */ /* 0x000ff000000418ff */
[----:B------:R-:W-:Y:S08]  /*a4a0*/  HMMA.16816.F32.BF16 R184, R16, R56, RZ ;  /* 0x0000003810b8723c */ /* 0x000ff000000418ff */
[----:B--2---:R-:W-:Y:S08]  /*a4b0*/  HMMA.16816.F32.BF16 R236, R4, R24, R180 ;  /* 0x0000001804ec723c */ /* 0x004ff000000418b4 */
[-C--:B---3--:R-:W-:Y:S08]  /*a4c0*/  HMMA.16816.F32.BF16 R224, R8, R20.reuse, R176 ;  /* 0x0000001408e0723c */ /* 0x088ff000000418b0 */
[----:B------:R-:W-:Y:S08]  /*a4d0*/  HMMA.16816.F32.BF16 R244, R4, R20, R172 ;  /* 0x0000001404f4723c */ /* 0x000ff000000418ac */
[----:B-----5:R-:W-:Y:S08]  /*a4e0*/  HMMA.16816.F32.BF16 R208, R12, R64, RZ ;  /* 0x000000400cd0723c */ /* 0x020ff000000418ff */
[-C--:B------:R-:W-:Y:S08]  /*a4f0*/  HMMA.16816.F32.BF16 R204, R16, R60.reuse, RZ ;  /* 0x0000003c10cc723c */ /* 0x080ff000000418ff */
[C---:B------:R-:W-:Y:S08]  /*a500*/  HMMA.16816.F32.BF16 R188, R12.reuse, R60, RZ ;  /* 0x0000003c0cbc723c */ /* 0x040ff000000418ff */
        /* <DEDUP_REMOVED lines=8> */
[----:B------:R-:W-:Y:S01]  /*a590*/  HMMA.16816.F32.BF16 R16, R16, R46, RZ ;  /* 0x0000002e1010723c */ /* 0x000fe200000418ff */
[----:B------:R-:W-:-:S02]  /*a5a0*/  IMAD.MOV.U32 R3, RZ, RZ, R225 ;  /* 0x000000ffff037224 */ /* 0x000fc400078e00e1 */
[----:B------:R-:W-:Y:S02]  /*a5b0*/  IMAD.MOV.U32 R2, RZ, RZ, R226 ;  /* 0x000000ffff027224 */ /* 0x000fe400078e00e2 */
[----:B------:R-:W-:-:S03]  /*a5c0*/  IMAD.MOV.U32 R0, RZ, RZ, R227 ;  /* 0x000000ffff007224 */ /* 0x000fc600078e00e3 */
[C---:B------:R-:W-:Y:S07]  /*a5d0*/  HMMA.16816.F32.BF16 R240, R8.reuse, R24, R184 ;  /* 0x0000001808f0723c */ /* 0x040fee00000418b8 */
[----:B------:R-:W-:Y:S01]  /*a5e0*/  IMAD.MOV.U32 R24, RZ, RZ, R224 ;  /* 0x000000ffff187224 */ /* 0x000fe200078e00e0 */
[-C--:B------:R-:W-:Y:S08]  /*a5f0*/  HMMA.16816.F32.BF16 R228, R8, R36.reuse, R204 ;  /* 0x0000002408e4723c */ /* 0x080ff000000418cc */
[C---:B------:R-:W-:Y:S08]  /*a600*/  HMMA.16816.F32.BF16 R216, R4.reuse, R36, R188 ;  /* 0x0000002404d8723c */ /* 0x040ff000000418bc */
[C---:B------:R-:W-:Y:S08]  /*a610*/  HMMA.16816.F32.BF16 R208, R4.reuse, R40, R208 ;  /* 0x0000002804d0723c */ /* 0x040ff000000418d0 */
[C---:B------:R-:W-:Y:S08]  /*a620*/  HMMA.16816.F32.BF16 R184, R4.reuse, R42, R180 ;  /* 0x0000002a04b8723c */ /* 0x040ff000000418b4 */
[C---:B------:R-:W-:Y:S08]  /*a630*/  HMMA.16816.F32.BF16 R188, R4.reuse, R38, R176 ;  /* 0x0000002604bc723c */ /* 0x040ff000000418b0 */
[C---:B------:R-:W-:Y:S08]  /*a640*/  HMMA.16816.F32.BF16 R204, R4.reuse, R26, R172 ;  /* 0x0000001a04cc723c */ /* 0x040ff000000418ac */
[----:B------:R-:W-:Y:S01]  /*a650*/  HMMA.16816.F32.BF16 R224, R4, R22, R12 ;  /* 0x0000001604e0723c */ /* 0x000fe2000004180c */
[----:B------:R-:W-:Y:S04]  /*a660*/  LDSM.16.M88.4 R4, [R196+0x3000] ;  /* 0x00300000c404783b */ /* 0x000fe80000000200 */
[----:B------:R-:W2:Y:S03]  /*a670*/  LDSM.16.M88.4 R12, [R193+0x7000] ;  /* 0x00700000c10c783b */ /* 0x000ea60000000200 */
[C---:B------:R-:W-:Y:S08]  /*a680*/  HMMA.16816.F32.BF16 R212, R8.reuse, R40, R212 ;  /* 0x0000002808d4723c */ /* 0x040ff000000418d4 */
[C---:B------:R-:W-:Y:S08]  /*a690*/  HMMA.16816.F32.BF16 R64, R8.reuse, R42, R64 ;  /* 0x0000002a0840723c */ /* 0x040ff00000041840 */
[C---:B------:R-:W-:Y:S08]  /*a6a0*/  HMMA.16816.F32.BF16 R180, R8.reuse, R38, R60 ;  /* 0x0000002608b4723c */ /* 0x040ff0000004183c */
[C---:B------:R-:W-:Y:S08]  /*a6b0*/  HMMA.16816.F32.BF16 R56, R8.reuse, R26, R56 ;  /* 0x0000001a0838723c */ /* 0x040ff00000041838 */
[----:B------:R-:W-:Y:S01]  /*a6c0*/  HMMA.16816.F32.BF16 R16, R8, R22, R16 ;  /* 0x000000160810723c */ /* 0x000fe20000041810 */
[----:B------:R-:W3:Y:S07]  /*a6d0*/  LDSM.16.M88.4 R8, [R196+0x2000] ;  /* 0x00200000c408783b */ /* 0x000eee0000000200 */
[C---:B--2---:R-:W-:Y:S07]  /*a6e0*/  HMMA.16816.F32.BF16 R176, R4.reuse, R12, R208 ;  /* 0x0000000c04b0723c */ /* 0x044fee00000418d0 */
[----:B------:R-:W-:Y:S01]  /*a6f0*/  IMAD.MOV.U32 R208, RZ, RZ, R24 ;  /* 0x000000ffffd07224 */ /* 0x000fe200078e0018 */
[----:B------:R-:W-:Y:S08]  /*a700*/  HMMA.16816.F32.BF16 R60, R4, R14, R184 ;  /* 0x0000000e043c723c */ /* 0x000ff000000418b8 */
[C---:B---3--:R-:W-:Y:S08]  /*a710*/  HMMA.16816.F32.BF16 R172, R8.reuse, R12, R212 ;  /* 0x0000000c08ac723c */ /* 0x048ff000000418d4 */
[C---:B------:R-:W-:Y:S01]  /*a720*/  HMMA.16816.F32.BF16 R24, R8.reuse, R14, R64 ;  /* 0x0000000e0818723c */ /* 0x040fe20000041840 */
[----:B------:R-:W2:Y:S07]  /*a730*/  LDSM.16.M88.4 R12, [R193+0x7400] ;  /* 0x00740000c10c783b */ /* 0x000eae0000000200 */
[-C--:B--2---:R-:W-:Y:S08]  /*a740*/  HMMA.16816.F32.BF16 R44, R8, R12.reuse, R228 ;  /* 0x0000000c082c723c */ /* 0x084ff000000418e4 */
[C---:B------:R-:W-:Y:S08]  /*a750*/  HMMA.16816.F32.BF16 R40, R4.reuse, R12, R216 ;  /* 0x0000000c0428723c */ /* 0x040ff000000418d8 */
[-C--:B------:R-:W-:Y:S08]  /*a760*/  HMMA.16816.F32.BF16 R36, R4, R14.reuse, R188 ;  /* 0x0000000e0424723c */ /* 0x080ff000000418bc */
[----:B------:R-:W-:Y:S01]  /*a770*/  HMMA.16816.F32.BF16 R20, R8, R14, R180 ;  /* 0x0000000e0814723c */ /* 0x000fe200000418b4 */
[----:B------:R-:W2:Y:S01]  /*a780*/  LDSM.16.M88.4 R12, [R193+0x7800] ;  /* 0x00780000c10c783b */ /* 0x000ea20000000200 */
[----:B------:R-:W-:-:S02]  /*a790*/  IMAD.MOV.U32 R209, RZ, RZ, R3 ;  /* 0x000000ffffd17224 */ /* 0x000fc400078e0003 */
[----:B------:R-:W-:Y:S02]  /*a7a0*/  IMAD.MOV.U32 R210, RZ, RZ, R2 ;  /* 0x000000ffffd27224 */ /* 0x000fe400078e0002 */
[----:B------:R-:W-:Y:S02]  /*a7b0*/  IMAD.MOV.U32 R211, RZ, RZ, R0 ;  /* 0x000000ffffd37224 */ /* 0x000fe400078e0000 */
[-C--:B--2---:R-:W-:Y:S08]  /*a7c0*/  HMMA.16816.F32.BF16 R180, R8, R12.reuse, R240 ;  /* 0x0000000c08b4723c */ /* 0x084ff000000418f0 */
[C---:B------:R-:W-:Y:S08]  /*a7d0*/  HMMA.16816.F32.BF16 R64, R4.reuse, R12, R236 ;  /* 0x0000000c0440723c */ /* 0x040ff000000418ec */
[-C--:B------:R-:W-:Y:S08]  /*a7e0*/  HMMA.16816.F32.BF16 R184, R4, R14.reuse, R204 ;  /* 0x0000000e04b8723c */ /* 0x080ff000000418cc */
[C---:B------:R-:W-:Y:S01]  /*a7f0*/  HMMA.16816.F32.BF16 R56, R8.reuse, R14, R56 ;  /* 0x0000000e0838723c */ /* 0x040fe20000041838 */
[----:B------:R-:W2:Y:S07]  /*a800*/  LDSM.16.M88.4 R12, [R193+0x7c00] ;  /* 0x007c0000c10c783b */ /* 0x000eae0000000200 */
[-C--:B--2---:R-:W-:Y:S08]  /*a810*/  HMMA.16816.F32.BF16 R204, R8, R12.reuse, R208 ;  /* 0x0000000c08cc723c */ /* 0x084ff000000418d0 */
[C---:B------:R-:W-:Y:S08]  /*a820*/  HMMA.16816.F32.BF16 R216, R4.reuse, R12, R244 ;  /* 0x0000000c04d8723c */ /* 0x040ff000000418f4 */
[-C--:B------:R-:W-:Y:S01]  /*a830*/  HMMA.16816.F32.BF16 R208, R4, R14.reuse, R224 ;  /* 0x0000000e04d0723c */ /* 0x080fe200000418e0 */
[----:B------:R-:W-:Y:S07]  /*a840*/  LDSM.16.M88.4 R4, [R197+0x3000] ;  /* 0x00300000c504783b */ /* 0x000fee0000000200 */
[----:B------:R-:W-:Y:S01]  /*a850*/  HMMA.16816.F32.BF16 R16, R8, R14, R16 ;  /* 0x0000000e0810723c */ /* 0x000fe20000041810 */
[----:B------:R-:W2:Y:S04]  /*a860*/  LDSM.16.M88.4 R12, [R195+0x7000] ;  /* 0x00700000c30c783b */ /* 0x000ea80000000200 */
[----:B------:R-:W3:Y:S03]  /*a870*/  LDSM.16.M88.4 R8, [R197+0x2000] ;  /* 0x00200000c508783b */ /* 0x000ee60000000200 */
[-C--:B--2---:R-:W-:Y:S08]  /*a880*/  HMMA.16816.F32.BF16 R236, R4, R12.reuse, R176 ;  /* 0x0000000c04ec723c */ /* 0x084ff000000418b0 */
[----:B---3--:R-:W-:Y:S08]  /*a890*/  HMMA.16816.F32.BF16 R212, R8, R12, R172 ;  /* 0x0000000c08d4723c */ /* 0x008ff000000418ac */
[-C--:B------:R-:W-:Y:S08]  /*a8a0*/  HMMA.16816.F32.BF16 R188, R4, R14.reuse, R60 ;  /* 0x0000000e04bc723c */ /* 0x080ff0000004183c */
[C---:B------:R-:W-:Y:S01]  /*a8b0*/  HMMA.16816.F32.BF16 R176, R8.reuse, R14, R24 ;  /* 0x0000000e08b0723c */ /* 0x040fe20000041818 */
[----:B------:R-:W2:Y:S07]  /*a8c0*/  LDSM.16.M88.4 R12, [R195+0x7400] ;  /* 0x00740000c30c783b */ /* 0x000eae0000000200 */
[-C--:B--2---:R-:W-:Y:S08]  /*a8d0*/  HMMA.16816.F32.BF16 R228, R8, R12.reuse, R44 ;  /* 0x0000000c08e4723c */ /* 0x084ff0000004182c */
[C---:B------:R-:W-:Y:S08]  /*a8e0*/  HMMA.16816.F32.BF16 R172, R4.reuse, R12, R40 ;  /* 0x0000000c04ac723c */ /* 0x040ff00000041828 */
        /* <DEDUP_REMOVED lines=23> */
[----:B------:R-:W-:Y:S01]  /*aa60*/  HMMA.16816.F32.BF16 R180, R8, R14, R24 ;  /* 0x0000000e08b4723c */ /* 0x000fe20000041818 */
[----:B------:R-:W2:Y:S07]  /*aa70*/  LDSM.16.M88.4 R12, [R193+0x8800] ;  /* 0x00880000c10c783b */ /* 0x000eae0000000200 */
[----:B--2---:R-:W-:Y:S08]  /*aa80*/  HMMA.16816.F32.BF16 R172, R4, R14, R36 ;  /* 0x0000000e04ac723c */ /* 0x004ff00000041824 */
[-C--:B------:R-:W-:Y:S08]  /*aa90*/  HMMA.16816.F32.BF16 R224, R8, R12.reuse, R224 ;  /* 0x0000000c08e0723c */ /* 0x080ff000000418e0 */
[----:B------:R-:W-:Y:S08]  /*aaa0*/  HMMA.16816.F32.BF16 R176, R4, R12, R40 ;  /* 0x0000000c04b0723c */ /* 0x000ff00000041828 */
        /* <DEDUP_REMOVED lines=18> */
[----:B------:R-:W2:Y:S01]  /*abd0*/  LDSM.16.M88.4 R12, [R195+0x8800] ;  /* 0x00880000c30c783b */ /* 0x000ea20000000200 */
[----:B-1----:R-:W-:-:S05]  /*abe0*/  IMAD.SHL.U32 R34, R34, 0x2, RZ ;  /* 0x0000000222227824 */ /* 0x002fca00078e00ff */
[----:B------:R-:W-:Y:S01]  /*abf0*/  LOP3.LUT R34, R34, 0x6, RZ, 0xc0, !PT ;  /* 0x0000000622227812 */ /* 0x000fe200078ec0ff */
[-C--:B--2---:R-:W-:Y:S08]  /*ac00*/  HMMA.16816.F32.BF16 R224, R8, R12.reuse, R224 ;  /* 0x0000000c08e0723c */ /* 0x084ff000000418e0 */
[C---:B------:R-:W-:Y:S08]  /*ac10*/  HMMA.16816.F32.BF16 R184, R4.reuse, R12, R176 ;  /* 0x0000000c04b8723c */ /* 0x040ff000000418b0 */
[-C--:B------:R-:W-:Y:S08]  /*ac20*/  HMMA.16816.F32.BF16 R208, R4, R14.reuse, R172 ;  /* 0x0000000e04d0723c */ /* 0x080ff000000418ac */
[----:B------:R-:W-:Y:S01]  /*ac30*/  HMMA.16816.F32.BF16 R188, R8, R14, R36 ;  /* 0x0000000e08bc723c */ /* 0x000fe20000041824 */
[----:B------:R-:W1:Y:S01]  /*ac40*/  LDSM.16.M88.4 R12, [R195+0x8c00] ;  /* 0x008c0000c30c783b */ /* 0x000e620000000200 */
[----:B------:R-:W-:Y:S01]  /*ac50*/  IMAD R0, R234, 0x40, R34 ;  /* 0x00000040ea007824 */ /* 0x000fe200078e0222 */
[----:B------:R-:W-:-:S04]  /*ac60*/  DEPBAR.LE SB0, 0x0 ;  /* 0x000080000000791a */ /* 0x000fc80000000000 */
[----:B------:R-:W-:-:S04]  /*ac70*/  IADD3 R2, R0, 0x1, RZ ;  /* 0x0000000100027810 */ /* 0x000fc80007ffe0ff */
[C---:B------:R-:W-:Y:S02]  /*ac80*/  ISETP.GE.AND P6, PT, R2.reuse, R51, PT ;  /* 0x000000330200720c */ /* 0x040fe40003fc6270 */
[C---:B------:R-:W-:Y:S01]  /*ac90*/  ISETP.GE.AND P5, PT, R2.reuse, R50, PT ;  /* 0x000000320200720c */ /* 0x040fe20003fa6270 */
[----:B------:R-:W-:Y:S01]  /*aca0*/  BAR.SYNC.DEFER_BLOCKING 0x0 ;  /* 0x0000000000007b1d */ /* 0x000fe20000010000 */
[C---:B------:R-:W-:Y:S02]  /*acb0*/  ISETP.GE.AND P1, PT, R2.reuse, R53, PT ;  /* 0x000000350200720c */ /* 0x040fe40003f26270 */
[----:B------:R-:W-:Y:S01]  /*acc0*/  ISETP.GE.AND P0, PT, R2, R52, PT ;  /* 0x000000340200720c */ /* 0x000fe20003f06270 */
[C---:B-1----:R-:W-:Y:S08]  /*acd0*/  HMMA.16816.F32.BF16 R212, R4.reuse, R12, R44 ;  /* 0x0000000c04d4723c */ /* 0x042ff0000004182c */
[----:B------:R-:W-:Y:S01]  /*ace0*/  HMMA.16816.F32.BF16 R240, R4, R14, R24 ;  /* 0x0000000e04f0723c */ /* 0x000fe20000041818 */
[----:B------:R1:W2:Y:S02]  /*acf0*/  I2F R4, R2 ;  /* 0x0000000200047306 */ /* 0x0002a40000201400 */
[----:B-1----:R-:W-:-:S06]  /*ad00*/  IADD3 R2, R0, 0x8, RZ ;  /* 0x0000000800027810 */ /* 0x002fcc0007ffe0ff */
[----:B------:R-:W1:Y:S01]  /*ad10*/  I2F R3, R2 ;  /* 0x0000000200037306 */ /* 0x000e620000201400 */
[CC--:B--2---:R-:W-:Y:S02]  /*ad20*/  FFMA.FTZ R7, R4.reuse, R199.reuse, R237 ;  /* 0x000000c704077223 */ /* 0x0c4fe400000100ed */
[CC--:B------:R-:W-:Y:S02]  /*ad30*/  FFMA.FTZ R6, R4.reuse, R199.reuse, R239 ;  /* 0x000000c704067223 */ /* 0x0c0fe400000100ef */
[CC--:B------:R-:W-:Y:S02]  /*ad40*/  FFMA.FTZ R5, R4.reuse, R199.reuse, R245 ;  /* 0x000000c704057223 */ /* 0x0c0fe400000100f5 */
[----:B------:R-:W-:Y:S01]  /*ad50*/  FFMA.FTZ R4, R4, R199, R247 ;  /* 0x000000c704047223 */ /* 0x000fe200000100f7 */
[----:B------:R-:W-:Y:S01]  /*ad60*/  FSEL R175, R6, -INF , !P5 ;  /* 0xff80000006af7808 */ /* 0x000fe20006800000 */
[----:B------:R-:W-:Y:S01]  /*ad70*/  IMAD.MOV.U32 R237, RZ, RZ, R106 ;  /* 0x000000ffffed7224 */ /* 0x000fe200078e006a */
[----:B------:R-:W-:-:S02]  /*ad80*/  FSEL R106, R7, -INF , !P6 ;  /* 0xff800000076a7808 */ /* 0x000fc40007000000 */
[----:B------:R-:W-:Y:S02]  /*ad90*/  FSEL R100, R4, -INF , !P0 ;  /* 0xff80000004647808 */ /* 0x000fe40004000000 */
[----:B------:R-:W-:Y:S01]  /*ada0*/  FSEL R201, R5, -INF , !P1 ;  /* 0xff80000005c97808 */ /* 0x000fe20004800000 */
[C---:B-1----:R-:W-:Y:S01]  /*adb0*/  FFMA.FTZ R4, R3.reuse, R199, R20 ;  /* 0x000000c703047223 */ /* 0x042fe20000010014 */
[C---:B------:R-:W-:Y:S01]  /*adc0*/  ISETP.GE.AND P6, PT, R2.reuse, R51, PT ;  /* 0x000000330200720c */ /* 0x040fe20003fc6270 */
[CC--:B------:R-:W-:Y:S01]  /*add0*/  FFMA.FTZ R5, R3.reuse, R199.reuse, R40 ;  /* 0x000000c703057223 */ /* 0x0c0fe20000010028 */
[C---:B------:R-:W-:Y:S01]  /*ade0*/  ISETP.GE.AND P5, PT, R2.reuse, R50, PT ;  /* 0x000000320200720c */ /* 0x040fe20003fa6270 */
[C---:B------:R-:W-:Y:S01]  /*adf0*/  FFMA.FTZ R6, R3.reuse, R199, R22 ;  /* 0x000000c703067223 */ /* 0x040fe20000010016 */
[C---:B------:R-:W-:Y:S01]  /*ae00*/  ISETP.GE.AND P1, PT, R2.reuse, R53, PT ;  /* 0x000000350200720c */ /* 0x040fe20003f26270 */
[----:B------:R-:W-:Y:S01]  /*ae10*/  FFMA.FTZ R3, R3, R199, R42 ;  /* 0x000000c703037223 */ /* 0x000fe2000001002a */
[----:B------:R-:W-:-:S02]  /*ae20*/  ISETP.GE.AND P0, PT, R2, R52, PT ;  /* 0x000000340200720c */ /* 0x000fc40003f06270 */
[----:B------:R-:W-:Y:S02]  /*ae30*/  IADD3 R2, R0, 0x9, RZ ;  /* 0x0000000900027810 */ /* 0x000fe40007ffe0ff */
[----:B------:R-:W-:Y:S02]  /*ae40*/  FSEL R101, R4, -INF , !P6 ;  /* 0xff80000004657808 */ /* 0x000fe40007000000 */
[----:B------:R1:W2:Y:S01]  /*ae50*/  I2F R4, R2 ;  /* 0x0000000200047306 */ /* 0x0002a20000201400 */
[----:B------:R-:W-:Y:S02]  /*ae60*/  FSEL R172, R6, -INF , !P5 ;  /* 0xff80000006ac7808 */ /* 0x000fe40006800000 */
[----:B------:R-:W-:Y:S02]  /*ae70*/  FSEL R200, R5, -INF , !P1 ;  /* 0xff80000005c87808 */ /* 0x000fe40004800000 */
[----:B------:R-:W-:Y:S02]  /*ae80*/  FSEL R54, R3, -INF , !P0 ;  /* 0xff80000003367808 */ /* 0x000fe40004000000 */
[----:B------:R-:W-:-:S02]  /*ae90*/  ISETP.GE.AND P6, PT, R2, R51, PT ;  /* 0x000000330200720c */ /* 0x000fc40003fc6270 */
[C---:B------:R-:W-:Y:S02]  /*aea0*/  ISETP.GE.AND P5, PT, R2.reuse, R50, PT ;  /* 0x000000320200720c */ /* 0x040fe40003fa6270 */
[C---:B------:R-:W-:Y:S02]  /*aeb0*/  ISETP.GE.AND P1, PT, R2.reuse, R53, PT ;  /* 0x000000350200720c */ /* 0x040fe40003f26270 */
[----:B------:R-:W-:Y:S02]  /*aec0*/  ISETP.GE.AND P0, PT, R2, R52, PT ;  /* 0x000000340200720c */ /* 0x000fe40003f06270 */
[----:B-1----:R-:W-:-:S04]  /*aed0*/  IADD3 R2, R0, 0x10, RZ ;  /* 0x0000001000027810 */ /* 0x002fc80007ffe0ff */
[----:B------:R-:W1:Y:S01]  /*aee0*/  I2F R3, R2 ;  /* 0x0000000200037306 */ /* 0x000e620000201400 */
[CC--:B--2---:R-:W-:Y:S02]  /*aef0*/  FFMA.FTZ R7, R4.reuse, R199.reuse, R21 ;  /* 0x000000c704077223 */ /* 0x0c4fe40000010015 */
[CC--:B------:R-:W-:Y:S02]  /*af00*/  FFMA.FTZ R6, R4.reuse, R199.reuse, R23 ;  /* 0x000000c704067223 */ /* 0x0c0fe40000010017 */
[CC--:B------:R-:W-:Y:S02]  /*af10*/  FFMA.FTZ R5, R4.reuse, R199.reuse, R41 ;  /* 0x000000c704057223 */ /* 0x0c0fe40000010029 */
[----:B------:R-:W-:Y:S01]  /*af20*/  FFMA.FTZ R4, R4, R199, R43 ;  /* 0x000000c704047223 */ /* 0x000fe2000001002b */
[----:B------:R-:W-:Y:S01]  /*af30*/  HMMA.16816.F32.BF16 R216, R8, R12, R56 ;  /* 0x0000000c08d8723c */ /* 0x000fe20000041838 */
[----:B------:R-:W-:Y:S02]  /*af40*/  FSEL R107, R6, -INF , !P5 ;  /* 0xff800000066b7808 */ /* 0x000fe40006800000 */
        /* <DEDUP_REMOVED lines=115> */
[----:B------:R-:W-:Y:S02]  /*b680*/  FSEL R15, R4, -INF , !P0 ;  /* 0xff800000040f7808 */ /* 0x000fe40004000000 */
[C---:B------:R-:W-:Y:S01]  /*b690*/  ISETP.GE.AND P6, PT, R2.reuse, R51, PT ;  /* 0x000000330200720c */ /* 0x040fe20003fc6270 */
[CC--:B-1----:R-:W-:Y:S01]  /*b6a0*/  FFMA.FTZ R7, R3.reuse, R199.reuse, R216 ;  /* 0x000000c703077223 */ /* 0x0c2fe200000100d8 */
[C---:B------:R-:W-:Y:S01]  /*b6b0*/  ISETP.GE.AND P5, PT, R2.reuse, R50, PT ;  /* 0x000000320200720c */ /* 0x040fe20003fa6270 */
[C---:B------:R-:W-:Y:S01]  /*b6c0*/  FFMA.FTZ R6, R3.reuse, R199, R218 ;  /* 0x000000c703067223 */ /* 0x040fe200000100da */
[C---:B------:R-:W-:Y:S01]  /*b6d0*/  ISETP.GE.AND P1, PT, R2.reuse, R53, PT ;  /* 0x000000350200720c */ /* 0x040fe20003f26270 */
[CC--:B------:R-:W-:Y:S01]  /*b6e0*/  FFMA.FTZ R5, R3.reuse, R199.reuse, R212 ;  /* 0x000000c703057223 */ /* 0x0c0fe200000100d4 */
[----:B------:R-:W-:Y:S01]  /*b6f0*/  ISETP.GE.AND P0, PT, R2, R52, PT ;  /* 0x000000340200720c */ /* 0x000fe20003f06270 */
[----:B------:R-:W-:Y:S01]  /*b700*/  FFMA.FTZ R3, R3, R199, R214 ;  /* 0x000000c703037223 */ /* 0x000fe200000100d6 */
[----:B------:R-:W-:-:S02]  /*b710*/  IADD3 R2, R0, 0x31, RZ ;  /* 0x0000003100027810 */ /* 0x000fc40007ffe0ff */
[----:B------:R-:W-:Y:S02]  /*b720*/  FSEL R18, R7, -INF , !P6 ;  /* 0xff80000007127808 */ /* 0x000fe40007000000 */
[----:B------:R1:W2:Y:S01]  /*b730*/  I2F R4, R2 ;  /* 0x0000000200047306 */ /* 0x0002a20000201400 */
[----:B------:R-:W-:Y:S02]  /*b740*/  FSEL R39, R6, -INF , !P5 ;  /* 0xff80000006277808 */ /* 0x000fe40006800000 */
[----:B------:R-:W-:Y:S02]  /*b750*/  FSEL R63, R5, -INF , !P1 ;  /* 0xff800000053f7808 */ /* 0x000fe40004800000 */
[----:B------:R-:W-:Y:S02]  /*b760*/  FSEL R13, R3, -INF , !P0 ;  /* 0xff800000030d7808 */ /* 0x000fe40004000000 */
[C---:B------:R-:W-:Y:S02]  /*b770*/  ISETP.GE.AND P6, PT, R2.reuse, R51, PT ;  /* 0x000000330200720c */ /* 0x040fe40003fc6270 */
[----:B------:R-:W-:-:S02]  /*b780*/  ISETP.GE.AND P5, PT, R2, R50, PT ;  /* 0x000000320200720c */ /* 0x000fc40003fa6270 */
        /* <DEDUP_REMOVED lines=12> */
[C---:B------:R-:W-:Y:S02]  /*b850*/  ISETP.GE.AND P6, PT, R2.reuse, R51, PT ;  /* 0x000000330200720c */ /* 0x040fe40003fc6270 */
[C---:B------:R-:W-:Y:S02]  /*b860*/  ISETP.GE.AND P5, PT, R2.reuse, R50, PT ;  /* 0x000000320200720c */ /* 0x040fe40003fa6270 */
[C---:B------:R-:W-:Y:S02]  /*b870*/  ISETP.GE.AND P1, PT, R2.reuse, R53, PT ;  /* 0x000000350200720c */ /* 0x040fe40003f26270 */
[----:B------:R-:W-:Y:S01]  /*b880*/  ISETP.GE.AND P0, PT, R2, R52, PT ;  /* 0x000000340200720c */ /* 0x000fe20003f06270 */
[----:B-1----:R-:W-:-:S02]  /*b890*/  FFMA.FTZ R2, R3, R199, R228 ;  /* 0x000000c703027223 */ /* 0x002fc400000100e4 */
[CC--:B------:R-:W-:Y:S02]  /*b8a0*/  FFMA.FTZ R5, R3.reuse, R199.reuse, R240 ;  /* 0x000000c703057223 */ /* 0x0c0fe400000100f0 */
[CC--:B------:R-:W-:Y:S01]  /*b8b0*/  FFMA.FTZ R6, R3.reuse, R199.reuse, R230 ;  /* 0x000000c703067223 */ /* 0x0c0fe200000100e6 */
[----:B------:R-:W1:Y:S01]  /*b8c0*/  I2F R4, R0 ;  /* 0x0000000000047306 */ /* 0x000e620000201400 */
[----:B------:R-:W-:Y:S01]  /*b8d0*/  FFMA.FTZ R3, R3, R199, R242 ;  /* 0x000000c703037223 */ /* 0x000fe200000100f2 */
[----:B------:R-:W-:Y:S02]  /*b8e0*/  FSEL R12, R2, -INF , !P6 ;  /* 0xff800000020c7808 */ /* 0x000fe40007000000 */
[----:B------:R-:W-:Y:S02]  /*b8f0*/  IADD3 R2, R0, 0x39, RZ ;  /* 0x0000003900027810 */ /* 0x000fe40007ffe0ff */
[----:B------:R-:W-:Y:S02]  /*b900*/  FSEL R26, R6, -INF , !P5 ;  /* 0xff800000061a7808 */ /* 0x000fe40006800000 */
[----:B------:R-:W-:-:S02]  /*b910*/  FSEL R60, R5, -INF , !P1 ;  /* 0xff800000053c7808 */ /* 0x000fc40004800000 */
[----:B------:R-:W-:Y:S02]  /*b920*/  FSEL R9, R3, -INF , !P0 ;  /* 0xff80000003097808 */ /* 0x000fe40004000000 */
[C---:B------:R-:W-:Y:S02]  /*b930*/  ISETP.GE.AND P6, PT, R0.reuse, R51, PT ;  /* 0x000000330000720c */ /* 0x040fe40003fc6270 */
[C---:B------:R-:W-:Y:S02]  /*b940*/  ISETP.GE.AND P5, PT, R0.reuse, R50, PT ;  /* 0x000000320000720c */ /* 0x040fe40003fa6270 */
[C---:B------:R-:W-:Y:S02]  /*b950*/  ISETP.GE.AND P1, PT, R0.reuse, R53, PT ;  /* 0x000000350000720c */ /* 0x040fe40003f26270 */
[----:B------:R-:W-:Y:S02]  /*b960*/  ISETP.GE.AND P0, PT, R0, R52, PT ;  /* 0x000000340000720c */ /* 0x000fe40003f06270 */
[----:B------:R-:W2:Y:S01]  /*b970*/  I2F R0, R2 ;  /* 0x0000000200007306 */ /* 0x000ea20000201400 */
[----:B-1----:R-:W-:-:S02]  /*b980*/  FFMA.FTZ R10, R4, R199, R244 ;  /* 0x000000c7040a7223 */ /* 0x002fc400000100f4 */
[----:B------:R-:W-:-:S03]  /*b990*/  FFMA.FTZ R7, R4, R199, R236 ;  /* 0x000000c704077223 */ /* 0x000fc600000100ec */
[----:B------:R-:W-:Y:S02]  /*b9a0*/  FSEL R41, R10, -INF , !P1 ;  /* 0xff8000000a297808 */ /* 0x000fe40004800000 */
[----:B------:R-:W-:Y:S02]  /*b9b0*/  FSEL R8, R7, -INF , !P6 ;  /* 0xff80000007087808 */ /* 0x000fe40007000000 */
[----:B------:R-:W-:Y:S01]  /*b9c0*/  ISETP.GE.AND P6, PT, R2, R51, PT ;  /* 0x000000330200720c */ /* 0x000fe20003fc6270 */
[-C--:B--2---:R-:W-:Y:S02]  /*b9d0*/  FFMA.FTZ R10, R0, R199.reuse, R229 ;  /* 0x000000c7000a7223 */ /* 0x084fe400000100e5 */
[----:B------:R-:W-:-:S03]  /*b9e0*/  FFMA.FTZ R14, R4, R199, R238 ;  /* 0x000000c7040e7223 */ /* 0x000fc600000100ee */
[----:B------:R-:W-:Y:S02]  /*b9f0*/  FSEL R10, R10, -INF , !P6 ;  /* 0xff8000000a0a7808 */ /* 0x000fe40007000000 */
[----:B------:R-:W-:Y:S01]  /*ba00*/  ISETP.GE.AND P6, PT, R237, 0x3, PT ;  /* 0x00000003ed00780c */ /* 0x000fe20003fc6270 */
[-C--:B------:R-:W-:Y:S01]  /*ba10*/  FFMA.FTZ R4, R4, R199.reuse, R246 ;  /* 0x000000c704047223 */ /* 0x080fe200000100f6 */
[----:B------:R-:W-:Y:S01]  /*ba20*/  FSEL R14, R14, -INF , !P5 ;  /* 0xff8000000e0e7808 */ /* 0x000fe20006800000 */
[-C--:B------:R-:W-:Y:S01]  /*ba30*/  FFMA.FTZ R3, R0, R199.reuse, R231 ;  /* 0x000000c700037223 */ /* 0x080fe200000100e7 */
[----:B------:R-:W-:Y:S02]  /*ba40*/  ISETP.GE.AND P5, PT, R2, R50, PT ;  /* 0x000000320200720c */ /* 0x000fe40003fa6270 */
[----:B------:R-:W-:Y:S01]  /*ba50*/  FSEL R6, R4, -INF , !P0 ;  /* 0xff80000004067808 */ /* 0x000fe20004000000 */
[----:B------:R-:W-:Y:S01]  /*ba60*/  FFMA.FTZ R7, R0, R199, R243 ;  /* 0x000000c700077223 */ /* 0x000fe200000100f3 */
[----:B------:R-:W-:-:S02]  /*ba70*/  ISETP.GE.AND P1, PT, R2, R53, PT ;  /* 0x000000350200720c */ /* 0x000fc40003f26270 */
[----:B------:R-:W-:Y:S01]  /*ba80*/  ISETP.GE.AND P0, PT, R2, R52, PT ;  /* 0x000000340200720c */ /* 0x000fe20003f06270 */
[----:B------:R-:W-:Y:S01]  /*ba90*/  FFMA.FTZ R2, R0, R199, R241 ;  /* 0x000000c700027223 */ /* 0x000fe200000100f1 */
[----:B------:R-:W-:Y:S01]  /*baa0*/  BSSY B1, `(.L_x_588) ;  /* 0x0000042000017945 */ /* 0x000fe20003800000 */
[----:B------:R-:W-:Y:S02]  /*bab0*/  FSEL R22, R3, -INF , !P5 ;  /* 0xff80000003167808 */ /* 0x000fe40006800000 */
[----:B------:R-:W-:Y:S02]  /*bac0*/  FSEL R7, R7, -INF , !P0 ;  /* 0xff80000007077808 */ /* 0x000fe40004000000 */
[----:B------:R-:W-:Y:S01]  /*bad0*/  FSEL R56, R2, -INF , !P1 ;  /* 0xff80000002387808 */ /* 0x000fe20004800000 */
[----:B------:R-:W-:Y:S05]  /*bae0*/  @!P6 BRA `(.L_x_589) ;  /* 0x000003d00000e947 */ /* 0x000fea0003800000 */
[----:B------:R-:W2:Y:S04]  /*baf0*/  LDL R252, [R1+0x174] ;  /* 0x0001740001fc7983 */ /* 0x000ea80000100800 */
[----:B------:R-:W3:Y:S04]  /*bb00*/  LDL R250, [R1+0x170] ;  /* 0x0001700001fa7983 */ /* 0x000ee80000100800 */
[----:B------:R-:W4:Y:S04]  /*bb10*/  LDL.64 R180, [R1+0x178] ;  /* 0x0001780001b47983 */ /* 0x000f280000100a00 */
[----:B------:R-:W5:Y:S04]  /*bb20*/  LDL R235, [R1+0x190] ;  /* 0x0001900001eb7983 */ /* 0x000f680000100800 */
[----:B------:R-:W5:Y:S01]  /*bb30*/  LDL R203, [R1+0x194] ;  /* 0x0001940001cb7983 */ /* 0x000f620000100800 */
[----:B------:R-:W-:-:S04]  /*bb40*/  IADD3 R2, R237, -0x3, RZ ;  /* 0xfffffffded027810 */ /* 0x000fc80007ffe0ff */
[----:B------:R-:W-:Y:S01]  /*bb50*/  SHF.R.S32.HI R3, RZ, 0x1f, R2 ;  /* 0x0000001fff037819 */ /* 0x000fe20000011402 */
[----:B------:R1:W-:Y:S04]  /*bb60*/  @P4 STS [R202+0x6000], RZ ;  /* 0x006000ffca004388 */ /* 0x0003e80000000800 */
[----:B------:R1:W-:Y:S04]  /*bb70*/  @P4 STS [R202+0x6004], RZ ;  /* 0x006004ffca004388 */ /* 0x0003e80000000800 */
[----:B------:R1:W-:Y:S01]  /*bb80*/  @P4 STS.64 [R202+0x6008], RZ ;  /* 0x006008ffca004388 */ /* 0x0003e20000000a00 */
[----:B------:R-:W-:Y:S01]  /*bb90*/  BSSY B0, `(.L_x_590) ;  /* 0x0000031000007945 */ /* 0x000fe20003800000 */
[----:B--2---:R-:W-:-:S04]  /*bba0*/  IMAD R0, R252, R2, RZ ;  /* 0x00000002fc007224 */ /* 0x004fc800078e02ff */
[-C--:B---3--:R-:W-:Y:S02]  /*bbb0*/  IMAD R0, R3, R250.reuse, R0 ;  /* 0x000000fa03007224 */ /* 0x088fe400078e0200 */
[----:B----4-:R-:W-:-:S04]  /*bbc0*/  IMAD.WIDE.U32 R2, R2, R250, R180 ;  /* 0x000000fa02027225 */ /* 0x010fc800078e00b4 */
[----:B------:R-:W-:Y:S01]  /*bbd0*/  IMAD.IADD R0, R3, 0x1, R0 ;  /* 0x0000000103007824 */ /* 0x000fe200078e0200 */
[----:B------:R-:W-:-:S04]  /*bbe0*/  @!P4 LEA R4, P0, R2, R222, 0x1 ;  /* 0x000000de0204c211 */ /* 0x000fc800078008ff */
[----:B------:R-:W-:-:S05]  /*bbf0*/  @!P4 LEA.HI.X R5, R2, R223, R0, 0x1, P0 ;  /* 0x000000df0205c211 */ /* 0x000fca00000f0c00 */
[----:B------:R-:W-:Y:S01]  /*bc00*/  @!PT LDS RZ, [RZ] ;  /* 0x00000000fffff984 */ /* 0x000fe20000000800 */
[----:B------:R-:W-:Y:S01]  /*bc10*/  @!PT LDS RZ, [RZ] ;  /* 0x00000000fffff984 */ /* 0x000fe20000000800 */
[----:B------:R-:W-:Y:S01]  /*bc20*/  @!PT LDS RZ, [RZ] ;  /* 0x00000000fffff984 */ /* 0x000fe20000000800 */
[----:B------:R2:W-:Y:S04]  /*bc30*/  @!P4 LDGSTS.E.BYPASS.LTC128B.128 [R202+0x6000], [R4.64] ;  /* 0x0600000004cacfae */ /* 0x0005e8000b901d44 */
[----:B------:R1:W-:Y:S01]  /*bc40*/  @P3 STS.128 [R202+0x7000], RZ ;  /* 0x007000ffca003388 */ /* 0x0003e20000000c00 */
[----:B--2---:R-:W-:-:S04]  /*bc50*/  @!P3 LEA R4, P0, R2, R222, 0x1 ;  /* 0x000000de0204b211 */ /* 0x004fc800078008ff */
[----:B------:R-:W-:-:S05]  /*bc60*/  @!P3 LEA.HI.X R5, R2, R223, R0, 0x1, P0 ;  /* 0x000000df0205b211 */ /* 0x000fca00000f0c00 */
[----:B------:R-:W-:Y:S01]  /*bc70*/  @!PT LDS RZ, [RZ] ;  /* 0x00000000fffff984 */ /* 0x000fe20000000800 */
[----:B------:R-:W-:Y:S01]  /*bc80*/  @!PT LDS RZ, [RZ] ;  /* 0x00000000fffff984 */ /* 0x000fe20000000800 */
[----:B------:R-:W-:Y:S01]  /*bc90*/  @!PT LDS RZ, [RZ] ;  /* 0x00000000fffff984 */ /* 0x000fe20000000800 */
[----:B------:R2:W-:Y:S04]  /*bca0*/  @!P3 LDGSTS.E.BYPASS.LTC128B.128 [R202+0x7000], [R4.64+0x40] ;  /* 0x0700004004cabfae */ /* 0x0005e8000b901d44 */
[----:B------:R1:W-:Y:S01]  /*bcb0*/  @P2 STS.128 [R202+0x8000], RZ ;  /* 0x008000ffca002388 */ /* 0x0003e20000000c00 */
[----:B--2---:R-:W-:-:S04]  /*bcc0*/  @!P2 LEA R4, P0, R2, R222, 0x1 ;  /* 0x000000de0204a211 */ /* 0x004fc800078008ff */
[----:B------:R-:W-:Y:S02]  /*bcd0*/  @!P2 LEA.HI.X R5, R2, R223, R0, 0x1, P0 ;  /* 0x000000df0205a211 */ /* 0x000fe400000f0c00 */
[----:B-----5:R-:W-:-:S03]  /*bce0*/  IADD3 R2, P0, R235, R2, RZ ;  /* 0x00000002eb027210 */ /* 0x020fc60007f1e0ff */
[----:B------:R-:W-:Y:S01]  /*bcf0*/  @!PT LDS RZ, [RZ] ;  /* 0x00000000fffff984 */ /* 0x000fe20000000800 */
[----:B------:R-:W-:Y:S01]  /*bd00*/  @!PT LDS RZ, [RZ] ;  /* 0x00000000fffff984 */ /* 0x000fe20000000800 */
[----:B------:R-:W-:Y:S01]  /*bd10*/  @!PT LDS RZ, [RZ] ;  /* 0x00000000fffff984 */ /* 0x000fe20000000800 */
[----:B------:R2:W-:Y:S02]  /*bd20*/  @!P2 LDGSTS.E.BYPASS.LTC128B.128 [R202+0x8000], [R4.64+0x80] ;  /* 0x0800008004caafae */ /* 0x0005e4000b901d44 */
[----:B------:R-:W-:Y:S02]  /*bd30*/  IMAD.X R0, R203, 0x1, R0, P0 ;  /* 0x00000001cb007824 */ /* 0x000fe400000e0600 */
[----:B------:R1:W-:Y:S01]  /*bd40*/  @P4 STS.128 [R202+0x6800], RZ ;  /* 0x006800ffca004388 */ /* 0x0003e20000000c00 */
[----:B--2---:R-:W-:-:S04]  /*bd50*/  @!P4 LEA R4, P0, R2, R222, 0x1 ;  /* 0x000000de0204c211 */ /* 0x004fc800078008ff */
        /* <DEDUP_REMOVED lines=20> */
.L_x_591:
[----:B------:R-:W-:Y:S05]  /*bea0*/  BSYNC B0 ;  /* 0x0000000000007941 */ /* 0x000fea0003800000 */
.L_x_590:
[----:B------:R-:W0:Y:S02]  /*beb0*/  LDGDEPBAR ;  /* 0x00000000000079af */ /* 0x000e240000000000 */
.L_x_589:
[----:B------:R-:W-:Y:S05]  /*bec0*/  BSYNC B1 ;  /* 0x0000000000017941 */ /* 0x000fea0003800000 */
.L_x_588:
[----:B------:R-:W-:Y:S01]  /*bed0*/  IMAD.U32 R2, RZ, RZ, UR6 ;  /* 0x00000006ff027e24 */ /* 0x000fe2000f8e00ff */
[----:B------:R-:W2:Y:S01]  /*bee0*/  LDL R236, [R1+0xfc] ;  /* 0x0000fc0001ec7983 */ /* 0x000ea20000100800 */
[----:B------:R-:W-:-:S03]  /*bef0*/  IMAD.U32 R3, RZ, RZ, UR7 ;  /* 0x00000007ff037e24 */ /* 0x000fc6000f8e00ff */
[----:B------:R-:W3:Y:S04]  /*bf00*/  LDL R237, [R1+0x10c] ;  /* 0x00010c0001ed7983 */ /* 0x000ee80000100800 */
[----:B------:R4:W2:Y:S04]  /*bf10*/  LD.E R0, [R2.64+0xdc] ;  /* 0x0000dc0402007980 */ /* 0x0008a8000c101900 */
[----:B------:R-:W3:Y:S04]  /*bf20*/  LDL R240, [R1+0x100] ;  /* 0x0001000001f07983 */ /* 0x000ee80000100800 */
[----:B------:R-:W3:Y:S04]  /*bf30*/  LDL.LU.64 R242, [R1+0x28] ;  /* 0x0000280001f27983 */ /* 0x000ee80000300a00 */
[----:B------:R-:W3:Y:S04]  /*bf40*/  LDL.64 R246, [R1+0x10] ;  /* 0x0000100001f67983 */ /* 0x000ee80000100a00 */
[----:B------:R-:W3:Y:S04]  /*bf50*/  LDL.64 R244, [R1+0x40] ;  /* 0x0000400001f47983 */ /* 0x000ee80000100a00 */
[----:B------:R-:W3:Y:S04]  /*bf60*/  LDL R239, [R1+0x118] ;  /* 0x0001180001ef7983 */ /* 0x000ee80000100800 */
[----:B------:R-:W3:Y:S01]  /*bf70*/  LDL R238, [R1+0x104] ;  /* 0x0001040001ee7983 */ /* 0x000ee20000100800 */
[----:B----4-:R-:W-:-:S02]  /*bf80*/  FMNMX.FTZ R2, R104, R6, !PT ;  /* 0x0000000668027209 */ /* 0x010fc40007810000 */
[----:B------:R-:W-:Y:S01]  /*bf90*/  FMNMX.FTZ R3, R105, R8, !PT ;  /* 0x0000000869037209 */ /* 0x000fe20007810000 */
[----:B------:R-:W4:Y:S01]  /*bfa0*/  LDL R235, [R1+0x108] ;  /* 0x0001080001eb7983 */ /* 0x000f220000100800 */
[----:B------:R-:W-:-:S03]  /*bfb0*/  FMNMX.FTZ R2, R100, R2, !PT ;  /* 0x0000000264027209 */ /* 0x000fc60007810000 */
[----:B------:R-:W3:Y:S01]  /*bfc0*/  LDL R231, [R1+0x11c] ;  /* 0x00011c0001e77983 */ /* 0x000ee20000100800 */
[----:B------:R-:W-:-:S03]  /*bfd0*/  FMNMX.FTZ R2, R54, R2, !PT ;  /* 0x0000000236027209 */ /* 0x000fc60007810000 */
[----:B------:R-:W3:Y:S01]  /*bfe0*/  LDL R230, [R1+0x114] ;  /* 0x0001140001e67983 */ /* 0x000ee20000100800 */
[----:B------:R-:W-:-:S03]  /*bff0*/  FMNMX.FTZ R2, R43, R2, !PT ;  /* 0x000000022b027209 */ /* 0x000fc60007810000 */
[----:B-1----:R-:W3:Y:S01]  /*c000*/  LDL R5, [R1+0xf8] ;  /* 0x0000f80001057983 */ /* 0x002ee20000100800 */
        /* <DEDUP_REMOVED lines=11> */
[----:B------:R-:W-:-:S05]  /*c0c0*/  FMNMX.FTZ R2, R7, R2, !PT ;  /* 0x0000000207027209 */ /* 0x000fca0007810000 */
[----:B------:R-:W1:Y:S01]  /*c0d0*/  SHFL.BFLY PT, R4, R2, 0x2, 0x1f ;  /* 0x0c401f0002047f89 */ /* 0x000e6200000e0000 */
[----:B------:R-:W-:-:S04]  /*c0e0*/  FMNMX.FTZ R3, R106, R3, !PT ;  /* 0x000000036a037209 */ /* 0x000fc80007810000 */
[----:B------:R-:W-:-:S04]  /*c0f0*/  FMNMX.FTZ R3, R101, R3, !PT ;  /* 0x0000000365037209 */ /* 0x000fc80007810000 */
[----:B------:R-:W-:-:S04]  /*c100*/  FMNMX.FTZ R3, R58, R3, !PT ;  /* 0x000000033a037209 */ /* 0x000fc80007810000 */
[----:B------:R-:W-:-:S04]  /*c110*/  FMNMX.FTZ R3, R46, R3, !PT ;  /* 0x000000032e037209 */ /* 0x000fc80007810000 */
[----:B------:R-:W-:Y:S02]  /*c120*/  FMNMX.FTZ R3, R44, R3, !PT ;  /* 0x000000032c037209 */ /* 0x000fe40007810000 */
[----:B-1----:R-:W-:-:S05]  /*c130*/  FMNMX.FTZ R2, R2, R4, !PT ;  /* 0x0000000402027209 */ /* 0x002fca0007810000 */
[----:B------:R-:W1:Y:S01]  /*c140*/  SHFL.BFLY PT, R4, R2, 0x1, 0x1f ;  /* 0x0c201f0002047f89 */ /* 0x000e6200000e0000 */
[----:B------:R-:W-:-:S04]  /*c150*/  FMNMX.FTZ R3, R40, R3, !PT ;  /* 0x0000000328037209 */ /* 0x000fc80007810000 */
[----:B------:R-:W-:-:S04]  /*c160*/  FMNMX.FTZ R3, R37, R3, !PT ;  /* 0x0000000325037209 */ /* 0x000fc80007810000 */
[----:B------:R-:W-:-:S04]  /*c170*/  FMNMX.FTZ R3, R34, R3, !PT ;  /* 0x0000000322037209 */ /* 0x000fc80007810000 */
[----:B------:R-:W-:-:S04]  /*c180*/  FMNMX.FTZ R3, R25, R3, !PT ;  /* 0x0000000319037209 */ /* 0x000fc80007810000 */
[----:B------:R-:W-:Y:S02]  /*c190*/  FMNMX.FTZ R3, R23, R3, !PT ;  /* 0x0000000317037209 */ /* 0x000fe40007810000 */
[----:B-1----:R-:W-:Y:S02]  /*c1a0*/  FMNMX.FTZ R229, R2, R4, !PT ;  /* 0x0000000402e57209 */ /* 0x002fe40007810000 */
[----:B------:R-:W-:Y:S02]  /*c1b0*/  FMNMX.FTZ R2, R20, R3, !PT ;  /* 0x0000000314027209 */ /* 0x000fe40007810000 */
[----:B------:R-:W-:Y:S02]  /*c1c0*/  FSETP.NEU.FTZ.AND P0, PT, R229, -INF , PT ;  /* 0xff800000e500780b */ /* 0x000fe40003f1d000 */
[----:B------:R-:W-:-:S04]  /*c1d0*/  FMNMX.FTZ R3, R18, R2, !PT ;  /* 0x0000000212037209 */ /* 0x000fc80007810000 */
[----:B------:R-:W-:-:S04]  /*c1e0*/  FMNMX.FTZ R3, R16, R3, !PT ;  /* 0x0000000310037209 */ /* 0x000fc80007810000 */
[----:B------:R-:W-:Y:S01]  /*c1f0*/  FMNMX.FTZ R3, R12, R3, !PT ;  /* 0x000000030c037209 */ /* 0x000fe20007810000 */
[----:B------:R-:W-:Y:S01]  /*c200*/  STL.64 [R1+0x250], R48 ;  /* 0x0002503001007387 */ /* 0x000fe20000100a00 */
[----:B--2---:R-:W-:-:S05]  /*c210*/  FMUL.FTZ R2, R0, R229 ;  /* 0x000000e500027220 */ /* 0x004fca0000410000 */
[----:B------:R-:W-:-:S05]  /*c220*/  FSEL R2, R2, RZ, P0 ;  /* 0x000000ff02027208 */ /* 0x000fca0000000000 */
[-CC-:B------:R-:W-:Y:S02]  /*c230*/  FFMA.FTZ R185, R6, R0.reuse, -R2.reuse ;  /* 0x0000000006b97223 */ /* 0x180fe40000010802 */
[-CC-:B------:R-:W-:Y:S02]  /*c240*/  FFMA.FTZ R186, R100, R0.reuse, -R2.reuse ;  /* 0x0000000064ba7223 */ /* 0x180fe40000010802 */
[-CC-:B------:R-:W-:Y:S02]  /*c250*/  FFMA.FTZ R189, R54, R0.reuse, -R2.reuse ;  /* 0x0000000036bd7223 */ /* 0x180fe40000010802 */
[-CC-:B------:R-:W-:Y:S02]  /*c260*/  FFMA.FTZ R190, R43, R0.reuse, -R2.reuse ;  /* 0x000000002bbe7223 */ /* 0x180fe40000010802 */
[-CC-:B------:R-:W-:Y:S02]  /*c270*/  FFMA.FTZ R191, R38, R0.reuse, -R2.reuse ;  /* 0x0000000026bf7223 */ /* 0x180fe40000010802 */
[----:B------:R-:W-:-:S02]  /*c280*/  FFMA.FTZ R203, R35, R0, -R2 ;  /* 0x0000000023cb7223 */ /* 0x000fc40000010802 */
        /* <DEDUP_REMOVED lines=9> */
[----:B------:R-:W-:Y:S01]  /*c320*/  FFMA.FTZ R228, R7, R0, -R2 ;  /* 0x0000000007e47223 */ /* 0x000fe20000010802 */
[----:B------:R-:W-:Y:S02]  /*c330*/  FMNMX.FTZ R2, R10, R3, !PT ;  /* 0x000000030a027209 */ /* 0x000fe40007810000 */
[----:B------:R-:W-:-:S05]  /*c340*/  FSEL R3, R229, RZ, P0 ;  /* 0x000000ffe5037208 */ /* 0x000fca0000000000 */
[----:B------:R-:W-:Y:S02]  /*c350*/  FADD.FTZ R35, R104, -R3 ;  /* 0x8000000368237221 */ /* 0x000fe40000010000 */
[----:B------:R-:W1:Y:S02]  /*c360*/  SHFL.BFLY PT, R3, R2, 0x2, 0x1f ;  /* 0x0c401f0002037f89 */ /* 0x000e6400000e0000 */
[----:B-1----:R-:W-:-:S05]  /*c370*/  FMNMX.FTZ R2, R2, R3, !PT ;  /* 0x0000000302027209 */ /* 0x002fca0007810000 */
[----:B------:R-:W1:Y:S02]  /*c380*/  SHFL.BFLY PT, R3, R2, 0x1, 0x1f ;  /* 0x0c201f0002037f89 */ /* 0x000e6400000e0000 */
[----:B-1----:R-:W-:-:S04]  /*c390*/  FMNMX.FTZ R250, R2, R3, !PT ;  /* 0x0000000302fa7209 */ /* 0x002fc80007810000 */
[----:B------:R-:W-:-:S04]  /*c3a0*/  FSETP.NEU.FTZ.AND P0, PT, R250, -INF , PT ;  /* 0xff800000fa00780b */ /* 0x000fc80003f1d000 */
[----:B------:R-:W-:-:S05]  /*c3b0*/  FSEL R2, R250, RZ, P0 ;  /* 0x000000fffa027208 */ /* 0x000fca0000000000 */
[----:B------:R-:W-:Y:S02]  /*c3c0*/  FADD.FTZ R3, R105, -R2 ;  /* 0x8000000269037221 */ /* 0x000fe40000010000 */
[----:B------:R-:W-:-:S05]  /*c3d0*/  FMUL.FTZ R2, R0, R250 ;  /* 0x000000fa00027220 */ /* 0x000fca0000410000 */
        /* <DEDUP_REMOVED lines=26> */
[----:B------:R-:W-:Y:S01]  /*c580*/  FMNMX.FTZ R2, R47, R2, !PT ;  /* 0x000000022f027209 */ /* 0x000fe20007810000 */
[----:B------:R-:W-:-:S03]  /*c590*/  FMUL.FTZ R4, R0, R3 ;  /* 0x0000000300047220 */ /* 0x000fc60000410000 */
[----:B------:R-:W-:Y:S01]  /*c5a0*/  FMNMX.FTZ R2, R45, R2, !PT ;  /* 0x000000022d027209 */ /* 0x000fe20007810000 */
[----:B------:R-:W-:Y:S03]  /*c5b0*/  STL.64 [R1+0x248], R32 ;  /* 0x0002482001007387 */ /* 0x000fe60000100a00 */
[----:B------:R-:W-:Y:S01]  /*c5c0*/  FMNMX.FTZ R3, R42, R2, !PT ;  /* 0x000000022a037209 */ /* 0x000fe20007810000 */
[----:B------:R1:W-:Y:S01]  /*c5d0*/  STL.64 [R1+0x240], R30 ;  /* 0x0002401e01007387 */ /* 0x0003e20000100a00 */
[----:B------:R-:W2:Y:S03]  /*c5e0*/  MUFU.EX2 R2, R4 ;  /* 0x0000000400027308 */ /* 0x000ea60000000800 */
[----:B------:R-:W-:Y:S04]  /*c5f0*/  STL.64 [R1+0x238], R28 ;  /* 0x0002381c01007387 */ /* 0x000fe80000100a00 */
[----:B------:R-:W-:Y:S04]  /*c600*/  STL [R1+0x230], R192 ;  /* 0x000230c001007387 */ /* 0x000fe80000100800 */
[----:B------:R-:W-:Y:S04]  /*c610*/  STL [R1+0x22c], R194 ;  /* 0x00022cc201007387 */ /* 0x000fe80000100800 */
[----:B------:R-:W-:Y:S04]  /*c620*/  STL [R1+0x1f8], R233 ;  /* 0x0001f8e901007387 */ /* 0x000fe80000100800 */
[----:B------:R-:W-:Y:S04]  /*c630*/  STL [R1+0x1f0], R232 ;  /* 0x0001f0e801007387 */ /* 0x000fe80000100800 */
[----:B------:R1:W-:Y:S04]  /*c640*/  STL [R1+0x1ec], R223 ;  /* 0x0001ecdf01007387 */ /* 0x0003e80000100800 */
[----:B------:R2:W-:Y:S04]  /*c650*/  STL [R1+0x1e8], R222 ;  /* 0x0001e8de01007387 */ /* 0x0005e80000100800 */
[----:B------:R-:W-:Y:S04]  /*c660*/  STL [R1+0x1e4], R202 ;  /* 0x0001e4ca01007387 */ /* 0x000fe80000100800 */
[----:B------:R-:W-:Y:S01]  /*c670*/  STL [R1+0x1e0], R199 ;  /* 0x0001e0c701007387 */ /* 0x000fe20000100800 */
[----:B---3--:R-:W-:-:S03]  /*c680*/  IMAD.MOV.U32 R48, RZ, RZ, R242 ;  /* 0x000000ffff307224 */ /* 0x008fc600078e00f2 */
[----:B------:R-:W-:Y:S01]  /*c690*/  STL [R1+0x1dc], R197 ;  /* 0x0001dcc501007387 */ /* 0x000fe20000100800 */
[----:B------:R-:W-:-:S03]  /*c6a0*/  IMAD.MOV.U32 R49, RZ, RZ, R243 ;  /* 0x000000ffff317224 */ /* 0x000fc600078e00f3 */
[----:B------:R-:W-:Y:S01]  /*c6b0*/  STL [R1+0x1d8], R196 ;  /* 0x0001d8c401007387 */ /* 0x000fe20000100800 */
[----:B------:R-:W-:-:S03]  /*c6c0*/  IMAD.MOV.U32 R242, RZ, RZ, R236 ;  /* 0x000000fffff27224 */ /* 0x000fc600078e00ec */
[----:B------:R-:W-:Y:S01]  /*c6d0*/  STL [R1+0x1d4], R195 ;  /* 0x0001d4c301007387 */ /* 0x000fe20000100800 */
[----:B-1----:R-:W-:-:S03]  /*c6e0*/  IMAD.MOV.U32 R30, RZ, RZ, R246 ;  /* 0x000000ffff1e7224 */ /* 0x002fc600078e00f6 */
[----:B------:R-:W-:Y:S01]  /*c6f0*/  STL [R1+0x1d0], R193 ;  /* 0x0001d0c101007387 */ /* 0x000fe20000100800 */
[----:B------:R-:W-:Y:S02]  /*c700*/  IMAD.MOV.U32 R243, RZ, RZ, R237 ;  /* 0x000000fffff37224 */ /* 0x000fe400078e00ed */
[-C--:B--2---:R-:W-:Y:S01]  /*c710*/  FMUL.FTZ R236, R168, R2.reuse ;  /* 0x00000002a8ec7220 */ /* 0x084fe20000410000 */
[----:B------:R-:W-:Y:S01]  /*c720*/  STL [R1+0x1cc], R53 ;  /* 0x0001cc3501007387 */ /* 0x000fe20000100800 */
[----:B------:R-:W-:Y:S02]  /*c730*/  IMAD.MOV.U32 R246, RZ, RZ, R240 ;  /* 0x000000fffff67224 */ /* 0x000fe400078e00f0 */
[-C--:B------:R-:W-:Y:S01]  /*c740*/  FMUL.FTZ R237, R169, R2.reuse ;  /* 0x00000002a9ed7220 */ /* 0x080fe20000410000 */
[----:B------:R-:W-:Y:S01]  /*c750*/  STL [R1+0x1c8], R52 ;  /* 0x0001c83401007387 */ /* 0x000fe20000100800 */
[----:B------:R-:W-:-:S03]  /*c760*/  FMUL.FTZ R240, R156, R2 ;  /* 0x000000029cf07220 */ /* 0x000fc60000410000 */
[----:B------:R-:W-:Y:S01]  /*c770*/  STL [R1+0x1c4], R51 ;  /* 0x0001c43301007387 */ /* 0x000fe20000100800 */
[----:B------:R-:W-:Y:S02]  /*c780*/  IMAD.MOV.U32 R32, RZ, RZ, R244 ;  /* 0x000000ffff207224 */ /* 0x000fe400078e00f4 */
[-C--:B------:R-:W-:Y:S01]  /*c790*/  FMUL.FTZ R241, R157, R2.reuse ;  /* 0x000000029df17220 */ /* 0x080fe20000410000 */
[----:B------:R-:W-:Y:S01]  /*c7a0*/  STL [R1+0x1c0], R50 ;  /* 0x0001c03201007387 */ /* 0x000fe20000100800 */
[----:B------:R-:W-:Y:S02]  /*c7b0*/  IMAD.MOV.U32 R33, RZ, RZ, R245 ;  /* 0x000000ffff217224 */ /* 0x000fe400078e00f5 */
[-C--:B------:R-:W-:Y:S01]  /*c7c0*/  FMUL.FTZ R244, R152, R2.reuse ;  /* 0x0000000298f47220 */ /* 0x080fe20000410000 */
[----:B------:R-:W-:Y:S01]  /*c7d0*/  STL [R1+0x8], R229 ;  /* 0x000008e501007387 */ /* 0x000fe20000100800 */
[----:B------:R-:W-:-:S03]  /*c7e0*/  FMUL.FTZ R245, R153, R2 ;  /* 0x0000000299f57220 */ /* 0x000fc60000410000 */
[----:B------:R1:W-:Y:S01]  /*c7f0*/  STL [R1+0x1fc], R250 ;  /* 0x0001fcfa01007387 */ /* 0x0003e20000100800 */
[----:B------:R-:W-:-:S03]  /*c800*/  FMUL.FTZ R223, R140, R2 ;  /* 0x000000028cdf7220 */ /* 0x000fc60000410000 */
[----:B------:R-:W-:Y:S01]  /*c810*/  STL [R1+0x200], R236 ;  /* 0x000200ec01007387 */ /* 0x000fe20000100800 */
[----:B------:R-:W-:-:S03]  /*c820*/  FMUL.FTZ R222, R141, R2 ;  /* 0x000000028dde7220 */ /* 0x000fc60000410000 */
[----:B------:R-:W-:Y:S01]  /*c830*/  STL [R1+0x204], R237 ;  /* 0x000204ed01007387 */ /* 0x000fe20000100800 */
[----:B------:R-:W-:-:S03]  /*c840*/  FMUL.FTZ R4, R136, R2 ;  /* 0x0000000288047220 */ /* 0x000fc60000410000 */
[----:B------:R2:W-:Y:S04]  /*c850*/  STL [R1+0x208], R240 ;  /* 0x000208f001007387 */ /* 0x0005e80000100800 */
[----:B------:R3:W-:Y:S04]  /*c860*/  STL [R1+0x20c], R241 ;  /* 0x00020cf101007387 */ /* 0x0007e80000100800 */
[----:B------:R-:W-:Y:S01]  /*c870*/  STL [R1+0x210], R244 ;  /* 0x000210f401007387 */ /* 0x000fe20000100800 */
[----:B-1----:R-:W-:-:S03]  /*c880*/  FMUL.FTZ R250, R137, R2 ;  /* 0x0000000289fa7220 */ /* 0x002fc60000410000 */
[----:B------:R-:W-:Y:S04]  /*c890*/  STL [R1+0x214], R245 ;  /* 0x000214f501007387 */ /* 0x000fe80000100800 */
[----:B------:R-:W-:Y:S04]  /*c8a0*/  STL [R1+0x218], R223 ;  /* 0x000218df01007387 */ /* 0x000fe80000100800 */
[----:B------:R1:W-:Y:S01]  /*c8b0*/  STL [R1+0x21c], R222 ;  /* 0x00021cde01007387 */ /* 0x0003e20000100800 */
[----:B--2---:R-:W-:-:S03]  /*c8c0*/  FMUL.FTZ R240, R125, R2 ;  /* 0x000000027df07220 */ /* 0x004fc60000410000 */
[----:B------:R-:W-:Y:S01]  /*c8d0*/  STL [R1+0x220], R250 ;  /* 0x000220fa01007387 */ /* 0x000fe20000100800 */
[----:B---3--:R-:W-:-:S03]  /*c8e0*/  FMUL.FTZ R241, R124, R2 ;  /* 0x000000027cf17220 */ /* 0x008fc60000410000 */
[----:B------:R2:W-:Y:S04]  /*c8f0*/  STL [R1+0x50], R4 ;  /* 0x0000500401007387 */ /* 0x0005e80000100800 */
[----:B------:R-:W-:Y:S04]  /*c900*/  STL [R1+0x224], R241 ;  /* 0x000224f101007387 */ /* 0x000fe80000100800 */
[----:B------:R3:W-:Y:S01]  /*c910*/  STL [R1+0x228], R240 ;  /* 0x000228f001007387 */ /* 0x0007e20000100800 */
[-C--:B-1----:R-:W-:Y:S02]  /*c920*/  FMUL.FTZ R222, R120, R2.reuse ;  /* 0x0000000278de7220 */ /* 0x082fe40000410000 */
[----:B--2---:R-:W-:-:S03]  /*c930*/  FMUL.FTZ R4, R108, R2 ;  /* 0x000000026c047220 */ /* 0x004fc60000410000 */
[----:B------:R1:W-:Y:S04]  /*c940*/  STL [R1+0x234], R222 ;  /* 0x000234de01007387 */ /* 0x0003e80000100800 */
[----:B------:R-:W-:Y:S04]  /*c950*/  STL [R1+0x80], R4 ;  /* 0x0000800401007387 */ /* 0x000fe80000100800 */
[----:B------:R-:W2:Y:S01]  /*c960*/  LDL.LU R194, [R1+0x134] ;  /* 0x0001340001c27983 */ /* 0x000ea20000300800 */
[----:B------:R-:W1:Y:S01]  /*c970*/  MUFU.EX2 R101, R8 ;  /* 0x0000000800657308 */ /* 0x000e620000000800 */
[----:B------:R-:W-:Y:S01]  /*c980*/  FMNMX.FTZ R3, R39, R3, !PT ;  /* 0x0000000327037209 */ /* 0x000fe20007810000 */
[----:B------:R-:W-:Y:S01]  /*c990*/  FMUL.FTZ R223, R121, R2 ;  /* 0x0000000279df7220 */ /* 0x000fe20000410000 */
[----:B------:R-:W2:Y:S02]  /*c9a0*/  LDL.64 R28, [R1+0x138] ;  /* 0x00013800011c7983 */ /* 0x000ea40000100a00 */
[----:B------:R-:W-:-:S04]  /*c9b0*/  FMNMX.FTZ R3, R36, R3, !PT ;  /* 0x0000000324037209 */ /* 0x000fc80007810000 */
[----:B------:R-:W-:-:S04]  /*c9c0*/  FMNMX.FTZ R3, R26, R3, !PT ;  /* 0x000000031a037209 */ /* 0x000fc80007810000 */
[----:B------:R-:W-:Y:S01]  /*c9d0*/  FMNMX.FTZ R3, R22, R3, !PT ;  /* 0x0000000316037209 */ /* 0x000fe20007810000 */
[-C--:B---3--:R-:W-:Y:S02]  /*c9e0*/  FMUL.FTZ R240, R109, R2.reuse ;  /* 0x000000026df07220 */ /* 0x088fe40000410000 */
[-C--:B-1----:R-:W-:Y:S02]  /*c9f0*/  FFMA.FTZ R180, R248, R2.reuse, R101 ;  /* 0x00000002f8b47223 */ /* 0x082fe40000010065 */
        /* <DEDUP_REMOVED lines=17> */
[----:B------:R-:W-:-:S04]  /*cb10*/  FFMA.FTZ R3, R14, R0, -R2 ;  /* 0x000000000e037223 */ /* 0x000fc80000010802 */
[----:B------:R1:W-:Y:S02]  /*cb20*/  MUFU.EX2 R16, R3 ;  /* 0x0000000300107308 */ /* 0x0003e40000000800 */
[----:B-1----:R-:W-:-:S06]  /*cb30*/  FMUL.FTZ R3, R0, R4 ;  /* 0x0000000400037220 */ /* 0x002fcc0000410000 */
[----:B------:R-:W2:Y:S01]  /*cb40*/  MUFU.EX2 R3, R3 ;  /* 0x0000000300037308 */ /* 0x000ea20000000800 */
[----:B------:R-:W-:Y:S02]  /*cb50*/  IMAD.MOV.U32 R232, RZ, RZ, R48 ;  /* 0x000000ffffe87224 */ /* 0x000fe400078e0030 */
[----:B------:R-:W-:Y:S02]  /*cb60*/  IMAD.MOV.U32 R233, RZ, RZ, R49 ;  /* 0x000000ffffe97224 */ /* 0x000fe400078e0031 */
[----:B------:R-:W-:Y:S02]  /*cb70*/  IMAD.MOV.U32 R152, RZ, RZ, R32 ;  /* 0x000000ffff987224 */ /* 0x000fe400078e0020 */
[----:B------:R-:W-:Y:S02]  /*cb80*/  IMAD.MOV.U32 R153, RZ, RZ, R33 ;  /* 0x000000ffff997224 */ /* 0x000fe400078e0021 */
[----:B------:R-:W-:Y:S02]  /*cb90*/  IMAD.MOV.U32 R31, RZ, RZ, R247 ;  /* 0x000000ffff1f7224 */ /* 0x000fe400078e00f7 */
[----:B------:R-:W-:-:S02]  /*cba0*/  IMAD.MOV.U32 R247, RZ, RZ, R243 ;  /* 0x000000fffff77224 */ /* 0x000fc400078e00f3 */
[----:B----4-:R-:W-:Y:S02]  /*cbb0*/  IMAD.MOV.U32 R243, RZ, RZ, R235 ;  /* 0x000000fffff37224 */ /* 0x010fe400078e00eb */
[----:B------:R-:W-:Y:S02]  /*cbc0*/  IMAD.MOV.U32 R235, RZ, RZ, R231 ;  /* 0x000000ffffeb7224 */ /* 0x000fe400078e00e7 */
[----:B------:R-:W-:Y:S02]  /*cbd0*/  IMAD.MOV.U32 R231, RZ, RZ, R230 ;  /* 0x000000ffffe77224 */ /* 0x000fe400078e00e6 */
[----:B------:R-:W-:Y:S02]  /*cbe0*/  IMAD.MOV.U32 R230, RZ, RZ, R5 ;  /* 0x000000ffffe67224 */ /* 0x000fe400078e0005 */
        /* <DEDUP_REMOVED lines=14> */
[----:B------:R-:W-:Y:S01]  /*ccd0*/  FFMA.FTZ R141, R22, R0, -R2 ;  /* 0x00000000168d7223 */ /* 0x000fe20000010802 */
[----:B------:R-:W-:Y:S01]  /*cce0*/  FMNMX.FTZ R2, R102, R41, !PT ;  /* 0x0000002966027209 */ /* 0x000fe20007810000 */
[----:B--2---:R-:W-:Y:S02]  /*ccf0*/  FFMA.FTZ R4, R194, R3, R16 ;  /* 0x00000003c2047223 */ /* 0x004fe40000010010 */
[----:B------:R-:W2:Y:S04]  /*cd00*/  LDL.LU R194, [R1+0x144] ;  /* 0x0001440001c27983 */ /* 0x000ea80000300800 */
[----:B------:R-:W3:Y:S04]  /*cd10*/  LDL.64 R48, [R1+0x128] ;  /* 0x0001280001307983 */ /* 0x000ee80000100a00 */
[----:B------:R-:W4:Y:S01]  /*cd20*/  LDL.64 R32, [R1+0x18] ;  /* 0x0000180001207983 */ /* 0x000f220000100a00 */
        /* <DEDUP_REMOVED lines=11> */
[----:B------:R-:W1:Y:S03]  /*cde0*/  MUFU.EX2 R5, R5 ;  /* 0x0000000500057308 */ /* 0x000e660000000800 */
[----:B------:R-:W-:-:S04]  /*cdf0*/  FMNMX.FTZ R2, R63, R2, !PT ;  /* 0x000000023f027209 */ /* 0x000fc80007810000 */
[----:B------:R-:W-:-:S04]  /*ce00*/  FMNMX.FTZ R2, R62, R2, !PT ;  /* 0x000000023e027209 */ /* 0x000fc80007810000 */
[----:B------:R-:W-:-:S04]  /*ce10*/  FMNMX.FTZ R2, R60, R2, !PT ;  /* 0x000000023c027209 */ /* 0x000fc80007810000 */
[----:B------:R-:W-:Y:S01]  /*ce20*/  FMNMX.FTZ R2, R56, R2, !PT ;  /* 0x0000000238027209 */ /* 0x000fe20007810000 */
[----:B-1----:R-:W-:-:S04]  /*ce30*/  FADD.FTZ R34, R5, R4 ;  /* 0x0000000405227221 */ /* 0x002fc80000010000 */
[----:B------:R-:W1:Y:S02]  /*ce40*/  SHFL.BFLY PT, R4, R2, 0x2, 0x1f ;  /* 0x0c401f0002047f89 */ /* 0x000e6400000e0000 */
[----:B-1----:R-:W-:-:S05]  /*ce50*/  FMNMX.FTZ R2, R2, R4, !PT ;  /* 0x0000000402027209 */ /* 0x002fca0007810000 */
[----:B------:R-:W1:Y:S01]  /*ce60*/  SHFL.BFLY PT, R4, R2, 0x1, 0x1f ;  /* 0x0c201f0002047f89 */ /* 0x000e6200000e0000 */
[----:B------:R-:W-:Y:S02]  /*ce70*/  F2FP.BF16.PACK_AB R22, R5, R16 ;  /* 0x000000100516723e */ /* 0x000fe400000010ff */
[----:B-1----:R-:W-:-:S04]  /*ce80*/  FMNMX.FTZ R193, R2, R4, !PT ;  /* 0x0000000402c17209 */ /* 0x002fc80007810000 */
[----:B------:R-:W-:-:S04]  /*ce90*/  FSETP.NEU.FTZ.AND P0, PT, R193, -INF , PT ;  /* 0xff800000c100780b */ /* 0x000fc80003f1d000 */
[----:B------:R-:W-:-:S05]  /*cea0*/  FSEL R2, R193, RZ, P0 ;  /* 0x000000ffc1027208 */ /* 0x000fca0000000000 */
[----:B------:R-:W-:Y:S02]  /*ceb0*/  FADD.FTZ R5, R102, -R2 ;  /* 0x8000000266057221 */ /* 0x000fe40000010000 */
[----:B------:R-:W-:-:S05]  /*cec0*/  FMUL.FTZ R2, R0, R193 ;  /* 0x000000c100027220 */ /* 0x000fca0000410000 */
[----:B------:R-:W-:Y:S01]  /*ced0*/  FSEL R2, R2, RZ, P0 ;  /* 0x000000ff02027208 */ /* 0x000fe20000000000 */
[----:B------:R-:W-:Y:S04]  /*cee0*/  MUFU.EX2 R37, R11 ;  /* 0x0000000b00257308 */ /* 0x000fe80000000800 */
[----:B------:R-:W-:-:S04]  /*cef0*/  FFMA.FTZ R4, R41, R0, -R2 ;  /* 0x0000000029047223 */ /* 0x000fc80000010802 */
[----:B------:R1:W-:Y:S08]  /*cf00*/  MUFU.EX2 R11, R4 ;  /* 0x00000004000b7308 */ /* 0x0003f00000000800 */
[----:B------:R-:W-:Y:S01]  /*cf10*/  MUFU.EX2 R36, R10 ;  /* 0x0000000a00247308 */ /* 0x000fe20000000800 */
[----:B-1----:R-:W-:-:S07]  /*cf20*/  FFMA.FTZ R4, R201, R0, -R2 ;  /* 0x00000000c9047223 */ /* 0x002fce0000010802 */
[----:B------:R1:W-:Y:S08]  /*cf30*/  MUFU.EX2 R10, R4 ;  /* 0x00000004000a7308 */ /* 0x0003f00000000800 */
[----:B------:R-:W-:Y:S01]  /*cf40*/  MUFU.EX2 R21, R13 ;  /* 0x0000000d00157308 */ /* 0x000fe20000000800 */
[----:B-1----:R-:W-:-:S07]  /*cf50*/  FFMA.FTZ R4, R200, R0, -R2 ;  /* 0x00000000c8047223 */ /* 0x002fce0000010802 */
[----:B------:R1:W-:Y:S08]  /*cf60*/  MUFU.EX2 R13, R4 ;  /* 0x00000004000d7308 */ /* 0x0003f00000000800 */
[----:B------:R-:W-:Y:S01]  /*cf70*/  MUFU.EX2 R20, R12 ;  /* 0x0000000c00147308 */ /* 0x000fe20000000800 */
[----:B-1----:R-:W-:-:S07]  /*cf80*/  FFMA.FTZ R4, R179, R0, -R2 ;  /* 0x00000000b3047223 */ /* 0x002fce0000010802 */
[----:B------:R1:W-:Y:S02]  /*cf90*/  MUFU.EX2 R12, R4 ;  /* 0x00000004000c7308 */ /* 0x0003e40000000800 */
[----:B-1----:R-:W-:-:S06]  /*cfa0*/  FFMA.FTZ R4, R178, R0, -R2 ;  /* 0x00000000b2047223 */ /* 0x002fcc0000010802 */
[----:B------:R1:W-:Y:S02]  /*cfb0*/  MUFU.EX2 R26, R4 ;  /* 0x00000004001a7308 */ /* 0x0003e40000000800 */
[----:B-1----:R-:W-:-:S06]  /*cfc0*/  FFMA.FTZ R4, R177, R0, -R2 ;  /* 0x00000000b1047223 */ /* 0x002fcc0000010802 */
[----:B------:R1:W-:Y:S02]  /*cfd0*/  MUFU.EX2 R24, R4 ;  /* 0x0000000400187308 */ /* 0x0003e40000000800 */
[----:B-1----:R-:W-:-:S06]  /*cfe0*/  FMUL.FTZ R4, R0, R5 ;  /* 0x0000000500047220 */ /* 0x002fcc0000410000 */
[----:B------:R-:W2:Y:S01]  /*cff0*/  MUFU.EX2 R4, R4 ;  /* 0x0000000400047308 */ /* 0x000ea20000000800 */
[-CC-:B------:R-:W-:Y:S02]  /*d000*/  FFMA.FTZ R5, R176, R0.reuse, -R2.reuse ;  /* 0x00000000b0057223 */ /* 0x180fe40000010802 */
[-CC-:B------:R-:W-:Y:S02]  /*d010*/  FFMA.FTZ R16, R60, R0.reuse, -R2.reuse ;  /* 0x000000003c107223 */ /* 0x180fe40000010802 */
[-CC-:B------:R-:W-:Y:S02]  /*d020*/  FFMA.FTZ R17, R56, R0.reuse, -R2.reuse ;  /* 0x0000000038117223 */ /* 0x180fe40000010802 */
[----:B------:R-:W-:Y:S01]  /*d030*/  FMUL.FTZ R35, R0, R35 ;  /* 0x0000002300237220 */ /* 0x000fe20000410000 */
[----:B------:R1:W1:Y:S08]  /*d040*/  MUFU.EX2 R42, R9 ;  /* 0x00000009002a7308 */ /* 0x0002700000000800 */
[----:B------:R2:W-:Y:S08]  /*d050*/  MUFU.EX2 R40, R8 ;  /* 0x0000000800287308 */ /* 0x0005f00000000800 */
[----:B------:R3:W-:Y:S01]  /*d060*/  MUFU.EX2 R44, R7 ;  /* 0x00000007002c7308 */ /* 0x0007e20000000800 */
[----:B-1----:R-:W-:-:S07]  /*d070*/  FFMA.FTZ R9, R65, R0, -R2 ;  /* 0x0000000041097223 */ /* 0x002fce0000010802 */
[----:B------:R1:W-:Y:S01]  /*d080*/  MUFU.EX2 R43, R6 ;  /* 0x00000006002b7308 */ /* 0x0003e20000000800 */
[----:B--2---:R-:W-:-:S07]  /*d090*/  FFMA.FTZ R8, R66, R0, -R2 ;  /* 0x0000000042087223 */ /* 0x004fce0000010802 */
[----:B------:R2:W-:Y:S01]  /*d0a0*/  MUFU.EX2 R58, R14 ;  /* 0x0000000e003a7308 */ /* 0x0005e20000000800 */
[----:B---3--:R-:W-:-:S07]  /*d0b0*/  FFMA.FTZ R7, R173, R0, -R2 ;  /* 0x00000000ad077223 */ /* 0x008fce0000010802 */
[----:B------:R3:W-:Y:S01]  /*d0c0*/  MUFU.EX2 R47, R15 ;  /* 0x0000000f002f7308 */ /* 0x0007e20000000800 */
[----:B-1----:R-:W-:-:S07]  /*d0d0*/  FFMA.FTZ R6, R67, R0, -R2 ;  /* 0x0000000043067223 */ /* 0x002fce0000010802 */
[----:B------:R1:W1:Y:S01]  /*d0e0*/  MUFU.EX2 R27, R5 ;  /* 0x00000005001b7308 */ /* 0x0002620000000800 */
[-CC-:B--2---:R-:W-:Y:S02]  /*d0f0*/  FFMA.FTZ R14, R63, R0.reuse, -R2.reuse ;  /* 0x000000003f0e7223 */ /* 0x184fe40000010802 */
[-CC-:B---3--:R-:W-:Y:S02]  /*d100*/  FFMA.FTZ R15, R62, R0.reuse, -R2.reuse ;  /* 0x000000003e0f7223 */ /* 0x188fe40000010802 */
[----:B-1----:R-:W-:Y:S02]  /*d110*/  FFMA.FTZ R5, R174, R0, -R2 ;  /* 0x00000000ae057223 */ /* 0x002fe40000010802 */
[----:B------:R-:W-:Y:S02]  /*d120*/  FFMA.FTZ R0, R194, R4, R11 ;  /* 0x00000004c2007223 */ /* 0x000fe4000001000b */
[----:B------:R1:W2:Y:S01]  /*d130*/  MUFU.EX2 R25, R5 ;  /* 0x0000000500197308 */ /* 0x0002a20000000800 */
[----:B------:R-:W-:-:S02]  /*d140*/  FADD.FTZ R2, R21, R34 ;  /* 0x0000002215027221 */ /* 0x000fc40000010000 */
[----:B-1----:R-:W-:Y:S02]  /*d150*/  FADD.FTZ R5, R10, R0 ;  /* 0x000000000a057221 */ /* 0x002fe40000010000 */
[----:B------:R-:W-:Y:S02]  /*d160*/  FADD.FTZ R0, R20, R2 ;  /* 0x0000000214007221 */ /* 0x000fe40000010000 */
[----:B------:R-:W-:Y:S02]  /*d170*/  FADD.FTZ R2, R13, R5 ;  /* 0x000000050d027221 */ /* 0x000fe40000010000 */
[----:B------:R-:W-:Y:S02]  /*d180*/  FADD.FTZ R0, R37, R0 ;  /* 0x0000000025007221 */ /* 0x000fe40000010000 */
[----:B------:R-:W-:Y:S01]  /*d190*/  FADD.FTZ R2, R12, R2 ;  /* 0x000000020c027221 */ /* 0x000fe20000010000 */
[----:B------:R-:W1:Y:S01]  /*d1a0*/  MUFU.EX2 R23, R7 ;  /* 0x0000000700177308 */ /* 0x000e620000000800 */
[----:B------:R-:W-:-:S02]  /*d1b0*/  FADD.FTZ R0, R36, R0 ;  /* 0x0000000024007221 */ /* 0x000fc40000010000 */
[----:B------:R-:W-:Y:S02]  /*d1c0*/  FADD.FTZ R5, R26, R2 ;  /* 0x000000021a057221 */ /* 0x000fe40000010000 */
[----:B------:R-:W-:Y:S02]  /*d1d0*/  FADD.FTZ R2, R42, R0 ;  /* 0x000000002a027221 */ /* 0x000fe40000010000 */
[----:B------:R-:W-:Y:S01]  /*d1e0*/  FADD.FTZ R0, R24, R5 ;  /* 0x0000000518007221 */ /* 0x000fe20000010000 */
[----:B------:R-:W3:Y:S03]  /*d1f0*/  MUFU.EX2 R6, R6 ;  /* 0x0000000600067308 */ /* 0x000ee60000000800 */
[----:B------:R-:W-:-:S05]  /*d200*/  FADD.FTZ R0, R27, R0 ;  /* 0x000000001b007221 */ /* 0x000fca0000010000 */
[----:B------:R-:W4:Y:S01]  /*d210*/  MUFU.EX2 R8, R8 ;  /* 0x0000000800087308 */ /* 0x000f220000000800 */
[----:B--2---:R-:W-:-:S07]  /*d220*/  FADD.FTZ R0, R25, R0 ;  /* 0x0000000019007221 */ /* 0x004fce0000010000 */
[----:B------:R-:W2:Y:S01]  /*d230*/  MUFU.EX2 R9, R9 ;  /* 0x0000000900097308 */ /* 0x000ea20000000800 */
[----:B-1----:R-:W-:-:S04]  /*d240*/  FADD.FTZ R0, R23, R0 ;  /* 0x0000000017007221 */ /* 0x002fc80000010000 */
[----:B---3--:R-:W-:Y:S02]  /*d250*/  FADD.FTZ R0, R6, R0 ;  /* 0x0000000006007221 */ /* 0x008fe40000010000 */
[----:B------:R-:W-:Y:S02]  /*d260*/  IMAD.SHL.U32 R50, R234, 0x2, RZ ;  /* 0x00000002ea327824 */ /* 0x000fe400078e00ff */
[----:B----4-:R-:W-:Y:S02]  /*d270*/  FADD.FTZ R0, R8, R0 ;  /* 0x0000000008007221 */ /* 0x010fe40000010000 */
[----:B------:R-:W-:Y:S02]  /*d280*/  FADD.FTZ R2, R40, R2 ;  /* 0x0000000228027221 */ /* 0x000fe40000010000 */
[----:B--2---:R-:W-:Y:S01]  /*d290*/  FADD.FTZ R5, R9, R0 ;  /* 0x0000000009057221 */ /* 0x004fe20000010000 */
[----:B------:R-:W-:Y:S01]  /*d2a0*/  LOP3.LUT R0, R49, R50, RZ, 0x3c, !PT ;  /* 0x0000003231007212 */ /* 0x000fe200078e3cff */
[----:B------:R-:W-:-:S03]  /*d2b0*/  FADD.FTZ R2, R44, R2 ;  /* 0x000000022c027221 */ /* 0x000fc60000010000 */
[----:B------:R-:W-:Y:S01]  /*d2c0*/  LOP3.LUT R0, R0, R33, RZ, 0x3c, !PT ;  /* 0x0000002100007212 */ /* 0x000fe200078e3cff */
[----:B------:R1:W2:Y:S01]  /*d2d0*/  MUFU.EX2 R7, R18 ;  /* 0x0000001200077308 */ /* 0x0002a20000000800 */
[----:B------:R-:W-:Y:S01]  /*d2e0*/  F2FP.BF16.PACK_AB R200, R6, R23 ;  /* 0x0000001706c8723e */ /* 0x000fe200000010ff */
[----:B------:R-:W-:Y:S02]  /*d2f0*/  FADD.FTZ R2, R43, R2 ;  /* 0x000000022b027221 */ /* 0x000fe40000010000 */
[----:B------:R-:W-:-:S04]  /*d300*/  IMAD.WIDE.U32 R80, R0, -0x326172a9, RZ ;  /* 0xcd9e8d5700507825 */ /* 0x000fc800078e00ff */
[----:B------:R-:W3:Y:S01]  /*d310*/  MUFU.EX2 R6, R19 ;  /* 0x0000001300067308 */ /* 0x000ee20000000800 */
[----:B------:R-:W-:Y:S01]  /*d320*/  LOP3.LUT R0, R81, R239, R28, 0x96, !PT ;  /* 0x000000ef51007212 */ /* 0x000fe200078e961c */
[----:B------:R-:W-:-:S04]  /*d330*/  FADD.FTZ R2, R58, R2 ;  /* 0x000000023a027221 */ /* 0x000fc80000010000 */
[----:B------:R-:W-:Y:S02]  /*d340*/  FADD.FTZ R2, R47, R2 ;  /* 0x000000022f027221 */ /* 0x000fe40000010000 */
[----:B-1----:R-:W-:Y:S02]  /*d350*/  IMAD.MOV.U32 R18, RZ, RZ, R247 ;  /* 0x000000ffff127224 */ /* 0x002fe400078e00f7 */
[----:B------:R-:W-:-:S04]  /*d360*/  IMAD.WIDE.U32 R104, R0, -0x2daee0ad, RZ ;  /* 0xd2511f5300687825 */ /* 0x000fc800078e00ff */
[----:B--2---:R-:W-:Y:S01]  /*d370*/  FADD.FTZ R2, R7, R2 ;  /* 0x0000000207027221 */ /* 0x004fe20000010000 */
[----:B------:R-:W-:Y:S02]  /*d380*/  LOP3.LUT R0, R105, R18, R152, 0x96, !PT ;  /* 0x0000001269007212 */ /* 0x000fe400078e9698 */
[----:B------:R-:W-:Y:S01]  /*d390*/  F2FP.BF16.PACK_AB R169, R25, R27 ;  /* 0x0000001b19a9723e */ /* 0x000fe200000010ff */
[C---:B---3--:R-:W-:Y:S01]  /*d3a0*/  FADD.FTZ R34, R6.reuse, R2 ;  /* 0x0000000206227221 */ /* 0x048fe20000010000 */
[----:B------:R-:W-:Y:S01]  /*d3b0*/  F2FP.BF16.PACK_AB R27, R6, R7 ;  /* 0x00000007061b723e */ /* 0x000fe200000010ff */
[----:B------:R-:W-:Y:S01]  /*d3c0*/  IMAD.WIDE.U32 R6, R0, -0x326172a9, RZ ;  /* 0xcd9e8d5700067825 */ /* 0x000fe200078e00ff */
[----:B------:R-:W-:-:S05]  /*d3d0*/  LOP3.LUT R2, R31, R235, R80, 0x96, !PT ;  /* 0x000000eb1f027212 */ /* 0x000fca00078e9650 */
[----:B------:R-:W-:Y:S01]  /*d3e0*/  IMAD.WIDE.U32 R106, R2, -0x2daee0ad, RZ ;  /* 0xd2511f53026a7825 */ /* 0x000fe200078e00ff */
[----:B------:R-:W-:Y:S02]  /*d3f0*/  LOP3.LUT R2, R7, R230, R30, 0x96, !PT ;  /* 0x000000e607027212 */ /* 0x000fe400078e961e */
[----:B------:R-:W-:Y:S02]  /*d400*/  F2FP.BF16.PACK_AB R157, R12, R13 ;  /* 0x0000000d0c9d723e */ /* 0x000fe400000010ff */
[----:B------:R-:W-:Y:S01]  /*d410*/  LOP3.LUT R0, R107, R231, R104, 0x96, !PT ;  /* 0x000000e76b007212 */ /* 0x000fe200078e9668 */
[----:B------:R-:W-:Y:S01]  /*d420*/  IMAD.WIDE.U32 R12, R2, -0x2daee0ad, RZ ;  /* 0xd2511f53020c7825 */ /* 0x000fe200078e00ff */
[----:B------:R-:W-:-:S03]  /*d430*/  F2FP.BF16.PACK_AB R156, R10, R11 ;  /* 0x0000000b0a9c723e */ /* 0x000fc600000010ff */
[----:B------:R-:W-:Y:S01]  /*d440*/  IMAD.WIDE.U32 R10, R0, -0x326172a9, RZ ;  /* 0xcd9e8d57000a7825 */ /* 0x000fe200078e00ff */
[----:B------:R-:W-:Y:S02]  /*d450*/  LOP3.LUT R0, R13, R243, R106, 0x96, !PT ;  /* 0x000000f30d007212 */ /* 0x000fe400078e966a */
[----:B------:R-:W-:Y:S02]  /*d460*/  F2FP.BF16.PACK_AB R226, R9, R8 ;  /* 0x0000000809e2723e */ /* 0x000fe400000010ff */
[----:B------:R-:W-:Y:S01]  /*d470*/  LOP3.LUT R2, R11, R238, R6, 0x96, !PT ;  /* 0x000000ee0b027212 */ /* 0x000fe200078e9606 */
[----:B------:R-:W-:-:S05]  /*d480*/  IMAD.WIDE.U32 R8, R0, -0x326172a9, RZ ;  /* 0xcd9e8d5700087825 */ /* 0x000fca00078e00ff */
[----:B------:R-:W-:Y:S01]  /*d490*/  LOP3.LUT R9, R9, R246, R10, 0x96, !PT ;  /* 0x000000f609097212 */ /* 0x000fe200078e960a */
[----:B------:R-:W-:-:S05]  /*d4a0*/  IMAD.WIDE.U32 R10, R2, -0x2daee0ad, RZ ;  /* 0xd2511f53020a7825 */ /* 0x000fca00078e00ff */
[----:B------:R-:W-:Y:S01]  /*d4b0*/  LOP3.LUT R0, R11, R242, R12, 0x96, !PT ;  /* 0x000000f20b007212 */ /* 0x000fe200078e960c */
[----:B------:R-:W1:Y:S04]  /*d4c0*/  MUFU.EX2 R14, R14 ;  /* 0x0000000e000e7308 */ /* 0x000e680000000800 */
[----:B------:R-:W-:-:S05]  /*d4d0*/  IMAD.WIDE.U32 R6, R0, -0x326172a9, RZ ;  /* 0xcd9e8d5700067825 */ /* 0x000fca00078e00ff */
[----:B------:R-:W-:Y:S01]  /*d4e0*/  LOP3.LUT R0, R7, R251, R8, 0x96, !PT ;  /* 0x000000fb07007212 */ /* 0x000fe200078e9608 */
[----:B------:R-:W2:Y:S03]  /*d4f0*/  MUFU.EX2 R15, R15 ;  /* 0x0000000f000f7308 */ /* 0x000ea60000000800 */
[----:B------:R-:W-:-:S05]  /*d500*/  LOP3.LUT R2, R0, 0xff, RZ, 0xc0, !PT ;  /* 0x000000ff00027812 */ /* 0x000fca00078ec0ff */
[----:B------:R-:W3:Y:S01]  /*d510*/  MUFU.EX2 R11, R16 ;  /* 0x00000010000b7308 */ /* 0x000ee20000000800 */
[----:B------:R-:W-:Y:S02]  /*d520*/  ISETP.GE.U32.AND P1, PT, R198, R2, PT ;  /* 0x00000002c600720c */ /* 0x000fe40003f26070 */
[----:B------:R-:W-:Y:S01]  /*d530*/  LOP3.LUT R2, R0, 0xffff, RZ, 0xc0, !PT ;  /* 0x0000ffff00027812 */ /* 0x000fe200078ec0ff */
[----:B-1----:R-:W-:-:S04]  /*d540*/  FADD.FTZ R5, R14, R5 ;  /* 0x000000050e057221 */ /* 0x002fc80000010000 */
[----:B------:R-:W1:Y:S01]  /*d550*/  MUFU.EX2 R8, R17 ;  /* 0x0000001100087308 */ /* 0x000e620000000800 */
[----:B------:R-:W-:Y:S01]  /*d560*/  SHF.R.U32.HI R2, RZ, 0x8, R2 ;  /* 0x00000008ff027819 */ /* 0x000fe20000011602 */
[----:B--2---:R-:W-:-:S03]  /*d570*/  FADD.FTZ R5, R15, R5 ;  /* 0x000000050f057221 */ /* 0x004fc60000010000 */
[----:B------:R-:W-:-:S04]  /*d580*/  LOP3.LUT R2, R2, 0xffff, RZ, 0xc0, !PT ;  /* 0x0000ffff02027812 */ /* 0x000fc800078ec0ff */
[----:B------:R-:W-:Y:S01]  /*d590*/  ISETP.GE.U32.AND P5, PT, R198, R2, PT ;  /* 0x00000002c600720c */ /* 0x000fe20003fa6070 */
[----:B---3--:R-:W-:Y:S01]  /*d5a0*/  FADD.FTZ R2, R11, R5 ;  /* 0x000000050b027221 */ /* 0x008fe20000010000 */
[----:B------:R-:W-:Y:S03]  /*d5b0*/  STL [R1+0xc], R193 ;  /* 0x00000cc101007387 */ /* 0x000fe60000100800 */
[----:B-1----:R-:W-:Y:S01]  /*d5c0*/  FADD.FTZ R2, R8, R2 ;  /* 0x0000000208027221 */ /* 0x002fe20000010000 */
[----:B------:R-:W-:Y:S01]  /*d5d0*/  STL [R1+0xd8], R50 ;  /* 0x0000d83201007387 */ /* 0x000fe20000100800 */
[----:B------:R-:W-:-:S03]  /*d5e0*/  F2FP.BF16.PACK_AB R219, R15, R14 ;  /* 0x0000000e0fdb723e */ /* 0x000fc600000010ff */
[----:B------:R1:W-:Y:S04]  /*d5f0*/  STL [R1+0x144], R2 ;  /* 0x0001440201007387 */ /* 0x0003e80000100800 */
[----:B------:R-:W2:Y:S01]  /*d600*/  LDL.LU R15, [R1+0x140] ;  /* 0x00014000010f7983 */ /* 0x000ea20000300800 */
[----:B------:R-:W3:Y:S01]  /*d610*/  MUFU.EX2 R17, R100 ;  /* 0x0000006400117308 */ /* 0x000ee20000000800 */
[----:B------:R-:W-:Y:S01]  /*d620*/  IMAD.MOV.U32 R201, RZ, RZ, R229 ;  /* 0x000000ffffc97224 */ /* 0x000fe200078e00e5 */
[----:B---3--:R-:W-:-:S04]  /*d630*/  F2FP.BF16.PACK_AB R5, R17, R101 ;  /* 0x000000651105723e */ /* 0x008fc800000010ff */
[C---:B------:R-:W-:Y:S02]  /*d640*/  PRMT R102, R5.reuse, 0x7610, R102 ;  /* 0x0000761005667816 */ /* 0x040fe40000000066 */
[--C-:B-1----:R-:W-:Y:S02]  /*d650*/  SHF.R.U32.HI R2, RZ, 0x18, R0.reuse ;  /* 0x00000018ff027819 */ /* 0x102fe40000011600 */
[----:B------:R-:W-:Y:S01]  /*d660*/  SHF.R.U32.HI R0, RZ, 0x10, R0 ;  /* 0x00000010ff007819 */ /* 0x000fe20000011600 */
[----:B------:R-:W-:Y:S01]  /*d670*/  @!P1 HFMA2.BF16_V2 R55, -RZ.H0_H0, RZ.H0_H0, -R102.H0_H0 ;  /* 0x200000ffff379231 */ /* 0x000fe20000340966 */
[----:B------:R-:W-:Y:S02]  /*d680*/  PRMT R101, R5, 0x7632, R101 ;  /* 0x0000763205657816 */ /* 0x000fe40000000065 */
[----:B------:R-:W-:Y:S02]  /*d690*/  LOP3.LUT R0, R0, 0xff, RZ, 0xc0, !PT ;  /* 0x000000ff00007812 */ /* 0x000fe400078ec0ff */
[----:B------:R-:W-:-:S02]  /*d6a0*/  PRMT R229, R102, 0x5410, R101 ;  /* 0x0000541066e57816 */ /* 0x000fc40000000065 */
[----:B------:R-:W-:Y:S02]  /*d6b0*/  @!P1 PRMT R102, R55, 0x5410, RZ ;  /* 0x0000541037669816 */ /* 0x000fe400000000ff */
[----:B------:R-:W-:Y:S02]  /*d6c0*/  ISETP.GE.U32.AND P1, PT, R198, R0, PT ;  /* 0x00000000c600720c */ /* 0x000fe40003f26070 */
[C---:B------:R-:W-:Y:S02]  /*d6d0*/  PRMT R100, R22.reuse, 0x7610, R100 ;  /* 0x0000761016647816 */ /* 0x040fe40000000064 */
[----:B------:R-:W-:Y:S02]  /*d6e0*/  PRMT R97, R22, 0x7632, R97 ;  /* 0x0000763216617816 */ /* 0x000fe40000000061 */
[----:B------:R-:W-:Y:S02]  /*d6f0*/  ISETP.GE.U32.AND P0, PT, R198, R2, PT ;  /* 0x00000002c600720c */ /* 0x000fe40003f06070 */
[----:B------:R-:W-:-:S02]  /*d700*/  F2FP.BF16.PACK_AB R225, R8, R11 ;  /* 0x0000000b08e1723e */ /* 0x000fc400000010ff */
[----:B------:R-:W-:-:S03]  /*d710*/  LOP3.LUT R0, R6, 0xff, RZ, 0xc0, !PT ;  /* 0x000000ff06007812 */ /* 0x000fc600078ec0ff */
[----:B------:R-:W-:Y:S01]  /*d720*/  @!P1 HFMA2.BF16_V2 R60, -RZ.H0_H0, RZ.H0_H0, -R100.H0_H0 ;  /* 0x200000ffff3c9231 */ /* 0x000fe20000340964 */
[----:B------:R1:W-:Y:S05]  /*d730*/  MUFU.EX2 R11, R185 ;  /* 0x000000b9000b7308 */ /* 0x0003ea0000000800 */
[----:B------:R-:W-:Y:S01]  /*d740*/  @!P0 HFMA2.BF16_V2 R56, -RZ.H0_H0, RZ.H0_H0, -R97.H0_H0 ;  /* 0x200000ffff388231 */ /* 0x000fe20000340961 */
[----:B-1----:R-:W-:Y:S02]  /*d750*/  PRMT R185, R100, 0x5410, R97 ;  /* 0x0000541064b97816 */ /* 0x002fe40000000061 */
[----:B------:R-:W-:Y:S02]  /*d760*/  @!P1 PRMT R100, R60, 0x5410, RZ ;  /* 0x000054103c649816 */ /* 0x000fe400000000ff */
[----:B------:R-:W-:-:S02]  /*d770*/  ISETP.GE.U32.AND P1, PT, R198, R0, PT ;  /* 0x00000000c600720c */ /* 0x000fc40003f26070 */
[----:B------:R-:W-:-:S04]  /*d780*/  LOP3.LUT R0, R6, 0xffff, RZ, 0xc0, !PT ;  /* 0x0000ffff06007812 */ /* 0x000fc800078ec0ff */
[----:B------:R-:W-:Y:S01]  /*d790*/  SHF.R.U32.HI R0, RZ, 0x8, R0 ;  /* 0x00000008ff007819 */ /* 0x000fe20000011600 */
[----:B------:R-:W-:Y:S03]  /*d7a0*/  MUFU.EX2 R16, R181 ;  /* 0x000000b500107308 */ /* 0x000fe60000000800 */
[----:B------:R-:W-:-:S05]  /*d7b0*/  LOP3.LUT R0, R0, 0xffff, RZ, 0xc0, !PT ;  /* 0x0000ffff00007812 */ /* 0x000fca00078ec0ff */
[----:B------:R-:W1:Y:S01]  /*d7c0*/  MUFU.EX2 R19, R182 ;  /* 0x000000b600137308 */ /* 0x000e620000000800 */
[----:B------:R-:W-:Y:S02]  /*d7d0*/  @!P0 PRMT R97, R56, 0x5410, RZ ;  /* 0x0000541038618816 */ /* 0x000fe400000000ff */
[----:B------:R-:W-:Y:S01]  /*d7e0*/  ISETP.GE.U32.AND P0, PT, R198, R0, PT ;  /* 0x00000000c600720c */ /* 0x000fe20003f06070 */
[----:B------:R-:W-:-:S04]  /*d7f0*/  @!P5 HFMA2.BF16_V2 R57, -RZ.H0_H0, RZ.H0_H0, -R101.H0_H0 ;  /* 0x200000ffff39d231 */ /* 0x000fc80000340965 */
[----:B------:R-:W-:Y:S01]  /*d800*/  MUFU.EX2 R0, R35 ;  /* 0x0000002300007308 */ /* 0x000fe20000000800 */
[----:B------:R-:W-:Y:S02]  /*d810*/  SHF.R.U32.HI R2, RZ, 0x18, R6 ;  /* 0x00000018ff027819 */ /* 0x000fe40000011606 */
[----:B------:R-:W-:-:S05]  /*d820*/  @!P5 PRMT R101, R57, 0x5410, RZ ;  /* 0x000054103965d816 */ /* 0x000fca00000000ff */
[----:B------:R3:W4:Y:S01]  /*d830*/  MUFU.EX2 R8, R186 ;  /* 0x000000ba00087308 */ /* 0x0007220000000800 */
[----:B------:R-:W-:Y:S02]  /*d840*/  ISETP.GE.U32.AND P5, PT, R198, R2, PT ;  /* 0x00000002c600720c */ /* 0x000fe40003fa6070 */
[----:B-1----:R-:W-:Y:S02]  /*d850*/  F2FP.BF16.PACK_AB R2, R19, R16 ;  /* 0x000000101302723e */ /* 0x002fe400000010ff */
[----:B------:R-:W-:Y:S02]  /*d860*/  F2FP.BF16.PACK_AB R168, R24, R26 ;  /* 0x0000001a18a8723e */ /* 0x000fe400000010ff */
[----:B------:R-:W-:Y:S01]  /*d870*/  F2FP.BF16.PACK_AB R24, R40, R42 ;  /* 0x0000002a2818723e */ /* 0x000fe200000010ff */
[----:B------:R-:W-:Y:S01]  /*d880*/  IMAD.MOV.U32 R42, RZ, RZ, R193 ;  /* 0x000000ffff2a7224 */ /* 0x000fe200078e00c1 */
[C---:B------:R-:W-:Y:S01]  /*d890*/  PRMT R96, R2.reuse, 0x7610, R96 ;  /* 0x0000761002607816 */ /* 0x040fe20000000060 */
[-C--:B------:R-:W-:Y:S01]  /*d8a0*/  FMUL.FTZ R193, R87, R3.reuse ;  /* 0x0000000357c17220 */ /* 0x080fe20000410000 */
[----:B------:R-:W-:Y:S01]  /*d8b0*/  PRMT R87, R2, 0x7632, R87 ;  /* 0x0000763202577816 */ /* 0x000fe20000000057 */
[----:B------:R-:W-:Y:S01]  /*d8c0*/  IMAD.MOV.U32 R13, RZ, RZ, R238 ;  /* 0x000000ffff0d7224 */ /* 0x000fe200078e00ee */
[----:B------:R-:W-:Y:S01]  /*d8d0*/  SHF.R.U32.HI R5, RZ, 0x10, R6 ;  /* 0x00000010ff057819 */ /* 0x000fe20000011606 */
[----:B------:R-:W-:Y:S01]  /*d8e0*/  IMAD.MOV.U32 R6, RZ, RZ, R232 ;  /* 0x000000ffff067224 */ /* 0x000fe200078e00e8 */
[----:B------:R-:W-:Y:S01]  /*d8f0*/  @!P1 HFMA2.BF16_V2 R39, -RZ.H0_H0, RZ.H0_H0, -R96.H0_H0 ;  /* 0x200000ffff279231 */ /* 0x000fe20000340960 */
[----:B------:R-:W-:-:S02]  /*d900*/  FMUL.FTZ R232, R139, R3 ;  /* 0x000000038be87220 */ /* 0x000fc40000410000 */
[----:B------:R-:W-:Y:S01]  /*d910*/  IMAD.MOV.U32 R139, RZ, RZ, R13 ;  /* 0x000000ffff8b7224 */ /* 0x000fe200078e000d */
[----:B------:R-:W-:Y:S01]  /*d920*/  F2FP.BF16.PACK_AB R25, R43, R44 ;  /* 0x0000002c2b19723e */ /* 0x000fe200000010ff */
[----:B---3--:R-:W-:Y:S01]  /*d930*/  IMAD.MOV.U32 R186, RZ, RZ, R242 ;  /* 0x000000ffffba7224 */ /* 0x008fe200078e00f2 */
[----:B------:R-:W-:Y:S01]  /*d940*/  PRMT R182, R96, 0x5410, R87 ;  /* 0x0000541060b67816 */ /* 0x000fe20000000057 */
[----:B------:R-:W-:Y:S01]  /*d950*/  IMAD.MOV.U32 R12, RZ, RZ, R246 ;  /* 0x000000ffff0c7224 */ /* 0x000fe200078e00f6 */
[----:B------:R-:W-:Y:S01]  /*d960*/  @!P1 PRMT R96, R39, 0x5410, RZ ;  /* 0x0000541027609816 */ /* 0x000fe200000000ff */
[----:B------:R-:W-:Y:S02]  /*d970*/  FMUL.FTZ R242, R158, R3 ;  /* 0x000000039ef27220 */ /* 0x000fe40000410000 */
[----:B------:R-:W-:Y:S02]  /*d980*/  IMAD.MOV.U32 R7, RZ, RZ, R233 ;  /* 0x000000ffff077224 */ /* 0x000fe400078e00e9 */
[----:B------:R-:W-:-:S02]  /*d990*/  IMAD.MOV.U32 R43, RZ, RZ, R192 ;  /* 0x000000ffff2b7224 */ /* 0x000fc400078e00c0 */
[----:B------:R-:W-:Y:S02]  /*d9a0*/  IMAD.MOV.U32 R44, RZ, RZ, R51 ;  /* 0x000000ffff2c7224 */ /* 0x000fe400078e0033 */
[----:B------:R-:W-:Y:S02]  /*d9b0*/  IMAD.MOV.U32 R14, RZ, RZ, R50 ;  /* 0x000000ffff0e7224 */ /* 0x000fe400078e0032 */
        /* <DEDUP_REMOVED lines=22> */
[----:B------:R-:W-:Y:S02]  /*db20*/  FMUL.FTZ R50, R99, R3 ;  /* 0x0000000363327220 */ /* 0x000fe40000410000 */
[----:B------:R-:W-:Y:S02]  /*db30*/  IMAD.MOV.U32 R143, RZ, RZ, R12 ;  /* 0x000000ffff8f7224 */ /* 0x000fe400078e000c */
[----:B------:R1:W-:Y:S01]  /*db40*/  MUFU.EX2 R12, R184 ;  /* 0x000000b8000c7308 */ /* 0x0003e20000000800 */
[----:B------:R-:W-:Y:S01]  /*db50*/  F2FP.BF16.PACK_AB R20, R20, R21 ;  /* 0x000000151414723e */ /* 0x000fe200000010ff */
[----:B------:R-:W-:Y:S01]  /*db60*/  @!P0 HFMA2.BF16_V2 R38, -RZ.H0_H0, RZ.H0_H0, -R87.H0_H0 ;  /* 0x200000ffff268231 */ /* 0x000fe20000340957 */
[----:B------:R-:W-:Y:S02]  /*db70*/  IMAD.MOV.U32 R159, RZ, RZ, R7 ;  /* 0x000000ffff9f7224 */ /* 0x000fe400078e0007 */
[----:B------:R-:W-:Y:S02]  /*db80*/  PRMT R86, R20, 0x7632, R86 ;  /* 0x0000763214567816 */ /* 0x000fe40000000056 */
[----:B------:R-:W-:-:S02]  /*db90*/  @!P0 PRMT R87, R38, 0x5410, RZ ;  /* 0x0000541026578816 */ /* 0x000fc400000000ff */
[----:B------:R-:W-:Y:S01]  /*dba0*/  PRMT R85, R20, 0x7610, R85 ;  /* 0x0000761014557816 */ /* 0x000fe20000000055 */
[----:B------:R-:W-:Y:S01]  /*dbb0*/  @!P5 HFMA2.BF16_V2 R41, -RZ.H0_H0, RZ.H0_H0, -R86.H0_H0 ;  /* 0x200000ffff29d231 */ /* 0x000fe20000340956 */
[----:B------:R-:W-:Y:S01]  /*dbc0*/  IMAD.MOV.U32 R138, RZ, RZ, R186 ;  /* 0x000000ffff8a7224 */ /* 0x000fe200078e00ba */
[----:B----4-:R-:W-:Y:S02]  /*dbd0*/  F2FP.BF16.PACK_AB R26, R8, R11 ;  /* 0x0000000b081a723e */ /* 0x010fe400000010ff */
[----:B------:R-:W-:Y:S01]  /*dbe0*/  F2FP.BF16.PACK_AB R21, R36, R37 ;  /* 0x000000252415723e */ /* 0x000fe200000010ff */
[----:B-1----:R-:W-:Y:S02]  /*dbf0*/  IMAD.MOV.U32 R184, RZ, RZ, R138 ;  /* 0x000000ffffb87224 */ /* 0x002fe400078e008a */
[----:B------:R-:W-:Y:S02]  /*dc00*/  IMAD.MOV.U32 R138, RZ, RZ, R18 ;  /* 0x000000ffff8a7224 */ /* 0x000fe400078e0012 */
[----:B------:R-:W-:Y:S01]  /*dc10*/  MUFU.EX2 R18, R188 ;  /* 0x000000bc00127308 */ /* 0x000fe20000000800 */
[----:B------:R-:W-:-:S02]  /*dc20*/  PRMT R71, R21, 0x7632, R71 ;  /* 0x0000763215477816 */ /* 0x000fc40000000047 */
[----:B------:R-:W-:Y:S01]  /*dc30*/  PRMT R82, R21, 0x7610, R82 ;  /* 0x0000761015527816 */ /* 0x000fe20000000052 */
[----:B--2---:R-:W-:-:S04]  /*dc40*/  FFMA.FTZ R2, R15, R0, R11 ;  /* 0x000000000f027223 */ /* 0x004fc8000001000b */
[----:B------:R-:W-:Y:S01]  /*dc50*/  FADD.FTZ R13, R8, R2 ;  /* 0x00000002080d7221 */ /* 0x000fe20000010000 */
[----:B------:R-:W-:-:S04]  /*dc60*/  LOP3.LUT R2, R5, 0xff, RZ, 0xc0, !PT ;  /* 0x000000ff05027812 */ /* 0x000fc800078ec0ff */
[----:B------:R-:W-:Y:S01]  /*dc70*/  ISETP.GE.U32.AND P1, PT, R198, R2, PT ;  /* 0x00000002c600720c */ /* 0x000fe20003f26070 */
[----:B------:R-:W-:Y:S01]  /*dc80*/  IMAD.WIDE.U32 R2, R9, -0x2daee0ad, RZ ;  /* 0xd2511f5309027825 */ /* 0x000fe200078e00ff */
[----:B------:R1:W2:Y:S04]  /*dc90*/  MUFU.EX2 R15, R183 ;  /* 0x000000b7000f7308 */ /* 0x0002a80000000800 */
[----:B------:R-:W-:-:S04]  /*dca0*/  LOP3.LUT R5, R3, R249, R10, 0x96, !PT ;  /* 0x000000f903057212 */ /* 0x000fc800078e960a */
[C---:B------:R-:W-:Y:S01]  /*dcb0*/  LOP3.LUT R7, R5.reuse, 0xff, RZ, 0xc0, !PT ;  /* 0x000000ff05077812 */ /* 0x040fe200078ec0ff */
[----:B-1----:R-:W-:Y:S02]  /*dcc0*/  IMAD.MOV.U32 R183, RZ, RZ, R158 ;  /* 0x000000ffffb77224 */ /* 0x002fe400078e009e */
[----:B------:R-:W-:Y:S01]  /*dcd0*/  IMAD.MOV.U32 R158, RZ, RZ, R6 ;  /* 0x000000ffff9e7224 */ /* 0x000fe200078e0006 */
[----:B------:R-:W-:-:S04]  /*dce0*/  LOP3.LUT R6, R5, 0xffff, RZ, 0xc0, !PT ;  /* 0x0000ffff05067812 */ /* 0x000fc800078ec0ff */
[----:B------:R-:W-:Y:S02]  /*dcf0*/  SHF.R.U32.HI R6, RZ, 0x8, R6 ;  /* 0x00000008ff067819 */ /* 0x000fe40000011606 */
[----:B------:R-:W-:Y:S01]  /*dd00*/  ISETP.GE.U32.AND P0, PT, R198, R7, PT ;  /* 0x00000007c600720c */ /* 0x000fe20003f06070 */
[----:B------:R-:W-:Y:S01]  /*dd10*/  IMAD.MOV.U32 R9, RZ, RZ, R181 ;  /* 0x000000ffff097224 */ /* 0x000fe200078e00b5 */
[----:B------:R-:W-:Y:S01]  /*dd20*/  LOP3.LUT R6, R6, 0xffff, RZ, 0xc0, !PT ;  /* 0x0000ffff06067812 */ /* 0x000fe200078ec0ff */
[----:B------:R-:W-:Y:S01]  /*dd30*/  @!P1 HFMA2.BF16_V2 R45, -RZ.H0_H0, RZ.H0_H0, -R85.H0_H0 ;  /* 0x200000ffff2d9231 */ /* 0x000fe20000340955 */
[----:B------:R-:W-:Y:S02]  /*dd40*/  PRMT R181, R85, 0x5410, R86 ;  /* 0x0000541055b57816 */ /* 0x000fe40000000056 */
[----:B------:R-:W-:Y:S02]  /*dd50*/  @!P5 PRMT R86, R41, 0x5410, RZ ;  /* 0x000054102956d816 */ /* 0x000fe400000000ff */
[----:B--2---:R-:W-:-:S02]  /*dd60*/  F2FP.BF16.PACK_AB R7, R12, R15 ;  /* 0x0000000f0c07723e */ /* 0x004fc400000010ff */
[C---:B------:R-:W-:Y:S02]  /*dd70*/  ISETP.GE.U32.AND P5, PT, R198.reuse, R6, PT ;  /* 0x00000006c600720c */ /* 0x040fe40003fa6070 */
[--C-:B------:R-:W-:Y:S02]  /*dd80*/  SHF.R.U32.HI R6, RZ, 0x18, R5.reuse ;  /* 0x00000018ff067819 */ /* 0x100fe40000011605 */
[----:B------:R-:W-:Y:S02]  /*dd90*/  PRMT R84, R7, 0x7610, R84 ;  /* 0x0000761007547816 */ /* 0x000fe40000000054 */
[----:B------:R-:W-:Y:S02]  /*dda0*/  @!P1 PRMT R85, R45, 0x5410, RZ ;  /* 0x000054102d559816 */ /* 0x000fe400000000ff */
[----:B------:R-:W-:Y:S02]  /*ddb0*/  ISETP.GE.U32.AND P1, PT, R198, R6, PT ;  /* 0x00000006c600720c */ /* 0x000fe40003f26070 */
[----:B------:R-:W-:Y:S01]  /*ddc0*/  SHF.R.U32.HI R5, RZ, 0x10, R5 ;  /* 0x00000010ff057819 */ /* 0x000fe20000011605 */
[----:B------:R-:W-:Y:S01]  /*ddd0*/  @!P0 HFMA2.BF16_V2 R46, -RZ.H0_H0, RZ.H0_H0, -R84.H0_H0 ;  /* 0x200000ffff2e8231 */ /* 0x000fe20000340954 */
[----:B------:R-:W-:Y:S01]  /*dde0*/  PRMT R83, R7, 0x7632, R83 ;  /* 0x0000763207537816 */ /* 0x000fe20000000053 */
[----:B------:R-:W-:Y:S01]  /*ddf0*/  IMAD.MOV.U32 R11, RZ, RZ, R14 ;  /* 0x000000ffff0b7224 */ /* 0x000fe200078e000e */
[----:B------:R-:W-:Y:S01]  /*de00*/  LOP3.LUT R5, R5, 0xff, RZ, 0xc0, !PT ;  /* 0x000000ff05057812 */ /* 0x000fe200078ec0ff */
[----:B------:R-:W1:Y:S01]  /*de10*/  MUFU.EX2 R14, R187 ;  /* 0x000000bb000e7308 */ /* 0x000e620000000800 */
[----:B------:R-:W-:Y:S01]  /*de20*/  IMAD.MOV.U32 R10, RZ, RZ, R235 ;  /* 0x000000ffff0a7224 */ /* 0x000fe200078e00eb */
[----:B------:R-:W-:-:S02]  /*de30*/  PRMT R235, R84, 0x5410, R83 ;  /* 0x0000541054eb7816 */ /* 0x000fc40000000053 */
[----:B------:R-:W-:Y:S02]  /*de40*/  LOP3.LUT R3, R2, 0xffff, RZ, 0xc0, !PT ;  /* 0x0000ffff02037812 */ /* 0x000fe400078ec0ff */
[----:B------:R-:W-:Y:S02]  /*de50*/  @!P0 PRMT R84, R46, 0x5410, RZ ;  /* 0x000054102e548816 */ /* 0x000fe400000000ff */
[----:B------:R-:W-:Y:S01]  /*de60*/  ISETP.GE.U32.AND P0, PT, R198, R5, PT ;  /* 0x00000005c600720c */ /* 0x000fe20003f06070 */
[----:B------:R-:W-:Y:S01]  /*de70*/  @!P5 HFMA2.BF16_V2 R54, -RZ.H0_H0, RZ.H0_H0, -R83.H0_H0 ;  /* 0x200000ffff36d231 */ /* 0x000fe20000340953 */
[----:B------:R-:W-:Y:S01]  /*de80*/  SHF.R.U32.HI R3, RZ, 0x8, R3 ;  /* 0x00000008ff037819 */ /* 0x000fe20000011603 */
[----:B------:R-:W-:Y:S01]  /*de90*/  FADD.FTZ R8, R17, R180 ;  /* 0x000000b411087221 */ /* 0x000fe20000010000 */
[----:B------:R-:W-:Y:S01]  /*dea0*/  @!P1 HFMA2.BF16_V2 R59, -RZ.H0_H0, RZ.H0_H0, -R71.H0_H0 ;  /* 0x200000ffff3b9231 */ /* 0x000fe20000340947 */
[----:B------:R-:W-:Y:S01]  /*deb0*/  LOP3.LUT R5, R2, 0xff, RZ, 0xc0, !PT ;  /* 0x000000ff02057812 */ /* 0x000fe200078ec0ff */
[----:B------:R-:W-:Y:S01]  /*dec0*/  IMAD.MOV.U32 R17, RZ, RZ, R11 ;  /* 0x000000ffff117224 */ /* 0x000fe200078e000b */
[----:B------:R-:W-:Y:S01]  /*ded0*/  LOP3.LUT R3, R3, 0xffff, RZ, 0xc0, !PT ;  /* 0x0000ffff03037812 */ /* 0x000fe200078ec0ff */
[----:B------:R2:W3:Y:S01]  /*dee0*/  MUFU.EX2 R11, R189 ;  /* 0x000000bd000b7308 */ /* 0x0004e20000000800 */
[----:B------:R-:W-:-:S02]  /*def0*/  @!P5 PRMT R83, R54, 0x5410, RZ ;  /* 0x000054103653d816 */ /* 0x000fc400000000ff */
[----:B------:R-:W-:Y:S02]  /*df00*/  ISETP.GE.U32.AND P5, PT, R198, R5, PT ;  /* 0x00000005c600720c */ /* 0x000fe40003fa6070 */
[--C-:B------:R-:W-:Y:S01]  /*df10*/  SHF.R.U32.HI R5, RZ, 0x10, R2.reuse ;  /* 0x00000010ff057819 */ /* 0x100fe20000011602 */
[----:B------:R-:W-:Y:S01]  /*df20*/  @!P0 HFMA2.BF16_V2 R61, -RZ.H0_H0, RZ.H0_H0, -R82.H0_H0 ;  /* 0x200000ffff3d8231 */ /* 0x000fe20000340952 */
[----:B--2---:R-:W-:Y:S01]  /*df30*/  IMAD.MOV.U32 R189, RZ, RZ, R231 ;  /* 0x000000ffffbd7224 */ /* 0x004fe200078e00e7 */
[----:B------:R-:W-:Y:S02]  /*df40*/  PRMT R231, R82, 0x5410, R71 ;  /* 0x0000541052e77816 */ /* 0x000fe40000000047 */
[----:B------:R-:W-:Y:S02]  /*df50*/  @!P1 PRMT R71, R59, 0x5410, RZ ;  /* 0x000054103b479816 */ /* 0x000fe400000000ff */
[----:B------:R-:W-:Y:S02]  /*df60*/  ISETP.GE.U32.AND P1, PT, R198, R3, PT ;  /* 0x00000003c600720c */ /* 0x000fe40003f26070 */
[----:B------:R-:W-:-:S02]  /*df70*/  SHF.R.U32.HI R3, RZ, 0x18, R2 ;  /* 0x00000018ff037819 */ /* 0x000fc40000011602 */
[----:B-1----:R-:W-:Y:S01]  /*df80*/  F2FP.BF16.PACK_AB R2, R18, R14 ;  /* 0x0000000e1202723e */ /* 0x002fe200000010ff */
[----:B------:R-:W-:Y:S01]  /*df90*/  IMAD.MOV.U32 R6, RZ, RZ, R32 ;  /* 0x000000ffff067224 */ /* 0x000fe200078e0020 */
[----:B------:R-:W-:Y:S02]  /*dfa0*/  @!P0 PRMT R82, R61, 0x5410, RZ ;  /* 0x000054103d528816 */ /* 0x000fe400000000ff */
[----:B------:R-:W-:Y:S02]  /*dfb0*/  PRMT R69, R2, 0x7610, R69 ;  /* 0x0000761002457816 */ /* 0x000fe40000000045 */
[----:B------:R-:W-:Y:S01]  /*dfc0*/  ISETP.GE.U32.AND P0, PT, R198, R3, PT ;  /* 0x00000003c600720c */ /* 0x000fe20003f06070 */
[----:B------:R-:W-:Y:S01]  /*dfd0*/  FADD.FTZ R3, R16, R8 ;  /* 0x0000000810037221 */ /* 0x000fe20000010000 */
[----:B------:R-:W-:Y:S01]  /*dfe0*/  PRMT R70, R2, 0x7632, R70 ;  /* 0x0000763202467816 */ /* 0x000fe20000000046 */
[----:B------:R-:W-:Y:S01]  /*dff0*/  IMAD.MOV.U32 R7, RZ, RZ, R33 ;  /* 0x000000ffff077224 */ /* 0x000fe200078e0021 */
[----:B------:R-:W-:Y:S01]  /*e000*/  @!P5 HFMA2.BF16_V2 R63, -RZ.H0_H0, RZ.H0_H0, -R69.H0_H0 ;  /* 0x200000ffff3fd231 */ /* 0x000fe20000340945 */
[----:B------:R1:W-:Y:S01]  /*e010*/  MUFU.EX2 R8, R203 ;  /* 0x000000cb00087308 */ /* 0x0003e20000000800 */
[----:B------:R-:W-:Y:S01]  /*e020*/  IMAD.MOV.U32 R186, RZ, RZ, R6 ;  /* 0x000000ffffba7224 */ /* 0x000fe200078e0006 */
[----:B------:R-:W-:Y:S01]  /*e030*/  LOP3.LUT R2, R5, 0xff, RZ, 0xc0, !PT ;  /* 0x000000ff05027812 */ /* 0x000fe200078ec0ff */
[----:B------:R-:W-:-:S02]  /*e040*/  FADD.FTZ R6, R19, R3 ;  /* 0x0000000313067221 */ /* 0x000fc40000010000 */
[----:B------:R-:W-:-:S03]  /*e050*/  IMAD.MOV.U32 R187, RZ, RZ, R7 ;  /* 0x000000ffffbb7224 */ /* 0x000fc600078e0007 */
[----:B------:R-:W2:Y:S01]  /*e060*/  MUFU.EX2 R7, R190 ;  /* 0x000000be00077308 */ /* 0x000ea20000000800 */
[----:B------:R-:W-:Y:S02]  /*e070*/  IMAD.MOV.U32 R180, RZ, RZ, R10 ;  /* 0x000000ffffb47224 */ /* 0x000fe400078e000a */
[----:B-1----:R-:W-:Y:S02]  /*e080*/  IMAD.MOV.U32 R203, RZ, RZ, R138 ;  /* 0x000000ffffcb7224 */ /* 0x002fe400078e008a */
[----:B------:R-:W-:Y:S01]  /*e090*/  IMAD.MOV.U32 R138, RZ, RZ, R230 ;  /* 0x000000ffff8a7224 */ /* 0x000fe200078e00e6 */
[----:B------:R-:W-:Y:S02]  /*e0a0*/  PRMT R230, R69, 0x5410, R70 ;  /* 0x0000541045e67816 */ /* 0x000fe40000000046 */
[----:B------:R-:W-:Y:S02]  /*e0b0*/  @!P5 PRMT R69, R63, 0x5410, RZ ;  /* 0x000054103f45d816 */ /* 0x000fe400000000ff */
[----:B------:R-:W-:Y:S01]  /*e0c0*/  ISETP.GE.U32.AND P5, PT, R198, R2, PT ;  /* 0x00000002c600720c */ /* 0x000fe20003fa6070 */
[----:B------:R-:W-:Y:S01]  /*e0d0*/  FADD.FTZ R2, R15, R6 ;  /* 0x000000060f027221 */ /* 0x000fe20000010000 */
[----:B------:R-:W1:Y:S03]  /*e0e0*/  MUFU.EX2 R10, R191 ;  /* 0x000000bf000a7308 */ /* 0x000e660000000800 */
[----:B------:R-:W-:-:S02]  /*e0f0*/  FADD.FTZ R2, R12, R2 ;  /* 0x000000020c027221 */ /* 0x000fc40000010000 */
[----:B------:R-:W-:Y:S02]  /*e100*/  IMAD.MOV.U32 R45, RZ, RZ, R49 ;  /* 0x000000ffff2d7224 */ /* 0x000fe400078e0031 */
[----:B------:R-:W-:Y:S02]  /*e110*/  IMAD.MOV.U32 R188, RZ, RZ, R9 ;  /* 0x000000ffffbc7224 */ /* 0x000fe400078e0009 */
[----:B------:R-:W-:Y:S01]  /*e120*/  FADD.FTZ R14, R14, R2 ;  /* 0x000000020e0e7221 */ /* 0x000fe20000010000 */
[----:B------:R-:W-:Y:S01]  /*e130*/  IADD3 R2, R17, 0x1, RZ ;  /* 0x0000000111027810 */ /* 0x000fe20007ffe0ff */
[----:B------:R-:W4:Y:S01]  /*e140*/  MUFU.EX2 R9, R204 ;  /* 0x000000cc00097308 */ /* 0x000f220000000800 */
[----:B---3--:R-:W-:-:S07]  /*e150*/  FADD.FTZ R3, R11, R13 ;  /* 0x0000000d0b037221 */ /* 0x008fce0000010000 */
[----:B------:R3:W3:Y:S01]  /*e160*/  MUFU.EX2 R5, R205 ;  /* 0x000000cd00057308 */ /* 0x0006e20000000800 */
[----:B--2---:R-:W-:-:S04]  /*e170*/  FADD.FTZ R3, R7, R3 ;  /* 0x0000000307037221 */ /* 0x004fc80000010000 */
[----:B-1----:R-:W-:Y:S02]  /*e180*/  FADD.FTZ R3, R10, R3 ;  /* 0x000000030a037221 */ /* 0x002fe40000010000 */
[----:B---3--:R-:W-:Y:S01]  /*e190*/  IMAD.MOV.U32 R205, RZ, RZ, R188 ;  /* 0x000000ffffcd7224 */ /* 0x008fe200078e00bc */
[----:B------:R-:W-:-:S04]  /*e1a0*/  LOP3.LUT R188, R45, R2, RZ, 0x3c, !PT ;  /* 0x000000022dbc7212 */ /* 0x000fc800078e3cff */
[----:B------:R-:W-:Y:S01]  /*e1b0*/  LOP3.LUT R2, R188, R187, RZ, 0x3c, !PT ;  /* 0x000000bbbc027212 */ /* 0x000fe200078e3cff */
[----:B------:R-:W-:-:S04]  /*e1c0*/  FADD.FTZ R3, R8, R3 ;  /* 0x0000000308037221 */ /* 0x000fc80000010000 */
[----:B------:R-:W-:-:S04]  /*e1d0*/  IMAD.WIDE.U32 R12, R2, -0x326172a9, RZ ;  /* 0xcd9e8d57020c7825 */ /* 0x000fc800078e00ff */
[----:B----4-:R-:W-:Y:S01]  /*e1e0*/  FADD.FTZ R3, R9, R3 ;  /* 0x0000000309037221 */ /* 0x010fe20000010000 */
[----:B------:R-:W-:-:S03]  /*e1f0*/  LOP3.LUT R2, R13, R205, R28, 0x96, !PT ;  /* 0x000000cd0d027212 */ /* 0x000fc600078e961c */
[----:B------:R-:W-:Y:S02]  /*e200*/  FADD.FTZ R15, R5, R3 ;  /* 0x00000003050f7221 */ /* 0x000fe40000010000 */
[----:B------:R-:W-:Y:S01]  /*e210*/  IMAD.WIDE.U32 R2, R2, -0x2daee0ad, RZ ;  /* 0xd2511f5302027825 */ /* 0x000fe200078e00ff */
[----:B------:R-:W-:-:S04]  /*e220*/  LOP3.LUT R6, R31, R180, R12, 0x96, !PT ;  /* 0x000000b41f067212 */ /* 0x000fc800078e960c */
[----:B------:R-:W-:Y:S02]  /*e230*/  LOP3.LUT R3, R3, R203, R152, 0x96, !PT ;  /* 0x000000cb03037212 */ /* 0x000fe400078e9698 */
[----:B------:R-:W-:Y:S02]  /*e240*/  F2FP.BF16.PACK_AB R20, R7, R11 ;  /* 0x0000000b0714723e */ /* 0x000fe400000010ff */
[----:B------:R-:W-:Y:S01]  /*e250*/  F2FP.BF16.PACK_AB R21, R8, R10 ;  /* 0x0000000a0815723e */ /* 0x000fe200000010ff */
[----:B------:R-:W-:-:S04]  /*e260*/  IMAD.WIDE.U32 R10, R3, -0x326172a9, RZ ;  /* 0xcd9e8d57030a7825 */ /* 0x000fc800078e00ff */
[----:B------:R-:W-:Y:S02]  /*e270*/  IMAD.MOV.U32 R204, RZ, RZ, R189 ;  /* 0x000000ffffcc7224 */ /* 0x000fe400078e00bd */
[----:B------:R-:W-:Y:S01]  /*e280*/  IMAD.WIDE.U32 R6, R6, -0x2daee0ad, RZ ;  /* 0xd2511f5306067825 */ /* 0x000fe200078e00ff */
[----:B------:R-:W-:Y:S02]  /*e290*/  F2FP.BF16.PACK_AB R99, R5, R9 ;  /* 0x000000090563723e */ /* 0x000fe400000010ff */
[----:B------:R-:W-:Y:S02]  /*e2a0*/  LOP3.LUT R3, R11, R138, R30, 0x96, !PT ;  /* 0x0000008a0b037212 */ /* 0x000fe400078e961e */
[----:B------:R-:W-:-:S03]  /*e2b0*/  LOP3.LUT R5, R7, R204, R2, 0x96, !PT ;  /* 0x000000cc07057212 */ /* 0x000fc600078e9602 */
[----:B------:R-:W-:-:S04]  /*e2c0*/  IMAD.WIDE.U32 R2, R3, -0x2daee0ad, RZ ;  /* 0xd2511f5303027825 */ /* 0x000fc800078e00ff */
[----:B------:R-:W-:Y:S01]  /*e2d0*/  IMAD.WIDE.U32 R8, R5, -0x326172a9, RZ ;  /* 0xcd9e8d5705087825 */ /* 0x000fe200078e00ff */
[----:B------:R-:W-:-:S04]  /*e2e0*/  LOP3.LUT R6, R3, R183, R6, 0x96, !PT ;  /* 0x000000b703067212 */ /* 0x000fc800078e9606 */
[----:B------:R-:W-:Y:S01]  /*e2f0*/  LOP3.LUT R3, R9, R139, R10, 0x96, !PT ;  /* 0x0000008b09037212 */ /* 0x000fe200078e960a */
[----:B------:R-:W1:Y:S04]  /*e300*/  MUFU.EX2 R17, R208 ;  /* 0x000000d000117308 */ /* 0x000e680000000800 */
[----:B------:R-:W-:-:S04]  /*e310*/  IMAD.WIDE.U32 R10, R3, -0x2daee0ad, RZ ;  /* 0xd2511f53030a7825 */ /* 0x000fc800078e00ff */
[----:B------:R-:W2:Y:S01]  /*e320*/  MUFU.EX2 R16, R209 ;  /* 0x000000d100107308 */ /* 0x000ea20000000800 */
[----:B------:R-:W-:Y:S01]  /*e330*/  LOP3.LUT R2, R11, R184, R2, 0x96, !PT ;  /* 0x000000b80b027212 */ /* 0x000fe200078e9602 */
[----:B------:R-:W-:-:S04]  /*e340*/  IMAD.WIDE.U32 R6, R6, -0x326172a9, RZ ;  /* 0xcd9e8d5706067825 */ /* 0x000fc800078e00ff */
[----:B------:R-:W-:-:S04]  /*e350*/  IMAD.WIDE.U32 R2, R2, -0x326172a9, RZ ;  /* 0xcd9e8d5702027825 */ /* 0x000fc800078e00ff */
[----:B------:R-:W-:Y:S01]  /*e360*/  IMAD.MOV.U32 R189, RZ, RZ, R143 ;  /* 0x000000ffffbd7224 */ /* 0x000fe200078e008f */
[----:B------:R-:W-:Y:S01]  /*e370*/  LOP3.LUT R5, R3, R251, R6, 0x96, !PT ;  /* 0x000000fb03057212 */ /* 0x000fe200078e9606 */
[----:B------:R-:W-:Y:S02]  /*e380*/  FADD.FTZ R9, R18, R14 ;  /* 0x0000000e12097221 */ /* 0x000fe40000010000 */
[----:B-1----:R-:W-:Y:S01]  /*e390*/  FADD.FTZ R6, R17, R15 ;  /* 0x0000000f11067221 */ /* 0x002fe20000010000 */
[----:B------:R-:W-:Y:S01]  /*e3a0*/  LOP3.LUT R14, R7, R189, R8, 0x96, !PT ;  /* 0x000000bd070e7212 */ /* 0x000fe200078e9608 */
[----:B------:R-:W-:Y:S02]  /*e3b0*/  MUFU.EX2 R15, R207 ;  /* 0x000000cf000f7308 */ /* 0x000fe40000000800 */
[----:B--2---:R-:W-:Y:S01]  /*e3c0*/  FADD.FTZ R11, R16, R6 ;  /* 0x00000006100b7221 */ /* 0x004fe20000010000 */
[----:B------:R-:W-:-:S05]  /*e3d0*/  LOP3.LUT R6, R5, 0xffff, RZ, 0xc0, !PT ;  /* 0x0000ffff05067812 */ /* 0x000fca00078ec0ff */
[----:B------:R1:W2:Y:S01]  /*e3e0*/  MUFU.EX2 R8, R206 ;  /* 0x000000ce00087308 */ /* 0x0002a20000000800 */
[C---:B------:R-:W-:Y:S01]  /*e3f0*/  PRMT R59, R24.reuse, 0x7610, R59 ;  /* 0x00007610183b7816 */ /* 0x040fe2000000003b */
[----:B------:R-:W-:Y:S01]  /*e400*/  @!P1 HFMA2.BF16_V2 R62, -RZ.H0_H0, RZ.H0_H0, -R70.H0_H0 ;  /* 0x200000ffff3e9231 */ /* 0x000fe20000340946 */
[----:B------:R-:W-:Y:S02]  /*e410*/  SHF.R.U32.HI R6, RZ, 0x8, R6 ;  /* 0x00000008ff067819 */ /* 0x000fe40000011606 */
[----:B------:R-:W-:Y:S01]  /*e420*/  LOP3.LUT R7, R5, 0xff, RZ, 0xc0, !PT ;  /* 0x000000ff05077812 */ /* 0x000fe200078ec0ff */
[----:B------:R-:W-:Y:S01]  /*e430*/  @!P5 HFMA2.BF16_V2 R64, -RZ.H0_H0, RZ.H0_H0, -R59.H0_H0 ;  /* 0x200000ffff40d231 */ /* 0x000fe2000034093b */
[----:B------:R-:W-:Y:S02]  /*e440*/  F2FP.BF16.PACK_AB R23, R47, R58 ;  /* 0x0000003a2f17723e */ /* 0x000fe400000010ff */
[----:B------:R-:W-:Y:S02]  /*e450*/  PRMT R58, R24, 0x7632, R58 ;  /* 0x00007632183a7816 */ /* 0x000fe4000000003a */
[----:B------:R-:W-:-:S02]  /*e460*/  @!P1 PRMT R70, R62, 0x5410, RZ ;  /* 0x000054103e469816 */ /* 0x000fc400000000ff */
[----:B------:R-:W-:Y:S02]  /*e470*/  ISETP.GE.U32.AND P1, PT, R198, R7, PT ;  /* 0x00000007c600720c */ /* 0x000fe40003f26070 */
[----:B------:R-:W-:Y:S02]  /*e480*/  LOP3.LUT R6, R6, 0xffff, RZ, 0xc0, !PT ;  /* 0x0000ffff06067812 */ /* 0x000fe400078ec0ff */
[----:B-1----:R-:W-:Y:S02]  /*e490*/  PRMT R206, R59, 0x5410, R58 ;  /* 0x000054103bce7816 */ /* 0x002fe4000000003a */
[----:B------:R-:W-:Y:S02]  /*e4a0*/  @!P5 PRMT R59, R64, 0x5410, RZ ;  /* 0x00005410403bd816 */ /* 0x000fe400000000ff */
[----:B------:R-:W-:Y:S01]  /*e4b0*/  ISETP.GE.U32.AND P5, PT, R198, R6, PT ;  /* 0x00000006c600720c */ /* 0x000fe20003fa6070 */
[----:B--2---:R-:W-:Y:S01]  /*e4c0*/  FADD.FTZ R6, R8, R9 ;  /* 0x0000000908067221 */ /* 0x004fe20000010000 */
[----:B------:R-:W-:Y:S01]  /*e4d0*/  F2FP.BF16.PACK_AB R7, R15, R8 ;  /* 0x000000080f07723e */ /* 0x000fe200000010ff */
[----:B------:R-:W-:-:S02]  /*e4e0*/  IMAD.MOV.U32 R142, RZ, RZ, R44 ;  /* 0x000000ffff8e7224 */ /* 0x000fc400078e002c */
[----:B------:R-:W-:Y:S01]  /*e4f0*/  FADD.FTZ R8, R15, R6 ;  /* 0x000000060f087221 */ /* 0x000fe20000010000 */
[C---:B------:R-:W-:Y:S02]  /*e500*/  PRMT R68, R7.reuse, 0x7610, R68 ;  /* 0x0000761007447816 */ /* 0x040fe40000000044 */
[--C-:B------:R-:W-:Y:S02]  /*e510*/  SHF.R.U32.HI R6, RZ, 0x18, R5.reuse ;  /* 0x00000018ff067819 */ /* 0x100fe40000011605 */
[----:B------:R-:W-:Y:S01]  /*e520*/  SHF.R.U32.HI R5, RZ, 0x10, R5 ;  /* 0x00000010ff057819 */ /* 0x000fe20000011605 */
[----:B------:R-:W-:Y:S01]  /*e530*/  @!P1 HFMA2.BF16_V2 R66, -RZ.H0_H0, RZ.H0_H0, -R68.H0_H0 ;  /* 0x200000ffff429231 */ /* 0x000fe20000340944 */
[----:B------:R-:W-:Y:S01]  /*e540*/  PRMT R67, R7, 0x7632, R67 ;  /* 0x0000763207437816 */ /* 0x000fe20000000043 */
[----:B------:R-:W-:Y:S01]  /*e550*/  IMAD.MOV.U32 R143, RZ, RZ, R142 ;  /* 0x000000ffff8f7224 */ /* 0x000fe200078e008e */
[----:B------:R-:W-:Y:S01]  /*e560*/  LOP3.LUT R5, R5, 0xff, RZ, 0xc0, !PT ;  /* 0x000000ff05057812 */ /* 0x000fe200078ec0ff */
[----:B------:R-:W-:-:S02]  /*e570*/  IMAD.MOV.U32 R142, RZ, RZ, R43 ;  /* 0x000000ffff8e7224 */ /* 0x000fc400078e002b */
[----:B------:R-:W-:Y:S01]  /*e580*/  IMAD.MOV.U32 R43, RZ, RZ, R248 ;  /* 0x000000ffff2b7224 */ /* 0x000fe200078e00f8 */
[----:B------:R-:W-:Y:S01]  /*e590*/  PRMT R248, R68, 0x5410, R67 ;  /* 0x0000541044f87816 */ /* 0x000fe20000000043 */
[----:B------:R-:W-:Y:S01]  /*e5a0*/  @!P0 HFMA2.BF16_V2 R65, -RZ.H0_H0, RZ.H0_H0, -R58.H0_H0 ;  /* 0x200000ffff418231 */ /* 0x000fe2000034093a */
[----:B------:R-:W-:Y:S02]  /*e5b0*/  @!P1 PRMT R68, R66, 0x5410, RZ ;  /* 0x0000541042449816 */ /* 0x000fe400000000ff */
[----:B------:R-:W-:Y:S01]  /*e5c0*/  ISETP.GE.U32.AND P1, PT, R198, R5, PT ;  /* 0x00000005c600720c */ /* 0x000fe20003f26070 */
[----:B------:R-:W-:Y:S01]  /*e5d0*/  MUFU.EX2 R9, R210 ;  /* 0x000000d200097308 */ /* 0x000fe20000000800 */
[----:B------:R-:W-:Y:S01]  /*e5e0*/  F2FP.BF16.PACK_AB R98, R16, R17 ;  /* 0x000000111062723e */ /* 0x000fe200000010ff */
[----:B------:R-:W-:Y:S01]  /*e5f0*/  @!P5 HFMA2.BF16_V2 R108, -RZ.H0_H0, RZ.H0_H0, -R67.H0_H0 ;  /* 0x200000ffff6cd231 */ /* 0x000fe20000340943 */
[----:B------:R-:W-:Y:S02]  /*e600*/  @!P0 PRMT R58, R65, 0x5410, RZ ;  /* 0x00005410413a8816 */ /* 0x000fe400000000ff */
[----:B------:R-:W-:-:S03]  /*e610*/  ISETP.GE.U32.AND P0, PT, R198, R6, PT ;  /* 0x00000006c600720c */ /* 0x000fc60003f06070 */
[----:B------:R-:W1:Y:S01]  /*e620*/  MUFU.EX2 R17, R211 ;  /* 0x000000d300117308 */ /* 0x000e620000000800 */
[C---:B------:R-:W-:Y:S02]  /*e630*/  LOP3.LUT R5, R2.reuse, 0xff, RZ, 0xc0, !PT ;  /* 0x000000ff02057812 */ /* 0x040fe400078ec0ff */
[----:B------:R-:W-:-:S05]  /*e640*/  LOP3.LUT R3, R2, 0xffff, RZ, 0xc0, !PT ;  /* 0x0000ffff02037812 */ /* 0x000fca00078ec0ff */
[----:B------:R-:W2:Y:S01]  /*e650*/  MUFU.EX2 R16, R212 ;  /* 0x000000d400107308 */ /* 0x000ea20000000800 */
[----:B------:R-:W-:Y:S02]  /*e660*/  PRMT R66, R25, 0x7610, R66 ;  /* 0x0000761019427816 */ /* 0x000fe40000000042 */
[----:B------:R-:W-:Y:S02]  /*e670*/  @!P5 PRMT R67, R108, 0x5410, RZ ;  /* 0x000054106c43d816 */ /* 0x000fe400000000ff */
[----:B------:R-:W-:-:S03]  /*e680*/  ISETP.GE.U32.AND P5, PT, R198, R5, PT ;  /* 0x00000005c600720c */ /* 0x000fc60003fa6070 */
[----:B------:R-:W3:Y:S01]  /*e690*/  MUFU.EX2 R15, R213 ;  /* 0x000000d5000f7308 */ /* 0x000ee20000000800 */
[----:B------:R-:W-:Y:S01]  /*e6a0*/  SHF.R.U32.HI R5, RZ, 0x8, R3 ;  /* 0x00000008ff057819 */ /* 0x000fe20000011603 */
[----:B------:R-:W-:Y:S01]  /*e6b0*/  @!P1 HFMA2.BF16_V2 R109, -RZ.H0_H0, RZ.H0_H0, -R66.H0_H0 ;  /* 0x200000ffff6d9231 */ /* 0x000fe20000340942 */
[----:B------:R-:W-:Y:S02]  /*e6c0*/  PRMT R65, R25, 0x7632, R65 ;  /* 0x0000763219417816 */ /* 0x000fe40000000041 */
[--C-:B------:R-:W-:Y:S02]  /*e6d0*/  SHF.R.U32.HI R6, RZ, 0x10, R2.reuse ;  /* 0x00000010ff067819 */ /* 0x100fe40000011602 */
[----:B------:R-:W-:Y:S02]  /*e6e0*/  SHF.R.U32.HI R3, RZ, 0x18, R2 ;  /* 0x00000018ff037819 */ /* 0x000fe40000011602 */
[----:B------:R-:W-:Y:S01]  /*e6f0*/  LOP3.LUT R2, R5, 0xffff, RZ, 0xc0, !PT ;  /* 0x0000ffff05027812 */ /* 0x000fe200078ec0ff */
[----:B------:R-:W-:Y:S01]  /*e700*/  @!P0 HFMA2.BF16_V2 R103, -RZ.H0_H0, RZ.H0_H0, -R65.H0_H0 ;  /* 0x200000ffff678231 */ /* 0x000fe20000340941 */
[----:B------:R-:W-:-:S02]  /*e710*/  PRMT R209, R66, 0x5410, R65 ;  /* 0x0000541042d17816 */ /* 0x000fc40000000041 */
[----:B------:R-:W-:Y:S02]  /*e720*/  @!P1 PRMT R66, R109, 0x5410, RZ ;  /* 0x000054106d429816 */ /* 0x000fe400000000ff */
[----:B-1----:R-:W-:Y:S02]  /*e730*/  F2FP.BF16.PACK_AB R5, R17, R9 ;  /* 0x000000091105723e */ /* 0x002fe400000010ff */
[----:B------:R-:W-:Y:S01]  /*e740*/  ISETP.GE.U32.AND P1, PT, R198, R2, PT ;  /* 0x00000002c600720c */ /* 0x000fe20003f26070 */
[----:B--2---:R-:W-:Y:S01]  /*e750*/  FADD.FTZ R2, R16, R11 ;  /* 0x0000000b10027221 */ /* 0x004fe20000010000 */
[----:B------:R-:W-:Y:S01]  /*e760*/  PRMT R64, R5, 0x7610, R64 ;  /* 0x0000761005407816 */ /* 0x000fe20000000040 */
[----:B------:R-:W-:Y:S01]  /*e770*/  FADD.FTZ R7, R9, R8 ;  /* 0x0000000809077221 */ /* 0x000fe20000010000 */
[----:B------:R-:W-:Y:S01]  /*e780*/  @!P0 PRMT R65, R103, 0x5410, RZ ;  /* 0x0000541067418816 */ /* 0x000fe200000000ff */
[----:B---3--:R-:W-:Y:S01]  /*e790*/  FADD.FTZ R8, R15, R2 ;  /* 0x000000020f087221 */ /* 0x008fe20000010000 */
[----:B------:R-:W-:Y:S01]  /*e7a0*/  ISETP.GE.U32.AND P0, PT, R198, R3, PT ;  /* 0x00000003c600720c */ /* 0x000fe20003f06070 */
[----:B------:R-:W-:Y:S01]  /*e7b0*/  IMAD.WIDE.U32 R2, R14, -0x2daee0ad, RZ ;  /* 0xd2511f530e027825 */ /* 0x000fe200078e00ff */
[----:B------:R-:W-:Y:S01]  /*e7c0*/  @!P5 HFMA2.BF16_V2 R111, -RZ.H0_H0, RZ.H0_H0, -R64.H0_H0 ;  /* 0x200000ffff6fd231 */ /* 0x000fe20000340940 */
[----:B------:R-:W-:-:S02]  /*e7d0*/  PRMT R63, R5, 0x7632, R63 ;  /* 0x00007632053f7816 */ /* 0x000fc4000000003f */
[----:B------:R-:W-:Y:S02]  /*e7e0*/  LOP3.LUT R6, R6, 0xff, RZ, 0xc0, !PT ;  /* 0x000000ff06067812 */ /* 0x000fe400078ec0ff */
[----:B------:R-:W-:Y:S02]  /*e7f0*/  LOP3.LUT R5, R3, R249, R10, 0x96, !PT ;  /* 0x000000f903057212 */ /* 0x000fe400078e960a */
[----:B------:R-:W-:Y:S02]  /*e800*/  PRMT R208, R64, 0x5410, R63 ;  /* 0x0000541040d07816 */ /* 0x000fe4000000003f */
[----:B------:R-:W-:Y:S02]  /*e810*/  @!P5 PRMT R64, R111, 0x5410, RZ ;  /* 0x000054106f40d816 */ /* 0x000fe400000000ff */
[----:B------:R-:W-:Y:S02]  /*e820*/  ISETP.GE.U32.AND P5, PT, R198, R6, PT ;  /* 0x00000006c600720c */ /* 0x000fe40003fa6070 */
[----:B------:R-:W-:Y:S01]  /*e830*/  SHF.R.U32.HI R6, RZ, 0x10, R5 ;  /* 0x00000010ff067819 */ /* 0x000fe20000011605 */
[----:B------:R-:W-:Y:S01]  /*e840*/  @!P1 HFMA2.BF16_V2 R110, -RZ.H0_H0, RZ.H0_H0, -R63.H0_H0 ;  /* 0x200000ffff6e9231 */ /* 0x000fe2000034093f */
[----:B------:R-:W-:-:S02]  /*e850*/  PRMT R61, R23, 0x7632, R61 ;  /* 0x00007632173d7816 */ /* 0x000fc4000000003d */
[----:B------:R-:W-:Y:S02]  /*e860*/  LOP3.LUT R6, R6, 0xff, RZ, 0xc0, !PT ;  /* 0x000000ff06067812 */ /* 0x000fe400078ec0ff */
[----:B------:R-:W-:Y:S01]  /*e870*/  @!P1 PRMT R63, R110, 0x5410, RZ ;  /* 0x000054106e3f9816 */ /* 0x000fe200000000ff */
[----:B------:R-:W-:Y:S01]  /*e880*/  @!P0 HFMA2.BF16_V2 R120, -RZ.H0_H0, RZ.H0_H0, -R61.H0_H0 ;  /* 0x200000ffff788231 */ /* 0x000fe2000034093d */
[----:B------:R-:W-:Y:S02]  /*e890*/  PRMT R62, R23, 0x7610, R62 ;  /* 0x00007610173e7816 */ /* 0x000fe4000000003e */
[----:B------:R-:W-:Y:S02]  /*e8a0*/  ISETP.GE.U32.AND P1, PT, R198, R6, PT ;  /* 0x00000006c600720c */ /* 0x000fe40003f26070 */
[----:B------:R-:W-:Y:S01]  /*e8b0*/  LOP3.LUT R6, R5, 0xff, RZ, 0xc0, !PT ;  /* 0x000000ff05067812 */ /* 0x000fe200078ec0ff */
[----:B------:R-:W-:Y:S01]  /*e8c0*/  MUFU.EX2 R11, R214 ;  /* 0x000000d6000b7308 */ /* 0x000fe20000000800 */
[----:B------:R-:W-:-:S02]  /*e8d0*/  F2FP.BF16.PACK_AB R22, R15, R16 ;  /* 0x000000100f16723e */ /* 0x000fc400000010ff */
[----:B------:R-:W-:Y:S02]  /*e8e0*/  PRMT R207, R62, 0x5410, R61 ;  /* 0x000054103ecf7816 */ /* 0x000fe4000000003d */
[----:B------:R-:W-:-:S03]  /*e8f0*/  @!P0 PRMT R61, R120, 0x5410, RZ ;  /* 0x00005410783d8816 */ /* 0x000fc600000000ff */
[----:B------:R-:W1:Y:S01]  /*e900*/  MUFU.EX2 R15, R215 ;  /* 0x000000d7000f7308 */ /* 0x000e620000000800 */
[----:B------:R-:W-:Y:S02]  /*e910*/  ISETP.GE.U32.AND P0, PT, R198, R6, PT ;  /* 0x00000006c600720c */ /* 0x000fe40003f06070 */
[----:B------:R-:W-:Y:S01]  /*e920*/  LOP3.LUT R6, R5, 0xffff, RZ, 0xc0, !PT ;  /* 0x0000ffff05067812 */ /* 0x000fe200078ec0ff */
[----:B------:R-:W-:-:S03]  /*e930*/  @!P5 HFMA2.BF16_V2 R121, -RZ.H0_H0, RZ.H0_H0, -R62.H0_H0 ;  /* 0x200000ffff79d231 */ /* 0x000fc6000034093e */
[----:B------:R-:W-:-:S04]  /*e940*/  SHF.R.U32.HI R6, RZ, 0x8, R6 ;  /* 0x00000008ff067819 */ /* 0x000fc80000011606 */
[----:B------:R-:W-:Y:S02]  /*e950*/  LOP3.LUT R6, R6, 0xffff, RZ, 0xc0, !PT ;  /* 0x0000ffff06067812 */ /* 0x000fe400078ec0ff */
[----:B------:R-:W-:Y:S02]  /*e960*/  @!P5 PRMT R62, R121, 0x5410, RZ ;  /* 0x00005410793ed816 */ /* 0x000fe400000000ff */
[----:B------:R-:W-:Y:S02]  /*e970*/  ISETP.GE.U32.AND P5, PT, R198, R6, PT ;  /* 0x00000006c600720c */ /* 0x000fe40003fa6070 */
[----:B-1----:R-:W-:-:S04]  /*e980*/  F2FP.BF16.PACK_AB R6, R15, R11 ;  /* 0x0000000b0f06723e */ /* 0x002fc800000010ff */
[C---:B------:R-:W-:Y:S02]  /*e990*/  PRMT R60, R6.reuse, 0x7610, R60 ;  /* 0x00007610063c7816 */ /* 0x040fe4000000003c */
[----:B------:R-:W-:-:S03]  /*e9a0*/  PRMT R57, R6, 0x7632, R57 ;  /* 0x0000763206397816 */ /* 0x000fc60000000039 */
[----:B------:R-:W-:Y:S01]  /*e9b0*/  @!P0 HFMA2.BF16_V2 R122, -RZ.H0_H0, RZ.H0_H0, -R60.H0_H0 ;  /* 0x200000ffff7a8231 */ /* 0x000fe2000034093c */
[----:B------:R-:W-:Y:S02]  /*e9c0*/  SHF.R.U32.HI R5, RZ, 0x18, R5 ;  /* 0x00000018ff057819 */ /* 0x000fe40000011605 */
[----:B------:R-:W-:Y:S02]  /*e9d0*/  PRMT R213, R60, 0x5410, R57 ;  /* 0x000054103cd57816 */ /* 0x000fe40000000039 */
[----:B------:R-:W-:Y:S02]  /*e9e0*/  @!P0 PRMT R60, R122, 0x5410, RZ ;  /* 0x000054107a3c8816 */ /* 0x000fe400000000ff */
[----:B------:R-:W-:Y:S02]  /*e9f0*/  ISETP.GE.U32.AND P0, PT, R198, R5, PT ;  /* 0x00000005c600720c */ /* 0x000fe40003f06070 */
[C---:B------:R-:W-:Y:S02]  /*ea00*/  PRMT R55, R27.reuse, 0x7632, R55 ;  /* 0x000076321b377816 */ /* 0x040fe40000000037 */
[----:B------:R-:W-:-:S02]  /*ea10*/  PRMT R56, R27, 0x7610, R56 ;  /* 0x000076101b387816 */ /* 0x000fc40000000038 */
[----:B------:R-:W-:Y:S02]  /*ea20*/  LOP3.LUT R5, R2, 0xff, RZ, 0xc0, !PT ;  /* 0x000000ff02057812 */ /* 0x000fe400078ec0ff */
[----:B------:R-:W-:-:S05]  /*ea30*/  PRMT R212, R56, 0x5410, R55 ;  /* 0x0000541038d47816 */ /* 0x000fca0000000037 */
[----:B------:R-:W-:Y:S01]  /*ea40*/  @!P0 HFMA2.BF16_V2 R124, -RZ.H0_H0, RZ.H0_H0, -R55.H0_H0 ;  /* 0x200000ffff7c8231 */ /* 0x000fe20000340937 */
[----:B------:R-:W-:Y:S04]  /*ea50*/  MUFU.EX2 R14, R217 ;  /* 0x000000d9000e7308 */ /* 0x000fe80000000800 */
[----:B------:R-:W-:Y:S02]  /*ea60*/  @!P0 PRMT R55, R124, 0x5410, RZ ;  /* 0x000054107c378816 */ /* 0x000fe400000000ff */
[----:B------:R-:W-:Y:S02]  /*ea70*/  ISETP.GE.U32.AND P0, PT, R198, R5, PT ;  /* 0x00000005c600720c */ /* 0x000fe40003f06070 */
[--C-:B------:R-:W-:Y:S01]  /*ea80*/  SHF.R.U32.HI R5, RZ, 0x10, R2.reuse ;  /* 0x00000010ff057819 */ /* 0x100fe20000011602 */
[----:B------:R-:W1:Y:S01]  /*ea90*/  MUFU.EX2 R16, R216 ;  /* 0x000000d800107308 */ /* 0x000e620000000800 */
[----:B------:R-:W-:Y:S01]  /*eaa0*/  LOP3.LUT R3, R2, 0xffff, RZ, 0xc0, !PT ;  /* 0x0000ffff02037812 */ /* 0x000fe200078ec0ff */
[----:B------:R-:W-:Y:S01]  /*eab0*/  @!P1 HFMA2.BF16_V2 R125, -RZ.H0_H0, RZ.H0_H0, -R56.H0_H0 ;  /* 0x200000ffff7d9231 */ /* 0x000fe20000340938 */
[----:B------:R-:W-:-:S02]  /*eac0*/  SHF.R.U32.HI R6, RZ, 0x18, R2 ;  /* 0x00000018ff067819 */ /* 0x000fc40000011602 */
[----:B------:R-:W-:-:S03]  /*ead0*/  LOP3.LUT R2, R5, 0xff, RZ, 0xc0, !PT ;  /* 0x000000ff05027812 */ /* 0x000fc600078ec0ff */
[----:B------:R-:W2:Y:S01]  /*eae0*/  MUFU.EX2 R9, R218 ;  /* 0x000000da00097308 */ /* 0x000ea20000000800 */
[----:B------:R-:W-:Y:S01]  /*eaf0*/  SHF.R.U32.HI R3, RZ, 0x8, R3 ;  /* 0x00000008ff037819 */ /* 0x000fe20000011603 */
[----:B------:R-:W-:Y:S01]  /*eb00*/  @!P5 HFMA2.BF16_V2 R123, -RZ.H0_H0, RZ.H0_H0, -R57.H0_H0 ;  /* 0x200000ffff7bd231 */ /* 0x000fe20000340939 */
[----:B------:R-:W-:-:S05]  /*eb10*/  @!P1 PRMT R56, R125, 0x5410, RZ ;  /* 0x000054107d389816 */ /* 0x000fca00000000ff */
[----:B------:R-:W3:Y:S01]  /*eb20*/  MUFU.EX2 R5, R224 ;  /* 0x000000e000057308 */ /* 0x000ee20000000800 */
[C---:B------:R-:W-:Y:S02]  /*eb30*/  ISETP.GE.U32.AND P1, PT, R198.reuse, R2, PT ;  /* 0x00000002c600720c */ /* 0x040fe40003f26070 */
[----:B------:R-:W-:Y:S02]  /*eb40*/  LOP3.LUT R2, R3, 0xffff, RZ, 0xc0, !PT ;  /* 0x0000ffff03027812 */ /* 0x000fe400078ec0ff */
[----:B------:R-:W-:Y:S02]  /*eb50*/  @!P5 PRMT R57, R123, 0x5410, RZ ;  /* 0x000054107b39d816 */ /* 0x000fe400000000ff */
[----:B------:R-:W-:Y:S02]  /*eb60*/  ISETP.GE.U32.AND P5, PT, R198, R2, PT ;  /* 0x00000002c600720c */ /* 0x000fe40003fa6070 */
[----:B-1----:R-:W-:Y:S01]  /*eb70*/  F2FP.BF16.PACK_AB R2, R16, R14 ;  /* 0x0000000e1002723e */ /* 0x002fe200000010ff */
[----:B------:R-:W-:-:S02]  /*eb80*/  IMAD.MOV.U32 R44, RZ, RZ, R48 ;  /* 0x000000ffff2c7224 */ /* 0x000fc400078e0030 */
[----:B------:R-:W4:Y:S01]  /*eb90*/  LDL.LU.64 R48, [R1+0x250] ;  /* 0x0002500001307983 */ /* 0x000f220000300a00 */
[C---:B------:R-:W-:Y:S02]  /*eba0*/  PRMT R54, R2.reuse, 0x7610, R54 ;  /* 0x0000761002367816 */ /* 0x040fe40000000036 */
[----:B------:R-:W-:Y:S01]  /*ebb0*/  PRMT R47, R2, 0x7632, R47 ;  /* 0x00007632022f7816 */ /* 0x000fe2000000002f */
[----:B--2---:R-:W-:Y:S01]  /*ebc0*/  FADD.FTZ R2, R9, R8 ;  /* 0x0000000809027221 */ /* 0x004fe20000010000 */
[----:B---3--:R-:W-:Y:S01]  /*ebd0*/  F2FP.BF16.PACK_AB R19, R5, R9 ;  /* 0x000000090513723e */ /* 0x008fe200000010ff */
[----:B------:R-:W2:Y:S01]  /*ebe0*/  LDL.LU.64 R32, [R1+0x248] ;  /* 0x0002480001207983 */ /* 0x000ea20000300a00 */
[----:B------:R-:W-:Y:S02]  /*ebf0*/  IMAD.MOV.U32 R8, RZ, RZ, R30 ;  /* 0x000000ffff087224 */ /* 0x000fe400078e001e */
[----:B------:R-:W-:Y:S02]  /*ec00*/  IMAD.MOV.U32 R9, RZ, RZ, R31 ;  /* 0x000000ffff097224 */ /* 0x000fe400078e001f */
[----:B------:R-:W3:Y:S01]  /*ec10*/  LDL.LU.64 R30, [R1+0x20] ;  /* 0x00002000011e7983 */ /* 0x000ee20000300a00 */
[----:B------:R-:W-:Y:S01]  /*ec20*/  FADD.FTZ R7, R17, R7 ;  /* 0x0000000711077221 */ /* 0x000fe20000010000 */
[----:B------:R-:W-:Y:S03]  /*ec30*/  MUFU.EX2 R10, R140 ;  /* 0x0000008c000a7308 */ /* 0x000fe60000000800 */
[----:B------:R-:W-:-:S05]  /*ec40*/  FADD.FTZ R3, R11, R7 ;  /* 0x000000070b037221 */ /* 0x000fca0000010000 */
[----:B------:R-:W1:Y:S01]  /*ec50*/  MUFU.EX2 R11, R141 ;  /* 0x0000008d000b7308 */ /* 0x000e620000000800 */
[----:B------:R-:W-:Y:S01]  /*ec60*/  @!P0 HFMA2.BF16_V2 R126, -RZ.H0_H0, RZ.H0_H0, -R54.H0_H0 ;  /* 0x200000ffff7e8231 */ /* 0x000fe20000340936 */
[----:B------:R-:W-:-:S04]  /*ec70*/  PRMT R211, R54, 0x5410, R47 ;  /* 0x0000541036d37816 */ /* 0x000fc8000000002f */
[----:B------:R-:W-:Y:S02]  /*ec80*/  @!P0 PRMT R54, R126, 0x5410, RZ ;  /* 0x000054107e368816 */ /* 0x000fe400000000ff */
[----:B------:R-:W-:Y:S01]  /*ec90*/  ISETP.GE.U32.AND P0, PT, R198, R6, PT ;  /* 0x00000006c600720c */ /* 0x000fe20003f06070 */
[----:B------:R-:W-:Y:S01]  /*eca0*/  FADD.FTZ R5, R5, R2 ;  /* 0x0000000205057221 */ /* 0x000fe20000010000 */
[----:B------:R1:W1:Y:S02]  /*ecb0*/  MUFU.EX2 R7, R227 ;  /* 0x000000e300077308 */ /* 0x0002640000000800 */
[----:B-1----:R-:W-:-:S06]  /*ecc0*/  F2FP.BF16.PACK_AB R2, R11, R10 ;  /* 0x0000000a0b02723e */ /* 0x002fcc00000010ff */
[----:B------:R-:W1:Y:S01]  /*ecd0*/  MUFU.EX2 R6, R228 ;  /* 0x000000e400067308 */ /* 0x000e620000000800 */
[C---:B------:R-:W-:Y:S02]  /*ece0*/  PRMT R41, R2.reuse, 0x7632, R41 ;  /* 0x0000763202297816 */ /* 0x040fe40000000029 */
[----:B------:R-:W-:-:S03]  /*ecf0*/  PRMT R46, R2, 0x7610, R46 ;  /* 0x00007610022e7816 */ /* 0x000fc6000000002e */
[----:B------:R-:W-:Y:S01]  /*ed00*/  @!P0 HFMA2.BF16_V2 R127, -RZ.H0_H0, RZ.H0_H0, -R41.H0_H0 ;  /* 0x200000ffff7f8231 */ /* 0x000fe20000340929 */
[----:B------:R-:W-:Y:S01]  /*ed10*/  PRMT R210, R46, 0x5410, R41 ;  /* 0x000054102ed27816 */ /* 0x000fe20000000029 */
[----:B------:R-:W-:Y:S02]  /*ed20*/  IMAD.MOV.U32 R218, RZ, RZ, R189 ;  /* 0x000000ffffda7224 */ /* 0x000fe400078e00bd */
[----:B------:R-:W-:Y:S01]  /*ed30*/  IMAD.MOV.U32 R217, RZ, RZ, R184 ;  /* 0x000000ffffd97224 */ /* 0x000fe200078e00b8 */
[----:B------:R-:W-:Y:S01]  /*ed40*/  @!P0 PRMT R41, R127, 0x5410, RZ ;  /* 0x000054107f298816 */ /* 0x000fe200000000ff */
[----:B------:R-:W-:Y:S02]  /*ed50*/  IMAD.MOV.U32 R216, RZ, RZ, R183 ;  /* 0x000000ffffd87224 */ /* 0x000fe400078e00b7 */
[----:B------:R-:W-:Y:S02]  /*ed60*/  FADD.FTZ R3, R15, R3 ;  /* 0x000000030f037221 */ /* 0x000fe40000010000 */
[----:B------:R-:W-:-:S02]  /*ed70*/  IMAD.MOV.U32 R224, RZ, RZ, R139 ;  /* 0x000000ffffe07224 */ /* 0x000fc400078e008b */
[----:B------:R-:W-:Y:S02]  /*ed80*/  IMAD.MOV.U32 R227, RZ, RZ, R138 ;  /* 0x000000ffffe37224 */ /* 0x000fe400078e008a */
[----:B------:R-:W-:Y:S02]  /*ed90*/  IMAD.MOV.U32 R184, RZ, RZ, R143 ;  /* 0x000000ffffb87224 */ /* 0x000fe400078e008f */
        /* <DEDUP_REMOVED lines=27> */
[----:B------:R-:W-:-:S02]  /*ef50*/  FADD.FTZ R0, R7, R5 ;  /* 0x0000000507007221 */ /* 0x000fc40000010000 */
[----:B------:R-:W-:Y:S02]  /*ef60*/  FADD.FTZ R2, R14, R3 ;  /* 0x000000030e027221 */ /* 0x000fe40000010000 */
[----:B-1----:R-:W-:Y:S02]  /*ef70*/  FADD.FTZ R3, R6, R0 ;  /* 0x0000000006037221 */ /* 0x002fe40000010000 */
[----:B------:R-:W-:Y:S01]  /*ef80*/  FADD.FTZ R0, R16, R2 ;  /* 0x0000000210007221 */ /* 0x000fe20000010000 */
[----:B------:R-:W-:Y:S01]  /*ef90*/  LOP3.LUT R2, R81, R205, R158, 0x96, !PT ;  /* 0x000000cd51027212 */ /* 0x000fe200078e969e */
[----:B------:R-:W-:Y:S01]  /*efa0*/  IMAD.MOV.U32 R103, RZ, RZ, R203 ;  /* 0x000000ffff677224 */ /* 0x000fe200078e00cb */
[----:B------:R1:W-:Y:S04]  /*efb0*/  STL [R1+0x140], R3 ;  /* 0x0001400301007387 */ /* 0x0003e80000100800 */
[----:B------:R3:W-:Y:S01]  /*efc0*/  STL [R1+0x130], R0 ;  /* 0x0001300001007387 */ /* 0x0007e20000100800 */
[----:B------:R-:W-:Y:S01]  /*efd0*/  IMAD.MOV.U32 R228, RZ, RZ, R204 ;  /* 0x000000ffffe47224 */ /* 0x000fe200078e00cc */
[----:B------:R-:W-:Y:S01]  /*efe0*/  F2FP.BF16.PACK_AB R190, R6, R7 ;  /* 0x0000000706be723e */ /* 0x000fe200000010ff */
[----:B------:R-:W-:-:S02]  /*eff0*/  IMAD.MOV.U32 R203, RZ, RZ, R191 ;  /* 0x000000ffffcb7224 */ /* 0x000fc400078e00bf */
[----:B------:R-:W-:Y:S02]  /*f000*/  IMAD.MOV.U32 R204, RZ, RZ, R184 ;  /* 0x000000ffffcc7224 */ /* 0x000fe400078e00b8 */
[----:B------:R-:W-:Y:S02]  /*f010*/  IMAD.MOV.U32 R191, RZ, RZ, R183 ;  /* 0x000000ffffbf7224 */ /* 0x000fe400078e00b7 */
[----:B------:R-:W-:Y:S02]  /*f020*/  IMAD.MOV.U32 R184, RZ, RZ, R43 ;  /* 0x000000ffffb87224 */ /* 0x000fe400078e002b */
[----:B------:R-:W-:Y:S02]  /*f030*/  IMAD.MOV.U32 R183, RZ, RZ, R42 ;  /* 0x000000ffffb77224 */ /* 0x000fe400078e002a */
[----:B-1----:R-:W-:Y:S01]  /*f040*/  IMAD.WIDE.U32 R2, R2, -0x2daee0ad, RZ ;  /* 0xd2511f5302027825 */ /* 0x002fe200078e00ff */
[----:B------:R-:W-:Y:S02]  /*f050*/  @!P5 HFMA2.BF16_V2 R137, -RZ.H0_H0, RZ.H0_H0, -R47.H0_H0 ;  /* 0x200000ffff89d231 */ /* 0x000fe4000034092f */
[----:B------:R-:W-:Y:S01]  /*f060*/  @!P1 HFMA2.BF16_V2 R136, -RZ.H0_H0, RZ.H0_H0, -R46.H0_H0 ;  /* 0x200000ffff889231 */ /* 0x000fe2000034092e */
[----:B------:R-:W-:-:S02]  /*f070*/  IMAD.MOV.U32 R214, RZ, RZ, R152 ;  /* 0x000000ffffd67224 */ /* 0x000fc400078e0098 */
[----:B------:R-:W-:Y:S01]  /*f080*/  @!P5 PRMT R47, R137, 0x5410, RZ ;  /* 0x00005410892fd816 */ /* 0x000fe200000000ff */
[----:B------:R-:W-:Y:S01]  /*f090*/  IMAD.MOV.U32 R215, RZ, RZ, R153 ;  /* 0x000000ffffd77224 */ /* 0x000fe200078e0099 */
[----:B------:R-:W-:Y:S01]  /*f0a0*/  @!P1 PRMT R46, R136, 0x5410, RZ ;  /* 0x00005410882e9816 */ /* 0x000fe200000000ff */
        /* <DEDUP_REMOVED lines=25> */
[----:B------:R-:W-:Y:S02]  /*f240*/  IMAD.MOV.U32 R75, RZ, RZ, R9 ;  /* 0x000000ffff4b7224 */ /* 0x000fe400078e0009 */
[----:B------:R-:W-:Y:S01]  /*f250*/  FADD.FTZ R10, R10, R34 ;  /* 0x000000220a0a7221 */ /* 0x000fe20000010000 */
[C---:B------:R-:W-:Y:S02]  /*f260*/  PRMT R40, R156.reuse, 0x7610, R40 ;  /* 0x000076109c287816 */ /* 0x040fe40000000028 */
[----:B------:R-:W-:Y:S02]  /*f270*/  PRMT R39, R156, 0x7632, R39 ;  /* 0x000076329c277816 */ /* 0x000fe40000000027 */
[----:B------:R-:W-:-:S02]  /*f280*/  PRMT R37, R26, 0x7632, R37 ;  /* 0x000076321a257816 */ /* 0x000fc40000000025 */
[----:B---3--:R-:W-:Y:S02]  /*f290*/  LOP3.LUT R0, R3, R103, R30, 0x96, !PT ;  /* 0x0000006703007212 */ /* 0x008fe400078e961e */
[----:B------:R-:W-:-:S03]  /*f2a0*/  LOP3.LUT R3, R221, R180, R80, 0x96, !PT ;  /* 0x000000b4dd037212 */ /* 0x000fc600078e9650 */
[----:B------:R-:W-:-:S04]  /*f2b0*/  IMAD.WIDE.U32 R6, R0, -0x326172a9, RZ ;  /* 0xcd9e8d5700067825 */ /* 0x000fc800078e00ff */
[----:B------:R-:W-:Y:S01]  /*f2c0*/  IMAD.WIDE.U32 R42, R3, -0x2daee0ad, RZ ;  /* 0xd2511f53032a7825 */ /* 0x000fe200078e00ff */
[----:B------:R-:W-:-:S04]  /*f2d0*/  LOP3.LUT R0, R7, R227, R220, 0x96, !PT ;  /* 0x000000e307007212 */ /* 0x000fc800078e96dc */
[----:B------:R-:W-:Y:S01]  /*f2e0*/  LOP3.LUT R2, R43, R228, R2, 0x96, !PT ;  /* 0x000000e42b027212 */ /* 0x000fe200078e9602 */
[----:B------:R-:W-:-:S04]  /*f2f0*/  IMAD.WIDE.U32 R4, R0, -0x2daee0ad, RZ ;  /* 0xd2511f5300047825 */ /* 0x000fc800078e00ff */
[----:B------:R-:W-:Y:S01]  /*f300*/  IMAD.WIDE.U32 R2, R2, -0x326172a9, RZ ;  /* 0xcd9e8d5702027825 */ /* 0x000fe200078e00ff */
[----:B------:R-:W-:-:S04]  /*f310*/  LOP3.LUT R0, R5, R216, R42, 0x96, !PT ;  /* 0x000000d805007212 */ /* 0x000fc800078e962a */
[----:B------:R-:W-:Y:S01]  /*f320*/  LOP3.LUT R3, R3, R224, R6, 0x96, !PT ;  /* 0x000000e003037212 */ /* 0x000fe200078e9606 */
[----:B------:R-:W-:-:S04]  /*f330*/  IMAD.WIDE.U32 R6, R0, -0x326172a9, RZ ;  /* 0xcd9e8d5700067825 */ /* 0x000fc800078e00ff */
[----:B------:R-:W-:Y:S01]  /*f340*/  IMAD.WIDE.U32 R8, R3, -0x2daee0ad, RZ ;  /* 0xd2511f5303087825 */ /* 0x000fe200078e00ff */
[----:B------:R-:W-:-:S04]  /*f350*/  LOP3.LUT R5, R7, R218, R2, 0x96, !PT ;  /* 0x000000da07057212 */ /* 0x000fc800078e9602 */
[----:B------:R-:W-:-:S05]  /*f360*/  LOP3.LUT R2, R9, R217, R4, 0x96, !PT ;  /* 0x000000d909027212 */ /* 0x000fca00078e9604 */
[----:B------:R-:W-:-:S05]  /*f370*/  IMAD.WIDE.U32 R2, R2, -0x326172a9, RZ ;  /* 0xcd9e8d5702027825 */ /* 0x000fca00078e00ff */
[----:B------:R-:W-:-:S04]  /*f380*/  LOP3.LUT R0, R3, R251, R6, 0x96, !PT ;  /* 0x000000fb03007212 */ /* 0x000fc800078e9606 */
[----:B------:R-:W-:-:S04]  /*f390*/  LOP3.LUT R4, R0, 0xff, RZ, 0xc0, !PT ;  /* 0x000000ff00047812 */ /* 0x000fc800078ec0ff */
[----:B------:R-:W-:Y:S01]  /*f3a0*/  ISETP.GE.U32.AND P0, PT, R198, R4, PT ;  /* 0x00000004c600720c */ /* 0x000fe20003f06070 */
[----:B------:R-:W-:-:S05]  /*f3b0*/  FADD.FTZ R4, R11, R10 ;  /* 0x0000000a0b047221 */ /* 0x000fca0000010000 */
[----:B------:R1:W-:Y:S01]  /*f3c0*/  STL [R1+0x134], R4 ;  /* 0x0001340401007387 */ /* 0x0003e20000100800 */
[----:B------:R-:W-:Y:S01]  /*f3d0*/  IMAD.MOV.U32 R7, RZ, RZ, R75 ;  /* 0x000000ffff077224 */ /* 0x000fe200078e004b */
[----:B------:R-:W-:-:S05]  /*f3e0*/  PRMT R75, R40, 0x5410, R39 ;  /* 0x00005410284b7816 */ /* 0x000fca0000000027 */
[----:B------:R-:W-:-:S05]  /*f3f0*/  @!P0 HFMA2.BF16_V2 R72, -RZ.H0_H0, RZ.H0_H0, -R40.H0_H0 ;  /* 0x200000ffff488231 */ /* 0x000fca0000340928 */
[----:B------:R-:W-:Y:S02]  /*f400*/  @!P0 PRMT R40, R72, 0x5410, RZ ;  /* 0x0000541048288816 */ /* 0x000fe400000000ff */
[----:B-1----:R-:W-:-:S04]  /*f410*/  LOP3.LUT R4, R0, 0xffff, RZ, 0xc0, !PT ;  /* 0x0000ffff00047812 */ /* 0x002fc800078ec0ff */
[----:B------:R-:W-:-:S04]  /*f420*/  SHF.R.U32.HI R4, RZ, 0x8, R4 ;  /* 0x00000008ff047819 */ /* 0x000fc80000011604 */
[----:B------:R-:W-:-:S04]  /*f430*/  LOP3.LUT R4, R4, 0xffff, RZ, 0xc0, !PT ;  /* 0x0000ffff04047812 */ /* 0x000fc800078ec0ff */
[----:B------:R-:W-:Y:S02]  /*f440*/  ISETP.GE.U32.AND P0, PT, R198, R4, PT ;  /* 0x00000004c600720c */ /* 0x000fe40003f06070 */
[----:B------:R-:W-:-:S11]  /*f450*/  SHF.R.U32.HI R4, RZ, 0x18, R0 ;  /* 0x00000018ff047819 */ /* 0x000fd60000011600 */
[----:B------:R-:W-:-:S05]  /*f460*/  @!P0 HFMA2.BF16_V2 R73, -RZ.H0_H0, RZ.H0_H0, -R39.H0_H0 ;  /* 0x200000ffff498231 */ /* 0x000fca0000340927 */
[----:B------:R-:W-:Y:S02]  /*f470*/  @!P0 PRMT R39, R73, 0x5410, RZ ;  /* 0x0000541049278816 */ /* 0x000fe400000000ff */
[----:B------:R-:W-:Y:S02]  /*f480*/  ISETP.GE.U32.AND P0, PT, R198, R4, PT ;  /* 0x00000004c600720c */ /* 0x000fe40003f06070 */
[----:B------:R-:W-:-:S04]  /*f490*/  SHF.R.U32.HI R0, RZ, 0x10, R0 ;  /* 0x00000010ff007819 */ /* 0x000fc80000011600 */
[----:B------:R-:W-:Y:S02]  /*f4a0*/  LOP3.LUT R0, R0, 0xff, RZ, 0xc0, !PT ;  /* 0x000000ff00007812 */ /* 0x000fe400078ec0ff */
[----:B------:R-:W-:Y:S02]  /*f4b0*/  PRMT R38, R26, 0x7610, R38 ;  /* 0x000076101a267816 */ /* 0x000fe40000000026 */
[----:B------:R-:W-:-:S03]  /*f4c0*/  ISETP.GE.U32.AND P1, PT, R198, R0, PT ;  /* 0x00000000c600720c */ /* 0x000fc60003f26070 */
[----:B------:R-:W-:Y:S01]  /*f4d0*/  @!P0 HFMA2.BF16_V2 R88, -RZ.H0_H0, RZ.H0_H0, -R37.H0_H0 ;  /* 0x200000ffff588231 */ /* 0x000fe20000340925 */
[----:B------:R-:W-:Y:S01]  /*f4e0*/  LOP3.LUT R0, R2, 0xff, RZ, 0xc0, !PT ;  /* 0x000000ff02007812 */ /* 0x000fe200078ec0ff */
[----:B------:R-:W-:Y:S01]  /*f4f0*/  IMAD.MOV.U32 R6, RZ, RZ, R74 ;  /* 0x000000ffff067224 */ /* 0x000fe200078e004a */
[----:B------:R-:W-:Y:S02]  /*f500*/  PRMT R74, R38, 0x5410, R37 ;  /* 0x00005410264a7816 */ /* 0x000fe40000000025 */
[----:B------:R-:W-:Y:S02]  /*f510*/  @!P0 PRMT R37, R88, 0x5410, RZ ;  /* 0x0000541058258816 */ /* 0x000fe400000000ff */
[----:B------:R-:W-:Y:S02]  /*f520*/  ISETP.GE.U32.AND P0, PT, R198, R0, PT ;  /* 0x00000000c600720c */ /* 0x000fe40003f06070 */
[----:B------:R-:W-:Y:S02]  /*f530*/  LOP3.LUT R0, R2, 0xffff, RZ, 0xc0, !PT ;  /* 0x0000ffff02007812 */ /* 0x000fe400078ec0ff */
[----:B------:R-:W-:Y:S01]  /*f540*/  PRMT R36, R157, 0x7610, R36 ;  /* 0x000076109d247816 */ /* 0x000fe20000000024 */
[----:B------:R-:W-:Y:S01]  /*f550*/  IMAD.MOV.U32 R73, RZ, RZ, R31 ;  /* 0x000000ffff497224 */ /* 0x000fe200078e001f */
[----:B------:R-:W-:-:S02]  /*f560*/  SHF.R.U32.HI R0, RZ, 0x8, R0 ;  /* 0x00000008ff007819 */ /* 0x000fc40000011600 */
[----:B------:R-:W-:Y:S01]  /*f570*/  PRMT R35, R157, 0x7632, R35 ;  /* 0x000076329d237816 */ /* 0x000fe20000000023 */
[----:B------:R-:W-:Y:S01]  /*f580*/  IMAD.MOV.U32 R157, RZ, RZ, R73 ;  /* 0x000000ffff9d7224 */ /* 0x000fe200078e0049 */
[----:B------:R-:W-:-:S03]  /*f590*/  LOP3.LUT R0, R0, 0xffff, RZ, 0xc0, !PT ;  /* 0x0000ffff00007812 */ /* 0x000fc600078ec0ff */
[----:B------:R-:W-:Y:S01]  /*f5a0*/  @!P0 HFMA2.BF16_V2 R90, -RZ.H0_H0, RZ.H0_H0, -R36.H0_H0 ;  /* 0x200000ffff5a8231 */ /* 0x000fe20000340924 */
[----:B------:R-:W-:-:S04]  /*f5b0*/  PRMT R73, R36, 0x5410, R35 ;  /* 0x0000541024497816 */ /* 0x000fc80000000023 */
[----:B------:R-:W-:Y:S02]  /*f5c0*/  @!P0 PRMT R36, R90, 0x5410, RZ ;  /* 0x000054105a248816 */ /* 0x000fe400000000ff */
[----:B------:R-:W-:Y:S02]  /*f5d0*/  ISETP.GE.U32.AND P0, PT, R198, R0, PT ;  /* 0x00000000c600720c */ /* 0x000fe40003f06070 */
[--C-:B------:R-:W-:Y:S02]  /*f5e0*/  SHF.R.U32.HI R0, RZ, 0x10, R2.reuse ;  /* 0x00000010ff007819 */ /* 0x100fe40000011602 */
[----:B------:R-:W-:-:S09]  /*f5f0*/  SHF.R.U32.HI R2, RZ, 0x18, R2 ;  /* 0x00000018ff027819 */ /* 0x000fd20000011602 */
[----:B------:R-:W-:-:S05]  /*f600*/  @!P0 HFMA2.BF16_V2 R91, -RZ.H0_H0, RZ.H0_H0, -R35.H0_H0 ;  /* 0x200000ffff5b8231 */ /* 0x000fca0000340923 */
[----:B------:R-:W-:Y:S02]  /*f610*/  @!P0 PRMT R35, R91, 0x5410, RZ ;  /* 0x000054105b238816 */ /* 0x000fe400000000ff */
[----:B------:R-:W-:Y:S01]  /*f620*/  ISETP.GE.U32.AND P0, PT, R198, R2, PT ;  /* 0x00000002c600720c */ /* 0x000fe20003f06070 */
[----:B------:R-:W-:Y:S01]  /*f630*/  @!P1 HFMA2.BF16_V2 R89, -RZ.H0_H0, RZ.H0_H0, -R38.H0_H0 ;  /* 0x200000ffff599231 */ /* 0x000fe20000340926 */
[----:B------:R-:W-:Y:S01]  /*f640*/  LOP3.LUT R0, R0, 0xff, RZ, 0xc0, !PT ;  /* 0x000000ff00007812 */ /* 0x000fe200078ec0ff */
[----:B------:R-:W-:Y:S01]  /*f650*/  IMAD.WIDE.U32 R2, R5, -0x2daee0ad, RZ ;  /* 0xd2511f5305027825 */ /* 0x000fe200078e00ff */
[----:B------:R-:W-:Y:S02]  /*f660*/  PRMT R27, R20, 0x7632, R27 ;  /* 0x00007632141b7816 */ /* 0x000fe4000000001b */
[----:B------:R-:W-:Y:S02]  /*f670*/  @!P1 PRMT R38, R89, 0x5410, RZ ;  /* 0x0000541059269816 */ /* 0x000fe400000000ff */
[----:B------:R-:W-:Y:S01]  /*f680*/  ISETP.GE.U32.AND P1, PT, R198, R0, PT ;  /* 0x00000000c600720c */ /* 0x000fe20003f26070 */
[----:B------:R-:W-:Y:S01]  /*f690*/  IMAD.MOV.U32 R72, RZ, RZ, R30 ;  /* 0x000000ffff487224 */ /* 0x000fe200078e001e */
[----:B------:R-:W-:-:S02]  /*f6a0*/  LOP3.LUT R0, R3, R249, R8, 0x96, !PT ;  /* 0x000000f903007212 */ /* 0x000fc400078e9608 */
[----:B------:R-:W-:Y:S01]  /*f6b0*/  PRMT R34, R20, 0x7610, R34 ;  /* 0x0000761014227816 */ /* 0x000fe20000000022 */
[----:B------:R-:W-:Y:S01]  /*f6c0*/  @!P0 HFMA2.BF16_V2 R93, -RZ.H0_H0, RZ.H0_H0, -R27.H0_H0 ;  /* 0x200000ffff5d8231 */ /* 0x000fe2000034091b */
[----:B------:R-:W-:Y:S01]  /*f6d0*/  LOP3.LUT R4, R0, 0xff, RZ, 0xc0, !PT ;  /* 0x000000ff00047812 */ /* 0x000fe200078ec0ff */
[----:B------:R-:W-:Y:S01]  /*f6e0*/  IMAD.MOV.U32 R156, RZ, RZ, R72 ;  /* 0x000000ffff9c7224 */ /* 0x000fe200078e0048 */
[----:B------:R-:W-:Y:S02]  /*f6f0*/  PRMT R72, R34, 0x5410, R27 ;  /* 0x0000541022487816 */ /* 0x000fe4000000001b */
[----:B------:R-:W-:Y:S01]  /*f700*/  PRMT R25, R168, 0x7632, R25 ;  /* 0x00007632a8197816 */ /* 0x000fe20000000019 */
[----:B------:R-:W-:Y:S01]  /*f710*/  IMAD.MOV.U32 R9, RZ, RZ, R159 ;  /* 0x000000ffff097224 */ /* 0x000fe200078e009f */
[----:B------:R-:W-:Y:S01]  /*f720*/  @!P0 PRMT R27, R93, 0x5410, RZ ;  /* 0x000054105d1b8816 */ /* 0x000fe200000000ff */
[----:B------:R-:W3:Y:S01]  /*f730*/  LDL.LU.64 R30, [R1+0x240] ;  /* 0x00024000011e7983 */ /* 0x000ee20000300a00 */
[----:B------:R-:W-:-:S02]  /*f740*/  ISETP.GE.U32.AND P0, PT, R198, R4, PT ;  /* 0x00000004c600720c */ /* 0x000fc40003f06070 */
[----:B------:R-:W-:Y:S02]  /*f750*/  LOP3.LUT R4, R0, 0xffff, RZ, 0xc0, !PT ;  /* 0x0000ffff00047812 */ /* 0x000fe400078ec0ff */
[----:B------:R-:W-:Y:S02]  /*f760*/  PRMT R26, R168, 0x7610, R26 ;  /* 0x00007610a81a7816 */ /* 0x000fe4000000001a */
[----:B------:R-:W-:Y:S02]  /*f770*/  SHF.R.U32.HI R4, RZ, 0x8, R4 ;  /* 0x00000008ff047819 */ /* 0x000fe40000011604 */
[----:B------:R-:W-:Y:S02]  /*f780*/  PRMT R159, R26, 0x5410, R25 ;  /* 0x000054101a9f7816 */ /* 0x000fe40000000019 */
[----:B------:R-:W-:-:S03]  /*f790*/  LOP3.LUT R4, R4, 0xffff, RZ, 0xc0, !PT ;  /* 0x0000ffff04047812 */ /* 0x000fc600078ec0ff */
[----:B------:R-:W-:-:S05]  /*f7a0*/  @!P0 HFMA2.BF16_V2 R94, -RZ.H0_H0, RZ.H0_H0, -R26.H0_H0 ;  /* 0x200000ffff5e8231 */ /* 0x000fca000034091a */
[----:B------:R-:W-:Y:S02]  /*f7b0*/  @!P0 PRMT R26, R94, 0x5410, RZ ;  /* 0x000054105e1a8816 */ /* 0x000fe400000000ff */
[----:B------:R-:W-:Y:S02]  /*f7c0*/  ISETP.GE.U32.AND P0, PT, R198, R4, PT ;  /* 0x00000004c600720c */ /* 0x000fe40003f06070 */
[--C-:B------:R-:W-:Y:S02]  /*f7d0*/  SHF.R.U32.HI R4, RZ, 0x10, R0.reuse ;  /* 0x00000010ff047819 */ /* 0x100fe40000011600 */
[----:B------:R-:W-:-:S09]  /*f7e0*/  SHF.R.U32.HI R0, RZ, 0x18, R0 ;  /* 0x00000018ff007819 */ /* 0x000fd20000011600 */
[----:B------:R-:W-:-:S05]  /*f7f0*/  @!P0 HFMA2.BF16_V2 R95, -RZ.H0_H0, RZ.H0_H0, -R25.H0_H0 ;  /* 0x200000ffff5f8231 */ /* 0x000fca0000340919 */
[----:B------:R-:W-:Y:S02]  /*f800*/  @!P0 PRMT R25, R95, 0x5410, RZ ;  /* 0x000054105f198816 */ /* 0x000fe400000000ff */
[----:B------:R-:W-:Y:S02]  /*f810*/  ISETP.GE.U32.AND P0, PT, R198, R0, PT ;  /* 0x00000000c600720c */ /* 0x000fe40003f06070 */
[C---:B------:R-:W-:Y:S01]  /*f820*/  PRMT R20, R21.reuse, 0x7632, R20 ;  /* 0x0000763215147816 */ /* 0x040fe20000000014 */
[----:B------:R-:W-:Y:S01]  /*f830*/  IMAD.MOV.U32 R8, RZ, RZ, R158 ;  /* 0x000000ffff087224 */ /* 0x000fe200078e009e */
[----:B------:R-:W-:Y:S02]  /*f840*/  LOP3.LUT R0, R2, 0xff, RZ, 0xc0, !PT ;  /* 0x000000ff02007812 */ /* 0x000fe400078ec0ff */
[----:B------:R-:W-:-:S07]  /*f850*/  PRMT R158, R21, 0x5410, R20 ;  /* 0x00005410159e7816 */ /* 0x000fce0000000014 */
[----:B------:R-:W-:-:S05]  /*f860*/  @!P0 HFMA2.BF16_V2 R113, -RZ.H0_H0, RZ.H0_H0, -R20.H0_H0 ;  /* 0x200000ffff718231 */ /* 0x000fca0000340914 */
[----:B------:R-:W-:Y:S02]  /*f870*/  @!P0 PRMT R20, R113, 0x5410, RZ ;  /* 0x0000541071148816 */ /* 0x000fe400000000ff */
[----:B------:R-:W-:Y:S02]  /*f880*/  ISETP.GE.U32.AND P0, PT, R198, R0, PT ;  /* 0x00000000c600720c */ /* 0x000fe40003f06070 */
[----:B------:R-:W-:Y:S02]  /*f890*/  LOP3.LUT R0, R2, 0xffff, RZ, 0xc0, !PT ;  /* 0x0000ffff02007812 */ /* 0x000fe400078ec0ff */
[C---:B------:R-:W-:Y:S02]  /*f8a0*/  PRMT R23, R169.reuse, 0x7610, R23 ;  /* 0x00007610a9177816 */ /* 0x040fe40000000017 */
[----:B------:R-:W-:Y:S02]  /*f8b0*/  SHF.R.U32.HI R0, RZ, 0x8, R0 ;  /* 0x00000008ff007819 */ /* 0x000fe40000011600 */
[----:B------:R-:W-:Y:S01]  /*f8c0*/  PRMT R24, R169, 0x7632, R24 ;  /* 0x00007632a9187816 */ /* 0x000fe20000000018 */
[----:B------:R-:W-:Y:S01]  /*f8d0*/  IMAD.MOV.U32 R88, RZ, RZ, R28 ;  /* 0x000000ffff587224 */ /* 0x000fe200078e001c */
[----:B------:R-:W-:Y:S01]  /*f8e0*/  LOP3.LUT R0, R0, 0xffff, RZ, 0xc0, !PT ;  /* 0x0000ffff00007812 */ /* 0x000fe200078ec0ff */
[----:B------:R-:W-:-:S02]  /*f8f0*/  IMAD.MOV.U32 R89, RZ, RZ, R29 ;  /* 0x000000ffff597224 */ /* 0x000fc400078e001d */
[----:B------:R-:W-:Y:S01]  /*f900*/  @!P0 HFMA2.BF16_V2 R114, -RZ.H0_H0, RZ.H0_H0, -R23.H0_H0 ;  /* 0x200000ffff728231 */ /* 0x000fe20000340917 */
[----:B------:R-:W2:Y:S01]  /*f910*/  LDL.LU.64 R28, [R1+0x238] ;  /* 0x00023800011c7983 */ /* 0x000ea20000300a00 */
[----:B------:R-:W-:Y:S01]  /*f920*/  IMAD.MOV.U32 R93, RZ, RZ, R157 ;  /* 0x000000ffff5d7224 */ /* 0x000fe200078e009d */
[----:B------:R-:W-:Y:S02]  /*f930*/  PRMT R157, R23, 0x5410, R24 ;  /* 0x00005410179d7816 */ /* 0x000fe40000000018 */
[----:B------:R-:W2:Y:S01]  /*f940*/  LDL R168, [R1+0x148] ;  /* 0x0001480001a87983 */ /* 0x000ea20000100800 */
[----:B------:R-:W-:Y:S02]  /*f950*/  @!P0 PRMT R23, R114, 0x5410, RZ ;  /* 0x0000541072178816 */ /* 0x000fe400000000ff */
[----:B------:R-:W-:Y:S01]  /*f960*/  ISETP.GE.U32.AND P0, PT, R198, R0, PT ;  /* 0x00000000c600720c */ /* 0x000fe20003f06070 */
[----:B------:R-:W-:Y:S01]  /*f970*/  IMAD.MOV.U32 R91, RZ, RZ, R205 ;  /* 0x000000ffff5b7224 */ /* 0x000fe200078e00cd */
[----:B------:R-:W-:Y:S01]  /*f980*/  SHF.R.U32.HI R0, RZ, 0x10, R2 ;  /* 0x00000010ff007819 */ /* 0x000fe20000011602 */
[----:B------:R-:W-:Y:S01]  /*f990*/  @!P1 HFMA2.BF16_V2 R92, -RZ.H0_H0, RZ.H0_H0, -R34.H0_H0 ;  /* 0x200000ffff5c9231 */ /* 0x000fe20000340922 */
[----:B------:R-:W2:Y:S02]  /*f9a0*/  LDL R114, [R1+0x16c] ;  /* 0x00016c0001727983 */ /* 0x000ea40000100800 */
[----:B------:R-:W-:-:S02]  /*f9b0*/  LOP3.LUT R0, R0, 0xff, RZ, 0xc0, !PT ;  /* 0x000000ff00007812 */ /* 0x000fc400078ec0ff */
[----:B------:R-:W-:Y:S02]  /*f9c0*/  LOP3.LUT R4, R4, 0xff, RZ, 0xc0, !PT ;  /* 0x000000ff04047812 */ /* 0x000fe400078ec0ff */
[----:B------:R-:W-:Y:S02]  /*f9d0*/  ISETP.GE.U32.AND P5, PT, R198, R0, PT ;  /* 0x00000000c600720c */ /* 0x000fe40003fa6070 */
[----:B------:R-:W-:Y:S02]  /*f9e0*/  LOP3.LUT R0, R13, R91, R8, 0x96, !PT ;  /* 0x0000005b0d007212 */ /* 0x000fe400078e9608 */
[----:B------:R-:W-:Y:S01]  /*f9f0*/  @!P1 PRMT R34, R92, 0x5410, RZ ;  /* 0x000054105c229816 */ /* 0x000fe200000000ff */
[----:B------:R-:W-:Y:S01]  /*fa00*/  IMAD.MOV.U32 R92, RZ, RZ, R156 ;  /* 0x000000ffff5c7224 */ /* 0x000fe200078e009c */
[----:B------:R-:W-:Y:S01]  /*fa10*/  ISETP.GE.U32.AND P1, PT, R198, R4, PT ;  /* 0x00000004c600720c */ /* 0x000fe20003f26070 */
[----:B------:R-:W-:Y:S01]  /*fa20*/  IMAD.WIDE.U32 R4, R0, -0x2daee0ad, RZ ;  /* 0xd2511f5300047825 */ /* 0x000fe200078e00ff */
[----:B------:R-:W-:-:S04]  /*fa30*/  LOP3.LUT R3, R221, R180, R12, 0x96, !PT ;  /* 0x000000b4dd037212 */ /* 0x000fc800078e960c */
[----:B------:R-:W-:Y:S01]  /*fa40*/  LOP3.LUT R0, R5, R103, R92, 0x96, !PT ;  /* 0x0000006705007212 */ /* 0x000fe200078e965c */
[----:B------:R-:W-:Y:S02]  /*fa50*/  IMAD.MOV.U32 R92, RZ, RZ, R6 ;  /* 0x000000ffff5c7224 */ /* 0x000fe400078e0006 */
[----:B------:R-:W-:Y:S02]  /*fa60*/  IMAD.MOV.U32 R93, RZ, RZ, R7 ;  /* 0x000000ffff5d7224 */ /* 0x000fe400078e0007 */
[----:B------:R-:W-:-:S04]  /*fa70*/  IMAD.WIDE.U32 R6, R0, -0x326172a9, RZ ;  /* 0xcd9e8d5700067825 */ /* 0x000fc800078e00ff */
[----:B------:R-:W-:Y:S01]  /*fa80*/  IMAD.WIDE.U32 R8, R3, -0x2daee0ad, RZ ;  /* 0xd2511f5303087825 */ /* 0x000fe200078e00ff */
[----:B------:R-:W-:-:S04]  /*fa90*/  LOP3.LUT R0, R7, R227, R220, 0x96, !PT ;  /* 0x000000e307007212 */ /* 0x000fc800078e96dc */
[----:B------:R-:W-:Y:S01]  /*faa0*/  LOP3.LUT R3, R9, R228, R4, 0x96, !PT ;  /* 0x000000e409037212 */ /* 0x000fe200078e9604 */
[----:B------:R-:W-:-:S05]  /*fab0*/  IMAD.WIDE.U32 R4, R0, -0x2daee0ad, RZ ;  /* 0xd2511f5300047825 */ /* 0x000fca00078e00ff */
[----:B------:R-:W-:Y:S01]  /*fac0*/  LOP3.LUT R5, R5, R216, R8, 0x96, !PT ;  /* 0x000000d805057212 */ /* 0x000fe200078e9608 */
[----:B------:R-:W-:-:S05]  /*fad0*/  IMAD.WIDE.U32 R8, R3, -0x326172a9, RZ ;  /* 0xcd9e8d5703087825 */ /* 0x000fca00078e00ff */
[----:B------:R-:W-:Y:S01]  /*fae0*/  LOP3.LUT R0, R9, R224, R6, 0x96, !PT ;  /* 0x000000e009007212 */ /* 0x000fe200078e9606 */
[----:B------:R-:W-:Y:S02]  /*faf0*/  IMAD.MOV.U32 R94, RZ, RZ, R44 ;  /* 0x000000ffff5e7224 */ /* 0x000fe400078e002c */
[----:B------:R-:W-:Y:S02]  /*fb00*/  IMAD.MOV.U32 R95, RZ, RZ, R45 ;  /* 0x000000ffff5f7224 */ /* 0x000fe400078e002d */
[----:B------:R-:W-:Y:S01]  /*fb10*/  IMAD.WIDE.U32 R44, R0, -0x2daee0ad, RZ ;  /* 0xd2511f53002c7825 */ /* 0x000fe200078e00ff */
[----:B------:R-:W-:-:S04]  /*fb20*/  SHF.R.U32.HI R6, RZ, 0x18, R2 ;  /* 0x00000018ff067819 */ /* 0x000fc80000011602 */
[----:B------:R-:W-:Y:S01]  /*fb30*/  LOP3.LUT R3, R45, R217, R4, 0x96, !PT ;  /* 0x000000d92d037212 */ /* 0x000fe200078e9604 */
[----:B------:R-:W-:-:S04]  /*fb40*/  IMAD.WIDE.U32 R4, R5, -0x326172a9, RZ ;  /* 0xcd9e8d5705047825 */ /* 0x000fc800078e00ff */
[----:B------:R-:W-:Y:S01]  /*fb50*/  IMAD.WIDE.U32 R2, R3, -0x326172a9, RZ ;  /* 0xcd9e8d5703027825 */ /* 0x000fe200078e00ff */
[----:B------:R-:W-:-:S04]  /*fb60*/  @!P0 HFMA2.BF16_V2 R115, -RZ.H0_H0, RZ.H0_H0, -R24.H0_H0 ;  /* 0x200000ffff738231 */ /* 0x000fc80000340918 */
[----:B------:R-:W-:-:S04]  /*fb70*/  LOP3.LUT R0, R3, R251, R4, 0x96, !PT ;  /* 0x000000fb03007212 */ /* 0x000fc800078e9604 */
[----:B------:R-:W-:Y:S02]  /*fb80*/  LOP3.LUT R4, R0, 0xff, RZ, 0xc0, !PT ;  /* 0x000000ff00047812 */ /* 0x000fe400078ec0ff */
[----:B------:R-:W-:Y:S02]  /*fb90*/  @!P0 PRMT R24, R115, 0x5410, RZ ;  /* 0x0000541073188816 */ /* 0x000fe400000000ff */
[----:B------:R-:W-:Y:S02]  /*fba0*/  ISETP.GE.U32.AND P0, PT, R198, R4, PT ;  /* 0x00000004c600720c */ /* 0x000fe40003f06070 */
[----:B------:R-:W-:Y:S02]  /*fbb0*/  LOP3.LUT R4, R0, 0xffff, RZ, 0xc0, !PT ;  /* 0x0000ffff00047812 */ /* 0x000fe400078ec0ff */
[C---:B------:R-:W-:Y:S02]  /*fbc0*/  PRMT R16, R200.reuse, 0x7610, R16 ;  /* 0x00007610c8107816 */ /* 0x040fe40000000010 */
[----:B------:R-:W-:Y:S01]  /*fbd0*/  SHF.R.U32.HI R4, RZ, 0x8, R4 ;  /* 0x00000008ff047819 */ /* 0x000fe20000011604 */
[----:B------:R-:W-:Y:S01]  /*fbe0*/  IMAD.MOV.U32 R205, RZ, RZ, R203 ;  /* 0x000000ffffcd7224 */ /* 0x000fe200078e00cb */
[----:B------:R-:W-:Y:S01]  /*fbf0*/  PRMT R15, R200, 0x7632, R15 ;  /* 0x00007632c80f7816 */ /* 0x000fe2000000000f */
[----:B------:R-:W-:Y:S01]  /*fc00*/  IMAD.MOV.U32 R203, RZ, RZ, R184 ;  /* 0x000000ffffcb7224 */ /* 0x000fe200078e00b8 */
[----:B------:R-:W-:-:S03]  /*fc10*/  LOP3.LUT R4, R4, 0xffff, RZ, 0xc0, !PT ;  /* 0x0000ffff04047812 */ /* 0x000fc600078ec0ff */
[----:B------:R-:W-:Y:S01]  /*fc20*/  @!P0 HFMA2.BF16_V2 R117, -RZ.H0_H0, RZ.H0_H0, -R16.H0_H0 ;  /* 0x200000ffff758231 */ /* 0x000fe20000340910 */
[----:B------:R-:W-:Y:S01]  /*fc30*/  IMAD.MOV.U32 R184, RZ, RZ, R201 ;  /* 0x000000ffffb87224 */ /* 0x000fe200078e00c9 */
[----:B------:R-:W-:-:S03]  /*fc40*/  PRMT R201, R16, 0x5410, R15 ;  /* 0x0000541010c97816 */ /* 0x000fc6000000000f */
[----:B------:R-:W-:Y:S02]  /*fc50*/  @!P0 PRMT R16, R117, 0x5410, RZ ;  /* 0x0000541075108816 */ /* 0x000fe400000000ff */
[----:B------:R-:W-:Y:S02]  /*fc60*/  ISETP.GE.U32.AND P0, PT, R198, R4, PT ;  /* 0x00000004c600720c */ /* 0x000fe40003f06070 */
[--C-:B------:R-:W-:Y:S02]  /*fc70*/  SHF.R.U32.HI R4, RZ, 0x10, R0.reuse ;  /* 0x00000010ff047819 */ /* 0x100fe40000011600 */
[----:B------:R-:W-:-:S09]  /*fc80*/  SHF.R.U32.HI R0, RZ, 0x18, R0 ;  /* 0x00000018ff007819 */ /* 0x000fd20000011600 */
[----:B------:R-:W-:-:S05]  /*fc90*/  @!P0 HFMA2.BF16_V2 R119, -RZ.H0_H0, RZ.H0_H0, -R15.H0_H0 ;  /* 0x200000ffff778231 */ /* 0x000fca000034090f */
[----:B------:R-:W-:Y:S02]  /*fca0*/  @!P0 PRMT R15, R119, 0x5410, RZ ;  /* 0x00005410770f8816 */ /* 0x000fe400000000ff */
[----:B------:R-:W-:Y:S02]  /*fcb0*/  ISETP.GE.U32.AND P0, PT, R198, R0, PT ;  /* 0x00000000c600720c */ /* 0x000fe40003f06070 */
[C---:B------:R-:W-:Y:S02]  /*fcc0*/  PRMT R13, R98.reuse, 0x7632, R13 ;  /* 0x00007632620d7816 */ /* 0x040fe4000000000d */
[----:B------:R-:W-:Y:S02]  /*fcd0*/  PRMT R14, R98, 0x7610, R14 ;  /* 0x00007610620e7816 */ /* 0x000fe4000000000e */
[----:B------:R-:W-:Y:S02]  /*fce0*/  LOP3.LUT R0, R2, 0xff, RZ, 0xc0, !PT ;  /* 0x000000ff02007812 */ /* 0x000fe400078ec0ff */
[----:B------:R-:W-:-:S05]  /*fcf0*/  PRMT R200, R14, 0x5410, R13 ;  /* 0x000054100ec87816 */ /* 0x000fca000000000d */
[----:B------:R-:W-:-:S05]  /*fd00*/  @!P0 HFMA2.BF16_V2 R132, -RZ.H0_H0, RZ.H0_H0, -R13.H0_H0 ;  /* 0x200000ffff848231 */ /* 0x000fca000034090d */
[----:B------:R-:W-:Y:S02]  /*fd10*/  @!P0 PRMT R13, R132, 0x5410, RZ ;  /* 0x00005410840d8816 */ /* 0x000fe400000000ff */
[----:B------:R-:W-:Y:S01]  /*fd20*/  ISETP.GE.U32.AND P0, PT, R198, R0, PT ;  /* 0x00000000c600720c */ /* 0x000fe20003f06070 */
[----:B------:R-:W-:Y:S01]  /*fd30*/  @!P1 HFMA2.BF16_V2 R112, -RZ.H0_H0, RZ.H0_H0, -R21.H0_H0 ;  /* 0x200000ffff709231 */ /* 0x000fe20000340915 */
[----:B------:R-:W-:Y:S02]  /*fd40*/  LOP3.LUT R0, R2, 0xffff, RZ, 0xc0, !PT ;  /* 0x0000ffff02007812 */ /* 0x000fe400078ec0ff */
[----:B------:R-:W-:Y:S02]  /*fd50*/  PRMT R12, R226, 0x7610, R12 ;  /* 0x00007610e20c7816 */ /* 0x000fe4000000000c */
[----:B------:R-:W-:Y:S02]  /*fd60*/  @!P1 PRMT R21, R112, 0x5410, RZ ;  /* 0x0000541070159816 */ /* 0x000fe400000000ff */
[----:B------:R-:W-:-:S02]  /*fd70*/  ISETP.GE.U32.AND P1, PT, R198, R6, PT ;  /* 0x00000006c600720c */ /* 0x000fc40003f26070 */
[----:B------:R-:W-:Y:S01]  /*fd80*/  SHF.R.U32.HI R0, RZ, 0x8, R0 ;  /* 0x00000008ff007819 */ /* 0x000fe20000011600 */
[----:B------:R-:W-:Y:S01]  /*fd90*/  IMAD.MOV.U32 R113, RZ, RZ, R95 ;  /* 0x000000ffff717224 */ /* 0x000fe200078e005f */
[----:B------:R-:W-:Y:S01]  /*fda0*/  PRMT R11, R226, 0x7632, R11 ;  /* 0x00007632e20b7816 */ /* 0x000fe2000000000b */
[----:B------:R-:W-:Y:S01]  /*fdb0*/  @!P0 HFMA2.BF16_V2 R134, -RZ.H0_H0, RZ.H0_H0, -R12.H0_H0 ;  /* 0x200000ffff868231 */ /* 0x000fe2000034090c */
[----:B------:R-:W-:Y:S01]  /*fdc0*/  IMAD.MOV.U32 R95, RZ, RZ, R93 ;  /* 0x000000ffff5f7224 */ /* 0x000fe200078e005d */
[----:B------:R-:W-:Y:S01]  /*fdd0*/  LOP3.LUT R0, R0, 0xffff, RZ, 0xc0, !PT ;  /* 0x0000ffff00007812 */ /* 0x000fe200078ec0ff */
[----:B------:R-:W-:Y:S02]  /*fde0*/  IMAD.MOV.U32 R93, RZ, RZ, R89 ;  /* 0x000000ffff5d7224 */ /* 0x000fe400078e0059 */
[----:B------:R-:W-:Y:S01]  /*fdf0*/  IMAD.MOV.U32 R89, RZ, RZ, R191 ;  /* 0x000000ffff597224 */ /* 0x000fe200078e00bf */
[----:B------:R-:W-:Y:S02]  /*fe00*/  PRMT R191, R12, 0x5410, R11 ;  /* 0x000054100cbf7816 */ /* 0x000fe4000000000b */
[----:B------:R-:W-:-:S02]  /*fe10*/  PRMT R17, R99, 0x7632, R17 ;  /* 0x0000763263117816 */ /* 0x000fc40000000011 */
[----:B------:R-:W-:Y:S02]  /*fe20*/  @!P0 PRMT R12, R134, 0x5410, RZ ;  /* 0x00005410860c8816 */ /* 0x000fe400000000ff */
[----:B------:R-:W-:Y:S01]  /*fe30*/  ISETP.GE.U32.AND P0, PT, R198, R0, PT ;  /* 0x00000000c600720c */ /* 0x000fe20003f06070 */
[----:B------:R-:W-:Y:S01]  /*fe40*/  @!P1 HFMA2.BF16_V2 R118, -RZ.H0_H0, RZ.H0_H0, -R17.H0_H0 ;  /* 0x200000ffff769231 */ /* 0x000fe20000340911 */
[----:B------:R-:W-:Y:S02]  /*fe50*/  PRMT R18, R99, 0x7610, R18 ;  /* 0x0000761063127816 */ /* 0x000fe40000000012 */
[----:B------:R-:W-:Y:S02]  /*fe60*/  LOP3.LUT R4, R4, 0xff, RZ, 0xc0, !PT ;  /* 0x000000ff04047812 */ /* 0x000fe400078ec0ff */
[----:B------:R-:W-:Y:S02]  /*fe70*/  PRMT R156, R18, 0x5410, R17 ;  /* 0x00005410129c7816 */ /* 0x000fe40000000011 */
[----:B------:R-:W-:-:S02]  /*fe80*/  @!P1 PRMT R17, R118, 0x5410, RZ ;  /* 0x0000541076119816 */ /* 0x000fc400000000ff */
[C---:B------:R-:W-:Y:S02]  /*fe90*/  ISETP.GE.U32.AND P1, PT, R198.reuse, R4, PT ;  /* 0x00000004c600720c */ /* 0x040fe40003f26070 */
[--C-:B------:R-:W-:Y:S01]  /*fea0*/  SHF.R.U32.HI R0, RZ, 0x10, R2.reuse ;  /* 0x00000010ff007819 */ /* 0x100fe20000011602 */
[----:B------:R-:W-:Y:S01]  /*feb0*/  @!P0 HFMA2.BF16_V2 R135, -RZ.H0_H0, RZ.H0_H0, -R11.H0_H0 ;  /* 0x200000ffff878231 */ /* 0x000fe2000034090b */
[----:B------:R-:W-:Y:S02]  /*fec0*/  SHF.R.U32.HI R2, RZ, 0x18, R2 ;  /* 0x00000018ff027819 */ /* 0x000fe40000011602 */
[----:B------:R-:W-:Y:S02]  /*fed0*/  LOP3.LUT R5, R5, R218, R8, 0x96, !PT ;  /* 0x000000da05057212 */ /* 0x000fe400078e9608 */
[----:B------:R-:W-:Y:S02]  /*fee0*/  @!P0 PRMT R11, R135, 0x5410, RZ ;  /* 0x00005410870b8816 */ /* 0x000fe400000000ff */
[----:B------:R-:W-:Y:S01]  /*fef0*/  ISETP.GE.U32.AND P0, PT, R198, R2, PT ;  /* 0x00000002c600720c */ /* 0x000fe20003f06070 */
[----:B------:R-:W-:-:S02]  /*ff00*/  IMAD.WIDE.U32 R2, R5, -0x2daee0ad, RZ ;  /* 0xd2511f5305027825 */ /* 0x000fc400078e00ff */
[----:B------:R-:W-:Y:S01]  /*ff10*/  @!P1 HFMA2.BF16_V2 R133, -RZ.H0_H0, RZ.H0_H0, -R14.H0_H0 ;  /* 0x200000ffff859231 */ /* 0x000fe2000034090e */
[----:B------:R-:W-:Y:S02]  /*ff20*/  LOP3.LUT R0, R0, 0xff, RZ, 0xc0, !PT ;  /* 0x000000ff00007812 */ /* 0x000fe400078ec0ff */
[----:B------:R-:W-:Y:S02]  /*ff30*/  PRMT R9, R22, 0x7632, R9 ;  /* 0x0000763216097816 */ /* 0x000fe40000000009 */
[----:B------:R-:W-:Y:S02]  /*ff40*/  @!P1 PRMT R14, R133, 0x5410, RZ ;  /* 0x00005410850e9816 */ /* 0x000fe400000000ff */
[----:B------:R-:W-:Y:S02]  /*ff50*/  ISETP.GE.U32.AND P1, PT, R198, R0, PT ;  /* 0x00000000c600720c */ /* 0x000fe40003f26070 */
[----:B------:R-:W-:Y:S01]  /*ff60*/  LOP3.LUT R0, R3, R249, R44, 0x96, !PT ;  /* 0x000000f903007212 */ /* 0x000fe200078e962c */
[----:B------:R-:W-:Y:S01]  /*ff70*/  IMAD.MOV.U32 R112, RZ, RZ, R94 ;  /* 0x000000ffff707224 */ /* 0x000fe200078e005e */
[----:B------:R-:W-:Y:S01]  /*ff80*/  PRMT R10, R22, 0x7610, R10 ;  /* 0x00007610160a7816 */ /* 0x000fe2000000000a */
[----:B------:R-:W-:Y:S01]  /*ff90*/  @!P0 HFMA2.BF16_V2 R171, -RZ.H0_H0, RZ.H0_H0, -R9.H0_H0 ;  /* 0x200000ffffab8231 */ /* 0x000fe20000340909 */
[----:B------:R-:W-:Y:S01]  /*ffa0*/  IMAD.MOV.U32 R94, RZ, RZ, R92 ;  /* 0x000000ffff5e7224 */ /* 0x000fe200078e005c */
[----:B------:R-:W-:Y:S01]  /*ffb0*/  LOP3.LUT R4, R0, 0xff, RZ, 0xc0, !PT ;  /* 0x000000ff00047812 */ /* 0x000fe200078ec0ff */
[----:B------:R-:W-:-:S02]  /*ffc0*/  IMAD.MOV.U32 R92, RZ, RZ, R88 ;  /* 0x000000ffff5c7224 */ /* 0x000fc400078e0058 */
[----:B------:R-:W-:Y:S01]  /*ffd0*/  IMAD.MOV.U32 R88, RZ, RZ, R189 ;  /* 0x000000ffff587224 */ /* 0x000fe200078e00bd */
[----:B------:R-:W-:Y:S02]  /*ffe0*/  PRMT R189, R10, 0x5410, R9 ;  /* 0x000054100abd7816 */ /* 0x000fe40000000009 */
[----:B------:R-:W-:Y:S02]  /*fff0*/  @!P0 PRMT R9, R171, 0x5410, RZ ;  /* 0x00005410ab098816 */ /* 0x000fe400000000ff */
[----:B------:R-:W-:Y:S02]  /*10000*/  ISETP.GE.U32.AND P0, PT, R198, R4, PT ;  /* 0x00000004c600720c */ /* 0x000fe40003f06070 */
[----:B------:R-:W-:Y:S02]  /*10010*/  LOP3.LUT R4, R0, 0xffff, RZ, 0xc0, !PT ;  /* 0x0000ffff00047812 */ /* 0x000fe400078ec0ff */
[----:B------:R-:W-:Y:S02]  /*10020*/  PRMT R8, R219, 0x7610, R8 ;  /* 0x00007610db087816 */ /* 0x000fe40000000008 */
[----:B------:R-:W-:-:S02]  /*10030*/  SHF.R.U32.HI R4, RZ, 0x8, R4 ;  /* 0x00000008ff047819 */ /* 0x000fc40000011604 */
        /* <DEDUP_REMOVED lines=14> */
[----:B------:R-:W-:Y:S01]  /*10120*/  PRMT R6, R19, 0x7610, R6 ;  /* 0x0000761013067816 */ /* 0x000fe20000000006 */
[----:B------:R-:W-:Y:S01]  /*10130*/  IMAD.MOV.U32 R90, RZ, RZ, R204 ;  /* 0x000000ffff5a7224 */ /* 0x000fe200078e00cc */
[----:B------:R-:W-:Y:S02]  /*10140*/  LOP3.LUT R0, R2, 0xff, RZ, 0xc0, !PT ;  /* 0x000000ff02007812 */ /* 0x000fe400078ec0ff */
[----:B------:R-:W-:-:S05]  /*10150*/  PRMT R204, R6, 0x5410, R5 ;  /* 0x0000541006cc7816 */ /* 0x000fca0000000005 */
[----:B------:R-:W-:Y:S02]  /*10160*/  @!P0 HFMA2.BF16_V2 R174, -RZ.H0_H0, RZ.H0_H0, -R5.H0_H0 ;  /* 0x200000ffffae8231 */ /* 0x000fe40000340905 */
[----:B------:R-:W-:-:S03]  /*10170*/  @!P1 HFMA2.BF16_V2 R170, -RZ.H0_H0, RZ.H0_H0, -R10.H0_H0 ;  /* 0x200000ffffaa9231 */ /* 0x000fc6000034090a */
[----:B------:R-:W-:Y:S02]  /*10180*/  @!P0 PRMT R5, R174, 0x5410, RZ ;  /* 0x00005410ae058816 */ /* 0x000fe400000000ff */
[----:B------:R-:W-:Y:S02]  /*10190*/  ISETP.GE.U32.AND P0, PT, R198, R0, PT ;  /* 0x00000000c600720c */ /* 0x000fe40003f06070 */
[----:B------:R-:W-:Y:S02]  /*101a0*/  LOP3.LUT R4, R4, 0xff, RZ, 0xc0, !PT ;  /* 0x000000ff04047812 */ /* 0x000fe400078ec0ff */
[----:B------:R-:W-:Y:S02]  /*101b0*/  @!P1 PRMT R10, R170, 0x5410, RZ ;  /* 0x00005410aa0a9816 */ /* 0x000fe400000000ff */
[----:B------:R-:W-:Y:S02]  /*101c0*/  ISETP.GE.U32.AND P1, PT, R198, R4, PT ;  /* 0x00000004c600720c */ /* 0x000fe40003f26070 */
[----:B------:R-:W-:-:S02]  /*101d0*/  LOP3.LUT R3, R2, 0xffff, RZ, 0xc0, !PT ;  /* 0x0000ffff02037812 */ /* 0x000fc400078ec0ff */
[C---:B------:R-:W-:Y:S02]  /*101e0*/  PRMT R4, R225.reuse, 0x7610, R4 ;  /* 0x00007610e1047816 */ /* 0x040fe40000000004 */
[----:B------:R-:W-:Y:S02]  /*101f0*/  SHF.R.U32.HI R3, RZ, 0x8, R3 ;  /* 0x00000008ff037819 */ /* 0x000fe40000011603 */
[----:B------:R-:W-:Y:S01]  /*10200*/  PRMT R0, R225, 0x7632, R0 ;  /* 0x00007632e1007816 */ /* 0x000fe20000000000 */
[----:B------:R-:W-:Y:S01]  /*10210*/  @!P0 HFMA2.BF16_V2 R176, -RZ.H0_H0, RZ.H0_H0, -R4.H0_H0 ;  /* 0x200000ffffb08231 */ /* 0x000fe20000340904 */
[----:B------:R-:W-:Y:S01]  /*10220*/  IMAD.MOV.U32 R225, RZ, RZ, R91 ;  /* 0x000000ffffe17224 */ /* 0x000fe200078e005b */
[----:B------:R-:W-:Y:S01]  /*10230*/  LOP3.LUT R3, R3, 0xffff, RZ, 0xc0, !PT ;  /* 0x0000ffff03037812 */ /* 0x000fe200078ec0ff */
[----:B------:R-:W-:Y:S01]  /*10240*/  IMAD.MOV.U32 R91, RZ, RZ, R203 ;  /* 0x000000ffff5b7224 */ /* 0x000fe200078e00cb */
[----:B------:R-:W-:Y:S02]  /*10250*/  PRMT R203, R4, 0x5410, R0 ;  /* 0x0000541004cb7816 */ /* 0x000fe40000000000 */
[----:B------:R-:W-:-:S02]  /*10260*/  @!P0 PRMT R4, R176, 0x5410, RZ ;  /* 0x00005410b0048816 */ /* 0x000fc400000000ff */
[----:B------:R-:W-:Y:S02]  /*10270*/  ISETP.GE.U32.AND P0, PT, R198, R3, PT ;  /* 0x00000003c600720c */ /* 0x000fe40003f06070 */
[----:B------:R-:W-:-:S04]  /*10280*/  SHF.R.U32.HI R3, RZ, 0x10, R2 ;  /* 0x00000010ff037819 */ /* 0x000fc80000011602 */
[----:B------:R-:W-:-:S07]  /*10290*/  LOP3.LUT R3, R3, 0xff, RZ, 0xc0, !PT ;  /* 0x000000ff03037812 */ /* 0x000fce00078ec0ff */
[----:B------:R-:W-:-:S05]  /*102a0*/  @!P0 HFMA2.BF16_V2 R177, -RZ.H0_H0, RZ.H0_H0, -R0.H0_H0 ;  /* 0x200000ffffb18231 */ /* 0x000fca0000340900 */
[----:B------:R-:W-:Y:S02]  /*102b0*/  @!P0 PRMT R0, R177, 0x5410, RZ ;  /* 0x00005410b1008816 */ /* 0x000fe400000000ff */
[----:B------:R-:W-:Y:S01]  /*102c0*/  ISETP.GE.U32.AND P0, PT, R198, R3, PT ;  /* 0x00000003c600720c */ /* 0x000fe20003f06070 */
[----:B----4-:R-:W-:Y:S01]  /*102d0*/  ST.E.U16 [R48.64+-0x80], R102 ;  /* 0xffff806630007985 */ /* 0x010fe2000c101504 */
[----:B------:R-:W-:Y:S02]  /*102e0*/  SHF.R.U32.HI R2, RZ, 0x18, R2 ;  /* 0x00000018ff027819 */ /* 0x000fe40000011602 */
[----:B--2---:R-:W-:Y:S01]  /*102f0*/  IADD3 R44, R168, 0x4, RZ ;  /* 0x00000004a82c7810 */ /* 0x004fe20007ffe0ff */
[----:B------:R-:W-:Y:S04]  /*10300*/  ST.E.U16 [R48.64+-0x7e], R101 ;  /* 0xffff826530007985 */ /* 0x000fe8000c101504 */
[----:B------:R-:W-:Y:S04]  /*10310*/  ST.E.U16 [R32.64+-0x80], R100 ;  /* 0xffff806420007985 */ /* 0x000fe8000c101504 */
[----:B------:R-:W-:Y:S01]  /*10320*/  @!P0 HFMA2.BF16_V2 R178, -RZ.H0_H0, RZ.H0_H0, -R190.H0_H0 ;  /* 0x200000ffffb28231 */ /* 0x000fe200003409be */
[----:B------:R-:W-:Y:S01]  /*10330*/  ST.E.U16 [R32.64+-0x7e], R97 ;  /* 0xffff826120007985 */ /* 0x000fe2000c101504 */
[----:B------:R-:W-:-:S03]  /*10340*/  @P0 PRMT R22, R190, 0x7610, R22 ;  /* 0x00007610be160816 */ /* 0x000fc60000000016 */
[----:B---3--:R-:W-:Y:S01]  /*10350*/  ST.E.U16 [R30.64+-0x80], R40 ;  /* 0xffff80281e007985 */ /* 0x008fe2000c101504 */
[----:B------:R-:W-:-:S03]  /*10360*/  @!P0 PRMT R22, R178, 0x5410, RZ ;  /* 0x00005410b2168816 */ /* 0x000fc600000000ff */
[----:B------:R-:W-:Y:S01]  /*10370*/  ST.E.U16 [R30.64+-0x7e], R39 ;  /* 0xffff82271e007985 */ /* 0x000fe2000c101504 */
[----:B------:R-:W-:-:S03]  /*10380*/  ISETP.GE.U32.AND P0, PT, R198, R2, PT ;  /* 0x00000002c600720c */ /* 0x000fc60003f06070 */
[----:B------:R-:W-:Y:S01]  /*10390*/  ST.E.U16 [R28.64+-0x80], R38 ;  /* 0xffff80261c007985 */ /* 0x000fe2000c101504 */
[----:B------:R-:W-:-:S03]  /*103a0*/  IMAD.WIDE.U32 R168, R44, -0x326172a9, RZ ;  /* 0xcd9e8d572ca87825 */ /* 0x000fc600078e00ff */
[----:B------:R-:W-:Y:S04]  /*103b0*/  ST.E.U16 [R28.64+-0x7e], R37 ;  /* 0xffff82251c007985 */ /* 0x000fe8000c101504 */
        /* <DEDUP_REMOVED lines=12> */
[----:B------:R1:W-:Y:S01]  /*10480*/  ST.E.U16 [R30.64+-0x5e], R25 ;  /* 0xffffa2191e007985 */ /* 0x0003e2000c101504 */
[----:B------:R-:W-:-:S03]  /*10490*/  @!P0 HFMA2.BF16_V2 R179, -RZ.H0_H0, RZ.H0_H0, -R190.H1_H1 ;  /* 0x200000ffffb38231 */ /* 0x000fc600003609be */
[----:B------:R2:W-:Y:S01]  /*104a0*/  ST.E.U16 [R30.64+-0x60], R26 ;  /* 0xffffa01a1e007985 */ /* 0x0005e2000c101504 */
[----:B------:R-:W-:-:S03]  /*104b0*/  @P0 PRMT R19, R190, 0x7632, R19 ;  /* 0x00007632be130816 */ /* 0x000fc60000000013 */
[----:B------:R-:W-:Y:S01]  /*104c0*/  STL [R1+0xf4], R44 ;  /* 0x0000f42c01007387 */ /* 0x000fe20000100800 */
[----:B------:R-:W-:-:S03]  /*104d0*/  IMAD.MOV.U32 R177, RZ, RZ, R222 ;  /* 0x000000ffffb17224 */ /* 0x000fc600078e00de */
[----:B------:R-:W-:Y:S01]  /*104e0*/  STL.64 [R1+0x28], R168 ;  /* 0x000028a801007387 */ /* 0x000fe20000100a00 */
[----:B------:R-:W-:Y:S01]  /*104f0*/  @!P0 PRMT R19, R179, 0x5410, RZ ;  /* 0x00005410b3138816 */ /* 0x000fe200000000ff */
[----:B------:R-:W-:Y:S01]  /*10500*/  IMAD.MOV.U32 R178, RZ, RZ, R192 ;  /* 0x000000ffffb27224 */ /* 0x000fe200078e00c0 */
[----:B-1----:R-:W-:Y:S02]  /*10510*/  LOP3.LUT R25, R114, R169, RZ, 0x3c, !PT ;  /* 0x000000a972197212 */ /* 0x002fe400078e3cff */
[----:B--2---:R-:W-:-:S03]  /*10520*/  IADD3 R26, R113, -0x4498517b, RZ ;  /* 0xbb67ae85711a7810 */ /* 0x004fc60007ffe0ff */
[----:B------:R-:W-:-:S05]  /*10530*/  IMAD.WIDE.U32 R170, R25, -0x2daee0ad, RZ ;  /* 0xd2511f5319aa7825 */ /* 0x000fca00078e00ff */
[----:B------:R-:W-:Y:S01]  /*10540*/  STL.64 [R1+0x20], R170 ;  /* 0x000020aa01007387 */ /* 0x000fe20000100a00 */
[----:B------:R-:W-:-:S03]  /*10550*/  IMAD.MOV.U32 R179, RZ, RZ, R194 ;  /* 0x000000ffffb37224 */ /* 0x000fc600078e00c2 */
[----:B------:R-:W-:Y:S04]  /*10560*/  STL [R1+0xf0], R26 ;  /* 0x0000f01a01007387 */ /* 0x000fe80000100800 */
[----:B------:R-:W2:Y:S04]  /*10570*/  LDL.LU R222, [R1+0x234] ;  /* 0x0002340001de7983 */ /* 0x000ea80000300800 */
[----:B------:R-:W3:Y:S04]  /*10580*/  LDL.LU R192, [R1+0x230] ;  /* 0x0002300001c07983 */ /* 0x000ee80000300800 */
[----:B------:R-:W4:Y:S01]  /*10590*/  LDL.LU R194, [R1+0x22c] ;  /* 0x00022c0001c27983 */ /* 0x000f220000300800 */
[----:B------:R-:W-:-:S05]  /*105a0*/  LOP3.LUT R2, R81, R225, R168, 0x96, !PT ;  /* 0x000000e151027212 */ /* 0x000fca00078e96a8 */
[----:B------:R-:W-:Y:S01]  /*105b0*/  IMAD.WIDE.U32 R2, R2, -0x2daee0ad, RZ ;  /* 0xd2511f5302027825 */ /* 0x000fe200078e00ff */
[----:B------:R1:W-:Y:S01]  /*105c0*/  ST.E.U16 [R28.64+-0x5e], R20 ;  /* 0xffffa2141c007985 */ /* 0x0003e2000c101504 */
[----:B------:R-:W-:-:S03]  /*105d0*/  @!P5 HFMA2.BF16_V2 R116, -RZ.H0_H0, RZ.H0_H0, -R18.H0_H0 ;  /* 0x200000ffff74d231 */ /* 0x000fc60000340912 */
[----:B------:R-:W-:Y:S02]  /*105e0*/  ST.E.U16 [R28.64+-0x60], R21 ;  /* 0xffffa0151c007985 */ /* 0x000fe4000c101504 */
[----:B------:R-:W-:Y:S02]  /*105f0*/  @!P5 PRMT R18, R116, 0x5410, RZ ;  /* 0x000054107412d816 */ /* 0x000fe400000000ff */
[----:B------:R-:W-:Y:S04]  /*10600*/  ST.E.U16 [R48.64+-0x50], R69 ;  /* 0xffffb04530007985 */ /* 0x000fe8000c101504 */
[----:B------:R-:W-:Y:S04]  /*10610*/  ST.E.U16 [R48.64+-0x4e], R70 ;  /* 0xffffb24630007985 */ /* 0x000fe8000c101504 */
[----:B------:R-:W-:Y:S01]  /*10620*/  ST.E.U16 [R32.64+-0x50], R59 ;  /* 0xffffb03b20007985 */ /* 0x000fe2000c101504 */
[----:B-1----:R-:W-:-:S02]  /*10630*/  LOP3.LUT R20, R43, R228, R2, 0x96, !PT ;  /* 0x000000e42b147212 */ /* 0x002fc400078e9602 */
[----:B------:R-:W-:Y:S02]  /*10640*/  LOP3.LUT R2, R3, R226, R170, 0x96, !PT ;  /* 0x000000e203027212 */ /* 0x000fe400078e96aa */
[----:B------:R-:W-:Y:S01]  /*10650*/  LOP3.LUT R3, R171, R26, R186, 0x96, !PT ;  /* 0x0000001aab037212 */ /* 0x000fe200078e96ba */
[----:B------:R-:W-:Y:S01]  /*10660*/  IMAD.WIDE.U32 R26, R20, -0x326172a9, RZ ;  /* 0xcd9e8d57141a7825 */ /* 0x000fe200078e00ff */
[----:B------:R1:W-:Y:S03]  /*10670*/  ST.E.U16 [R32.64+-0x4e], R58 ;  /* 0xffffb23a20007985 */ /* 0x0003e6000c101504 */
[----:B------:R-:W-:Y:S01]  /*10680*/  IMAD.WIDE.U32 R172, R3, -0x326172a9, RZ ;  /* 0xcd9e8d5703ac7825 */ /* 0x000fe200078e00ff */
[----:B------:R-:W-:Y:S03]  /*10690*/  ST.E.U16 [R30.64+-0x50], R23 ;  /* 0xffffb0171e007985 */ /* 0x000fe6000c101504 */
[----:B------:R-:W-:Y:S01]  /*106a0*/  IMAD.WIDE.U32 R2, R2, -0x326172a9, RZ ;  /* 0xcd9e8d5702027825 */ /* 0x000fe200078e00ff */
[----:B------:R1:W-:Y:S01]  /*106b0*/  ST.E.U16 [R30.64+-0x4e], R24 ;  /* 0xffffb2181e007985 */ /* 0x0003e2000c101504 */
[----:B------:R-:W-:-:S03]  /*106c0*/  @!P1 HFMA2.BF16_V2 R175, -RZ.H0_H0, RZ.H0_H0, -R6.H0_H0 ;  /* 0x200000ffffaf9231 */ /* 0x000fc60000340906 */
[----:B------:R-:W-:Y:S01]  /*106d0*/  ST.E.U16 [R28.64+-0x50], R18 ;  /* 0xffffb0121c007985 */ /* 0x000fe2000c101504 */
[----:B------:R-:W-:-:S03]  /*106e0*/  LOP3.LUT R3, R3, R227, R172, 0x96, !PT ;  /* 0x000000e303037212 */ /* 0x000fc600078e96ac */
[----:B------:R-:W-:Y:S01]  /*106f0*/  ST.E.U16 [R28.64+-0x4e], R17 ;  /* 0xffffb2111c007985 */ /* 0x000fe2000c101504 */
[----:B------:R-:W-:-:S03]  /*10700*/  LOP3.LUT R20, R27, R224, R2, 0x96, !PT ;  /* 0x000000e01b147212 */ /* 0x000fc600078e9602 */
[----:B------:R-:W-:Y:S04]  /*10710*/  ST.E.U16 [R48.64+-0x40], R68 ;  /* 0xffffc04430007985 */ /* 0x000fe8000c101504 */
[----:B------:R-:W-:Y:S04]  /*10720*/  ST.E.U16 [R48.64+-0x3e], R67 ;  /* 0xffffc24330007985 */ /* 0x000fe8000c101504 */
[----:B------:R-:W-:Y:S04]  /*10730*/  ST.E.U16 [R32.64+-0x40], R66 ;  /* 0xffffc04220007985 */ /* 0x000fe8000c101504 */
[----:B------:R-:W-:Y:S04]  /*10740*/  ST.E.U16 [R32.64+-0x3e], R65 ;  /* 0xffffc24120007985 */ /* 0x000fe8000c101504 */
[----:B------:R-:W-:Y:S04]  /*10750*/  ST.E.U16 [R30.64+-0x40], R16 ;  /* 0xffffc0101e007985 */ /* 0x000fe8000c101504 */
[----:B------:R-:W-:Y:S01]  /*10760*/  ST.E.U16 [R30.64+-0x3e], R15 ;  /* 0xffffc20f1e007985 */ /* 0x000fe2000c101504 */
[----:B------:R-:W-:-:S03]  /*10770*/  @!P1 PRMT R6, R175, 0x5410, RZ ;  /* 0x00005410af069816 */ /* 0x000fc600000000ff */
[----:B------:R-:W-:Y:S01]  /*10780*/  ST.E.U16 [R28.64+-0x40], R14 ;  /* 0xffffc00e1c007985 */ /* 0x000fe2000c101504 */
[----:B------:R-:W-:-:S03]  /*10790*/  IMAD.WIDE.U32 R2, R3, -0x2daee0ad, RZ ;  /* 0xd2511f5303027825 */ /* 0x000fc600078e00ff */
[----:B------:R-:W-:Y:S01]  /*107a0*/  ST.E.U16 [R28.64+-0x3e], R13 ;  /* 0xffffc20d1c007985 */ /* 0x000fe2000c101504 */
[----:B-1----:R-:W-:-:S03]  /*107b0*/  IMAD.WIDE.U32 R58, R20, -0x2daee0ad, RZ ;  /* 0xd2511f53143a7825 */ /* 0x002fc600078e00ff */
[----:B------:R-:W-:Y:S04]  /*107c0*/  ST.E.U16 [R48.64+-0x30], R64 ;  /* 0xffffd04030007985 */ /* 0x000fe8000c101504 */
[----:B------:R-:W-:Y:S04]  /*107d0*/  ST.E.U16 [R48.64+-0x2e], R63 ;  /* 0xffffd23f30007985 */ /* 0x000fe8000c101504 */
[----:B------:R-:W-:Y:S04]  /*107e0*/  ST.E.U16 [R32.64+-0x30], R62 ;  /* 0xffffd03e20007985 */ /* 0x000fe8000c101504 */
[----:B------:R-:W-:Y:S04]  /*107f0*/  ST.E.U16 [R32.64+-0x2e], R61 ;  /* 0xffffd23d20007985 */ /* 0x000fe8000c101504 */
[----:B------:R-:W-:Y:S04]  /*10800*/  ST.E.U16 [R30.64+-0x30], R12 ;  /* 0xffffd00c1e007985 */ /* 0x000fe8000c101504 */
[----:B------:R-:W-:Y:S04]  /*10810*/  ST.E.U16 [R30.64+-0x2e], R11 ;  /* 0xffffd20b1e007985 */ /* 0x000fe8000c101504 */
[----:B------:R-:W-:Y:S04]  /*10820*/  ST.E.U16 [R28.64+-0x30], R10 ;  /* 0xffffd00a1c007985 */ /* 0x000fe8000c101504 */
        /* <DEDUP_REMOVED lines=9> */
[----:B------:R1:W-:Y:S04]  /*108c0*/  ST.E.U16 [R28.64+-0x20], R6 ;  /* 0xffffe0061c007985 */ /* 0x0003e8000c101504 */
[----:B------:R-:W-:Y:S04]  /*108d0*/  ST.E.U16 [R28.64+-0x1e], R5 ;  /* 0xffffe2051c007985 */ /* 0x000fe8000c101504 */
[----:B------:R-:W-:Y:S04]  /*108e0*/  ST.E.U16 [R48.64+-0x10], R54 ;  /* 0xfffff03630007985 */ /* 0x000fe8000c101504 */
[----:B------:R-:W-:Y:S01]  /*108f0*/  ST.E.U16 [R48.64+-0xe], R47 ;  /* 0xfffff22f30007985 */ /* 0x000fe2000c101504 */
[----:B------:R-:W-:-:S03]  /*10900*/  IMAD.WIDE.U32 R2, R2, -0x326172a9, RZ ;  /* 0xcd9e8d5702027825 */ /* 0x000fc600078e00ff */
[----:B------:R-:W-:Y:S01]  /*10910*/  ST.E.U16 [R32.64+-0x10], R46 ;  /* 0xfffff02e20007985 */ /* 0x000fe2000c101504 */
[----:B------:R-:W-:-:S03]  /*10920*/  IMAD.WIDE.U32 R24, R20, -0x326172a9, RZ ;  /* 0xcd9e8d5714187825 */ /* 0x000fc600078e00ff */
[----:B------:R-:W-:Y:S04]  /*10930*/  ST.E.U16 [R32.64+-0xe], R41 ;  /* 0xfffff22920007985 */ /* 0x000fe8000c101504 */
[----:B------:R1:W-:Y:S04]  /*10940*/  ST.E.U16 [R30.64+-0x10], R4 ;  /* 0xfffff0041e007985 */ /* 0x0003e8000c101504 */
[----:B------:R1:W-:Y:S04]  /*10950*/  ST.E.U16 [R30.64+-0xe], R0 ;  /* 0xfffff2001e007985 */ /* 0x0003e8000c101504 */
[----:B------:R-:W-:Y:S04]  /*10960*/  ST.E.U16 [R28.64+-0x10], R22 ;  /* 0xfffff0161c007985 */ /* 0x000fe8000c101504 */
[----:B------:R-:W-:Y:S01]  /*10970*/  ST.E.U16 [R28.64+-0xe], R19 ;  /* 0xfffff2131c007985 */ /* 0x000fe2000c101504 */
[----:B-1----:R-:W-:-:S02]  /*10980*/  LOP3.LUT R6, R2, 0xff, RZ, 0xc0, !PT ;  /* 0x000000ff02067812 */ /* 0x002fc400078ec0ff */
[----:B------:R-:W-:Y:S02]  /*10990*/  LOP3.LUT R4, R2, 0xffff, RZ, 0xc0, !PT ;  /* 0x0000ffff02047812 */ /* 0x000fe400078ec0ff */
[----:B------:R-:W-:Y:S02]  /*109a0*/  LOP3.LUT R0, R3, R251, R24, 0x96, !PT ;  /* 0x000000fb03007212 */ /* 0x000fe400078e9618 */
[----:B------:R-:W-:Y:S02]  /*109b0*/  SHF.R.U32.HI R3, RZ, 0x10, R2 ;  /* 0x00000010ff037819 */ /* 0x000fe40000011602 */
[----:B------:R-:W-:Y:S02]  /*109c0*/  SHF.R.U32.HI R5, RZ, 0x8, R4 ;  /* 0x00000008ff057819 */ /* 0x000fe40000011604 */
[----:B------:R-:W-:Y:S02]  /*109d0*/  SHF.R.U32.HI R4, RZ, 0x18, R2 ;  /* 0x00000018ff047819 */ /* 0x000fe40000011602 */
[----:B------:R-:W-:-:S02]  /*109e0*/  LOP3.LUT R3, R3, 0xff, RZ, 0xc0, !PT ;  /* 0x000000ff03037812 */ /* 0x000fc400078ec0ff */
[----:B------:R-:W-:Y:S02]  /*109f0*/  PRMT R8, R6, 0x5410, R5 ;  /* 0x0000541006087816 */ /* 0x000fe40000000005 */
[----:B------:R-:W-:Y:S02]  /*10a00*/  PRMT R6, R3, 0x5410, R4 ;  /* 0x0000541003067816 */ /* 0x000fe40000000004 */
[C---:B------:R-:W-:Y:S02]  /*10a10*/  LOP3.LUT R2, R0.reuse, 0xffff, RZ, 0xc0, !PT ;  /* 0x0000ffff00027812 */ /* 0x040fe400078ec0ff */
[----:B------:R-:W-:Y:S02]  /*10a20*/  SHF.R.U32.HI R3, RZ, 0x10, R0 ;  /* 0x00000010ff037819 */ /* 0x000fe40000011600 */
[----:B------:R-:W-:Y:S02]  /*10a30*/  LOP3.LUT R4, R0, 0xff, RZ, 0xc0, !PT ;  /* 0x000000ff00047812 */ /* 0x000fe400078ec0ff */
[----:B------:R-:W-:-:S02]  /*10a40*/  SHF.R.U32.HI R2, RZ, 0x8, R2 ;  /* 0x00000008ff027819 */ /* 0x000fc40000011602 */
[----:B------:R-:W-:Y:S02]  /*10a50*/  SHF.R.U32.HI R7, RZ, 0x18, R0 ;  /* 0x00000018ff077819 */ /* 0x000fe40000011600 */
[----:B------:R-:W-:Y:S02]  /*10a60*/  LOP3.LUT R5, R3, 0xff, RZ, 0xc0, !PT ;  /* 0x000000ff03057812 */ /* 0x000fe400078ec0ff */
[----:B------:R-:W-:Y:S02]  /*10a70*/  PRMT R12, R198, 0x7054, R198 ;  /* 0x00007054c60c7816 */ /* 0x000fe400000000c6 */
[----:B------:R-:W-:Y:S02]  /*10a80*/  PRMT R3, R4, 0x5410, R2 ;  /* 0x0000541004037816 */ /* 0x000fe40000000002 */
[----:B------:R-:W-:Y:S01]  /*10a90*/  PRMT R5, R5, 0x5410, R7 ;  /* 0x0000541005057816 */ /* 0x000fe20000000007 */
[--C-:B------:R-:W-:Y:S02]  /*10aa0*/  HSET2.LE.AND R0, R8, R12.reuse, PT ;  /* 0x0000000c08007233 */ /* 0x100fe40003803000 */
[----:B------:R-:W-:-:S02]  /*10ab0*/  HSET2.LE.AND R2, R6, R12, PT ;  /* 0x0000000c06027233 */ /* 0x000fc40003803000 */
[--C-:B------:R-:W-:Y:S02]  /*10ac0*/  HSET2.LE.AND R3, R3, R12.reuse, PT ;  /* 0x0000000c03037233 */ /* 0x100fe40003803000 */
[----:B------:R-:W-:Y:S01]  /*10ad0*/  HSET2.LE.AND R5, R5, R12, PT ;  /* 0x0000000c05057233 */ /* 0x000fe20003803000 */
[----:B------:R-:W-:Y:S02]  /*10ae0*/  LOP3.LUT R6, R73, R0, RZ, 0xc0, !PT ;  /* 0x0000000049067212 */ /* 0x000fe400078ec0ff */
[----:B------:R-:W-:Y:S02]  /*10af0*/  LOP3.LUT R7, R72, R2, RZ, 0xc0, !PT ;  /* 0x0000000248077212 */ /* 0x000fe400078ec0ff */
[----:B------:R-:W-:Y:S02]  /*10b00*/  LOP3.LUT R4, R75, R3, RZ, 0xc0, !PT ;  /* 0x000000034b047212 */ /* 0x000fe400078ec0ff */
[----:B------:R-:W-:Y:S01]  /*10b10*/  LOP3.LUT R5, R74, R5, RZ, 0xc0, !PT ;  /* 0x000000054a057212 */ /* 0x000fe200078ec0ff */
[----:B------:R-:W-:Y:S04]  /*10b20*/  STL.64 [R1], R172 ;  /* 0x000000ac01007387 */ /* 0x000fe80000100a00 */
[----:B---3--:R-:W-:Y:S04]  /*10b30*/  LDSM.16.MT88.4 R36, [R192+0xa000] ;  /* 0x00a00000c024783b */ /* 0x008fe80000004200 */
[----:B----4-:R-:W1:Y:S04]  /*10b40*/  LDSM.16.MT88.4 R40, [R194+0x9000] ;  /* 0x00900000c228783b */ /* 0x010e680000004200 */
[----:B------:R-:W3:Y:S01]  /*10b50*/  LDSM.16.MT88.4 R16, [R194+0xa000] ;  /* 0x00a00000c210783b */ /* 0x000ee20000004200 */
[----:B------:R-:W-:-:S02]  /*10b60*/  IMAD.MOV.U32 R82, RZ, RZ, R237 ;  /* 0x000000ffff527224 */ /* 0x000fc400078e00ed */
[----:B------:R-:W-:Y:S01]  /*10b70*/  IMAD.MOV.U32 R220, RZ, RZ, R94 ;  /* 0x000000ffffdc7224 */ /* 0x000fe200078e005e */
[----:B------:R-:W4:Y:S01]  /*10b80*/  LDSM.16.MT88.4 R20, [R192+0xb000] ;  /* 0x00b00000c014783b */ /* 0x000f220000004200 */
[----:B------:R-:W-:Y:S02]  /*10b90*/  IMAD.MOV.U32 R221, RZ, RZ, R95 ;  /* 0x000000ffffdd7224 */ /* 0x000fe400078e005f */
[----:B------:R-:W-:Y:S01]  /*10ba0*/  IMAD.MOV.U32 R174, RZ, RZ, R92 ;  /* 0x000000ffffae7224 */ /* 0x000fe200078e005c */
[----:B------:R-:W2:Y:S01]  /*10bb0*/  LDSM.16.MT88.4 R44, [R192+0x9000] ;  /* 0x00900000c02c783b */ /* 0x000ea20000004200 */
[----:B------:R-:W-:Y:S02]  /*10bc0*/  IMAD.MOV.U32 R175, RZ, RZ, R93 ;  /* 0x000000ffffaf7224 */ /* 0x000fe400078e005d */
[----:B------:R-:W-:Y:S01]  /*10bd0*/  IMAD.MOV.U32 R83, RZ, RZ, R236 ;  /* 0x000000ffff537224 */ /* 0x000fe200078e00ec */
[----:B------:R-:W2:Y:S01]  /*10be0*/  LDSM.16.MT88.4 R60, [R194+0xb000] ;  /* 0x00b00000c23c783b */ /* 0x000ea20000004200 */
[----:B-1----:R-:W-:Y:S03]  /*10bf0*/  HMMA.16816.F32.BF16 R132, R4, R40, R148 ;  /* 0x000000280484723c */ /* 0x002fe60000041894 */
[----:B------:R-:W4:Y:S04]  /*10c00*/  LDL.LU R148, [R1+0x80] ;  /* 0x0000800001947983 */ /* 0x000f280000300800 */
[----:B------:R-:W-:-:S02]  /*10c10*/  IMAD.MOV.U32 R149, RZ, RZ, R240 ;  /* 0x000000ffff957224 */ /* 0x000fc400078e00f0 */
[----:B------:R-:W4:Y:S01]  /*10c20*/  LDL.LU R240, [R1+0x228] ;  /* 0x0002280001f07983 */ /* 0x000f220000300800 */
[----:B------:R-:W-:-:S03]  /*10c30*/  IMAD.MOV.U32 R150, RZ, RZ, R241 ;  /* 0x000000ffff967224 */ /* 0x000fc600078e00f1 */
[----:B------:R-:W4:Y:S01]  /*10c40*/  LDL.LU R241, [R1+0x224] ;  /* 0x0002240001f17983 */ /* 0x000f220000300800 */
[C---:B------:R-:W-:Y:S01]  /*10c50*/  HMMA.16816.F32.BF16 R112, R4.reuse, R36, R108 ;  /* 0x000000240470723c */ /* 0x040fe2000004186c */
[----:B------:R-:W-:Y:S02]  /*10c60*/  IMAD.MOV.U32 R151, RZ, RZ, R250 ;  /* 0x000000ffff977224 */ /* 0x000fe400078e00fa */
[----:B------:R-:W4:Y:S05]  /*10c70*/  LDL.LU R250, [R1+0x220] ;  /* 0x0002200001fa7983 */ /* 0x000f2a0000300800 */
[----:B------:R-:W-:Y:S07]  /*10c80*/  HMMA.16816.F32.BF16 R108, R4, R38, R128 ;  /* 0x00000026046c723c */ /* 0x000fee0000041880 */
[----:B--2---:R-:W-:-:S02]  /*10c90*/  IMAD.MOV.U32 R128, RZ, RZ, R222 ;  /* 0x000000ffff807224 */ /* 0x004fc400078e00de */
[----:B------:R-:W2:Y:S01]  /*10ca0*/  LDL.LU R222, [R1+0x21c] ;  /* 0x00021c0001de7983 */ /* 0x000ea20000300800 */
[----:B------:R-:W-:Y:S02]  /*10cb0*/  IMAD.MOV.U32 R129, RZ, RZ, R223 ;  /* 0x000000ffff817224 */ /* 0x000fe400078e00df */
[----:B------:R-:W-:Y:S01]  /*10cc0*/  IMAD.MOV.U32 R130, RZ, RZ, R245 ;  /* 0x000000ffff827224 */ /* 0x000fe200078e00f5 */
[----:B------:R-:W2:Y:S01]  /*10cd0*/  LDL.LU R223, [R1+0x218] ;  /* 0x0002180001df7983 */ /* 0x000ea20000300800 */
[----:B------:R-:W-:-:S03]  /*10ce0*/  IMAD.MOV.U32 R131, RZ, RZ, R244 ;  /* 0x000000ffff837224 */ /* 0x000fc600078e00f4 */
[----:B------:R-:W2:Y:S04]  /*10cf0*/  LDL.LU R245, [R1+0x214] ;  /* 0x0002140001f57983 */ /* 0x000ea80000300800 */
[----:B------:R-:W2:Y:S01]  /*10d00*/  LDL.LU R244, [R1+0x210] ;  /* 0x0002100001f47983 */ /* 0x000ea20000300800 */
[----:B---3--:R-:W-:Y:S01]  /*10d10*/  HMMA.16816.F32.BF16 R92, R4, R16, R136 ;  /* 0x00000010045c723c */ /* 0x008fe20000041888 */
[----:B------:R-:W-:Y:S02]  /*10d20*/  LOP3.LUT R2, R105, R226, R214, 0x96, !PT ;  /* 0x000000e269027212 */ /* 0x000fe400078e96d6 */
[----:B------:R-:W-:-:S03]  /*10d30*/  LOP3.LUT R0, R107, R228, R104, 0x96, !PT ;  /* 0x000000e46b007212 */ /* 0x000fc600078e9668 */
[----:B------:R-:W-:-:S04]  /*10d40*/  IMAD.WIDE.U32 R2, R2, -0x326172a9, RZ ;  /* 0xcd9e8d5702027825 */ /* 0x000fc800078e00ff */
[----:B------:R-:W-:Y:S01]  /*10d50*/  IMAD.WIDE.U32 R56, R0, -0x326172a9, RZ ;  /* 0xcd9e8d5700387825 */ /* 0x000fe200078e00ff */
[----:B------:R-:W-:-:S03]  /*10d60*/  LOP3.LUT R3, R3, R227, R220, 0x96, !PT ;  /* 0x000000e303037212 */ /* 0x000fc600078e96dc */
[----:B----4-:R-:W-:Y:S02]  /*10d70*/  IMAD.MOV.U32 R81, RZ, RZ, R240 ;  /* 0x000000ffff517224 */ /* 0x010fe400078e00f0 */
[----:B------:R-:W-:Y:S02]  /*10d80*/  IMAD.MOV.U32 R80, RZ, RZ, R241 ;  /* 0x000000ffff507224 */ /* 0x000fe400078e00f1 */
[----:B------:R-:W3:Y:S04]  /*10d90*/  LDL.LU R241, [R1+0x20c] ;  /* 0x00020c0001f17983 */ /* 0x000ee80000300800 */
[----:B------:R-:W3:Y:S04]  /*10da0*/  LDL.LU R240, [R1+0x208] ;  /* 0x0002080001f07983 */ /* 0x000ee80000300800 */
[----:B------:R-:W4:Y:S04]  /*10db0*/  LDL.LU R237, [R1+0x204] ;  /* 0x0002040001ed7983 */ /* 0x000f280000300800 */
[----:B------:R-:W4:Y:S04]  /*10dc0*/  LDL.LU R236, [R1+0x200] ;  /* 0x0002000001ec7983 */ /* 0x000f280000300800 */
[----:B------:R-:W4:Y:S01]  /*10dd0*/  LDL.LU R136, [R1+0x50] ;  /* 0x0000500001887983 */ /* 0x000f220000300800 */
[----:B------:R-:W-:Y:S01]  /*10de0*/  LOP3.LUT R0, R57, R224, R2, 0x96, !PT ;  /* 0x000000e039007212 */ /* 0x000fe200078e9602 */
[----:B------:R-:W-:-:S04]  /*10df0*/  IMAD.WIDE.U32 R2, R3, -0x2daee0ad, RZ ;  /* 0xd2511f5303027825 */ /* 0x000fc800078e00ff */
[----:B------:R-:W-:Y:S01]  /*10e00*/  IMAD.WIDE.U32 R54, R0, -0x2daee0ad, RZ ;  /* 0xd2511f5300367825 */ /* 0x000fe200078e00ff */
[----:B------:R-:W-:-:S04]  /*10e10*/  LOP3.LUT R0, R3, R216, R106, 0x96, !PT ;  /* 0x000000d803007212 */ /* 0x000fc800078e966a */
[----:B------:R-:W-:Y:S01]  /*10e20*/  LOP3.LUT R2, R55, R217, R2, 0x96, !PT ;  /* 0x000000d937027212 */ /* 0x000fe200078e9602 */
[----:B------:R-:W-:-:S04]  /*10e30*/  IMAD.WIDE.U32 R34, R0, -0x326172a9, RZ ;  /* 0xcd9e8d5700227825 */ /* 0x000fc800078e00ff */
[----:B------:R-:W-:-:S05]  /*10e40*/  IMAD.WIDE.U32 R2, R2, -0x326172a9, RZ ;  /* 0xcd9e8d5702027825 */ /* 0x000fca00078e00ff */
[----:B------:R-:W-:Y:S02]  /*10e50*/  LOP3.LUT R0, R3, R251, R34, 0x96, !PT ;  /* 0x000000fb03007212 */ /* 0x000fe400078e9622 */
[----:B------:R-:W-:Y:S02]  /*10e60*/  LOP3.LUT R3, R2, 0xffff, RZ, 0xc0, !PT ;  /* 0x0000ffff02037812 */ /* 0x000fe400078ec0ff */
[C---:B------:R-:W-:Y:S02]  /*10e70*/  LOP3.LUT R8, R0.reuse, 0xffff, RZ, 0xc0, !PT ;  /* 0x0000ffff00087812 */ /* 0x040fe400078ec0ff */
[----:B------:R-:W-:Y:S02]  /*10e80*/  SHF.R.U32.HI R9, RZ, 0x10, R0 ;  /* 0x00000010ff097819 */ /* 0x000fe40000011600 */
[----:B------:R-:W-:Y:S02]  /*10e90*/  SHF.R.U32.HI R11, RZ, 0x10, R2 ;  /* 0x00000010ff0b7819 */ /* 0x000fe40000011602 */
[----:B------:R-:W-:-:S02]  /*10ea0*/  LOP3.LUT R15, R0, 0xff, RZ, 0xc0, !PT ;  /* 0x000000ff000f7812 */ /* 0x000fc400078ec0ff */
[----:B------:R-:W-:Y:S02]  /*10eb0*/  SHF.R.U32.HI R14, RZ, 0x18, R0 ;  /* 0x00000018ff0e7819 */ /* 0x000fe40000011600 */
[----:B------:R-:W-:Y:S02]  /*10ec0*/  SHF.R.U32.HI R0, RZ, 0x8, R3 ;  /* 0x00000008ff007819 */ /* 0x000fe40000011603 */
[----:B------:R-:W-:Y:S02]  /*10ed0*/  LOP3.LUT R10, R2, 0xff, RZ, 0xc0, !PT ;  /* 0x000000ff020a7812 */ /* 0x000fe400078ec0ff */
[----:B------:R-:W-:Y:S02]  /*10ee0*/  SHF.R.U32.HI R3, RZ, 0x8, R8 ;  /* 0x00000008ff037819 */ /* 0x000fe40000011608 */
[----:B------:R-:W-:Y:S02]  /*10ef0*/  LOP3.LUT R8, R9, 0xff, RZ, 0xc0, !PT ;  /* 0x000000ff09087812 */ /* 0x000fe400078ec0ff */
[----:B------:R-:W-:-:S02]  /*10f00*/  SHF.R.U32.HI R13, RZ, 0x18, R2 ;  /* 0x00000018ff0d7819 */ /* 0x000fc40000011602 */
[----:B------:R-:W-:Y:S02]  /*10f10*/  LOP3.LUT R11, R11, 0xff, RZ, 0xc0, !PT ;  /* 0x000000ff0b0b7812 */ /* 0x000fe400078ec0ff */
[----:B------:R-:W-:Y:S02]  /*10f20*/  PRMT R9, R10, 0x5410, R0 ;  /* 0x000054100a097816 */ /* 0x000fe40000000000 */
[----:B------:R-:W-:Y:S02]  /*10f30*/  PRMT R0, R15, 0x5410, R3 ;  /* 0x000054100f007816 */ /* 0x000fe40000000003 */
[----:B------:R-:W-:Y:S02]  /*10f40*/  PRMT R2, R8, 0x5410, R14 ;  /* 0x0000541008027816 */ /* 0x000fe4000000000e */
[----:B------:R-:W-:Y:S01]  /*10f50*/  PRMT R11, R11, 0x5410, R13 ;  /* 0x000054100b0b7816 */ /* 0x000fe2000000000d */
[--C-:B------:R-:W-:Y:S02]  /*10f60*/  HSET2.LE.AND R0, R0, R12.reuse, PT ;  /* 0x0000000c00007233 */ /* 0x100fe40003803000 */
[----:B------:R-:W-:-:S02]  /*10f70*/  HSET2.LE.AND R2, R2, R12, PT ;  /* 0x0000000c02027233 */ /* 0x000fc40003803000 */
[--C-:B------:R-:W-:Y:S02]  /*10f80*/  HSET2.LE.AND R3, R9, R12.reuse, PT ;  /* 0x0000000c09037233 */ /* 0x100fe40003803000 */
[----:B------:R-:W-:Y:S01]  /*10f90*/  HSET2.LE.AND R11, R11, R12, PT ;  /* 0x0000000c0b0b7233 */ /* 0x000fe20003803000 */
[----:B------:R-:W-:Y:S01]  /*10fa0*/  LOP3.LUT R8, R229, R0, RZ, 0xc0, !PT ;  /* 0x00000000e5087212 */ /* 0x000fe200078ec0ff */
[----:B------:R-:W-:Y:S01]  /*10fb0*/  IMAD.MOV.U32 R137, RZ, RZ, R250 ;  /* 0x000000ffff897224 */ /* 0x000fe200078e00fa */
[----:B------:R-:W-:Y:S01]  /*10fc0*/  LOP3.LUT R9, R185, R2, RZ, 0xc0, !PT ;  /* 0x00000002b9097212 */ /* 0x000fe200078ec0ff */
[----:B------:R-:W-:Y:S01]  /*10fd0*/  IMAD.MOV.U32 R138, RZ, RZ, R233 ;  /* 0x000000ffff8a7224 */ /* 0x000fe200078e00e9 */
[----:B------:R-:W-:Y:S01]  /*10fe0*/  LOP3.LUT R10, R182, R3, RZ, 0xc0, !PT ;  /* 0x00000003b60a7212 */ /* 0x000fe200078ec0ff */
[----:B------:R-:W-:Y:S01]  /*10ff0*/  IMAD.MOV.U32 R139, RZ, RZ, R232 ;  /* 0x000000ffff8b7224 */ /* 0x000fe200078e00e8 */
[----:B------:R-:W-:Y:S01]  /*11000*/  LOP3.LUT R11, R181, R11, RZ, 0xc0, !PT ;  /* 0x0000000bb50b7212 */ /* 0x000fe200078ec0ff */
[----:B------:R-:W-:Y:S01]  /*11010*/  HMMA.16816.F32.BF16 R116, R4, R42, R144 ;  /* 0x0000002a0474723c */ /* 0x000fe20000041890 */
[----:B------:R-:W4:Y:S01]  /*11020*/  LDL.LU R250, [R1+0x1fc] ;  /* 0x0001fc0001fa7983 */ /* 0x000f220000300800 */
[----:B------:R-:W-:-:S02]  /*11030*/  IMAD.MOV.U32 R176, RZ, RZ, R91 ;  /* 0x000000ffffb07224 */ /* 0x000fc400078e005b */
[----:B--2---:R-:W-:Y:S01]  /*11040*/  IMAD.MOV.U32 R64, RZ, RZ, R223 ;  /* 0x000000ffff407224 */ /* 0x004fe200078e00df */
[----:B------:R1:W5:Y:S02]  /*11050*/  LDL.LU R233, [R1+0x1f8] ;  /* 0x0001f80001e97983 */ /* 0x0003640000300800 */
[----:B------:R-:W-:Y:S01]  /*11060*/  IMAD.MOV.U32 R144, RZ, RZ, R90 ;  /* 0x000000ffff907224 */ /* 0x000fe200078e005a */
[C---:B------:R-:W-:Y:S01]  /*11070*/  HMMA.16816.F32.BF16 R104, R4.reuse, R22, R76 ;  /* 0x000000160468723c */ /* 0x040fe2000004184c */
[----:B------:R-:W-:Y:S01]  /*11080*/  IMAD.MOV.U32 R145, RZ, RZ, R89 ;  /* 0x000000ffff917224 */ /* 0x000fe200078e0059 */
[----:B------:R1:W5:Y:S01]  /*11090*/  LDL.LU R232, [R1+0x1f0] ;  /* 0x0001f00001e87983 */ /* 0x0003620000300800 */
[----:B------:R-:W-:Y:S02]  /*110a0*/  IMAD.MOV.U32 R146, RZ, RZ, R88 ;  /* 0x000000ffff927224 */ /* 0x000fe400078e0058 */
[----:B------:R-:W-:Y:S01]  /*110b0*/  IMAD.MOV.U32 R147, RZ, RZ, R103 ;  /* 0x000000ffff937224 */ /* 0x000fe200078e0067 */
[----:B------:R1:W5:Y:S01]  /*110c0*/  LDL.LU R223, [R1+0x1ec] ;  /* 0x0001ec0001df7983 */ /* 0x0003620000300800 */
[----:B------:R-:W-:Y:S01]  /*110d0*/  IMAD.MOV.U32 R65, RZ, RZ, R222 ;  /* 0x000000ffff417224 */ /* 0x000fe200078e00de */
[----:B------:R-:W-:Y:S01]  /*110e0*/  HMMA.16816.F32.BF16 R124, R4, R44, R124 ;  /* 0x0000002c047c723c */ /* 0x000fe2000004187c */
[----:B------:R-:W-:Y:S01]  /*110f0*/  IMAD.MOV.U32 R66, RZ, RZ, R202 ;  /* 0x000000ffff427224 */ /* 0x000fe200078e00ca */
[----:B------:R1:W5:Y:S01]  /*11100*/  LDL.LU R222, [R1+0x1e8] ;  /* 0x0001e80001de7983 */ /* 0x0003620000300800 */
[----:B------:R-:W-:-:S03]  /*11110*/  IMAD.MOV.U32 R67, RZ, RZ, R199 ;  /* 0x000000ffff437224 */ /* 0x000fc600078e00c7 */
[----:B------:R1:W5:Y:S02]  /*11120*/  LDL.LU R202, [R1+0x1e4] ;  /* 0x0001e40001ca7983 */ /* 0x0003640000300800 */
[C---:B------:R-:W-:Y:S02]  /*11130*/  HMMA.16816.F32.BF16 R120, R4.reuse, R46, R120 ;  /* 0x0000002e0478723c */ /* 0x040fe40000041878 */
[----:B------:R1:W5:Y:S06]  /*11140*/  LDL.LU R199, [R1+0x1e0] ;  /* 0x0001e00001c77983 */ /* 0x00036c0000300800 */
[----:B------:R-:W-:Y:S08]  /*11150*/  HMMA.16816.F32.BF16 R88, R4, R18, R140 ;  /* 0x000000120458723c */ /* 0x000ff0000004188c */
[C---:B------:R-:W-:Y:S08]  /*11160*/  HMMA.16816.F32.BF16 R140, R8.reuse, R20, R144 ;  /* 0x00000014088c723c */ /* 0x040ff00000041890 */
[----:B------:R-:W-:Y:S07]  /*11170*/  HMMA.16816.F32.BF16 R144, R8, R22, R176 ;  /* 0x000000160890723c */ /* 0x000fee00000418b0 */
[----:B------:R-:W-:-:S02]  /*11180*/  IMAD.MOV.U32 R176, RZ, RZ, R53 ;  /* 0x000000ffffb07224 */ /* 0x000fc400078e0035 */
[----:B------:R-:W-:Y:S02]  /*11190*/  IMAD.MOV.U32 R177, RZ, RZ, R52 ;  /* 0x000000ffffb17224 */ /* 0x000fe400078e0034 */
[----:B------:R-:W-:Y:S02]  /*111a0*/  IMAD.MOV.U32 R178, RZ, RZ, R51 ;  /* 0x000000ffffb27224 */ /* 0x000fe400078e0033 */
[----:B------:R-:W-:Y:S01]  /*111b0*/  IMAD.MOV.U32 R179, RZ, RZ, R50 ;  /* 0x000000ffffb37224 */ /* 0x000fe200078e0032 */
[----:B------:R-:W-:Y:S01]  /*111c0*/  LOP3.LUT R2, R25, R218, R26, 0x96, !PT ;  /* 0x000000da19027212 */ /* 0x000fe200078e961a */
[C---:B------:R-:W-:Y:S01]  /*111d0*/  HMMA.16816.F32.BF16 R100, R4.reuse, R20, R152 ;  /* 0x000000140464723c */ /* 0x040fe20000041898 */
[----:B------:R-:W2:Y:S03]  /*111e0*/  LDSM.16.MT88.4 R20, [R192+0xa400] ;  /* 0x00a40000c014783b */ /* 0x000ea60000004200 */
[----:B------:R-:W-:Y:S01]  /*111f0*/  IMAD.WIDE.U32 R2, R2, -0x2daee0ad, RZ ;  /* 0xd2511f5302027825 */ /* 0x000fe200078e00ff */
[----:B------:R-:W1:Y:S04]  /*11200*/  LDSM.16.MT88.4 R24, [R192+0x9400] ;  /* 0x00940000c018783b */ /* 0x000e680000004200 */
[----:B------:R-:W-:Y:S01]  /*11210*/  LOP3.LUT R0, R3, R249, R58, 0x96, !PT ;  /* 0x000000f903007212 */ /* 0x000fe200078e963a */
[----:B------:R-:W-:Y:S03]  /*11220*/  HMMA.16816.F32.BF16 R96, R4, R60, R160 ;  /* 0x0000003c0460723c */ /* 0x000fe600000418a0 */
[----:B------:R-:W-:-:S05]  /*11230*/  LOP3.LUT R13, R0, 0xff, RZ, 0xc0, !PT ;  /* 0x000000ff000d7812 */ /* 0x000fca00078ec0ff */
[----:B------:R-:W-:Y:S01]  /*11240*/  HMMA.16816.F32.BF16 R84, R4, R62, R164 ;  /* 0x0000003e0454723c */ /* 0x000fe200000418a4 */
[----:B------:R-:W-:-:S06]  /*11250*/  LOP3.LUT R3, R2, 0xffff, RZ, 0xc0, !PT ;  /* 0x0000ffff02037812 */ /* 0x000fcc00078ec0ff */
[----:B------:R-:W-:Y:S02]  /*11260*/  LOP3.LUT R4, R0, 0xffff, RZ, 0xc0, !PT ;  /* 0x0000ffff00047812 */ /* 0x000fe400078ec0ff */
[--C-:B------:R-:W-:Y:S02]  /*11270*/  SHF.R.U32.HI R5, RZ, 0x10, R0.reuse ;  /* 0x00000010ff057819 */ /* 0x100fe40000011600 */
[----:B------:R-:W-:Y:S02]  /*11280*/  SHF.R.U32.HI R7, RZ, 0x18, R0 ;  /* 0x00000018ff077819 */ /* 0x000fe40000011600 */
[----:B------:R-:W-:Y:S02]  /*11290*/  SHF.R.U32.HI R0, RZ, 0x8, R4 ;  /* 0x00000008ff007819 */ /* 0x000fe40000011604 */
[----:B------:R-:W-:Y:S02]  /*112a0*/  LOP3.LUT R4, R5, 0xff, RZ, 0xc0, !PT ;  /* 0x000000ff05047812 */ /* 0x000fe400078ec0ff */
[----:B------:R-:W-:-:S02]  /*112b0*/  LOP3.LUT R6, R2, 0xff, RZ, 0xc0, !PT ;  /* 0x000000ff02067812 */ /* 0x000fc400078ec0ff */
[--C-:B------:R-:W-:Y:S02]  /*112c0*/  SHF.R.U32.HI R14, RZ, 0x10, R2.reuse ;  /* 0x00000010ff0e7819 */ /* 0x100fe40000011602 */
[----:B------:R-:W-:Y:S02]  /*112d0*/  SHF.R.U32.HI R5, RZ, 0x18, R2 ;  /* 0x00000018ff057819 */ /* 0x000fe40000011602 */
[----:B------:R-:W-:Y:S02]  /*112e0*/  PRMT R2, R4, 0x5410, R7 ;  /* 0x0000541004027816 */ /* 0x000fe40000000007 */
[----:B------:R-:W-:Y:S02]  /*112f0*/  SHF.R.U32.HI R3, RZ, 0x8, R3 ;  /* 0x00000008ff037819 */ /* 0x000fe40000011603 */
[----:B------:R-:W-:Y:S01]  /*11300*/  LOP3.LUT R7, R14, 0xff, RZ, 0xc0, !PT ;  /* 0x000000ff0e077812 */ /* 0x000fe200078ec0ff */
[----:B------:R-:W-:Y:S01]  /*11310*/  HSET2.LE.AND R2, R2, R12, PT ;  /* 0x0000000c02027233 */ /* 0x000fe20003803000 */
[----:B------:R-:W-:-:S02]  /*11320*/  PRMT R3, R6, 0x5410, R3 ;  /* 0x0000541006037816 */ /* 0x000fc40000000003 */
[----:B------:R-:W-:Y:S02]  /*11330*/  PRMT R7, R7, 0x5410, R5 ;  /* 0x0000541007077816 */ /* 0x000fe40000000005 */
[----:B------:R-:W-:Y:S01]  /*11340*/  PRMT R0, R13, 0x5410, R0 ;  /* 0x000054100d007816 */ /* 0x000fe20000000000 */
[--C-:B------:R-:W-:Y:S01]  /*11350*/  HSET2.LE.AND R3, R3, R12.reuse, PT ;  /* 0x0000000c03037233 */ /* 0x100fe20003803000 */
[----:B------:R-:W-:Y:S02]  /*11360*/  LOP3.LUT R5, R158, R2, RZ, 0xc0, !PT ;  /* 0x000000029e057212 */ /* 0x000fe400078ec0ff */
[----:B------:R-:W-:Y:S01]  /*11370*/  LOP3.LUT R2, R35, R218, R56, 0x96, !PT ;  /* 0x000000da23027212 */ /* 0x000fe200078e9638 */
[----:B------:R-:W-:Y:S01]  /*11380*/  HSET2.LE.AND R0, R0, R12, PT ;  /* 0x0000000c00007233 */ /* 0x000fe20003803000 */
[----:B------:R-:W-:Y:S01]  /*11390*/  LOP3.LUT R6, R157, R3, RZ, 0xc0, !PT ;  /* 0x000000039d067212 */ /* 0x000fe200078ec0ff */
[C---:B------:R-:W-:Y:S08]  /*113a0*/  HMMA.16816.F32.BF16 R68, R8.reuse, R40, R244 ;  /* 0x000000280844723c */ /* 0x040ff000000418f4 */
[----:B------:R-:W-:Y:S01]  /*113b0*/  HMMA.16816.F32.BF16 R64, R8, R42, R64 ;  /* 0x0000002a0840723c */ /* 0x000fe20000041840 */
[----:B------:R-:W-:Y:S01]  /*113c0*/  IMAD.WIDE.U32 R2, R2, -0x2daee0ad, RZ ;  /* 0xd2511f5302027825 */ /* 0x000fe200078e00ff */
[----:B------:R-:W-:Y:S01]  /*113d0*/  LDSM.16.MT88.4 R40, [R194+0xa400] ;  /* 0x00a40000c228783b */ /* 0x000fe20000004200 */
[----:B------:R-:W-:-:S05]  /*113e0*/  LOP3.LUT R4, R159, R0, RZ, 0xc0, !PT ;  /* 0x000000009f047212 */ /* 0x000fca00078ec0ff */
[----:B------:R-:W-:Y:S01]  /*113f0*/  HMMA.16816.F32.BF16 R80, R8, R38, R80 ;  /* 0x000000260850723c */ /* 0x000fe20000041850 */
[----:B------:R-:W-:-:S07]  /*11400*/  LOP3.LUT R0, R3, R249, R54, 0x96, !PT ;  /* 0x000000f903007212 */ /* 0x000fce00078e9636 */
[----:B------:R-:W-:Y:S01]  /*11410*/  HMMA.16816.F32.BF16 R128, R8, R16, R128 ;  /* 0x000000100880723c */ /* 0x000fe20000041880 */
[----:B------:R-:W-:-:S07]  /*11420*/  LOP3.LUT R3, R2, 0xffff, RZ, 0xc0, !PT ;  /* 0x0000ffff02037812 */ /* 0x000fce00078ec0ff */
[C---:B---3--:R-:W-:Y:S08]  /*11430*/  HMMA.16816.F32.BF16 R72, R8.reuse, R46, R240 ;  /* 0x0000002e0848723c */ /* 0x048ff000000418f0 */
[C---:B----4-:R-:W-:Y:S01]  /*11440*/  HMMA.16816.F32.BF16 R76, R8.reuse, R44, R236 ;  /* 0x0000002c084c723c */ /* 0x050fe200000418ec */
[----:B------:R-:W-:Y:S01]  /*11450*/  HSET2.LE.AND R7, R7, R12, PT ;  /* 0x0000000c07077233 */ /* 0x000fe20003803000 */
[----:B------:R-:W-:Y:S01]  /*11460*/  IMAD.MOV.U32 R219, RZ, RZ, R180 ;  /* 0x000000ffffdb7224 */ /* 0x000fe200078e00b4 */
[----:B------:R-:W-:Y:S05]  /*11470*/  LDSM.16.MT88.4 R56, [R192+0x9800] ;  /* 0x00980000c038783b */ /* 0x000fea0000004200 */
[C---:B------:R-:W-:Y:S01]  /*11480*/  HMMA.16816.F32.BF16 R44, R8.reuse, R36, R136 ;  /* 0x00000024082c723c */ /* 0x040fe20000041888 */
[----:B------:R-:W-:Y:S07]  /*11490*/  LDSM.16.MT88.4 R36, [R192+0xb400] ;  /* 0x00b40000c024783b */ /* 0x000fee0000004200 */
[----:B------:R-:W-:Y:S01]  /*114a0*/  HMMA.16816.F32.BF16 R136, R8, R18, R148 ;  /* 0x000000120888723c */ /* 0x000fe20000041894 */
[----:B------:R-:W3:Y:S06]  /*114b0*/  LDSM.16.MT88.4 R16, [R194+0x9400] ;  /* 0x00940000c210783b */ /* 0x000eec0000004200 */
[----:B------:R-:W-:-:S02]  /*114c0*/  IMAD.MOV.U32 R148, RZ, RZ, R197 ;  /* 0x000000ffff947224 */ /* 0x000fc400078e00c5 */
[----:B------:R4:W5:Y:S01]  /*114d0*/  LDL.LU R197, [R1+0x1dc] ;  /* 0x0001dc0001c57983 */ /* 0x0009620000300800 */
[----:B------:R-:W-:Y:S02]  /*114e0*/  IMAD.MOV.U32 R149, RZ, RZ, R196 ;  /* 0x000000ffff957224 */ /* 0x000fe400078e00c4 */
[----:B------:R-:W-:Y:S01]  /*114f0*/  IMAD.MOV.U32 R150, RZ, RZ, R195 ;  /* 0x000000ffff967224 */ /* 0x000fe200078e00c3 */
[----:B------:R4:W5:Y:S01]  /*11500*/  LDL.LU R196, [R1+0x1d8] ;  /* 0x0001d80001c47983 */ /* 0x0009620000300800 */
[----:B------:R-:W-:-:S03]  /*11510*/  IMAD.MOV.U32 R151, RZ, RZ, R193 ;  /* 0x000000ffff977224 */ /* 0x000fc600078e00c1 */
[----:B------:R4:W5:Y:S04]  /*11520*/  LDL.LU R195, [R1+0x1d4] ;  /* 0x0001d40001c37983 */ /* 0x0009680000300800 */
[----:B------:R4:W5:Y:S04]  /*11530*/  LDL.LU R193, [R1+0x1d0] ;  /* 0x0001d00001c17983 */ /* 0x0009680000300800 */
[----:B------:R4:W5:Y:S04]  /*11540*/  LDL.LU R53, [R1+0x1cc] ;  /* 0x0001cc0001357983 */ /* 0x0009680000300800 */
[----:B------:R4:W5:Y:S04]  /*11550*/  LDL.LU R52, [R1+0x1c8] ;  /* 0x0001c80001347983 */ /* 0x0009680000300800 */
[----:B------:R4:W5:Y:S04]  /*11560*/  LDL.LU R51, [R1+0x1c4] ;  /* 0x0001c40001337983 */ /* 0x0009680000300800 */
[----:B------:R4:W5:Y:S01]  /*11570*/  LDL.LU R50, [R1+0x1c0] ;  /* 0x0001c00001327983 */ /* 0x0009620000300800 */
[C---:B------:R-:W-:Y:S08]  /*11580*/  HMMA.16816.F32.BF16 R152, R8.reuse, R60, R148 ;  /* 0x0000003c0898723c */ /* 0x040ff00000041894 */
[----:B------:R-:W-:Y:S01]  /*11590*/  HMMA.16816.F32.BF16 R148, R8, R62, R176 ;  /* 0x0000003e0894723c */ /* 0x000fe200000418b0 */
[----:B------:R-:W1:Y:S01]  /*115a0*/  LDSM.16.MT88.4 R60, [R194+0xb400] ;  /* 0x00b40000c23c783b */ /* 0x000e620000004200 */
[----:B------:R-:W-:-:S02]  /*115b0*/  LOP3.LUT R15, R0, 0xff, RZ, 0xc0, !PT ;  /* 0x000000ff000f7812 */ /* 0x000fc400078ec0ff */
[----:B------:R-:W-:-:S03]  /*115c0*/  SHF.R.U32.HI R14, RZ, 0x18, R0 ;  /* 0x00000018ff0e7819 */ /* 0x000fc60000011600 */
[----:B------:R-:W-:Y:S02]  /*115d0*/  LOP3.LUT R8, R0, 0xffff, RZ, 0xc0, !PT ;  /* 0x0000ffff00087812 */ /* 0x000fe400078ec0ff */
[----:B------:R-:W-:Y:S02]  /*115e0*/  SHF.R.U32.HI R9, RZ, 0x10, R0 ;  /* 0x00000010ff097819 */ /* 0x000fe40000011600 */
[----:B------:R-:W-:Y:S02]  /*115f0*/  LOP3.LUT R10, R2, 0xff, RZ, 0xc0, !PT ;  /* 0x000000ff020a7812 */ /* 0x000fe400078ec0ff */
[----:B------:R-:W-:Y:S02]  /*11600*/  SHF.R.U32.HI R0, RZ, 0x8, R3 ;  /* 0x00000008ff007819 */ /* 0x000fe40000011603 */
[----:B------:R-:W-:Y:S02]  /*11610*/  SHF.R.U32.HI R3, RZ, 0x8, R8 ;  /* 0x00000008ff037819 */ /* 0x000fe40000011608 */
[----:B------:R-:W-:-:S02]  /*11620*/  LOP3.LUT R8, R9, 0xff, RZ, 0xc0, !PT ;  /* 0x000000ff09087812 */ /* 0x000fc400078ec0ff */
[----:B------:R-:W-:Y:S02]  /*11630*/  PRMT R9, R10, 0x5410, R0 ;  /* 0x000054100a097816 */ /* 0x000fe40000000000 */
[----:B------:R-:W-:Y:S01]  /*11640*/  PRMT R0, R15, 0x5410, R3 ;  /* 0x000054100f007816 */ /* 0x000fe20000000003 */
[----:B------:R-:W-:Y:S01]  /*11650*/  IMAD.MOV.U32 R237, RZ, RZ, R187 ;  /* 0x000000ffffed7224 */ /* 0x000fe200078e00bb */
[----:B------:R-:W-:-:S03]  /*11660*/  SHF.R.U32.HI R11, RZ, 0x10, R2 ;  /* 0x00000010ff0b7819 */ /* 0x000fc60000011602 */
[--C-:B------:R-:W-:Y:S01]  /*11670*/  HSET2.LE.AND R0, R0, R12.reuse, PT ;  /* 0x0000000c00007233 */ /* 0x100fe20003803000 */
[----:B------:R-:W-:Y:S02]  /*11680*/  SHF.R.U32.HI R13, RZ, 0x18, R2 ;  /* 0x00000018ff0d7819 */ /* 0x000fe40000011602 */
[----:B------:R-:W-:Y:S02]  /*11690*/  PRMT R2, R8, 0x5410, R14 ;  /* 0x0000541008027816 */ /* 0x000fe4000000000e */
[----:B------:R-:W-:Y:S02]  /*116a0*/  LOP3.LUT R8, R235, R0, RZ, 0xc0, !PT ;  /* 0x00000000eb087212 */ /* 0x000fe400078ec0ff */
[----:B------:R-:W-:Y:S01]  /*116b0*/  LOP3.LUT R0, R188, R237, RZ, 0x3c, !PT ;  /* 0x000000edbc007212 */ /* 0x000fe200078e3cff */
[----:B------:R-:W-:Y:S01]  /*116c0*/  HSET2.LE.AND R2, R2, R12, PT ;  /* 0x0000000c02027233 */ /* 0x000fe20003803000 */
[----:B------:R-:W-:Y:S01]  /*116d0*/  LOP3.LUT R11, R11, 0xff, RZ, 0xc0, !PT ;  /* 0x000000ff0b0b7812 */ /* 0x000fe200078ec0ff */
[----:B------:R-:W-:Y:S01]  /*116e0*/  IMAD.MOV.U32 R167, RZ, RZ, R173 ;  /* 0x000000ffffa77224 */ /* 0x000fe200078e00ad */
[----:B------:R-:W-:Y:S01]  /*116f0*/  LOP3.LUT R7, R156, R7, RZ, 0xc0, !PT ;  /* 0x000000079c077212 */ /* 0x000fe200078ec0ff */
[----:B------:R-:W-:-:S02]  /*11700*/  IMAD.MOV.U32 R238, RZ, RZ, R168 ;  /* 0x000000ffffee7224 */ /* 0x000fc400078e00a8 */
[----:B------:R-:W-:Y:S01]  /*11710*/  IMAD.WIDE.U32 R14, R0, -0x326172a9, RZ ;  /* 0xcd9e8d57000e7825 */ /* 0x000fe200078e00ff */
[----:B------:R-:W-:Y:S01]  /*11720*/  PRMT R11, R11, 0x5410, R13 ;  /* 0x000054100b0b7816 */ /* 0x000fe2000000000d */
[--C-:B------:R-:W-:Y:S01]  /*11730*/  HSET2.LE.AND R3, R9, R12.reuse, PT ;  /* 0x0000000c09037233 */ /* 0x100fe20003803000 */
[----:B------:R-:W-:Y:S02]  /*11740*/  LOP3.LUT R9, R231, R2, RZ, 0xc0, !PT ;  /* 0x00000002e7097212 */ /* 0x000fe400078ec0ff */
[----:B------:R-:W-:Y:S02]  /*11750*/  LOP3.LUT R2, R15, R225, R238, 0x96, !PT ;  /* 0x000000e10f027212 */ /* 0x000fe400078e96ee */
[----:B------:R-:W-:Y:S01]  /*11760*/  LOP3.LUT R0, R167, R219, R14, 0x96, !PT ;  /* 0x000000dba7007212 */ /* 0x000fe200078e960e */
[----:B------:R-:W-:Y:S01]  /*11770*/  IMAD.MOV.U32 R160, RZ, RZ, R214 ;  /* 0x000000ffffa07224 */ /* 0x000fe200078e00d6 */
[----:B------:R-:W-:Y:S01]  /*11780*/  HSET2.LE.AND R11, R11, R12, PT ;  /* 0x0000000c0b0b7233 */ /* 0x000fe20003803000 */
[----:B------:R-:W-:Y:S01]  /*11790*/  IMAD.MOV.U32 R161, RZ, RZ, R215 ;  /* 0x000000ffffa17224 */ /* 0x000fe200078e00d7 */
[----:B--2---:R-:W-:Y:S01]  /*117a0*/  HMMA.16816.F32.BF16 R156, R4, R20, R112 ;  /* 0x00000014049c723c */ /* 0x004fe20000041870 */
[----:B------:R-:W-:Y:S01]  /*117b0*/  IMAD.MOV.U32 R162, RZ, RZ, R174 ;  /* 0x000000ffffa27224 */ /* 0x000fe200078e00ae */
[----:B------:R-:W-:Y:S01]  /*117c0*/  LOP3.LUT R10, R230, R3, RZ, 0xc0, !PT ;  /* 0x00000003e60a7212 */ /* 0x000fe200078ec0ff */
[----:B------:R-:W-:-:S02]  /*117d0*/  IMAD.MOV.U32 R163, RZ, RZ, R175 ;  /* 0x000000ffffa37224 */ /* 0x000fc400078e00af */
[----:B------:R-:W-:Y:S02]  /*117e0*/  IMAD.MOV.U32 R215, RZ, RZ, R184 ;  /* 0x000000ffffd77224 */ /* 0x000fe400078e00b8 */
[----:B------:R-:W-:Y:S01]  /*117f0*/  IMAD.MOV.U32 R214, RZ, RZ, R183 ;  /* 0x000000ffffd67224 */ /* 0x000fe200078e00b7 */
[C---:B-1----:R-:W-:Y:S01]  /*11800*/  HMMA.16816.F32.BF16 R124, R4.reuse, R24, R124 ;  /* 0x00000018047c723c */ /* 0x042fe2000004187c */
[----:B------:R-:W-:Y:S02]  /*11810*/  IMAD.MOV.U32 R166, RZ, RZ, R172 ;  /* 0x000000ffffa67224 */ /* 0x000fe400078e00ac */
[----:B------:R-:W-:Y:S02]  /*11820*/  IMAD.MOV.U32 R164, RZ, RZ, R170 ;  /* 0x000000ffffa47224 */ /* 0x000fe400078e00aa */
[----:B------:R-:W-:Y:S02]  /*11830*/  IMAD.MOV.U32 R165, RZ, RZ, R171 ;  /* 0x000000ffffa57224 */ /* 0x000fe400078e00ab */
[----:B------:R-:W-:Y:S01]  /*11840*/  IMAD.MOV.U32 R239, RZ, RZ, R169 ;  /* 0x000000ffffef7224 */ /* 0x000fe200078e00a9 */
[----:B------:R-:W-:Y:S01]  /*11850*/  HMMA.16816.F32.BF16 R120, R4, R26, R120 ;  /* 0x0000001a0478723c */ /* 0x000fe20000041878 */
[----:B------:R-:W-:-:S02]  /*11860*/  IMAD.MOV.U32 R236, RZ, RZ, R186 ;  /* 0x000000ffffec7224 */ /* 0x000fc400078e00ba */
[----:B------:R-:W-:Y:S01]  /*11870*/  IMAD.WIDE.U32 R2, R2, -0x2daee0ad, RZ ;  /* 0xd2511f5302027825 */ /* 0x000fe200078e00ff */
[----:B------:R-:W-:-:S04]  /*11880*/  LOP3.LUT R11, R206, R11, RZ, 0xc0, !PT ;  /* 0x0000000bce0b7212 */ /* 0x000fc800078ec0ff */
[----:B---3--:R-:W-:Y:S01]  /*11890*/  HMMA.16816.F32.BF16 R132, R4, R16, R132 ;  /* 0x000000100484723c */ /* 0x008fe20000041884 */
[----:B------:R-:W-:-:S07]  /*118a0*/  LOP3.LUT R3, R3, R226, R164, 0x96, !PT ;  /* 0x000000e203037212 */ /* 0x000fce00078e96a4 */
        /* <DEDUP_REMOVED lines=21> */
[----:B------:R-:W-:Y:S04]  /*11a00*/  HMMA.16816.F32.BF16 R96, R8, R16, R68 ;  /* 0x000000100860723c */ /* 0x000fe80000041844 */
[----:B------:R-:W-:Y:S02]  /*11a10*/  LOP3.LUT R0, R3, R251, R34, 0x96, !PT ;  /* 0x000000fb03007212 */ /* 0x000fe400078e9622 */
[C---:B------:R-:W-:Y:S02]  /*11a20*/  LOP3.LUT R3, R2.reuse, 0xffff, RZ, 0xc0, !PT ;  /* 0x0000ffff02037812 */ /* 0x040fe400078ec0ff */
        /* <DEDUP_REMOVED lines=9> */
[----:B------:R-:W-:Y:S02]  /*11ac0*/  SHF.R.U32.HI R7, RZ, 0x18, R0 ;  /* 0x00000018ff077819 */ /* 0x000fe40000011600 */
[----:B------:R-:W-:Y:S02]  /*11ad0*/  LOP3.LUT R2, R3, 0xff, RZ, 0xc0, !PT ;  /* 0x000000ff03027812 */ /* 0x000fe400078ec0ff */
[----:B------:R-:W-:Y:S02]  /*11ae0*/  PRMT R0, R17, 0x5410, R6 ;  /* 0x0000541011007816 */ /* 0x000fe40000000006 */
[----:B------:R-:W-:Y:S02]  /*11af0*/  PRMT R3, R5, 0x5410, R16 ;  /* 0x0000541005037816 */ /* 0x000fe40000000010 */
[----:B------:R-:W-:Y:S01]  /*11b00*/  PRMT R5, R2, 0x5410, R7 ;  /* 0x0000541002057816 */ /* 0x000fe20000000007 */
[--C-:B------:R-:W-:Y:S01]  /*11b10*/  HSET2.LE.AND R0, R0, R12.reuse, PT ;  /* 0x0000000c00007233 */ /* 0x100fe20003803000 */
[----:B------:R-:W-:Y:S01]  /*11b20*/  PRMT R4, R13, 0x5410, R4 ;  /* 0x000054100d047816 */ /* 0x000fe20000000004 */
[----:B------:R-:W-:-:S03]  /*11b30*/  HSET2.LE.AND R2, R3, R12, PT ;  /* 0x0000000c03027233 */ /* 0x000fc60003803000 */
[----:B------:R-:W-:Y:S01]  /*11b40*/  LOP3.LUT R6, R191, R0, RZ, 0xc0, !PT ;  /* 0x00000000bf067212 */ /* 0x000fe200078ec0ff */
[----:B------:R-:W-:Y:S01]  /*11b50*/  HSET2.LE.AND R3, R4, R12, PT ;  /* 0x0000000c04037233 */ /* 0x000fe20003803000 */
[----:B------:R-:W-:Y:S02]  /*11b60*/  LOP3.LUT R7, R189, R2, RZ, 0xc0, !PT ;  /* 0x00000002bd077212 */ /* 0x000fe400078ec0ff */
[----:B------:R-:W-:Y:S02]  /*11b70*/  LOP3.LUT R2, R15, R225, R162, 0x96, !PT ;  /* 0x000000e10f027212 */ /* 0x000fe400078e96a2 */
[----:B------:R-:W-:Y:S01]  /*11b80*/  LOP3.LUT R0, R221, R219, R14, 0x96, !PT ;  /* 0x000000dbdd007212 */ /* 0x000fe200078e960e */
[----:B------:R-:W-:Y:S01]  /*11b90*/  HMMA.16816.F32.BF16 R84, R8, R22, R80 ;  /* 0x000000160854723c */ /* 0x000fe20000041850 */
[----:B------:R-:W-:Y:S01]  /*11ba0*/  LOP3.LUT R4, R201, R3, RZ, 0xc0, !PT ;  /* 0x00000003c9047212 */ /* 0x000fe200078ec0ff */
[----:B------:R-:W-:-:S06]  /*11bb0*/  IMAD.MOV.U32 R238, RZ, RZ, R160 ;  /* 0x000000ffffee7224 */ /* 0x000fcc00078e00a0 */
[C---:B------:R-:W-:Y:S01]  /*11bc0*/  HMMA.16816.F32.BF16 R108, R8.reuse, R24, R76 ;  /* 0x00000018086c723c */ /* 0x040fe2000004184c */
[----:B------:R-:W-:Y:S01]  /*11bd0*/  IMAD.WIDE.U32 R2, R2, -0x2daee0ad, RZ ;  /* 0xd2511f5302027825 */ /* 0x000fe200078e00ff */
[----:B------:R-:W-:Y:S01]  /*11be0*/  HSET2.LE.AND R5, R5, R12, PT ;  /* 0x0000000c05057233 */ /* 0x000fe20003803000 */
[----:B------:R-:W-:Y:S05]  /*11bf0*/  LDSM.16.MT88.4 R20, [R192+0xb800] ;  /* 0x00b80000c014783b */ /* 0x000fea0000004200 */
[C---:B------:R-:W-:Y:S01]  /*11c00*/  HMMA.16816.F32.BF16 R104, R8.reuse, R26, R72 ;  /* 0x0000001a0868723c */ /* 0x040fe20000041848 */
[----:B------:R-:W-:Y:S01]  /*11c10*/  LOP3.LUT R3, R3, R226, R238, 0x96, !PT ;  /* 0x000000e203037212 */ /* 0x000fe200078e96ee */
[----:B------:R-:W-:Y:S06]  /*11c20*/  LDSM.16.MT88.4 R24, [R192+0xa800] ;  /* 0x00a80000c018783b */ /* 0x000fec0000004200 */
[C---:B------:R-:W-:Y:S08]  /*11c30*/  HMMA.16816.F32.BF16 R92, R8.reuse, R18, R64 ;  /* 0x00000012085c723c */ /* 0x040ff00000041840 */
[C---:B------:R-:W-:Y:S08]  /*11c40*/  HMMA.16816.F32.BF16 R80, R8.reuse, R60, R152 ;  /* 0x0000003c0850723c */ /* 0x040ff00000041898 */
[C---:B------:R-:W-:Y:S08]  /*11c50*/  HMMA.16816.F32.BF16 R76, R8.reuse, R40, R128 ;  /* 0x00000028084c723c */ /* 0x040ff00000041880 */
[C---:B------:R-:W-:Y:S01]  /*11c60*/  HMMA.16816.F32.BF16 R68, R8.reuse, R38, R144 ;  /* 0x000000260844723c */ /* 0x040fe20000041890 */
[----:B------:R-:W-:Y:S01]  /*11c70*/  LOP3.LUT R5, R200, R5, RZ, 0xc0, !PT ;  /* 0x00000005c8057212 */ /* 0x000fe200078ec0ff */
[----:B------:R-:W-:Y:S06]  /*11c80*/  LDSM.16.MT88.4 R16, [R194+0xa800] ;  /* 0x00a80000c210783b */ /* 0x000fec0000004200 */
[C---:B------:R-:W-:Y:S01]  /*11c90*/  HMMA.16816.F32.BF16 R72, R8.reuse, R42, R136 ;  /* 0x0000002a0848723c */ /* 0x040fe20000041888 */
[----:B------:R-:W1:Y:S07]  /*11ca0*/  LDSM.16.MT88.4 R40, [R194+0x9800] ;  /* 0x00980000c228783b */ /* 0x000e6e0000004200 */
[----:B------:R-:W-:Y:S01]  /*11cb0*/  HMMA.16816.F32.BF16 R64, R8, R36, R140 ;  /* 0x000000240840723c */ /* 0x000fe2000004188c */
[----:B------:R-:W2:Y:S01]  /*11cc0*/  LDSM.16.MT88.4 R36, [R194+0xb800] ;  /* 0x00b80000c224783b */ /* 0x000ea20000004200 */
[----:B------:R-:W-:-:S03]  /*11cd0*/  IMAD.MOV.U32 R239, RZ, RZ, R161 ;  /* 0x000000ffffef7224 */ /* 0x000fc600078e00a1 */
[----:B------:R-:W-:Y:S03]  /*11ce0*/  LDSM.16.MT88.4 R140, [R194+0x9c00] ;  /* 0x009c0000c28c783b */ /* 0x000fe60000004200 */
[----:B------:R-:W-:Y:S07]  /*11cf0*/  HMMA.16816.F32.BF16 R60, R8, R62, R148 ;  /* 0x0000003e083c723c */ /* 0x000fee0000041894 */
[----:B------:R-:W-:-:S05]  /*11d00*/  IMAD.WIDE.U32 R8, R0, -0x2daee0ad, RZ ;  /* 0xd2511f5300087825 */ /* 0x000fca00078e00ff */
        /* <DEDUP_REMOVED lines=12> */
[C---:B------:R-:W-:Y:S02]  /*11dd0*/  LOP3.LUT R3, R2.reuse, 0xffff, RZ, 0xc0, !PT ;  /* 0x0000ffff02037812 */ /* 0x040fe400078ec0ff */
[--C-:B------:R-:W-:Y:S02]  /*11de0*/  SHF.R.U32.HI R11, RZ, 0x10, R2.reuse ;  /* 0x00000010ff0b7819 */ /* 0x100fe40000011602 */
[----:B------:R-:W-:Y:S02]  /*11df0*/  LOP3.LUT R13, R2, 0xff, RZ, 0xc0, !PT ;  /* 0x000000ff020d7812 */ /* 0x000fe400078ec0ff */
[----:B------:R-:W-:Y:S02]  /*11e00*/  SHF.R.U32.HI R10, RZ, 0x18, R2 ;  /* 0x00000018ff0a7819 */ /* 0x000fe40000011602 */
[----:B------:R-:W-:-:S02]  /*11e10*/  LOP3.LUT R2, R0, 0xffff, RZ, 0xc0, !PT ;  /* 0x0000ffff00027812 */ /* 0x000fc400078ec0ff */
[----:B------:R-:W-:Y:S02]  /*11e20*/  SHF.R.U32.HI R3, RZ, 0x8, R3 ;  /* 0x00000008ff037819 */ /* 0x000fe40000011603 */
[----:B------:R-:W-:Y:S02]  /*11e30*/  LOP3.LUT R11, R11, 0xff, RZ, 0xc0, !PT ;  /* 0x000000ff0b0b7812 */ /* 0x000fe400078ec0ff */
[----:B------:R-:W-:Y:S02]  /*11e40*/  SHF.R.U32.HI R8, RZ, 0x8, R2 ;  /* 0x00000008ff087819 */ /* 0x000fe40000011602 */
[----:B------:R-:W-:Y:S02]  /*11e50*/  PRMT R2, R13, 0x5410, R3 ;  /* 0x000054100d027816 */ /* 0x000fe40000000003 */
[----:B------:R-:W-:Y:S02]  /*11e60*/  PRMT R11, R11, 0x5410, R10 ;  /* 0x000054100b0b7816 */ /* 0x000fe4000000000a */
[----:B------:R-:W-:-:S02]  /*11e70*/  LOP3.LUT R9, R0, 0xff, RZ, 0xc0, !PT ;  /* 0x000000ff00097812 */ /* 0x000fc400078ec0ff */
[--C-:B------:R-:W-:Y:S02]  /*11e80*/  SHF.R.U32.HI R3, RZ, 0x10, R0.reuse ;  /* 0x00000010ff037819 */ /* 0x100fe40000011600 */
[----:B------:R-:W-:Y:S01]  /*11e90*/  SHF.R.U32.HI R10, RZ, 0x18, R0 ;  /* 0x00000018ff0a7819 */ /* 0x000fe20000011600 */
[--C-:B------:R-:W-:Y:S01]  /*11ea0*/  HSET2.LE.AND R0, R2, R12.reuse, PT ;  /* 0x0000000c02007233 */ /* 0x100fe20003803000 */
[----:B------:R-:W-:Y:S01]  /*11eb0*/  PRMT R8, R9, 0x5410, R8 ;  /* 0x0000541009087816 */ /* 0x000fe20000000008 */
[----:B------:R-:W-:Y:S01]  /*11ec0*/  HSET2.LE.AND R2, R11, R12, PT ;  /* 0x0000000c0b027233 */ /* 0x000fe20003803000 */
[----:B------:R-:W-:-:S03]  /*11ed0*/  LOP3.LUT R9, R3, 0xff, RZ, 0xc0, !PT ;  /* 0x000000ff03097812 */ /* 0x000fc600078ec0ff */
[----:B------:R-:W-:Y:S01]  /*11ee0*/  HSET2.LE.AND R3, R8, R12, PT ;  /* 0x0000000c08037233 */ /* 0x000fe20003803000 */
[----:B------:R-:W-:Y:S02]  /*11ef0*/  LOP3.LUT R11, R207, R2, RZ, 0xc0, !PT ;  /* 0x00000002cf0b7212 */ /* 0x000fe400078ec0ff */
[----:B------:R-:W-:Y:S02]  /*11f00*/  LOP3.LUT R2, R35, R218, R46, 0x96, !PT ;  /* 0x000000da23027212 */ /* 0x000fe400078e962e */
[----:B------:R-:W-:-:S03]  /*11f10*/  LOP3.LUT R8, R248, R3, RZ, 0xc0, !PT ;  /* 0x00000003f8087212 */ /* 0x000fc600078ec0ff */
[----:B------:R-:W-:Y:S01]  /*11f20*/  IMAD.WIDE.U32 R2, R2, -0x2daee0ad, RZ ;  /* 0xd2511f5302027825 */ /* 0x000fe200078e00ff */
[----:B------:R-:W-:Y:S01]  /*11f30*/  PRMT R9, R9, 0x5410, R10 ;  /* 0x0000541009097816 */ /* 0x000fe2000000000a */
[----:B-1----:R-:W-:Y:S01]  /*11f40*/  HMMA.16816.F32.BF16 R144, R4, R42, R116 ;  /* 0x0000002a0490723c */ /* 0x002fe20000041874 */
[----:B------:R-:W-:Y:S02]  /*11f50*/  LOP3.LUT R10, R208, R0, RZ, 0xc0, !PT ;  /* 0x00000000d00a7212 */ /* 0x000fe400078ec0ff */
[----:B------:R-:W-:Y:S02]  /*11f60*/  LOP3.LUT R0, R3, R249, R44, 0x96, !PT ;  /* 0x000000f903007212 */ /* 0x000fe400078e962c */
[----:B------:R-:W-:-:S03]  /*11f70*/  LOP3.LUT R3, R2, 0xffff, RZ, 0xc0, !PT ;  /* 0x0000ffff02037812 */ /* 0x000fc600078ec0ff */
[----:B------:R-:W-:Y:S01]  /*11f80*/  HMMA.16816.F32.BF16 R116, R4, R16, R112 ;  /* 0x000000100474723c */ /* 0x000fe20000041870 */
[----:B------:R-:W-:Y:S02]  /*11f90*/  LOP3.LUT R15, R2, 0xff, RZ, 0xc0, !PT ;  /* 0x000000ff020f7812 */ /* 0x000fe400078ec0ff */
[----:B------:R-:W-:Y:S01]  /*11fa0*/  SHF.R.U32.HI R14, RZ, 0x18, R2 ;  /* 0x00000018ff0e7819 */ /* 0x000fe20000011602 */
[----:B------:R-:W-:-:S04]  /*11fb0*/  HSET2.LE.AND R9, R9, R12, PT ;  /* 0x0000000c09097233 */ /* 0x000fc80003803000 */
[C---:B------:R-:W-:Y:S08]  /*11fc0*/  HMMA.16816.F32.BF16 R148, R4.reuse, R40, R132 ;  /* 0x000000280494723c */ /* 0x040ff00000041884 */
[C---:B------:R-:W-:Y:S08]  /*11fd0*/  HMMA.16816.F32.BF16 R112, R4.reuse, R18, R172 ;  /* 0x000000120470723c */ /* 0x040ff000000418ac */
[C---:B------:R-:W-:Y:S08]  /*11fe0*/  HMMA.16816.F32.BF16 R164, R4.reuse, R56, R124 ;  /* 0x0000003804a4723c */ /* 0x040ff0000004187c */
[C---:B------:R-:W-:Y:S08]  /*11ff0*/  HMMA.16816.F32.BF16 R160, R4.reuse, R58, R120 ;  /* 0x0000003a04a0723c */ /* 0x040ff00000041878 */
[C---:B------:R-:W-:Y:S08]  /*12000*/  HMMA.16816.F32.BF16 R128, R4.reuse, R26, R168 ;  /* 0x0000001a0480723c */ /* 0x040ff000000418a8 */
[C---:B------:R-:W-:Y:S08]  /*12010*/  HMMA.16816.F32.BF16 R100, R4.reuse, R20, R100 ;  /* 0x000000140464723c */ /* 0x040ff00000041864 */
[C---:B--2---:R-:W-:Y:S08]  /*12020*/  HMMA.16816.F32.BF16 R180, R4.reuse, R36, R180 ;  /* 0x0000002404b4723c */ /* 0x044ff000000418b4 */
[C---:B------:R-:W-:Y:S01]  /*12030*/  HMMA.16816.F32.BF16 R176, R4.reuse, R38, R176 ;  /* 0x0000002604b0723c */ /* 0x040fe200000418b0 */
[----:B------:R-:W-:Y:S01]  /*12040*/  LOP3.LUT R9, R209, R9, RZ, 0xc0, !PT ;  /* 0x00000009d1097212 */ /* 0x000fe200078ec0ff */
[----:B------:R-:W-:Y:S06]  /*12050*/  LDSM.16.MT88.4 R124, [R192+0xac00] ;  /* 0x00ac0000c07c783b */ /* 0x000fec0000004200 */
[C---:B------:R-:W-:Y:S01]  /*12060*/  HMMA.16816.F32.BF16 R132, R4.reuse, R24, R156 ;  /* 0x000000180484723c */ /* 0x040fe2000004189c */
[----:B------:R-:W-:Y:S01]  /*12070*/  LOP3.LUT R13, R0, 0xff, RZ, 0xc0, !PT ;  /* 0x000000ff000d7812 */ /* 0x000fe200078ec0ff */
[----:B------:R-:W1:Y:S06]  /*12080*/  LDSM.16.MT88.4 R156, [R192+0x9c00] ;  /* 0x009c0000c09c783b */ /* 0x000e6c0000004200 */
[----:B------:R-:W-:Y:S07]  /*12090*/  HMMA.16816.F32.BF16 R172, R4, R22, R184 ;  /* 0x0000001604ac723c */ /* 0x000fee00000418b8 */
[----:B------:R-:W-:-:S02]  /*120a0*/  SHF.R.U32.HI R4, RZ, 0x10, R2 ;  /* 0x00000010ff047819 */ /* 0x000fc40000011602 */
[----:B------:R-:W-:Y:S02]  /*120b0*/  LOP3.LUT R2, R0, 0xffff, RZ, 0xc0, !PT ;  /* 0x0000ffff00027812 */ /* 0x000fe400078ec0ff */
[----:B------:R-:W-:Y:S02]  /*120c0*/  SHF.R.U32.HI R6, RZ, 0x8, R3 ;  /* 0x00000008ff067819 */ /* 0x000fe40000011603 */
[----:B------:R-:W-:Y:S02]  /*120d0*/  LOP3.LUT R5, R4, 0xff, RZ, 0xc0, !PT ;  /* 0x000000ff04057812 */ /* 0x000fe400078ec0ff */
[----:B------:R-:W-:Y:S02]  /*120e0*/  SHF.R.U32.HI R3, RZ, 0x10, R0 ;  /* 0x00000010ff037819 */ /* 0x000fe40000011600 */
[----:B------:R-:W-:Y:S02]  /*120f0*/  SHF.R.U32.HI R4, RZ, 0x8, R2 ;  /* 0x00000008ff047819 */ /* 0x000fe40000011602 */
[----:B------:R-:W-:-:S02]  /*12100*/  PRMT R2, R15, 0x5410, R6 ;  /* 0x000054100f027816 */ /* 0x000fc40000000006 */
[----:B------:R-:W-:Y:S02]  /*12110*/  SHF.R.U32.HI R7, RZ, 0x18, R0 ;  /* 0x00000018ff077819 */ /* 0x000fe40000011600 */
[----:B------:R-:W-:Y:S01]  /*12120*/  LOP3.LUT R0, R3, 0xff, RZ, 0xc0, !PT ;  /* 0x000000ff03007812 */ /* 0x000fe200078ec0ff */
[--C-:B------:R-:W-:Y:S01]  /*12130*/  HSET2.LE.AND R2, R2, R12.reuse, PT ;  /* 0x0000000c02027233 */ /* 0x100fe20003803000 */
[----:B------:R-:W-:Y:S02]  /*12140*/  PRMT R3, R5, 0x5410, R14 ;  /* 0x0000541005037816 */ /* 0x000fe4000000000e */
[----:B------:R-:W-:Y:S01]  /*12150*/  PRMT R5, R13, 0x5410, R4 ;  /* 0x000054100d057816 */ /* 0x000fe20000000004 */
[----:B------:R-:W-:Y:S01]  /*12160*/  HMMA.16816.F32.BF16 R168, R8, R56, R108 ;  /* 0x0000003808a8723c */ /* 0x000fe2000004186c */
[----:B------:R-:W-:Y:S01]  /*12170*/  PRMT R4, R0, 0x5410, R7 ;  /* 0x0000541000047816 */ /* 0x000fe20000000007 */
[--C-:B------:R-:W-:Y:S01]  /*12180*/  HSET2.LE.AND R0, R3, R12.reuse, PT ;  /* 0x0000000c03007233 */ /* 0x100fe20003803000 */
[----:B------:R-:W2:Y:S01]  /*12190*/  LDSM.16.MT88.4 R108, [R194+0xac00] ;  /* 0x00ac0000c26c783b */ /* 0x000ea20000004200 */
[----:B------:R-:W-:-:S04]  /*121a0*/  HSET2.LE.AND R3, R5, R12, PT ;  /* 0x0000000c05037233 */ /* 0x000fc80003803000 */
[----:B------:R-:W-:Y:S01]  /*121b0*/  HMMA.16816.F32.BF16 R104, R8, R58, R104 ;  /* 0x0000003a0868723c */ /* 0x000fe20000041868 */
[----:B------:R-:W-:-:S07]  /*121c0*/  IMAD.MOV.U32 R5, RZ, RZ, R190 ;  /* 0x000000ffff057224 */ /* 0x000fce00078e00be */
[C---:B------:R-:W-:Y:S07]  /*121d0*/  HMMA.16816.F32.BF16 R56, R8.reuse, R42, R92 ;  /* 0x0000002a0838723c */ /* 0x040fee000004185c */
[----:B------:R-:W-:Y:S02]  /*121e0*/  LOP3.LUT R94, R203, R2, RZ, 0xc0, !PT ;  /* 0x00000002cb5e7212 */ /* 0x000fe400078ec0ff */
[----:B------:R-:W-:Y:S01]  /*121f0*/  LOP3.LUT R2, R55, R218, R200, 0x96, !PT ;  /* 0x000000da37027212 */ /* 0x000fe200078e96c8 */
[----:B------:R-:W-:Y:S01]  /*12200*/  HMMA.16816.F32.BF16 R152, R8, R40, R96 ;  /* 0x000000280898723c */ /* 0x000fe20000041860 */
[----:B------:R-:W-:Y:S01]  /*12210*/  LOP3.LUT R92, R205, R3, RZ, 0xc0, !PT ;  /* 0x00000003cd5c7212 */ /* 0x000fe200078ec0ff */
[----:B------:R-:W-:-:S02]  /*12220*/  HSET2.LE.AND R4, R4, R12, PT ;  /* 0x0000000c04047233 */ /* 0x000fc40003803000 */
[----:B------:R-:W-:-:S04]  /*12230*/  IMAD.WIDE.U32 R2, R2, -0x2daee0ad, RZ ;  /* 0xd2511f5302027825 */ /* 0x000fc800078e00ff */
[----:B------:R-:W-:Y:S01]  /*12240*/  HMMA.16816.F32.BF16 R40, R8, R26, R84 ;  /* 0x0000001a0828723c */ /* 0x000fe20000041854 */
[----:B------:R-:W-:-:S07]  /*12250*/  LOP3.LUT R95, R5, R0, RZ, 0xc0, !PT ;  /* 0x00000000055f7212 */ /* 0x000fce00078ec0ff */
[----:B------:R-:W-:Y:S01]  /*12260*/  HMMA.16816.F32.BF16 R136, R8, R24, R88 ;  /* 0x000000180888723c */ /* 0x000fe20000041858 */
[----:B------:R-:W-:-:S07]  /*12270*/  LOP3.LUT R0, R3, R249, R188, 0x96, !PT ;  /* 0x000000f903007212 */ /* 0x000fce00078e96bc */
[----:B------:R-:W-:Y:S01]  /*12280*/  HMMA.16816.F32.BF16 R84, R8, R36, R80 ;  /* 0x000000240854723c */ /* 0x000fe20000041850 */
[----:B------:R-:W3:Y:S01]  /*12290*/  LDSM.16.MT88.4 R80, [R192+0xbc00] ;  /* 0x00bc0000c050783b */ /* 0x000ee20000004200 */
[----:B------:R-:W-:-:S06]  /*122a0*/  LOP3.LUT R3, R2, 0xffff, RZ, 0xc0, !PT ;  /* 0x0000ffff02037812 */ /* 0x000fcc00078ec0ff */
[----:B------:R-:W-:Y:S01]  /*122b0*/  HMMA.16816.F32.BF16 R120, R8, R16, R76 ;  /* 0x000000100878723c */ /* 0x000fe2000004184c */
[----:B------:R-:W-:-:S07]  /*122c0*/  LOP3.LUT R93, R204, R4, RZ, 0xc0, !PT ;  /* 0x00000004cc5d7212 */ /* 0x000fce00078ec0ff */
[----:B------:R-:W-:Y:S01]  /*122d0*/  HMMA.16816.F32.BF16 R24, R8, R18, R72 ;  /* 0x000000120818723c */ /* 0x000fe20000041848 */
[----:B------:R-:W1:Y:S01]  /*122e0*/  LDSM.16.MT88.4 R16, [R194+0xbc00] ;  /* 0x00bc0000c210783b */ /* 0x000e620000004200 */
[--C-:B------:R-:W-:Y:S02]  /*122f0*/  SHF.R.U32.HI R4, RZ, 0x10, R2.reuse ;  /* 0x00000010ff047819 */ /* 0x100fe40000011602 */
[----:B------:R-:W-:-:S04]  /*12300*/  SHF.R.U32.HI R7, RZ, 0x18, R2 ;  /* 0x00000018ff077819 */ /* 0x000fc80000011602 */
[----:B------:R-:W-:Y:S01]  /*12310*/  HMMA.16816.F32.BF16 R64, R8, R20, R64 ;  /* 0x000000140840723c */ /* 0x000fe20000041840 */
[----:B------:R-:W-:Y:S02]  /*12320*/  SHF.R.U32.HI R3, RZ, 0x8, R3 ;  /* 0x00000008ff037819 */ /* 0x000fe40000011603 */
[----:B------:R-:W-:-:S05]  /*12330*/  LOP3.LUT R5, R4, 0xff, RZ, 0xc0, !PT ;  /* 0x000000ff04057812 */ /* 0x000fca00078ec0ff */
[----:B------:R-:W-:Y:S01]  /*12340*/  HMMA.16816.F32.BF16 R20, R8, R22, R68 ;  /* 0x000000160814723c */ /* 0x000fe20000041844 */
[----:B------:R-:W-:-:S07]  /*12350*/  LOP3.LUT R6, R0, 0xff, RZ, 0xc0, !PT ;  /* 0x000000ff00067812 */ /* 0x000fce00078ec0ff */
[----:B------:R-:W-:Y:S07]  /*12360*/  HMMA.16816.F32.BF16 R60, R8, R38, R60 ;  /* 0x00000026083c723c */ /* 0x000fee000004183c */
[----:B------:R-:W-:Y:S02]  /*12370*/  LOP3.LUT R8, R2, 0xff, RZ, 0xc0, !PT ;  /* 0x000000ff02087812 */ /* 0x000fe400078ec0ff */
[----:B------:R-:W-:-:S04]  /*12380*/  LOP3.LUT R2, R0, 0xffff, RZ, 0xc0, !PT ;  /* 0x0000ffff00027812 */ /* 0x000fc800078ec0ff */
[----:B------:R-:W-:Y:S02]  /*12390*/  SHF.R.U32.HI R4, RZ, 0x8, R2 ;  /* 0x00000008ff047819 */ /* 0x000fe40000011602 */
[----:B------:R-:W-:Y:S02]  /*123a0*/  PRMT R2, R8, 0x5410, R3 ;  /* 0x0000541008027816 */ /* 0x000fe40000000003 */
[----:B------:R-:W-:Y:S02]  /*123b0*/  SHF.R.U32.HI R3, RZ, 0x10, R0 ;  /* 0x00000010ff037819 */ /* 0x000fe40000011600 */
[----:B------:R-:W-:Y:S02]  /*123c0*/  PRMT R7, R5, 0x5410, R7 ;  /* 0x0000541005077816 */ /* 0x000fe40000000007 */
[----:B------:R-:W-:Y:S02]  /*123d0*/  PRMT R6, R6, 0x5410, R4 ;  /* 0x0000541006067816 */ /* 0x000fe40000000004 */
[----:B------:R-:W-:-:S02]  /*123e0*/  SHF.R.U32.HI R5, RZ, 0x18, R0 ;  /* 0x00000018ff057819 */ /* 0x000fc40000011600 */
[----:B------:R-:W-:-:S04]  /*123f0*/  LOP3.LUT R4, R3, 0xff, RZ, 0xc0, !PT ;  /* 0x000000ff03047812 */ /* 0x000fc800078ec0ff */
[----:B------:R-:W-:Y:S01]  /*12400*/  PRMT R4, R4, 0x5410, R5 ;  /* 0x0000541004047816 */ /* 0x000fe20000000005 */
[--C-:B------:R-:W-:Y:S02]  /*12410*/  HSET2.LE.AND R0, R2, R12.reuse, PT ;  /* 0x0000000c02007233 */ /* 0x100fe40003803000 */
[--C-:B------:R-:W-:Y:S02]  /*12420*/  HSET2.LE.AND R2, R7, R12.reuse, PT ;  /* 0x0000000c07027233 */ /* 0x100fe40003803000 */
[--C-:B------:R-:W-:Y:S02]  /*12430*/  HSET2.LE.AND R3, R6, R12.reuse, PT ;  /* 0x0000000c06037233 */ /* 0x100fe40003803000 */
[----:B------:R-:W-:Y:S01]  /*12440*/  HSET2.LE.AND R4, R4, R12, PT ;  /* 0x0000000c04047233 */ /* 0x000fe20003803000 */
[----:B------:R-:W-:Y:S02]  /*12450*/  LOP3.LUT R98, R211, R0, RZ, 0xc0, !PT ;  /* 0x00000000d3627212 */ /* 0x000fe400078ec0ff */
[----:B------:R-:W-:-:S02]  /*12460*/  LOP3.LUT R99, R210, R2, RZ, 0xc0, !PT ;  /* 0x00000002d2637212 */ /* 0x000fc400078ec0ff */
[----:B------:R-:W-:Y:S02]  /*12470*/  LOP3.LUT R96, R213, R3, RZ, 0xc0, !PT ;  /* 0x00000003d5607212 */ /* 0x000fe400078ec0ff */
[----:B------:R-:W-:Y:S01]  /*12480*/  LOP3.LUT R97, R212, R4, RZ, 0xc0, !PT ;  /* 0x00000004d4617212 */ /* 0x000fe200078ec0ff */
[----:B-1----:R-:W-:Y:S01]  /*12490*/  HMMA.16816.F32.BF16 R164, R92, R156, R164 ;  /* 0x0000009c5ca4723c */ /* 0x002fe200000418a4 */
[----:B------:R-:W-:-:S07]  /*124a0*/  IADD3 R200, P0, R48, -0x100, RZ ;  /* 0xffffff0030c87810 */ /* 0x000fce0007f1e0ff */
[----:B------:R-:W-:Y:S01]  /*124b0*/  HMMA.16816.F32.BF16 R160, R92, R158, R160 ;  /* 0x0000009e5ca0723c */ /* 0x000fe200000418a0 */
[----:B------:R-:W-:-:S07]  /*124c0*/  IADD3.X R201, R49, -0x1, RZ, P0, !PT ;  /* 0xffffffff31c97810 */ /* 0x000fce00007fe4ff */
[C---:B------:R-:W-:Y:S08]  /*124d0*/  HMMA.16816.F32.BF16 R148, R92.reuse, R140, R148 ;  /* 0x0000008c5c94723c */ /* 0x040ff00000041894 */
[C---:B------:R-:W-:Y:S08]  /*124e0*/  HMMA.16816.F32.BF16 R144, R92.reuse, R142, R144 ;  /* 0x0000008e5c90723c */ /* 0x040ff00000041890 */
[C---:B------:R-:W-:Y:S08]  /*124f0*/  HMMA.16816.F32.BF16 R132, R92.reuse, R124, R132 ;  /* 0x0000007c5c84723c */ /* 0x040ff00000041884 */
[C---:B------:R-:W-:Y:S08]  /*12500*/  HMMA.16816.F32.BF16 R128, R92.reuse, R126, R128 ;  /* 0x0000007e5c80723c */ /* 0x040ff00000041880 */
[C---:B--2---:R-:W-:Y:S08]  /*12510*/  HMMA.16816.F32.BF16 R116, R92.reuse, R108, R116 ;  /* 0x0000006c5c74723c */ /* 0x044ff00000041874 */
[C---:B------:R-:W-:Y:S08]  /*12520*/  HMMA.16816.F32.BF16 R112, R92.reuse, R110, R112 ;  /* 0x0000006e5c70723c */ /* 0x040ff00000041870 */
[C---:B---3--:R-:W-:Y:S08]  /*12530*/  HMMA.16816.F32.BF16 R72, R92.reuse, R80, R100 ;  /* 0x000000505c48723c */ /* 0x048ff00000041864 */
[----:B------:R-:W-:Y:S01]  /*12540*/  HMMA.16816.F32.BF16 R76, R92, R82, R172 ;  /* 0x000000525c4c723c */ /* 0x000fe200000418ac */
[----:B------:R-:W-:-:S02]  /*12550*/  IMAD.MOV.U32 R103, RZ, RZ, R252 ;  /* 0x000000ffff677224 */ /* 0x000fc400078e00fc */
[----:B------:R-:W-:-:S05]  /*12560*/  IMAD.MOV.U32 R102, RZ, RZ, R214 ;  /* 0x000000ffff667224 */ /* 0x000fca00078e00d6 */
[C---:B------:R-:W-:Y:S08]  /*12570*/  HMMA.16816.F32.BF16 R168, R96.reuse, R156, R168 ;  /* 0x0000009c60a8723c */ /* 0x040ff000000418a8 */
[C---:B------:R-:W-:Y:S08]  /*12580*/  HMMA.16816.F32.BF16 R152, R96.reuse, R140, R152 ;  /* 0x0000008c6098723c */ /* 0x040ff00000041898 */
[C---:B------:R-:W-:Y:S08]  /*12590*/  HMMA.16816.F32.BF16 R136, R96.reuse, R124, R136 ;  /* 0x0000007c6088723c */ /* 0x040ff00000041888 */
[C---:B------:R-:W-:Y:S08]  /*125a0*/  HMMA.16816.F32.BF16 R120, R96.reuse, R108, R120 ;  /* 0x0000006c6078723c */ /* 0x040ff00000041878 */
[----:B------:R-:W-:Y:S08]  /*125b0*/  HMMA.16816.F32.BF16 R68, R96, R80, R64 ;  /* 0x000000506044723c */ /* 0x000ff00000041840 */
[----:B------:R-:W-:Y:S08]  /*125c0*/  HMMA.16816.F32.BF16 R88, R92, R16, R180 ;  /* 0x000000105c58723c */ /* 0x000ff000000418b4 */
[C---:B------:R-:W-:Y:S08]  /*125d0*/  HMMA.16816.F32.BF16 R156, R96.reuse, R158, R104 ;  /* 0x0000009e609c723c */ /* 0x040ff00000041868 */
[----:B------:R-:W-:Y:S01]  /*125e0*/  HMMA.16816.F32.BF16 R140, R96, R142, R56 ;  /* 0x0000008e608c723c */ /* 0x000fe20000041838 */
[----:B------:R-:W-:-:S02]  /*125f0*/  IMAD.MOV.U32 R105, RZ, RZ, R250 ;  /* 0x000000ffff697224 */ /* 0x000fc400078e00fa */
[----:B------:R-:W-:-:S05]  /*12600*/  IMAD.MOV.U32 R104, RZ, RZ, R215 ;  /* 0x000000ffff687224 */ /* 0x000fca00078e00d7 */
        /* <DEDUP_REMOVED lines=8> */
[----:B----4-:R-:W2:Y:S01]  /*12690*/  LDL.64 R214, [R1+0x120] ;  /* 0x0001200001d67983 */ /* 0x010ea20000100a00 */
[----:B------:R-:W-:-:S04]  /*126a0*/  DEPBAR.LE SB0, 0x0 ;  /* 0x000080000000791a */ /* 0x000fc80000000000 */
[----:B------:R-:W3:Y:S04]  /*126b0*/  LDL R221, [R1+0x48] ;  /* 0x0000480001dd7983 */ /* 0x000ee80000100800 */
[----:B------:R-:W4:Y:S04]  /*126c0*/  LDL.64 R226, [R1+0x180] ;  /* 0x0001800001e27983 */ /* 0x000f280000100a00 */
[----:B------:R-:W4:Y:S01]  /*126d0*/  LDL.64 R216, [R1+0x188] ;  /* 0x0001880001d87983 */ /* 0x000f220000100a00 */
[----:B------:R-:W-:Y:S03]  /*126e0*/  WARPSYNC 0xffffffff ;  /* 0xffffffff00007948 */ /* 0x000fe60003800000 */
[----:B------:R-:W-:Y:S06]  /*126f0*/  BAR.SYNC.DEFER_BLOCKING 0x0 ;  /* 0x0000000000007b1d */ /* 0x000fec0000010000 */
[----:B-----5:R-:W-:Y:S04]  /*12700*/  @P4 STS [R202+0x9000], RZ ;  /* 0x009000ffca004388 */ /* 0x020fe80000000800 */
[----:B------:R-:W-:Y:S04]  /*12710*/  @P4 STS [R202+0x9004], RZ ;  /* 0x009004ffca004388 */ /* 0x000fe80000000800 */
[----:B------:R-:W-:Y:S01]  /*12720*/  @P4 STS.64 [R202+0x9008], RZ ;  /* 0x009008ffca004388 */ /* 0x000fe20000000a00 */
[----:B--2---:R-:W-:-:S02]  /*12730*/  SHF.L.U64.HI R2, R214, 0x6, R215 ;  /* 0x00000006d6027819 */ /* 0x004fc400000102d7 */
[----:B---3--:R-:W-:Y:S01]  /*12740*/  IADD3 R248, R221, -0x3, RZ ;  /* 0xfffffffdddf87810 */ /* 0x008fe20007ffe0ff */
[----:B------:R-:W-:-:S03]  /*12750*/  IMAD.SHL.U32 R0, R214, 0x40, RZ ;  /* 0x00000040d6007824 */ /* 0x000fc600078e00ff */
[----:B------:R-:W-:Y:S01]  /*12760*/  SHF.R.S32.HI R5, RZ, 0x1f, R248 ;  /* 0x0000001fff057819 */ /* 0x000fe200000114f8 */
[----:B------:R-:W-:Y:S02]  /*12770*/  IMAD R4, R2, R248, RZ ;  /* 0x000000f802047224 */ /* 0x000fe400078e02ff */
[----:B----4-:R-:W-:Y:S02]  /*12780*/  IMAD.MOV.U32 R3, RZ, RZ, R227 ;  /* 0x000000ffff037224 */ /* 0x010fe400078e00e3 */
[----:B------:R-:W-:-:S04]  /*12790*/  IMAD.MOV.U32 R2, RZ, RZ, R216 ;  /* 0x000000ffff027224 */ /* 0x000fc800078e00d8 */
[----:B------:R-:W-:-:S04]  /*127a0*/  IMAD.WIDE.U32 R2, R248, R0, R2 ;  /* 0x00000000f8027225 */ /* 0x000fc800078e0002 */
[----:B------:R-:W-:Y:S01]  /*127b0*/  IMAD R0, R5, R0, R4 ;  /* 0x0000000005007224 */ /* 0x000fe200078e0204 */
[----:B------:R-:W-:-:S03]  /*127c0*/  @!P4 LEA R14, P6, R2, R232, 0x1 ;  /* 0x000000e8020ec211 */ /* 0x000fc600078c08ff */
[----:B------:R-:W-:Y:S01]  /*127d0*/  IMAD.IADD R3, R3, 0x1, R0 ;  /* 0x0000000103037824 */ /* 0x000fe200078e0200 */
[CC--:B------:R-:W-:Y:S02]  /*127e0*/  @!P3 LEA R10, P1, R2.reuse, R232.reuse, 0x1 ;  /* 0x000000e8020ab211 */ /* 0x0c0fe400078208ff */
[----:B------:R-:W-:Y:S02]  /*127f0*/  @!P2 LEA R8, P0, R2, R232, 0x1 ;  /* 0x000000e80208a211 */ /* 0x000fe400078008ff */
[----:B------:R-:W-:Y:S02]  /*12800*/  LEA R0, P5, R214, R2, 0x5 ;  /* 0x00000002d6007211 */ /* 0x000fe400078a28ff */
[CCC-:B------:R-:W-:Y:S02]  /*12810*/  @!P4 LEA.HI.X R15, R2.reuse, R233.reuse, R3.reuse, 0x1, P6 ;  /* 0x000000e9020fc211 */ /* 0x1c0fe400030f0c03 */
[CCC-:B------:R-:W-:Y:S02]  /*12820*/  @!P3 LEA.HI.X R11, R2.reuse, R233.reuse, R3.reuse, 0x1, P1 ;  /* 0x000000e9020bb211 */ /* 0x1c0fe400008f0c03 */
[----:B------:R-:W-:Y:S01]  /*12830*/  @!P2 LEA.HI.X R9, R2, R233, R3, 0x1, P0 ;  /* 0x000000e90209a211 */ /* 0x000fe200000f0c03 */
[----:B------:R-:W-:Y:S01]  /*12840*/  @!PT LDS RZ, [RZ] ;  /* 0x00000000fffff984 */ /* 0x000fe20000000800 */
[----:B------:R-:W-:Y:S01]  /*12850*/  @!PT LDS RZ, [RZ] ;  /* 0x00000000fffff984 */ /* 0x000fe20000000800 */
[----:B------:R-:W-:Y:S01]  /*12860*/  @!PT LDS RZ, [RZ] ;  /* 0x00000000fffff984 */ /* 0x000fe20000000800 */
[----:B------:R1:W-:Y:S01]  /*12870*/  @!P4 LDGSTS.E.BYPASS.LTC128B.128 [R202+0x9000], [R14.64] ;  /* 0x090000000ecacfae */ /* 0x0003e2000b901d44 */
[----:B------:R-:W-:-:S02]  /*12880*/  @!P4 LEA R6, P0, R0, R232, 0x1 ;  /* 0x000000e80006c211 */ /* 0x000fc400078008ff */
[----:B------:R-:W-:Y:S02]  /*12890*/  LEA.HI.X R3, R214, R3, R215, 0x5, P5 ;  /* 0x00000003d6037211 */ /* 0x000fe400028f2cd7 */
[CC--:B------:R-:W-:Y:S01]  /*128a0*/  @!P3 LEA R4, P5, R0.reuse, R232.reuse, 0x1 ;  /* 0x000000e80004b211 */ /* 0x0c0fe200078a08ff */
[----:B------:R-:W-:Y:S01]  /*128b0*/  @P3 STS.128 [R202+0xa000], RZ ;  /* 0x00a000ffca003388 */ /* 0x000fe20000000c00 */
[C---:B------:R-:W-:Y:S02]  /*128c0*/  @!P2 LEA R2, P1, R0.reuse, R232, 0x1 ;  /* 0x000000e80002a211 */ /* 0x040fe400078208ff */
[CCC-:B------:R-:W-:Y:S01]  /*128d0*/  @!P4 LEA.HI.X R7, R0.reuse, R233.reuse, R3.reuse, 0x1, P0 ;  /* 0x000000e90007c211 */ /* 0x1c0fe200000f0c03 */
[----:B------:R-:W-:Y:S01]  /*128e0*/  @!PT LDS RZ, [RZ] ;  /* 0x00000000fffff984 */ /* 0x000fe20000000800 */
[----:B------:R-:W-:Y:S01]  /*128f0*/  @!PT LDS RZ, [RZ] ;  /* 0x00000000fffff984 */ /* 0x000fe20000000800 */
[----:B------:R-:W-:Y:S01]  /*12900*/  @!PT LDS RZ, [RZ] ;  /* 0x00000000fffff984 */ /* 0x000fe20000000800 */
[----:B------:R2:W-:Y:S01]  /*12910*/  @!P3 LDGSTS.E.BYPASS.LTC128B.128 [R202+0xa000], [R10.64+0x40] ;  /* 0x0a0000400acabfae */ /* 0x0005e2000b901d44 */
        /* <DEDUP_REMOVED lines=23> */
[----:B------:R-:W-:Y:S04]  /*12a90*/  LDSM.16.M88.4 R16, [R196+0x1000] ;  /* 0x00100000c410783b */ /* 0x000fe80000000200 */
[----:B------:R-:W1:Y:S04]  /*12aa0*/  LDSM.16.M88.4 R60, [R193+0x6800] ;  /* 0x00680000c13c783b */ /* 0x000e680000000200 */
[----:B------:R-:W4:Y:S04]  /*12ab0*/  LDSM.16.M88.4 R56, [R193+0x6c00] ;  /* 0x006c0000c138783b */ /* 0x000f280000000200 */
[----:B--2---:R-:W-:Y:S04]  /*12ac0*/  LDSM.16.M88.4 R8, [R197] ;  /* 0x00000000c508783b */ /* 0x004fe80000000200 */
[----:B---3--:R-:W-:Y:S04]  /*12ad0*/  LDSM.16.M88.4 R4, [R197+0x1000] ;  /* 0x00100000c504783b */ /* 0x008fe80000000200 */
[----:B------:R-:W2:Y:S04]  /*12ae0*/  LDSM.16.M88.4 R36, [R195+0x6800] ;  /* 0x00680000c324783b */ /* 0x000ea80000000200 */
[----:B------:R-:W3:Y:S04]  /*12af0*/  LDSM.16.M88.4 R24, [R195+0x6c00] ;  /* 0x006c0000c318783b */ /* 0x000ee80000000200 */
[----:B------:R-:W2:Y:S04]  /*12b00*/  LDSM.16.M88.4 R100, [R193+0x6000] ;  /* 0x00600000c164783b */ /* 0x000ea80000000200 */
[----:B------:R-:W3:Y:S04]  /*12b10*/  LDSM.16.M88.4 R64, [R193+0x6400] ;  /* 0x00640000c140783b */ /* 0x000ee80000000200 */
[----:B------:R-:W3:Y:S04]  /*12b20*/  LDSM.16.M88.4 R40, [R195+0x6400] ;  /* 0x00640000c328783b */ /* 0x000ee80000000200 */
[----:B------:R-:W3:Y:S01]  /*12b30*/  LDSM.16.M88.4 R44, [R195+0x6000] ;  /* 0x00600000c32c783b */ /* 0x000ee20000000200 */
[----:B-1----:R-:W-:Y:S03]  /*12b40*/  HMMA.16816.F32.BF16 R176, R16, R60, RZ ;  /* 0x0000003c10b0723c */ /* 0x002fe600000418ff */
[----:B------:R-:W1:Y:S04]  /*12b50*/  S2R R220, SR_TID.X ;  /* 0x0000000000dc7919 */ /* 0x000e680000002100 */
[----:B------:R-:W0:Y:S01]  /*12b60*/  LDGDEPBAR ;  /* 0x00000000000079af */ /* 0x000e220000000000 */
[-C--:B----4-:R-:W-:Y:S08]  /*12b70*/  HMMA.16816.F32.BF16 R172, R20, R56.reuse, RZ ;  /* 0x0000003814ac723c */ /* 0x090ff000000418ff */
[----:B------:R-:W-:Y:S08]  /*12b80*/  HMMA.16816.F32.BF16 R104, R16, R56, RZ ;  /* 0x000000381068723c */ /* 0x000ff000000418ff */
[----:B--2---:R-:W-:Y:S08]  /*12b90*/  HMMA.16816.F32.BF16 R228, R4, R36, R176 ;  /* 0x0000002404e4723c */ /* 0x004ff000000418b0 */
[-C--:B---3--:R-:W-:Y:S08]  /*12ba0*/  HMMA.16816.F32.BF16 R244, R8, R24.reuse, R172 ;  /* 0x0000001808f4723c */ /* 0x088ff000000418ac */
[----:B------:R-:W-:Y:S08]  /*12bb0*/  HMMA.16816.F32.BF16 R240, R4, R24, R104 ;  /* 0x0000001804f0723c */ /* 0x000ff00000041868 */
[-C--:B------:R-:W-:Y:S08]  /*12bc0*/  HMMA.16816.F32.BF16 R208, R20, R100.reuse, RZ ;  /* 0x0000006414d0723c */ /* 0x080ff000000418ff */
[----:B------:R-:W-:Y:S08]  /*12bd0*/  HMMA.16816.F32.BF16 R204, R16, R100, RZ ;  /* 0x0000006410cc723c */ /* 0x000ff000000418ff */
[-C--:B------:R-:W-:Y:S08]  /*12be0*/  HMMA.16816.F32.BF16 R188, R20, R64.reuse, RZ ;  /* 0x0000004014bc723c */ /* 0x080ff000000418ff */
[----:B------:R-:W-:Y:S08]  /*12bf0*/  HMMA.16816.F32.BF16 R184, R16, R64, RZ ;  /* 0x0000004010b8723c */ /* 0x000ff000000418ff */
[----:B------:R-:W-:Y:S08]  /*12c00*/  HMMA.16816.F32.BF16 R180, R20, R60, RZ ;  /* 0x0000003c14b4723c */ /* 0x000ff000000418ff */
[C---:B------:R-:W-:Y:S08]  /*12c10*/  HMMA.16816.F32.BF16 R176, R16.reuse, R102, RZ ;  /* 0x0000006610b0723c */ /* 0x040ff000000418ff */
[C---:B------:R-:W-:Y:S08]  /*12c20*/  HMMA.16816.F32.BF16 R172, R16.reuse, R66, RZ ;  /* 0x0000004210ac723c */ /* 0x040ff000000418ff */
[----:B------:R-:W-:Y:S08]  /*12c30*/  HMMA.16816.F32.BF16 R104, R16, R62, RZ ;  /* 0x0000003e1068723c */ /* 0x000ff000000418ff */
[C---:B------:R-:W-:Y:S08]  /*12c40*/  HMMA.16816.F32.BF16 R100, R20.reuse, R102, RZ ;  /* 0x000000661464723c */ /* 0x040ff000000418ff */
[C---:B------:R-:W-:Y:S08]  /*12c50*/  HMMA.16816.F32.BF16 R64, R20.reuse, R66, RZ ;  /* 0x000000421440723c */ /* 0x040ff000000418ff */
[----:B------:R-:W-:Y:S08]  /*12c60*/  HMMA.16816.F32.BF16 R60, R20, R62, RZ ;  /* 0x0000003e143c723c */ /* 0x000ff000000418ff */
[-C--:B------:R-:W-:Y:S08]  /*12c70*/  HMMA.16816.F32.BF16 R16, R16, R58.reuse, RZ ;  /* 0x0000003a1010723c */ /* 0x080ff000000418ff */
[----:B------:R-:W-:Y:S08]  /*12c80*/  HMMA.16816.F32.BF16 R20, R20, R58, RZ ;  /* 0x0000003a1414723c */ /* 0x000ff000000418ff */
[-C--:B------:R-:W-:Y:S08]  /*12c90*/  HMMA.16816.F32.BF16 R224, R8, R40.reuse, R188 ;  /* 0x0000002808e0723c */ /* 0x080ff000000418bc */
[----:B------:R-:W-:Y:S08]  /*12ca0*/  HMMA.16816.F32.BF16 R216, R4, R40, R184 ;  /* 0x0000002804d8723c */ /* 0x000ff000000418b8 */
[-C--:B------:R-:W-:Y:S08]  /*12cb0*/  HMMA.16816.F32.BF16 R208, R8, R44.reuse, R208 ;  /* 0x0000002c08d0723c */ /* 0x080ff000000418d0 */
[----:B------:R-:W-:Y:S08]  /*12cc0*/  HMMA.16816.F32.BF16 R204, R4, R44, R204 ;  /* 0x0000002c04cc723c */ /* 0x000ff000000418cc */
[----:B------:R-:W-:Y:S08]  /*12cd0*/  HMMA.16816.F32.BF16 R236, R8, R36, R180 ;  /* 0x0000002408ec723c */ /* 0x000ff000000418b4 */
        /* <DEDUP_REMOVED lines=9> */
[----:B------:R-:W-:Y:S01]  /*12d70*/  HMMA.16816.F32.BF16 R20, R8, R26, R20 ;  /* 0x0000001a0814723c */ /* 0x000fe20000041814 */
[----:B------:R-:W3:Y:S07]  /*12d80*/  LDSM.16.M88.4 R8, [R196+0x2000] ;  /* 0x00200000c408783b */ /* 0x000eee0000000200 */
[C---:B--2---:R-:W-:Y:S08]  /*12d90*/  HMMA.16816.F32.BF16 R180, R4.reuse, R16, R204 ;  /* 0x0000001004b4723c */ /* 0x044ff000000418cc */
[----:B------:R-:W-:Y:S08]  /*12da0*/  HMMA.16816.F32.BF16 R104, R4, R18, R176 ;  /* 0x000000120468723c */ /* 0x000ff000000418b0 */
[C---:B---3--:R-:W-:Y:S08]  /*12db0*/  HMMA.16816.F32.BF16 R172, R8.reuse, R16, R208 ;  /* 0x0000001008ac723c */ /* 0x048ff000000418d0 */
        /* <DEDUP_REMOVED lines=12> */
[C---:B--2---:R-:W-:Y:S08]  /*12e80*/  HMMA.16816.F32.BF16 R208, R4.reuse, R16, R240 ;  /* 0x0000001004d0723c */ /* 0x044ff000000418f0 */
[----:B------:R-:W-:Y:S01]  /*12e90*/  HMMA.16816.F32.BF16 R204, R4, R18, R212 ;  /* 0x0000001204cc723c */ /* 0x000fe200000418d4 */
[----:B------:R-:W-:Y:S07]  /*12ea0*/  LDSM.16.M88.4 R4, [R197+0x3000] ;  /* 0x00300000c504783b */ /* 0x000fee0000000200 */
[C---:B------:R-:W-:Y:S08]  /*12eb0*/  HMMA.16816.F32.BF16 R216, R8.reuse, R16, R244 ;  /* 0x0000001008d8723c */ /* 0x040ff000000418f4 */
[----:B------:R-:W-:Y:S01]  /*12ec0*/  HMMA.16816.F32.BF16 R20, R8, R18, R20 ;  /* 0x000000120814723c */ /* 0x000fe20000041814 */
[----:B------:R-:W2:Y:S04]  /*12ed0*/  LDSM.16.M88.4 R16, [R195+0x7000] ;  /* 0x00700000c310783b */ /* 0x000ea80000000200 */
[----:B------:R-:W3:Y:S03]  /*12ee0*/  LDSM.16.M88.4 R8, [R197+0x2000] ;  /* 0x00200000c508783b */ /* 0x000ee60000000200 */
[-C--:B--2---:R-:W-:Y:S08]  /*12ef0*/  HMMA.16816.F32.BF16 R236, R4, R16.reuse, R180 ;  /* 0x0000001004ec723c */ /* 0x084ff000000418b4 */
[----:B---3--:R-:W-:Y:S08]  /*12f00*/  HMMA.16816.F32.BF16 R172, R8, R16, R172 ;  /* 0x0000001008ac723c */ /* 0x008ff000000418ac */
[-C--:B------:R-:W-:Y:S08]  /*12f10*/  HMMA.16816.F32.BF16 R212, R4, R18.reuse, R104 ;  /* 0x0000001204d4723c */ /* 0x080ff00000041868 */
[----:B------:R-:W-:Y:S01]  /*12f20*/  HMMA.16816.F32.BF16 R180, R8, R18, R36 ;  /* 0x0000001208b4723c */ /* 0x000fe20000041824 */
[----:B------:R-:W2:Y:S07]  /*12f30*/  LDSM.16.M88.4 R16, [R195+0x7400] ;  /* 0x00740000c310783b */ /* 0x000eae0000000200 */
[-C--:B--2---:R-:W-:Y:S08]  /*12f40*/  HMMA.16816.F32.BF16 R188, R4, R16.reuse, R44 ;  /* 0x0000001004bc723c */ /* 0x084ff0000004182c */
[----:B------:R-:W-:Y:S08]  /*12f50*/  HMMA.16816.F32.BF16 R224, R8, R16, R56 ;  /* 0x0000001008e0723c */ /* 0x000ff00000041838 */
        /* <DEDUP_REMOVED lines=48> */
[----:B------:R-:W-:-:S05]  /*13260*/  LOP3.LUT R220, R220, 0x6, RZ, 0xc0, !PT ;  /* 0x00000006dcdc7812 */ /* 0x000fca00078ec0ff */
[----:B------:R-:W-:Y:S01]  /*13270*/  IMAD R0, R248, 0x40, R220 ;  /* 0x00000040f8007824 */ /* 0x000fe200078e02dc */
[-C--:B--2---:R-:W-:Y:S08]  /*13280*/  HMMA.16816.F32.BF16 R180, R8, R16.reuse, R224 ;  /* 0x0000001008b4723c */ /* 0x084ff000000418e0 */
[C---:B------:R-:W-:Y:S08]  /*13290*/  HMMA.16816.F32.BF16 R176, R4.reuse, R16, R188 ;  /* 0x0000001004b0723c */ /* 0x040ff000000418bc */
[-C--:B------:R-:W-:Y:S08]  /*132a0*/  HMMA.16816.F32.BF16 R204, R4, R18.reuse, R204 ;  /* 0x0000001204cc723c */ /* 0x080ff000000418cc */
[----:B------:R-:W-:Y:S01]  /*132b0*/  HMMA.16816.F32.BF16 R184, R8, R18, R184 ;  /* 0x0000001208b8723c */ /* 0x000fe200000418b8 */
[----:B------:R-:W1:Y:S01]  /*132c0*/  LDSM.16.M88.4 R16, [R195+0x8c00] ;  /* 0x008c0000c310783b */ /* 0x000e620000000200 */
[----:B------:R-:W2:Y:S01]  /*132d0*/  I2F R2, R0 ;  /* 0x0000000000027306 */ /* 0x000ea20000201400 */
[C---:B------:R-:W-:Y:S01]  /*132e0*/  IADD3 R15, R0.reuse, 0x10, RZ ;  /* 0x00000010000f7810 */ /* 0x040fe20007ffe0ff */
[----:B------:R-:W-:Y:S01]  /*132f0*/  IMAD.MOV.U32 R241, RZ, RZ, R221 ;  /* 0x000000fffff17224 */ /* 0x000fe200078e00dd */
[----:B------:R-:W-:Y:S01]  /*13300*/  IADD3 R13, R0, 0x18, RZ ;  /* 0x00000018000d7810 */ /* 0x000fe20007ffe0ff */
[----:B------:R-:W-:-:S04]  /*13310*/  DEPBAR.LE SB0, 0x0 ;  /* 0x000080000000791a */ /* 0x000fc80000000000 */
[CC--:B--2---:R-:W-:Y:S02]  /*13320*/  FFMA.FTZ R237, R2.reuse, R199.reuse, R36 ;  /* 0x000000c702ed7223 */ /* 0x0c4fe40000010024 */
[-C--:B------:R-:W-:Y:S01]  /*13330*/  FFMA.FTZ R236, R2, R199.reuse, R38 ;  /* 0x000000c702ec7223 */ /* 0x080fe20000010026 */
[-C--:B-1----:R-:W-:Y:S08]  /*13340*/  HMMA.16816.F32.BF16 R224, R4, R18.reuse, R100 ;  /* 0x0000001204e0723c */ /* 0x082ff00000041864 */
[----:B------:R-:W-:Y:S07]  /*13350*/  HMMA.16816.F32.BF16 R188, R8, R18, R20 ;  /* 0x0000001208bc723c */ /* 0x000fee0000041814 */
[----:B------:R-:W-:Y:S01]  /*13360*/  IADD3 R18, R0, 0x1, RZ ;  /* 0x0000000100127810 */ /* 0x000fe20007ffe0ff */
[----:B------:R-:W-:Y:S01]  /*13370*/  HMMA.16816.F32.BF16 R212, R4, R16, R216 ;  /* 0x0000001004d4723c */ /* 0x000fe200000418d8 */
[----:B------:R-:W-:-:S02]  /*13380*/  FFMA.FTZ R23, R2, R199, R24 ;  /* 0x000000c702177223 */ /* 0x000fc40000010018 */
[----:B------:R-:W1:Y:S05]  /*13390*/  I2F R5, R18 ;  /* 0x0000001200057306 */ /* 0x000e6a0000201400 */
[----:B------:R-:W-:Y:S01]  /*133a0*/  HMMA.16816.F32.BF16 R100, R8, R16, R60 ;  /* 0x000000100864723c */ /* 0x000fe2000004183c */
[----:B------:R-:W-:-:S06]  /*133b0*/  FFMA.FTZ R218, R2, R199, R26 ;  /* 0x000000c702da7223 */ /* 0x000fcc000001001a */
[C---:B------:R-:W-:Y:S02]  /*133c0*/  IADD3 R17, R0.reuse, 0x8, RZ ;  /* 0x0000000800117810 */ /* 0x040fe40007ffe0ff */
[C---:B------:R-:W-:Y:S01]  /*133d0*/  IADD3 R16, R0.reuse, 0x9, RZ ;  /* 0x0000000900107810 */ /* 0x040fe20007ffe0ff */
[----:B------:R-:W2:Y:S08]  /*133e0*/  I2F R2, R15 ;  /* 0x0000000f00027306 */ /* 0x000eb00000201400 */
[----:B------:R-:W3:Y:S08]  /*133f0*/  I2F R4, R17 ;  /* 0x0000001100047306 */ /* 0x000ef00000201400 */
[----:B------:R-:W4:Y:S01]  /*13400*/  I2F R3, R16 ;  /* 0x0000001000037306 */ /* 0x000f220000201400 */
[C---:B------:R-:W-:Y:S01]  /*13410*/  IADD3 R11, R0.reuse, 0x19, RZ ;  /* 0x00000019000b7810 */ /* 0x040fe20007ffe0ff */
[-C--:B-1----:R-:W-:Y:S01]  /*13420*/  FFMA.FTZ R63, R5, R199.reuse, R27 ;  /* 0x000000c7053f7223 */ /* 0x082fe2000001001b */
[----:B------:R-:W-:Y:S01]  /*13430*/  IADD3 R10, R0, 0x20, RZ ;  /* 0x00000020000a7810 */ /* 0x000fe20007ffe0ff */
[----:B--2---:R-:W-:-:S02]  /*13440*/  FFMA.FTZ R26, R2, R199, R64 ;  /* 0x000000c7021a7223 */ /* 0x004fc40000010040 */
[-C--:B------:R-:W-:Y:S02]  /*13450*/  FFMA.FTZ R66, R2, R199.reuse, R66 ;  /* 0x000000c702427223 */ /* 0x080fe40000010042 */
[CC--:B---3--:R-:W-:Y:S02]  /*13460*/  FFMA.FTZ R234, R4.reuse, R199.reuse, R44 ;  /* 0x000000c704ea7223 */ /* 0x0c8fe4000001002c */
[CC--:B------:R-:W-:Y:S02]  /*13470*/  FFMA.FTZ R34, R4.reuse, R199.reuse, R40 ;  /* 0x000000c704227223 */ /* 0x0c0fe40000010028 */
[CC--:B------:R-:W-:Y:S02]  /*13480*/  FFMA.FTZ R208, R4.reuse, R199.reuse, R42 ;  /* 0x000000c704d07223 */ /* 0x0c0fe4000001002a */
[-C--:B------:R-:W-:Y:S02]  /*13490*/  FFMA.FTZ R230, R4, R199.reuse, R46 ;  /* 0x000000c704e67223 */ /* 0x080fe4000001002e */
[CC--:B----4-:R-:W-:Y:S01]  /*134a0*/  FFMA.FTZ R27, R3.reuse, R199.reuse, R41 ;  /* 0x000000c7031b7223 */ /* 0x0d0fe20000010029 */
[----:B------:R-:W1:Y:S01]  /*134b0*/  I2F R4, R13 ;  /* 0x0000000d00047306 */ /* 0x000e620000201400 */
[----:B------:R-:W-:-:S02]  /*134c0*/  FFMA.FTZ R201, R3, R199, R43 ;  /* 0x000000c703c97223 */ /* 0x000fc4000001002b */
[CC--:B------:R-:W-:Y:S02]  /*134d0*/  FFMA.FTZ R229, R3.reuse, R199.reuse, R45 ;  /* 0x000000c703e57223 */ /* 0x0c0fe4000001002d */
[-C--:B------:R-:W-:Y:S02]  /*134e0*/  FFMA.FTZ R228, R3, R199.reuse, R47 ;  /* 0x000000c703e47223 */ /* 0x080fe4000001002f */
[CC--:B------:R-:W-:Y:S01]  /*134f0*/  FFMA.FTZ R221, R2.reuse, R199.reuse, R56 ;  /* 0x000000c702dd7223 */ /* 0x0c0fe20000010038 */
[----:B------:R-:W2:Y:S01]  /*13500*/  I2F R3, R11 ;  /* 0x0000000b00037306 */ /* 0x000ea20000201400 */
[----:B------:R-:W-:-:S07]  /*13510*/  FFMA.FTZ R220, R2, R199, R58 ;  /* 0x000000c702dc7223 */ /* 0x000fce000001003a */
[----:B------:R-:W3:Y:S01]  /*13520*/  I2F R2, R10 ;  /* 0x0000000a00027306 */ /* 0x000ee20000201400 */
[C---:B------:R-:W-:Y:S02]  /*13530*/  IADD3 R14, R0.reuse, 0x11, RZ ;  /* 0x00000011000e7810 */ /* 0x040fe40007ffe0ff */
[C---:B------:R-:W-:Y:S01]  /*13540*/  IADD3 R9, R0.reuse, 0x21, RZ ;  /* 0x0000002100097810 */ /* 0x040fe20007ffe0ff */
[CC--:B------:R-:W-:Y:S01]  /*13550*/  FFMA.FTZ R35, R5.reuse, R199.reuse, R25 ;  /* 0x000000c705237223 */ /* 0x0c0fe20000010019 */
[----:B------:R-:W-:Y:S01]  /*13560*/  IADD3 R8, R0, 0x28, RZ ;  /* 0x0000002800087810 */ /* 0x000fe20007ffe0ff */
[CC--:B------:R-:W-:Y:S02]  /*13570*/  FFMA.FTZ R235, R5.reuse, R199.reuse, R37 ;  /* 0x000000c705eb7223 */ /* 0x0c0fe40000010025 */
[-C--:B------:R-:W-:Y:S02]  /*13580*/  FFMA.FTZ R231, R5, R199.reuse, R39 ;  /* 0x000000c705e77223 */ /* 0x080fe40000010027 */
[----:B------:R-:W4:Y:S01]  /*13590*/  I2F R5, R14 ;  /* 0x0000000e00057306 */ /* 0x000f220000201400 */
[----:B-1----:R-:W-:-:S02]  /*135a0*/  FFMA.FTZ R211, R4, R199, R174 ;  /* 0x000000c704d37223 */ /* 0x002fc400000100ae */
[CC--:B--2---:R-:W-:Y:S02]  /*135b0*/  FFMA.FTZ R22, R3.reuse, R199.reuse, R105 ;  /* 0x000000c703167223 */ /* 0x0c4fe40000010069 */
[CC--:B------:R-:W-:Y:S02]  /*135c0*/  FFMA.FTZ R61, R3.reuse, R199.reuse, R107 ;  /* 0x000000c7033d7223 */ /* 0x0c0fe4000001006b */
[CC--:B------:R-:W-:Y:S02]  /*135d0*/  FFMA.FTZ R210, R3.reuse, R199.reuse, R173 ;  /* 0x000000c703d27223 */ /* 0x0c0fe400000100ad */
[-C--:B------:R-:W-:Y:S02]  /*135e0*/  FFMA.FTZ R209, R3, R199.reuse, R175 ;  /* 0x000000c703d17223 */ /* 0x080fe400000100af */
[CC--:B---3--:R-:W-:Y:S01]  /*135f0*/  FFMA.FTZ R21, R2.reuse, R199.reuse, R180 ;  /* 0x000000c702157223 */ /* 0x0c8fe200000100b4 */
[----:B------:R-:W1:Y:S01]  /*13600*/  I2F R3, R9 ;  /* 0x0000000900037306 */ /* 0x000e620000201400 */
[----:B------:R-:W-:-:S02]  /*13610*/  FFMA.FTZ R60, R2, R199, R182 ;  /* 0x000000c7023c7223 */ /* 0x000fc400000100b6 */
[CC--:B------:R-:W-:Y:S02]  /*13620*/  FFMA.FTZ R174, R2.reuse, R199.reuse, R176 ;  /* 0x000000c702ae7223 */ /* 0x0c0fe400000100b0 */
[----:B------:R-:W-:-:S03]  /*13630*/  FFMA.FTZ R203, R2, R199, R178 ;  /* 0x000000c702cb7223 */ /* 0x000fc600000100b2 */
[----:B------:R-:W2:Y:S01]  /*13640*/  I2F R2, R8 ;  /* 0x0000000800027306 */ /* 0x000ea20000201400 */
[----:B------:R-:W-:Y:S01]  /*13650*/  IADD3 R6, R0, 0x29, RZ ;  /* 0x0000002900067810 */ /* 0x000fe20007ffe0ff */
[-C--:B----4-:R-:W-:Y:S02]  /*13660*/  FFMA.FTZ R216, R5, R199.reuse, R59 ;  /* 0x000000c705d87223 */ /* 0x090fe4000001003b */
[-C--:B-1----:R-:W-:Y:S02]  /*13670*/  FFMA.FTZ R59, R3, R199.reuse, R183 ;  /* 0x000000c7033b7223 */ /* 0x082fe400000100b7 */
[CC--:B--2---:R-:W-:Y:S02]  /*13680*/  FFMA.FTZ R200, R2.reuse, R199.reuse, R204 ;  /* 0x000000c702c87223 */ /* 0x0c4fe400000100cc */
[CC--:B------:R-:W-:Y:S02]  /*13690*/  FFMA.FTZ R19, R2.reuse, R199.reuse, R184 ;  /* 0x000000c702137223 */ /* 0x0c0fe400000100b8 */
[----:B------:R-:W-:-:S02]  /*136a0*/  FFMA.FTZ R58, R2, R199, R186 ;  /* 0x000000c7023a7223 */ /* 0x000fc400000100ba */
[-C--:B------:R-:W-:Y:S02]  /*136b0*/  FFMA.FTZ R183, R2, R199.reuse, R206 ;  /* 0x000000c702b77223 */ /* 0x080fe400000100ce */
[----:B------:R-:W1:Y:S01]  /*136c0*/  I2F R2, R6 ;  /* 0x0000000600027306 */ /* 0x000e620000201400 */
[CC--:B------:R-:W-:Y:S02]  /*136d0*/  FFMA.FTZ R25, R5.reuse, R199.reuse, R65 ;  /* 0x000000c705197223 */ /* 0x0c0fe40000010041 */
[CC--:B------:R-:W-:Y:S02]  /*136e0*/  FFMA.FTZ R67, R5.reuse, R199.reuse, R67 ;  /* 0x000000c705437223 */ /* 0x0c0fe40000010043 */
[-C--:B------:R-:W-:Y:S01]  /*136f0*/  FFMA.FTZ R219, R5, R199.reuse, R57 ;  /* 0x000000c705db7223 */ /* 0x080fe20000010039 */
[----:B------:R-:W-:Y:S01]  /*13700*/  IADD3 R5, R0, 0x30, RZ ;  /* 0x0000003000057810 */ /* 0x000fe20007ffe0ff */
[CC--:B------:R-:W-:Y:S02]  /*13710*/  FFMA.FTZ R217, R4.reuse, R199.reuse, R172 ;  /* 0x000000c704d97223 */ /* 0x0c0fe400000100ac */
[----:B------:R-:W-:-:S02]  /*13720*/  FFMA.FTZ R62, R4, R199, R106 ;  /* 0x000000c7043e7223 */ /* 0x000fc4000001006a */
[CC--:B-1----:R-:W-:Y:S02]  /*13730*/  FFMA.FTZ R7, R2.reuse, R199.reuse, R185 ;  /* 0x000000c702077223 */ /* 0x0c2fe400000100b9 */
[CC--:B------:R-:W-:Y:S02]  /*13740*/  FFMA.FTZ R57, R2.reuse, R199.reuse, R187 ;  /* 0x000000c702397223 */ /* 0x0c0fe400000100bb */
[CC--:B------:R-:W-:Y:S02]  /*13750*/  FFMA.FTZ R172, R2.reuse, R199.reuse, R205 ;  /* 0x000000c702ac7223 */ /* 0x0c0fe400000100cd */
[-C--:B------:R-:W-:Y:S02]  /*13760*/  FFMA.FTZ R106, R2, R199.reuse, R207 ;  /* 0x000000c7026a7223 */ /* 0x080fe400000100cf */
[----:B------:R-:W1:Y:S01]  /*13770*/  I2F R2, R5 ;  /* 0x0000000500027306 */ /* 0x000e620000201400 */
[-C--:B------:R-:W-:Y:S01]  /*13780*/  FFMA.FTZ R24, R4, R199.reuse, R104 ;  /* 0x000000c704187223 */ /* 0x080fe20000010068 */
[----:B------:R-:W-:Y:S01]  /*13790*/  IADD3 R4, R0, 0x31, RZ ;  /* 0x0000003100047810 */ /* 0x000fe20007ffe0ff */
[----:B------:R-:W-:-:S02]  /*137a0*/  FFMA.FTZ R20, R3, R199, R181 ;  /* 0x000000c703147223 */ /* 0x000fc400000100b5 */
[CC--:B-1----:R-:W-:Y:S02]  /*137b0*/  FFMA.FTZ R47, R2.reuse, R199.reuse, R100 ;  /* 0x000000c7022f7223 */ /* 0x0c2fe40000010064 */
[CC--:B------:R-:W-:Y:S02]  /*137c0*/  FFMA.FTZ R56, R2.reuse, R199.reuse, R102 ;  /* 0x000000c702387223 */ /* 0x0c0fe40000010066 */
[CC--:B------:R-:W-:Y:S02]  /*137d0*/  FFMA.FTZ R105, R2.reuse, R199.reuse, R212 ;  /* 0x000000c702697223 */ /* 0x0c0fe400000100d4 */
[-C--:B------:R-:W-:Y:S02]  /*137e0*/  FFMA.FTZ R104, R2, R199.reuse, R214 ;  /* 0x000000c702687223 */ /* 0x080fe400000100d6 */
[----:B------:R-:W1:Y:S01]  /*137f0*/  I2F R2, R4 ;  /* 0x0000000400027306 */ /* 0x000e620000201400 */
[CC--:B------:R-:W-:Y:S02]  /*13800*/  FFMA.FTZ R181, R3.reuse, R199.reuse, R177 ;  /* 0x000000c703b57223 */ /* 0x0c0fe400000100b1 */
[----:B------:R-:W-:Y:S01]  /*13810*/  FFMA.FTZ R173, R3, R199, R179 ;  /* 0x000000c703ad7223 */ /* 0x000fe200000100b3 */
[----:B------:R-:W-:Y:S01]  /*13820*/  IADD3 R3, R0, 0x38, RZ ;  /* 0x0000003800037810 */ /* 0x000fe20007ffe0ff */
[----:B------:R-:W-:Y:S01]  /*13830*/  BAR.SYNC.DEFER_BLOCKING 0x0 ;  /* 0x0000000000007b1d */ /* 0x000fe20000010000 */
[----:B------:R-:W-:Y:S01]  /*13840*/  ISETP.GE.AND P1, PT, R16, R51, PT ;  /* 0x000000331000720c */ /* 0x000fe20003f26270 */
[----:B-1----:R-:W-:-:S02]  /*13850*/  FFMA.FTZ R46, R2, R199, R101 ;  /* 0x000000c7022e7223 */ /* 0x002fc40000010065 */
[CC--:B------:R-:W-:Y:S02]  /*13860*/  FFMA.FTZ R55, R2.reuse, R199.reuse, R103 ;  /* 0x000000c702377223 */ /* 0x0c0fe40000010067 */
[CC--:B------:R-:W-:Y:S02]  /*13870*/  FFMA.FTZ R103, R2.reuse, R199.reuse, R213 ;  /* 0x000000c702677223 */ /* 0x0c0fe400000100d5 */
[----:B------:R-:W-:Y:S02]  /*13880*/  FFMA.FTZ R101, R2, R199, R215 ;  /* 0x000000c702657223 */ /* 0x000fe400000100d7 */
[----:B------:R-:W1:Y:S01]  /*13890*/  I2F R2, R3 ;  /* 0x0000000300027306 */ /* 0x000e620000201400 */
[----:B------:R-:W-:Y:S02]  /*138a0*/  FSEL R42, R27, -INF , !P1 ;  /* 0xff8000001b2a7808 */ /* 0x000fe40004800000 */
[-C--:B------:R-:W-:Y:S02]  /*138b0*/  ISETP.GE.AND P1, PT, R11, R51.reuse, PT ;  /* 0x000000330b00720c */ /* 0x080fe40003f26270 */
[----:B------:R-:W-:-:S02]  /*138c0*/  ISETP.GE.AND P5, PT, R17, R51, PT ;  /* 0x000000331100720c */ /* 0x000fc40003fa6270 */
[----:B------:R-:W-:Y:S02]  /*138d0*/  FSEL R38, R22, -INF , !P1 ;  /* 0xff80000016267808 */ /* 0x000fe40004800000 */
[-C--:B------:R-:W-:Y:S02]  /*138e0*/  ISETP.GE.AND P1, PT, R6, R51.reuse, PT ;  /* 0x000000330600720c */ /* 0x080fe40003f26270 */
[----:B------:R-:W-:Y:S02]  /*138f0*/  ISETP.GE.AND P0, PT, R0, R51, PT ;  /* 0x000000330000720c */ /* 0x000fe40003f06270 */
[----:B------:R-:W-:Y:S01]  /*13900*/  FSEL R45, R34, -INF , !P5 ;  /* 0xff800000222d7808 */ /* 0x000fe20006800000 */
[CC--:B-1----:R-:W-:Y:S02]  /*13910*/  FFMA.FTZ R102, R2.reuse, R199.reuse, R224 ;  /* 0x000000c702667223 */ /* 0x0c2fe400000100e0 */
[CC--:B------:R-:W-:Y:S02]  /*13920*/  FFMA.FTZ R44, R2.reuse, R199.reuse, R188 ;  /* 0x000000c7022c7223 */ /* 0x0c0fe400000100bc */
[----:B------:R-:W-:-:S02]  /*13930*/  FFMA.FTZ R54, R2, R199, R190 ;  /* 0x000000c702367223 */ /* 0x000fc400000100be */
[----:B------:R-:W-:Y:S01]  /*13940*/  FFMA.FTZ R182, R2, R199, R226 ;  /* 0x000000c702b67223 */ /* 0x000fe200000100e2 */
[----:B------:R-:W-:Y:S02]  /*13950*/  IADD3 R2, R0, 0x39, RZ ;  /* 0x0000003900027810 */ /* 0x000fe40007ffe0ff */
[----:B------:R-:W-:Y:S02]  /*13960*/  FSEL R34, R7, -INF , !P1 ;  /* 0xff80000007227808 */ /* 0x000fe40004800000 */
[----:B------:R-:W1:Y:S01]  /*13970*/  I2F R7, R2 ;  /* 0x0000000200077306 */ /* 0x000e620000201400 */
[-C--:B------:R-:W-:Y:S02]  /*13980*/  ISETP.GE.AND P6, PT, R18, R51.reuse, PT ;  /* 0x000000331200720c */ /* 0x080fe40003fc6270 */
[----:B------:R-:W-:Y:S02]  /*13990*/  FSEL R23, R23, -INF , !P0 ;  /* 0xff80000017177808 */ /* 0x000fe40004000000 */
[----:B------:R-:W-:-:S02]  /*139a0*/  ISETP.GE.AND P0, PT, R15, R51, PT ;  /* 0x000000330f00720c */ /* 0x000fc40003f06270 */
[----:B------:R-:W-:Y:S02]  /*139b0*/  FSEL R43, R35, -INF , !P6 ;  /* 0xff800000232b7808 */ /* 0x000fe40007000000 */
[-C--:B------:R-:W-:Y:S02]  /*139c0*/  ISETP.GE.AND P6, PT, R14, R51.reuse, PT ;  /* 0x000000330e00720c */ /* 0x080fe40003fc6270 */
[-C--:B------:R-:W-:Y:S02]  /*139d0*/  ISETP.GE.AND P5, PT, R13, R51.reuse, PT ;  /* 0x000000330d00720c */ /* 0x080fe40003fa6270 */
[----:B------:R-:W-:Y:S02]  /*139e0*/  FSEL R41, R26, -INF , !P0 ;  /* 0xff8000001a297808 */ /* 0x000fe40004000000 */
[----:B------:R-:W-:Y:S02]  /*139f0*/  ISETP.GE.AND P0, PT, R10, R51, PT ;  /* 0x000000330a00720c */ /* 0x000fe40003f06270 */
[----:B------:R-:W-:-:S02]  /*13a00*/  FSEL R40, R25, -INF , !P6 ;  /* 0xff80000019287808 */ /* 0x000fc40007000000 */
[-C--:B------:R-:W-:Y:S02]  /*13a10*/  ISETP.GE.AND P6, PT, R9, R51.reuse, PT ;  /* 0x000000330900720c */ /* 0x080fe40003fc6270 */
[----:B------:R-:W-:Y:S02]  /*13a20*/  FSEL R39, R24, -INF , !P5 ;  /* 0xff80000018277808 */ /* 0x000fe40006800000 */
[-C--:B------:R-:W-:Y:S02]  /*13a30*/  ISETP.GE.AND P5, PT, R8, R51.reuse, PT ;  /* 0x000000330800720c */ /* 0x080fe40003fa6270 */
[----:B------:R-:W-:Y:S02]  /*13a40*/  FSEL R37, R21, -INF , !P0 ;  /* 0xff80000015257808 */ /* 0x000fe40004000000 */
[----:B------:R-:W-:Y:S02]  /*13a50*/  ISETP.GE.AND P0, PT, R5, R51, PT ;  /* 0x000000330500720c */ /* 0x000fe40003f06270 */
[----:B------:R-:W-:Y:S01]  /*13a60*/  FSEL R36, R20, -INF , !P6 ;  /* 0xff80000014247808 */ /* 0x000fe20007000000 */
[----:B-1----:R-:W-:Y:S01]  /*13a70*/  FFMA.FTZ R20, R7, R199, R189 ;  /* 0x000000c707147223 */ /* 0x002fe200000100bd */
[----:B------:R-:W-:-:S02]  /*13a80*/  ISETP.GE.AND P6, PT, R4, R51, PT ;  /* 0x000000330400720c */ /* 0x000fc40003fc6270 */
[----:B------:R-:W-:Y:S02]  /*13a90*/  FSEL R35, R19, -INF , !P5 ;  /* 0xff80000013237808 */ /* 0x000fe40006800000 */
[-C--:B------:R-:W-:Y:S02]  /*13aa0*/  ISETP.GE.AND P5, PT, R3, R51.reuse, PT ;  /* 0x000000330300720c */ /* 0x080fe40003fa6270 */
[----:B------:R-:W-:Y:S02]  /*13ab0*/  ISETP.GE.AND P1, PT, R2, R51, PT ;  /* 0x000000330200720c */ /* 0x000fe40003f26270 */
[----:B------:R-:W-:Y:S02]  /*13ac0*/  FSEL R27, R47, -INF , !P0 ;  /* 0xff8000002f1b7808 */ /* 0x000fe40004000000 */
[----:B------:R-:W-:Y:S02]  /*13ad0*/  ISETP.GE.AND P0, PT, R0, R50, PT ;  /* 0x000000320000720c */ /* 0x000fe40003f06270 */
[----:B------:R-:W-:-:S02]  /*13ae0*/  FSEL R26, R46, -INF , !P6 ;  /* 0xff8000002e1a7808 */ /* 0x000fc40007000000 */
[-C--:B------:R-:W-:Y:S02]  /*13af0*/  ISETP.GE.AND P6, PT, R18, R50.reuse, PT ;  /* 0x000000321200720c */ /* 0x080fe40003fc6270 */
[----:B------:R-:W-:Y:S02]  /*13b00*/  FSEL R25, R44, -INF , !P5 ;  /* 0xff8000002c197808 */ /* 0x000fe40006800000 */
[----:B------:R-:W-:Y:S02]  /*13b10*/  FSEL R24, R20, -INF , !P1 ;  /* 0xff80000014187808 */ /* 0x000fe40004800000 */
[-C--:B------:R-:W-:Y:S02]  /*13b20*/  ISETP.GE.AND P5, PT, R17, R50.reuse, PT ;  /* 0x000000321100720c */ /* 0x080fe40003fa6270 */
[----:B------:R-:W-:Y:S02]  /*13b30*/  ISETP.GE.AND P1, PT, R16, R50, PT ;  /* 0x000000321000720c */ /* 0x000fe40003f26270 */
[----:B------:R-:W-:-:S02]  /*13b40*/  FSEL R44, R218, -INF , !P0 ;  /* 0xff800000da2c7808 */ /* 0x000fc40004000000 */
[-C--:B------:R-:W-:Y:S02]  /*13b50*/  ISETP.GE.AND P0, PT, R15, R50.reuse, PT ;  /* 0x000000320f00720c */ /* 0x080fe40003f06270 */
[----:B------:R-:W-:Y:S02]  /*13b60*/  FSEL R63, R63, -INF , !P6 ;  /* 0xff8000003f3f7808 */ /* 0x000fe40007000000 */
[-C--:B------:R-:W-:Y:S02]  /*13b70*/  ISETP.GE.AND P6, PT, R14, R50.reuse, PT ;  /* 0x000000320e00720c */ /* 0x080fe40003fc6270 */
[----:B------:R-:W-:Y:S02]  /*13b80*/  FSEL R64, R208, -INF , !P5 ;  /* 0xff800000d0407808 */ /* 0x000fe40006800000 */
[----:B------:R-:W-:Y:S02]  /*13b90*/  FSEL R65, R201, -INF , !P1 ;  /* 0xff800000c9417808 */ /* 0x000fe40004800000 */
[----:B------:R-:W-:-:S02]  /*13ba0*/  ISETP.GE.AND P5, PT, R13, R50, PT ;  /* 0x000000320d00720c */ /* 0x000fc40003fa6270 */
[-C--:B------:R-:W-:Y:S02]  /*13bb0*/  ISETP.GE.AND P1, PT, R11, R50.reuse, PT ;  /* 0x000000320b00720c */ /* 0x080fe40003f26270 */
[----:B------:R-:W-:Y:S02]  /*13bc0*/  FSEL R66, R66, -INF , !P0 ;  /* 0xff80000042427808 */ /* 0x000fe40004000000 */
[-C--:B------:R-:W-:Y:S02]  /*13bd0*/  ISETP.GE.AND P0, PT, R10, R50.reuse, PT ;  /* 0x000000320a00720c */ /* 0x080fe40003f06270 */
[----:B------:R-:W-:Y:S02]  /*13be0*/  FSEL R67, R67, -INF , !P6 ;  /* 0xff80000043437808 */ /* 0x000fe40007000000 */
[----:B------:R-:W-:Y:S02]  /*13bf0*/  ISETP.GE.AND P6, PT, R9, R50, PT ;  /* 0x000000320900720c */ /* 0x000fe40003fc6270 */
[----:B------:R-:W-:-:S02]  /*13c00*/  FSEL R62, R62, -INF , !P5 ;  /* 0xff8000003e3e7808 */ /* 0x000fc40006800000 */
[----:B------:R-:W-:Y:S02]  /*13c10*/  FSEL R61, R61, -INF , !P1 ;  /* 0xff8000003d3d7808 */ /* 0x000fe40004800000 */
[-C--:B------:R-:W-:Y:S02]  /*13c20*/  ISETP.GE.AND P5, PT, R8, R50.reuse, PT ;  /* 0x000000320800720c */ /* 0x080fe40003fa6270 */
[-C--:B------:R-:W-:Y:S02]  /*13c30*/  ISETP.GE.AND P1, PT, R6, R50.reuse, PT ;  /* 0x000000320600720c */ /* 0x080fe40003f26270 */
[----:B------:R-:W-:Y:S02]  /*13c40*/  FSEL R60, R60, -INF , !P0 ;  /* 0xff8000003c3c7808 */ /* 0x000fe40004000000 */
[----:B------:R-:W-:Y:S01]  /*13c50*/  ISETP.GE.AND P0, PT, R5, R50, PT ;  /* 0x000000320500720c */ /* 0x000fe20003f06270 */
[----:B------:R-:W-:Y:S01]  /*13c60*/  FFMA.FTZ R19, R7, R199, R191 ;  /* 0x000000c707137223 */ /* 0x000fe200000100bf */
[----:B------:R-:W-:-:S02]  /*13c70*/  FSEL R59, R59, -INF , !P6 ;  /* 0xff8000003b3b7808 */ /* 0x000fc40007000000 */
[-C--:B------:R-:W-:Y:S02]  /*13c80*/  ISETP.GE.AND P6, PT, R4, R50.reuse, PT ;  /* 0x000000320400720c */ /* 0x080fe40003fc6270 */
[----:B------:R-:W-:Y:S02]  /*13c90*/  FSEL R58, R58, -INF , !P5 ;  /* 0xff8000003a3a7808 */ /* 0x000fe40006800000 */
[----:B------:R-:W-:Y:S02]  /*13ca0*/  FSEL R57, R57, -INF , !P1 ;  /* 0xff80000039397808 */ /* 0x000fe40004800000 */
[-C--:B------:R-:W-:Y:S02]  /*13cb0*/  ISETP.GE.AND P5, PT, R3, R50.reuse, PT ;  /* 0x000000320300720c */ /* 0x080fe40003fa6270 */
[----:B------:R-:W-:Y:S02]  /*13cc0*/  ISETP.GE.AND P1, PT, R2, R50, PT ;  /* 0x000000320200720c */ /* 0x000fe40003f26270 */
[----:B------:R-:W-:-:S02]  /*13cd0*/  FSEL R56, R56, -INF , !P0 ;  /* 0xff80000038387808 */ /* 0x000fc40004000000 */
[C---:B------:R-:W-:Y:S02]  /*13ce0*/  ISETP.GE.AND P0, PT, R0.reuse, R53, PT ;  /* 0x000000350000720c */ /* 0x040fe40003f06270 */
[----:B------:R-:W-:Y:S02]  /*13cf0*/  FSEL R50, R55, -INF , !P6 ;  /* 0xff80000037327808 */ /* 0x000fe40007000000 */
[-C--:B------:R-:W-:Y:S02]  /*13d00*/  ISETP.GE.AND P6, PT, R0, R52.reuse, PT ;  /* 0x000000340000720c */ /* 0x080fe40003fc6270 */
[----:B------:R-:W-:Y:S02]  /*13d10*/  FSEL R47, R54, -INF , !P5 ;  /* 0xff800000362f7808 */ /* 0x000fe40006800000 */
[----:B------:R-:W-:Y:S02]  /*13d20*/  FSEL R46, R19, -INF , !P1 ;  /* 0xff800000132e7808 */ /* 0x000fe40004800000 */
[----:B------:R-:W-:-:S02]  /*13d30*/  ISETP.GE.AND P1, PT, R18, R52, PT ;  /* 0x000000341200720c */ /* 0x000fc40003f26270 */
[----:B------:R-:W-:Y:S02]  /*13d40*/  FSEL R54, R237, -INF , !P0 ;  /* 0xff800000ed367808 */ /* 0x000fe40004000000 */
[CC--:B------:R-:W-:Y:S02]  /*13d50*/  ISETP.GE.AND P0, PT, R17.reuse, R53.reuse, PT ;  /* 0x000000351100720c */ /* 0x0c0fe40003f06270 */
[----:B------:R-:W-:Y:S02]  /*13d60*/  FSEL R19, R236, -INF , !P6 ;  /* 0xff800000ec137808 */ /* 0x000fe40007000000 */
[----:B------:R-:W-:Y:S02]  /*13d70*/  ISETP.GE.AND P5, PT, R18, R53, PT ;  /* 0x000000351200720c */ /* 0x000fe40003fa6270 */
[----:B------:R-:W-:Y:S02]  /*13d80*/  ISETP.GE.AND P6, PT, R17, R52, PT ;  /* 0x000000341100720c */ /* 0x000fe40003fc6270 */
[----:B------:R-:W-:-:S02]  /*13d90*/  FSEL R22, R231, -INF , !P1 ;  /* 0xff800000e7167808 */ /* 0x000fc40004800000 */
[----:B------:R-:W-:Y:S02]  /*13da0*/  ISETP.GE.AND P1, PT, R16, R52, PT ;  /* 0x000000341000720c */ /* 0x000fe40003f26270 */
[----:B------:R-:W-:Y:S02]  /*13db0*/  FSEL R180, R234, -INF , !P0 ;  /* 0xff800000eab47808 */ /* 0x000fe40004000000 */
[-C--:B------:R-:W-:Y:S02]  /*13dc0*/  ISETP.GE.AND P0, PT, R15, R53.reuse, PT ;  /* 0x000000350f00720c */ /* 0x080fe40003f06270 */
[----:B------:R-:W-:Y:S02]  /*13dd0*/  FSEL R107, R235, -INF , !P5 ;  /* 0xff800000eb6b7808 */ /* 0x000fe40006800000 */
[----:B------:R-:W-:Y:S02]  /*13de0*/  FSEL R21, R230, -INF , !P6 ;  /* 0xff800000e6157808 */ /* 0x000fe40007000000 */
[----:B------:R-:W-:-:S02]  /*13df0*/  ISETP.GE.AND P5, PT, R16, R53, PT ;  /* 0x000000351000720c */ /* 0x000fc40003fa6270 */
[-C--:B------:R-:W-:Y:S02]  /*13e00*/  ISETP.GE.AND P6, PT, R15, R52.reuse, PT ;  /* 0x000000340f00720c */ /* 0x080fe40003fc6270 */
[----:B------:R-:W-:Y:S02]  /*13e10*/  FSEL R20, R228, -INF , !P1 ;  /* 0xff800000e4147808 */ /* 0x000fe40004800000 */
[----:B------:R-:W-:Y:S02]  /*13e20*/  ISETP.GE.AND P1, PT, R14, R52, PT ;  /* 0x000000340e00720c */ /* 0x000fe40003f26270 */
[----:B------:R-:W-:Y:S02]  /*13e30*/  FSEL R178, R221, -INF , !P0 ;  /* 0xff800000ddb27808 */ /* 0x000fe40004000000 */
[----:B------:R-:W-:Y:S02]  /*13e40*/  ISETP.GE.AND P0, PT, R13, R53, PT ;  /* 0x000000350d00720c */ /* 0x000fe40003f06270 */
[----:B------:R-:W-:-:S02]  /*13e50*/  FSEL R179, R229, -INF , !P5 ;  /* 0xff800000e5b37808 */ /* 0x000fc40006800000 */
[----:B------:R-:W-:Y:S02]  /*13e60*/  FSEL R18, R220, -INF , !P6 ;  /* 0xff800000dc127808 */ /* 0x000fe40007000000 */
[----:B------:R-:W-:Y:S02]  /*13e70*/  ISETP.GE.AND P5, PT, R14, R53, PT ;  /* 0x000000350e00720c */ /* 0x000fe40003fa6270 */
[-C--:B------:R-:W-:Y:S02]  /*13e80*/  ISETP.GE.AND P6, PT, R13, R52.reuse, PT ;  /* 0x000000340d00720c */ /* 0x080fe40003fc6270 */
[----:B------:R-:W-:Y:S02]  /*13e90*/  FSEL R17, R216, -INF , !P1 ;  /* 0xff800000d8117808 */ /* 0x000fe40004800000 */
[----:B------:R-:W-:Y:S02]  /*13ea0*/  ISETP.GE.AND P1, PT, R11, R52, PT ;  /* 0x000000340b00720c */ /* 0x000fe40003f26270 */
[----:B------:R-:W-:-:S02]  /*13eb0*/  FSEL R176, R217, -INF , !P0 ;  /* 0xff800000d9b07808 */ /* 0x000fc40004000000 */
[CC--:B------:R-:W-:Y:S02]  /*13ec0*/  ISETP.GE.AND P0, PT, R10.reuse, R53.reuse, PT ;  /* 0x000000350a00720c */ /* 0x0c0fe40003f06270 */
[----:B------:R-:W-:Y:S02]  /*13ed0*/  FSEL R177, R219, -INF , !P5 ;  /* 0xff800000dbb17808 */ /* 0x000fe40006800000 */
        /* <DEDUP_REMOVED lines=22> */
[----:B------:R-:W-:Y:S02]  /*14040*/  FSEL R172, R172, -INF , !P5 ;  /* 0xff800000acac7808 */ /* 0x000fe40006800000 */
[----:B------:R-:W-:Y:S02]  /*14050*/  FSEL R9, R104, -INF , !P6 ;  /* 0xff80000068097808 */ /* 0x000fe40007000000 */
[-C--:B------:R-:W-:Y:S02]  /*14060*/  ISETP.GE.AND P5, PT, R4, R53.reuse, PT ;  /* 0x000000350400720c */ /* 0x080fe40003fa6270 */
[----:B------:R-:W-:Y:S02]  /*14070*/  ISETP.GE.AND P6, PT, R2, R53, PT ;  /* 0x000000350200720c */ /* 0x000fe40003fc6270 */
[----:B------:R-:W-:Y:S02]  /*14080*/  FSEL R53, R102, -INF , !P0 ;  /* 0xff80000066357808 */ /* 0x000fe40004000000 */
[----:B------:R-:W-:-:S02]  /*14090*/  ISETP.GE.AND P0, PT, R241, 0x4, PT ;  /* 0x00000004f100780c */ /* 0x000fc40003f06270 */
[-C--:B------:R-:W-:Y:S01]  /*140a0*/  ISETP.GE.AND P1, PT, R4, R52.reuse, PT ;  /* 0x000000340400720c */ /* 0x080fe20003f26270 */
[-C--:B------:R-:W-:Y:S01]  /*140b0*/  FFMA.FTZ R100, R7, R199.reuse, R225 ;  /* 0x000000c707647223 */ /* 0x080fe200000100e1 */
[----:B------:R-:W-:Y:S01]  /*140c0*/  FSEL R55, R103, -INF , !P5 ;  /* 0xff80000067377808 */ /* 0x000fe20006800000 */
[----:B------:R-:W-:Y:S01]  /*140d0*/  FFMA.FTZ R51, R7, R199, R227 ;  /* 0x000000c707337223 */ /* 0x000fe200000100e3 */
[----:B------:R-:W-:Y:S01]  /*140e0*/  FSEL R8, R101, -INF , !P1 ;  /* 0xff80000065087808 */ /* 0x000fe20004800000 */
[----:B------:R-:W-:Y:S01]  /*140f0*/  BSSY B1, `(.L_x_592) ;  /* 0x0000044000017945 */ /* 0x000fe20003800000 */
[-C--:B------:R-:W-:Y:S02]  /*14100*/  ISETP.GE.AND P5, PT, R3, R52.reuse, PT ;  /* 0x000000340300720c */ /* 0x080fe40003fa6270 */
[----:B------:R-:W-:Y:S02]  /*14110*/  ISETP.GE.AND P1, PT, R2, R52, PT ;  /* 0x000000340200720c */ /* 0x000fe40003f26270 */
[----:B------:R-:W-:-:S02]  /*14120*/  FSEL R52, R100, -INF , !P6 ;  /* 0xff80000064347808 */ /* 0x000fc40007000000 */
[----:B------:R-:W-:Y:S02]  /*14130*/  FSEL R7, R182, -INF , !P5 ;  /* 0xff800000b6077808 */ /* 0x000fe40006800000 */
[----:B------:R-:W-:Y:S01]  /*14140*/  FSEL R6, R51, -INF , !P1 ;  /* 0xff80000033067808 */ /* 0x000fe20004800000 */
[----:B------:R-:W-:Y:S05]  /*14150*/  @!P0 BRA `(.L_x_593) ;  /* 0x000003d000008947 */ /* 0x000fea0003800000 */
[----:B------:R-:W2:Y:S04]  /*14160*/  LDL.64 R244, [R1+0x178] ;  /* 0x0001780001f47983 */ /* 0x000ea80000100a00 */
[----:B------:R-:W2:Y:S04]  /*14170*/  LDL R240, [R1+0x170] ;  /* 0x0001700001f07983 */ /* 0x000ea80000100800 */
[----:B------:R-:W3:Y:S04]  /*14180*/  LDL R247, [R1+0x174] ;  /* 0x0001740001f77983 */ /* 0x000ee80000100800 */
[----:B------:R-:W4:Y:S04]  /*14190*/  LDL R242, [R1+0x190] ;  /* 0x0001900001f27983 */ /* 0x000f280000100800 */
[----:B------:R-:W5:Y:S01]  /*141a0*/  LDL R243, [R1+0x194] ;  /* 0x0001940001f37983 */ /* 0x000f620000100800 */
[----:B------:R-:W-:-:S04]  /*141b0*/  IADD3 R0, R241, -0x4, RZ ;  /* 0xfffffffcf1007810 */ /* 0x000fc80007ffe0ff */
[----:B------:R-:W-:Y:S01]  /*141c0*/  SHF.R.S32.HI R4, RZ, 0x1f, R0 ;  /* 0x0000001fff047819 */ /* 0x000fe20000011400 */
[----:B------:R1:W-:Y:S04]  /*141d0*/  @P4 STS [R202+0x6000], RZ ;  /* 0x006000ffca004388 */ /* 0x0003e80000000800 */
[----:B------:R1:W-:Y:S04]  /*141e0*/  @P4 STS [R202+0x6004], RZ ;  /* 0x006004ffca004388 */ /* 0x0003e80000000800 */
[----:B------:R1:W-:Y:S01]  /*141f0*/  @P4 STS.64 [R202+0x6008], RZ ;  /* 0x006008ffca004388 */ /* 0x0003e20000000a00 */
[----:B------:R-:W-:Y:S01]  /*14200*/  BSSY B0, `(.L_x_594) ;  /* 0x0000031000007945 */ /* 0x000fe20003800000 */
[----:B--2---:R-:W-:-:S04]  /*14210*/  IMAD.WIDE.U32 R2, R0, R240, R244 ;  /* 0x000000f000027225 */ /* 0x004fc800078e00f4 */
[----:B---3--:R-:W-:-:S04]  /*14220*/  IMAD R0, R247, R0, RZ ;  /* 0x00000000f7007224 */ /* 0x008fc800078e02ff */
[----:B------:R-:W-:Y:S01]  /*14230*/  IMAD R0, R4, R240, R0 ;  /* 0x000000f004007224 */ /* 0x000fe200078e0200 */
[----:B------:R-:W-:-:S03]  /*14240*/  @!P4 LEA R4, P1, R2, R222, 0x1 ;  /* 0x000000de0204c211 */ /* 0x000fc600078208ff */
[----:B------:R-:W-:-:S05]  /*14250*/  IMAD.IADD R0, R3, 0x1, R0 ;  /* 0x0000000103007824 */ /* 0x000fca00078e0200 */
        /* <DEDUP_REMOVED lines=15> */
[----:B----4-:R-:W-:-:S03]  /*14350*/  IADD3 R2, P1, R242, R2, RZ ;  /* 0x00000002f2027210 */ /* 0x010fc60007f3e0ff */
[----:B------:R-:W-:Y:S01]  /*14360*/  @!PT LDS RZ, [RZ] ;  /* 0x00000000fffff984 */ /* 0x000fe20000000800 */
[----:B------:R-:W-:Y:S01]  /*14370*/  @!PT LDS RZ, [RZ] ;  /* 0x00000000fffff984 */ /* 0x000fe20000000800 */
[----:B------:R-:W-:Y:S01]  /*14380*/  @!PT LDS RZ, [RZ] ;  /* 0x00000000fffff984 */ /* 0x000fe20000000800 */
[----:B------:R2:W-:Y:S02]  /*14390*/  @!P2 LDGSTS.E.BYPASS.LTC128B.128 [R202+0x8000], [R4.64+0x80] ;  /* 0x0800008004caafae */ /* 0x0005e4000b901d44 */
[----:B-----5:R-:W-:Y:S02]  /*143a0*/  IMAD.X R0, R243, 0x1, R0, P1 ;  /* 0x00000001f3007824 */ /* 0x020fe400008e0600 */
        /* <DEDUP_REMOVED lines=22> */
.L_x_595:
[----:B------:R-:W-:Y:S05]  /*14510*/  BSYNC B0 ;  /* 0x0000000000007941 */ /* 0x000fea0003800000 */
.L_x_594:
[----:B------:R-:W0:Y:S02]  /*14520*/  LDGDEPBAR ;  /* 0x00000000000079af */ /* 0x000e240000000000 */
.L_x_593:
[----:B------:R-:W-:Y:S05]  /*14530*/  BSYNC B1 ;  /* 0x0000000000017941 */ /* 0x000fea0003800000 */
.L_x_592:
[----:B------:R-:W2:Y:S04]  /*14540*/  LDL.LU.64 R2, [R1+0x18] ;  /* 0x0000180001027983 */ /* 0x000ea80000300a00 */
[----:B-1----:R-:W3:Y:S04]  /*14550*/  LDL.LU R4, [R1+0x8] ;  /* 0x0000080001047983 */ /* 0x002ee80000300800 */
[----:B------:R-:W4:Y:S04]  /*14560*/  LDL R100, [R1+0x118] ;  /* 0x0001180001647983 */ /* 0x000f280000100800 */
[----:B------:R-:W2:Y:S04]  /*14570*/  LDL.LU.64 R182, [R1+0x138] ;  /* 0x0001380001b67983 */ /* 0x000ea80000300a00 */
[----:B------:R-:W2:Y:S04]  /*14580*/  LDL.LU.64 R184, [R1+0x10] ;  /* 0x0000100001b87983 */ /* 0x000ea80000300a00 */
[----:B------:R-:W2:Y:S04]  /*14590*/  LDL R5, [R1+0x108] ;  /* 0x0001080001057983 */ /* 0x000ea80000100800 */
[----:B------:R-:W2:Y:S04]  /*145a0*/  LDL.LU.64 R188, [R1+0x40] ;  /* 0x0000400001bc7983 */ /* 0x000ea80000300a00 */
[----:B------:R-:W2:Y:S04]  /*145b0*/  LDL R187, [R1+0x10c] ;  /* 0x00010c0001bb7983 */ /* 0x000ea80000100800 */
[----:B------:R-:W2:Y:S04]  /*145c0*/  LDL R103, [R1+0x104] ;  /* 0x0001040001677983 */ /* 0x000ea80000100800 */
[----:B------:R-:W2:Y:S04]  /*145d0*/  LDL R101, [R1+0xfc] ;  /* 0x0000fc0001657983 */ /* 0x000ea80000100800 */
[----:B------:R-:W2:Y:S04]  /*145e0*/  LDL R105, [R1+0x114] ;  /* 0x0001140001697983 */ /* 0x000ea80000100800 */
[----:B------:R-:W2:Y:S04]  /*145f0*/  LDL R102, [R1+0x100] ;  /* 0x0001000001667983 */ /* 0x000ea80000100800 */
[----:B------:R-:W2:Y:S04]  /*14600*/  LDL R186, [R1+0xf8] ;  /* 0x0000f80001ba7983 */ /* 0x000ea80000100800 */
[----:B------:R-:W2:Y:S04]  /*14610*/  LDL R190, [R1+0x11c] ;  /* 0x00011c0001be7983 */ /* 0x000ea80000100800 */
[----:B------:R-:W-:Y:S04]  /*14620*/  STL [R1+0x220], R48 ;  /* 0x0002203001007387 */ /* 0x000fe80000100800 */
[----:B------:R-:W-:Y:S04]  /*14630*/  STL [R1+0x21c], R49 ;  /* 0x00021c3101007387 */ /* 0x000fe80000100800 */
[----:B------:R-:W-:Y:S04]  /*14640*/  STL [R1+0x218], R192 ;  /* 0x000218c001007387 */ /* 0x000fe80000100800 */
[----:B------:R-:W-:Y:S04]  /*14650*/  STL [R1+0x214], R194 ;  /* 0x000214c201007387 */ /* 0x000fe80000100800 */
[----:B------:R-:W-:Y:S04]  /*14660*/  STL [R1+0x210], R12 ;  /* 0x0002100c01007387 */ /* 0x000fe80000100800 */
[----:B------:R-:W-:Y:S04]  /*14670*/  STL.64 [R1+0x208], R32 ;  /* 0x0002082001007387 */ /* 0x000fe80000100a00 */
[----:B------:R-:W-:Y:S04]  /*14680*/  STL.64 [R1+0x200], R30 ;  /* 0x0002001e01007387 */ /* 0x000fe80000100a00 */
[----:B------:R-:W-:Y:S04]  /*14690*/  STL.64 [R1+0x1f8], R28 ;  /* 0x0001f81c01007387 */ /* 0x000fe80000100a00 */
[----:B------:R-:W-:Y:S04]  /*146a0*/  STL [R1+0x1e4], R233 ;  /* 0x0001e4e901007387 */ /* 0x000fe80000100800 */
        /* <DEDUP_REMOVED lines=8> */
[----:B------:R-:W-:Y:S01]  /*14730*/  STL [R1+0x1c0], R193 ;  /* 0x0001c0c101007387 */ /* 0x000fe20000100800 */
[----:B---3--:R-:W-:-:S04]  /*14740*/  FMNMX.FTZ R104, R4, R19, !PT ;  /* 0x0000001304687209 */ /* 0x008fc80007810000 */
        /* <DEDUP_REMOVED lines=15> */
[----:B------:R-:W1:Y:S02]  /*14840*/  SHFL.BFLY PT, R0, R104, 0x2, 0x1f ;  /* 0x0c401f0068007f89 */ /* 0x000e6400000e0000 */
[----:B-1----:R-:W-:-:S05]  /*14850*/  FMNMX.FTZ R104, R104, R0, !PT ;  /* 0x0000000068687209 */ /* 0x002fca0007810000 */
[----:B------:R-:W1:Y:S01]  /*14860*/  SHFL.BFLY PT, R0, R104, 0x1, 0x1f ;  /* 0x0c201f0068007f89 */ /* 0x000e6200000e0000 */
[----:B--2---:R-:W-:Y:S02]  /*14870*/  IMAD.MOV.U32 R210, RZ, RZ, R2 ;  /* 0x000000ffffd27224 */ /* 0x004fe400078e0002 */
[----:B------:R-:W-:Y:S02]  /*14880*/  IMAD.MOV.U32 R211, RZ, RZ, R3 ;  /* 0x000000ffffd37224 */ /* 0x000fe400078e0003 */
[----:B------:R-:W-:Y:S02]  /*14890*/  IMAD.U32 R2, RZ, RZ, UR6 ;  /* 0x00000006ff027e24 */ /* 0x000fe4000f8e00ff */
[----:B------:R-:W-:Y:S01]  /*148a0*/  IMAD.U32 R3, RZ, RZ, UR7 ;  /* 0x00000007ff037e24 */ /* 0x000fe2000f8e00ff */
[----:B-1----:R-:W-:-:S04]  /*148b0*/  FMNMX.FTZ R104, R104, R0, !PT ;  /* 0x0000000068687209 */ /* 0x002fc80007810000 */
[----:B------:R-:W-:-:S04]  /*148c0*/  FSETP.NEU.FTZ.AND P1, PT, R104, -INF , PT ;  /* 0xff8000006800780b */ /* 0x000fc80003f3d000 */
[----:B------:R-:W-:-:S05]  /*148d0*/  FSEL R0, R104, RZ, P1 ;  /* 0x000000ff68007208 */ /* 0x000fca0000800000 */
[----:B------:R-:W-:Y:S02]  /*148e0*/  FADD.FTZ R4, R4, -R0 ;  /* 0x8000000004047221 */ /* 0x000fe40000010000 */
[----:B------:R-:W2:Y:S01]  /*148f0*/  LD.E R0, [R2.64+0xdc] ;  /* 0x0000dc0402007980 */ /* 0x000ea2000c101900 */
[----:B------:R-:W-:Y:S02]  /*14900*/  IMAD.MOV.U32 R206, RZ, RZ, R187 ;  /* 0x000000ffffce7224 */ /* 0x000fe400078e00bb */
[----:B------:R-:W-:Y:S02]  /*14910*/  IMAD.MOV.U32 R187, RZ, RZ, R103 ;  /* 0x000000ffffbb7224 */ /* 0x000fe400078e0067 */
[----:B------:R-:W-:Y:S02]  /*14920*/  IMAD.MOV.U32 R103, RZ, RZ, R101 ;  /* 0x000000ffff677224 */ /* 0x000fe400078e0065 */
[----:B------:R-:W3:Y:S01]  /*14930*/  LDL.LU R101, [R1+0x140] ;  /* 0x0001400001657983 */ /* 0x000ee20000300800 */
[----:B------:R-:W-:-:S02]  /*14940*/  IMAD.MOV.U32 R209, RZ, RZ, R105 ;  /* 0x000000ffffd17224 */ /* 0x000fc400078e0069 */
[----:B------:R-:W-:-:S04]  /*14950*/  IMAD.MOV.U32 R105, RZ, RZ, R102 ;  /* 0x000000ffff697224 */ /* 0x000fc800078e0066 */
[----:B------:R-:W-:Y:S01]  /*14960*/  IMAD.MOV.U32 R229, RZ, RZ, R105 ;  /* 0x000000ffffe57224 */ /* 0x000fe200078e0069 */
[----:B------:R-:W-:-:S04]  /*14970*/  FMNMX.FTZ R105, R250, R23, !PT ;  /* 0x00000017fa697209 */ /* 0x000fc80007810000 */
[----:B------:R-:W-:-:S04]  /*14980*/  FMNMX.FTZ R105, R43, R105, !PT ;  /* 0x000000692b697209 */ /* 0x000fc80007810000 */
[----:B------:R-:W-:-:S04]  /*14990*/  FMNMX.FTZ R105, R45, R105, !PT ;  /* 0x000000692d697209 */ /* 0x000fc80007810000 */
[----:B------:R-:W-:-:S04]  /*149a0*/  FMNMX.FTZ R105, R42, R105, !PT ;  /* 0x000000692a697209 */ /* 0x000fc80007810000 */
[----:B------:R-:W-:-:S04]  /*149b0*/  FMNMX.FTZ R105, R41, R105, !PT ;  /* 0x0000006929697209 */ /* 0x000fc80007810000 */
[----:B------:R-:W-:Y:S01]  /*149c0*/  FMNMX.FTZ R105, R40, R105, !PT ;  /* 0x0000006928697209 */ /* 0x000fe20007810000 */
[----:B----4-:R-:W-:-:S03]  /*149d0*/  IMAD.MOV.U32 R102, RZ, RZ, R100 ;  /* 0x000000ffff667224 */ /* 0x010fc600078e0064 */
[----:B------:R-:W-:Y:S01]  /*149e0*/  FMNMX.FTZ R105, R39, R105, !PT ;  /* 0x0000006927697209 */ /* 0x000fe20007810000 */
[----:B------:R-:W-:Y:S02]  /*149f0*/  IMAD.MOV.U32 R207, RZ, RZ, R186 ;  /* 0x000000ffffcf7224 */ /* 0x000fe400078e00ba */
[----:B------:R-:W-:Y:S02]  /*14a00*/  IMAD.MOV.U32 R212, RZ, RZ, R184 ;  /* 0x000000ffffd47224 */ /* 0x000fe400078e00b8 */
[----:B------:R-:W-:Y:S02]  /*14a10*/  IMAD.MOV.U32 R213, RZ, RZ, R185 ;  /* 0x000000ffffd57224 */ /* 0x000fe400078e00b9 */
[----:B------:R-:W-:Y:S02]  /*14a20*/  IMAD.MOV.U32 R214, RZ, RZ, R182 ;  /* 0x000000ffffd67224 */ /* 0x000fe400078e00b6 */
[----:B------:R-:W-:Y:S01]  /*14a30*/  IMAD.MOV.U32 R215, RZ, RZ, R183 ;  /* 0x000000ffffd77224 */ /* 0x000fe200078e00b7 */
[----:B------:R-:W-:-:S04]  /*14a40*/  FMNMX.FTZ R105, R38, R105, !PT ;  /* 0x0000006926697209 */ /* 0x000fc80007810000 */
[----:B------:R-:W-:-:S04]  /*14a50*/  FMNMX.FTZ R105, R37, R105, !PT ;  /* 0x0000006925697209 */ /* 0x000fc80007810000 */
[----:B------:R-:W-:-:S04]  /*14a60*/  FMNMX.FTZ R105, R36, R105, !PT ;  /* 0x0000006924697209 */ /* 0x000fc80007810000 */
[----:B------:R-:W-:-:S04]  /*14a70*/  FMNMX.FTZ R105, R35, R105, !PT ;  /* 0x0000006923697209 */ /* 0x000fc80007810000 */
[----:B------:R-:W-:Y:S01]  /*14a80*/  FMNMX.FTZ R105, R34, R105, !PT ;  /* 0x0000006922697209 */ /* 0x000fe20007810000 */
[----:B------:R-:W-:-:S03]  /*14a90*/  IMAD.MOV.U32 R217, RZ, RZ, R206 ;  /* 0x000000ffffd97224 */ /* 0x000fc600078e00ce */
[----:B------:R-:W-:Y:S01]  /*14aa0*/  FMNMX.FTZ R105, R27, R105, !PT ;  /* 0x000000691b697209 */ /* 0x000fe20007810000 */
[----:B------:R-:W-:Y:S02]  /*14ab0*/  IMAD.MOV.U32 R216, RZ, RZ, R207 ;  /* 0x000000ffffd87224 */ /* 0x000fe400078e00cf */
[----:B------:R-:W-:Y:S01]  /*14ac0*/  IMAD.MOV.U32 R234, RZ, RZ, R210 ;  /* 0x000000ffffea7224 */ /* 0x000fe200078e00d2 */
[----:B------:R-:W-:Y:S01]  /*14ad0*/  FMNMX.FTZ R105, R26, R105, !PT ;  /* 0x000000691a697209 */ /* 0x000fe20007810000 */
[----:B------:R-:W-:Y:S01]  /*14ae0*/  STL [R1+0x1e8], R104 ;  /* 0x0001e86801007387 */ /* 0x000fe20000100800 */
[----:B------:R-:W-:Y:S02]  /*14af0*/  IMAD.MOV.U32 R236, RZ, RZ, R214 ;  /* 0x000000ffffec7224 */ /* 0x000fe400078e00d6 */
[----:B------:R-:W-:Y:S01]  /*14b00*/  FMNMX.FTZ R105, R25, R105, !PT ;  /* 0x0000006919697209 */ /* 0x000fe20007810000 */
[----:B------:R-:W-:Y:S02]  /*14b10*/  IMAD.MOV.U32 R237, RZ, RZ, R215 ;  /* 0x000000ffffed7224 */ /* 0x000fe400078e00d7 */
[----:B------:R-:W-:Y:S01]  /*14b20*/  IMAD.MOV.U32 R235, RZ, RZ, R211 ;  /* 0x000000ffffeb7224 */ /* 0x000fe200078e00d3 */
[----:B------:R-:W-:Y:S01]  /*14b30*/  FMNMX.FTZ R105, R24, R105, !PT ;  /* 0x0000006918697209 */ /* 0x000fe20007810000 */
[----:B------:R-:W-:-:S02]  /*14b40*/  IMAD.MOV.U32 R220, RZ, RZ, R103 ;  /* 0x000000ffffdc7224 */ /* 0x000fc400078e0067 */
[----:B------:R-:W-:Y:S02]  /*14b50*/  IMAD.MOV.U32 R103, RZ, RZ, R5 ;  /* 0x000000ffff677224 */ /* 0x000fe400078e0005 */
[----:B------:R-:W-:Y:S02]  /*14b60*/  IMAD.MOV.U32 R228, RZ, RZ, R190 ;  /* 0x000000ffffe47224 */ /* 0x000fe400078e00be */
[----:B------:R-:W-:Y:S02]  /*14b70*/  IMAD.MOV.U32 R221, RZ, RZ, R187 ;  /* 0x000000ffffdd7224 */ /* 0x000fe400078e00bb */
[----:B------:R-:W-:Y:S02]  /*14b80*/  IMAD.MOV.U32 R244, RZ, RZ, R188 ;  /* 0x000000fffff47224 */ /* 0x000fe400078e00bc */
[----:B------:R-:W-:Y:S02]  /*14b90*/  IMAD.MOV.U32 R245, RZ, RZ, R189 ;  /* 0x000000fffff57224 */ /* 0x000fe400078e00bd */
        /* <DEDUP_REMOVED lines=17> */
[----:B------:R-:W-:Y:S02]  /*14cb0*/  FFMA.FTZ R208, R6, R0, -R2 ;  /* 0x0000000006d07223 */ /* 0x000fe40000010802 */
[----:B------:R-:W-:-:S06]  /*14cc0*/  FMUL.FTZ R2, R0, R4 ;  /* 0x0000000400027220 */ /* 0x000fcc0000410000 */
[----:B------:R-:W1:Y:S08]  /*14cd0*/  MUFU.EX2 R2, R2 ;  /* 0x0000000200027308 */ /* 0x000e700000000800 */
[----:B------:R-:W3:Y:S01]  /*14ce0*/  MUFU.EX2 R201, R19 ;  /* 0x0000001300c97308 */ /* 0x000ee20000000800 */
[-C--:B-1----:R-:W-:Y:S02]  /*14cf0*/  FMUL.FTZ R206, R166, R2.reuse ;  /* 0x00000002a6ce7220 */ /* 0x082fe40000410000 */
[----:B------:R-:W-:-:S02]  /*14d00*/  FMUL.FTZ R207, R167, R2 ;  /* 0x00000002a7cf7220 */ /* 0x000fc40000410000 */
[-C--:B------:R-:W-:Y:S01]  /*14d10*/  FMUL.FTZ R210, R162, R2.reuse ;  /* 0x00000002a2d27220 */ /* 0x080fe20000410000 */
[----:B------:R-:W-:Y:S01]  /*14d20*/  STL [R1+0x224], R206 ;  /* 0x000224ce01007387 */ /* 0x000fe20000100800 */
[----:B------:R-:W-:-:S03]  /*14d30*/  FMUL.FTZ R4, R91, R2 ;  /* 0x000000025b047220 */ /* 0x000fc60000410000 */
[----:B------:R-:W-:Y:S01]  /*14d40*/  STL [R1+0x228], R207 ;  /* 0x000228cf01007387 */ /* 0x000fe20000100800 */
[-C--:B---3--:R-:W-:Y:S02]  /*14d50*/  FFMA.FTZ R101, R101, R2.reuse, R201 ;  /* 0x0000000265657223 */ /* 0x088fe400000100c9 */
[-C--:B------:R-:W-:Y:S01]  /*14d60*/  FMUL.FTZ R211, R163, R2.reuse ;  /* 0x00000002a3d37220 */ /* 0x080fe20000410000 */
[----:B------:R1:W-:Y:S01]  /*14d70*/  STL [R1+0x22c], R210 ;  /* 0x00022cd201007387 */ /* 0x0003e20000100800 */
        /* <DEDUP_REMOVED lines=16> */
[-C--:B-1----:R-:W-:Y:S02]  /*14e80*/  FMUL.FTZ R210, R90, R2.reuse ;  /* 0x000000025ad27220 */ /* 0x082fe40000410000 */
[-C--:B------:R-:W-:Y:S02]  /*14e90*/  FMUL.FTZ R3, R94, R2.reuse ;  /* 0x000000025e037220 */ /* 0x080fe40000410000 */
[----:B------:R-:W-:Y:S01]  /*14ea0*/  FMUL.FTZ R2, R95, R2 ;  /* 0x000000025f027220 */ /* 0x000fe20000410000 */
[----:B------:R-:W-:Y:S04]  /*14eb0*/  STL [R1+0x5c], R4 ;  /* 0x00005c0401007387 */ /* 0x000fe80000100800 */
[----:B------:R-:W-:Y:S04]  /*14ec0*/  STL [R1+0x68], R3 ;  /* 0x0000680301007387 */ /* 0x000fe80000100800 */
[----:B------:R-:W-:Y:S04]  /*14ed0*/  STL [R1+0x6c], R2 ;  /* 0x00006c0201007387 */ /* 0x000fe80000100800 */
[----:B------:R-:W1:Y:S02]  /*14ee0*/  SHFL.BFLY PT, R2, R105, 0x2, 0x1f ;  /* 0x0c401f0069027f89 */ /* 0x000e6400000e0000 */
[----:B-1----:R-:W-:-:S05]  /*14ef0*/  FMNMX.FTZ R105, R105, R2, !PT ;  /* 0x0000000269697209 */ /* 0x002fca0007810000 */
[----:B------:R-:W1:Y:S02]  /*14f00*/  SHFL.BFLY PT, R2, R105, 0x1, 0x1f ;  /* 0x0c201f0069027f89 */ /* 0x000e6400000e0000 */
[----:B-1----:R-:W-:-:S04]  /*14f10*/  FMNMX.FTZ R105, R105, R2, !PT ;  /* 0x0000000269697209 */ /* 0x002fc80007810000 */
[----:B------:R-:W-:-:S04]  /*14f20*/  FSETP.NEU.FTZ.AND P1, PT, R105, -INF , PT ;  /* 0xff8000006900780b */ /* 0x000fc80003f3d000 */
[----:B------:R-:W-:-:S05]  /*14f30*/  FSEL R2, R105, RZ, P1 ;  /* 0x000000ff69027208 */ /* 0x000fca0000800000 */
[----:B------:R-:W-:-:S04]  /*14f40*/  FADD.FTZ R3, R250, -R2 ;  /* 0x80000002fa037221 */ /* 0x000fc80000010000 */
[C---:B------:R-:W-:Y:S02]  /*14f50*/  FMUL.FTZ R3, R0.reuse, R3 ;  /* 0x0000000300037220 */ /* 0x040fe40000410000 */
[----:B------:R-:W-:-:S04]  /*14f60*/  FMUL.FTZ R2, R0, R105 ;  /* 0x0000006900027220 */ /* 0x000fc80000410000 */
[----:B------:R-:W1:Y:S01]  /*14f70*/  MUFU.EX2 R3, R3 ;  /* 0x0000000300037308 */ /* 0x000e620000000800 */
        /* <DEDUP_REMOVED lines=17> */
[-C--:B-1----:R-:W-:Y:S01]  /*15090*/  FMUL.FTZ R2, R168, R3.reuse ;  /* 0x00000003a8027220 */ /* 0x082fe20000410000 */
[----:B------:R-:W-:Y:S01]  /*150a0*/  STL [R1+0x1ec], R105 ;  /* 0x0001ec6901007387 */ /* 0x000fe20000100800 */
[----:B------:R-:W-:-:S02]  /*150b0*/  FMUL.FTZ R7, R169, R3 ;  /* 0x00000003a9077220 */ /* 0x000fc40000410000 */
[-C--:B------:R-:W-:Y:S01]  /*150c0*/  FMUL.FTZ R6, R156, R3.reuse ;  /* 0x000000039c067220 */ /* 0x080fe20000410000 */
[----:B------:R1:W-:Y:S04]  /*150d0*/  STL [R1+0x70], R2 ;  /* 0x0000700201007387 */ /* 0x0003e80000100800 */
[----:B------:R-:W-:Y:S04]  /*150e0*/  STL [R1+0x74], R7 ;  /* 0x0000740701007387 */ /* 0x000fe80000100800 */
[----:B------:R-:W-:Y:S01]  /*150f0*/  STL [R1+0x80], R6 ;  /* 0x0000800601007387 */ /* 0x000fe20000100800 */
[----:B-1----:R-:W-:-:S05]  /*15100*/  FMUL.FTZ R2, R157, R3 ;  /* 0x000000039d027220 */ /* 0x002fca0000410000 */
[----:B------:R1:W-:Y:S04]  /*15110*/  STL [R1+0x84], R2 ;  /* 0x0000840201007387 */ /* 0x0003e80000100800 */
[----:B------:R-:W2:Y:S01]  /*15120*/  LDL.LU R33, [R1+0x130] ;  /* 0x0001300001217983 */ /* 0x000ea20000300800 */
[----:B------:R-:W-:Y:S02]  /*15130*/  FMUL.FTZ R222, R108, R3 ;  /* 0x000000036cde7220 */ /* 0x000fe40000410000 */
[----:B------:R-:W-:-:S03]  /*15140*/  IMAD.MOV.U32 R31, RZ, RZ, R245 ;  /* 0x000000ffff1f7224 */ /* 0x000fc600078e00f5 */
[----:B------:R-:W-:Y:S01]  /*15150*/  STL [R1+0x1f0], R222 ;  /* 0x0001f0de01007387 */ /* 0x000fe20000100800 */
[----:B------:R-:W-:-:S03]  /*15160*/  IMAD.MOV.U32 R29, RZ, RZ, R31 ;  /* 0x000000ffff1d7224 */ /* 0x000fc600078e001f */
[----:B------:R-:W3:Y:S04]  /*15170*/  LDL.LU R32, [R1+0x134] ;  /* 0x0001340001207983 */ /* 0x000ee80000300800 */
[----:B------:R-:W4:Y:S01]  /*15180*/  LDL.LU R31, [R1+0xc] ;  /* 0x00000c00011f7983 */ /* 0x000f220000300800 */
[----:B-1----:R-:W-:-:S04]  /*15190*/  FMNMX.FTZ R2, R252, R44, !PT ;  /* 0x0000002cfc027209 */ /* 0x002fc80007810000 */
        /* <DEDUP_REMOVED lines=9> */
[----:B------:R-:W-:Y:S03]  /*15230*/  MUFU.EX2 R4, R4 ;  /* 0x0000000400047308 */ /* 0x000fe60000000800 */
[----:B------:R-:W-:-:S04]  /*15240*/  FMNMX.FTZ R2, R58, R2, !PT ;  /* 0x000000023a027209 */ /* 0x000fc80007810000 */
[----:B------:R-:W-:Y:S01]  /*15250*/  FMNMX.FTZ R2, R57, R2, !PT ;  /* 0x0000000239027209 */ /* 0x000fe20007810000 */
[----:B------:R-:W1:Y:S03]  /*15260*/  MUFU.EX2 R5, R5 ;  /* 0x0000000500057308 */ /* 0x000e660000000800 */
[----:B------:R-:W-:-:S04]  /*15270*/  FMNMX.FTZ R2, R56, R2, !PT ;  /* 0x0000000238027209 */ /* 0x000fc80007810000 */
[----:B------:R-:W-:Y:S01]  /*15280*/  FMNMX.FTZ R2, R50, R2, !PT ;  /* 0x0000000232027209 */ /* 0x000fe20007810000 */
[----:B------:R-:W-:Y:S02]  /*15290*/  IMAD.MOV.U32 R30, RZ, RZ, R244 ;  /* 0x000000ffff1e7224 */ /* 0x000fe400078e00f4 */
[----:B------:R-:W-:Y:S01]  /*152a0*/  IMAD.MOV.U32 R245, RZ, RZ, R237 ;  /* 0x000000fffff57224 */ /* 0x000fe200078e00ed */
[----:B------:R-:W-:Y:S01]  /*152b0*/  FMNMX.FTZ R2, R47, R2, !PT ;  /* 0x000000022f027209 */ /* 0x000fe20007810000 */
[----:B------:R-:W-:Y:S02]  /*152c0*/  IMAD.MOV.U32 R244, RZ, RZ, R236 ;  /* 0x000000fffff47224 */ /* 0x000fe400078e00ec */
[----:B------:R-:W-:Y:S02]  /*152d0*/  IMAD.MOV.U32 R49, RZ, RZ, R229 ;  /* 0x000000ffff317224 */ /* 0x000fe400078e00e5 */
[----:B------:R-:W-:Y:S02]  /*152e0*/  IMAD.MOV.U32 R192, RZ, RZ, R228 ;  /* 0x000000ffffc07224 */ /* 0x000fe400078e00e4 */
[----:B------:R-:W-:-:S02]  /*152f0*/  IMAD.MOV.U32 R240, RZ, RZ, R217 ;  /* 0x000000fffff07224 */ /* 0x000fc400078e00d9 */
[----:B------:R-:W-:Y:S02]  /*15300*/  IMAD.MOV.U32 R237, RZ, RZ, R216 ;  /* 0x000000ffffed7224 */ /* 0x000fe400078e00d8 */
        /* <DEDUP_REMOVED lines=18> */
[-C--:B------:R-:W-:Y:S01]  /*15430*/  FMUL.FTZ R193, R97, R3.reuse ;  /* 0x0000000361c17220 */ /* 0x080fe20000410000 */
[----:B------:R-:W-:Y:S02]  /*15440*/  FMNMX.FTZ R2, R46, R2, !PT ;  /* 0x000000022e027209 */ /* 0x000fe40007810000 */
[----:B-1----:R-:W-:Y:S01]  /*15450*/  F2FP.BF16.PACK_AB R51, R5, R4 ;  /* 0x000000040533723e */ /* 0x002fe200000010ff */
[----:B--2---:R-:W-:-:S04]  /*15460*/  FFMA.FTZ R3, R33, R3, R4 ;  /* 0x0000000321037223 */ /* 0x004fc80000010004 */
[----:B------:R-:W-:Y:S02]  /*15470*/  FADD.FTZ R25, R5, R3 ;  /* 0x0000000305197221 */ /* 0x000fe40000010000 */
[----:B------:R-:W1:Y:S02]  /*15480*/  SHFL.BFLY PT, R3, R2, 0x2, 0x1f ;  /* 0x0c401f0002037f89 */ /* 0x000e6400000e0000 */
[----:B-1----:R-:W-:-:S05]  /*15490*/  FMNMX.FTZ R2, R2, R3, !PT ;  /* 0x0000000302027209 */ /* 0x002fca0007810000 */
[----:B------:R-:W1:Y:S01]  /*154a0*/  SHFL.BFLY PT, R3, R2, 0x1, 0x1f ;  /* 0x0c201f0002037f89 */ /* 0x000e6200000e0000 */
[----:B------:R-:W-:Y:S02]  /*154b0*/  IMAD.MOV.U32 R33, RZ, RZ, R240 ;  /* 0x000000ffff217224 */ /* 0x000fe400078e00f0 */
[----:B------:R-:W-:Y:S02]  /*154c0*/  IMAD.MOV.U32 R240, RZ, RZ, R237 ;  /* 0x000000fffff07224 */ /* 0x000fe400078e00ed */
[----:B------:R-:W-:Y:S01]  /*154d0*/  IMAD.MOV.U32 R237, RZ, RZ, R103 ;  /* 0x000000ffffed7224 */ /* 0x000fe200078e0067 */
        /* <DEDUP_REMOVED lines=22> */
[----:B----4-:R-:W-:-:S04]  /*15640*/  FMNMX.FTZ R2, R31, R54, !PT ;  /* 0x000000361f027209 */ /* 0x010fc80007810000 */
        /* <DEDUP_REMOVED lines=8> */
[----:B------:R1:W-:Y:S03]  /*156d0*/  MUFU.EX2 R10, R3 ;  /* 0x00000003000a7308 */ /* 0x0003e60000000800 */
[----:B------:R-:W-:-:S04]  /*156e0*/  FMNMX.FTZ R2, R181, R2, !PT ;  /* 0x00000002b5027209 */ /* 0x000fc80007810000 */
[----:B------:R-:W-:-:S04]  /*156f0*/  FMNMX.FTZ R2, R173, R2, !PT ;  /* 0x00000002ad027209 */ /* 0x000fc80007810000 */
[----:B------:R-:W-:Y:S01]  /*15700*/  FMNMX.FTZ R2, R172, R2, !PT ;  /* 0x00000002ac027209 */ /* 0x000fe20007810000 */
[----:B-1----:R-:W-:-:S04]  /*15710*/  FMUL.FTZ R3, R0, R4 ;  /* 0x0000000400037220 */ /* 0x002fc80000410000 */
[----:B------:R-:W3:Y:S01]  /*15720*/  MUFU.EX2 R4, R3 ;  /* 0x0000000300047308 */ /* 0x000ee20000000800 */
[----:B------:R-:W-:-:S07]  /*15730*/  FMNMX.FTZ R2, R106, R2, !PT ;  /* 0x000000026a027209 */ /* 0x000fce0007810000 */
[----:B------:R-:W1:Y:S01]  /*15740*/  MUFU.EX2 R5, R5 ;  /* 0x0000000500057308 */ /* 0x000e620000000800 */
[----:B------:R-:W-:-:S04]  /*15750*/  FMNMX.FTZ R2, R55, R2, !PT ;  /* 0x0000000237027209 */ /* 0x000fc80007810000 */
[----:B------:R-:W-:Y:S01]  /*15760*/  FMNMX.FTZ R2, R53, R2, !PT ;  /* 0x0000000235027209 */ /* 0x000fe20007810000 */
[----:B---3--:R-:W-:-:S03]  /*15770*/  FFMA.FTZ R3, R32, R4, R10 ;  /* 0x0000000420037223 */ /* 0x008fc6000001000a */
[----:B------:R-:W-:Y:S01]  /*15780*/  FMNMX.FTZ R2, R52, R2, !PT ;  /* 0x0000000234027209 */ /* 0x000fe20007810000 */
[----:B-1----:R-:W-:-:S04]  /*15790*/  FADD.FTZ R21, R5, R3 ;  /* 0x0000000305157221 */ /* 0x002fc80000010000 */
[----:B------:R-:W1:Y:S02]  /*157a0*/  SHFL.BFLY PT, R3, R2, 0x2, 0x1f ;  /* 0x0c401f0002037f89 */ /* 0x000e6400000e0000 */
[----:B-1----:R-:W-:-:S05]  /*157b0*/  FMNMX.FTZ R2, R2, R3, !PT ;  /* 0x0000000302027209 */ /* 0x002fca0007810000 */
[----:B------:R-:W1:Y:S01]  /*157c0*/  SHFL.BFLY PT, R3, R2, 0x1, 0x1f ;  /* 0x0c201f0002037f89 */ /* 0x000e6200000e0000 */
[----:B------:R-:W-:Y:S02]  /*157d0*/  IMAD.MOV.U32 R32, RZ, RZ, R33 ;  /* 0x000000ffff207224 */ /* 0x000fe400078e0021 */
[----:B------:R-:W-:Y:S02]  /*157e0*/  IMAD.MOV.U32 R33, RZ, RZ, R192 ;  /* 0x000000ffff217224 */ /* 0x000fe400078e00c0 */
[----:B------:R-:W-:Y:S02]  /*157f0*/  IMAD.MOV.U32 R192, RZ, RZ, R49 ;  /* 0x000000ffffc07224 */ /* 0x000fe400078e0031 */
[----:B------:R-:W-:Y:S02]  /*15800*/  IMAD.MOV.U32 R49, RZ, RZ, R220 ;  /* 0x000000ffff317224 */ /* 0x000fe400078e00dc */
[----:B------:R-:W-:Y:S01]  /*15810*/  IMAD.MOV.U32 R220, RZ, RZ, R102 ;  /* 0x000000ffffdc7224 */ /* 0x000fe200078e0066 */
[----:B------:R-:W-:-:S02]  /*15820*/  F2FP.BF16.PACK_AB R26, R5, R10 ;  /* 0x0000000a051a723e */ /* 0x000fc400000010ff */
[----:B-1----:R-:W-:-:S04]  /*15830*/  FMNMX.FTZ R102, R2, R3, !PT ;  /* 0x0000000302667209 */ /* 0x002fc80007810000 */
[----:B------:R-:W-:-:S04]  /*15840*/  FSETP.NEU.FTZ.AND P1, PT, R102, -INF , PT ;  /* 0xff8000006600780b */ /* 0x000fc80003f3d000 */
[----:B------:R-:W-:-:S05]  /*15850*/  FSEL R2, R102, RZ, P1 ;  /* 0x000000ff66027208 */ /* 0x000fca0000800000 */
[----:B------:R-:W-:Y:S02]  /*15860*/  FADD.FTZ R5, R31, -R2 ;  /* 0x800000021f057221 */ /* 0x000fe40000010000 */
[----:B------:R-:W-:Y:S02]  /*15870*/  IMAD.MOV.U32 R31, RZ, RZ, R33 ;  /* 0x000000ffff1f7224 */ /* 0x000fe400078e0021 */
[----:B------:R-:W2:Y:S01]  /*15880*/  LDL.LU R33, [R1+0x144] ;  /* 0x0001440001217983 */ /* 0x000ea20000300800 */
[----:B------:R-:W-:Y:S02]  /*15890*/  IMAD.MOV.U32 R28, RZ, RZ, R30 ;  /* 0x000000ffff1c7224 */ /* 0x000fe400078e001e */
[----:B------:R-:W-:Y:S02]  /*158a0*/  IMAD.MOV.U32 R95, RZ, RZ, R29 ;  /* 0x000000ffff5f7224 */ /* 0x000fe400078e001d */
[----:B------:R-:W-:Y:S02]  /*158b0*/  IMAD.MOV.U32 R94, RZ, RZ, R28 ;  /* 0x000000ffff5e7224 */ /* 0x000fe400078e001c */
[----:B------:R-:W3:Y:S01]  /*158c0*/  LDL.64 R28, [R1+0x128] ;  /* 0x00012800011c7983 */ /* 0x000ee20000100a00 */
[----:B------:R-:W-:-:S05]  /*158d0*/  FMUL.FTZ R2, R0, R102 ;  /* 0x0000006600027220 */ /* 0x000fca0000410000 */
[----:B------:R-:W-:Y:S01]  /*158e0*/  FSEL R2, R2, RZ, P1 ;  /* 0x000000ff02027208 */ /* 0x000fe20000800000 */
[----:B------:R-:W-:Y:S04]  /*158f0*/  MUFU.EX2 R23, R11 ;  /* 0x0000000b00177308 */ /* 0x000fe80000000800 */
[----:B------:R-:W-:-:S04]  /*15900*/  FFMA.FTZ R3, R54, R0, -R2 ;  /* 0x0000000036037223 */ /* 0x000fc80000010802 */
[----:B------:R1:W-:Y:S08]  /*15910*/  MUFU.EX2 R11, R3 ;  /* 0x00000003000b7308 */ /* 0x0003f00000000800 */
[----:B------:R-:W-:Y:S01]  /*15920*/  MUFU.EX2 R24, R9 ;  /* 0x0000000900187308 */ /* 0x000fe20000000800 */
[----:B-1----:R-:W-:-:S07]  /*15930*/  FFMA.FTZ R3, R107, R0, -R2 ;  /* 0x000000006b037223 */ /* 0x002fce0000010802 */
[----:B------:R1:W4:Y:S08]  /*15940*/  MUFU.EX2 R9, R3 ;  /* 0x0000000300097308 */ /* 0x0003300000000800 */
[----:B------:R-:W-:Y:S01]  /*15950*/  MUFU.EX2 R41, R22 ;  /* 0x0000001600297308 */ /* 0x000fe20000000800 */
[----:B-1----:R-:W-:-:S07]  /*15960*/  FMUL.FTZ R3, R0, R5 ;  /* 0x0000000500037220 */ /* 0x002fce0000410000 */
[----:B------:R-:W-:Y:S08]  /*15970*/  MUFU.EX2 R22, R15 ;  /* 0x0000000f00167308 */ /* 0x000ff00000000800 */
[----:B------:R-:W-:Y:S01]  /*15980*/  MUFU.EX2 R3, R3 ;  /* 0x0000000300037308 */ /* 0x000fe20000000800 */
[----:B------:R-:W-:-:S07]  /*15990*/  FFMA.FTZ R5, R179, R0, -R2 ;  /* 0x00000000b3057223 */ /* 0x000fce0000010802 */
[----:B------:R-:W-:Y:S08]  /*159a0*/  MUFU.EX2 R15, R14 ;  /* 0x0000000e000f7308 */ /* 0x000ff00000000800 */
[----:B------:R1:W-:Y:S08]  /*159b0*/  MUFU.EX2 R14, R6 ;  /* 0x00000006000e7308 */ /* 0x0003f00000000800 */
[----:B------:R-:W-:Y:S01]  /*159c0*/  MUFU.EX2 R40, R20 ;  /* 0x0000001400287308 */ /* 0x000fe20000000800 */
[----:B-1----:R-:W-:-:S07]  /*159d0*/  FFMA.FTZ R6, R180, R0, -R2 ;  /* 0x00000000b4067223 */ /* 0x002fce0000010802 */
[----:B------:R-:W-:Y:S08]  /*159e0*/  MUFU.EX2 R38, R13 ;  /* 0x0000000d00267308 */ /* 0x000ff00000000800 */
[----:B------:R1:W-:Y:S01]  /*159f0*/  MUFU.EX2 R20, R7 ;  /* 0x0000000700147308 */ /* 0x0003e20000000800 */
[----:B------:R-:W-:-:S07]  /*15a00*/  FFMA.FTZ R17, R176, R0, -R2 ;  /* 0x00000000b0117223 */ /* 0x000fce0000010802 */
[----:B------:R-:W-:Y:S01]  /*15a10*/  MUFU.EX2 R13, R6 ;  /* 0x00000006000d7308 */ /* 0x000fe20000000800 */
[----:B------:R-:W-:-:S07]  /*15a20*/  FFMA.FTZ R35, R174, R0, -R2 ;  /* 0x00000000ae237223 */ /* 0x000fce0000010802 */
[----:B------:R4:W4:Y:S01]  /*15a30*/  MUFU.EX2 R16, R100 ;  /* 0x0000006400107308 */ /* 0x0009220000000800 */
[-CC-:B-1----:R-:W-:Y:S02]  /*15a40*/  FFMA.FTZ R7, R177, R0.reuse, -R2.reuse ;  /* 0x00000000b1077223 */ /* 0x182fe40000010802 */
[----:B------:R-:W-:-:S05]  /*15a50*/  FFMA.FTZ R36, R181, R0, -R2 ;  /* 0x00000000b5247223 */ /* 0x000fca0000010802 */
[----:B------:R1:W-:Y:S01]  /*15a60*/  MUFU.EX2 R37, R8 ;  /* 0x0000000800257308 */ /* 0x0003e20000000800 */
[-CC-:B------:R-:W-:Y:S02]  /*15a70*/  FFMA.FTZ R39, R173, R0.reuse, -R2.reuse ;  /* 0x00000000ad277223 */ /* 0x180fe40000010802 */
[-CC-:B------:R-:W-:Y:S02]  /*15a80*/  FFMA.FTZ R42, R172, R0.reuse, -R2.reuse ;  /* 0x00000000ac2a7223 */ /* 0x180fe40000010802 */
[----:B------:R-:W-:-:S03]  /*15a90*/  FFMA.FTZ R119, R55, R0, -R2 ;  /* 0x0000000037777223 */ /* 0x000fc60000010802 */
[----:B------:R-:W1:Y:S01]  /*15aa0*/  MUFU.EX2 R10, R5 ;  /* 0x00000005000a7308 */ /* 0x000e620000000800 */
[-CC-:B----4-:R-:W-:Y:S02]  /*15ab0*/  FFMA.FTZ R100, R106, R0.reuse, -R2.reuse ;  /* 0x000000006a647223 */ /* 0x190fe40000010802 */
[-CC-:B------:R-:W-:Y:S02]  /*15ac0*/  FFMA.FTZ R120, R53, R0.reuse, -R2.reuse ;  /* 0x0000000035787223 */ /* 0x180fe40000010802 */
[-CC-:B------:R-:W-:Y:S02]  /*15ad0*/  FFMA.FTZ R121, R52, R0.reuse, -R2.reuse ;  /* 0x0000000034797223 */ /* 0x180fe40000010802 */
[----:B-1----:R-:W-:Y:S01]  /*15ae0*/  FFMA.FTZ R8, R178, R0, -R2 ;  /* 0x00000000b2087223 */ /* 0x002fe20000010802 */
[----:B------:R1:W-:Y:S01]  /*15af0*/  MUFU.EX2 R44, R18 ;  /* 0x00000012002c7308 */ /* 0x0003e20000000800 */
[----:B------:R-:W-:-:S07]  /*15b00*/  F2FP.BF16.PACK_AB R156, R9, R11 ;  /* 0x0000000b099c723e */ /* 0x000fce00000010ff */
[----:B------:R-:W4:Y:S01]  /*15b10*/  MUFU.EX2 R19, R8 ;  /* 0x0000000800137308 */ /* 0x000f220000000800 */
[----:B-1----:R-:W-:-:S07]  /*15b20*/  FFMA.FTZ R18, R175, R0, -R2 ;  /* 0x00000000af127223 */ /* 0x002fce0000010802 */
[----:B------:R-:W-:Y:S01]  /*15b30*/  MUFU.EX2 R8, R182 ;  /* 0x000000b600087308 */ /* 0x000fe20000000800 */
[----:B------:R-:W-:-:S04]  /*15b40*/  FADD.FTZ R6, R16, R101 ;  /* 0x0000006510067221 */ /* 0x000fc80000010000 */
[----:B------:R-:W-:Y:S01]  /*15b50*/  FADD.FTZ R6, R41, R6 ;  /* 0x0000000629067221 */ /* 0x000fe20000010000 */
[----:B------:R-:W-:-:S03]  /*15b60*/  F2FP.BF16.PACK_AB R163, R10, R13 ;  /* 0x0000000d0aa3723e */ /* 0x000fc600000010ff */
[----:B------:R-:W-:Y:S02]  /*15b70*/  FADD.FTZ R6, R40, R6 ;  /* 0x0000000628067221 */ /* 0x000fe40000010000 */
[----:B------:R-:W-:Y:S01]  /*15b80*/  FADD.FTZ R2, R22, R25 ;  /* 0x0000001916027221 */ /* 0x000fe20000010000 */
[----:B------:R-:W-:-:S03]  /*15b90*/  F2FP.BF16.PACK_AB R174, R16, R201 ;  /* 0x000000c910ae723e */ /* 0x000fc600000010ff */
[----:B------:R-:W-:Y:S01]  /*15ba0*/  FADD.FTZ R2, R15, R2 ;  /* 0x000000020f027221 */ /* 0x000fe20000010000 */
[----:B------:R-:W-:Y:S01]  /*15bb0*/  F2FP.BF16.PACK_AB R173, R40, R41 ;  /* 0x0000002928ad723e */ /* 0x000fe200000010ff */
[----:B------:R-:W-:Y:S02]  /*15bc0*/  IMAD.MOV.U32 R40, RZ, RZ, R94 ;  /* 0x000000ffff287224 */ /* 0x000fe400078e005e */
[----:B------:R-:W-:Y:S02]  /*15bd0*/  FADD.FTZ R2, R38, R2 ;  /* 0x0000000226027221 */ /* 0x000fe40000010000 */
[----:B------:R-:W-:Y:S02]  /*15be0*/  IMAD.MOV.U32 R41, RZ, RZ, R95 ;  /* 0x000000ffff297224 */ /* 0x000fe400078e005f */
[----:B------:R-:W-:Y:S01]  /*15bf0*/  FADD.FTZ R2, R23, R2 ;  /* 0x0000000217027221 */ /* 0x000fe20000010000 */
[----:B------:R-:W-:Y:S02]  /*15c00*/  F2FP.BF16.PACK_AB R22, R15, R22 ;  /* 0x000000160f16723e */ /* 0x000fe400000010ff */
[----:B------:R-:W-:Y:S01]  /*15c10*/  F2FP.BF16.PACK_AB R25, R14, R20 ;  /* 0x000000140e19723e */ /* 0x000fe200000010ff */
[----:B--2---:R-:W-:-:S02]  /*15c20*/  FFMA.FTZ R0, R33, R3, R11 ;  /* 0x0000000321007223 */ /* 0x004fc4000001000b */
[----:B------:R1:W2:Y:S02]  /*15c30*/  MUFU.EX2 R11, R7 ;  /* 0x00000007000b7308 */ /* 0x0002a40000000800 */
[----:B------:R-:W-:Y:S02]  /*15c40*/  FADD.FTZ R5, R9, R0 ;  /* 0x0000000009057221 */ /* 0x000fe40000010000 */
[----:B------:R-:W-:-:S04]  /*15c50*/  FADD.FTZ R0, R20, R21 ;  /* 0x0000001514007221 */ /* 0x000fc80000010000 */
[----:B------:R-:W-:Y:S02]  /*15c60*/  FADD.FTZ R0, R14, R0 ;  /* 0x000000000e007221 */ /* 0x000fe40000010000 */
[----:B-1----:R-:W-:-:S04]  /*15c70*/  FADD.FTZ R7, R13, R5 ;  /* 0x000000050d077221 */ /* 0x002fc80000010000 */
[----:B------:R-:W-:Y:S02]  /*15c80*/  FADD.FTZ R7, R10, R7 ;  /* 0x000000070a077221 */ /* 0x000fe40000010000 */
[----:B------:R-:W-:Y:S02]  /*15c90*/  FADD.FTZ R5, R37, R0 ;  /* 0x0000000025057221 */ /* 0x000fe40000010000 */
[----:B----4-:R-:W-:-:S04]  /*15ca0*/  FADD.FTZ R0, R19, R7 ;  /* 0x0000000713007221 */ /* 0x010fc80000010000 */
[C---:B--2---:R-:W-:Y:S02]  /*15cb0*/  FADD.FTZ R13, R11.reuse, R0 ;  /* 0x000000000b0d7221 */ /* 0x044fe40000010000 */
[----:B------:R-:W-:Y:S01]  /*15cc0*/  FADD.FTZ R0, R44, R6 ;  /* 0x000000062c007221 */ /* 0x000fe20000010000 */
[----:B------:R-:W-:-:S03]  /*15cd0*/  F2FP.BF16.PACK_AB R168, R11, R19 ;  /* 0x000000130ba8723e */ /* 0x000fc600000010ff */
[----:B------:R-:W-:Y:S02]  /*15ce0*/  FADD.FTZ R19, R8, R0 ;  /* 0x0000000008137221 */ /* 0x000fe40000010000 */
[----:B------:R-:W-:-:S05]  /*15cf0*/  IMAD.SHL.U32 R0, R248, 0x2, RZ ;  /* 0x00000002f8007824 */ /* 0x000fca00078e00ff */
[----:B---3--:R-:W-:-:S04]  /*15d00*/  LOP3.LUT R0, R29, R0, RZ, 0x3c, !PT ;  /* 0x000000001d007212 */ /* 0x008fc800078e3cff */
[----:B------:R-:W-:Y:S01]  /*15d10*/  LOP3.LUT R0, R0, R235, RZ, 0x3c, !PT ;  /* 0x000000eb00007212 */ /* 0x000fe200078e3cff */
[----:B------:R-:W1:Y:S01]  /*15d20*/  MUFU.EX2 R9, R43 ;  /* 0x0000002b00097308 */ /* 0x000e620000000800 */
[----:B------:R-:W-:-:S03]  /*15d30*/  FADD.FTZ R16, R24, R5 ;  /* 0x0000000518107221 */ /* 0x000fc60000010000 */
[----:B------:R-:W-:-:S04]  /*15d40*/  IMAD.WIDE.U32 R176, R0, -0x326172a9, RZ ;  /* 0xcd9e8d5700b07825 */ /* 0x000fc800078e00ff */
[----:B------:R-:W2:Y:S01]  /*15d50*/  MUFU.EX2 R5, R45 ;  /* 0x0000002d00057308 */ /* 0x000ea20000000800 */
[----:B------:R-:W-:-:S05]  /*15d60*/  LOP3.LUT R0, R177, R220, R244, 0x96, !PT ;  /* 0x000000dcb1007212 */ /* 0x000fca00078e96f4 */
[----:B------:R-:W-:-:S04]  /*15d70*/  IMAD.WIDE.U32 R94, R0, -0x2daee0ad, RZ ;  /* 0xd2511f53005e7825 */ /* 0x000fc800078e00ff */
[----:B-1----:R-:W-:Y:S01]  /*15d80*/  FADD.FTZ R2, R9, R2 ;  /* 0x0000000209027221 */ /* 0x002fe20000010000 */
[----:B------:R-:W-:-:S03]  /*15d90*/  LOP3.LUT R0, R95, R32, R40, 0x96, !PT ;  /* 0x000000205f007212 */ /* 0x000fc600078e9628 */
[----:B--2---:R-:W-:Y:S01]  /*15da0*/  FADD.FTZ R21, R5, R2 ;  /* 0x0000000205157221 */ /* 0x004fe20000010000 */
[----:B------:R-:W-:Y:S01]  /*15db0*/  LOP3.LUT R2, R213, R31, R176, 0x96, !PT ;  /* 0x0000001fd5027212 */ /* 0x000fe200078e96b0 */
[----:B------:R-:W-:-:S04]  /*15dc0*/  IMAD.WIDE.U32 R6, R0, -0x326172a9, RZ ;  /* 0xcd9e8d5700067825 */ /* 0x000fc800078e00ff */
[----:B------:R-:W-:Y:S01]  /*15dd0*/  IMAD.WIDE.U32 R96, R2, -0x2daee0ad, RZ ;  /* 0xd2511f5302607825 */ /* 0x000fe200078e00ff */
[----:B------:R-:W-:-:S04]  /*15de0*/  LOP3.LUT R0, R7, R240, R212, 0x96, !PT ;  /* 0x000000f007007212 */ /* 0x000fc800078e96d4 */
[----:B------:R-:W-:Y:S01]  /*15df0*/  LOP3.LUT R2, R97, R209, R94, 0x96, !PT ;  /* 0x000000d161027212 */ /* 0x000fe200078e965e */
[----:B------:R-:W-:Y:S01]  /*15e00*/  IMAD.WIDE.U32 R14, R0, -0x2daee0ad, RZ ;  /* 0xd2511f53000e7825 */ /* 0x000fe200078e00ff */
[----:B------:R-:W-:-:S03]  /*15e10*/  F2FP.BF16.PACK_AB R45, R8, R44 ;  /* 0x0000002c082d723e */ /* 0x000fc600000010ff */
[----:B------:R-:W-:Y:S01]  /*15e20*/  IMAD.MOV.U32 R33, RZ, RZ, R221 ;  /* 0x000000ffff217224 */ /* 0x000fe200078e00dd */
[----:B------:R-:W-:Y:S01]  /*15e30*/  LOP3.LUT R0, R15, R237, R96, 0x96, !PT ;  /* 0x000000ed0f007212 */ /* 0x000fe200078e9660 */
[----:B------:R-:W-:Y:S01]  /*15e40*/  IMAD.WIDE.U32 R10, R2, -0x326172a9, RZ ;  /* 0xcd9e8d57020a7825 */ /* 0x000fe200078e00ff */
[----:B------:R-:W-:-:S03]  /*15e50*/  F2FP.BF16.PACK_AB R20, R5, R9 ;  /* 0x000000090514723e */ /* 0x000fc600000010ff */
[----:B------:R-:W-:Y:S01]  /*15e60*/  IMAD.WIDE.U32 R8, R0, -0x326172a9, RZ ;  /* 0xcd9e8d5700087825 */ /* 0x000fe200078e00ff */
[----:B------:R-:W-:-:S04]  /*15e70*/  LOP3.LUT R2, R11, R33, R6, 0x96, !PT ;  /* 0x000000210b027212 */ /* 0x000fc800078e9606 */
[----:B------:R-:W-:Y:S01]  /*15e80*/  LOP3.LUT R5, R9, R192, R10, 0x96, !PT ;  /* 0x000000c009057212 */ /* 0x000fe200078e960a */
[----:B------:R-:W-:-:S05]  /*15e90*/  IMAD.WIDE.U32 R10, R2, -0x2daee0ad, RZ ;  /* 0xd2511f53020a7825 */ /* 0x000fca00078e00ff */
[----:B------:R-:W-:-:S05]  /*15ea0*/  LOP3.LUT R0, R11, R49, R14, 0x96, !PT ;  /* 0x000000310b007212 */ /* 0x000fca00078e960e */
[----:B------:R-:W-:-:S05]  /*15eb0*/  IMAD.WIDE.U32 R6, R0, -0x326172a9, RZ ;  /* 0xcd9e8d5700067825 */ /* 0x000fca00078e00ff */
[----:B------:R-:W-:-:S04]  /*15ec0*/  LOP3.LUT R0, R7, R251, R8, 0x96, !PT ;  /* 0x000000fb07007212 */ /* 0x000fc800078e9608 */
[----:B------:R-:W-:-:S04]  /*15ed0*/  LOP3.LUT R2, R0, 0xff, RZ, 0xc0, !PT ;  /* 0x000000ff00027812 */ /* 0x000fc800078ec0ff */
[----:B------:R-:W-:Y:S02]  /*15ee0*/  ISETP.GE.U32.AND P2, PT, R198, R2, PT ;  /* 0x00000002c600720c */ /* 0x000fe40003f46070 */
[----:B------:R-:W-:-:S04]  /*15ef0*/  LOP3.LUT R2, R0, 0xffff, RZ, 0xc0, !PT ;  /* 0x0000ffff00027812 */ /* 0x000fc800078ec0ff */
[----:B------:R-:W-:Y:S01]  /*15f00*/  SHF.R.U32.HI R2, RZ, 0x8, R2 ;  /* 0x00000008ff027819 */ /* 0x000fe20000011602 */
[----:B------:R-:W1:Y:S03]  /*15f10*/  MUFU.EX2 R14, R27 ;  /* 0x0000001b000e7308 */ /* 0x000e660000000800 */
[----:B------:R-:W-:-:S04]  /*15f20*/  LOP3.LUT R2, R2, 0xffff, RZ, 0xc0, !PT ;  /* 0x0000ffff02027812 */ /* 0x000fc800078ec0ff */
[----:B------:R-:W-:Y:S01]  /*15f30*/  ISETP.GE.U32.AND P5, PT, R198, R2, PT ;  /* 0x00000002c600720c */ /* 0x000fe20003fa6070 */
[----:B------:R-:W2:Y:S01]  /*15f40*/  MUFU.EX2 R15, R17 ;  /* 0x00000011000f7308 */ /* 0x000ea20000000800 */
[--C-:B------:R-:W-:Y:S02]  /*15f50*/  SHF.R.U32.HI R2, RZ, 0x10, R0.reuse ;  /* 0x00000010ff027819 */ /* 0x100fe40000011600 */
[----:B------:R-:W-:-:S05]  /*15f60*/  SHF.R.U32.HI R0, RZ, 0x18, R0 ;  /* 0x00000018ff007819 */ /* 0x000fca0000011600 */
[----:B------:R-:W3:Y:S01]  /*15f70*/  MUFU.EX2 R11, R34 ;  /* 0x00000022000b7308 */ /* 0x000ee20000000800 */
[----:B------:R-:W-:Y:S02]  /*15f80*/  ISETP.GE.U32.AND P4, PT, R198, R0, PT ;  /* 0x00000000c600720c */ /* 0x000fe40003f86070 */
[----:B------:R-:W-:Y:S02]  /*15f90*/  LOP3.LUT R0, R6, 0xff, RZ, 0xc0, !PT ;  /* 0x000000ff06007812 */ /* 0x000fe400078ec0ff */
[----:B------:R-:W-:Y:S02]  /*15fa0*/  LOP3.LUT R2, R2, 0xff, RZ, 0xc0, !PT ;  /* 0x000000ff02027812 */ /* 0x000fe400078ec0ff */
[C---:B------:R-:W-:Y:S02]  /*15fb0*/  ISETP.GE.U32.AND P3, PT, R198.reuse, R0, PT ;  /* 0x00000000c600720c */ /* 0x040fe40003f66070 */
[----:B------:R-:W-:Y:S02]  /*15fc0*/  SHF.R.U32.HI R0, RZ, 0x18, R6 ;  /* 0x00000018ff007819 */ /* 0x000fe40000011606 */
[----:B------:R-:W-:Y:S01]  /*15fd0*/  ISETP.GE.U32.AND P6, PT, R198, R2, PT ;  /* 0x00000002c600720c */ /* 0x000fe20003fc6070 */
[----:B-1----:R-:W-:Y:S01]  /*15fe0*/  FADD.FTZ R2, R14, R16 ;  /* 0x000000100e027221 */ /* 0x002fe20000010000 */
[----:B------:R-:W-:-:S02]  /*15ff0*/  LOP3.LUT R8, R6, 0xffff, RZ, 0xc0, !PT ;  /* 0x0000ffff06087812 */ /* 0x000fc400078ec0ff */
[----:B------:R-:W-:Y:S01]  /*16000*/  ISETP.GE.U32.AND P1, PT, R198, R0, PT ;  /* 0x00000000c600720c */ /* 0x000fe20003f26070 */
[----:B--2---:R-:W-:Y:S02]  /*16010*/  FADD.FTZ R0, R15, R13 ;  /* 0x0000000d0f007221 */ /* 0x004fe40000010000 */
[----:B---3--:R-:W-:Y:S01]  /*16020*/  FADD.FTZ R13, R11, R2 ;  /* 0x000000020b0d7221 */ /* 0x008fe20000010000 */
[----:B------:R-:W-:Y:S02]  /*16030*/  SHF.R.U32.HI R2, RZ, 0x8, R8 ;  /* 0x00000008ff027819 */ /* 0x000fe40000011608 */
[----:B------:R1:W-:Y:S02]  /*16040*/  MUFU.EX2 R8, R183 ;  /* 0x000000b700087308 */ /* 0x0003e40000000800 */
[----:B-1----:R-:W-:Y:S02]  /*16050*/  IMAD.MOV.U32 R183, RZ, RZ, R235 ;  /* 0x000000ffffb77224 */ /* 0x002fe400078e00eb */
[----:B------:R-:W2:Y:S04]  /*16060*/  LDL.LU R235, [R1+0xd8] ;  /* 0x0000d80001eb7983 */ /* 0x000ea80000300800 */
[----:B------:R-:W1:Y:S01]  /*16070*/  MUFU.EX2 R9, R18 ;  /* 0x0000001200097308 */ /* 0x000e620000000800 */
[----:B------:R-:W-:-:S02]  /*16080*/  SHF.R.U32.HI R6, RZ, 0x10, R6 ;  /* 0x00000010ff067819 */ /* 0x000fc40000011606 */
[----:B------:R-:W-:Y:S02]  /*16090*/  F2FP.BF16.PACK_AB R11, R11, R14 ;  /* 0x0000000e0b0b723e */ /* 0x000fe400000010ff */
[C---:B------:R-:W-:Y:S02]  /*160a0*/  PRMT R90, R51.reuse, 0x7610, R90 ;  /* 0x00007610335a7816 */ /* 0x040fe4000000005a */
[----:B------:R-:W-:Y:S02]  /*160b0*/  PRMT R79, R26, 0x7632, R79 ;  /* 0x000076321a4f7816 */ /* 0x000fe4000000004f */
[----:B------:R-:W-:Y:S01]  /*160c0*/  PRMT R85, R51, 0x7632, R85 ;  /* 0x0000763233557816 */ /* 0x000fe20000000055 */
[----:B------:R-:W-:Y:S01]  /*160d0*/  @!P2 HFMA2.BF16_V2 R46, -RZ.H0_H0, RZ.H0_H0, -R90.H0_H0 ;  /* 0x200000ffff2ea231 */ /* 0x000fe2000034095a */
[----:B-1----:R-:W-:Y:S01]  /*160e0*/  FADD.FTZ R14, R9, R0 ;  /* 0x00000000090e7221 */ /* 0x002fe20000010000 */
[----:B------:R-:W-:Y:S01]  /*160f0*/  LOP3.LUT R0, R6, 0xff, RZ, 0xc0, !PT ;  /* 0x000000ff06007812 */ /* 0x000fe200078ec0ff */
[----:B------:R-:W-:Y:S01]  /*16100*/  IMAD.WIDE.U32 R6, R5, -0x2daee0ad, RZ ;  /* 0xd2511f5305067825 */ /* 0x000fe200078e00ff */
[----:B------:R-:W-:Y:S01]  /*16110*/  @!P4 HFMA2.BF16_V2 R50, -RZ.H0_H0, RZ.H0_H0, -R79.H0_H0 ;  /* 0x200000ffff32c231 */ /* 0x000fe2000034094f */
[----:B------:R-:W-:Y:S01]  /*16120*/  PRMT R78, R26, 0x7610, R78 ;  /* 0x000076101a4e7816 */ /* 0x000fe2000000004e */
[----:B------:R-:W-:-:S02]  /*16130*/  @!P5 HFMA2.BF16_V2 R47, -RZ.H0_H0, RZ.H0_H0, -R85.H0_H0 ;  /* 0x200000ffff2fd231 */ /* 0x000fc40000340955 */
[----:B------:R-:W-:Y:S02]  /*16140*/  LOP3.LUT R5, R6, 0xff, RZ, 0xc0, !PT ;  /* 0x000000ff06057812 */ /* 0x000fe400078ec0ff */
[----:B------:R-:W-:Y:S02]  /*16150*/  PRMT R180, R90, 0x5410, R85 ;  /* 0x000054105ab47816 */ /* 0x000fe40000000055 */
[----:B------:R-:W-:Y:S02]  /*16160*/  @!P2 PRMT R90, R46, 0x5410, RZ ;  /* 0x000054102e5aa816 */ /* 0x000fe400000000ff */
[----:B------:R-:W-:Y:S02]  /*16170*/  PRMT R179, R78, 0x5410, R79 ;  /* 0x000054104eb37816 */ /* 0x000fe4000000004f */
[----:B------:R-:W-:Y:S02]  /*16180*/  ISETP.GE.U32.AND P2, PT, R198, R0, PT ;  /* 0x00000000c600720c */ /* 0x000fe40003f46070 */
[----:B------:R-:W-:-:S02]  /*16190*/  LOP3.LUT R2, R2, 0xffff, RZ, 0xc0, !PT ;  /* 0x0000ffff02027812 */ /* 0x000fc400078ec0ff */
[----:B------:R-:W-:Y:S02]  /*161a0*/  @!P4 PRMT R79, R50, 0x5410, RZ ;  /* 0x00005410324fc816 */ /* 0x000fe400000000ff */
[----:B------:R-:W-:Y:S02]  /*161b0*/  LOP3.LUT R0, R7, R249, R10, 0x96, !PT ;  /* 0x000000f907007212 */ /* 0x000fe400078e960a */
[C---:B------:R-:W-:Y:S02]  /*161c0*/  ISETP.GE.U32.AND P4, PT, R198.reuse, R5, PT ;  /* 0x00000005c600720c */ /* 0x040fe40003f86070 */
[----:B------:R-:W1:Y:S01]  /*161d0*/  MUFU.EX2 R5, R184 ;  /* 0x000000b800057308 */ /* 0x000e620000000800 */
[----:B------:R-:W-:Y:S02]  /*161e0*/  @!P5 PRMT R85, R47, 0x5410, RZ ;  /* 0x000054102f55d816 */ /* 0x000fe400000000ff */
[----:B------:R-:W-:Y:S02]  /*161f0*/  ISETP.GE.U32.AND P5, PT, R198, R2, PT ;  /* 0x00000002c600720c */ /* 0x000fe40003fa6070 */
[----:B------:R-:W-:Y:S01]  /*16200*/  SHF.R.U32.HI R2, RZ, 0x10, R0 ;  /* 0x00000010ff027819 */ /* 0x000fe20000011600 */
[----:B------:R-:W-:-:S03]  /*16210*/  @!P6 HFMA2.BF16_V2 R52, -RZ.H0_H0, RZ.H0_H0, -R78.H0_H0 ;  /* 0x200000ffff34e231 */ /* 0x000fc6000034094e */
[----:B------:R-:W-:Y:S02]  /*16220*/  LOP3.LUT R2, R2, 0xff, RZ, 0xc0, !PT ;  /* 0x000000ff02027812 */ /* 0x000fe400078ec0ff */
[----:B------:R-:W-:Y:S02]  /*16230*/  @!P6 PRMT R78, R52, 0x5410, RZ ;  /* 0x00005410344ee816 */ /* 0x000fe400000000ff */
[----:B------:R-:W-:Y:S02]  /*16240*/  PRMT R74, R22, 0x7610, R74 ;  /* 0x00007610164a7816 */ /* 0x000fe4000000004a */
[----:B------:R-:W-:Y:S01]  /*16250*/  ISETP.GE.U32.AND P6, PT, R198, R2, PT ;  /* 0x00000002c600720c */ /* 0x000fe20003fc6070 */
[----:B------:R-:W-:Y:S01]  /*16260*/  FADD.FTZ R2, R8, R19 ;  /* 0x0000001308027221 */ /* 0x000fe20000010000 */
[----:B------:R-:W-:Y:S01]  /*16270*/  F2FP.BF16.PACK_AB R44, R9, R15 ;  /* 0x0000000f092c723e */ /* 0x000fe200000010ff */
[----:B------:R-:W-:Y:S01]  /*16280*/  @!P3 HFMA2.BF16_V2 R53, -RZ.H0_H0, RZ.H0_H0, -R74.H0_H0 ;  /* 0x200000ffff35b231 */ /* 0x000fe2000034094a */
[----:B------:R-:W-:Y:S01]  /*16290*/  LOP3.LUT R9, R6, 0xffff, RZ, 0xc0, !PT ;  /* 0x0000ffff06097812 */ /* 0x000fe200078ec0ff */
[----:B-1----:R-:W-:Y:S01]  /*162a0*/  FADD.FTZ R7, R5, R2 ;  /* 0x0000000205077221 */ /* 0x002fe20000010000 */
[----:B------:R-:W-:-:S02]  /*162b0*/  PRMT R69, R22, 0x7632, R69 ;  /* 0x0000763216457816 */ /* 0x000fc40000000045 */
[----:B------:R-:W-:Y:S02]  /*162c0*/  LOP3.LUT R2, R0, 0xff, RZ, 0xc0, !PT ;  /* 0x000000ff00027812 */ /* 0x000fe400078ec0ff */
[----:B------:R-:W-:Y:S02]  /*162d0*/  PRMT R178, R74, 0x5410, R69 ;  /* 0x000054104ab27816 */ /* 0x000fe40000000045 */
        /* <DEDUP_REMOVED lines=8> */
[----:B------:R-:W-:Y:S02]  /*16360*/  LOP3.LUT R0, R0, 0xffff, RZ, 0xc0, !PT ;  /* 0x0000ffff00007812 */ /* 0x000fe400078ec0ff */
[----:B------:R-:W-:Y:S02]  /*16370*/  PRMT R175, R67, 0x5410, R68 ;  /* 0x0000541043af7816 */ /* 0x000fe40000000044 */
[----:B------:R-:W-:-:S02]  /*16380*/  F2FP.BF16.PACK_AB R23, R23, R38 ;  /* 0x000000261717723e */ /* 0x000fc400000010ff */
[----:B------:R-:W-:Y:S02]  /*16390*/  @!P2 PRMT R67, R56, 0x5410, RZ ;  /* 0x000054103843a816 */ /* 0x000fe400000000ff */
[----:B------:R-:W-:Y:S02]  /*163a0*/  ISETP.GE.U32.AND P2, PT, R198, R0, PT ;  /* 0x00000000c600720c */ /* 0x000fe40003f46070 */
[----:B------:R-:W-:Y:S02]  /*163b0*/  F2FP.BF16.PACK_AB R125, R5, R8 ;  /* 0x00000008057d723e */ /* 0x000fe400000010ff */
[C---:B------:R-:W-:Y:S01]  /*163c0*/  PRMT R51, R23.reuse, 0x7610, R51 ;  /* 0x0000761017337816 */ /* 0x040fe20000000033 */
[----:B------:R-:W1:Y:S01]  /*163d0*/  MUFU.EX2 R8, R75 ;  /* 0x0000004b00087308 */ /* 0x000e620000000800 */
[----:B------:R-:W-:Y:S01]  /*163e0*/  @!P5 HFMA2.BF16_V2 R54, -RZ.H0_H0, RZ.H0_H0, -R69.H0_H0 ;  /* 0x200000ffff36d231 */ /* 0x000fe20000340945 */
[----:B------:R-:W-:Y:S02]  /*163f0*/  SHF.R.U32.HI R0, RZ, 0x8, R9 ;  /* 0x00000008ff007819 */ /* 0x000fe40000011609 */
[----:B------:R-:W-:Y:S01]  /*16400*/  @!P3 HFMA2.BF16_V2 R57, -RZ.H0_H0, RZ.H0_H0, -R51.H0_H0 ;  /* 0x200000ffff39b231 */ /* 0x000fe20000340933 */
[----:B------:R-:W-:-:S03]  /*16410*/  PRMT R47, R23, 0x7632, R47 ;  /* 0x00007632172f7816 */ /* 0x000fc6000000002f */
[----:B------:R-:W3:Y:S01]  /*16420*/  MUFU.EX2 R5, R114 ;  /* 0x0000007200057308 */ /* 0x000ee20000000800 */
[----:B------:R-:W-:Y:S01]  /*16430*/  LOP3.LUT R0, R0, 0xffff, RZ, 0xc0, !PT ;  /* 0x0000ffff00007812 */ /* 0x000fe200078ec0ff */
[----:B------:R-:W-:Y:S01]  /*16440*/  IMAD.MOV.U32 R182, RZ, RZ, R234 ;  /* 0x000000ffffb67224 */ /* 0x000fe200078e00ea */
[----:B------:R-:W-:Y:S02]  /*16450*/  SHF.R.U32.HI R10, RZ, 0x10, R6 ;  /* 0x00000010ff0a7819 */ /* 0x000fe40000011606 */
[----:B------:R-:W-:-:S03]  /*16460*/  @!P5 PRMT R69, R54, 0x5410, RZ ;  /* 0x000054103645d816 */ /* 0x000fc600000000ff */
[----:B------:R-:W4:Y:S01]  /*16470*/  MUFU.EX2 R15, R60 ;  /* 0x0000003c000f7308 */ /* 0x000f220000000800 */
[C---:B------:R-:W-:Y:S01]  /*16480*/  ISETP.GE.U32.AND P5, PT, R198.reuse, R2, PT ;  /* 0x00000002c600720c */ /* 0x040fe20003fa6070 */
[----:B------:R-:W-:Y:S01]  /*16490*/  @!P2 HFMA2.BF16_V2 R64, -RZ.H0_H0, RZ.H0_H0, -R47.H0_H0 ;  /* 0x200000ffff40a231 */ /* 0x000fe2000034092f */
[----:B------:R-:W-:Y:S02]  /*164a0*/  PRMT R234, R51, 0x5410, R47 ;  /* 0x0000541033ea7816 */ /* 0x000fe4000000002f */
[----:B------:R-:W-:Y:S02]  /*164b0*/  @!P3 PRMT R51, R57, 0x5410, RZ ;  /* 0x000054103933b816 */ /* 0x000fe400000000ff */
[----:B------:R-:W-:Y:S01]  /*164c0*/  ISETP.GE.U32.AND P3, PT, R198, R0, PT ;  /* 0x00000000c600720c */ /* 0x000fe20003f66070 */
[----:B------:R-:W3:Y:S01]  /*164d0*/  MUFU.EX2 R2, R59 ;  /* 0x0000003b00027308 */ /* 0x000ee20000000800 */
[----:B------:R-:W-:Y:S01]  /*164e0*/  LOP3.LUT R0, R10, 0xff, RZ, 0xc0, !PT ;  /* 0x000000ff0a007812 */ /* 0x000fe200078ec0ff */
[----:B------:R-:W-:Y:S01]  /*164f0*/  @!P1 HFMA2.BF16_V2 R55, -RZ.H0_H0, RZ.H0_H0, -R68.H0_H0 ;  /* 0x200000ffff379231 */ /* 0x000fe20000340944 */
[----:B------:R-:W-:-:S05]  /*16500*/  @!P2 PRMT R47, R64, 0x5410, RZ ;  /* 0x00005410402fa816 */ /* 0x000fca00000000ff */
[----:B------:R-:W3:Y:S01]  /*16510*/  MUFU.EX2 R27, R185 ;  /* 0x000000b9001b7308 */ /* 0x000ee20000000800 */
[----:B------:R-:W-:Y:S02]  /*16520*/  SHF.R.U32.HI R6, RZ, 0x18, R6 ;  /* 0x00000018ff067819 */ /* 0x000fe40000011606 */
[----:B------:R-:W-:Y:S01]  /*16530*/  ISETP.GE.U32.AND P2, PT, R198, R0, PT ;  /* 0x00000000c600720c */ /* 0x000fe20003f46070 */
[----:B-1----:R-:W-:-:S04]  /*16540*/  FADD.FTZ R0, R8, R21 ;  /* 0x0000001508007221 */ /* 0x002fc80000010000 */
[----:B------:R-:W1:Y:S01]  /*16550*/  MUFU.EX2 R26, R186 ;  /* 0x000000ba001a7308 */ /* 0x000e620000000800 */
[----:B------:R-:W-:Y:S02]  /*16560*/  @!P1 PRMT R68, R55, 0x5410, RZ ;  /* 0x0000541037449816 */ /* 0x000fe400000000ff */
[----:B------:R-:W-:-:S05]  /*16570*/  ISETP.GE.U32.AND P1, PT, R198, R6, PT ;  /* 0x00000006c600720c */ /* 0x000fca0003f26070 */
[----:B------:R-:W1:Y:S01]  /*16580*/  MUFU.EX2 R16, R58 ;  /* 0x0000003a00107308 */ /* 0x000e620000000800 */
[----:B---3--:R-:W-:Y:S02]  /*16590*/  FADD.FTZ R6, R5, R0 ;  /* 0x0000000005067221 */ /* 0x008fe40000010000 */
[----:B----4-:R-:W-:-:S05]  /*165a0*/  FADD.FTZ R0, R15, R13 ;  /* 0x0000000d0f007221 */ /* 0x010fca0000010000 */
[----:B------:R-:W3:Y:S01]  /*165b0*/  MUFU.EX2 R10, R61 ;  /* 0x0000003d000a7308 */ /* 0x000ee20000000800 */
[----:B------:R-:W-:Y:S01]  /*165c0*/  F2FP.BF16.PACK_AB R19, R5, R8 ;  /* 0x000000080513723e */ /* 0x000fe200000010ff */
[----:B------:R-:W-:Y:S02]  /*165d0*/  FADD.FTZ R5, R2, R0 ;  /* 0x0000000002057221 */ /* 0x000fe40000010000 */
[----:B------:R-:W-:-:S04]  /*165e0*/  FADD.FTZ R0, R27, R7 ;  /* 0x000000071b007221 */ /* 0x000fc80000010000 */
[----:B------:R-:W4:Y:S01]  /*165f0*/  MUFU.EX2 R9, R35 ;  /* 0x0000002300097308 */ /* 0x000f220000000800 */
[----:B-1----:R-:W-:Y:S02]  /*16600*/  FADD.FTZ R18, R26, R0 ;  /* 0x000000001a127221 */ /* 0x002fe40000010000 */
[----:B------:R-:W-:-:S05]  /*16610*/  FADD.FTZ R0, R16, R5 ;  /* 0x0000000510007221 */ /* 0x000fca0000010000 */
[----:B------:R-:W1:Y:S01]  /*16620*/  MUFU.EX2 R8, R36 ;  /* 0x0000002400087308 */ /* 0x000e620000000800 */
[----:B---3--:R-:W-:-:S07]  /*16630*/  FADD.FTZ R21, R10, R0 ;  /* 0x000000000a157221 */ /* 0x008fce0000010000 */
[----:B------:R-:W3:Y:S01]  /*16640*/  MUFU.EX2 R22, R115 ;  /* 0x0000007300167308 */ /* 0x000ee20000000800 */
[C---:B------:R-:W-:Y:S02]  /*16650*/  PRMT R75, R20.reuse, 0x7610, R75 ;  /* 0x00007610144b7816 */ /* 0x040fe4000000004b */
[----:B------:R-:W-:-:S05]  /*16660*/  PRMT R84, R20, 0x7632, R84 ;  /* 0x0000763214547816 */ /* 0x000fca0000000054 */
[----:B------:R-:W3:Y:S01]  /*16670*/  MUFU.EX2 R17, R118 ;  /* 0x0000007600117308 */ /* 0x000ee20000000800 */
[----:B------:R-:W-:Y:S01]  /*16680*/  F2FP.BF16.PACK_AB R20, R2, R15 ;  /* 0x0000000f0214723e */ /* 0x000fe200000010ff */
[----:B----4-:R-:W-:Y:S01]  /*16690*/  FADD.FTZ R2, R9, R14 ;  /* 0x0000000e09027221 */ /* 0x010fe20000010000 */
[C---:B------:R-:W-:Y:S02]  /*166a0*/  PRMT R81, R11.reuse, 0x7610, R81 ;  /* 0x000076100b517816 */ /* 0x040fe40000000051 */
[----:B------:R-:W-:-:S03]  /*166b0*/  PRMT R80, R11, 0x7632, R80 ;  /* 0x000076320b507816 */ /* 0x000fc60000000050 */
[----:B------:R-:W4:Y:S01]  /*166c0*/  MUFU.EX2 R11, R39 ;  /* 0x00000027000b7308 */ /* 0x000f220000000800 */
[C---:B-1----:R-:W-:Y:S01]  /*166d0*/  FADD.FTZ R7, R8.reuse, R2 ;  /* 0x0000000208077221 */ /* 0x042fe20000010000 */
[----:B------:R-:W-:Y:S01]  /*166e0*/  F2FP.BF16.PACK_AB R109, R8, R9 ;  /* 0x00000009086d723e */ /* 0x000fe200000010ff */
[----:B---3--:R-:W-:-:S05]  /*166f0*/  FADD.FTZ R2, R22, R6 ;  /* 0x0000000616027221 */ /* 0x008fca0000010000 */
[----:B------:R-:W1:Y:S01]  /*16700*/  MUFU.EX2 R8, R42 ;  /* 0x0000002a00087308 */ /* 0x000e620000000800 */
[C---:B------:R-:W-:Y:S01]  /*16710*/  FADD.FTZ R13, R17.reuse, R2 ;  /* 0x00000002110d7221 */ /* 0x040fe20000010000 */
[----:B------:R-:W-:Y:S01]  /*16720*/  F2FP.BF16.PACK_AB R22, R17, R22 ;  /* 0x000000161116723e */ /* 0x000fe200000010ff */
[----:B------:R-:W-:Y:S01]  /*16730*/  IMAD.MOV.U32 R185, RZ, RZ, R220 ;  /* 0x000000ffffb97224 */ /* 0x000fe200078e00dc */
[----:B------:R-:W-:Y:S02]  /*16740*/  F2FP.BF16.PACK_AB R23, R10, R16 ;  /* 0x000000100a17723e */ /* 0x000fe400000010ff */
[----:B------:R-:W-:Y:S01]  /*16750*/  F2FP.BF16.PACK_AB R24, R24, R37 ;  /* 0x000000251818723e */ /* 0x000fe200000010ff */
[----:B----4-:R-:W-:-:S03]  /*16760*/  FADD.FTZ R2, R11, R7 ;  /* 0x000000070b027221 */ /* 0x010fc60000010000 */
[C---:B------:R-:W-:Y:S02]  /*16770*/  PRMT R50, R24.reuse, 0x7632, R50 ;  /* 0x0000763218327816 */ /* 0x040fe40000000032 */
[----:B------:R-:W-:Y:S01]  /*16780*/  PRMT R46, R24, 0x7610, R46 ;  /* 0x00007610182e7816 */ /* 0x000fe2000000002e */
[C---:B-1----:R-:W-:Y:S01]  /*16790*/  FADD.FTZ R24, R8.reuse, R2 ;  /* 0x0000000208187221 */ /* 0x042fe20000010000 */
[----:B------:R-:W-:-:S03]  /*167a0*/  F2FP.BF16.PACK_AB R108, R8, R11 ;  /* 0x0000000b086c723e */ /* 0x000fc600000010ff */
[----:B------:R-:W-:Y:S01]  /*167b0*/  @!P6 HFMA2.BF16_V2 R63, -RZ.H0_H0, RZ.H0_H0, -R46.H0_H0 ;  /* 0x200000ffff3fe231 */ /* 0x000fe2000034092e */
[----:B------:R-:W-:-:S04]  /*167c0*/  PRMT R221, R46, 0x5410, R50 ;  /* 0x000054102edd7816 */ /* 0x000fc80000000032 */
[----:B------:R-:W-:Y:S02]  /*167d0*/  @!P6 PRMT R46, R63, 0x5410, RZ ;  /* 0x000054103f2ee816 */ /* 0x000fe400000000ff */
[----:B--2---:R-:W-:-:S04]  /*167e0*/  IADD3 R0, R235, -0x1, RZ ;  /* 0xffffffffeb007810 */ /* 0x004fc80007ffe0ff */
[----:B------:R-:W-:-:S04]  /*167f0*/  LOP3.LUT R167, R29, R0, RZ, 0x3c, !PT ;  /* 0x000000001da77212 */ /* 0x000fc800078e3cff */
[----:B------:R-:W-:-:S05]  /*16800*/  LOP3.LUT R0, R167, R183, RZ, 0x3c, !PT ;  /* 0x000000b7a7007212 */ /* 0x000fca00078e3cff */
[----:B------:R-:W-:-:S05]  /*16810*/  IMAD.WIDE.U32 R16, R0, -0x326172a9, RZ ;  /* 0xcd9e8d5700107825 */ /* 0x000fca00078e00ff */
[----:B------:R-:W-:Y:S02]  /*16820*/  LOP3.LUT R0, R17, R185, R244, 0x96, !PT ;  /* 0x000000b911007212 */ /* 0x000fe400078e96f4 */
[----:B------:R-:W-:-:S03]  /*16830*/  LOP3.LUT R2, R213, R31, R16, 0x96, !PT ;  /* 0x0000001fd5027212 */ /* 0x000fc600078e9610 */
[----:B------:R-:W-:-:S04]  /*16840*/  IMAD.WIDE.U32 R6, R0, -0x2daee0ad, RZ ;  /* 0xd2511f5300067825 */ /* 0x000fc800078e00ff */
[----:B------:R-:W-:Y:S01]  /*16850*/  IMAD.WIDE.U32 R8, R2, -0x2daee0ad, RZ ;  /* 0xd2511f5302087825 */ /* 0x000fe200078e00ff */
[----:B------:R-:W-:-:S05]  /*16860*/  LOP3.LUT R0, R7, R32, R40, 0x96, !PT ;  /* 0x0000002007007212 */ /* 0x000fca00078e9628 */
[----:B------:R-:W-:Y:S01]  /*16870*/  IMAD.WIDE.U32 R14, R0, -0x326172a9, RZ ;  /* 0xcd9e8d57000e7825 */ /* 0x000fe200078e00ff */
[----:B------:R-:W-:-:S05]  /*16880*/  LOP3.LUT R0, R9, R209, R6, 0x96, !PT ;  /* 0x000000d109007212 */ /* 0x000fca00078e9606 */
        /* <DEDUP_REMOVED lines=9> */
[----:B------:R-:W-:-:S04]  /*16920*/  LOP3.LUT R0, R7, R251, R8, 0x96, !PT ;  /* 0x000000fb07007212 */ /* 0x000fc800078e9608 */
[----:B------:R-:W-:-:S04]  /*16930*/  LOP3.LUT R2, R0, 0xff, RZ, 0xc0, !PT ;  /* 0x000000ff00027812 */ /* 0x000fc800078ec0ff */
[----:B------:R-:W-:Y:S02]  /*16940*/  ISETP.GE.U32.AND P6, PT, R198, R2, PT ;  /* 0x00000002c600720c */ /* 0x000fe40003fc6070 */
[----:B------:R-:W-:Y:S01]  /*16950*/  LOP3.LUT R2, R0, 0xffff, RZ, 0xc0, !PT ;  /* 0x0000ffff00027812 */ /* 0x000fe200078ec0ff */
[----:B------:R-:W-:-:S03]  /*16960*/  @!P5 HFMA2.BF16_V2 R62, -RZ.H0_H0, RZ.H0_H0, -R50.H0_H0 ;  /* 0x200000ffff3ed231 */ /* 0x000fc60000340932 */
[----:B------:R-:W-:-:S04]  /*16970*/  SHF.R.U32.HI R2, RZ, 0x8, R2 ;  /* 0x00000008ff027819 */ /* 0x000fc80000011602 */
[----:B------:R-:W-:Y:S01]  /*16980*/  LOP3.LUT R2, R2, 0xffff, RZ, 0xc0, !PT ;  /* 0x0000ffff02027812 */ /* 0x000fe200078ec0ff */
[----:B------:R-:W-:Y:S01]  /*16990*/  @!P4 HFMA2.BF16_V2 R66, -RZ.H0_H0, RZ.H0_H0, -R75.H0_H0 ;  /* 0x200000ffff42c231 */ /* 0x000fe2000034094b */
[----:B------:R-:W-:Y:S01]  /*169a0*/  @!P5 PRMT R50, R62, 0x5410, RZ ;  /* 0x000054103e32d816 */ /* 0x000fe200000000ff */
[----:B------:R-:W1:Y:S01]  /*169b0*/  MUFU.EX2 R25, R191 ;  /* 0x000000bf00197308 */ /* 0x000e620000000800 */
[----:B------:R-:W-:Y:S02]  /*169c0*/  ISETP.GE.U32.AND P5, PT, R198, R2, PT ;  /* 0x00000002c600720c */ /* 0x000fe40003fa6070 */
[--C-:B------:R-:W-:Y:S02]  /*169d0*/  SHF.R.U32.HI R2, RZ, 0x10, R0.reuse ;  /* 0x00000010ff027819 */ /* 0x100fe40000011600 */
[----:B------:R-:W-:Y:S01]  /*169e0*/  SHF.R.U32.HI R0, RZ, 0x18, R0 ;  /* 0x00000018ff007819 */ /* 0x000fe20000011600 */
[----:B------:R-:W-:Y:S01]  /*169f0*/  @!P2 HFMA2.BF16_V2 R106, -RZ.H0_H0, RZ.H0_H0, -R81.H0_H0 ;  /* 0x200000ffff6aa231 */ /* 0x000fe20000340951 */
[----:B------:R-:W-:Y:S01]  /*16a00*/  PRMT R220, R75, 0x5410, R84 ;  /* 0x000054104bdc7816 */ /* 0x000fe20000000054 */
[----:B------:R-:W2:Y:S01]  /*16a10*/  MUFU.EX2 R8, R187 ;  /* 0x000000bb00087308 */ /* 0x000ea20000000800 */
[----:B------:R-:W-:-:S02]  /*16a20*/  @!P4 PRMT R75, R66, 0x5410, RZ ;  /* 0x00005410424bc816 */ /* 0x000fc400000000ff */
[----:B------:R-:W-:Y:S02]  /*16a30*/  LOP3.LUT R10, R9, R192, R10, 0x96, !PT ;  /* 0x000000c0090a7212 */ /* 0x000fe400078e960a */
[----:B------:R-:W-:-:S03]  /*16a40*/  ISETP.GE.U32.AND P4, PT, R198, R0, PT ;  /* 0x00000000c600720c */ /* 0x000fc60003f86070 */
[----:B------:R-:W3:Y:S01]  /*16a50*/  MUFU.EX2 R15, R200 ;  /* 0x000000c8000f7308 */ /* 0x000ee20000000800 */
[----:B------:R-:W-:Y:S01]  /*16a60*/  LOP3.LUT R0, R6, 0xff, RZ, 0xc0, !PT ;  /* 0x000000ff06007812 */ /* 0x000fe200078ec0ff */
[----:B------:R-:W-:Y:S01]  /*16a70*/  @!P1 HFMA2.BF16_V2 R91, -RZ.H0_H0, RZ.H0_H0, -R80.H0_H0 ;  /* 0x200000ffff5b9231 */ /* 0x000fe20000340950 */
[----:B------:R-:W-:Y:S02]  /*16a80*/  PRMT R201, R81, 0x5410, R80 ;  /* 0x0000541051c97816 */ /* 0x000fe40000000050 */
[----:B------:R-:W-:-:S03]  /*16a90*/  @!P2 PRMT R81, R106, 0x5410, RZ ;  /* 0x000054106a51a816 */ /* 0x000fc600000000ff */
[----:B------:R-:W4:Y:S01]  /*16aa0*/  MUFU.EX2 R9, R188 ;  /* 0x000000bc00097308 */ /* 0x000f220000000800 */
[----:B------:R-:W-:Y:S01]  /*16ab0*/  ISETP.GE.U32.AND P2, PT, R198, R0, PT ;  /* 0x00000000c600720c */ /* 0x000fe20003f46070 */
[----:B------:R-:W-:Y:S01]  /*16ac0*/  @!P3 HFMA2.BF16_V2 R65, -RZ.H0_H0, RZ.H0_H0, -R84.H0_H0 ;  /* 0x200000ffff41b231 */ /* 0x000fe20000340954 */
[----:B------:R-:W-:Y:S02]  /*16ad0*/  SHF.R.U32.HI R0, RZ, 0x18, R6 ;  /* 0x00000018ff007819 */ /* 0x000fe40000011606 */
[----:B------:R-:W-:Y:S02]  /*16ae0*/  LOP3.LUT R2, R2, 0xff, RZ, 0xc0, !PT ;  /* 0x000000ff02027812 */ /* 0x000fe400078ec0ff */
[----:B------:R-:W-:Y:S02]  /*16af0*/  @!P1 PRMT R80, R91, 0x5410, RZ ;  /* 0x000054105b509816 */ /* 0x000fe400000000ff */
[----:B------:R-:W-:Y:S01]  /*16b00*/  ISETP.GE.U32.AND P1, PT, R198, R0, PT ;  /* 0x00000000c600720c */ /* 0x000fe20003f26070 */
[----:B-1----:R-:W-:Y:S01]  /*16b10*/  FADD.FTZ R0, R25, R18 ;  /* 0x0000001219007221 */ /* 0x002fe20000010000 */
[----:B------:R-:W-:-:S02]  /*16b20*/  @!P3 PRMT R84, R65, 0x5410, RZ ;  /* 0x000054104154b816 */ /* 0x000fc400000000ff */
[----:B------:R-:W-:Y:S02]  /*16b30*/  LOP3.LUT R5, R6, 0xffff, RZ, 0xc0, !PT ;  /* 0x0000ffff06057812 */ /* 0x000fe400078ec0ff */
[----:B------:R-:W-:Y:S02]  /*16b40*/  PRMT R66, R19, 0x7610, R66 ;  /* 0x0000761013427816 */ /* 0x000fe40000000042 */
[----:B------:R-:W-:Y:S01]  /*16b50*/  ISETP.GE.U32.AND P3, PT, R198, R2, PT ;  /* 0x00000002c600720c */ /* 0x000fe20003f66070 */
[----:B--2---:R-:W-:Y:S01]  /*16b60*/  FADD.FTZ R2, R8, R13 ;  /* 0x0000000d08027221 */ /* 0x004fe20000010000 */
[----:B------:R-:W-:Y:S01]  /*16b70*/  SHF.R.U32.HI R6, RZ, 0x10, R6 ;  /* 0x00000010ff067819 */ /* 0x000fe20000011606 */
[----:B---3--:R-:W-:Y:S01]  /*16b80*/  FADD.FTZ R11, R15, R0 ;  /* 0x000000000f0b7221 */ /* 0x008fe20000010000 */
[----:B------:R-:W-:Y:S01]  /*16b90*/  PRMT R65, R19, 0x7632, R65 ;  /* 0x0000763213417816 */ /* 0x000fe20000000041 */
[----:B------:R-:W-:Y:S01]  /*16ba0*/  @!P6 HFMA2.BF16_V2 R124, -RZ.H0_H0, RZ.H0_H0, -R66.H0_H0 ;  /* 0x200000ffff7ce231 */ /* 0x000fe20000340942 */
[----:B------:R-:W-:Y:S01]  /*16bb0*/  LOP3.LUT R0, R6, 0xff, RZ, 0xc0, !PT ;  /* 0x000000ff06007812 */ /* 0x000fe200078ec0ff */
[----:B----4-:R-:W-:Y:S01]  /*16bc0*/  FADD.FTZ R13, R9, R2 ;  /* 0x00000002090d7221 */ /* 0x010fe20000010000 */
[----:B------:R-:W-:Y:S01]  /*16bd0*/  PRMT R64, R20, 0x7632, R64 ;  /* 0x0000763214407816 */ /* 0x000fe20000000040 */
[----:B------:R-:W-:Y:S01]  /*16be0*/  IMAD.WIDE.U32 R6, R10, -0x2daee0ad, RZ ;  /* 0xd2511f530a067825 */ /* 0x000fe200078e00ff */
[----:B------:R-:W-:Y:S01]  /*16bf0*/  SHF.R.U32.HI R2, RZ, 0x8, R5 ;  /* 0x00000008ff027819 */ /* 0x000fe20000011605 */
[----:B------:R-:W-:Y:S01]  /*16c00*/  @!P5 HFMA2.BF16_V2 R130, -RZ.H0_H0, RZ.H0_H0, -R65.H0_H0 ;  /* 0x200000ffff82d231 */ /* 0x000fe20000340941 */
[----:B------:R-:W-:Y:S01]  /*16c10*/  PRMT R235, R66, 0x5410, R65 ;  /* 0x0000541042eb7816 */ /* 0x000fe20000000041 */
[----:B------:R-:W-:Y:S01]  /*16c20*/  @!P4 HFMA2.BF16_V2 R131, -RZ.H0_H0, RZ.H0_H0, -R64.H0_H0 ;  /* 0x200000ffff83c231 */ /* 0x000fe20000340940 */
[----:B------:R-:W-:-:S02]  /*16c30*/  @!P6 PRMT R66, R124, 0x5410, RZ ;  /* 0x000054107c42e816 */ /* 0x000fc400000000ff */
[----:B------:R-:W-:Y:S02]  /*16c40*/  PRMT R63, R20, 0x7610, R63 ;  /* 0x00007610143f7816 */ /* 0x000fe4000000003f */
[----:B------:R-:W-:Y:S02]  /*16c50*/  ISETP.GE.U32.AND P6, PT, R198, R0, PT ;  /* 0x00000000c600720c */ /* 0x000fe40003fc6070 */
[----:B------:R-:W-:Y:S02]  /*16c60*/  LOP3.LUT R2, R2, 0xffff, RZ, 0xc0, !PT ;  /* 0x0000ffff02027812 */ /* 0x000fe400078ec0ff */
[----:B------:R-:W-:Y:S02]  /*16c70*/  LOP3.LUT R5, R6, 0xff, RZ, 0xc0, !PT ;  /* 0x000000ff06057812 */ /* 0x000fe400078ec0ff */
[----:B------:R-:W-:Y:S02]  /*16c80*/  LOP3.LUT R0, R7, R249, R14, 0x96, !PT ;  /* 0x000000f907007212 */ /* 0x000fe400078e960e */
[----:B------:R-:W1:Y:S01]  /*16c90*/  MUFU.EX2 R14, R141 ;  /* 0x0000008d000e7308 */ /* 0x000e620000000800 */
[----:B------:R-:W-:-:S02]  /*16ca0*/  @!P5 PRMT R65, R130, 0x5410, RZ ;  /* 0x000054108241d816 */ /* 0x000fc400000000ff */
[----:B------:R-:W-:Y:S02]  /*16cb0*/  PRMT R200, R63, 0x5410, R64 ;  /* 0x000054103fc87816 */ /* 0x000fe40000000040 */
[C---:B------:R-:W-:Y:S02]  /*16cc0*/  ISETP.GE.U32.AND P5, PT, R198.reuse, R2, PT ;  /* 0x00000002c600720c */ /* 0x040fe40003fa6070 */
[----:B------:R-:W-:Y:S02]  /*16cd0*/  @!P4 PRMT R64, R131, 0x5410, RZ ;  /* 0x000054108340c816 */ /* 0x000fe400000000ff */
[----:B------:R-:W-:Y:S02]  /*16ce0*/  ISETP.GE.U32.AND P4, PT, R198, R5, PT ;  /* 0x00000005c600720c */ /* 0x000fe40003f86070 */
[----:B------:R-:W-:Y:S01]  /*16cf0*/  LOP3.LUT R2, R0, 0xffff, RZ, 0xc0, !PT ;  /* 0x0000ffff00027812 */ /* 0x000fe200078ec0ff */
[----:B------:R-:W2:Y:S01]  /*16d00*/  MUFU.EX2 R5, R147 ;  /* 0x0000009300057308 */ /* 0x000ea20000000800 */
[----:B------:R-:W-:-:S02]  /*16d10*/  @!P3 HFMA2.BF16_V2 R134, -RZ.H0_H0, RZ.H0_H0, -R63.H0_H0 ;  /* 0x200000ffff86b231 */ /* 0x000fc4000034093f */
[----:B------:R-:W-:-:S04]  /*16d20*/  SHF.R.U32.HI R2, RZ, 0x8, R2 ;  /* 0x00000008ff027819 */ /* 0x000fc80000011602 */
[----:B------:R-:W-:Y:S02]  /*16d30*/  LOP3.LUT R2, R2, 0xffff, RZ, 0xc0, !PT ;  /* 0x0000ffff02027812 */ /* 0x000fe400078ec0ff */
[----:B------:R-:W-:Y:S02]  /*16d40*/  @!P3 PRMT R63, R134, 0x5410, RZ ;  /* 0x00005410863fb816 */ /* 0x000fe400000000ff */
[----:B------:R-:W-:Y:S02]  /*16d50*/  PRMT R62, R22, 0x7610, R62 ;  /* 0x00007610163e7816 */ /* 0x000fe4000000003e */
[----:B------:R-:W-:Y:S01]  /*16d60*/  ISETP.GE.U32.AND P3, PT, R198, R2, PT ;  /* 0x00000002c600720c */ /* 0x000fe20003f66070 */
[----:B-1----:R-:W-:Y:S01]  /*16d70*/  FADD.FTZ R2, R14, R21 ;  /* 0x000000150e027221 */ /* 0x002fe20000010000 */
[----:B------:R-:W-:Y:S01]  /*16d80*/  PRMT R61, R22, 0x7632, R61 ;  /* 0x00007632163d7816 */ /* 0x000fe2000000003d */
[----:B------:R-:W-:Y:S02]  /*16d90*/  @!P2 HFMA2.BF16_V2 R135, -RZ.H0_H0, RZ.H0_H0, -R62.H0_H0 ;  /* 0x200000ffff87a231 */ /* 0x000fe4000034093e */
[----:B--2---:R-:W-:Y:S01]  /*16da0*/  FADD.FTZ R10, R5, R2 ;  /* 0x00000002050a7221 */ /* 0x004fe20000010000 */
[----:B------:R-:W-:-:S02]  /*16db0*/  LOP3.LUT R2, R0, 0xff, RZ, 0xc0, !PT ;  /* 0x000000ff00027812 */ /* 0x000fc400078ec0ff */
[----:B------:R-:W-:Y:S02]  /*16dc0*/  PRMT R191, R62, 0x5410, R61 ;  /* 0x000054103ebf7816 */ /* 0x000fe4000000003d */
[----:B------:R-:W-:Y:S02]  /*16dd0*/  @!P2 PRMT R62, R135, 0x5410, RZ ;  /* 0x00005410873ea816 */ /* 0x000fe400000000ff */
[----:B------:R-:W-:Y:S02]  /*16de0*/  ISETP.GE.U32.AND P2, PT, R198, R2, PT ;  /* 0x00000002c600720c */ /* 0x000fe40003f46070 */
[C---:B------:R-:W-:Y:S02]  /*16df0*/  PRMT R60, R23.reuse, 0x7632, R60 ;  /* 0x00007632173c7816 */ /* 0x040fe4000000003c */
[----:B------:R-:W-:Y:S02]  /*16e00*/  PRMT R59, R23, 0x7610, R59 ;  /* 0x00007610173b7816 */ /* 0x000fe4000000003b */
[----:B------:R-:W-:Y:S01]  /*16e10*/  F2FP.BF16.PACK_AB R9, R9, R8 ;  /* 0x000000080909723e */ /* 0x000fe200000010ff */
[----:B------:R-:W-:Y:S01]  /*16e20*/  @!P1 HFMA2.BF16_V2 R137, -RZ.H0_H0, RZ.H0_H0, -R60.H0_H0 ;  /* 0x200000ffff899231 */ /* 0x000fe2000034093c */
[----:B------:R-:W-:-:S02]  /*16e30*/  LOP3.LUT R8, R6, 0xffff, RZ, 0xc0, !PT ;  /* 0x0000ffff06087812 */ /* 0x000fc400078ec0ff */
[----:B------:R-:W-:Y:S02]  /*16e40*/  SHF.R.U32.HI R2, RZ, 0x18, R0 ;  /* 0x00000018ff027819 */ /* 0x000fe40000011600 */
[----:B------:R-:W-:Y:S02]  /*16e50*/  SHF.R.U32.HI R7, RZ, 0x10, R6 ;  /* 0x00000010ff077819 */ /* 0x000fe40000011606 */
[----:B------:R-:W-:Y:S01]  /*16e60*/  SHF.R.U32.HI R0, RZ, 0x10, R0 ;  /* 0x00000010ff007819 */ /* 0x000fe20000011600 */
[----:B------:R-:W-:Y:S01]  /*16e70*/  @!P6 HFMA2.BF16_V2 R140, -RZ.H0_H0, RZ.H0_H0, -R59.H0_H0 ;  /* 0x200000ffff8ce231 */ /* 0x000fe2000034093b */
[----:B------:R-:W-:Y:S01]  /*16e80*/  SHF.R.U32.HI R6, RZ, 0x18, R6 ;  /* 0x00000018ff067819 */ /* 0x000fe20000011606 */
[----:B------:R1:W-:Y:S01]  /*16e90*/  MUFU.EX2 R20, R190 ;  /* 0x000000be00147308 */ /* 0x0003e20000000800 */
[----:B------:R-:W-:Y:S01]  /*16ea0*/  PRMT R58, R9, 0x7610, R58 ;  /* 0x00007610093a7816 */ /* 0x000fe2000000003a */
[----:B------:R-:W-:Y:S01]  /*16eb0*/  @!P5 HFMA2.BF16_V2 R136, -RZ.H0_H0, RZ.H0_H0, -R61.H0_H0 ;  /* 0x200000ffff88d231 */ /* 0x000fe2000034093d */
[----:B------:R-:W-:-:S02]  /*16ec0*/  LOP3.LUT R0, R0, 0xff, RZ, 0xc0, !PT ;  /* 0x000000ff00007812 */ /* 0x000fc400078ec0ff */
[----:B------:R-:W-:Y:S01]  /*16ed0*/  PRMT R57, R9, 0x7632, R57 ;  /* 0x0000763209397816 */ /* 0x000fe20000000039 */
[----:B------:R-:W-:Y:S01]  /*16ee0*/  @!P2 HFMA2.BF16_V2 R150, -RZ.H0_H0, RZ.H0_H0, -R58.H0_H0 ;  /* 0x200000ffff96a231 */ /* 0x000fe2000034093a */
[----:B------:R-:W-:Y:S02]  /*16ef0*/  @!P5 PRMT R61, R136, 0x5410, RZ ;  /* 0x00005410883dd816 */ /* 0x000fe400000000ff */
[C---:B------:R-:W-:Y:S02]  /*16f00*/  ISETP.GE.U32.AND P5, PT, R198.reuse, R2, PT ;  /* 0x00000002c600720c */ /* 0x040fe40003fa6070 */
[----:B-1----:R-:W-:Y:S02]  /*16f10*/  PRMT R190, R59, 0x5410, R60 ;  /* 0x000054103bbe7816 */ /* 0x002fe4000000003c */
[----:B------:R-:W-:Y:S02]  /*16f20*/  @!P1 PRMT R60, R137, 0x5410, RZ ;  /* 0x00005410893c9816 */ /* 0x000fe400000000ff */
[----:B------:R-:W-:-:S02]  /*16f30*/  ISETP.GE.U32.AND P1, PT, R198, R6, PT ;  /* 0x00000006c600720c */ /* 0x000fc40003f26070 */
[----:B------:R-:W-:Y:S01]  /*16f40*/  @!P6 PRMT R59, R140, 0x5410, RZ ;  /* 0x000054108c3be816 */ /* 0x000fe200000000ff */
[----:B------:R-:W1:Y:S01]  /*16f50*/  MUFU.EX2 R6, R100 ;  /* 0x0000006400067308 */ /* 0x000e620000000800 */
[----:B------:R-:W-:Y:S02]  /*16f60*/  ISETP.GE.U32.AND P6, PT, R198, R0, PT ;  /* 0x00000000c600720c */ /* 0x000fe40003fc6070 */
[----:B------:R-:W-:Y:S02]  /*16f70*/  LOP3.LUT R0, R7, 0xff, RZ, 0xc0, !PT ;  /* 0x000000ff07007812 */ /* 0x000fe400078ec0ff */
[----:B------:R-:W-:Y:S02]  /*16f80*/  PRMT R184, R58, 0x5410, R57 ;  /* 0x000054103ab87816 */ /* 0x000fe40000000039 */
[----:B------:R-:W-:Y:S01]  /*16f90*/  @!P2 PRMT R58, R150, 0x5410, RZ ;  /* 0x00005410963aa816 */ /* 0x000fe200000000ff */
[----:B------:R-:W2:Y:S01]  /*16fa0*/  MUFU.EX2 R2, R119 ;  /* 0x0000007700027308 */ /* 0x000ea20000000800 */
[----:B------:R-:W-:-:S02]  /*16fb0*/  ISETP.GE.U32.AND P2, PT, R198, R0, PT ;  /* 0x00000000c600720c */ /* 0x000fc40003f46070 */
[----:B------:R-:W-:Y:S01]  /*16fc0*/  SHF.R.U32.HI R0, RZ, 0x8, R8 ;  /* 0x00000008ff007819 */ /* 0x000fe20000011608 */
[----:B------:R-:W-:-:S04]  /*16fd0*/  @!P3 HFMA2.BF16_V2 R146, -RZ.H0_H0, RZ.H0_H0, -R57.H0_H0 ;  /* 0x200000ffff92b231 */ /* 0x000fc80000340939 */
[----:B------:R-:W3:Y:S01]  /*16fe0*/  MUFU.EX2 R19, R189 ;  /* 0x000000bd00137308 */ /* 0x000ee20000000800 */
[----:B------:R-:W-:Y:S02]  /*16ff0*/  F2FP.BF16.PACK_AB R107, R15, R25 ;  /* 0x000000190f6b723e */ /* 0x000fe400000010ff */
[----:B------:R-:W-:-:S05]  /*17000*/  LOP3.LUT R0, R0, 0xffff, RZ, 0xc0, !PT ;  /* 0x0000ffff00007812 */ /* 0x000fca00078ec0ff */
[----:B------:R-:W-:Y:S01]  /*17010*/  MUFU.EX2 R15, R153 ;  /* 0x00000099000f7308 */ /* 0x000fe20000000800 */
[----:B------:R-:W-:Y:S02]  /*17020*/  @!P3 PRMT R57, R146, 0x5410, RZ ;  /* 0x000054109239b816 */ /* 0x000fe400000000ff */
[----:B------:R-:W-:-:S05]  /*17030*/  F2FP.BF16.PACK_AB R5, R5, R14 ;  /* 0x0000000e0505723e */ /* 0x000fca00000010ff */
[----:B------:R-:W-:Y:S01]  /*17040*/  MUFU.EX2 R21, R166 ;  /* 0x000000a600157308 */ /* 0x000fe20000000800 */
[----:B------:R-:W-:Y:S01]  /*17050*/  ISETP.GE.U32.AND P3, PT, R198, R0, PT ;  /* 0x00000000c600720c */ /* 0x000fe20003f66070 */
[----:B-1----:R-:W-:-:S06]  /*17060*/  FADD.FTZ R0, R6, R24 ;  /* 0x0000001806007221 */ /* 0x002fcc0000010000 */
[----:B------:R-:W1:Y:S01]  /*17070*/  MUFU.EX2 R9, R120 ;  /* 0x0000007800097308 */ /* 0x000e620000000800 */
[----:B------:R-:W-:-:S07]  /*17080*/  PRMT R56, R5, 0x7610, R56 ;  /* 0x0000761005387816 */ /* 0x000fce0000000038 */
[----:B------:R-:W4:Y:S01]  /*17090*/  MUFU.EX2 R18, R203 ;  /* 0x000000cb00127308 */ /* 0x000f220000000800 */
[----:B------:R-:W-:Y:S01]  /*170a0*/  PRMT R55, R5, 0x7632, R55 ;  /* 0x0000763205377816 */ /* 0x000fe20000000037 */
[----:B--2---:R-:W-:-:S06]  /*170b0*/  FADD.FTZ R5, R2, R0 ;  /* 0x0000000002057221 */ /* 0x004fcc0000010000 */
[----:B------:R-:W2:Y:S01]  /*170c0*/  MUFU.EX2 R8, R121 ;  /* 0x0000007900087308 */ /* 0x000ea20000000800 */
[----:B---3--:R-:W-:-:S07]  /*170d0*/  F2FP.BF16.PACK_AB R0, R20, R19 ;  /* 0x000000131400723e */ /* 0x008fce00000010ff */
[----:B------:R-:W3:Y:S01]  /*170e0*/  MUFU.EX2 R14, R204 ;  /* 0x000000cc000e7308 */ /* 0x000ee20000000800 */
[----:B------:R-:W-:Y:S02]  /*170f0*/  F2FP.BF16.PACK_AB R100, R2, R6 ;  /* 0x000000060264723e */ /* 0x000fe400000010ff */
[----:B------:R-:W-:-:S05]  /*17100*/  PRMT R54, R0, 0x7610, R54 ;  /* 0x0000761000367816 */ /* 0x000fca0000000036 */
[----:B------:R-:W3:Y:S01]  /*17110*/  MUFU.EX2 R7, R205 ;  /* 0x000000cd00077308 */ /* 0x000ee20000000800 */
[----:B------:R-:W-:Y:S01]  /*17120*/  PRMT R53, R0, 0x7632, R53 ;  /* 0x0000763200357816 */ /* 0x000fe20000000035 */
[----:B-1----:R-:W-:Y:S01]  /*17130*/  FADD.FTZ R5, R9, R5 ;  /* 0x0000000509057221 */ /* 0x002fe20000010000 */
[----:B------:R-:W-:Y:S01]  /*17140*/  F2FP.BF16.PACK_AB R0, R21, R15 ;  /* 0x0000000f1500723e */ /* 0x000fe200000010ff */
[----:B----4-:R-:W-:-:S04]  /*17150*/  FADD.FTZ R2, R18, R11 ;  /* 0x0000000b12027221 */ /* 0x010fc80000010000 */
[----:B------:R-:W1:Y:S01]  /*17160*/  MUFU.EX2 R6, R208 ;  /* 0x000000d000067308 */ /* 0x000e620000000800 */
[C---:B------:R-:W-:Y:S02]  /*17170*/  PRMT R52, R0.reuse, 0x7610, R52 ;  /* 0x0000761000347816 */ /* 0x040fe40000000034 */
[----:B------:R-:W-:Y:S01]  /*17180*/  PRMT R43, R0, 0x7632, R43 ;  /* 0x00007632002b7816 */ /* 0x000fe2000000002b */
[----:B--2---:R-:W-:Y:S02]  /*17190*/  FADD.FTZ R0, R8, R5 ;  /* 0x0000000508007221 */ /* 0x004fe40000010000 */
[----:B---3--:R-:W-:-:S03]  /*171a0*/  FADD.FTZ R2, R14, R2 ;  /* 0x000000020e027221 */ /* 0x008fc60000010000 */
[----:B------:R2:W-:Y:S01]  /*171b0*/  STL [R1+0x144], R0 ;  /* 0x0001440001007387 */ /* 0x0005e20000100800 */
[----:B------:R-:W-:Y:S01]  /*171c0*/  @!P2 HFMA2.BF16_V2 R172, -RZ.H0_H0, RZ.H0_H0, -R52.H0_H0 ;  /* 0x200000ffffaca231 */ /* 0x000fe20000340934 */
[----:B------:R-:W-:Y:S01]  /*171d0*/  PRMT R203, R52, 0x5410, R43 ;  /* 0x0000541034cb7816 */ /* 0x000fe2000000002b */
[----:B------:R-:W-:-:S03]  /*171e0*/  IMAD.MOV.U32 R119, RZ, RZ, R33 ;  /* 0x000000ffff777224 */ /* 0x000fc600078e0021 */
[----:B------:R-:W-:Y:S01]  /*171f0*/  @!P2 PRMT R52, R172, 0x5410, RZ ;  /* 0x00005410ac34a816 */ /* 0x000fe200000000ff */
[----:B------:R-:W-:Y:S02]  /*17200*/  IMAD.MOV.U32 R172, RZ, RZ, R32 ;  /* 0x000000ffffac7224 */ /* 0x000fe400078e0020 */
[----:B--2---:R-:W-:-:S04]  /*17210*/  FADD.FTZ R0, R7, R2 ;  /* 0x0000000207007221 */ /* 0x004fc80000010000 */
[----:B-1----:R-:W-:-:S05]  /*17220*/  FADD.FTZ R0, R6, R0 ;  /* 0x0000000006007221 */ /* 0x002fca0000010000 */
[----:B------:R1:W-:Y:S04]  /*17230*/  STL [R1+0x140], R0 ;  /* 0x0001400001007387 */ /* 0x0003e80000100800 */
[----:B------:R-:W2:Y:S01]  /*17240*/  LDL.LU.64 R32, [R1+0x28] ;  /* 0x0000280001207983 */ /* 0x000ea20000300a00 */
[----:B------:R-:W-:-:S03]  /*17250*/  IMAD.MOV.U32 R166, RZ, RZ, R31 ;  /* 0x000000ffffa67224 */ /* 0x000fc600078e001f */
[----:B------:R-:W3:Y:S04]  /*17260*/  LDL.LU.64 R30, [R1+0x20] ;  /* 0x00002000011e7983 */ /* 0x000ee80000300a00 */
[----:B------:R-:W4:Y:S01]  /*17270*/  LDL.LU.64 R28, [R1] ;  /* 0x00000000011c7983 */ /* 0x000f220000300a00 */
[-C--:B------:R-:W-:Y:S01]  /*17280*/  FMUL.FTZ R2, R155, R4.reuse ;  /* 0x000000049b027220 */ /* 0x080fe20000410000 */
[----:B------:R-:W-:Y:S01]  /*17290*/  @!P6 HFMA2.BF16_V2 R152, -RZ.H0_H0, RZ.H0_H0, -R56.H0_H0 ;  /* 0x200000ffff98e231 */ /* 0x000fe20000340938 */
[----:B------:R-:W-:Y:S01]  /*172a0*/  FMUL.FTZ R121, R77, R3 ;  /* 0x000000034d797220 */ /* 0x000fe20000410000 */
[----:B------:R-:W-:Y:S01]  /*172b0*/  F2FP.BF16.PACK_AB R91, R8, R9 ;  /* 0x00000009085b723e */ /* 0x000fe200000010ff */
[----:B------:R-:W-:Y:S02]  /*172c0*/  IMAD.MOV.U32 R77, RZ, RZ, R2 ;  /* 0x000000ffff4d7224 */ /* 0x000fe400078e0002 */
[----:B------:R-:W-:Y:S01]  /*172d0*/  FMUL.FTZ R8, R154, R4 ;  /* 0x000000049a087220 */ /* 0x000fe20000410000 */
[----:B------:R-:W-:Y:S01]  /*172e0*/  PRMT R252, R56, 0x5410, R55 ;  /* 0x0000541038fc7816 */ /* 0x000fe20000000037 */
[----:B------:R-:W-:Y:S01]  /*172f0*/  IMAD.MOV.U32 R154, RZ, RZ, R209 ;  /* 0x000000ffff9a7224 */ /* 0x000fe200078e00d1 */
[----:B------:R-:W-:Y:S01]  /*17300*/  F2FP.BF16.PACK_AB R106, R6, R7 ;  /* 0x00000007066a723e */ /* 0x000fe200000010ff */
[----:B------:R-:W-:-:S02]  /*17310*/  FMUL.FTZ R209, R161, R3 ;  /* 0x00000003a1d17220 */ /* 0x000fc40000410000 */
[----:B-1----:R-:W-:Y:S01]  /*17320*/  FADD.FTZ R0, R19, R13 ;  /* 0x0000000d13007221 */ /* 0x002fe20000010000 */
[----:B------:R-:W-:Y:S01]  /*17330*/  @!P6 PRMT R56, R152, 0x5410, RZ ;  /* 0x000054109838e816 */ /* 0x000fe200000000ff */
[----:B------:R-:W-:Y:S02]  /*17340*/  IMAD.MOV.U32 R118, RZ, RZ, R217 ;  /* 0x000000ffff767224 */ /* 0x000fe400078e00d9 */
[----:B------:R-:W-:Y:S02]  /*17350*/  IMAD.MOV.U32 R124, RZ, RZ, R216 ;  /* 0x000000ffff7c7224 */ /* 0x000fe400078e00d8 */
[----:B------:R-:W-:Y:S02]  /*17360*/  IMAD.MOV.U32 R153, RZ, RZ, R240 ;  /* 0x000000ffff997224 */ /* 0x000fe400078e00f0 */
[----:B------:R-:W-:Y:S02]  /*17370*/  FMUL.FTZ R208, R160, R3 ;  /* 0x00000003a0d07220 */ /* 0x000fe40000410000 */
        /* <DEDUP_REMOVED lines=32> */
[----:B------:R-:W-:Y:S02]  /*17580*/  FADD.FTZ R0, R20, R0 ;  /* 0x0000000014007221 */ /* 0x000fe40000010000 */
[-C--:B------:R-:W-:Y:S02]  /*17590*/  FMUL.FTZ R222, R170, R4.reuse ;  /* 0x00000004aade7220 */ /* 0x080fe40000410000 */
[-C--:B------:R-:W-:Y:S01]  /*175a0*/  FMUL.FTZ R170, R126, R4.reuse ;  /* 0x000000047eaa7220 */ /* 0x080fe20000410000 */
[----:B------:R3:W-:Y:S01]  /*175b0*/  STL [R1+0x130], R0 ;  /* 0x0001300001007387 */ /* 0x0007e20000100800 */
[----:B------:R-:W-:Y:S02]  /*175c0*/  FMUL.FTZ R105, R171, R4 ;  /* 0x00000004ab697220 */ /* 0x000fe40000410000 */
[----:B------:R-:W-:-:S02]  /*175d0*/  IMAD.MOV.U32 R148, RZ, RZ, R170 ;  /* 0x000000ffff947224 */ /* 0x000fc400078e00aa */
[----:B------:R-:W-:Y:S02]  /*175e0*/  IMAD.MOV.U32 R149, RZ, RZ, R7 ;  /* 0x000000ffff957224 */ /* 0x000fe400078e0007 */
[----:B------:R-:W-:Y:S02]  /*175f0*/  IMAD.MOV.U32 R165, RZ, RZ, R6 ;  /* 0x000000ffffa57224 */ /* 0x000fe400078e0006 */
[----:B------:R-:W-:Y:S02]  /*17600*/  IMAD.MOV.U32 R170, RZ, RZ, R186 ;  /* 0x000000ffffaa7224 */ /* 0x000fe400078e00ba */
[----:B------:R-:W-:Y:S02]  /*17610*/  IMAD.MOV.U32 R171, RZ, RZ, R187 ;  /* 0x000000ffffab7224 */ /* 0x000fe400078e00bb */
[----:B------:R-:W-:Y:S02]  /*17620*/  IMAD.MOV.U32 R186, RZ, RZ, R40 ;  /* 0x000000ffffba7224 */ /* 0x000fe400078e0028 */
[----:B------:R-:W-:Y:S01]  /*17630*/  IMAD.MOV.U32 R187, RZ, RZ, R41 ;  /* 0x000000ffffbb7224 */ /* 0x000fe200078e0029 */
[----:B------:R-:W-:-:S02]  /*17640*/  @!P5 HFMA2.BF16_V2 R151, -RZ.H0_H0, RZ.H0_H0, -R55.H0_H0 ;  /* 0x200000ffff97d231 */ /* 0x000fc40000340937 */
[----:B------:R-:W-:Y:S02]  /*17650*/  @!P4 HFMA2.BF16_V2 R162, -RZ.H0_H0, RZ.H0_H0, -R54.H0_H0 ;  /* 0x200000ffffa2c231 */ /* 0x000fe40000340936 */
[----:B------:R-:W-:Y:S02]  /*17660*/  @!P3 HFMA2.BF16_V2 R157, -RZ.H0_H0, RZ.H0_H0, -R53.H0_H0 ;  /* 0x200000ffff9db231 */ /* 0x000fe40000340935 */
[----:B------:R-:W-:Y:S01]  /*17670*/  @!P1 HFMA2.BF16_V2 R169, -RZ.H0_H0, RZ.H0_H0, -R43.H0_H0 ;  /* 0x200000ffffa99231 */ /* 0x000fe2000034092b */
[-C--:B------:R-:W-:Y:S01]  /*17680*/  FMUL.FTZ R5, R139, R4.reuse ;  /* 0x000000048b057220 */ /* 0x080fe20000410000 */
[----:B------:R-:W-:Y:S01]  /*17690*/  PRMT R250, R54, 0x5410, R53 ;  /* 0x0000541036fa7816 */ /* 0x000fe20000000035 */
[----:B------:R-:W-:Y:S01]  /*176a0*/  IMAD.MOV.U32 R130, RZ, RZ, R192 ;  /* 0x000000ffff827224 */ /* 0x000fe200078e00c0 */
[----:B------:R-:W-:Y:S01]  /*176b0*/  @!P5 PRMT R55, R151, 0x5410, RZ ;  /* 0x000054109737d816 */ /* 0x000fe200000000ff */
        /* <DEDUP_REMOVED lines=21> */
[----:B------:R-:W-:Y:S02]  /*17810*/  FMUL.FTZ R169, R99, R4 ;  /* 0x0000000463a97220 */ /* 0x000fe40000410000 */
[----:B------:R-:W-:Y:S02]  /*17820*/  IMAD.MOV.U32 R76, RZ, RZ, R5 ;  /* 0x000000ffff4c7224 */ /* 0x000fe400078e0005 */
[----:B------:R-:W-:Y:S02]  /*17830*/  IMAD.MOV.U32 R164, RZ, RZ, R9 ;  /* 0x000000ffffa47224 */ /* 0x000fe400078e0009 */
[----:B------:R-:W-:Y:S01]  /*17840*/  FADD.FTZ R10, R15, R10 ;  /* 0x0000000a0f0a7221 */ /* 0x000fe20000010000 */
[----:B------:R-:W-:-:S02]  /*17850*/  PRMT R42, R156, 0x7610, R42 ;  /* 0x000076109c2a7816 */ /* 0x000fc4000000002a */
[----:B------:R-:W-:Y:S01]  /*17860*/  PRMT R39, R156, 0x7632, R39 ;  /* 0x000076329c277816 */ /* 0x000fe20000000027 */
[----:B------:R-:W-:Y:S01]  /*17870*/  FADD.FTZ R156, R21, R10 ;  /* 0x0000000a159c7221 */ /* 0x000fe20000010000 */
[----:B--2---:R-:W-:-:S05]  /*17880*/  LOP3.LUT R2, R177, R185, R32, 0x96, !PT ;  /* 0x000000b9b1027212 */ /* 0x004fca00078e9620 */
[----:B------:R-:W-:-:S05]  /*17890*/  IMAD.WIDE.U32 R2, R2, -0x2daee0ad, RZ ;  /* 0xd2511f5302027825 */ /* 0x000fca00078e00ff */
[----:B---3--:R-:W-:Y:S02]  /*178a0*/  LOP3.LUT R0, R3, R172, R30, 0x96, !PT ;  /* 0x000000ac03007212 */ /* 0x008fe400078e961e */
[----:B----4-:R-:W-:-:S03]  /*178b0*/  LOP3.LUT R3, R29, R166, R176, 0x96, !PT ;  /* 0x000000a61d037212 */ /* 0x010fc600078e96b0 */
        /* <DEDUP_REMOVED lines=9> */
[----:B------:R-:W-:Y:S02]  /*17950*/  IMAD.MOV.U32 R0, RZ, RZ, R8 ;  /* 0x000000ffff007224 */ /* 0x000fe400078e0008 */
[----:B------:R-:W-:Y:S01]  /*17960*/  IMAD.WIDE.U32 R8, R3, -0x2daee0ad, RZ ;  /* 0xd2511f5303087825 */ /* 0x000fe200078e00ff */
[----:B------:R-:W-:-:S04]  /*17970*/  LOP3.LUT R5, R7, R130, R2, 0x96, !PT ;  /* 0x0000008207057212 */ /* 0x000fc800078e9602 */
[----:B------:R-:W-:Y:S01]  /*17980*/  LOP3.LUT R2, R9, R137, R4, 0x96, !PT ;  /* 0x0000008909027212 */ /* 0x000fe200078e9604 */
[----:B------:R-:W-:-:S04]  /*17990*/  IMAD.MOV.U32 R4, RZ, RZ, R0 ;  /* 0x000000ffff047224 */ /* 0x000fc800078e0000 */
[----:B------:R-:W-:-:S05]  /*179a0*/  IMAD.WIDE.U32 R2, R2, -0x326172a9, RZ ;  /* 0xcd9e8d5702027825 */ /* 0x000fca00078e00ff */
[----:B------:R-:W-:Y:S01]  /*179b0*/  LOP3.LUT R0, R3, R251, R6, 0x96, !PT ;  /* 0x000000fb03007212 */ /* 0x000fe200078e9606 */
[----:B------:R-:W-:-:S03]  /*179c0*/  IMAD.MOV.U32 R6, RZ, RZ, R4 ;  /* 0x000000ffff067224 */ /* 0x000fc600078e0004 */
[----:B------:R-:W-:-:S04]  /*179d0*/  LOP3.LUT R4, R0, 0xff, RZ, 0xc0, !PT ;  /* 0x000000ff00047812 */ /* 0x000fc800078ec0ff */
[----:B------:R-:W-:Y:S01]  /*179e0*/  ISETP.GE.U32.AND P1, PT, R198, R4, PT ;  /* 0x00000004c600720c */ /* 0x000fe20003f26070 */
[----:B------:R-:W-:Y:S02]  /*179f0*/  IMAD.MOV.U32 R7, RZ, RZ, R210 ;  /* 0x000000ffff077224 */ /* 0x000fe400078e00d2 */
[----:B------:R-:W2:Y:S01]  /*17a00*/  LDL.LU R210, [R1+0x22c] ;  /* 0x00022c0001d27983 */ /* 0x000ea20000300800 */
[----:B------:R-:W-:-:S03]  /*17a10*/  IMAD.MOV.U32 R4, RZ, RZ, R207 ;  /* 0x000000ffff047224 */ /* 0x000fc600078e00cf */
[----:B------:R-:W3:Y:S04]  /*17a20*/  LDL.LU R207, [R1+0x228] ;  /* 0x0002280001cf7983 */ /* 0x000ee80000300800 */
[----:B------:R1:W-:Y:S02]  /*17a30*/  STL [R1+0x134], R156 ;  /* 0x0001349c01007387 */ /* 0x0003e40000100800 */
[----:B------:R-:W-:Y:S01]  /*17a40*/  @!P1 HFMA2.BF16_V2 R70, -RZ.H0_H0, RZ.H0_H0, -R42.H0_H0 ;  /* 0x200000ffff469231 */ /* 0x000fe2000034092a */
[----:B-1----:R-:W-:Y:S02]  /*17a50*/  IMAD.MOV.U32 R156, RZ, RZ, R6 ;  /* 0x000000ffff9c7224 */ /* 0x002fe400078e0006 */
[----:B------:R-:W-:Y:S01]  /*17a60*/  IMAD.MOV.U32 R6, RZ, RZ, R77 ;  /* 0x000000ffff067224 */ /* 0x000fe200078e004d */
[----:B------:R-:W-:-:S02]  /*17a70*/  PRMT R77, R42, 0x5410, R39 ;  /* 0x000054102a4d7816 */ /* 0x000fc40000000027 */
[----:B------:R-:W-:Y:S01]  /*17a80*/  @!P1 PRMT R42, R70, 0x5410, RZ ;  /* 0x00005410462a9816 */ /* 0x000fe200000000ff */
[----:B------:R-:W-:Y:S01]  /*17a90*/  IMAD.MOV.U32 R70, RZ, RZ, R4 ;  /* 0x000000ffff467224 */ /* 0x000fe200078e0004 */
[----:B------:R-:W-:-:S04]  /*17aa0*/  LOP3.LUT R4, R0, 0xffff, RZ, 0xc0, !PT ;  /* 0x0000ffff00047812 */ /* 0x000fc800078ec0ff */
[----:B------:R-:W-:-:S04]  /*17ab0*/  SHF.R.U32.HI R4, RZ, 0x8, R4 ;  /* 0x00000008ff047819 */ /* 0x000fc80000011604 */
[----:B------:R-:W-:-:S04]  /*17ac0*/  LOP3.LUT R4, R4, 0xffff, RZ, 0xc0, !PT ;  /* 0x0000ffff04047812 */ /* 0x000fc800078ec0ff */
[----:B------:R-:W-:Y:S01]  /*17ad0*/  ISETP.GE.U32.AND P1, PT, R198, R4, PT ;  /* 0x00000004c600720c */ /* 0x000fe20003f26070 */
[----:B------:R-:W-:Y:S01]  /*17ae0*/  IMAD.MOV.U32 R4, RZ, RZ, R206 ;  /* 0x000000ffff047224 */ /* 0x000fe200078e00ce */
[----:B------:R-:W-:Y:S01]  /*17af0*/  PRMT R38, R174, 0x7610, R38 ;  /* 0x00007610ae267816 */ /* 0x000fe20000000026 */
[----:B------:R-:W3:Y:S10]  /*17b00*/  LDL.LU R206, [R1+0x224] ;  /* 0x0002240001ce7983 */ /* 0x000ef40000300800 */
[----:B------:R-:W-:-:S05]  /*17b10*/  @!P1 HFMA2.BF16_V2 R71, -RZ.H0_H0, RZ.H0_H0, -R39.H0_H0 ;  /* 0x200000ffff479231 */ /* 0x000fca0000340927 */
[----:B------:R-:W-:Y:S01]  /*17b20*/  @!P1 PRMT R39, R71, 0x5410, RZ ;  /* 0x0000541047279816 */ /* 0x000fe200000000ff */
[----:B------:R-:W-:Y:S01]  /*17b30*/  IMAD.MOV.U32 R71, RZ, RZ, R4 ;  /* 0x000000ffff477224 */ /* 0x000fe200078e0004 */
[--C-:B------:R-:W-:Y:S02]  /*17b40*/  SHF.R.U32.HI R4, RZ, 0x18, R0.reuse ;  /* 0x00000018ff047819 */ /* 0x100fe40000011600 */
[----:B------:R-:W-:-:S04]  /*17b50*/  SHF.R.U32.HI R0, RZ, 0x10, R0 ;  /* 0x00000010ff007819 */ /* 0x000fc80000011600 */
[----:B------:R-:W-:-:S04]  /*17b60*/  LOP3.LUT R0, R0, 0xff, RZ, 0xc0, !PT ;  /* 0x000000ff00007812 */ /* 0x000fc800078ec0ff */
[C---:B------:R-:W-:Y:S02]  /*17b70*/  ISETP.GE.U32.AND P2, PT, R198.reuse, R0, PT ;  /* 0x00000000c600720c */ /* 0x040fe40003f46070 */
[----:B------:R-:W-:Y:S02]  /*17b80*/  ISETP.GE.U32.AND P1, PT, R198, R4, PT ;  /* 0x00000004c600720c */ /* 0x000fe40003f26070 */
[----:B------:R-:W-:Y:S01]  /*17b90*/  PRMT R37, R174, 0x7632, R37 ;  /* 0x00007632ae257816 */ /* 0x000fe20000000025 */
[----:B------:R-:W-:Y:S02]  /*17ba0*/  IMAD.MOV.U32 R0, RZ, RZ, R49 ;  /* 0x000000ffff007224 */ /* 0x000fe400078e0031 */
[----:B------:R-:W-:Y:S01]  /*17bb0*/  IMAD.MOV.U32 R174, RZ, RZ, R76 ;  /* 0x000000ffffae7224 */ /* 0x000fe200078e004c */
[----:B------:R-:W-:-:S05]  /*17bc0*/  PRMT R76, R38, 0x5410, R37 ;  /* 0x00005410264c7816 */ /* 0x000fca0000000025 */
[----:B------:R-:W-:Y:S02]  /*17bd0*/  @!P2 HFMA2.BF16_V2 R73, -RZ.H0_H0, RZ.H0_H0, -R38.H0_H0 ;  /* 0x200000ffff49a231 */ /* 0x000fe40000340926 */
[----:B------:R-:W-:-:S03]  /*17be0*/  @!P1 HFMA2.BF16_V2 R72, -RZ.H0_H0, RZ.H0_H0, -R37.H0_H0 ;  /* 0x200000ffff489231 */ /* 0x000fc60000340925 */
[----:B------:R-:W-:Y:S01]  /*17bf0*/  @!P2 PRMT R38, R73, 0x5410, RZ ;  /* 0x000054104926a816 */ /* 0x000fe200000000ff */
[----:B------:R-:W-:Y:S01]  /*17c00*/  IMAD.MOV.U32 R73, RZ, RZ, R0 ;  /* 0x000000ffff497224 */ /* 0x000fe200078e0000 */
[----:B------:R-:W-:Y:S02]  /*17c10*/  LOP3.LUT R0, R2, 0xff, RZ, 0xc0, !PT ;  /* 0x000000ff02007812 */ /* 0x000fe400078ec0ff */
[----:B------:R-:W-:Y:S02]  /*17c20*/  @!P1 PRMT R37, R72, 0x5410, RZ ;  /* 0x0000541048259816 */ /* 0x000fe400000000ff */
[----:B------:R-:W-:Y:S02]  /*17c30*/  ISETP.GE.U32.AND P1, PT, R198, R0, PT ;  /* 0x00000000c600720c */ /* 0x000fe40003f26070 */
[C---:B------:R-:W-:Y:S02]  /*17c40*/  PRMT R36, R163.reuse, 0x7610, R36 ;  /* 0x00007610a3247816 */ /* 0x040fe40000000024 */
[----:B------:R-:W-:Y:S01]  /*17c50*/  PRMT R35, R163, 0x7632, R35 ;  /* 0x00007632a3237816 */ /* 0x000fe20000000023 */
[----:B------:R-:W-:-:S02]  /*17c60*/  IMAD.MOV.U32 R0, RZ, RZ, R194 ;  /* 0x000000ffff007224 */ /* 0x000fc400078e00c2 */
[----:B------:R-:W-:Y:S01]  /*17c70*/  IMAD.MOV.U32 R163, RZ, RZ, R73 ;  /* 0x000000ffffa37224 */ /* 0x000fe200078e0049 */
[----:B------:R-:W-:-:S05]  /*17c80*/  PRMT R73, R36, 0x5410, R35 ;  /* 0x0000541024497816 */ /* 0x000fca0000000023 */
[----:B------:R-:W-:-:S05]  /*17c90*/  @!P1 HFMA2.BF16_V2 R82, -RZ.H0_H0, RZ.H0_H0, -R36.H0_H0 ;  /* 0x200000ffff529231 */ /* 0x000fca0000340924 */
[----:B------:R-:W-:Y:S01]  /*17ca0*/  @!P1 PRMT R36, R82, 0x5410, RZ ;  /* 0x0000541052249816 */ /* 0x000fe200000000ff */
[----:B------:R-:W-:Y:S01]  /*17cb0*/  IMAD.MOV.U32 R82, RZ, RZ, R0 ;  /* 0x000000ffff527224 */ /* 0x000fe200078e0000 */
[----:B------:R-:W-:-:S04]  /*17cc0*/  LOP3.LUT R0, R2, 0xffff, RZ, 0xc0, !PT ;  /* 0x0000ffff02007812 */ /* 0x000fc800078ec0ff */
[----:B------:R-:W-:-:S04]  /*17cd0*/  SHF.R.U32.HI R0, RZ, 0x8, R0 ;  /* 0x00000008ff007819 */ /* 0x000fc80000011600 */
[----:B------:R-:W-:-:S04]  /*17ce0*/  LOP3.LUT R0, R0, 0xffff, RZ, 0xc0, !PT ;  /* 0x0000ffff00007812 */ /* 0x000fc800078ec0ff */
[----:B------:R-:W-:Y:S01]  /*17cf0*/  ISETP.GE.U32.AND P1, PT, R198, R0, PT ;  /* 0x00000000c600720c */ /* 0x000fe20003f26070 */
[----:B------:R-:W-:-:S12]  /*17d00*/  IMAD.MOV.U32 R0, RZ, RZ, R12 ;  /* 0x000000ffff007224 */ /* 0x000fd800078e000c */
[----:B------:R-:W-:-:S05]  /*17d10*/  @!P1 HFMA2.BF16_V2 R83, -RZ.H0_H0, RZ.H0_H0, -R35.H0_H0 ;  /* 0x200000ffff539231 */ /* 0x000fca0000340923 */
[----:B------:R-:W-:Y:S01]  /*17d20*/  @!P1 PRMT R35, R83, 0x5410, RZ ;  /* 0x0000541053239816 */ /* 0x000fe200000000ff */
[----:B------:R-:W-:Y:S01]  /*17d30*/  IMAD.MOV.U32 R83, RZ, RZ, R0 ;  /* 0x000000ffff537224 */ /* 0x000fe200078e0000 */
[----:B------:R-:W-:-:S04]  /*17d40*/  SHF.R.U32.HI R0, RZ, 0x10, R2 ;  /* 0x00000010ff007819 */ /* 0x000fc80000011602 */
[----:B------:R-:W-:Y:S02]  /*17d50*/  LOP3.LUT R0, R0, 0xff, RZ, 0xc0, !PT ;  /* 0x000000ff00007812 */ /* 0x000fe400078ec0ff */
[----:B------:R-:W-:Y:S02]  /*17d60*/  SHF.R.U32.HI R2, RZ, 0x18, R2 ;  /* 0x00000018ff027819 */ /* 0x000fe40000011602 */
[C---:B------:R-:W-:Y:S02]  /*17d70*/  ISETP.GE.U32.AND P2, PT, R198.reuse, R0, PT ;  /* 0x00000000c600720c */ /* 0x040fe40003f46070 */
[----:B------:R-:W-:Y:S02]  /*17d80*/  ISETP.GE.U32.AND P1, PT, R198, R2, PT ;  /* 0x00000002c600720c */ /* 0x000fe40003f26070 */
[----:B------:R-:W-:Y:S01]  /*17d90*/  PRMT R34, R173, 0x7610, R34 ;  /* 0x00007610ad227816 */ /* 0x000fe20000000022 */
[----:B------:R-:W-:Y:S01]  /*17da0*/  IMAD.WIDE.U32 R2, R5, -0x2daee0ad, RZ ;  /* 0xd2511f5305027825 */ /* 0x000fe200078e00ff */
[----:B------:R-:W-:-:S02]  /*17db0*/  F2FP.BF16.PACK_AB R114, R26, R27 ;  /* 0x0000001b1a72723e */ /* 0x000fc400000010ff */
[----:B------:R-:W-:Y:S01]  /*17dc0*/  PRMT R27, R173, 0x7632, R27 ;  /* 0x00007632ad1b7816 */ /* 0x000fe2000000001b */
[----:B------:R-:W-:Y:S01]  /*17dd0*/  IMAD.MOV.U32 R72, RZ, RZ, R192 ;  /* 0x000000ffff487224 */ /* 0x000fe200078e00c0 */
[----:B------:R-:W-:Y:S01]  /*17de0*/  LOP3.LUT R0, R3, R249, R8, 0x96, !PT ;  /* 0x000000f903007212 */ /* 0x000fe200078e9608 */
[----:B------:R-:W-:Y:S02]  /*17df0*/  IMAD.MOV.U32 R4, RZ, RZ, R48 ;  /* 0x000000ffff047224 */ /* 0x000fe400078e0030 */
[----:B------:R-:W-:Y:S01]  /*17e00*/  @!P2 HFMA2.BF16_V2 R86, -RZ.H0_H0, RZ.H0_H0, -R34.H0_H0 ;  /* 0x200000ffff56a231 */ /* 0x000fe20000340922 */
[----:B------:R-:W-:Y:S01]  /*17e10*/  IMAD.MOV.U32 R173, RZ, RZ, R72 ;  /* 0x000000ffffad7224 */ /* 0x000fe200078e0048 */
[----:B------:R-:W-:Y:S01]  /*17e20*/  PRMT R72, R34, 0x5410, R27 ;  /* 0x0000541022487816 */ /* 0x000fe2000000001b */
[----:B------:R-:W-:Y:S01]  /*17e30*/  @!P1 HFMA2.BF16_V2 R87, -RZ.H0_H0, RZ.H0_H0, -R27.H0_H0 ;  /* 0x200000ffff579231 */ /* 0x000fe2000034091b */
[C---:B------:R-:W-:Y:S02]  /*17e40*/  PRMT R26, R168.reuse, 0x7610, R26 ;  /* 0x00007610a81a7816 */ /* 0x040fe4000000001a */
[----:B------:R-:W-:-:S02]  /*17e50*/  PRMT R25, R168, 0x7632, R25 ;  /* 0x00007632a8197816 */ /* 0x000fc40000000019 */
[C---:B------:R-:W-:Y:S02]  /*17e60*/  PRMT R23, R45.reuse, 0x7632, R23 ;  /* 0x000076322d177816 */ /* 0x040fe40000000017 */
[----:B------:R-:W-:Y:S01]  /*17e70*/  PRMT R24, R45, 0x7610, R24 ;  /* 0x000076102d187816 */ /* 0x000fe20000000018 */
[----:B------:R-:W-:Y:S01]  /*17e80*/  IMAD.MOV.U32 R5, RZ, RZ, R153 ;  /* 0x000000ffff057224 */ /* 0x000fe200078e0099 */
[----:B------:R-:W-:Y:S01]  /*17e90*/  @!P2 PRMT R34, R86, 0x5410, RZ ;  /* 0x000054105622a816 */ /* 0x000fe200000000ff */
[----:B------:R-:W-:Y:S01]  /*17ea0*/  IMAD.MOV.U32 R86, RZ, RZ, R4 ;  /* 0x000000ffff567224 */ /* 0x000fe200078e0004 */
[----:B------:R-:W-:Y:S01]  /*17eb0*/  LOP3.LUT R4, R0, 0xff, RZ, 0xc0, !PT ;  /* 0x000000ff00047812 */ /* 0x000fe200078ec0ff */
[----:B------:R-:W4:Y:S01]  /*17ec0*/  LDL.LU R48, [R1+0x220] ;  /* 0x0002200001307983 */ /* 0x000f220000300800 */
[----:B------:R-:W-:Y:S02]  /*17ed0*/  @!P1 PRMT R27, R87, 0x5410, RZ ;  /* 0x00005410571b9816 */ /* 0x000fe400000000ff */
[----:B------:R-:W-:Y:S01]  /*17ee0*/  ISETP.GE.U32.AND P1, PT, R198, R4, PT ;  /* 0x00000004c600720c */ /* 0x000fe20003f26070 */
[----:B------:R-:W4:Y:S01]  /*17ef0*/  LDL.LU R49, [R1+0x21c] ;  /* 0x00021c0001317983 */ /* 0x000f220000300800 */
[----:B------:R-:W-:Y:S01]  /*17f00*/  LOP3.LUT R4, R0, 0xffff, RZ, 0xc0, !PT ;  /* 0x0000ffff00047812 */ /* 0x000fe200078ec0ff */
[----:B------:R-:W-:Y:S01]  /*17f10*/  IMAD.MOV.U32 R87, RZ, RZ, R154 ;  /* 0x000000ffff577224 */ /* 0x000fe200078e009a */
[----:B------:R-:W-:Y:S01]  /*17f20*/  PRMT R153, R24, 0x5410, R23 ;  /* 0x0000541018997816 */ /* 0x000fe20000000017 */
[----:B------:R-:W2:Y:S01]  /*17f30*/  LDL.LU R192, [R1+0x218] ;  /* 0x0002180001c07983 */ /* 0x000ea20000300800 */
[----:B------:R-:W-:-:S02]  /*17f40*/  SHF.R.U32.HI R4, RZ, 0x8, R4 ;  /* 0x00000008ff047819 */ /* 0x000fc40000011604 */
[----:B------:R-:W-:Y:S01]  /*17f50*/  PRMT R154, R26, 0x5410, R25 ;  /* 0x000054101a9a7816 */ /* 0x000fe20000000019 */
[----:B------:R-:W2:Y:S01]  /*17f60*/  LDL.LU R194, [R1+0x214] ;  /* 0x0002140001c27983 */ /* 0x000ea20000300800 */
[----:B------:R-:W-:-:S03]  /*17f70*/  LOP3.LUT R4, R4, 0xffff, RZ, 0xc0, !PT ;  /* 0x0000ffff04047812 */ /* 0x000fc600078ec0ff */
[----:B------:R-:W-:Y:S01]  /*17f80*/  @!P1 HFMA2.BF16_V2 R88, -RZ.H0_H0, RZ.H0_H0, -R26.H0_H0 ;  /* 0x200000ffff589231 */ /* 0x000fe2000034091a */
[----:B------:R-:W-:Y:S01]  /*17f90*/  PRMT R22, R44, 0x7610, R22 ;  /* 0x000076102c167816 */ /* 0x000fe20000000016 */
[----:B------:R-:W2:Y:S03]  /*17fa0*/  LDL.LU R12, [R1+0x210] ;  /* 0x00021000010c7983 */ /* 0x000ea60000300800 */
[----:B------:R-:W-:Y:S02]  /*17fb0*/  @!P1 PRMT R26, R88, 0x5410, RZ ;  /* 0x00005410581a9816 */ /* 0x000fe400000000ff */
[----:B------:R-:W-:Y:S02]  /*17fc0*/  ISETP.GE.U32.AND P1, PT, R198, R4, PT ;  /* 0x00000004c600720c */ /* 0x000fe40003f26070 */
[--C-:B------:R-:W-:Y:S02]  /*17fd0*/  SHF.R.U32.HI R4, RZ, 0x10, R0.reuse ;  /* 0x00000010ff047819 */ /* 0x100fe40000011600 */
[----:B------:R-:W-:-:S09]  /*17fe0*/  SHF.R.U32.HI R0, RZ, 0x18, R0 ;  /* 0x00000018ff007819 */ /* 0x000fd20000011600 */
[----:B------:R-:W-:-:S05]  /*17ff0*/  @!P1 HFMA2.BF16_V2 R89, -RZ.H0_H0, RZ.H0_H0, -R25.H0_H0 ;  /* 0x200000ffff599231 */ /* 0x000fca0000340919 */
[----:B------:R-:W-:Y:S02]  /*18000*/  @!P1 PRMT R25, R89, 0x5410, RZ ;  /* 0x0000541059199816 */ /* 0x000fe400000000ff */
[----:B------:R-:W-:Y:S02]  /*18010*/  ISETP.GE.U32.AND P1, PT, R198, R0, PT ;  /* 0x00000000c600720c */ /* 0x000fe40003f26070 */
[----:B------:R-:W-:-:S11]  /*18020*/  LOP3.LUT R0, R2, 0xff, RZ, 0xc0, !PT ;  /* 0x000000ff02007812 */ /* 0x000fd600078ec0ff */
[----:B------:R-:W-:-:S05]  /*18030*/  @!P1 HFMA2.BF16_V2 R93, -RZ.H0_H0, RZ.H0_H0, -R23.H0_H0 ;  /* 0x200000ffff5d9231 */ /* 0x000fca0000340917 */
[----:B------:R-:W-:Y:S02]  /*18040*/  @!P1 PRMT R23, R93, 0x5410, RZ ;  /* 0x000054105d179816 */ /* 0x000fe400000000ff */
[----:B------:R-:W-:Y:S01]  /*18050*/  ISETP.GE.U32.AND P1, PT, R198, R0, PT ;  /* 0x00000000c600720c */ /* 0x000fe20003f26070 */
[----:B------:R-:W-:Y:S02]  /*18060*/  IMAD.MOV.U32 R93, RZ, RZ, R5 ;  /* 0x000000ffff5d7224 */ /* 0x000fe400078e0005 */
[----:B------:R-:W-:Y:S01]  /*18070*/  IMAD.MOV.U32 R5, RZ, RZ, R87 ;  /* 0x000000ffff057224 */ /* 0x000fe200078e0057 */
[----:B------:R-:W-:Y:S01]  /*18080*/  LOP3.LUT R0, R2, 0xffff, RZ, 0xc0, !PT ;  /* 0x0000ffff02007812 */ /* 0x000fe200078ec0ff */
[----:B------:R-:W-:Y:S02]  /*18090*/  IMAD.MOV.U32 R87, RZ, RZ, R173 ;  /* 0x000000ffff577224 */ /* 0x000fe400078e00ad */
[----:B------:R-:W-:Y:S02]  /*180a0*/  IMAD.MOV.U32 R173, RZ, RZ, R83 ;  /* 0x000000ffffad7224 */ /* 0x000fe400078e0053 */
[----:B------:R-:W-:-:S02]  /*180b0*/  IMAD.MOV.U32 R83, RZ, RZ, R82 ;  /* 0x000000ffff537224 */ /* 0x000fc400078e0052 */
[----:B------:R-:W-:Y:S01]  /*180c0*/  IMAD.MOV.U32 R82, RZ, RZ, R163 ;  /* 0x000000ffff527224 */ /* 0x000fe200078e00a3 */
[----:B------:R-:W-:Y:S01]  /*180d0*/  SHF.R.U32.HI R0, RZ, 0x8, R0 ;  /* 0x00000008ff007819 */ /* 0x000fe20000011600 */
[----:B------:R-:W-:Y:S02]  /*180e0*/  IMAD.MOV.U32 R163, RZ, RZ, R174 ;  /* 0x000000ffffa37224 */ /* 0x000fe400078e00ae */
[----:B------:R-:W-:Y:S01]  /*180f0*/  IMAD.MOV.U32 R174, RZ, RZ, R71 ;  /* 0x000000ffffae7224 */ /* 0x000fe200078e0047 */
[----:B------:R-:W-:Y:S01]  /*18100*/  @!P1 HFMA2.BF16_V2 R98, -RZ.H0_H0, RZ.H0_H0, -R22.H0_H0 ;  /* 0x200000ffff629231 */ /* 0x000fe20000340916 */
[----:B------:R-:W-:Y:S01]  /*18110*/  IMAD.MOV.U32 R71, RZ, RZ, R70 ;  /* 0x000000ffff477224 */ /* 0x000fe200078e0046 */
[----:B------:R-:W-:Y:S01]  /*18120*/  PRMT R21, R44, 0x7632, R21 ;  /* 0x000076322c157816 */ /* 0x000fe20000000015 */
[----:B------:R-:W-:Y:S01]  /*18130*/  IMAD.MOV.U32 R70, RZ, RZ, R156 ;  /* 0x000000ffff467224 */ /* 0x000fe200078e009c */
[----:B------:R-:W-:Y:S01]  /*18140*/  LOP3.LUT R0, R0, 0xffff, RZ, 0xc0, !PT ;  /* 0x0000ffff00007812 */ /* 0x000fe200078ec0ff */
[----:B------:R-:W-:-:S02]  /*18150*/  IMAD.MOV.U32 R156, RZ, RZ, R6 ;  /* 0x000000ffff9c7224 */ /* 0x000fc400078e0006 */
[----:B------:R-:W-:Y:S02]  /*18160*/  IMAD.MOV.U32 R6, RZ, RZ, R7 ;  /* 0x000000ffff067224 */ /* 0x000fe400078e0007 */
[----:B------:R-:W-:Y:S01]  /*18170*/  IMAD.MOV.U32 R7, RZ, RZ, R152 ;  /* 0x000000ffff077224 */ /* 0x000fe200078e0098 */
[----:B------:R-:W-:Y:S02]  /*18180*/  PRMT R152, R22, 0x5410, R21 ;  /* 0x0000541016987816 */ /* 0x000fe40000000015 */
[----:B------:R-:W-:Y:S02]  /*18190*/  @!P1 PRMT R22, R98, 0x5410, RZ ;  /* 0x0000541062169816 */ /* 0x000fe400000000ff */
[----:B------:R-:W-:Y:S02]  /*181a0*/  ISETP.GE.U32.AND P1, PT, R198, R0, PT ;  /* 0x00000000c600720c */ /* 0x000fe40003f26070 */
[----:B------:R-:W-:-:S04]  /*181b0*/  SHF.R.U32.HI R0, RZ, 0x10, R2 ;  /* 0x00000010ff007819 */ /* 0x000fc80000011602 */
[----:B------:R-:W-:Y:S02]  /*181c0*/  LOP3.LUT R0, R0, 0xff, RZ, 0xc0, !PT ;  /* 0x000000ff00007812 */ /* 0x000fe400078ec0ff */
[----:B------:R-:W-:Y:S02]  /*181d0*/  LOP3.LUT R4, R4, 0xff, RZ, 0xc0, !PT ;  /* 0x000000ff04047812 */ /* 0x000fe400078ec0ff */
[C---:B------:R-:W-:Y:S02]  /*181e0*/  ISETP.GE.U32.AND P3, PT, R198.reuse, R0, PT ;  /* 0x00000000c600720c */ /* 0x040fe40003f66070 */
[----:B------:R-:W-:Y:S01]  /*181f0*/  LOP3.LUT R0, R17, R185, R32, 0x96, !PT ;  /* 0x000000b911007212 */ /* 0x000fe200078e9620 */
[----:B------:R-:W-:Y:S01]  /*18200*/  IMAD.MOV.U32 R98, RZ, RZ, R5 ;  /* 0x000000ffff627224 */ /* 0x000fe200078e0005 */
[----:B------:R-:W-:Y:S01]  /*18210*/  ISETP.GE.U32.AND P2, PT, R198, R4, PT ;  /* 0x00000004c600720c */ /* 0x000fe20003f46070 */
[----:B------:R-:W-:Y:S02]  /*18220*/  IMAD.MOV.U32 R88, RZ, RZ, R173 ;  /* 0x000000ffff587224 */ /* 0x000fe400078e00ad */
[----:B------:R-:W-:Y:S01]  /*18230*/  IMAD.MOV.U32 R168, RZ, RZ, R83 ;  /* 0x000000ffffa87224 */ /* 0x000fe200078e0053 */
[----:B------:R-:W-:Y:S01]  /*18240*/  LOP3.LUT R3, R29, R166, R16, 0x96, !PT ;  /* 0x000000a61d037212 */ /* 0x000fe200078e9610 */
[----:B------:R-:W-:Y:S01]  /*18250*/  IMAD.WIDE.U32 R4, R0, -0x2daee0ad, RZ ;  /* 0xd2511f5300047825 */ /* 0x000fe200078e00ff */
[C---:B------:R-:W-:Y:S01]  /*18260*/  PRMT R20, R125.reuse, 0x7610, R20 ;  /* 0x000076107d147816 */ /* 0x040fe20000000014 */
[----:B------:R-:W-:Y:S01]  /*18270*/  @!P1 HFMA2.BF16_V2 R99, -RZ.H0_H0, RZ.H0_H0, -R21.H0_H0 ;  /* 0x200000ffff639231 */ /* 0x000fe20000340915 */
[----:B------:R-:W-:Y:S01]  /*18280*/  PRMT R19, R125, 0x7632, R19 ;  /* 0x000076327d137816 */ /* 0x000fe20000000013 */
[----:B------:R-:W-:Y:S01]  /*18290*/  IMAD.MOV.U32 R173, RZ, RZ, R82 ;  /* 0x000000ffffad7224 */ /* 0x000fe200078e0052 */
[----:B------:R-:W-:Y:S01]  /*182a0*/  LOP3.LUT R0, R5, R172, R30, 0x96, !PT ;  /* 0x000000ac05007212 */ /* 0x000fe200078e961e */
[----:B------:R-:W-:Y:S01]  /*182b0*/  IMAD.MOV.U32 R82, RZ, RZ, R174 ;  /* 0x000000ffff527224 */ /* 0x000fe200078e00ae */
[----:B------:R-:W2:Y:S01]  /*182c0*/  LDL.LU.64 R32, [R1+0x208] ;  /* 0x0002080001207983 */ /* 0x000ea20000300a00 */
[----:B------:R-:W-:-:S02]  /*182d0*/  IMAD.MOV.U32 R83, RZ, RZ, R163 ;  /* 0x000000ffff537224 */ /* 0x000fc400078e00a3 */
[----:B------:R-:W-:Y:S02]  /*182e0*/  IMAD.MOV.U32 R174, RZ, RZ, R71 ;  /* 0x000000ffffae7224 */ /* 0x000fe400078e0047 */
[----:B------:R-:W-:Y:S01]  /*182f0*/  IMAD.WIDE.U32 R8, R3, -0x2daee0ad, RZ ;  /* 0xd2511f5303087825 */ /* 0x000fe200078e00ff */
[----:B------:R-:W-:-:S03]  /*18300*/  @!P2 HFMA2.BF16_V2 R92, -RZ.H0_H0, RZ.H0_H0, -R24.H0_H0 ;  /* 0x200000ffff5ca231 */ /* 0x000fc60000340918 */
[----:B------:R-:W-:Y:S01]  /*18310*/  IMAD.MOV.U32 R89, RZ, RZ, R88 ;  /* 0x000000ffff597224 */ /* 0x000fe200078e0058 */
[----:B------:R-:W-:Y:S01]  /*18320*/  @!P3 HFMA2.BF16_V2 R110, -RZ.H0_H0, RZ.H0_H0, -R20.H0_H0 ;  /* 0x200000ffff6eb231 */ /* 0x000fe20000340914 */
[----:B------:R-:W-:Y:S01]  /*18330*/  IMAD.MOV.U32 R163, RZ, RZ, R70 ;  /* 0x000000ffffa37224 */ /* 0x000fe200078e0046 */
[----:B------:R-:W-:Y:S01]  /*18340*/  @!P1 PRMT R21, R99, 0x5410, RZ ;  /* 0x0000541063159816 */ /* 0x000fe200000000ff */
[----:B------:R-:W-:Y:S01]  /*18350*/  IMAD.MOV.U32 R71, RZ, RZ, R156 ;  /* 0x000000ffff477224 */ /* 0x000fe200078e009c */
[----:B------:R-:W3:Y:S01]  /*18360*/  LDL.LU.64 R30, [R1+0x200] ;  /* 0x00020000011e7983 */ /* 0x000ee20000300a00 */
[----:B------:R-:W-:Y:S02]  /*18370*/  IMAD.MOV.U32 R70, RZ, RZ, R6 ;  /* 0x000000ffff467224 */ /* 0x000fe400078e0006 */
[----:B------:R-:W-:Y:S02]  /*18380*/  IMAD.MOV.U32 R156, RZ, RZ, R7 ;  /* 0x000000ffff9c7224 */ /* 0x000fe400078e0007 */
[----:B------:R-:W-:Y:S01]  /*18390*/  IMAD.WIDE.U32 R6, R0, -0x326172a9, RZ ;  /* 0xcd9e8d5700067825 */ /* 0x000fe200078e00ff */
[----:B------:R-:W-:-:S04]  /*183a0*/  LOP3.LUT R3, R9, R98, R4, 0x96, !PT ;  /* 0x0000006209037212 */ /* 0x000fc800078e9604 */
[----:B------:R-:W-:Y:S01]  /*183b0*/  LOP3.LUT R0, R7, R93, R28, 0x96, !PT ;  /* 0x0000005d07007212 */ /* 0x000fe200078e961c */
[----:B------:R-:W-:Y:S01]  /*183c0*/  IMAD.MOV.U32 R88, RZ, RZ, R173 ;  /* 0x000000ffff587224 */ /* 0x000fe200078e00ad */
[----:B------:R-:W-:Y:S01]  /*183d0*/  @!P2 PRMT R24, R92, 0x5410, RZ ;  /* 0x000054105c18a816 */ /* 0x000fe200000000ff */
[----:B------:R-:W3:Y:S02]  /*183e0*/  LDL.LU.64 R28, [R1+0x1f8] ;  /* 0x0001f800011c7983 */ /* 0x000ee40000300a00 */
[----:B------:R-:W-:-:S05]  /*183f0*/  IMAD.WIDE.U32 R4, R0, -0x2daee0ad, RZ ;  /* 0xd2511f5300047825 */ /* 0x000fca00078e00ff */
[----:B------:R-:W-:Y:S01]  /*18400*/  LOP3.LUT R5, R5, R161, R8, 0x96, !PT ;  /* 0x000000a105057212 */ /* 0x000fe200078e9608 */
[----:B------:R-:W-:-:S04]  /*18410*/  IMAD.WIDE.U32 R8, R3, -0x326172a9, RZ ;  /* 0xcd9e8d5703087825 */ /* 0x000fc800078e00ff */
[----:B------:R-:W-:Y:S01]  /*18420*/  IMAD.MOV.U32 R92, RZ, RZ, R83 ;  /* 0x000000ffff5c7224 */ /* 0x000fe200078e0053 */
[----:B------:R-:W-:Y:S01]  /*18430*/  LOP3.LUT R0, R9, R119, R6, 0x96, !PT ;  /* 0x0000007709007212 */ /* 0x000fe200078e9606 */
[----:B------:R-:W-:Y:S01]  /*18440*/  IMAD.MOV.U32 R83, RZ, RZ, R71 ;  /* 0x000000ffff537224 */ /* 0x000fe200078e0047 */
[----:B------:R-:W-:Y:S01]  /*18450*/  SHF.R.U32.HI R6, RZ, 0x18, R2 ;  /* 0x00000018ff067819 */ /* 0x000fe20000011602 */
[----:B------:R-:W-:Y:S02]  /*18460*/  IMAD.MOV.U32 R71, RZ, RZ, R156 ;  /* 0x000000ffff477224 */ /* 0x000fe400078e009c */
[----:B------:R-:W-:Y:S01]  /*18470*/  IMAD.MOV.U32 R156, RZ, RZ, R160 ;  /* 0x000000ffff9c7224 */ /* 0x000fe200078e00a0 */
[----:B------:R-:W-:Y:S01]  /*18480*/  ISETP.GE.U32.AND P2, PT, R198, R6, PT ;  /* 0x00000006c600720c */ /* 0x000fe20003f46070 */
[----:B------:R-:W-:Y:S01]  /*18490*/  IMAD.MOV.U32 R99, RZ, RZ, R88 ;  /* 0x000000ffff637224 */ /* 0x000fe200078e0058 */
[----:B------:R-:W-:Y:S01]  /*184a0*/  PRMT R160, R20, 0x5410, R19 ;  /* 0x0000541014a07816 */ /* 0x000fe20000000013 */
[----:B------:R-:W-:Y:S01]  /*184b0*/  IMAD.MOV.U32 R88, RZ, RZ, R87 ;  /* 0x000000ffff587224 */ /* 0x000fe200078e0057 */
[----:B------:R-:W-:Y:S01]  /*184c0*/  @!P3 PRMT R20, R110, 0x5410, RZ ;  /* 0x000054106e14b816 */ /* 0x000fe200000000ff */
[----:B------:R-:W-:Y:S01]  /*184d0*/  IMAD.MOV.U32 R87, RZ, RZ, R86 ;  /* 0x000000ffff577224 */ /* 0x000fe200078e0056 */
[----:B------:R-:W3:Y:S01]  /*184e0*/  LDL R110, [R1+0x16c] ;  /* 0x00016c00016e7983 */ /* 0x000ee20000100800 */
[----:B------:R-:W-:-:S03]  /*184f0*/  IMAD.MOV.U32 R86, RZ, RZ, R164 ;  /* 0x000000ffff567224 */ /* 0x000fc600078e00a4 */
[----:B------:R-:W3:Y:S03]  /*18500*/  LDL.LU R164, [R1+0xf4] ;  /* 0x0000f40001a47983 */ /* 0x000ee60000300800 */
[----:B------:R-:W-:-:S05]  /*18510*/  @!P2 HFMA2.BF16_V2 R112, -RZ.H0_H0, RZ.H0_H0, -R19.H0_H0 ;  /* 0x200000ffff70a231 */ /* 0x000fca0000340913 */
[----:B------:R-:W-:Y:S02]  /*18520*/  @!P2 PRMT R19, R112, 0x5410, RZ ;  /* 0x000054107013a816 */ /* 0x000fe400000000ff */
[----:B------:R-:W3:Y:S01]  /*18530*/  LDL.LU R112, [R1+0xf0] ;  /* 0x0000f00001707983 */ /* 0x000ee20000300800 */
[----:B------:R-:W-:-:S05]  /*18540*/  IMAD.WIDE.U32 R44, R0, -0x2daee0ad, RZ ;  /* 0xd2511f53002c7825 */ /* 0x000fca00078e00ff */
[----:B------:R-:W-:Y:S01]  /*18550*/  LOP3.LUT R3, R45, R137, R4, 0x96, !PT ;  /* 0x000000892d037212 */ /* 0x000fe200078e9604 */
[----:B------:R-:W-:-:S04]  /*18560*/  IMAD.WIDE.U32 R4, R5, -0x326172a9, RZ ;  /* 0xcd9e8d5705047825 */ /* 0x000fc800078e00ff */
[----:B------:R-:W-:-:S05]  /*18570*/  IMAD.WIDE.U32 R2, R3, -0x326172a9, RZ ;  /* 0xcd9e8d5703027825 */ /* 0x000fca00078e00ff */
[----:B------:R-:W-:-:S04]  /*18580*/  LOP3.LUT R0, R3, R251, R4, 0x96, !PT ;  /* 0x000000fb03007212 */ /* 0x000fc800078e9604 */
[----:B------:R-:W-:-:S04]  /*18590*/  LOP3.LUT R4, R0, 0xff, RZ, 0xc0, !PT ;  /* 0x000000ff00047812 */ /* 0x000fc800078ec0ff */
[----:B------:R-:W-:Y:S02]  /*185a0*/  ISETP.GE.U32.AND P1, PT, R198, R4, PT ;  /* 0x00000004c600720c */ /* 0x000fe40003f26070 */
[----:B------:R-:W-:Y:S02]  /*185b0*/  F2FP.BF16.PACK_AB R101, R14, R18 ;  /* 0x000000120e65723e */ /* 0x000fe400000010ff */
[----:B------:R-:W-:Y:S02]  /*185c0*/  LOP3.LUT R4, R0, 0xffff, RZ, 0xc0, !PT ;  /* 0x0000ffff00047812 */ /* 0x000fe400078ec0ff */
[C---:B------:R-:W-:Y:S02]  /*185d0*/  PRMT R18, R109.reuse, 0x7610, R18 ;  /* 0x000076106d127816 */ /* 0x040fe40000000012 */
[----:B------:R-:W-:Y:S02]  /*185e0*/  SHF.R.U32.HI R4, RZ, 0x8, R4 ;  /* 0x00000008ff047819 */ /* 0x000fe40000011604 */
[----:B------:R-:W-:-:S03]  /*185f0*/  PRMT R17, R109, 0x7632, R17 ;  /* 0x000076326d117816 */ /* 0x000fc60000000011 */
[----:B------:R-:W-:Y:S01]  /*18600*/  @!P1 HFMA2.BF16_V2 R111, -RZ.H0_H0, RZ.H0_H0, -R18.H0_H0 ;  /* 0x200000ffff6f9231 */ /* 0x000fe20000340912 */
[----:B------:R-:W-:Y:S01]  /*18610*/  LOP3.LUT R4, R4, 0xffff, RZ, 0xc0, !PT ;  /* 0x0000ffff04047812 */ /* 0x000fe200078ec0ff */
[----:B------:R-:W-:Y:S01]  /*18620*/  IMAD.MOV.U32 R173, RZ, RZ, R163 ;  /* 0x000000ffffad7224 */ /* 0x000fe200078e00a3 */
[----:B------:R-:W-:Y:S02]  /*18630*/  PRMT R163, R18, 0x5410, R17 ;  /* 0x0000541012a37816 */ /* 0x000fe40000000011 */
        /* <DEDUP_REMOVED lines=9> */
[----:B------:R-:W-:Y:S01]  /*186d0*/  PRMT R16, R114, 0x7610, R16 ;  /* 0x0000761072107816 */ /* 0x000fe20000000010 */
[----:B------:R-:W-:Y:S01]  /*186e0*/  IMAD.MOV.U32 R98, RZ, RZ, R149 ;  /* 0x000000ffff627224 */ /* 0x000fe200078e0095 */
[----:B------:R-:W-:Y:S01]  /*186f0*/  LOP3.LUT R0, R2, 0xff, RZ, 0xc0, !PT ;  /* 0x000000ff02007812 */ /* 0x000fe200078ec0ff */
[----:B------:R-:W-:Y:S01]  /*18700*/  IMAD.MOV.U32 R149, RZ, RZ, R162 ;  /* 0x000000ffff957224 */ /* 0x000fe200078e00a2 */
[----:B------:R-:W-:-:S05]  /*18710*/  PRMT R162, R16, 0x5410, R15 ;  /* 0x0000541010a27816 */ /* 0x000fca000000000f */
        /* <DEDUP_REMOVED lines=8> */
[----:B------:R-:W-:-:S03]  /*187a0*/  LOP3.LUT R0, R0, 0xffff, RZ, 0xc0, !PT ;  /* 0x0000ffff00007812 */ /* 0x000fc600078ec0ff */
[----:B------:R-:W-:Y:S01]  /*187b0*/  @!P1 HFMA2.BF16_V2 R122, -RZ.H0_H0, RZ.H0_H0, -R14.H0_H0 ;  /* 0x200000ffff7a9231 */ /* 0x000fe2000034090e */
[----:B------:R-:W-:-:S04]  /*187c0*/  PRMT R161, R14, 0x5410, R13 ;  /* 0x000054100ea17816 */ /* 0x000fc8000000000d */
[----:B------:R-:W-:Y:S02]  /*187d0*/  @!P1 PRMT R14, R122, 0x5410, RZ ;  /* 0x000054107a0e9816 */ /* 0x000fe400000000ff */
[----:B------:R-:W-:Y:S02]  /*187e0*/  ISETP.GE.U32.AND P1, PT, R198, R0, PT ;  /* 0x00000000c600720c */ /* 0x000fe40003f26070 */
[----:B------:R-:W-:-:S04]  /*187f0*/  LOP3.LUT R4, R4, 0xff, RZ, 0xc0, !PT ;  /* 0x000000ff04047812 */ /* 0x000fc800078ec0ff */
[----:B------:R-:W-:Y:S02]  /*18800*/  ISETP.GE.U32.AND P2, PT, R198, R4, PT ;  /* 0x00000004c600720c */ /* 0x000fe40003f46070 */
[--C-:B------:R-:W-:Y:S02]  /*18810*/  SHF.R.U32.HI R0, RZ, 0x10, R2.reuse ;  /* 0x00000010ff007819 */ /* 0x100fe40000011602 */
[----:B------:R-:W-:-:S03]  /*18820*/  SHF.R.U32.HI R2, RZ, 0x18, R2 ;  /* 0x00000018ff027819 */ /* 0x000fc60000011602 */
[----:B------:R-:W-:Y:S01]  /*18830*/  @!P1 HFMA2.BF16_V2 R123, -RZ.H0_H0, RZ.H0_H0, -R13.H0_H0 ;  /* 0x200000ffff7b9231 */ /* 0x000fe2000034090d */
[----:B------:R-:W-:-:S04]  /*18840*/  LOP3.LUT R5, R5, R130, R8, 0x96, !PT ;  /* 0x0000008205057212 */ /* 0x000fc800078e9608 */
[----:B------:R-:W-:Y:S02]  /*18850*/  @!P1 PRMT R13, R123, 0x5410, RZ ;  /* 0x000054107b0d9816 */ /* 0x000fe400000000ff */
[----:B------:R-:W-:Y:S01]  /*18860*/  ISETP.GE.U32.AND P1, PT, R198, R2, PT ;  /* 0x00000002c600720c */ /* 0x000fe20003f26070 */
[----:B------:R-:W-:Y:S01]  /*18870*/  @!P2 HFMA2.BF16_V2 R117, -RZ.H0_H0, RZ.H0_H0, -R16.H0_H0 ;  /* 0x200000ffff75a231 */ /* 0x000fe20000340910 */
[----:B------:R-:W-:Y:S01]  /*18880*/  LOP3.LUT R0, R0, 0xff, RZ, 0xc0, !PT ;  /* 0x000000ff00007812 */ /* 0x000fe200078ec0ff */
[----:B------:R-:W-:Y:S01]  /*18890*/  IMAD.WIDE.U32 R2, R5, -0x2daee0ad, RZ ;  /* 0xd2511f5305027825 */ /* 0x000fe200078e00ff */
[----:B------:R-:W-:Y:S02]  /*188a0*/  PRMT R10, R107, 0x7632, R10 ;  /* 0x000076326b0a7816 */ /* 0x000fe4000000000a */
[----:B------:R-:W-:Y:S02]  /*188b0*/  @!P2 PRMT R16, R117, 0x5410, RZ ;  /* 0x000054107510a816 */ /* 0x000fe400000000ff */
[----:B------:R-:W-:-:S02]  /*188c0*/  ISETP.GE.U32.AND P2, PT, R198, R0, PT ;  /* 0x00000000c600720c */ /* 0x000fc40003f46070 */
[----:B------:R-:W-:Y:S02]  /*188d0*/  LOP3.LUT R0, R3, R249, R44, 0x96, !PT ;  /* 0x000000f903007212 */ /* 0x000fe400078e962c */
[----:B------:R-:W-:Y:S01]  /*188e0*/  PRMT R11, R107, 0x7610, R11 ;  /* 0x000076106b0b7816 */ /* 0x000fe2000000000b */
[----:B------:R-:W-:Y:S01]  /*188f0*/  @!P1 HFMA2.BF16_V2 R127, -RZ.H0_H0, RZ.H0_H0, -R10.H0_H0 ;  /* 0x200000ffff7f9231 */ /* 0x000fe2000034090a */
[----:B------:R-:W-:Y:S02]  /*18900*/  LOP3.LUT R4, R0, 0xff, RZ, 0xc0, !PT ;  /* 0x000000ff00047812 */ /* 0x000fe400078ec0ff */
[----:B------:R-:W-:Y:S02]  /*18910*/  PRMT R107, R11, 0x5410, R10 ;  /* 0x000054100b6b7816 */ /* 0x000fe4000000000a */
[----:B------:R-:W-:Y:S02]  /*18920*/  @!P1 PRMT R10, R127, 0x5410, RZ ;  /* 0x000054107f0a9816 */ /* 0x000fe400000000ff */
[----:B------:R-:W-:-:S02]  /*18930*/  ISETP.GE.U32.AND P1, PT, R198, R4, PT ;  /* 0x00000004c600720c */ /* 0x000fc40003f26070 */
        /* <DEDUP_REMOVED lines=20> */
[----:B------:R-:W-:-:S05]  /*18a80*/  @!P1 HFMA2.BF16_V2 R132, -RZ.H0_H0, RZ.H0_H0, -R6.H0_H0 ;  /* 0x200000ffff849231 */ /* 0x000fca0000340906 */
[----:B------:R-:W-:Y:S02]  /*18a90*/  @!P1 PRMT R6, R132, 0x5410, RZ ;  /* 0x0000541084069816 */ /* 0x000fe400000000ff */
[----:B------:R-:W-:Y:S01]  /*18aa0*/  ISETP.GE.U32.AND P1, PT, R198, R0, PT ;  /* 0x00000000c600720c */ /* 0x000fe20003f26070 */
[----:B------:R-:W-:Y:S01]  /*18ab0*/  @!P2 HFMA2.BF16_V2 R126, -RZ.H0_H0, RZ.H0_H0, -R11.H0_H0 ;  /* 0x200000ffff7ea231 */ /* 0x000fe2000034090b */
[----:B------:R-:W-:Y:S02]  /*18ac0*/  LOP3.LUT R0, R2, 0xffff, RZ, 0xc0, !PT ;  /* 0x0000ffff02007812 */ /* 0x000fe400078ec0ff */
[----:B------:R-:W-:Y:S02]  /*18ad0*/  LOP3.LUT R4, R4, 0xff, RZ, 0xc0, !PT ;  /* 0x000000ff04047812 */ /* 0x000fe400078ec0ff */
[----:B------:R-:W-:Y:S02]  /*18ae0*/  PRMT R5, R91, 0x7610, R5 ;  /* 0x000076105b057816 */ /* 0x000fe40000000005 */
[----:B------:R-:W-:-:S02]  /*18af0*/  @!P2 PRMT R11, R126, 0x5410, RZ ;  /* 0x000054107e0ba816 */ /* 0x000fc400000000ff */
[----:B------:R-:W-:Y:S02]  /*18b00*/  SHF.R.U32.HI R0, RZ, 0x8, R0 ;  /* 0x00000008ff007819 */ /* 0x000fe40000011600 */
[----:B------:R-:W-:Y:S01]  /*18b10*/  ISETP.GE.U32.AND P2, PT, R198, R4, PT ;  /* 0x00000004c600720c */ /* 0x000fe20003f46070 */
[----:B------:R-:W-:Y:S01]  /*18b20*/  @!P1 HFMA2.BF16_V2 R138, -RZ.H0_H0, RZ.H0_H0, -R5.H0_H0 ;  /* 0x200000ffff8a9231 */ /* 0x000fe20000340905 */
[----:B------:R-:W-:Y:S02]  /*18b30*/  PRMT R4, R91, 0x7632, R4 ;  /* 0x000076325b047816 */ /* 0x000fe40000000004 */
[----:B------:R-:W-:Y:S01]  /*18b40*/  LOP3.LUT R0, R0, 0xffff, RZ, 0xc0, !PT ;  /* 0x0000ffff00007812 */ /* 0x000fe200078ec0ff */
[----:B------:R-:W-:Y:S01]  /*18b50*/  IMAD.MOV.U32 R111, RZ, RZ, R93 ;  /* 0x000000ffff6f7224 */ /* 0x000fe200078e005d */
[----:B------:R-:W-:Y:S01]  /*18b60*/  PRMT R101, R5, 0x5410, R4 ;  /* 0x0000541005657816 */ /* 0x000fe20000000004 */
[----:B------:R-:W-:Y:S01]  /*18b70*/  IMAD.MOV.U32 R93, RZ, RZ, R92 ;  /* 0x000000ffff5d7224 */ /* 0x000fe200078e005c */
[----:B------:R-:W-:Y:S01]  /*18b80*/  @!P1 PRMT R5, R138, 0x5410, RZ ;  /* 0x000054108a059816 */ /* 0x000fe200000000ff */
[----:B------:R-:W-:Y:S01]  /*18b90*/  IMAD.MOV.U32 R92, RZ, RZ, R89 ;  /* 0x000000ffff5c7224 */ /* 0x000fe200078e0059 */
[----:B------:R-:W-:Y:S01]  /*18ba0*/  ISETP.GE.U32.AND P1, PT, R198, R0, PT ;  /* 0x00000000c600720c */ /* 0x000fe20003f26070 */
[----:B----4-:R-:W-:Y:S01]  /*18bb0*/  ST.E.U16 [R48.64+-0x100], R90 ;  /* 0xffff005a30007985 */ /* 0x010fe2000c101504 */
[----:B------:R-:W-:-:S03]  /*18bc0*/  IMAD.MOV.U32 R89, RZ, RZ, R148 ;  /* 0x000000ffff597224 */ /* 0x000fc600078e0094 */
[----:B------:R-:W-:Y:S01]  /*18bd0*/  ST.E.U16 [R48.64+-0xfe], R85 ;  /* 0xffff025530007985 */ /* 0x000fe2000c101504 */
[----:B------:R-:W-:-:S03]  /*18be0*/  IMAD.MOV.U32 R148, RZ, RZ, R165 ;  /* 0x000000ffff947224 */ /* 0x000fc600078e00a5 */
[----:B--2---:R-:W-:Y:S04]  /*18bf0*/  ST.E.U16 [R32.64+-0x100], R78 ;  /* 0xffff004e20007985 */ /* 0x004fe8000c101504 */
[----:B------:R-:W-:Y:S01]  /*18c00*/  ST.E.U16 [R32.64+-0xfe], R79 ;  /* 0xffff024f20007985 */ /* 0x000fe2000c101504 */
[----:B------:R-:W-:-:S03]  /*18c10*/  IMAD.MOV.U32 R109, RZ, RZ, R125 ;  /* 0x000000ffff6d7224 */ /* 0x000fc600078e007d */
[----:B---3--:R-:W-:Y:S04]  /*18c20*/  ST.E.U16 [R30.64+-0x100], R42 ;  /* 0xffff002a1e007985 */ /* 0x008fe8000c101504 */
[----:B------:R-:W-:Y:S01]  /*18c30*/  ST.E.U16 [R30.64+-0xfe], R39 ;  /* 0xffff02271e007985 */ /* 0x000fe2000c101504 */
[----:B------:R-:W-:Y:S01]  /*18c40*/  IMAD.MOV.U32 R125, RZ, RZ, R93 ;  /* 0x000000ffff7d7224 */ /* 0x000fe200078e005d */
[----:B------:R-:W-:Y:S02]  /*18c50*/  SHF.R.U32.HI R0, RZ, 0x10, R2 ;  /* 0x00000010ff007819 */ /* 0x000fe40000011602 */
[----:B------:R-:W-:Y:S04]  /*18c60*/  ST.E.U16 [R28.64+-0x100], R38 ;  /* 0xffff00261c007985 */ /* 0x000fe8000c101504 */
[----:B------:R-:W-:Y:S04]  /*18c70*/  ST.E.U16 [R28.64+-0xfe], R37 ;  /* 0xffff02251c007985 */ /* 0x000fe8000c101504 */
[----:B------:R-:W-:Y:S04]  /*18c80*/  ST.E.U16 [R48.64+-0xf0], R74 ;  /* 0xffff104a30007985 */ /* 0x000fe8000c101504 */
[----:B------:R-:W-:Y:S04]  /*18c90*/  ST.E.U16 [R48.64+-0xee], R69 ;  /* 0xffff124530007985 */ /* 0x000fe8000c101504 */
[----:B------:R-:W-:Y:S04]  /*18ca0*/  ST.E.U16 [R32.64+-0xf0], R67 ;  /* 0xffff104320007985 */ /* 0x000fe8000c101504 */
[----:B------:R-:W-:Y:S04]  /*18cb0*/  ST.E.U16 [R32.64+-0xee], R68 ;  /* 0xffff124420007985 */ /* 0x000fe8000c101504 */
[----:B------:R-:W-:Y:S01]  /*18cc0*/  ST.E.U16 [R30.64+-0xf0], R36 ;  /* 0xffff10241e007985 */ /* 0x000fe2000c101504 */
[----:B------:R-:W-:-:S03]  /*18cd0*/  IMAD.WIDE.U32 R164, R164, -0x326172a9, RZ ;  /* 0xcd9e8d57a4a47825 */ /* 0x000fc600078e00ff */
[----:B------:R-:W-:Y:S04]  /*18ce0*/  ST.E.U16 [R30.64+-0xee], R35 ;  /* 0xffff12231e007985 */ /* 0x000fe8000c101504 */
[----:B------:R1:W-:Y:S01]  /*18cf0*/  ST.E.U16 [R28.64+-0xee], R27 ;  /* 0xffff121b1c007985 */ /* 0x0003e2000c101504 */
[----:B------:R-:W-:Y:S01]  /*18d00*/  LOP3.LUT R3, R177, R185, R164, 0x96, !PT ;  /* 0x000000b9b1037212 */ /* 0x000fe200078e96a4 */
[----:B------:R-:W-:Y:S01]  /*18d10*/  IMAD.MOV.U32 R93, RZ, RZ, R168 ;  /* 0x000000ffff5d7224 */ /* 0x000fe200078e00a8 */
[----:B------:R-:W-:Y:S01]  /*18d20*/  @!P2 HFMA2.BF16_V2 R133, -RZ.H0_H0, RZ.H0_H0, -R7.H0_H0 ;  /* 0x200000ffff85a231 */ /* 0x000fe20000340907 */
[----:B------:R-:W-:Y:S01]  /*18d30*/  IMAD.MOV.U32 R168, RZ, RZ, R83 ;  /* 0x000000ffffa87224 */ /* 0x000fe200078e0053 */
[----:B------:R-:W-:Y:S01]  /*18d40*/  @!P1 HFMA2.BF16_V2 R139, -RZ.H0_H0, RZ.H0_H0, -R4.H0_H0 ;  /* 0x200000ffff8b9231 */ /* 0x000fe20000340904 */
[----:B------:R-:W-:Y:S01]  /*18d50*/  IMAD.MOV.U32 R83, RZ, RZ, R174 ;  /* 0x000000ffff537224 */ /* 0x000fe200078e00ae */
[----:B------:R-:W-:Y:S01]  /*18d60*/  LOP3.LUT R0, R0, 0xff, RZ, 0xc0, !PT ;  /* 0x000000ff00007812 */ /* 0x000fe200078ec0ff */
[----:B------:R-:W-:Y:S01]  /*18d70*/  IMAD.MOV.U32 R174, RZ, RZ, R71 ;  /* 0x000000ffffae7224 */ /* 0x000fe200078e0047 */
[----:B------:R-:W-:Y:S01]  /*18d80*/  SHF.R.U32.HI R2, RZ, 0x18, R2 ;  /* 0x00000018ff027819 */ /* 0x000fe20000011602 */
[----:B------:R2:W-:Y:S01]  /*18d90*/  ST.E.U16 [R28.64+-0xf0], R34 ;  /* 0xffff10221c007985 */ /* 0x0005e2000c101504 */
[----:B------:R-:W-:-:S02]  /*18da0*/  @!P2 PRMT R7, R133, 0x5410, RZ ;  /* 0x000054108507a816 */ /* 0x000fc400000000ff */
[----:B------:R-:W-:Y:S01]  /*18db0*/  @!P1 PRMT R4, R139, 0x5410, RZ ;  /* 0x000054108b049816 */ /* 0x000fe200000000ff */
[----:B------:R-:W-:Y:S01]  /*18dc0*/  ST.E.U16 [R48.64+-0xe0], R51 ;  /* 0xffff203330007985 */ /* 0x000fe2000c101504 */
[C---:B------:R-:W-:Y:S02]  /*18dd0*/  ISETP.GE.U32.AND P2, PT, R198.reuse, R0, PT ;  /* 0x00000000c600720c */ /* 0x040fe40003f46070 */
[----:B------:R-:W-:Y:S02]  /*18de0*/  ISETP.GE.U32.AND P1, PT, R198, R2, PT ;  /* 0x00000002c600720c */ /* 0x000fe40003f26070 */
[----:B-1----:R-:W-:Y:S01]  /*18df0*/  LOP3.LUT R27, R110, R165, RZ, 0x3c, !PT ;  /* 0x000000a56e1b7212 */ /* 0x002fe200078e3cff */
[----:B------:R-:W-:Y:S02]  /*18e00*/  IMAD.MOV.U32 R110, RZ, RZ, R99 ;  /* 0x000000ffff6e7224 */ /* 0x000fe400078e0063 */
[----:B------:R-:W-:Y:S02]  /*18e10*/  IMAD.MOV.U32 R99, RZ, RZ, R92 ;  /* 0x000000ffff637224 */ /* 0x000fe400078e005c */
[----:B------:R-:W-:-:S02]  /*18e20*/  IMAD.MOV.U32 R92, RZ, RZ, R173 ;  /* 0x000000ffff5c7224 */ /* 0x000fc400078e00ad */
[----:B------:R-:W-:Y:S02]  /*18e30*/  IMAD.MOV.U32 R173, RZ, RZ, R82 ;  /* 0x000000ffffad7224 */ /* 0x000fe400078e0052 */
[----:B------:R-:W-:Y:S02]  /*18e40*/  IMAD.MOV.U32 R82, RZ, RZ, R70 ;  /* 0x000000ffff527224 */ /* 0x000fe400078e0046 */
[----:B------:R-:W-:Y:S01]  /*18e50*/  IMAD.WIDE.U32 R70, R27, -0x2daee0ad, RZ ;  /* 0xd2511f531b467825 */ /* 0x000fe200078e00ff */
[----:B------:R-:W-:Y:S03]  /*18e60*/  ST.E.U16 [R48.64+-0xde], R47 ;  /* 0xffff222f30007985 */ /* 0x000fe6000c101504 */
[----:B--2---:R-:W-:Y:S01]  /*18e70*/  IMAD.WIDE.U32 R34, R3, -0x2daee0ad, RZ ;  /* 0xd2511f5303227825 */ /* 0x004fe200078e00ff */
[----:B------:R1:W-:Y:S01]  /*18e80*/  ST.E.U16 [R32.64+-0xe0], R46 ;  /* 0xffff202e20007985 */ /* 0x0003e2000c101504 */
[----:B------:R-:W-:-:S03]  /*18e90*/  LOP3.LUT R27, R71, R112, R182, 0x96, !PT ;  /* 0x00000070471b7212 */ /* 0x000fc600078e96b6 */
[----:B------:R-:W-:Y:S01]  /*18ea0*/  ST.E.U16 [R32.64+-0xde], R50 ;  /* 0xffff223220007985 */ /* 0x000fe2000c101504 */
[----:B------:R-:W-:Y:S02]  /*18eb0*/  LOP3.LUT R34, R41, R113, R34, 0x96, !PT ;  /* 0x0000007129227212 */ /* 0x000fe400078e9622 */
[----:B------:R-:W-:Y:S01]  /*18ec0*/  LOP3.LUT R3, R35, R172, R70, 0x96, !PT ;  /* 0x000000ac23037212 */ /* 0x000fe200078e9646 */
[----:B------:R2:W-:Y:S04]  /*18ed0*/  ST.E.U16 [R30.64+-0xe0], R26 ;  /* 0xffff201a1e007985 */ /* 0x0005e8000c101504 */
[----:B------:R3:W-:Y:S01]  /*18ee0*/  ST.E.U16 [R30.64+-0xde], R25 ;  /* 0xffff22191e007985 */ /* 0x0007e2000c101504 */
[----:B------:R-:W-:-:S03]  /*18ef0*/  IMAD.WIDE.U32 R68, R27, -0x326172a9, RZ ;  /* 0xcd9e8d571b447825 */ /* 0x000fc600078e00ff */
[----:B------:R4:W-:Y:S04]  /*18f00*/  ST.E.U16 [R28.64+-0xe0], R24 ;  /* 0xffff20181c007985 */ /* 0x0009e8000c101504 */
[----:B------:R3:W-:Y:S04]  /*18f10*/  ST.E.U16 [R28.64+-0xde], R23 ;  /* 0xffff22171c007985 */ /* 0x0007e8000c101504 */
[----:B------:R-:W-:Y:S04]  /*18f20*/  ST.E.U16 [R48.64+-0xd0], R75 ;  /* 0xffff304b30007985 */ /* 0x000fe8000c101504 */
[----:B------:R-:W-:Y:S01]  /*18f30*/  ST.E.U16 [R48.64+-0xce], R84 ;  /* 0xffff325430007985 */ /* 0x000fe2000c101504 */
[----:B-1----:R-:W-:-:S03]  /*18f40*/  IMAD.WIDE.U32 R46, R34, -0x326172a9, RZ ;  /* 0xcd9e8d57222e7825 */ /* 0x002fc600078e00ff */
[----:B------:R-:W-:Y:S01]  /*18f50*/  ST.E.U16 [R32.64+-0xd0], R81 ;  /* 0xffff305120007985 */ /* 0x000fe2000c101504 */
[----:B------:R-:W-:-:S03]  /*18f60*/  PRMT R2, R106, 0x7610, R2 ;  /* 0x000076106a027816 */ /* 0x000fc60000000002 */
[----:B------:R-:W-:Y:S01]  /*18f70*/  ST.E.U16 [R32.64+-0xce], R80 ;  /* 0xffff325020007985 */ /* 0x000fe2000c101504 */
[----:B--2---:R-:W-:Y:S01]  /*18f80*/  IMAD.WIDE.U32 R26, R3, -0x326172a9, RZ ;  /* 0xcd9e8d57031a7825 */ /* 0x004fe200078e00ff */
[----:B------:R-:W-:Y:S02]  /*18f90*/  PRMT R0, R106, 0x7632, R0 ;  /* 0x000076326a007816 */ /* 0x000fe40000000000 */
[----:B------:R-:W-:Y:S04]  /*18fa0*/  ST.E.U16 [R30.64+-0xd0], R22 ;  /* 0xffff30161e007985 */ /* 0x000fe8000c101504 */
[----:B------:R-:W-:Y:S04]  /*18fb0*/  ST.E.U16 [R30.64+-0xce], R21 ;  /* 0xffff32151e007985 */ /* 0x000fe8000c101504 */
[----:B------:R-:W-:Y:S04]  /*18fc0*/  ST.E.U16 [R28.64+-0xd0], R20 ;  /* 0xffff30141c007985 */ /* 0x000fe8000c101504 */
[----:B------:R-:W-:Y:S04]  /*18fd0*/  ST.E.U16 [R28.64+-0xce], R19 ;  /* 0xffff32131c007985 */ /* 0x000fe8000c101504 */
[----:B------:R-:W-:Y:S04]  /*18fe0*/  ST.E.U16 [R48.64+-0xc0], R66 ;  /* 0xffff404230007985 */ /* 0x000fe8000c101504 */
[----:B------:R-:W-:Y:S01]  /*18ff0*/  ST.E.U16 [R48.64+-0xbe], R65 ;  /* 0xffff424130007985 */ /* 0x000fe2000c101504 */
[----:B---3--:R-:W-:-:S03]  /*19000*/  LOP3.LUT R25, R27, R111, R68, 0x96, !PT ;  /* 0x0000006f1b197212 */ /* 0x008fc600078e9644 */
[----:B------:R-:W-:Y:S01]  /*19010*/  ST.E.U16 [R32.64+-0xc0], R63 ;  /* 0xffff403f20007985 */ /* 0x000fe2000c101504 */
[----:B------:R-:W-:-:S03]  /*19020*/  LOP3.LUT R3, R47, R119, R26, 0x96, !PT ;  /* 0x000000772f037212 */ /* 0x000fc600078e961a */
[----:B------:R-:W-:Y:S01]  /*19030*/  ST.E.U16 [R32.64+-0xbe], R64 ;  /* 0xffff424020007985 */ /* 0x000fe2000c101504 */
[----:B------:R-:W-:-:S03]  /*19040*/  @!P2 HFMA2.BF16_V2 R143, -RZ.H0_H0, RZ.H0_H0, -R2.H0_H0 ;  /* 0x200000ffff8fa231 */ /* 0x000fc60000340902 */
[----:B------:R-:W-:Y:S01]  /*19050*/  ST.E.U16 [R30.64+-0xc0], R18 ;  /* 0xffff40121e007985 */ /* 0x000fe2000c101504 */
[----:B------:R-:W-:-:S03]  /*19060*/  @!P1 HFMA2.BF16_V2 R142, -RZ.H0_H0, RZ.H0_H0, -R0.H0_H0 ;  /* 0x200000ffff8e9231 */ /* 0x000fc60000340900 */
[----:B------:R-:W-:Y:S04]  /*19070*/  ST.E.U16 [R30.64+-0xbe], R17 ;  /* 0xffff42111e007985 */ /* 0x000fe8000c101504 */
[----:B------:R-:W-:Y:S04]  /*19080*/  ST.E.U16 [R28.64+-0xc0], R16 ;  /* 0xffff40101c007985 */ /* 0x000fe8000c101504 */
[----:B------:R-:W-:Y:S04]  /*19090*/  ST.E.U16 [R28.64+-0xbe], R15 ;  /* 0xffff420f1c007985 */ /* 0x000fe8000c101504 */
[----:B------:R-:W-:Y:S04]  /*190a0*/  ST.E.U16 [R48.64+-0xb0], R62 ;  /* 0xffff503e30007985 */ /* 0x000fe8000c101504 */
[----:B------:R-:W-:Y:S04]  /*190b0*/  ST.E.U16 [R48.64+-0xae], R61 ;  /* 0xffff523d30007985 */ /* 0x000fe8000c101504 */
[----:B------:R-:W-:Y:S04]  /*190c0*/  ST.E.U16 [R32.64+-0xb0], R59 ;  /* 0xffff503b20007985 */ /* 0x000fe8000c101504 */
[----:B------:R-:W-:Y:S01]  /*190d0*/  ST.E.U16 [R32.64+-0xae], R60 ;  /* 0xffff523c20007985 */ /* 0x000fe2000c101504 */
[----:B------:R-:W-:-:S03]  /*190e0*/  PRMT R100, R2, 0x5410, R0 ;  /* 0x0000541002647816 */ /* 0x000fc60000000000 */
[----:B------:R-:W-:Y:S01]  /*190f0*/  ST.E.U16 [R30.64+-0xb0], R14 ;  /* 0xffff500e1e007985 */ /* 0x000fe2000c101504 */
[----:B------:R-:W-:-:S03]  /*19100*/  IMAD.MOV.U32 R114, RZ, RZ, R109 ;  /* 0x000000ffff727224 */ /* 0x000fc600078e006d */
[----:B------:R-:W-:Y:S01]  /*19110*/  ST.E.U16 [R30.64+-0xae], R13 ;  /* 0xffff520d1e007985 */ /* 0x000fe2000c101504 */
[----:B----4-:R-:W-:-:S03]  /*19120*/  IMAD.WIDE.U32 R24, R25, -0x2daee0ad, RZ ;  /* 0xd2511f5319187825 */ /* 0x010fc600078e00ff */
[----:B------:R-:W-:Y:S01]  /*19130*/  ST.E.U16 [R28.64+-0xb0], R11 ;  /* 0xffff500b1c007985 */ /* 0x000fe2000c101504 */
[----:B------:R-:W-:-:S03]  /*19140*/  IMAD.WIDE.U32 R50, R3, -0x2daee0ad, RZ ;  /* 0xd2511f5303327825 */ /* 0x000fc600078e00ff */
[----:B------:R-:W-:Y:S01]  /*19150*/  ST.E.U16 [R28.64+-0xae], R10 ;  /* 0xffff520a1c007985 */ /* 0x000fe2000c101504 */
[----:B------:R-:W-:-:S03]  /*19160*/  @!P2 PRMT R2, R143, 0x5410, RZ ;  /* 0x000054108f02a816 */ /* 0x000fc600000000ff */
[----:B------:R-:W-:Y:S01]  /*19170*/  ST.E.U16 [R48.64+-0xa0], R58 ;  /* 0xffff603a30007985 */ /* 0x000fe2000c101504 */
[----:B------:R-:W-:-:S03]  /*19180*/  @!P1 PRMT R0, R142, 0x5410, RZ ;  /* 0x000054108e009816 */ /* 0x000fc600000000ff */
        /* <DEDUP_REMOVED lines=13> */
[----:B------:R-:W-:Y:S04]  /*19260*/  ST.E.U16 [R30.64+-0x90], R5 ;  /* 0xffff70051e007985 */ /* 0x000fe8000c101504 */
[----:B------:R-:W-:Y:S04]  /*19270*/  ST.E.U16 [R30.64+-0x8e], R4 ;  /* 0xffff72041e007985 */ /* 0x000fe8000c101504 */
[----:B------:R1:W-:Y:S04]  /*19280*/  ST.E.U16 [R28.64+-0x90], R2 ;  /* 0xffff70021c007985 */ /* 0x0003e8000c101504 */
[----:B------:R2:W-:Y:S04]  /*19290*/  ST.E.U16 [R28.64+-0x8e], R0 ;  /* 0xffff72001c007985 */ /* 0x0005e8000c101504 */
[----:B------:R-:W3:Y:S04]  /*192a0*/  LDSM.16.MT88.4 R36, [R192+0x9000] ;  /* 0x00900000c024783b */ /* 0x000ee80000004200 */
[----:B------:R-:W4:Y:S01]  /*192b0*/  LDSM.16.MT88.4 R32, [R194+0x9000] ;  /* 0x00900000c220783b */ /* 0x000f220000004200 */
[----:B------:R-:W-:-:S02]  /*192c0*/  IMAD.MOV.U32 R109, RZ, RZ, R93 ;  /* 0x000000ffff6d7224 */ /* 0x000fc400078e005d */
[----:B-1----:R-:W-:Y:S01]  /*192d0*/  IMAD.WIDE.U32 R2, R3, -0x326172a9, RZ ;  /* 0xcd9e8d5703027825 */ /* 0x002fe200078e00ff */
[----:B------:R-:W1:Y:S03]  /*192e0*/  LDSM.16.MT88.4 R24, [R192+0xa000] ;  /* 0x00a00000c018783b */ /* 0x000e660000004200 */
[----:B--2---:R-:W-:Y:S01]  /*192f0*/  IMAD.WIDE.U32 R28, R23, -0x326172a9, RZ ;  /* 0xcd9e8d57171c7825 */ /* 0x004fe200078e00ff */
[----:B------:R-:W-:Y:S01]  /*19300*/  SHF.R.U32.HI R4, RZ, 0x10, R2 ;  /* 0x00000010ff047819 */ /* 0x000fe20000011602 */
[----:B------:R-:W2:Y:S03]  /*19310*/  LDSM.16.MT88.4 R16, [R194+0xa000] ;  /* 0x00a00000c210783b */ /* 0x000ea60000004200 */
[----:B------:R-:W-:Y:S01]  /*19320*/  LOP3.LUT R0, R3, R251, R28, 0x96, !PT ;  /* 0x000000fb03007212 */ /* 0x000fe200078e961c */
[----:B------:R-:W-:Y:S01]  /*19330*/  IMAD.MOV.U32 R112, RZ, RZ, R173 ;  /* 0x000000ffff707224 */ /* 0x000fe200078e00ad */
[C---:B------:R-:W-:Y:S01]  /*19340*/  LOP3.LUT R3, R2.reuse, 0xffff, RZ, 0xc0, !PT ;  /* 0x0000ffff02037812 */ /* 0x040fe200078ec0ff */
[----:B------:R-:W-:Y:S01]  /*19350*/  IMAD.MOV.U32 R93, RZ, RZ, R83 ;  /* 0x000000ffff5d7224 */ /* 0x000fe200078e0053 */
[----:B------:R-:W-:Y:S01]  /*19360*/  LOP3.LUT R7, R2, 0xff, RZ, 0xc0, !PT ;  /* 0x000000ff02077812 */ /* 0x000fe200078ec0ff */
[----:B------:R-:W1:Y:S01]  /*19370*/  LDSM.16.MT88.4 R20, [R192+0xb000] ;  /* 0x00b00000c014783b */ /* 0x000e620000004200 */
[----:B------:R-:W-:-:S02]  /*19380*/  SHF.R.U32.HI R6, RZ, 0x8, R3 ;  /* 0x00000008ff067819 */ /* 0x000fc40000011603 */
[----:B------:R-:W-:Y:S01]  /*19390*/  SHF.R.U32.HI R5, RZ, 0x18, R2 ;  /* 0x00000018ff057819 */ /* 0x000fe20000011602 */
[----:B------:R-:W1:Y:S01]  /*193a0*/  LDSM.16.MT88.4 R52, [R194+0xb000] ;  /* 0x00b00000c234783b */ /* 0x000e620000004200 */
[----:B------:R-:W-:Y:S02]  /*193b0*/  LOP3.LUT R3, R4, 0xff, RZ, 0xc0, !PT ;  /* 0x000000ff04037812 */ /* 0x000fe400078ec0ff */
[----:B------:R-:W-:Y:S02]  /*193c0*/  LOP3.LUT R2, R0, 0xffff, RZ, 0xc0, !PT ;  /* 0x0000ffff00027812 */ /* 0x000fe400078ec0ff */
[----:B------:R-:W-:Y:S02]  /*193d0*/  SHF.R.U32.HI R4, RZ, 0x10, R0 ;  /* 0x00000010ff047819 */ /* 0x000fe40000011600 */
[----:B------:R-:W-:Y:S02]  /*193e0*/  PRMT R7, R7, 0x5410, R6 ;  /* 0x0000541007077816 */ /* 0x000fe40000000006 */
[----:B------:R-:W-:-:S02]  /*193f0*/  PRMT R3, R3, 0x5410, R5 ;  /* 0x0000541003037816 */ /* 0x000fc40000000005 */
[----:B------:R-:W-:Y:S02]  /*19400*/  LOP3.LUT R6, R0, 0xff, RZ, 0xc0, !PT ;  /* 0x000000ff00067812 */ /* 0x000fe400078ec0ff */
[----:B------:R-:W-:Y:S02]  /*19410*/  SHF.R.U32.HI R2, RZ, 0x8, R2 ;  /* 0x00000008ff027819 */ /* 0x000fe40000011602 */
[----:B------:R-:W-:Y:S02]  /*19420*/  SHF.R.U32.HI R5, RZ, 0x18, R0 ;  /* 0x00000018ff057819 */ /* 0x000fe40000011600 */
[----:B------:R-:W-:Y:S02]  /*19430*/  LOP3.LUT R4, R4, 0xff, RZ, 0xc0, !PT ;  /* 0x000000ff04047812 */ /* 0x000fe400078ec0ff */
[----:B------:R-:W-:Y:S02]  /*19440*/  PRMT R0, R6, 0x5410, R2 ;  /* 0x0000541006007816 */ /* 0x000fe40000000002 */
[----:B------:R-:W-:Y:S01]  /*19450*/  PRMT R5, R4, 0x5410, R5 ;  /* 0x0000541004057816 */ /* 0x000fe20000000005 */
[----:B------:R-:W-:-:S02]  /*19460*/  HSET2.LE.AND R2, R7, R12, PT ;  /* 0x0000000c07027233 */ /* 0x000fc40003803000 */
[--C-:B------:R-:W-:Y:S02]  /*19470*/  HSET2.LE.AND R0, R0, R12.reuse, PT ;  /* 0x0000000c00007233 */ /* 0x100fe40003803000 */
[--C-:B------:R-:W-:Y:S02]  /*19480*/  HSET2.LE.AND R3, R3, R12.reuse, PT ;  /* 0x0000000c03037233 */ /* 0x100fe40003803000 */
[----:B------:R-:W-:Y:S01]  /*19490*/  HSET2.LE.AND R5, R5, R12, PT ;  /* 0x0000000c05057233 */ /* 0x000fe20003803000 */
[----:B------:R-:W-:Y:S02]  /*194a0*/  LOP3.LUT R4, R77, R0, RZ, 0xc0, !PT ;  /* 0x000000004d047212 */ /* 0x000fe400078ec0ff */
[----:B------:R-:W-:Y:S02]  /*194b0*/  LOP3.LUT R6, R73, R2, RZ, 0xc0, !PT ;  /* 0x0000000249067212 */ /* 0x000fe400078ec0ff */
[----:B------:R-:W-:Y:S02]  /*194c0*/  LOP3.LUT R7, R72, R3, RZ, 0xc0, !PT ;  /* 0x0000000348077212 */ /* 0x000fe400078ec0ff */
[----:B------:R-:W-:Y:S01]  /*194d0*/  LOP3.LUT R5, R76, R5, RZ, 0xc0, !PT ;  /* 0x000000054c057212 */ /* 0x000fe200078ec0ff */
[----:B------:R-:W-:-:S02]  /*194e0*/  IMAD.MOV.U32 R173, RZ, RZ, R174 ;  /* 0x000000ffffad7224 */ /* 0x000fc400078e00ae */
[----:B------:R-:W-:Y:S02]  /*194f0*/  IMAD.MOV.U32 R83, RZ, RZ, R156 ;  /* 0x000000ffff537224 */ /* 0x000fe400078e009c */
[----:B------:R-:W-:Y:S02]  /*19500*/  IMAD.MOV.U32 R156, RZ, RZ, R135 ;  /* 0x000000ffff9c7224 */ /* 0x000fe400078e0087 */
[----:B------:R-:W-:Y:S02]  /*19510*/  IMAD.MOV.U32 R174, RZ, RZ, R134 ;  /* 0x000000ffffae7224 */ /* 0x000fe400078e0086 */
[----:B---3--:R-:W-:Y:S07]  /*19520*/  HMMA.16816.F32.BF16 R132, R4, R36, R204 ;  /* 0x000000240484723c */ /* 0x008fee00000418cc */
        /* <DEDUP_REMOVED lines=21> */
[----:B----4-:R-:W-:Y:S01]  /*19680*/  HMMA.16816.F32.BF16 R136, R4, R32, R212 ;  /* 0x000000200488723c */ /* 0x010fe200000418d4 */
[----:B------:R-:W-:Y:S01]  /*19690*/  LOP3.LUT R2, R95, R172, R186, 0x96, !PT ;  /* 0x000000ac5f027212 */ /* 0x000fe200078e96ba */
[----:B------:R-:W-:Y:S01]  /*196a0*/  IMAD.MOV.U32 R74, RZ, RZ, R112 ;  /* 0x000000ffff4a7224 */ /* 0x000fe200078e0070 */
[----:B------:R-:W3:Y:S04]  /*196b0*/  LDL.LU R95, [R1+0x5c] ;  /* 0x00005c00015f7983 */ /* 0x000ee80000300800 */
[----:B------:R-:W-:Y:S01]  /*196c0*/  IMAD.MOV.U32 R215, RZ, RZ, R113 ;  /* 0x000000ffffd77224 */ /* 0x000fe200078e0071 */
[----:B------:R-:W4:Y:S01]  /*196d0*/  LDL.LU R64, [R1+0x80] ;  /* 0x0000800001407983 */ /* 0x000f220000300800 */
[----:B------:R-:W-:-:S02]  /*196e0*/  IMAD.MOV.U32 R122, RZ, RZ, R148 ;  /* 0x000000ffff7a7224 */ /* 0x000fc400078e0094 */
[----:B------:R-:W-:Y:S01]  /*196f0*/  IMAD.MOV.U32 R61, RZ, RZ, R93 ;  /* 0x000000ffff3d7224 */ /* 0x000fe200078e005d */
[----:B------:R-:W-:Y:S01]  /*19700*/  LOP3.LUT R0, R97, R215, R94, 0x96, !PT ;  /* 0x000000d761007212 */ /* 0x000fe200078e965e */
[----:B------:R-:W-:Y:S01]  /*19710*/  IMAD.MOV.U32 R94, RZ, RZ, R82 ;  /* 0x000000ffff5e7224 */ /* 0x000fe200078e0052 */
[----:B------:R-:W4:Y:S01]  /*19720*/  LDL.LU R65, [R1+0x84] ;  /* 0x0000840001417983 */ /* 0x000f220000300800 */
[----:B------:R-:W-:Y:S02]  /*19730*/  IMAD.MOV.U32 R67, RZ, RZ, R125 ;  /* 0x000000ffff437224 */ /* 0x000fe400078e007d */
[----:B------:R-:W-:Y:S01]  /*19740*/  IMAD.MOV.U32 R148, RZ, RZ, R124 ;  /* 0x000000ffff947224 */ /* 0x000fe200078e007c */
[----:B------:R-:W3:Y:S01]  /*19750*/  LDL.LU R82, [R1+0x68] ;  /* 0x0000680001527983 */ /* 0x000ee20000300800 */
[----:B------:R-:W-:Y:S01]  /*19760*/  IMAD.MOV.U32 R93, RZ, RZ, R83 ;  /* 0x000000ffff5d7224 */ /* 0x000fe200078e0053 */
[----:B------:R-:W-:Y:S02]  /*19770*/  HMMA.16816.F32.BF16 R124, R4, R34, R216 ;  /* 0x00000022047c723c */ /* 0x000fe400000418d8 */
[----:B------:R-:W3:Y:S04]  /*19780*/  LDL.LU R83, [R1+0x6c] ;  /* 0x00006c0001537983 */ /* 0x000ee80000300800 */
[----:B------:R-:W3:Y:S01]  /*19790*/  LDL.LU R72, [R1+0x70] ;  /* 0x0000700001487983 */ /* 0x000ee20000300800 */
[----:B------:R-:W-:-:S02]  /*197a0*/  IMAD.MOV.U32 R217, RZ, RZ, R74 ;  /* 0x000000ffffd97224 */ /* 0x000fc400078e004a */
[----:B------:R-:W-:Y:S01]  /*197b0*/  IMAD.MOV.U32 R74, RZ, RZ, R222 ;  /* 0x000000ffff4a7224 */ /* 0x000fe200078e00de */
[----:B------:R-:W3:Y:S04]  /*197c0*/  LDL.LU R73, [R1+0x74] ;  /* 0x0000740001497983 */ /* 0x000ee80000300800 */
[----:B------:R-:W3:Y:S01]  /*197d0*/  LDL.LU R222, [R1+0x1f0] ;  /* 0x0001f00001de7983 */ /* 0x000ee20000300800 */
[----:B------:R-:W-:Y:S02]  /*197e0*/  IMAD.MOV.U32 R208, RZ, RZ, R116 ;  /* 0x000000ffffd07224 */ /* 0x000fe400078e0074 */
[----:B------:R-:W-:-:S04]  /*197f0*/  IMAD.WIDE.U32 R2, R2, -0x326172a9, RZ ;  /* 0xcd9e8d5702027825 */ /* 0x000fc800078e00ff */
[----:B------:R-:W-:Y:S01]  /*19800*/  IMAD.WIDE.U32 R44, R0, -0x326172a9, RZ ;  /* 0xcd9e8d57002c7825 */ /* 0x000fe200078e00ff */
[----:B------:R-:W-:-:S04]  /*19810*/  LOP3.LUT R3, R3, R210, R208, 0x96, !PT ;  /* 0x000000d203037212 */ /* 0x000fc800078e96d0 */
[----:B------:R-:W-:Y:S01]  /*19820*/  LOP3.LUT R0, R45, R211, R2, 0x96, !PT ;  /* 0x000000d32d007212 */ /* 0x000fe200078e9602 */
[----:B------:R-:W-:Y:S02]  /*19830*/  IMAD.MOV.U32 R204, RZ, RZ, R114 ;  /* 0x000000ffffcc7224 */ /* 0x000fe400078e0072 */
        /* <DEDUP_REMOVED lines=27> */
[----:B------:R-:W-:Y:S02]  /*199f0*/  IMAD.MOV.U32 R142, RZ, RZ, R109 ;  /* 0x000000ffff8e7224 */ /* 0x000fe400078e006d */
[----:B------:R-:W-:Y:S01]  /*19a00*/  IMAD.MOV.U32 R143, RZ, RZ, R110 ;  /* 0x000000ffff8f7224 */ /* 0x000fe200078e006e */
[----:B------:R-:W-:Y:S01]  /*19a10*/  LOP3.LUT R8, R180, R0, RZ, 0xc0, !PT ;  /* 0x00000000b4087212 */ /* 0x000fe200078ec0ff */
[----:B------:R-:W-:Y:S01]  /*19a20*/  IMAD.MOV.U32 R216, RZ, RZ, R67 ;  /* 0x000000ffffd87224 */ /* 0x000fe200078e0043 */
[----:B------:R-:W-:Y:S01]  /*19a30*/  LOP3.LUT R9, R179, R2, RZ, 0xc0, !PT ;  /* 0x00000002b3097212 */ /* 0x000fe200078ec0ff */
[----:B------:R-:W-:Y:S01]  /*19a40*/  IMAD.MOV.U32 R75, RZ, RZ, R105 ;  /* 0x000000ffff4b7224 */ /* 0x000fe200078e0069 */
[----:B------:R-:W-:Y:S01]  /*19a50*/  LOP3.LUT R10, R178, R3, RZ, 0xc0, !PT ;  /* 0x00000003b20a7212 */ /* 0x000fe200078ec0ff */
[----:B------:R-:W-:Y:S01]  /*19a60*/  IMAD.MOV.U32 R66, RZ, RZ, R174 ;  /* 0x000000ffff427224 */ /* 0x000fe200078e00ae */
[----:B------:R1:W5:Y:S01]  /*19a70*/  LDL.LU R105, [R1+0x1ec] ;  /* 0x0001ec0001697983 */ /* 0x0003620000300800 */
[----:B------:R-:W-:Y:S01]  /*19a80*/  IMAD.MOV.U32 R67, RZ, RZ, R156 ;  /* 0x000000ffff437224 */ /* 0x000fe200078e009c */
[----:B------:R-:W-:Y:S01]  /*19a90*/  LOP3.LUT R11, R175, R11, RZ, 0xc0, !PT ;  /* 0x0000000baf0b7212 */ /* 0x000fe200078ec0ff */
[----:B------:R-:W-:-:S02]  /*19aa0*/  IMAD.MOV.U32 R56, RZ, RZ, R104 ;  /* 0x000000ffff387224 */ /* 0x000fc400078e0068 */
[----:B------:R-:W-:Y:S01]  /*19ab0*/  IMAD.MOV.U32 R218, RZ, RZ, R142 ;  /* 0x000000ffffda7224 */ /* 0x000fe200078e008e */
[----:B------:R1:W5:Y:S01]  /*19ac0*/  LDL.LU R104, [R1+0x1e8] ;  /* 0x0001e80001687983 */ /* 0x0003620000300800 */
[----:B------:R-:W-:Y:S02]  /*19ad0*/  IMAD.MOV.U32 R219, RZ, RZ, R143 ;  /* 0x000000ffffdb7224 */ /* 0x000fe400078e008f */
[----:B------:R-:W-:Y:S02]  /*19ae0*/  IMAD.MOV.U32 R81, RZ, RZ, R144 ;  /* 0x000000ffff517224 */ /* 0x000fe400078e0090 */
[----:B------:R-:W-:Y:S02]  /*19af0*/  IMAD.MOV.U32 R57, RZ, RZ, R233 ;  /* 0x000000ffff397224 */ /* 0x000fe400078e00e9 */
[----:B------:R-:W-:Y:S01]  /*19b00*/  IMAD.MOV.U32 R80, RZ, RZ, R145 ;  /* 0x000000ffff507224 */ /* 0x000fe200078e0091 */
[----:B------:R1:W5:Y:S01]  /*19b10*/  LDL.LU R233, [R1+0x1e4] ;  /* 0x0001e40001e97983 */ /* 0x0003620000300800 */
        /* <DEDUP_REMOVED lines=8> */
[----:B------:R-:W-:-:S02]  /*19ba0*/  IMAD.MOV.U32 R141, RZ, RZ, R202 ;  /* 0x000000ffff8d7224 */ /* 0x000fc400078e00ca */
[----:B------:R-:W-:Y:S02]  /*19bb0*/  IMAD.MOV.U32 R142, RZ, RZ, R199 ;  /* 0x000000ffff8e7224 */ /* 0x000fe400078e00c7 */
[----:B------:R-:W-:Y:S02]  /*19bc0*/  IMAD.MOV.U32 R143, RZ, RZ, R157 ;  /* 0x000000ffff8f7224 */ /* 0x000fe400078e009d */
[----:B------:R-:W-:Y:S02]  /*19bd0*/  IMAD.MOV.U32 R156, RZ, RZ, R197 ;  /* 0x000000ffff9c7224 */ /* 0x000fe400078e00c5 */
[----:B------:R-:W-:Y:S01]  /*19be0*/  IMAD.MOV.U32 R157, RZ, RZ, R196 ;  /* 0x000000ffff9d7224 */ /* 0x000fe200078e00c4 */
[----:B------:R-:W-:Y:S01]  /*19bf0*/  LOP3.LUT R2, R29, R206, R46, 0x96, !PT ;  /* 0x000000ce1d027212 */ /* 0x000fe200078e962e */
        /* <DEDUP_REMOVED lines=13> */
[----:B------:R-:W-:Y:S01]  /*19cd0*/  IMAD.WIDE.U32 R2, R2, -0x2daee0ad, RZ ;  /* 0xd2511f5302027825 */ /* 0x000fe200078e00ff */
[----:B------:R-:W-:Y:S03]  /*19ce0*/  LDSM.16.MT88.4 R28, [R192+0xb400] ;  /* 0x00b40000c01c783b */ /* 0x000fe60000004200 */
[----:B------:R-:W-:Y:S01]  /*19cf0*/  IMAD.MOV.U32 R92, RZ, RZ, R173 ;  /* 0x000000ffff5c7224 */ /* 0x000fe200078e00ad */
[----:B------:R-:W-:Y:S01]  /*19d00*/  LOP3.LUT R0, R3, R249, R50, 0x96, !PT ;  /* 0x000000f903007212 */ /* 0x000fe200078e9632 */
[----:B------:R-:W-:Y:S01]  /*19d10*/  IMAD.MOV.U32 R149, RZ, RZ, R118 ;  /* 0x000000ffff957224 */ /* 0x000fe200078e0076 */
[----:B-1----:R-:W-:Y:S01]  /*19d20*/  HMMA.16816.F32.BF16 R108, R4, R26, R228 ;  /* 0x0000001a046c723c */ /* 0x002fe200000418e4 */
[----:B------:R-:W-:-:S07]  /*19d30*/  LOP3.LUT R3, R2, 0xffff, RZ, 0xc0, !PT ;  /* 0x0000ffff02037812 */ /* 0x000fce00078ec0ff */
[C---:B------:R-:W-:Y:S08]  /*19d40*/  HMMA.16816.F32.BF16 R116, R4.reuse, R24, R224 ;  /* 0x000000180474723c */ /* 0x040ff000000418e0 */
[C---:B--2---:R-:W-:Y:S08]  /*19d50*/  HMMA.16816.F32.BF16 R88, R4.reuse, R16, R236 ;  /* 0x000000100458723c */ /* 0x044ff000000418ec */
[C---:B------:R-:W-:Y:S08]  /*19d60*/  HMMA.16816.F32.BF16 R84, R4.reuse, R18, R240 ;  /* 0x000000120454723c */ /* 0x040ff000000418f0 */
[C---:B------:R-:W-:Y:S08]  /*19d70*/  HMMA.16816.F32.BF16 R96, R4.reuse, R20, R244 ;  /* 0x000000140460723c */ /* 0x040ff000000418f4 */
[----:B------:R-:W-:Y:S01]  /*19d80*/  HMMA.16816.F32.BF16 R120, R4, R22, R120 ;  /* 0x000000160478723c */ /* 0x000fe20000041878 */
[----:B------:R-:W-:-:S02]  /*19d90*/  LOP3.LUT R13, R2, 0xff, RZ, 0xc0, !PT ;  /* 0x000000ff020d7812 */ /* 0x000fc400078ec0ff */
[----:B------:R-:W-:Y:S02]  /*19da0*/  SHF.R.U32.HI R14, RZ, 0x10, R2 ;  /* 0x00000010ff0e7819 */ /* 0x000fe40000011602 */
[----:B------:R-:W-:-:S04]  /*19db0*/  SHF.R.U32.HI R3, RZ, 0x8, R3 ;  /* 0x00000008ff037819 */ /* 0x000fc80000011603 */
[----:B------:R-:W-:Y:S01]  /*19dc0*/  PRMT R3, R13, 0x5410, R3 ;  /* 0x000054100d037816 */ /* 0x000fe20000000003 */
[----:B------:R-:W-:Y:S02]  /*19dd0*/  IMAD.MOV.U32 R76, RZ, RZ, R176 ;  /* 0x000000ffff4c7224 */ /* 0x000fe400078e00b0 */
[----:B------:R-:W-:Y:S02]  /*19de0*/  IMAD.MOV.U32 R77, RZ, RZ, R177 ;  /* 0x000000ffff4d7224 */ /* 0x000fe400078e00b1 */
[----:B------:R-:W-:Y:S01]  /*19df0*/  IMAD.MOV.U32 R60, RZ, RZ, R106 ;  /* 0x000000ffff3c7224 */ /* 0x000fe200078e006a */
[----:B------:R-:W-:Y:S01]  /*19e00*/  HSET2.LE.AND R3, R3, R12, PT ;  /* 0x0000000c03037233 */ /* 0x000fe20003803000 */
[C---:B------:R-:W-:Y:S08]  /*19e10*/  HMMA.16816.F32.BF16 R112, R8.reuse, R16, R112 ;  /* 0x000000100870723c */ /* 0x040ff00000041870 */
[C---:B------:R-:W-:Y:S01]  /*19e20*/  HMMA.16816.F32.BF16 R60, R8.reuse, R32, R60 ;  /* 0x00000020083c723c */ /* 0x040fe2000004183c */
[----:B------:R-:W-:Y:S07]  /*19e30*/  LDSM.16.MT88.4 R32, [R194+0xa400] ;  /* 0x00a40000c220783b */ /* 0x000fee0000004200 */
[C---:B------:R-:W-:Y:S08]  /*19e40*/  HMMA.16816.F32.BF16 R76, R8.reuse, R26, R76 ;  /* 0x0000001a084c723c */ /* 0x040ff0000004184c */
[C---:B----4-:R-:W-:Y:S08]  /*19e50*/  HMMA.16816.F32.BF16 R64, R8.reuse, R38, R64 ;  /* 0x000000260840723c */ /* 0x050ff00000041840 */
[----:B---3--:R-:W-:Y:S01]  /*19e60*/  HMMA.16816.F32.BF16 R72, R8, R36, R72 ;  /* 0x000000240848723c */ /* 0x008fe20000041848 */
[----:B------:R-:W-:-:S02]  /*19e70*/  IMAD.MOV.U32 R140, RZ, RZ, R222 ;  /* 0x000000ffff8c7224 */ /* 0x000fc400078e00de */
[----:B------:R1:W5:Y:S05]  /*19e80*/  LDL.LU R222, [R1+0x1d8] ;  /* 0x0001d80001de7983 */ /* 0x00036a0000300800 */
[----:B------:R-:W-:Y:S01]  /*19e90*/  HMMA.16816.F32.BF16 R36, R8, R24, R216 ;  /* 0x000000180824723c */ /* 0x000fe200000418d8 */
[----:B------:R1:W5:Y:S04]  /*19ea0*/  LDL.LU R202, [R1+0x1d4] ;  /* 0x0001d40001ca7983 */ /* 0x0003680000300800 */
[----:B------:R1:W5:Y:S02]  /*19eb0*/  LDL.LU R199, [R1+0x1d0] ;  /* 0x0001d00001c77983 */ /* 0x0003640000300800 */
[----:B------:R-:W-:-:S02]  /*19ec0*/  IMAD.MOV.U32 R216, RZ, RZ, R195 ;  /* 0x000000ffffd87224 */ /* 0x000fc400078e00c3 */
[----:B------:R1:W5:Y:S01]  /*19ed0*/  LDL.LU R197, [R1+0x1cc] ;  /* 0x0001cc0001c57983 */ /* 0x0003620000300800 */
[----:B------:R-:W-:-:S03]  /*19ee0*/  IMAD.MOV.U32 R217, RZ, RZ, R193 ;  /* 0x000000ffffd97224 */ /* 0x000fc600078e00c1 */
[----:B------:R1:W5:Y:S04]  /*19ef0*/  LDL.LU R196, [R1+0x1c8] ;  /* 0x0001c80001c47983 */ /* 0x0003680000300800 */
[----:B------:R1:W5:Y:S04]  /*19f00*/  LDL.LU R195, [R1+0x1c4] ;  /* 0x0001c40001c37983 */ /* 0x0003680000300800 */
[----:B------:R1:W5:Y:S01]  /*19f10*/  LDL.LU R193, [R1+0x1c0] ;  /* 0x0001c00001c17983 */ /* 0x0003620000300800 */
[C---:B------:R-:W-:Y:S08]  /*19f20*/  HMMA.16816.F32.BF16 R92, R4.reuse, R52, R92 ;  /* 0x00000034045c723c */ /* 0x040ff0000004185c */
[----:B------:R-:W-:Y:S01]  /*19f30*/  HMMA.16816.F32.BF16 R80, R4, R54, R80 ;  /* 0x000000360450723c */ /* 0x000fe20000041850 */
[----:B------:R-:W2:Y:S06]  /*19f40*/  LDSM.16.MT88.4 R24, [R192+0x9400] ;  /* 0x00940000c018783b */ /* 0x000eac0000004200 */
[----:B------:R-:W-:-:S02]  /*19f50*/  LOP3.LUT R4, R0, 0xffff, RZ, 0xc0, !PT ;  /* 0x0000ffff00047812 */ /* 0x000fc400078ec0ff */
[--C-:B------:R-:W-:Y:S02]  /*19f60*/  SHF.R.U32.HI R5, RZ, 0x10, R0.reuse ;  /* 0x00000010ff057819 */ /* 0x100fe40000011600 */
[----:B------:R-:W-:Y:S02]  /*19f70*/  LOP3.LUT R7, R0, 0xff, RZ, 0xc0, !PT ;  /* 0x000000ff00077812 */ /* 0x000fe400078ec0ff */
[----:B------:R-:W-:Y:S02]  /*19f80*/  SHF.R.U32.HI R6, RZ, 0x18, R0 ;  /* 0x00000018ff067819 */ /* 0x000fe40000011600 */
[----:B------:R-:W-:Y:S02]  /*19f90*/  SHF.R.U32.HI R0, RZ, 0x8, R4 ;  /* 0x00000008ff007819 */ /* 0x000fe40000011604 */
[----:B------:R-:W-:Y:S02]  /*19fa0*/  LOP3.LUT R4, R5, 0xff, RZ, 0xc0, !PT ;  /* 0x000000ff05047812 */ /* 0x000fe400078ec0ff */
[----:B------:R-:W-:-:S02]  /*19fb0*/  SHF.R.U32.HI R5, RZ, 0x18, R2 ;  /* 0x00000018ff057819 */ /* 0x000fc40000011602 */
[----:B------:R-:W-:Y:S02]  /*19fc0*/  PRMT R2, R4, 0x5410, R6 ;  /* 0x0000541004027816 */ /* 0x000fe40000000006 */
[----:B------:R-:W-:Y:S02]  /*19fd0*/  PRMT R0, R7, 0x5410, R0 ;  /* 0x0000541007007816 */ /* 0x000fe40000000000 */
[----:B------:R-:W-:Y:S01]  /*19fe0*/  LOP3.LUT R7, R14, 0xff, RZ, 0xc0, !PT ;  /* 0x000000ff0e077812 */ /* 0x000fe200078ec0ff */
[--C-:B------:R-:W-:Y:S01]  /*19ff0*/  HSET2.LE.AND R2, R2, R12.reuse, PT ;  /* 0x0000000c02027233 */ /* 0x100fe20003803000 */
[----:B------:R-:W-:Y:S02]  /*1a000*/  IMAD.MOV.U32 R218, RZ, RZ, R155 ;  /* 0x000000ffffda7224 */ /* 0x000fe400078e009b */
[----:B------:R-:W-:Y:S01]  /*1a010*/  PRMT R7, R7, 0x5410, R5 ;  /* 0x0000541007077816 */ /* 0x000fe20000000005 */
[----:B------:R-:W-:Y:S01]  /*1a020*/  IMAD.MOV.U32 R219, RZ, RZ, R169 ;  /* 0x000000ffffdb7224 */ /* 0x000fe200078e00a9 */
[----:B------:R-:W-:Y:S01]  /*1a030*/  LOP3.LUT R5, R153, R2, RZ, 0xc0, !PT ;  /* 0x0000000299057212 */ /* 0x000fe200078ec0ff */
[----:B------:R-:W-:Y:S01]  /*1a040*/  HSET2.LE.AND R0, R0, R12, PT ;  /* 0x0000000c00007233 */ /* 0x000fe20003803000 */
[----:B------:R-:W-:-:S02]  /*1a050*/  LOP3.LUT R2, R41, R206, R44, 0x96, !PT ;  /* 0x000000ce29027212 */ /* 0x000fc400078e962c */
[----:B------:R-:W-:Y:S01]  /*1a060*/  LOP3.LUT R6, R152, R3, RZ, 0xc0, !PT ;  /* 0x0000000398067212 */ /* 0x000fe200078ec0ff */
[C---:B------:R-:W-:Y:S01]  /*1a070*/  HMMA.16816.F32.BF16 R140, R8.reuse, R18, R140 ;  /* 0x00000012088c723c */ /* 0x040fe2000004188c */
[----:B------:R-:W-:Y:S01]  /*1a080*/  LOP3.LUT R4, R154, R0, RZ, 0xc0, !PT ;  /* 0x000000009a047212 */ /* 0x000fe200078ec0ff */
[----:B------:R-:W-:Y:S01]  /*1a090*/  IMAD.WIDE.U32 R2, R2, -0x2daee0ad, RZ ;  /* 0xd2511f5302027825 */ /* 0x000fe200078e00ff */
[----:B------:R-:W3:Y:S05]  /*1a0a0*/  LDSM.16.MT88.4 R16, [R194+0x9400] ;  /* 0x00940000c210783b */ /* 0x000eea0000004200 */
[----:B------:R-:W-:Y:S01]  /*1a0b0*/  HMMA.16816.F32.BF16 R144, R8, R20, R144 ;  /* 0x000000140890723c */ /* 0x000fe20000041890 */
[----:B------:R-:W-:-:S07]  /*1a0c0*/  LOP3.LUT R0, R3, R249, R42, 0x96, !PT ;  /* 0x000000f903007212 */ /* 0x000fce00078e962a */
[C---:B------:R-:W-:Y:S01]  /*1a0d0*/  HMMA.16816.F32.BF16 R148, R8.reuse, R22, R148 ;  /* 0x000000160894723c */ /* 0x040fe20000041894 */
[----:B------:R-:W4:Y:S07]  /*1a0e0*/  LDSM.16.MT88.4 R20, [R192+0xa400] ;  /* 0x00a40000c014783b */ /* 0x000f2e0000004200 */
[C---:B------:R-:W-:Y:S01]  /*1a0f0*/  HMMA.16816.F32.BF16 R156, R8.reuse, R52, R156 ;  /* 0x00000034089c723c */ /* 0x040fe2000004189c */
[----:B------:R-:W-:Y:S01]  /*1a100*/  LOP3.LUT R3, R2, 0xffff, RZ, 0xc0, !PT ;  /* 0x0000ffff02037812 */ /* 0x000fe200078ec0ff */
[----:B------:R-:W-:Y:S01]  /*1a110*/  IMAD.MOV.U32 R227, RZ, RZ, R183 ;  /* 0x000000ffffe37224 */ /* 0x000fe200078e00b7 */
[----:B------:R-:W-:Y:S01]  /*1a120*/  HSET2.LE.AND R7, R7, R12, PT ;  /* 0x0000000c07077233 */ /* 0x000fe20003803000 */
[----:B------:R-:W-:Y:S01]  /*1a130*/  IMAD.MOV.U32 R212, RZ, RZ, R186 ;  /* 0x000000ffffd47224 */ /* 0x000fe200078e00ba */
[----:B------:R-:W-:Y:S03]  /*1a140*/  LDSM.16.MT88.4 R44, [R192+0x9800] ;  /* 0x00980000c02c783b */ /* 0x000fe60000004200 */
        /* <DEDUP_REMOVED lines=11> */
[----:B------:R-:W-:Y:S02]  /*1a200*/  PRMT R0, R15, 0x5410, R3 ;  /* 0x000054100f007816 */ /* 0x000fe40000000003 */
[----:B------:R-:W-:-:S03]  /*1a210*/  SHF.R.U32.HI R11, RZ, 0x10, R2 ;  /* 0x00000010ff0b7819 */ /* 0x000fc60000011602 */
[--C-:B------:R-:W-:Y:S01]  /*1a220*/  HSET2.LE.AND R0, R0, R12.reuse, PT ;  /* 0x0000000c00007233 */ /* 0x100fe20003803000 */
[----:B------:R-:W-:Y:S02]  /*1a230*/  SHF.R.U32.HI R13, RZ, 0x18, R2 ;  /* 0x00000018ff0d7819 */ /* 0x000fe40000011602 */
[----:B------:R-:W-:Y:S02]  /*1a240*/  PRMT R2, R8, 0x5410, R14 ;  /* 0x0000541008027816 */ /* 0x000fe4000000000e */
[----:B------:R-:W-:Y:S02]  /*1a250*/  LOP3.LUT R8, R234, R0, RZ, 0xc0, !PT ;  /* 0x00000000ea087212 */ /* 0x000fe400078ec0ff */
[----:B------:R-:W-:Y:S01]  /*1a260*/  LOP3.LUT R0, R167, R227, RZ, 0x3c, !PT ;  /* 0x000000e3a7007212 */ /* 0x000fe200078e3cff */
[----:B------:R-:W-:Y:S01]  /*1a270*/  HSET2.LE.AND R2, R2, R12, PT ;  /* 0x0000000c02027233 */ /* 0x000fe20003803000 */
[----:B------:R-:W-:Y:S01]  /*1a280*/  IMAD.MOV.U32 R219, RZ, RZ, R166 ;  /* 0x000000ffffdb7224 */ /* 0x000fe200078e00a6 */
[----:B------:R-:W-:Y:S01]  /*1a290*/  LOP3.LUT R7, R160, R7, RZ, 0xc0, !PT ;  /* 0x00000007a0077212 */ /* 0x000fe200078ec0ff */
[----:B------:R-:W-:-:S02]  /*1a2a0*/  IMAD.MOV.U32 R218, RZ, RZ, R185 ;  /* 0x000000ffffda7224 */ /* 0x000fc400078e00b9 */
[----:B------:R-:W-:Y:S01]  /*1a2b0*/  IMAD.WIDE.U32 R14, R0, -0x326172a9, RZ ;  /* 0xcd9e8d57000e7825 */ /* 0x000fe200078e00ff */
[----:B------:R-:W-:Y:S01]  /*1a2c0*/  HSET2.LE.AND R3, R9, R12, PT ;  /* 0x0000000c09037233 */ /* 0x000fe20003803000 */
[----:B------:R-:W-:-:S03]  /*1a2d0*/  LOP3.LUT R9, R221, R2, RZ, 0xc0, !PT ;  /* 0x00000002dd097212 */ /* 0x000fc600078ec0ff */
[----:B------:R-:W-:Y:S02]  /*1a2e0*/  LOP3.LUT R2, R15, R218, R164, 0x96, !PT ;  /* 0x000000da0f027212 */ /* 0x000fe400078e96a4 */
[----:B------:R-:W-:Y:S01]  /*1a2f0*/  LOP3.LUT R0, R69, R219, R14, 0x96, !PT ;  /* 0x000000db45007212 */ /* 0x000fe200078e960e */
[----:B------:R-:W-:Y:S02]  /*1a300*/  IMAD.MOV.U32 R213, RZ, RZ, R187 ;  /* 0x000000ffffd57224 */ /* 0x000fe400078e00bb */
[----:B------:R-:W-:Y:S01]  /*1a310*/  IMAD.MOV.U32 R166, RZ, RZ, R184 ;  /* 0x000000ffffa67224 */ /* 0x000fe200078e00b8 */
[----:B--2---:R-:W-:Y:S01]  /*1a320*/  HMMA.16816.F32.BF16 R132, R4, R24, R132 ;  /* 0x000000180484723c */ /* 0x004fe20000041884 */
[----:B------:R-:W-:Y:S01]  /*1a330*/  IMAD.MOV.U32 R214, RZ, RZ, R172 ;  /* 0x000000ffffd67224 */ /* 0x000fe200078e00ac */
[----:B------:R-:W-:Y:S01]  /*1a340*/  LOP3.LUT R10, R220, R3, RZ, 0xc0, !PT ;  /* 0x00000003dc0a7212 */ /* 0x000fe200078ec0ff */
[----:B------:R-:W-:Y:S02]  /*1a350*/  IMAD.MOV.U32 R216, RZ, RZ, R170 ;  /* 0x000000ffffd87224 */ /* 0x000fe400078e00aa */
[----:B------:R-:W-:-:S02]  /*1a360*/  IMAD.MOV.U32 R217, RZ, RZ, R171 ;  /* 0x000000ffffd97224 */ /* 0x000fc400078e00ab */
[----:B------:R-:W-:Y:S01]  /*1a370*/  IMAD.MOV.U32 R106, RZ, RZ, R181 ;  /* 0x000000ffff6a7224 */ /* 0x000fe200078e00b5 */
[----:B------:R-:W-:Y:S01]  /*1a380*/  HMMA.16816.F32.BF16 R184, R4, R30, R120 ;  /* 0x0000001e04b8723c */ /* 0x000fe20000041878 */
[----:B------:R-:W-:Y:S02]  /*1a390*/  IMAD.MOV.U32 R226, RZ, RZ, R182 ;  /* 0x000000ffffe27224 */ /* 0x000fe400078e00b6 */
[----:B------:R-:W-:-:S05]  /*1a3a0*/  IMAD.WIDE.U32 R2, R2, -0x2daee0ad, RZ ;  /* 0xd2511f5302027825 */ /* 0x000fca00078e00ff */
[----:B------:R-:W-:Y:S01]  /*1a3b0*/  HMMA.16816.F32.BF16 R128, R4, R26, R128 ;  /* 0x0000001a0480723c */ /* 0x000fe20000041880 */
[----:B------:R-:W-:-:S07]  /*1a3c0*/  LOP3.LUT R3, R3, R214, R70, 0x96, !PT ;  /* 0x000000d603037212 */ /* 0x000fce00078e9646 */
[C---:B---3--:R-:W-:Y:S08]  /*1a3d0*/  HMMA.16816.F32.BF16 R136, R4.reuse, R16, R136 ;  /* 0x000000100488723c */ /* 0x048ff00000041888 */
[C---:B------:R-:W-:Y:S08]  /*1a3e0*/  HMMA.16816.F32.BF16 R124, R4.reuse, R18, R124 ;  /* 0x00000012047c723c */ /* 0x040ff0000004187c */
[C---:B----4-:R-:W-:Y:S08]  /*1a3f0*/  HMMA.16816.F32.BF16 R116, R4.reuse, R20, R116 ;  /* 0x000000140474723c */ /* 0x050ff00000041874 */
[C---:B------:R-:W-:Y:S08]  /*1a400*/  HMMA.16816.F32.BF16 R108, R4.reuse, R22, R108 ;  /* 0x00000016046c723c */ /* 0x040ff0000004186c */
[C---:B------:R-:W-:Y:S08]  /*1a410*/  HMMA.16816.F32.BF16 R88, R4.reuse, R32, R88 ;  /* 0x000000200458723c */ /* 0x040ff00000041858 */
[C---:B------:R-:W-:Y:S08]  /*1a420*/  HMMA.16816.F32.BF16 R168, R4.reuse, R34, R84 ;  /* 0x0000002204a8723c */ /* 0x040ff00000041854 */
[C---:B------:R-:W-:Y:S08]  /*1a430*/  HMMA.16816.F32.BF16 R180, R4.reuse, R28, R96 ;  /* 0x0000001c04b4723c */ /* 0x040ff00000041860 */
[C---:B-1----:R-:W-:Y:S08]  /*1a440*/  HMMA.16816.F32.BF16 R172, R4.reuse, R52, R92 ;  /* 0x0000003404ac723c */ /* 0x042ff0000004185c */
[----:B------:R-:W-:Y:S07]  /*1a450*/  HMMA.16816.F32.BF16 R120, R4, R54, R80 ;  /* 0x000000360478723c */ /* 0x000fee0000041850 */
[----:B------:R-:W-:Y:S01]  /*1a460*/  IMAD.WIDE.U32 R4, R0, -0x2daee0ad, RZ ;  /* 0xd2511f5300047825 */ /* 0x000fe200078e00ff */
[----:B------:R-:W-:-:S04]  /*1a470*/  LOP3.LUT R11, R11, 0xff, RZ, 0xc0, !PT ;  /* 0x000000ff0b0b7812 */ /* 0x000fc800078ec0ff */
[----:B------:R-:W-:Y:S01]  /*1a480*/  LOP3.LUT R0, R5, R215, R2, 0x96, !PT ;  /* 0x000000d705007212 */ /* 0x000fe200078e9602 */
[----:B------:R-:W-:Y:S01]  /*1a490*/  IMAD.WIDE.U32 R2, R3, -0x326172a9, RZ ;  /* 0xcd9e8d5703027825 */ /* 0x000fe200078e00ff */
[----:B------:R-:W-:-:S03]  /*1a4a0*/  PRMT R11, R11, 0x5410, R13 ;  /* 0x000054100b0b7816 */ /* 0x000fc6000000000d */
[----:B------:R-:W-:Y:S01]  /*1a4b0*/  IMAD.WIDE.U32 R42, R0, -0x326172a9, RZ ;  /* 0xcd9e8d57002a7825 */ /* 0x000fe200078e00ff */
[----:B------:R-:W-:Y:S01]  /*1a4c0*/  LOP3.LUT R3, R3, R210, R68, 0x96, !PT ;  /* 0x000000d203037212 */ /* 0x000fe200078e9644 */
[----:B------:R-:W-:-:S03]  /*1a4d0*/  HSET2.LE.AND R11, R11, R12, PT ;  /* 0x0000000c0b0b7233 */ /* 0x000fc60003803000 */
[----:B------:R-:W-:Y:S01]  /*1a4e0*/  LOP3.LUT R0, R43, R211, R2, 0x96, !PT ;  /* 0x000000d32b007212 */ /* 0x000fe200078e9602 */
[----:B------:R-:W-:Y:S01]  /*1a4f0*/  IMAD.WIDE.U32 R2, R3, -0x2daee0ad, RZ ;  /* 0xd2511f5303027825 */ /* 0x000fe200078e00ff */
[----:B------:R-:W-:-:S03]  /*1a500*/  LOP3.LUT R11, R201, R11, RZ, 0xc0, !PT ;  /* 0x0000000bc90b7212 */ /* 0x000fc600078ec0ff */
[----:B------:R-:W-:Y:S01]  /*1a510*/  IMAD.WIDE.U32 R40, R0, -0x2daee0ad, RZ ;  /* 0xd2511f5300287825 */ /* 0x000fe200078e00ff */
[----:B------:R-:W-:-:S04]  /*1a520*/  LOP3.LUT R0, R3, R204, R4, 0x96, !PT ;  /* 0x000000cc03007212 */ /* 0x000fc800078e9604 */
[----:B------:R-:W-:Y:S01]  /*1a530*/  LOP3.LUT R2, R41, R205, R2, 0x96, !PT ;  /* 0x000000cd29027212 */ /* 0x000fe200078e9602 */
[----:B------:R-:W-:Y:S04]  /*1a540*/  HMMA.16816.F32.BF16 R68, R8, R32, R112 ;  /* 0x000000200844723c */ /* 0x000fe80000041870 */
[----:B------:R-:W-:-:S04]  /*1a550*/  IMAD.WIDE.U32 R2, R2, -0x326172a9, RZ ;  /* 0xcd9e8d5702027825 */ /* 0x000fc800078e00ff */
[----:B------:R-:W-:Y:S01]  /*1a560*/  IMAD.WIDE.U32 R32, R0, -0x326172a9, RZ ;  /* 0xcd9e8d5700207825 */ /* 0x000fe200078e00ff */
[----:B------:R-:W-:-:S04]  /*1a570*/  SHF.R.U32.HI R5, RZ, 0x10, R2 ;  /* 0x00000010ff057819 */ /* 0x000fc80000011602 */
[----:B------:R-:W-:Y:S02]  /*1a580*/  LOP3.LUT R0, R3, R251, R32, 0x96, !PT ;  /* 0x000000fb03007212 */ /* 0x000fe400078e9620 */
[----:B------:R-:W-:Y:S02]  /*1a590*/  LOP3.LUT R3, R2, 0xffff, RZ, 0xc0, !PT ;  /* 0x0000ffff02037812 */ /* 0x000fe400078ec0ff */
[----:B------:R-:W-:Y:S01]  /*1a5a0*/  LOP3.LUT R4, R0, 0xffff, RZ, 0xc0, !PT ;  /* 0x0000ffff00047812 */ /* 0x000fe200078ec0ff */
[----:B------:R-:W-:Y:S01]  /*1a5b0*/  HMMA.16816.F32.BF16 R92, R8, R16, R60 ;  /* 0x00000010085c723c */ /* 0x000fe2000004183c */
[----:B------:R-:W-:Y:S02]  /*1a5c0*/  SHF.R.U32.HI R6, RZ, 0x10, R0 ;  /* 0x00000010ff067819 */ /* 0x000fe40000011600 */
[----:B------:R-:W-:Y:S02]  /*1a5d0*/  LOP3.LUT R13, R2, 0xff, RZ, 0xc0, !PT ;  /* 0x000000ff020d7812 */ /* 0x000fe400078ec0ff */
[----:B------:R-:W-:-:S02]  /*1a5e0*/  SHF.R.U32.HI R7, RZ, 0x18, R2 ;  /* 0x00000018ff077819 */ /* 0x000fc40000011602 */
[----:B------:R-:W-:Y:S02]  /*1a5f0*/  LOP3.LUT R17, R0, 0xff, RZ, 0xc0, !PT ;  /* 0x000000ff00117812 */ /* 0x000fe400078ec0ff */
[----:B------:R-:W-:Y:S02]  /*1a600*/  SHF.R.U32.HI R16, RZ, 0x18, R0 ;  /* 0x00000018ff107819 */ /* 0x000fe40000011600 */
[----:B------:R-:W-:Y:S02]  /*1a610*/  SHF.R.U32.HI R2, RZ, 0x8, R3 ;  /* 0x00000008ff027819 */ /* 0x000fe40000011603 */
[----:B------:R-:W-:Y:S02]  /*1a620*/  LOP3.LUT R0, R5, 0xff, RZ, 0xc0, !PT ;  /* 0x000000ff05007812 */ /* 0x000fe400078ec0ff */
[----:B------:R-:W-:Y:S02]  /*1a630*/  SHF.R.U32.HI R3, RZ, 0x8, R4 ;  /* 0x00000008ff037819 */ /* 0x000fe40000011604 */
[----:B------:R-:W-:-:S02]  /*1a640*/  LOP3.LUT R4, R6, 0xff, RZ, 0xc0, !PT ;  /* 0x000000ff06047812 */ /* 0x000fc400078ec0ff */
[----:B------:R-:W-:Y:S02]  /*1a650*/  PRMT R5, R13, 0x5410, R2 ;  /* 0x000054100d057816 */ /* 0x000fe40000000002 */
[----:B------:R-:W-:Y:S02]  /*1a660*/  PRMT R7, R0, 0x5410, R7 ;  /* 0x0000541000077816 */ /* 0x000fe40000000007 */
[----:B------:R-:W-:Y:S02]  /*1a670*/  PRMT R0, R17, 0x5410, R3 ;  /* 0x0000541011007816 */ /* 0x000fe40000000003 */
[----:B------:R-:W-:-:S03]  /*1a680*/  PRMT R2, R4, 0x5410, R16 ;  /* 0x0000541004027816 */ /* 0x000fc60000000010 */
[--C-:B------:R-:W-:Y:S02]  /*1a690*/  HSET2.LE.AND R0, R0, R12.reuse, PT ;  /* 0x0000000c00007233 */ /* 0x100fe40003803000 */
[--C-:B------:R-:W-:Y:S02]  /*1a6a0*/  HSET2.LE.AND R2, R2, R12.reuse, PT ;  /* 0x0000000c02027233 */ /* 0x100fe40003803000 */
[----:B------:R-:W-:Y:S01]  /*1a6b0*/  HSET2.LE.AND R3, R5, R12, PT ;  /* 0x0000000c05037233 */ /* 0x000fe20003803000 */
[----:B------:R-:W-:Y:S02]  /*1a6c0*/  LOP3.LUT R4, R163, R0, RZ, 0xc0, !PT ;  /* 0x00000000a3047212 */ /* 0x000fe400078ec0ff */
[----:B------:R-:W-:Y:S02]  /*1a6d0*/  LOP3.LUT R5, R162, R2, RZ, 0xc0, !PT ;  /* 0x00000002a2057212 */ /* 0x000fe400078ec0ff */
[----:B------:R-:W-:Y:S02]  /*1a6e0*/  LOP3.LUT R2, R15, R218, R216, 0x96, !PT ;  /* 0x000000da0f027212 */ /* 0x000fe400078e96d8 */
[----:B------:R-:W-:Y:S01]  /*1a6f0*/  LOP3.LUT R0, R209, R219, R14, 0x96, !PT ;  /* 0x000000dbd1007212 */ /* 0x000fe200078e960e */
[----:B------:R-:W-:Y:S01]  /*1a700*/  HMMA.16816.F32.BF16 R176, R8, R24, R72 ;  /* 0x0000001808b0723c */ /* 0x000fe20000041848 */
[----:B------:R-:W-:Y:S01]  /*1a710*/  LOP3.LUT R6, R161, R3, RZ, 0xc0, !PT ;  /* 0x00000003a1067212 */ /* 0x000fe200078ec0ff */
[----:B------:R-:W-:-:S06]  /*1a720*/  IMAD.WIDE.U32 R2, R2, -0x2daee0ad, RZ ;  /* 0xd2511f5302027825 */ /* 0x000fcc00078e00ff */
[C---:B------:R-:W-:Y:S01]  /*1a730*/  HMMA.16816.F32.BF16 R96, R8.reuse, R26, R64 ;  /* 0x0000001a0860723c */ /* 0x040fe20000041840 */
[----:B------:R-:W-:Y:S01]  /*1a740*/  LOP3.LUT R3, R3, R214, R212, 0x96, !PT ;  /* 0x000000d603037212 */ /* 0x000fe200078e96d4 */
[----:B------:R-:W1:Y:S06]  /*1a750*/  LDSM.16.MT88.4 R24, [R192+0xa800] ;  /* 0x00a80000c018783b */ /* 0x000e6c0000004200 */
[C---:B------:R-:W-:Y:S01]  /*1a760*/  HMMA.16816.F32.BF16 R84, R8.reuse, R18, R56 ;  /* 0x000000120854723c */ /* 0x040fe20000041838 */
[----:B------:R-:W-:Y:S07]  /*1a770*/  LDSM.16.MT88.4 R16, [R192+0xb800] ;  /* 0x00b80000c010783b */ /* 0x000fee0000004200 */
[C---:B------:R-:W-:Y:S08]  /*1a780*/  HMMA.16816.F32.BF16 R72, R8.reuse, R52, R156 ;  /* 0x000000340848723c */ /* 0x040ff0000004189c */
[C---:B------:R-:W-:Y:S01]  /*1a790*/  HMMA.16816.F32.BF16 R80, R8.reuse, R20, R36 ;  /* 0x000000140850723c */ /* 0x040fe20000041824 */
[----:B------:R-:W-:Y:S07]  /*1a7a0*/  LDSM.16.MT88.4 R36, [R194+0x9800] ;  /* 0x00980000c224783b */ /* 0x000fee0000004200 */
[C---:B------:R-:W-:Y:S01]  /*1a7b0*/  HMMA.16816.F32.BF16 R76, R8.reuse, R22, R76 ;  /* 0x00000016084c723c */ /* 0x040fe2000004184c */
[----:B------:R-:W2:Y:S07]  /*1a7c0*/  LDSM.16.MT88.4 R20, [R194+0xa800] ;  /* 0x00a80000c214783b */ /* 0x000eae0000004200 */
[C---:B------:R-:W-:Y:S01]  /*1a7d0*/  HMMA.16816.F32.BF16 R60, R8.reuse, R30, R148 ;  /* 0x0000001e083c723c */ /* 0x040fe20000041894 */
[----:B------:R-:W-:Y:S01]  /*1a7e0*/  HSET2.LE.AND R7, R7, R12, PT ;  /* 0x0000000c07077233 */ /* 0x000fe20003803000 */
[----:B------:R-:W-:Y:S01]  /*1a7f0*/  IMAD.MOV.U32 R207, RZ, RZ, R166 ;  /* 0x000000ffffcf7224 */ /* 0x000fe200078e00a6 */
[----:B------:R-:W-:Y:S05]  /*1a800*/  LDSM.16.MT88.4 R156, [R192+0x9c00] ;  /* 0x009c0000c09c783b */ /* 0x000fea0000004200 */
[C---:B------:R-:W-:Y:S08]  /*1a810*/  HMMA.16816.F32.BF16 R64, R8.reuse, R34, R140 ;  /* 0x000000220840723c */ /* 0x040ff0000004188c */
[C---:B------:R-:W-:Y:S01]  /*1a820*/  HMMA.16816.F32.BF16 R56, R8.reuse, R28, R144 ;  /* 0x0000001c0838723c */ /* 0x040fe20000041890 */
[----:B------:R-:W3:Y:S07]  /*1a830*/  LDSM.16.MT88.4 R28, [R194+0xb800] ;  /* 0x00b80000c21c783b */ /* 0x000eee0000004200 */
[----:B------:R-:W-:Y:S01]  /*1a840*/  HMMA.16816.F32.BF16 R52, R8, R54, R152 ;  /* 0x000000360834723c */ /* 0x000fe20000041898 */
[----:B------:R-:W-:Y:S01]  /*1a850*/  LOP3.LUT R7, R107, R7, RZ, 0xc0, !PT ;  /* 0x000000076b077212 */ /* 0x000fe200078ec0ff */
[----:B------:R-:W-:Y:S05]  /*1a860*/  LDSM.16.MT88.4 R140, [R194+0x9c00] ;  /* 0x009c0000c28c783b */ /* 0x000fea0000004200 */
        /* <DEDUP_REMOVED lines=15> */
[--C-:B------:R-:W-:Y:S02]  /*1a960*/  SHF.R.U32.HI R8, RZ, 0x10, R0.reuse ;  /* 0x00000010ff087819 */ /* 0x100fe40000011600 */
[----:B------:R-:W-:Y:S02]  /*1a970*/  LOP3.LUT R10, R0, 0xff, RZ, 0xc0, !PT ;  /* 0x000000ff000a7812 */ /* 0x000fe400078ec0ff */
[----:B------:R-:W-:-:S02]  /*1a980*/  SHF.R.U32.HI R9, RZ, 0x18, R0 ;  /* 0x00000018ff097819 */ /* 0x000fc40000011600 */
[----:B------:R-:W-:Y:S02]  /*1a990*/  SHF.R.U32.HI R0, RZ, 0x8, R3 ;  /* 0x00000008ff007819 */ /* 0x000fe40000011603 */
[----:B------:R-:W-:Y:S02]  /*1a9a0*/  LOP3.LUT R3, R8, 0xff, RZ, 0xc0, !PT ;  /* 0x000000ff08037812 */ /* 0x000fe400078ec0ff */
[----:B------:R-:W-:Y:S02]  /*1a9b0*/  LOP3.LUT R14, R2, 0xff, RZ, 0xc0, !PT ;  /* 0x000000ff020e7812 */ /* 0x000fe400078ec0ff */
[--C-:B------:R-:W-:Y:S02]  /*1a9c0*/  SHF.R.U32.HI R13, RZ, 0x10, R2.reuse ;  /* 0x00000010ff0d7819 */ /* 0x100fe40000011602 */
[----:B------:R-:W-:Y:S02]  /*1a9d0*/  SHF.R.U32.HI R32, RZ, 0x18, R2 ;  /* 0x00000018ff207819 */ /* 0x000fe40000011602 */
[----:B------:R-:W-:-:S02]  /*1a9e0*/  PRMT R2, R3, 0x5410, R9 ;  /* 0x0000541003027816 */ /* 0x000fc40000000009 */
[----:B------:R-:W-:-:S03]  /*1a9f0*/  SHF.R.U32.HI R11, RZ, 0x8, R11 ;  /* 0x00000008ff0b7819 */ /* 0x000fc6000001160b */
[--C-:B------:R-:W-:Y:S01]  /*1aa00*/  HSET2.LE.AND R2, R2, R12.reuse, PT ;  /* 0x0000000c02027233 */ /* 0x100fe20003803000 */
[----:B------:R-:W-:Y:S02]  /*1aa10*/  PRMT R8, R14, 0x5410, R11 ;  /* 0x000054100e087816 */ /* 0x000fe4000000000b */
[----:B------:R-:W-:Y:S02]  /*1aa20*/  PRMT R0, R10, 0x5410, R0 ;  /* 0x000054100a007816 */ /* 0x000fe40000000000 */
[----:B------:R-:W-:Y:S01]  /*1aa30*/  LOP3.LUT R9, R200, R2, RZ, 0xc0, !PT ;  /* 0x00000002c8097212 */ /* 0x000fe200078ec0ff */
[--C-:B------:R-:W-:Y:S01]  /*1aa40*/  HSET2.LE.AND R3, R8, R12.reuse, PT ;  /* 0x0000000c08037233 */ /* 0x100fe20003803000 */
[----:B------:R-:W-:Y:S01]  /*1aa50*/  LOP3.LUT R2, R33, R206, R42, 0x96, !PT ;  /* 0x000000ce21027212 */ /* 0x000fe200078e962a */
[----:B------:R-:W-:-:S03]  /*1aa60*/  HSET2.LE.AND R0, R0, R12, PT ;  /* 0x0000000c00007233 */ /* 0x000fc60003803000 */
[----:B------:R-:W-:Y:S01]  /*1aa70*/  LOP3.LUT R10, R191, R3, RZ, 0xc0, !PT ;  /* 0x00000003bf0a7212 */ /* 0x000fe200078ec0ff */
[----:B------:R-:W-:Y:S01]  /*1aa80*/  IMAD.WIDE.U32 R2, R2, -0x2daee0ad, RZ ;  /* 0xd2511f5302027825 */ /* 0x000fe200078e00ff */
[----:B------:R-:W-:Y:S01]  /*1aa90*/  LOP3.LUT R8, R235, R0, RZ, 0xc0, !PT ;  /* 0x00000000eb087212 */ /* 0x000fe200078ec0ff */
[----:B------:R-:W-:Y:S01]  /*1aaa0*/  HMMA.16816.F32.BF16 R164, R4, R44, R132 ;  /* 0x0000002c04a4723c */ /* 0x000fe20000041884 */
[----:B------:R-:W-:Y:S02]  /*1aab0*/  LOP3.LUT R11, R13, 0xff, RZ, 0xc0, !PT ;  /* 0x000000ff0d0b7812 */ /* 0x000fe400078ec0ff */
[----:B------:R-:W-:Y:S02]  /*1aac0*/  LOP3.LUT R0, R3, R249, R40, 0x96, !PT ;  /* 0x000000f903007212 */ /* 0x000fe400078e9628 */
[----:B------:R-:W-:-:S03]  /*1aad0*/  PRMT R11, R11, 0x5410, R32 ;  /* 0x000054100b0b7816 */ /* 0x000fc60000000020 */
[----:B-1----:R-:W-:Y:S01]  /*1aae0*/  HMMA.16816.F32.BF16 R132, R4, R24, R116 ;  /* 0x000000180484723c */ /* 0x002fe20000041874 */
[----:B------:R-:W-:-:S07]  /*1aaf0*/  LOP3.LUT R13, R0, 0xff, RZ, 0xc0, !PT ;  /* 0x000000ff000d7812 */ /* 0x000fce00078ec0ff */
[----:B------:R-:W-:Y:S01]  /*1ab00*/  HMMA.16816.F32.BF16 R160, R4, R46, R128 ;  /* 0x0000002e04a0723c */ /* 0x000fe20000041880 */
[----:B------:R-:W-:-:S07]  /*1ab10*/  HSET2.LE.AND R11, R11, R12, PT ;  /* 0x0000000c0b0b7233 */ /* 0x000fce0003803000 */
[C---:B--2---:R-:W-:Y:S08]  /*1ab20*/  HMMA.16816.F32.BF16 R116, R4.reuse, R20, R88 ;  /* 0x000000140474723c */ /* 0x044ff00000041858 */
[----:B------:R-:W-:Y:S01]  /*1ab30*/  HMMA.16816.F32.BF16 R112, R4, R22, R168 ;  /* 0x000000160470723c */ /* 0x000fe200000418a8 */
[----:B------:R-:W-:-:S07]  /*1ab40*/  LOP3.LUT R3, R2, 0xffff, RZ, 0xc0, !PT ;  /* 0x0000ffff02037812 */ /* 0x000fce00078ec0ff */
[C---:B------:R-:W-:Y:S08]  /*1ab50*/  HMMA.16816.F32.BF16 R148, R4.reuse, R36, R136 ;  /* 0x000000240494723c */ /* 0x040ff00000041888 */
[C---:B------:R-:W-:Y:S08]  /*1ab60*/  HMMA.16816.F32.BF16 R144, R4.reuse, R38, R124 ;  /* 0x000000260490723c */ /* 0x040ff0000004187c */
[C---:B------:R-:W-:Y:S08]  /*1ab70*/  HMMA.16816.F32.BF16 R128, R4.reuse, R26, R108 ;  /* 0x0000001a0480723c */ /* 0x040ff0000004186c */
[C---:B------:R-:W-:Y:S08]  /*1ab80*/  HMMA.16816.F32.BF16 R88, R4.reuse, R16, R180 ;  /* 0x000000100458723c */ /* 0x040ff000000418b4 */
[C---:B------:R-:W-:Y:S08]  /*1ab90*/  HMMA.16816.F32.BF16 R168, R4.reuse, R18, R184 ;  /* 0x0000001204a8723c */ /* 0x040ff000000418b8 */
[C---:B---3--:R-:W-:Y:S08]  /*1aba0*/  HMMA.16816.F32.BF16 R172, R4.reuse, R28, R172 ;  /* 0x0000001c04ac723c */ /* 0x048ff000000418ac */
[----:B------:R-:W-:Y:S01]  /*1abb0*/  HMMA.16816.F32.BF16 R120, R4, R30, R120 ;  /* 0x0000001e0478723c */ /* 0x000fe20000041878 */
[----:B------:R-:W-:Y:S01]  /*1abc0*/  SHF.R.U32.HI R14, RZ, 0x10, R2 ;  /* 0x00000010ff0e7819 */ /* 0x000fe20000011602 */
[----:B------:R-:W-:Y:S01]  /*1abd0*/  LDSM.16.MT88.4 R124, [R192+0xac00] ;  /* 0x00ac0000c07c783b */ /* 0x000fe20000004200 */
[----:B------:R-:W-:-:S02]  /*1abe0*/  LOP3.LUT R11, R190, R11, RZ, 0xc0, !PT ;  /* 0x0000000bbe0b7212 */ /* 0x000fc400078ec0ff */
[----:B------:R-:W-:Y:S01]  /*1abf0*/  SHF.R.U32.HI R3, RZ, 0x8, R3 ;  /* 0x00000008ff037819 */ /* 0x000fe20000011603 */
[----:B------:R-:W-:Y:S01]  /*1ac00*/  LDSM.16.MT88.4 R108, [R194+0xac00] ;  /* 0x00ac0000c26c783b */ /* 0x000fe20000004200 */
[----:B------:R-:W-:Y:S02]  /*1ac10*/  LOP3.LUT R4, R0, 0xffff, RZ, 0xc0, !PT ;  /* 0x0000ffff00047812 */ /* 0x000fe400078ec0ff */
[--C-:B------:R-:W-:Y:S02]  /*1ac20*/  SHF.R.U32.HI R5, RZ, 0x10, R0.reuse ;  /* 0x00000010ff057819 */ /* 0x100fe40000011600 */
[----:B------:R-:W-:Y:S02]  /*1ac30*/  SHF.R.U32.HI R7, RZ, 0x18, R0 ;  /* 0x00000018ff077819 */ /* 0x000fe40000011600 */
[----:B------:R-:W-:Y:S02]  /*1ac40*/  SHF.R.U32.HI R0, RZ, 0x8, R4 ;  /* 0x00000008ff007819 */ /* 0x000fe40000011604 */
[----:B------:R-:W-:-:S02]  /*1ac50*/  LOP3.LUT R4, R5, 0xff, RZ, 0xc0, !PT ;  /* 0x000000ff05047812 */ /* 0x000fc400078ec0ff */
[----:B------:R-:W-:Y:S02]  /*1ac60*/  LOP3.LUT R6, R2, 0xff, RZ, 0xc0, !PT ;  /* 0x000000ff02067812 */ /* 0x000fe400078ec0ff */
[----:B------:R-:W-:Y:S02]  /*1ac70*/  SHF.R.U32.HI R5, RZ, 0x18, R2 ;  /* 0x00000018ff057819 */ /* 0x000fe40000011602 */
[----:B------:R-:W-:Y:S02]  /*1ac80*/  PRMT R2, R4, 0x5410, R7 ;  /* 0x0000541004027816 */ /* 0x000fe40000000007 */
[----:B------:R-:W-:-:S03]  /*1ac90*/  PRMT R3, R6, 0x5410, R3 ;  /* 0x0000541006037816 */ /* 0x000fc60000000003 */
[--C-:B------:R-:W-:Y:S01]  /*1aca0*/  HSET2.LE.AND R2, R2, R12.reuse, PT ;  /* 0x0000000c02027233 */ /* 0x100fe20003803000 */
[----:B------:R-:W-:Y:S01]  /*1acb0*/  HMMA.16816.F32.BF16 R136, R8, R24, R80 ;  /* 0x000000180888723c */ /* 0x000fe20000041850 */
[----:B------:R-:W1:Y:S01]  /*1acc0*/  LDSM.16.MT88.4 R80, [R192+0xbc00] ;  /* 0x00bc0000c050783b */ /* 0x000e620000004200 */
[----:B------:R-:W-:Y:S01]  /*1acd0*/  PRMT R0, R13, 0x5410, R0 ;  /* 0x000054100d007816 */ /* 0x000fe20000000000 */
[----:B------:R-:W-:Y:S01]  /*1ace0*/  HSET2.LE.AND R3, R3, R12, PT ;  /* 0x0000000c03037233 */ /* 0x000fe20003803000 */
[----:B------:R-:W-:-:S04]  /*1acf0*/  LOP3.LUT R4, R14, 0xff, RZ, 0xc0, !PT ;  /* 0x000000ff0e047812 */ /* 0x000fc800078ec0ff */
[----:B------:R-:W-:Y:S01]  /*1ad00*/  HMMA.16816.F32.BF16 R152, R8, R36, R92 ;  /* 0x000000240898723c */ /* 0x000fe2000004185c */
[----:B------:R-:W-:Y:S01]  /*1ad10*/  HSET2.LE.AND R0, R0, R12, PT ;  /* 0x0000000c00007233 */ /* 0x000fe20003803000 */
[----:B------:R-:W-:-:S05]  /*1ad20*/  PRMT R4, R4, 0x5410, R5 ;  /* 0x0000541004047816 */ /* 0x000fca0000000005 */
[----:B------:R-:W-:Y:S01]  /*1ad30*/  LOP3.LUT R93, R188, R2, RZ, 0xc0, !PT ;  /* 0x00000002bc5d7212 */ /* 0x000fe200078ec0ff */
[----:B------:R-:W-:Y:S01]  /*1ad40*/  HMMA.16816.F32.BF16 R56, R8, R16, R56 ;  /* 0x000000100838723c */ /* 0x000fe20000041838 */
[----:B------:R-:W-:-:S07]  /*1ad50*/  LOP3.LUT R2, R15, R206, R50, 0x96, !PT ;  /* 0x000000ce0f027212 */ /* 0x000fce00078e9632 */
[----:B------:R-:W-:Y:S01]  /*1ad60*/  HMMA.16816.F32.BF16 R60, R8, R18, R60 ;  /* 0x00000012083c723c */ /* 0x000fe2000004183c */
[----:B------:R-:W2:Y:S01]  /*1ad70*/  LDSM.16.MT88.4 R16, [R194+0xbc00] ;  /* 0x00bc0000c210783b */ /* 0x000ea20000004200 */
[----:B------:R-:W-:Y:S01]  /*1ad80*/  LOP3.LUT R94, R101, R3, RZ, 0xc0, !PT ;  /* 0x00000003655e7212 */ /* 0x000fe200078ec0ff */
[----:B------:R-:W-:Y:S01]  /*1ad90*/  IMAD.WIDE.U32 R2, R2, -0x2daee0ad, RZ ;  /* 0xd2511f5302027825 */ /* 0x000fe200078e00ff */
[----:B------:R-:W-:Y:S01]  /*1ada0*/  HSET2.LE.AND R4, R4, R12, PT ;  /* 0x0000000c04047233 */ /* 0x000fe20003803000 */
[----:B------:R-:W-:-:S03]  /*1adb0*/  LOP3.LUT R92, R189, R0, RZ, 0xc0, !PT ;  /* 0x00000000bd5c7212 */ /* 0x000fc600078ec0ff */
[----:B------:R-:W-:Y:S02]  /*1adc0*/  LOP3.LUT R0, R3, R249, R34, 0x96, !PT ;  /* 0x000000f903007212 */ /* 0x000fe400078e9622 */
[----:B------:R-:W-:Y:S02]  /*1add0*/  LOP3.LUT R3, R2, 0xffff, RZ, 0xc0, !PT ;  /* 0x0000ffff02037812 */ /* 0x000fe400078ec0ff */
[----:B------:R-:W-:Y:S01]  /*1ade0*/  LOP3.LUT R95, R100, R4, RZ, 0xc0, !PT ;  /* 0x00000004645f7212 */ /* 0x000fe200078ec0ff */
[----:B------:R-:W-:Y:S01]  /*1adf0*/  HMMA.16816.F32.BF16 R176, R8, R44, R176 ;  /* 0x0000002c08b0723c */ /* 0x000fe200000418b0 */
[----:B------:R-:W-:Y:S02]  /*1ae00*/  LOP3.LUT R4, R0, 0xffff, RZ, 0xc0, !PT ;  /* 0x0000ffff00047812 */ /* 0x000fe400078ec0ff */
[----:B------:R-:W-:Y:S02]  /*1ae10*/  SHF.R.U32.HI R6, RZ, 0x8, R3 ;  /* 0x00000008ff067819 */ /* 0x000fe40000011603 */
[----:B------:R-:W-:-:S02]  /*1ae20*/  SHF.R.U32.HI R5, RZ, 0x10, R0 ;  /* 0x00000010ff057819 */ /* 0x000fc40000011600 */
[----:B------:R-:W-:Y:S01]  /*1ae30*/  SHF.R.U32.HI R3, RZ, 0x10, R2 ;  /* 0x00000010ff037819 */ /* 0x000fe20000011602 */
[----:B------:R-:W-:Y:S01]  /*1ae40*/  HMMA.16816.F32.BF16 R36, R8, R38, R84 ;  /* 0x000000260824723c */ /* 0x000fe20000041854 */
[----:B------:R-:W-:Y:S02]  /*1ae50*/  LOP3.LUT R7, R2, 0xff, RZ, 0xc0, !PT ;  /* 0x000000ff02077812 */ /* 0x000fe400078ec0ff */
[----:B------:R-:W-:-:S05]  /*1ae60*/  LOP3.LUT R5, R5, 0xff, RZ, 0xc0, !PT ;  /* 0x000000ff05057812 */ /* 0x000fca00078ec0ff */
[----:B------:R-:W-:Y:S01]  /*1ae70*/  HMMA.16816.F32.BF16 R44, R8, R46, R96 ;  /* 0x0000002e082c723c */ /* 0x000fe20000041860 */
[----:B------:R-:W-:-:S07]  /*1ae80*/  PRMT R6, R7, 0x5410, R6 ;  /* 0x0000541007067816 */ /* 0x000fce0000000006 */
[C---:B------:R-:W-:Y:S08]  /*1ae90*/  HMMA.16816.F32.BF16 R24, R8.reuse, R26, R76 ;  /* 0x0000001a0818723c */ /* 0x040ff0000004184c */
[C---:B------:R-:W-:Y:S08]  /*1aea0*/  HMMA.16816.F32.BF16 R68, R8.reuse, R20, R68 ;  /* 0x000000140844723c */ /* 0x040ff00000041844 */
[C---:B------:R-:W-:Y:S08]  /*1aeb0*/  HMMA.16816.F32.BF16 R64, R8.reuse, R22, R64 ;  /* 0x000000160840723c */ /* 0x040ff00000041840 */
[C---:B------:R-:W-:Y:S08]  /*1aec0*/  HMMA.16816.F32.BF16 R84, R8.reuse, R28, R72 ;  /* 0x0000001c0854723c */ /* 0x040ff00000041848 */
[----:B------:R-:W-:Y:S07]  /*1aed0*/  HMMA.16816.F32.BF16 R52, R8, R30, R52 ;  /* 0x0000001e0834723c */ /* 0x000fee0000041834 */
[----:B------:R-:W-:-:S02]  /*1aee0*/  LOP3.LUT R9, R0, 0xff, RZ, 0xc0, !PT ;  /* 0x000000ff00097812 */ /* 0x000fc400078ec0ff */
[----:B------:R-:W-:Y:S02]  /*1aef0*/  SHF.R.U32.HI R8, RZ, 0x18, R0 ;  /* 0x00000018ff087819 */ /* 0x000fe40000011600 */
[----:B------:R-:W-:Y:S02]  /*1af00*/  SHF.R.U32.HI R0, RZ, 0x8, R4 ;  /* 0x00000008ff007819 */ /* 0x000fe40000011604 */
[----:B------:R-:W-:Y:S02]  /*1af10*/  SHF.R.U32.HI R10, RZ, 0x18, R2 ;  /* 0x00000018ff0a7819 */ /* 0x000fe40000011602 */
[----:B------:R-:W-:Y:S02]  /*1af20*/  LOP3.LUT R4, R3, 0xff, RZ, 0xc0, !PT ;  /* 0x000000ff03047812 */ /* 0x000fe400078ec0ff */
[----:B------:R-:W-:Y:S02]  /*1af30*/  PRMT R0, R9, 0x5410, R0 ;  /* 0x0000541009007816 */ /* 0x000fe40000000000 */
[----:B------:R-:W-:-:S02]  /*1af40*/  PRMT R2, R5, 0x5410, R8 ;  /* 0x0000541005027816 */ /* 0x000fc40000000008 */
        /* <DEDUP_REMOVED lines=20> */
[----:B--2---:R-:W-:Y:S01]  /*1b090*/  HMMA.16816.F32.BF16 R88, R92, R16, R172 ;  /* 0x000000105c58723c */ /* 0x004fe200000418ac */
[----:B------:R-:W-:-:S07]  /*1b0a0*/  IMAD.MOV.U32 R234, RZ, RZ, R248 ;  /* 0x000000ffffea7224 */ /* 0x000fce00078e00f8 */
[----:B------:R-:W-:Y:S01]  /*1b0b0*/  HMMA.16816.F32.BF16 R92, R92, R18, R120 ;  /* 0x000000125c5c723c */ /* 0x000fe20000041878 */
[----:B------:R-:W-:-:S07]  /*1b0c0*/  @P0 IADD3 R212, R106, -0x4, RZ ;  /* 0xfffffffc6ad40810 */ /* 0x000fce0007ffe0ff */
[----:B------:R-:W-:Y:S01]  /*1b0d0*/  HMMA.16816.F32.BF16 R120, R96, R108, R68 ;  /* 0x0000006c6078723c */ /* 0x000fe20000041844 */
[----:B------:R-:W-:-:S07]  /*1b0e0*/  IADD3.X R201, R49, -0x1, RZ, P1, !PT ;  /* 0xffffffff31c97810 */ /* 0x000fce0000ffe4ff */
        /* <DEDUP_REMOVED lines=11> */
[----:B------:R-:W-:Y:S07]  /*1b1a0*/  @!UPT UIADD3 URZ, URZ, URZ, URZ ;  /* 0x0000003f3f3ff290 */ /* 0x000fee000fffe03f */
[----:B------:R-:W-:Y:S11]  /*1b1b0*/  @P0 BRA `(.L_x_596) ;  /* 0x0000001000000947 */ /* 0x000ff60003800000 */
.L_x_587:
[----:B-1--4-:R-:W-:-:S07]  /*1b1c0*/  IADD3 R212, R234, -0x1, RZ ;  /* 0xffffffffead47810 */ /* 0x012fce0007ffe0ff */
.L_x_596:
[----:B------:R-:W-:Y:S05]  /*1b1d0*/  BSYNC B2 ;  /* 0x0000000000027941 */ /* 0x000fea0003800000 */
.L_x_586:
[----:B------:R-:W-:-:S13]  /*1b1e0*/  ISETP.GE.AND P0, PT, R212, RZ, PT ;  /* 0x000000ffd400720c */ /* 0x000fda0003f06270 */
[----:B------:R-:W-:Y:S05]  /*1b1f0*/  @!P0 BRA `(.L_x_597) ;  /* 0x0000793000008947 */ /* 0x000fea0003800000 */
[----:B------:R-:W2:Y:S01]  /*1b200*/  LDL.LU R5, [R1+0x4c] ;  /* 0x00004c0001057983 */ /* 0x000ea20000300800 */
[----:B------:R-:W-:Y:S01]  /*1b210*/  IMAD.MOV.U32 R106, RZ, RZ, R103 ;  /* 0x000000ffff6a7224 */ /* 0x000fe200078e0067 */
[----:B-----5:R-:W-:Y:S01]  /*1b220*/  MOV R101, R105 ;  /* 0x0000006900657202 */ /* 0x020fe20000000f00 */
[----:B------:R-:W-:Y:S01]  /*1b230*/  IMAD.MOV.U32 R100, RZ, RZ, R104 ;  /* 0x000000ffff647224 */ /* 0x000fe200078e0068 */
[----:B------:R-:W-:Y:S01]  /*1b240*/  MOV R107, R102 ;  /* 0x00000066006b7202 */ /* 0x000fe20000000f00 */
[C---:B--2---:R-:W-:Y:S01]  /*1b250*/  IMAD.SHL.U32 R2, R5.reuse, 0x8, RZ ;  /* 0x0000000805027824 */ /* 0x044fe200078e00ff */
[----:B------:R-:W-:Y:S01]  /*1b260*/  SHF.R.S32.HI R3, RZ, 0x1f, R5 ;  /* 0x0000001fff037819 */ /* 0x000fe20000011405 */
[C---:B------:R-:W-:Y:S02]  /*1b270*/  IMAD R0, R5.reuse, 0x48, RZ ;  /* 0x0000004805007824 */ /* 0x040fe400078e02ff */
[C-C-:B------:R-:W-:Y:S02]  /*1b280*/  IMAD R4, R5.reuse, 0x38, R2.reuse ;  /* 0x0000003805047824 */ /* 0x140fe400078e0202 */
[----:B------:R-:W-:Y:S01]  /*1b290*/  IMAD.WIDE.U32 R8, R5, 0x70, RZ ;  /* 0x0000007005087825 */ /* 0x000fe200078e00ff */
[----:B------:R-:W-:-:S02]  /*1b2a0*/  SHF.R.S32.HI R5, RZ, 0x1f, R2 ;  /* 0x0000001fff057819 */ /* 0x000fc40000011402 */
[----:B------:R-:W-:Y:S01]  /*1b2b0*/  IADD3 R4, R4, 0x1, RZ ;  /* 0x0000000104047810 */ /* 0x000fe20007ffe0ff */
[----:B------:R-:W-:Y:S01]  /*1b2c0*/  IMAD R6, R3, 0x70, RZ ;  /* 0x0000007003067824 */ /* 0x000fe200078e02ff */
[C---:B------:R-:W-:Y:S01]  /*1b2d0*/  SHF.L.U64.HI R5, R2.reuse, 0x1, R5 ;  /* 0x0000000102057819 */ /* 0x040fe20000010205 */
[----:B------:R-:W-:Y:S01]  /*1b2e0*/  STL.64 [R1+0x138], R8 ;  /* 0x0001380801007387 */ /* 0x000fe20000100a00 */
[----:B------:R-:W-:Y:S01]  /*1b2f0*/  SHF.R.S32.HI R3, RZ, 0x1f, R0 ;  /* 0x0000001fff037819 */ /* 0x000fe20000011400 */
[----:B------:R-:W-:Y:S01]  /*1b300*/  IMAD.SHL.U32 R7, R2, 0x2, RZ ;  /* 0x0000000202077824 */ /* 0x000fe200078e00ff */
[----:B------:R-:W-:Y:S01]  /*1b310*/  SHF.R.S32.HI R2, RZ, 0x1f, R4 ;  /* 0x0000001fff027819 */ /* 0x000fe20000011404 */
[----:B------:R1:W-:Y:S03]  /*1b320*/  STL [R1+0x164], R5 ;  /* 0x0001640501007387 */ /* 0x0003e60000100800 */
[----:B------:R-:W-:Y:S01]  /*1b330*/  SHF.L.U64.HI R2, R4, 0x1, R2 ;  /* 0x0000000104027819 */ /* 0x000fe20000010202 */
[----:B------:R-:W-:Y:S01]  /*1b340*/  STL [R1+0x160], R7 ;  /* 0x0001600701007387 */ /* 0x000fe20000100800 */
[C---:B-1----:R-:W-:Y:S01]  /*1b350*/  SHF.L.U64.HI R5, R0.reuse, 0x1, R3 ;  /* 0x0000000100057819 */ /* 0x042fe20000010203 */
[----:B------:R-:W-:Y:S01]  /*1b360*/  IMAD.IADD R3, R9, 0x1, R6 ;  /* 0x0000000109037824 */ /* 0x000fe200078e0206 */
[----:B------:R-:W-:-:S03]  /*1b370*/  SHF.L.U32 R0, R0, 0x1, RZ ;  /* 0x0000000100007819 */ /* 0x000fc600000006ff */
[----:B------:R-:W-:Y:S04]  /*1b380*/  STL [R1+0x15c], R5 ;  /* 0x00015c0501007387 */ /* 0x000fe80000100800 */
[----:B------:R1:W-:Y:S04]  /*1b390*/  STL [R1+0x158], R0 ;  /* 0x0001580001007387 */ /* 0x0003e80000100800 */
[----:B------:R2:W-:Y:S01]  /*1b3a0*/  STL [R1+0x154], R3 ;  /* 0x0001540301007387 */ /* 0x0005e20000100800 */
[----:B-1----:R-:W-:-:S05]  /*1b3b0*/  SHF.L.U32 R0, R4, 0x1, RZ ;  /* 0x0000000104007819 */ /* 0x002fca00000006ff */
[----:B------:R2:W-:Y:S04]  /*1b3c0*/  STL [R1+0x14c], R0 ;  /* 0x00014c0001007387 */ /* 0x0005e80000100800 */
[----:B------:R2:W-:Y:S02]  /*1b3d0*/  STL [R1+0x150], R2 ;  /* 0x0001500201007387 */ /* 0x0005e40000100800 */
.L_x_600:
[----:B--2---:R-:W2:Y:S01]  /*1b3e0*/  LDL R2, [R1+0x168] ;  /* 0x0001680001027983 */ /* 0x004ea20000100800 */
[----:B------:R-:W-:Y:S04]  /*1b3f0*/  DEPBAR.LE SB0, 0x0 ;  /* 0x000080000000791a */ /* 0x000fe80000000000 */
[----:B------:R-:W2:Y:S01]  /*1b400*/  LDL R3, [R1+0x110] ;  /* 0x0001100001037983 */ /* 0x000ea20000100800 */
[----:B------:R-:W-:Y:S01]  /*1b410*/  WARPSYNC 0xffffffff ;  /* 0xffffffff00007948 */ /* 0x000fe20003800000 */
[----:B------:R-:W-:Y:S01]  /*1b420*/  SHF.R.S32.HI R5, RZ, 0x1f, R212 ;  /* 0x0000001fff057819 */ /* 0x000fe200000114d4 */
[----:B------:R-:W-:Y:S02]  /*1b430*/  BSSY B0, `(.L_x_598) ;  /* 0x0000107000007945 */ /* 0x000fe40003800000 */
[----:B------:R-:W3:Y:S05]  /*1b440*/  LDL.64 R6, [R1+0x120] ;  /* 0x0001200001067983 */ /* 0x000eea0000100a00 */
[----:B------:R-:W4:Y:S05]  /*1b450*/  LDL R4, [R1+0x1b8] ;  /* 0x0001b80001047983 */ /* 0x000f2a0000100800 */
[----:B------:R-:W5:Y:S05]  /*1b460*/  LDL R0, [R1+0x1bc] ;  /* 0x0001bc0001007983 */ /* 0x000f6a0000100800 */
[----:B------:R-:W5:Y:S05]  /*1b470*/  LDL.64 R10, [R1+0x180] ;  /* 0x00018000010a7983 */ /* 0x000f6a0000100a00 */
[----:B------:R-:W5:Y:S05]  /*1b480*/  LDL.64 R8, [R1+0x188] ;  /* 0x0001880001087983 */ /* 0x000f6a0000100a00 */
[----:B------:R-:W-:Y:S01]  /*1b490*/  BAR.SYNC.DEFER_BLOCKING 0x0 ;  /* 0x0000000000007b1d */ /* 0x000fe20000010000 */
[-C--:B--2---:R-:W-:Y:S02]  /*1b4a0*/  ISETP.GE.AND P5, PT, R2, R3.reuse, PT ;  /* 0x000000030200720c */ /* 0x084fe40003fa6270 */
[----:B---3--:R-:W-:Y:S02]  /*1b4b0*/  SHF.L.U64.HI R2, R6, 0x6, R7 ;  /* 0x0000000606027819 */ /* 0x008fe40000010207 */
[-C--:B----4-:R-:W-:Y:S03]  /*1b4c0*/  ISETP.GE.AND P4, PT, R4, R3.reuse, PT ;  /* 0x000000030400720c */ /* 0x090fe60003f86270 */
[----:B------:R-:W-:Y:S06]  /*1b4d0*/  IMAD R4, R2, R212, RZ ;  /* 0x000000d402047224 */ /* 0x000fec00078e02ff */
[----:B------:R-:W-:Y:S01]  /*1b4e0*/  @P5 STS [R202+0x9000], RZ ;  /* 0x009000ffca005388 */ /* 0x000fe20000000800 */
[----:B-----5:R-:W-:Y:S01]  /*1b4f0*/  ISETP.GE.AND P3, PT, R0, R3, PT ;  /* 0x000000030000720c */ /* 0x020fe20003f66270 */
[----:B------:R-:W-:Y:S03]  /*1b500*/  IMAD.SHL.U32 R0, R6, 0x40, RZ ;  /* 0x0000004006007824 */ /* 0x000fe600078e00ff */
[----:B------:R-:W-:Y:S01]  /*1b510*/  @P5 STS [R202+0x9004], RZ ;  /* 0x009004ffca005388 */ /* 0x000fe20000000800 */
[----:B------:R-:W-:Y:S02]  /*1b520*/  IMAD.MOV.U32 R3, RZ, RZ, R11 ;  /* 0x000000ffff037224 */ /* 0x000fe400078e000b */
[-C--:B------:R-:W-:Y:S02]  /*1b530*/  IMAD R4, R5, R0.reuse, R4 ;  /* 0x0000000005047224 */ /* 0x080fe400078e0204 */
[----:B------:R-:W-:Y:S01]  /*1b540*/  @P5 STS.64 [R202+0x9008], RZ ;  /* 0x009008ffca005388 */ /* 0x000fe20000000a00 */
[----:B------:R-:W-:Y:S04]  /*1b550*/  IMAD.MOV.U32 R2, RZ, RZ, R8 ;  /* 0x000000ffff027224 */ /* 0x000fe800078e0008 */
[----:B------:R-:W-:Y:S04]  /*1b560*/  IMAD.WIDE.U32 R2, R212, R0, R2 ;  /* 0x00000000d4027225 */ /* 0x000fe800078e0002 */
[----:B------:R-:W-:Y:S01]  /*1b570*/  IMAD.IADD R3, R3, 0x1, R4 ;  /* 0x0000000103037824 */ /* 0x000fe200078e0204 */
[CC--:B------:R-:W-:Y:S02]  /*1b580*/  @!P5 LEA R16, P1, R2.reuse, R232.reuse, 0x1 ;  /* 0x000000e80210d211 */ /* 0x0c0fe400078208ff */
[CC--:B------:R-:W-:Y:S02]  /*1b590*/  @!P4 LEA R12, P0, R2.reuse, R232.reuse, 0x1 ;  /* 0x000000e8020cc211 */ /* 0x0c0fe400078008ff */
[CCC-:B------:R-:W-:Y:S02]  /*1b5a0*/  @!P5 LEA.HI.X R17, R2.reuse, R233.reuse, R3.reuse, 0x1, P1 ;  /* 0x000000e90211d211 */ /* 0x1c0fe400008f0c03 */
[CCC-:B------:R-:W-:Y:S02]  /*1b5b0*/  @!P4 LEA.HI.X R13, R2.reuse, R233.reuse, R3.reuse, 0x1, P0 ;  /* 0x000000e9020dc211 */ /* 0x1c0fe400000f0c03 */
[----:B------:R-:W-:Y:S01]  /*1b5c0*/  @!P3 LEA R10, P2, R2, R232, 0x1 ;  /* 0x000000e8020ab211 */ /* 0x000fe200078408ff */
[----:B------:R-:W-:Y:S01]  /*1b5d0*/  @!PT LDS RZ, [RZ] ;  /* 0x00000000fffff984 */ /* 0x000fe20000000800 */
[----:B------:R-:W-:Y:S01]  /*1b5e0*/  @!PT LDS RZ, [RZ] ;  /* 0x00000000fffff984 */ /* 0x000fe20000000800 */
[----:B------:R-:W-:Y:S01]  /*1b5f0*/  @!PT LDS RZ, [RZ] ;  /* 0x00000000fffff984 */ /* 0x000fe20000000800 */
[----:B------:R1:W-:Y:S01]  /*1b600*/  @!P5 LDGSTS.E.BYPASS.LTC128B.128 [R202+0x9000], [R16.64] ;  /* 0x0900000010cadfae */ /* 0x0003e2000b901d44 */
[----:B------:R-:W-:Y:S02]  /*1b610*/  LEA R0, P6, R6, R2, 0x5 ;  /* 0x0000000206007211 */ /* 0x000fe400078c28ff */
[----:B------:R-:W-:Y:S02]  /*1b620*/  @!P3 LEA.HI.X R11, R2, R233, R3, 0x1, P2 ;  /* 0x000000e9020bb211 */ /* 0x000fe400010f0c03 */
[----:B------:R-:W-:Y:S01]  /*1b630*/  @P4 STS.128 [R202+0xa000], RZ ;  /* 0x00a000ffca004388 */ /* 0x000fe20000000c00 */
[----:B------:R-:W-:Y:S02]  /*1b640*/  LEA.HI.X R4, R6, R3, R7, 0x5, P6 ;  /* 0x0000000306047211 */ /* 0x000fe400030f2c07 */
[CC--:B------:R-:W-:Y:S02]  /*1b650*/  @!P5 LEA R14, P6, R0.reuse, R232.reuse, 0x1 ;  /* 0x000000e8000ed211 */ /* 0x0c0fe400078c08ff */
[----:B------:R-:W-:Y:S01]  /*1b660*/  @!PT LDS RZ, [RZ] ;  /* 0x00000000fffff984 */ /* 0x000fe20000000800 */
[----:B------:R-:W-:Y:S01]  /*1b670*/  @!PT LDS RZ, [RZ] ;  /* 0x00000000fffff984 */ /* 0x000fe20000000800 */
[----:B------:R-:W-:Y:S01]  /*1b680*/  @!PT LDS RZ, [RZ] ;  /* 0x00000000fffff984 */ /* 0x000fe20000000800 */
[----:B------:R2:W-:Y:S01]  /*1b690*/  @!P4 LDGSTS.E.BYPASS.LTC128B.128 [R202+0xa000], [R12.64+0x40] ;  /* 0x0a0000400ccacfae */ /* 0x0005e2000b901d44 */
[CC--:B------:R-:W-:Y:S02]  /*1b6a0*/  @!P4 LEA R8, P1, R0.reuse, R232.reuse, 0x1 ;  /* 0x000000e80008c211 */ /* 0x0c0fe400078208ff */
[CCC-:B------:R-:W-:Y:S02]  /*1b6b0*/  @!P5 LEA.HI.X R15, R0.reuse, R233.reuse, R4.reuse, 0x1, P6 ;  /* 0x000000e9000fd211 */ /* 0x1c0fe400030f0c04 */
[----:B------:R-:W-:Y:S01]  /*1b6c0*/  @P3 STS.128 [R202+0xb000], RZ ;  /* 0x00b000ffca003388 */ /* 0x000fe20000000c00 */
[CCC-:B------:R-:W-:Y:S02]  /*1b6d0*/  @!P4 LEA.HI.X R9, R0.reuse, R233.reuse, R4.reuse, 0x1, P1 ;  /* 0x000000e90009c211 */ /* 0x1c0fe400008f0c04 */
[C---:B------:R-:W-:Y:S02]  /*1b6e0*/  @!P3 LEA R6, P0, R0.reuse, R232, 0x1 ;  /* 0x000000e80006b211 */ /* 0x040fe400078008ff */
[----:B------:R-:W-:Y:S01]  /*1b6f0*/  @!PT LDS RZ, [RZ] ;  /* 0x00000000fffff984 */ /* 0x000fe20000000800 */
[----:B------:R-:W-:Y:S01]  /*1b700*/  @!PT LDS RZ, [RZ] ;  /* 0x00000000fffff984 */ /* 0x000fe20000000800 */
[----:B------:R-:W-:Y:S01]  /*1b710*/  @!PT LDS RZ, [RZ] ;  /* 0x00000000fffff984 */ /* 0x000fe20000000800 */
[----:B------:R3:W-:Y:S02]  /*1b720*/  @!P3 LDGSTS.E.BYPASS.LTC128B.128 [R202+0xb000], [R10.64+0x80] ;  /* 0x0b0000800acabfae */ /* 0x0007e4000b901d44 */
[----:B------:R-:W-:Y:S02]  /*1b730*/  @!P3 LEA.HI.X R7, R0, R233, R4, 0x1, P0 ;  /* 0x000000e90007b211 */ /* 0x000fe400000f0c04 */
[----:B------:R-:W-:Y:S01]  /*1b740*/  ISETP.GE.AND P0, PT, R212, 0x1, PT ;  /* 0x00000001d400780c */ /* 0x000fe20003f06270 */
[----:B------:R-:W-:Y:S05]  /*1b750*/  @P5 STS.128 [R202+0x9800], RZ ;  /* 0x009800ffca005388 */ /* 0x000fea0000000c00 */
[----:B------:R-:W-:Y:S01]  /*1b760*/  @!PT LDS RZ, [RZ] ;  /* 0x00000000fffff984 */ /* 0x000fe20000000800 */
[----:B------:R-:W-:Y:S01]  /*1b770*/  @!PT LDS RZ, [RZ] ;  /* 0x00000000fffff984 */ /* 0x000fe20000000800 */
[----:B------:R-:W-:Y:S01]  /*1b780*/  @!PT LDS RZ, [RZ] ;  /* 0x00000000fffff984 */ /* 0x000fe20000000800 */
[----:B------:R2:W-:Y:S05]  /*1b790*/  @!P5 LDGSTS.E.BYPASS.LTC128B.128 [R202+0x9800], [R14.64] ;  /* 0x098000000ecadfae */ /* 0x0005ea000b901d44 */
[----:B------:R-:W-:Y:S05]  /*1b7a0*/  @P4 STS.128 [R202+0xa800], RZ ;  /* 0x00a800ffca004388 */ /* 0x000fea0000000c00 */
[----:B------:R-:W-:Y:S01]  /*1b7b0*/  @!PT LDS RZ, [RZ] ;  /* 0x00000000fffff984 */ /* 0x000fe20000000800 */
[----:B------:R-:W-:Y:S01]  /*1b7c0*/  @!PT LDS RZ, [RZ] ;  /* 0x00000000fffff984 */ /* 0x000fe20000000800 */
[----:B------:R-:W-:Y:S01]  /*1b7d0*/  @!PT LDS RZ, [RZ] ;  /* 0x00000000fffff984 */ /* 0x000fe20000000800 */
[----:B------:R3:W-:Y:S05]  /*1b7e0*/  @!P4 LDGSTS.E.BYPASS.LTC128B.128 [R202+0xa800], [R8.64+0x40] ;  /* 0x0a80004008cacfae */ /* 0x0007ea000b901d44 */
[----:B------:R-:W-:Y:S05]  /*1b7f0*/  @P3 STS.128 [R202+0xb800], RZ ;  /* 0x00b800ffca003388 */ /* 0x000fea0000000c00 */
[----:B------:R-:W-:Y:S01]  /*1b800*/  @!PT LDS RZ, [RZ] ;  /* 0x00000000fffff984 */ /* 0x000fe20000000800 */
[----:B------:R-:W-:Y:S01]  /*1b810*/  @!PT LDS RZ, [RZ] ;  /* 0x00000000fffff984 */ /* 0x000fe20000000800 */
[----:B------:R-:W-:Y:S01]  /*1b820*/  @!PT LDS RZ, [RZ] ;  /* 0x00000000fffff984 */ /* 0x000fe20000000800 */
[----:B------:R4:W-:Y:S05]  /*1b830*/  @!P3 LDGSTS.E.BYPASS.LTC128B.128 [R202+0xb800], [R6.64+0x80] ;  /* 0x0b80008006cabfae */ /* 0x0009ea000b901d44 */
[----:B------:R-:W-:Y:S05]  /*1b840*/  LDSM.16.M88.4 R64, [R196] ;  /* 0x00000000c440783b */ /* 0x000fea0000000200 */
[----:B-1----:R-:W4:Y:S05]  /*1b850*/  LDSM.16.M88.4 R16, [R193+0x6000] ;  /* 0x00600000c110783b */ /* 0x002f2a0000000200 */
[----:B------:R-:W3:Y:S05]  /*1b860*/  LDSM.16.M88.4 R60, [R196+0x1000] ;  /* 0x00100000c43c783b */ /* 0x000eea0000000200 */
[----:B------:R-:W1:Y:S05]  /*1b870*/  LDSM.16.M88.4 R32, [R193+0x6400] ;  /* 0x00640000c120783b */ /* 0x000e6a0000000200 */
[----:B------:R-:W0:Y:S05]  /*1b880*/  LDGDEPBAR ;  /* 0x00000000000079af */ /* 0x000e2a0000000000 */
[----:B------:R-:W5:Y:S05]  /*1b890*/  LDSM.16.M88.4 R48, [R193+0x6800] ;  /* 0x00680000c130783b */ /* 0x000f6a0000000200 */
[----:B------:R-:W1:Y:S05]  /*1b8a0*/  LDSM.16.M88.4 R172, [R193+0x6c00] ;  /* 0x006c0000c1ac783b */ /* 0x000e6a0000000200 */
[----:B------:R-:W-:Y:S05]  /*1b8b0*/  LDSM.16.M88.4 R176, [R197] ;  /* 0x00000000c5b0783b */ /* 0x000fea0000000200 */
[----:B------:R-:W-:Y:S01]  /*1b8c0*/  LDSM.16.M88.4 R180, [R197+0x1000] ;  /* 0x00100000c5b4783b */ /* 0x000fe20000000200 */
[-C--:B----4-:R-:W-:Y:S08]  /*1b8d0*/  HMMA.16816.F32.BF16 R4, R64, R16.reuse, RZ ;  /* 0x000000104004723c */ /* 0x090ff000000418ff */
[C---:B---3--:R-:W-:Y:S08]  /*1b8e0*/  HMMA.16816.F32.BF16 R8, R60.reuse, R16, RZ ;  /* 0x000000103c08723c */ /* 0x048ff000000418ff */
[-C--:B--2---:R-:W-:Y:S08]  /*1b8f0*/  HMMA.16816.F32.BF16 R12, R60, R18.reuse, RZ ;  /* 0x000000123c0c723c */ /* 0x084ff000000418ff */
[C---:B------:R-:W-:Y:S08]  /*1b900*/  HMMA.16816.F32.BF16 R16, R64.reuse, R18, RZ ;  /* 0x000000124010723c */ /* 0x040ff000000418ff */
[-C--:B-1----:R-:W-:Y:S08]  /*1b910*/  HMMA.16816.F32.BF16 R20, R64, R32.reuse, RZ ;  /* 0x000000204014723c */ /* 0x082ff000000418ff */
        /* <DEDUP_REMOVED lines=12> */
[-C--:B-1----:R-:W-:Y:S08]  /*1b9e0*/  HMMA.16816.F32.BF16 R4, R176, R172.reuse, R4 ;  /* 0x000000acb004723c */ /* 0x082ff00000041804 */
[C---:B------:R-:W-:Y:S08]  /*1b9f0*/  HMMA.16816.F32.BF16 R8, R180.reuse, R172, R8 ;  /* 0x000000acb408723c */ /* 0x040ff00000041808 */
[-C--:B------:R-:W-:Y:S08]  /*1ba00*/  HMMA.16816.F32.BF16 R12, R180, R174.reuse, R12 ;  /* 0x000000aeb40c723c */ /* 0x080ff0000004180c */
[C---:B------:R-:W-:Y:S01]  /*1ba10*/  HMMA.16816.F32.BF16 R16, R176.reuse, R174, R16 ;  /* 0x000000aeb010723c */ /* 0x040fe20000041810 */
        /* <DEDUP_REMOVED lines=13> */
[-C--:B------:R-:W-:Y:S01]  /*1baf0*/  HMMA.16816.F32.BF16 R60, R180, R174.reuse, R60 ;  /* 0x000000aeb43c723c */ /* 0x080fe2000004183c */
[----:B------:R-:W-:Y:S07]  /*1bb00*/  LDSM.16.M88.4 R180, [R196+0x3000] ;  /* 0x00300000c4b4783b */ /* 0x000fee0000000200 */
[----:B------:R-:W-:Y:S01]  /*1bb10*/  HMMA.16816.F32.BF16 R64, R176, R174, R64 ;  /* 0x000000aeb040723c */ /* 0x000fe20000041840 */
[----:B------:R-:W-:Y:S05]  /*1bb20*/  LDSM.16.M88.4 R172, [R196+0x2000] ;  /* 0x00200000c4ac783b */ /* 0x000fea0000000200 */
[----:B------:R-:W1:Y:S02]  /*1bb30*/  LDSM.16.M88.4 R176, [R193+0x7000] ;  /* 0x00700000c1b0783b */ /* 0x000e640000000200 */
        /* <DEDUP_REMOVED lines=80> */
[----:B------:R-:W1:Y:S01]  /*1c040*/  LDSM.16.M88.4 R176, [R195+0x8c00] ;  /* 0x008c0000c3b0783b */ /* 0x000e620000000200 */
[----:B------:R-:W-:Y:S04]  /*1c050*/  DEPBAR.LE SB0, 0x0 ;  /* 0x000080000000791a */ /* 0x000fe80000000000 */
[----:B------:R-:W-:Y:S02]  /*1c060*/  BAR.SYNC.DEFER_BLOCKING 0x0 ;  /* 0x0000000000007b1d */ /* 0x000fe40000010000 */
[-C--:B-1----:R-:W-:Y:S08]  /*1c070*/  HMMA.16816.F32.BF16 R52, R172, R176.reuse, R52 ;  /* 0x000000b0ac34723c */ /* 0x082ff00000041834 */
[C---:B------:R-:W-:Y:S08]  /*1c080*/  HMMA.16816.F32.BF16 R56, R180.reuse, R176, R56 ;  /* 0x000000b0b438723c */ /* 0x040ff00000041838 */
[-C--:B------:R-:W-:Y:S08]  /*1c090*/  HMMA.16816.F32.BF16 R60, R180, R178.reuse, R60 ;  /* 0x000000b2b43c723c */ /* 0x080ff0000004183c */
[----:B------:R-:W-:Y:S01]  /*1c0a0*/  HMMA.16816.F32.BF16 R64, R172, R178, R64 ;  /* 0x000000b2ac40723c */ /* 0x000fe20000041840 */
[----:B------:R-:W-:Y:S07]  /*1c0b0*/  @!UPT UIADD3 URZ, URZ, URZ, URZ ;  /* 0x0000003f3f3ff290 */ /* 0x000fee000fffe03f */
[----:B------:R-:W-:-:S11]  /*1c0c0*/  @!P0 BRA `(.L_x_599) ;  /* 0x000003d000008947 */ /* 0x000fd60003800000 */
[----:B------:R-:W2:Y:S01]  /*1c0d0*/  LDL R105, [R1+0x174] ;  /* 0x0001740001697983 */ /* 0x000ea20000100800 */
[----:B------:R-:W-:Y:S03]  /*1c0e0*/  IADD3 R0, R212, -0x1, RZ ;  /* 0xffffffffd4007810 */ /* 0x000fe60007ffe0ff */
[----:B------:R-:W3:Y:S01]  /*1c0f0*/  LDL.64 R188, [R1+0x178] ;  /* 0x0001780001bc7983 */ /* 0x000ee20000100a00 */
[----:B------:R-:W-:Y:S03]  /*1c100*/  SHF.R.S32.HI R103, RZ, 0x1f, R0 ;  /* 0x0000001fff677819 */ /* 0x000fe60000011400 */
[----:B------:R-:W4:Y:S04]  /*1c110*/  LDL.64 R186, [R1+0x198] ;  /* 0x0001980001ba7983 */ /* 0x000f280000100a00 */
[----:B------:R-:W5:Y:S04]  /*1c120*/  LDL R102, [R1+0x170] ;  /* 0x0001700001667983 */ /* 0x000f680000100800 */
[----:B------:R-:W4:Y:S04]  /*1c130*/  LDL R104, [R1+0x190] ;  /* 0x0001900001687983 */ /* 0x000f280000100800 */
[----:B------:R-:W4:Y:S04]  /*1c140*/  LDL R184, [R1+0x194] ;  /* 0x0001940001b87983 */ /* 0x000f280000100800 */
[----:B------:R1:W-:Y:S04]  /*1c150*/  @P5 STS [R202+0x6000], RZ ;  /* 0x006000ffca005388 */ /* 0x0003e80000000800 */
[----:B------:R1:W-:Y:S04]  /*1c160*/  @P5 STS [R202+0x6004], RZ ;  /* 0x006004ffca005388 */ /* 0x0003e80000000800 */
[----:B------:R1:W-:Y:S01]  /*1c170*/  @P5 STS.64 [R202+0x6008], RZ ;  /* 0x006008ffca005388 */ /* 0x0003e20000000a00 */
[----:B--2---:R-:W-:Y:S02]  /*1c180*/  IMAD R2, R105, R0, RZ ;  /* 0x0000000069027224 */ /* 0x004fe400078e02ff */
[----:B---3--:R-:W-:Y:S02]  /*1c190*/  IMAD.MOV.U32 R3, RZ, RZ, R189 ;  /* 0x000000ffff037224 */ /* 0x008fe400078e00bd */
[-C--:B-----5:R-:W-:Y:S02]  /*1c1a0*/  IMAD R103, R103, R102.reuse, R2 ;  /* 0x0000006667677224 */ /* 0x0a0fe400078e0202 */
[----:B----4-:R-:W-:Y:S04]  /*1c1b0*/  IMAD.MOV.U32 R2, RZ, RZ, R186 ;  /* 0x000000ffff027224 */ /* 0x010fe800078e00ba */
[----:B------:R-:W-:Y:S04]  /*1c1c0*/  IMAD.WIDE.U32 R2, R0, R102, R2 ;  /* 0x0000006600027225 */ /* 0x000fe800078e0002 */
[----:B------:R-:W-:Y:S01]  /*1c1d0*/  IMAD.IADD R0, R3, 0x1, R103 ;  /* 0x0000000103007824 */ /* 0x000fe200078e0267 */
[CC--:B------:R-:W-:Y:S04]  /*1c1e0*/  @!P5 LEA R102, P0, R2.reuse, R222.reuse, 0x1 ;  /* 0x000000de0266d211 */ /* 0x0c0fe800078008ff */
[CCC-:B------:R-:W-:Y:S05]  /*1c1f0*/  @!P5 LEA.HI.X R103, R2.reuse, R223.reuse, R0.reuse, 0x1, P0 ;  /* 0x000000df0267d211 */ /* 0x1c0fea00000f0c00 */
[----:B------:R-:W-:Y:S01]  /*1c200*/  @!PT LDS RZ, [RZ] ;  /* 0x00000000fffff984 */ /* 0x000fe20000000800 */
[----:B------:R-:W-:Y:S01]  /*1c210*/  @!PT LDS RZ, [RZ] ;  /* 0x00000000fffff984 */ /* 0x000fe20000000800 */
[----:B------:R-:W-:Y:S01]  /*1c220*/  @!PT LDS RZ, [RZ] ;  /* 0x00000000fffff984 */ /* 0x000fe20000000800 */
[----:B------:R2:W-:Y:S04]  /*1c230*/  @!P5 LDGSTS.E.BYPASS.LTC128B.128 [R202+0x6000], [R102.64] ;  /* 0x0600000066cadfae */ /* 0x0005e8000b901d44 */
[----:B------:R1:W-:Y:S01]  /*1c240*/  @P4 STS.128 [R202+0x7000], RZ ;  /* 0x007000ffca004388 */ /* 0x0003e20000000c00 */
[CC--:B--2---:R-:W-:Y:S04]  /*1c250*/  @!P4 LEA R102, P0, R2.reuse, R222.reuse, 0x1 ;  /* 0x000000de0266c211 */ /* 0x0c4fe800078008ff */
[CCC-:B------:R-:W-:Y:S05]  /*1c260*/  @!P4 LEA.HI.X R103, R2.reuse, R223.reuse, R0.reuse, 0x1, P0 ;  /* 0x000000df0267c211 */ /* 0x1c0fea00000f0c00 */
[----:B------:R-:W-:Y:S01]  /*1c270*/  @!PT LDS RZ, [RZ] ;  /* 0x00000000fffff984 */ /* 0x000fe20000000800 */
[----:B------:R-:W-:Y:S01]  /*1c280*/  @!PT LDS RZ, [RZ] ;  /* 0x00000000fffff984 */ /* 0x000fe20000000800 */
[----:B------:R-:W-:Y:S01]  /*1c290*/  @!PT LDS RZ, [RZ] ;  /* 0x00000000fffff984 */ /* 0x000fe20000000800 */
[----:B------:R2:W-:Y:S04]  /*1c2a0*/  @!P4 LDGSTS.E.BYPASS.LTC128B.128 [R202+0x7000], [R102.64+0x40] ;  /* 0x0700004066cacfae */ /* 0x0005e8000b901d44 */
[----:B------:R1:W-:Y:S01]  /*1c2b0*/  @P3 STS.128 [R202+0x8000], RZ ;  /* 0x008000ffca003388 */ /* 0x0003e20000000c00 */
[C---:B--2---:R-:W-:Y:S04]  /*1c2c0*/  @!P3 LEA R102, P0, R2.reuse, R222, 0x1 ;  /* 0x000000de0266b211 */ /* 0x044fe800078008ff */
[-CC-:B------:R-:W-:Y:S02]  /*1c2d0*/  @!P3 LEA.HI.X R103, R2, R223.reuse, R0.reuse, 0x1, P0 ;  /* 0x000000df0267b211 */ /* 0x180fe400000f0c00 */
[----:B------:R-:W-:Y:S03]  /*1c2e0*/  IADD3 R2, P1, R104, R2, RZ ;  /* 0x0000000268027210 */ /* 0x000fe60007f3e0ff */
[----:B------:R-:W-:Y:S01]  /*1c2f0*/  @!PT LDS RZ, [RZ] ;  /* 0x00000000fffff984 */ /* 0x000fe20000000800 */
[----:B------:R-:W-:Y:S01]  /*1c300*/  @!PT LDS RZ, [RZ] ;  /* 0x00000000fffff984 */ /* 0x000fe20000000800 */
[----:B------:R-:W-:Y:S01]  /*1c310*/  @!PT LDS RZ, [RZ] ;  /* 0x00000000fffff984 */ /* 0x000fe20000000800 */
[----:B------:R2:W-:Y:S01]  /*1c320*/  @!P3 LDGSTS.E.BYPASS.LTC128B.128 [R202+0x8000], [R102.64+0x80] ;  /* 0x0800008066cabfae */ /* 0x0005e2000b901d44 */
[-C--:B------:R-:W-:Y:S01]  /*1c330*/  @!P5 LEA R104, P0, R2, R222.reuse, 0x1 ;  /* 0x000000de0268d211 */ /* 0x080fe200078008ff */
[----:B------:R-:W-:Y:S02]  /*1c340*/  IMAD.X R0, R184, 0x1, R0, P1 ;  /* 0x00000001b8007824 */ /* 0x000fe400008e0600 */
[----:B------:R1:W-:Y:S03]  /*1c350*/  @P5 STS.128 [R202+0x6800], RZ ;  /* 0x006800ffca005388 */ /* 0x0003e60000000c00 */
        /* <DEDUP_REMOVED lines=14> */
[----:B------:R-:W-:Y:S05]  /*1c440*/  @!P3 LEA.HI.X R103, R2, R223, R0, 0x1, P0 ;  /* 0x000000df0267b211 */ /* 0x000fea00000f0c00 */
[----:B------:R-:W-:Y:S01]  /*1c450*/  @!PT LDS RZ, [RZ] ;  /* 0x00000000fffff984 */ /* 0x000fe20000000800 */
[----:B------:R-:W-:Y:S01]  /*1c460*/  @!PT LDS RZ, [RZ] ;  /* 0x00000000fffff984 */ /* 0x000fe20000000800 */
[----:B------:R-:W-:Y:S01]  /*1c470*/  @!PT LDS RZ, [RZ] ;  /* 0x00000000fffff984 */ /* 0x000fe20000000800 */
[----:B------:R1:W-:Y:S04]  /*1c480*/  @!P3 LDGSTS.E.BYPASS.LTC128B.128 [R202+0x8800], [R102.64+0x80] ;  /* 0x0880008066cabfae */ /* 0x0003e8000b901d44 */
[----:B------:R-:W0:Y:S02]  /*1c490*/  LDGDEPBAR ;  /* 0x00000000000079af */ /* 0x000e240000000000 */
.L_x_599:
[----:B------:R-:W-:Y:S05]  /*1c4a0*/  BSYNC B0 ;  /* 0x0000000000007941 */ /* 0x000fea0003800000 */
.L_x_598:
[----:B------:R-:W-:Y:S01]  /*1c4b0*/  IMAD.U32 R2, RZ, RZ, UR6 ;  /* 0x00000006ff027e24 */ /* 0x000fe2000f8e00ff */
[----:B-1----:R-:W1:Y:S01]  /*1c4c0*/  S2R R102, SR_TID.X ;  /* 0x0000000000667919 */ /* 0x002e620000002100 */
[----:B------:R-:W-:Y:S07]  /*1c4d0*/  IMAD.U32 R3, RZ, RZ, UR7 ;  /* 0x00000007ff037e24 */ /* 0x000fee000f8e00ff */
[----:B------:R2:W3:Y:S01]  /*1c4e0*/  LD.E R0, [R2.64+0xdc] ;  /* 0x0000dc0402007980 */ /* 0x0004e2000c101900 */
[----:B-1----:R-:W-:Y:S05]  /*1c4f0*/  IMAD.SHL.U32 R102, R102, 0x2, RZ ;  /* 0x0000000266667824 */ /* 0x002fea00078e00ff */
[----:B------:R-:W-:Y:S05]  /*1c500*/  LOP3.LUT R102, R102, 0x6, RZ, 0xc0, !PT ;  /* 0x0000000666667812 */ /* 0x000fea00078ec0ff */
[----:B--2---:R-:W-:Y:S04]  /*1c510*/  IMAD R2, R212, 0x40, R102 ;  /* 0x00000040d4027824 */ /* 0x004fe800078e0266 */
[----:B------:R-:W1:Y:S01]  /*1c520*/  I2F R103, R2 ;  /* 0x0000000200677306 */ /* 0x000e620000201400 */
        /* <DEDUP_REMOVED lines=9> */
[C---:B------:R-:W-:Y:S03]  /*1c5c0*/  IADD3 R105, R2.reuse, 0x20, RZ ;  /* 0x0000002002697810 */ /* 0x040fe60007ffe0ff */
[----:B------:R-:W4:Y:S01]  /*1c5d0*/  I2F R3, R3 ;  /* 0x0000000300037306 */ /* 0x000f220000201400 */
[CC--:B-1----:R-:W-:Y:S02]  /*1c5e0*/  FFMA.FTZ R10, R103.reuse, R199.reuse, R10 ;  /* 0x000000c7670a7223 */ /* 0x0c2fe4000001000a */
[CC--:B------:R-:W-:Y:S02]  /*1c5f0*/  FFMA.FTZ R4, R103.reuse, R199.reuse, R4 ;  /* 0x000000c767047223 */ /* 0x0c0fe40000010004 */
[CC--:B------:R-:W-:Y:S05]  /*1c600*/  FFMA.FTZ R6, R103.reuse, R199.reuse, R6 ;  /* 0x000000c767067223 */ /* 0x0c0fea0000010006 */
[----:B------:R-:W1:Y:S01]  /*1c610*/  I2F R104, R104 ;  /* 0x0000006800687306 */ /* 0x000e620000201400 */
[-C--:B------:R-:W-:Y:S01]  /*1c620*/  FFMA.FTZ R8, R103, R199.reuse, R8 ;  /* 0x000000c767087223 */ /* 0x080fe20000010008 */
[----:B------:R-:W-:Y:S01]  /*1c630*/  IADD3 R103, R2, 0x28, RZ ;  /* 0x0000002802677810 */ /* 0x000fe20007ffe0ff */
[CC--:B--2---:R-:W-:Y:S02]  /*1c640*/  FFMA.FTZ R14, R102.reuse, R199.reuse, R14 ;  /* 0x000000c7660e7223 */ /* 0x0c4fe4000001000e */
[CC--:B------:R-:W-:Y:S02]  /*1c650*/  FFMA.FTZ R16, R102.reuse, R199.reuse, R16 ;  /* 0x000000c766107223 */ /* 0x0c0fe40000010010 */
[CC--:B------:R-:W-:Y:S03]  /*1c660*/  FFMA.FTZ R18, R102.reuse, R199.reuse, R18 ;  /* 0x000000c766127223 */ /* 0x0c0fe60000010012 */
[----:B------:R-:W2:Y:S01]  /*1c670*/  I2F R172, R172 ;  /* 0x000000ac00ac7306 */ /* 0x000ea20000201400 */
[-C--:B------:R-:W-:Y:S01]  /*1c680*/  FFMA.FTZ R12, R102, R199.reuse, R12 ;  /* 0x000000c7660c7223 */ /* 0x080fe2000001000c */
[C---:B------:R-:W-:Y:S01]  /*1c690*/  IADD3 R102, R2.reuse, 0x29, RZ ;  /* 0x0000002902667810 */ /* 0x040fe20007ffe0ff */
[CC--:B----4-:R-:W-:Y:S02]  /*1c6a0*/  FFMA.FTZ R11, R3.reuse, R199.reuse, R11 ;  /* 0x000000c7030b7223 */ /* 0x0d0fe4000001000b */
[CC--:B------:R-:W-:Y:S02]  /*1c6b0*/  FFMA.FTZ R5, R3.reuse, R199.reuse, R5 ;  /* 0x000000c703057223 */ /* 0x0c0fe40000010005 */
[CC--:B------:R-:W-:Y:S03]  /*1c6c0*/  FFMA.FTZ R7, R3.reuse, R199.reuse, R7 ;  /* 0x000000c703077223 */ /* 0x0c0fe60000010007 */
[----:B------:R-:W4:Y:S01]  /*1c6d0*/  I2F R173, R173 ;  /* 0x000000ad00ad7306 */ /* 0x000f220000201400 */
[-C--:B------:R-:W-:Y:S01]  /*1c6e0*/  FFMA.FTZ R9, R3, R199.reuse, R9 ;  /* 0x000000c703097223 */ /* 0x080fe20000010009 */
[----:B------:R-:W-:Y:S01]  /*1c6f0*/  IADD3 R3, R2, 0x30, RZ ;  /* 0x0000003002037810 */ /* 0x000fe20007ffe0ff */
[CC--:B-1----:R-:W-:Y:S02]  /*1c700*/  FFMA.FTZ R37, R104.reuse, R199.reuse, R37 ;  /* 0x000000c768257223 */ /* 0x0c2fe40000010025 */
[CC--:B------:R-:W-:Y:S02]  /*1c710*/  FFMA.FTZ R39, R104.reuse, R199.reuse, R39 ;  /* 0x000000c768277223 */ /* 0x0c0fe40000010027 */
[CC--:B------:R-:W-:Y:S03]  /*1c720*/  FFMA.FTZ R43, R104.reuse, R199.reuse, R43 ;  /* 0x000000c7682b7223 */ /* 0x0c0fe6000001002b */
[----:B------:R-:W1:Y:S01]  /*1c730*/  I2F R175, R175 ;  /* 0x000000af00af7306 */ /* 0x000e620000201400 */
[-C--:B------:R-:W-:Y:S01]  /*1c740*/  FFMA.FTZ R41, R104, R199.reuse, R41 ;  /* 0x000000c768297223 */ /* 0x080fe20000010029 */
[----:B------:R-:W-:Y:S01]  /*1c750*/  FMNMX.FTZ R104, R10, R100, !PT ;  /* 0x000000640a687209 */ /* 0x000fe20007810000 */
[CC--:B--2---:R-:W-:Y:S03]  /*1c760*/  FFMA.FTZ R17, R172.reuse, R199.reuse, R17 ;  /* 0x000000c7ac117223 */ /* 0x0c4fe60000010011 */
[----:B------:R-:W-:Y:S01]  /*1c770*/  FMNMX.FTZ R104, R11, R104, !PT ;  /* 0x000000680b687209 */ /* 0x000fe20007810000 */
[CC--:B------:R-:W-:Y:S02]  /*1c780*/  FFMA.FTZ R19, R172.reuse, R199.reuse, R19 ;  /* 0x000000c7ac137223 */ /* 0x0c0fe40000010013 */
[-C--:B------:R-:W-:Y:S01]  /*1c790*/  FFMA.FTZ R15, R172, R199.reuse, R15 ;  /* 0x000000c7ac0f7223 */ /* 0x080fe2000001000f */
[----:B------:R-:W-:Y:S01]  /*1c7a0*/  FMNMX.FTZ R104, R14, R104, !PT ;  /* 0x000000680e687209 */ /* 0x000fe20007810000 */
[----:B------:R-:W2:Y:S01]  /*1c7b0*/  I2F R176, R176 ;  /* 0x000000b000b07306 */ /* 0x000ea20000201400 */
[-C--:B------:R-:W-:Y:S01]  /*1c7c0*/  FFMA.FTZ R13, R172, R199.reuse, R13 ;  /* 0x000000c7ac0d7223 */ /* 0x080fe2000001000d */
[----:B------:R-:W-:Y:S01]  /*1c7d0*/  IADD3 R172, R2, 0x39, RZ ;  /* 0x0000003902ac7810 */ /* 0x000fe20007ffe0ff */
[-C--:B----4-:R-:W-:Y:S01]  /*1c7e0*/  FFMA.FTZ R26, R173, R199.reuse, R26 ;  /* 0x000000c7ad1a7223 */ /* 0x090fe2000001001a */
[----:B------:R-:W-:Y:S01]  /*1c7f0*/  FMNMX.FTZ R104, R15, R104, !PT ;  /* 0x000000680f687209 */ /* 0x000fe20007810000 */
[CC--:B------:R-:W-:Y:S02]  /*1c800*/  FFMA.FTZ R20, R173.reuse, R199.reuse, R20 ;  /* 0x000000c7ad147223 */ /* 0x0c0fe40000010014 */
[CC--:B------:R-:W-:Y:S01]  /*1c810*/  FFMA.FTZ R22, R173.reuse, R199.reuse, R22 ;  /* 0x000000c7ad167223 */ /* 0x0c0fe20000010016 */
[----:B------:R-:W-:Y:S01]  /*1c820*/  FMNMX.FTZ R104, R26, R104, !PT ;  /* 0x000000681a687209 */ /* 0x000fe20007810000 */
[-C--:B------:R-:W-:Y:S01]  /*1c830*/  FFMA.FTZ R24, R173, R199.reuse, R24 ;  /* 0x000000c7ad187223 */ /* 0x080fe20000010018 */
[C---:B------:R-:W-:Y:S01]  /*1c840*/  IADD3 R173, R2.reuse, 0x31, RZ ;  /* 0x0000003102ad7810 */ /* 0x040fe20007ffe0ff */
[----:B------:R-:W4:Y:S01]  /*1c850*/  I2F R102, R102 ;  /* 0x0000006600667306 */ /* 0x000f220000201400 */
[CC--:B-1----:R-:W-:Y:S02]  /*1c860*/  FFMA.FTZ R30, R175.reuse, R199.reuse, R30 ;  /* 0x000000c7af1e7223 */ /* 0x0c2fe4000001001e */
[CC--:B------:R-:W-:Y:S02]  /*1c870*/  FFMA.FTZ R32, R175.reuse, R199.reuse, R32 ;  /* 0x000000c7af207223 */ /* 0x0c0fe40000010020 */
[CC--:B------:R-:W-:Y:S02]  /*1c880*/  FFMA.FTZ R34, R175.reuse, R199.reuse, R34 ;  /* 0x000000c7af227223 */ /* 0x0c0fe40000010022 */
[----:B------:R-:W-:Y:S01]  /*1c890*/  FFMA.FTZ R28, R175, R199, R28 ;  /* 0x000000c7af1c7223 */ /* 0x000fe2000001001c */
[----:B------:R-:W-:Y:S02]  /*1c8a0*/  IADD3 R175, R2, 0x38, RZ ;  /* 0x0000003802af7810 */ /* 0x000fe40007ffe0ff */
[----:B------:R-:W1:Y:S01]  /*1c8b0*/  I2F R174, R174 ;  /* 0x000000ae00ae7306 */ /* 0x000e620000201400 */
[----:B------:R-:W-:Y:S01]  /*1c8c0*/  FMNMX.FTZ R2, R4, R101, !PT ;  /* 0x0000006504027209 */ /* 0x000fe20007810000 */
[CC--:B--2---:R-:W-:Y:S03]  /*1c8d0*/  FFMA.FTZ R27, R176.reuse, R199.reuse, R27 ;  /* 0x000000c7b01b7223 */ /* 0x0c4fe6000001001b */
[----:B------:R-:W-:Y:S01]  /*1c8e0*/  FMNMX.FTZ R2, R5, R2, !PT ;  /* 0x0000000205027209 */ /* 0x000fe20007810000 */
[CC--:B------:R-:W-:Y:S01]  /*1c8f0*/  FFMA.FTZ R21, R176.reuse, R199.reuse, R21 ;  /* 0x000000c7b0157223 */ /* 0x0c0fe20000010015 */
[----:B------:R-:W-:Y:S01]  /*1c900*/  FMNMX.FTZ R104, R27, R104, !PT ;  /* 0x000000681b687209 */ /* 0x000fe20007810000 */
[-C--:B------:R-:W-:Y:S01]  /*1c910*/  FFMA.FTZ R25, R176, R199.reuse, R25 ;  /* 0x000000c7b0197223 */ /* 0x080fe20000010019 */
[----:B------:R-:W-:Y:S01]  /*1c920*/  FMNMX.FTZ R2, R16, R2, !PT ;  /* 0x0000000210027209 */ /* 0x000fe20007810000 */
[----:B------:R-:W2:Y:S01]  /*1c930*/  I2F R105, R105 ;  /* 0x0000006900697306 */ /* 0x000ea20000201400 */
[----:B------:R-:W-:Y:S01]  /*1c940*/  FMNMX.FTZ R104, R30, R104, !PT ;  /* 0x000000681e687209 */ /* 0x000fe20007810000 */
[-C--:B------:R-:W-:Y:S02]  /*1c950*/  FFMA.FTZ R23, R176, R199.reuse, R23 ;  /* 0x000000c7b0177223 */ /* 0x080fe40000010017 */
[CC--:B----4-:R-:W-:Y:S02]  /*1c960*/  FFMA.FTZ R49, R102.reuse, R199.reuse, R49 ;  /* 0x000000c766317223 */ /* 0x0d0fe40000010031 */
[CC--:B------:R-:W-:Y:S02]  /*1c970*/  FFMA.FTZ R51, R102.reuse, R199.reuse, R51 ;  /* 0x000000c766337223 */ /* 0x0c0fe40000010033 */
[CC--:B------:R-:W-:Y:S02]  /*1c980*/  FFMA.FTZ R47, R102.reuse, R199.reuse, R47 ;  /* 0x000000c7662f7223 */ /* 0x0c0fe4000001002f */
[----:B------:R-:W4:Y:S01]  /*1c990*/  I2F R103, R103 ;  /* 0x0000006700677306 */ /* 0x000f220000201400 */
[-C--:B------:R-:W-:Y:S01]  /*1c9a0*/  FFMA.FTZ R45, R102, R199.reuse, R45 ;  /* 0x000000c7662d7223 */ /* 0x080fe2000001002d */
[----:B------:R-:W-:Y:S01]  /*1c9b0*/  FMNMX.FTZ R102, R17, R2, !PT ;  /* 0x0000000211667209 */ /* 0x000fe20007810000 */
[----:B-1----:R-:W-:Y:S01]  /*1c9c0*/  FFMA.FTZ R31, R174, R199, R31 ;  /* 0x000000c7ae1f7223 */ /* 0x002fe2000001001f */
[----:B------:R-:W-:Y:S01]  /*1c9d0*/  FMNMX.FTZ R2, R8, R107, !PT ;  /* 0x0000006b08027209 */ /* 0x000fe20007810000 */
[-C--:B------:R-:W-:Y:S01]  /*1c9e0*/  FFMA.FTZ R33, R174, R199.reuse, R33 ;  /* 0x000000c7ae217223 */ /* 0x080fe20000010021 */
[----:B------:R-:W-:Y:S01]  /*1c9f0*/  FMNMX.FTZ R102, R20, R102, !PT ;  /* 0x0000006614667209 */ /* 0x000fe20007810000 */
[CC--:B------:R-:W-:Y:S01]  /*1ca00*/  FFMA.FTZ R29, R174.reuse, R199.reuse, R29 ;  /* 0x000000c7ae1d7223 */ /* 0x0c0fe2000001001d */
[----:B------:R-:W-:Y:S01]  /*1ca10*/  FMNMX.FTZ R104, R31, R104, !PT ;  /* 0x000000681f687209 */ /* 0x000fe20007810000 */
[-C--:B------:R-:W-:Y:S01]  /*1ca20*/  FFMA.FTZ R35, R174, R199.reuse, R35 ;  /* 0x000000c7ae237223 */ /* 0x080fe20000010023 */
[----:B------:R-:W-:Y:S01]  /*1ca30*/  FMNMX.FTZ R102, R21, R102, !PT ;  /* 0x0000006615667209 */ /* 0x000fe20007810000 */
[----:B------:R-:W1:Y:S01]  /*1ca40*/  I2F R3, R3 ;  /* 0x0000000300037306 */ /* 0x000e620000201400 */
[----:B------:R-:W-:Y:S02]  /*1ca50*/  FMNMX.FTZ R2, R9, R2, !PT ;  /* 0x0000000209027209 */ /* 0x000fe40007810000 */
[----:B------:R-:W-:Y:S01]  /*1ca60*/  FMNMX.FTZ R102, R32, R102, !PT ;  /* 0x0000006620667209 */ /* 0x000fe20007810000 */
[CC--:B--2---:R-:W-:Y:S01]  /*1ca70*/  FFMA.FTZ R42, R105.reuse, R199.reuse, R42 ;  /* 0x000000c7692a7223 */ /* 0x0c4fe2000001002a */
[----:B------:R-:W-:Y:S01]  /*1ca80*/  FMNMX.FTZ R2, R12, R2, !PT ;  /* 0x000000020c027209 */ /* 0x000fe20007810000 */
[-C--:B------:R-:W-:Y:S01]  /*1ca90*/  FFMA.FTZ R36, R105, R199.reuse, R36 ;  /* 0x000000c769247223 */ /* 0x080fe20000010024 */
[----:B------:R-:W-:Y:S01]  /*1caa0*/  FMNMX.FTZ R102, R33, R102, !PT ;  /* 0x0000006621667209 */ /* 0x000fe20007810000 */
[CC--:B------:R-:W-:Y:S01]  /*1cab0*/  FFMA.FTZ R40, R105.reuse, R199.reuse, R40 ;  /* 0x000000c769287223 */ /* 0x0c0fe20000010028 */
[----:B------:R-:W-:Y:S01]  /*1cac0*/  FMNMX.FTZ R104, R42, R104, !PT ;  /* 0x000000682a687209 */ /* 0x000fe20007810000 */
[----:B------:R-:W2:Y:S01]  /*1cad0*/  I2F R173, R173 ;  /* 0x000000ad00ad7306 */ /* 0x000ea20000201400 */
[----:B------:R-:W-:Y:S01]  /*1cae0*/  FMNMX.FTZ R102, R36, R102, !PT ;  /* 0x0000006624667209 */ /* 0x000fe20007810000 */
[-C--:B------:R-:W-:Y:S01]  /*1caf0*/  FFMA.FTZ R38, R105, R199.reuse, R38 ;  /* 0x000000c769267223 */ /* 0x080fe20000010026 */
[----:B------:R-:W-:Y:S01]  /*1cb00*/  FMNMX.FTZ R104, R43, R104, !PT ;  /* 0x000000682b687209 */ /* 0x000fe20007810000 */
[-C--:B----4-:R-:W-:Y:S01]  /*1cb10*/  FFMA.FTZ R46, R103, R199.reuse, R46 ;  /* 0x000000c7672e7223 */ /* 0x090fe2000001002e */
[----:B------:R-:W-:Y:S01]  /*1cb20*/  FMNMX.FTZ R102, R37, R102, !PT ;  /* 0x0000006625667209 */ /* 0x000fe20007810000 */
[-C--:B------:R-:W-:Y:S01]  /*1cb30*/  FFMA.FTZ R48, R103, R199.reuse, R48 ;  /* 0x000000c767307223 */ /* 0x080fe20000010030 */
[----:B------:R-:W-:Y:S01]  /*1cb40*/  FMNMX.FTZ R2, R13, R2, !PT ;  /* 0x000000020d027209 */ /* 0x000fe20007810000 */
[CC--:B------:R-:W-:Y:S01]  /*1cb50*/  FFMA.FTZ R44, R103.reuse, R199.reuse, R44 ;  /* 0x000000c7672c7223 */ /* 0x0c0fe2000001002c */
[----:B------:R-:W-:Y:S01]  /*1cb60*/  FMNMX.FTZ R104, R46, R104, !PT ;  /* 0x000000682e687209 */ /* 0x000fe20007810000 */
[----:B------:R-:W4:Y:S01]  /*1cb70*/  I2F R175, R175 ;  /* 0x000000af00af7306 */ /* 0x000f220000201400 */
[----:B------:R-:W-:Y:S01]  /*1cb80*/  FMNMX.FTZ R102, R48, R102, !PT ;  /* 0x0000006630667209 */ /* 0x000fe20007810000 */
[-C--:B------:R-:W-:Y:S01]  /*1cb90*/  FFMA.FTZ R50, R103, R199.reuse, R50 ;  /* 0x000000c767327223 */ /* 0x080fe20000010032 */
[----:B------:R-:W-:Y:S01]  /*1cba0*/  FMNMX.FTZ R104, R47, R104, !PT ;  /* 0x000000682f687209 */ /* 0x000fe20007810000 */
[CC--:B-1----:R-:W-:Y:S01]  /*1cbb0*/  FFMA.FTZ R58, R3.reuse, R199.reuse, R58 ;  /* 0x000000c7033a7223 */ /* 0x0c2fe2000001003a */
[----:B------:R-:W-:Y:S01]  /*1cbc0*/  FMNMX.FTZ R2, R24, R2, !PT ;  /* 0x0000000218027209 */ /* 0x000fe20007810000 */
[-C--:B------:R-:W-:Y:S01]  /*1cbd0*/  FFMA.FTZ R52, R3, R199.reuse, R52 ;  /* 0x000000c703347223 */ /* 0x080fe20000010034 */
[----:B------:R-:W-:Y:S01]  /*1cbe0*/  FMNMX.FTZ R102, R49, R102, !PT ;  /* 0x0000006631667209 */ /* 0x000fe20007810000 */
[-C--:B------:R-:W-:Y:S01]  /*1cbf0*/  FFMA.FTZ R54, R3, R199.reuse, R54 ;  /* 0x000000c703367223 */ /* 0x080fe20000010036 */
[----:B------:R-:W-:Y:S01]  /*1cc00*/  FMNMX.FTZ R104, R58, R104, !PT ;  /* 0x000000683a687209 */ /* 0x000fe20007810000 */
[----:B------:R-:W1:Y:S01]  /*1cc10*/  I2F R172, R172 ;  /* 0x000000ac00ac7306 */ /* 0x000e620000201400 */
[----:B------:R-:W-:Y:S01]  /*1cc20*/  FMNMX.FTZ R2, R25, R2, !PT ;  /* 0x0000000219027209 */ /* 0x000fe20007810000 */
[-C--:B------:R-:W-:Y:S01]  /*1cc30*/  FFMA.FTZ R56, R3, R199.reuse, R56 ;  /* 0x000000c703387223 */ /* 0x080fe20000010038 */
[----:B------:R-:W-:Y:S01]  /*1cc40*/  FMNMX.FTZ R3, R6, R106, !PT ;  /* 0x0000006a06037209 */ /* 0x000fe20007810000 */
[CC--:B--2---:R-:W-:Y:S01]  /*1cc50*/  FFMA.FTZ R59, R173.reuse, R199.reuse, R59 ;  /* 0x000000c7ad3b7223 */ /* 0x0c4fe2000001003b */
[----:B------:R-:W-:Y:S01]  /*1cc60*/  FMNMX.FTZ R102, R52, R102, !PT ;  /* 0x0000006634667209 */ /* 0x000fe20007810000 */
[----:B------:R-:W-:Y:S01]  /*1cc70*/  FFMA.FTZ R53, R173, R199, R53 ;  /* 0x000000c7ad357223 */ /* 0x000fe20000010035 */
[----:B------:R-:W-:Y:S01]  /*1cc80*/  FMNMX.FTZ R3, R7, R3, !PT ;  /* 0x0000000307037209 */ /* 0x000fe20007810000 */
[-C--:B------:R-:W-:Y:S01]  /*1cc90*/  FFMA.FTZ R57, R173, R199.reuse, R57 ;  /* 0x000000c7ad397223 */ /* 0x080fe20000010039 */
[----:B------:R-:W-:Y:S01]  /*1cca0*/  FMNMX.FTZ R104, R59, R104, !PT ;  /* 0x000000683b687209 */ /* 0x000fe20007810000 */
[----:B------:R-:W-:Y:S01]  /*1ccb0*/  FFMA.FTZ R55, R173, R199, R55 ;  /* 0x000000c7ad377223 */ /* 0x000fe20000010037 */
[----:B------:R-:W-:Y:S02]  /*1ccc0*/  FMNMX.FTZ R3, R18, R3, !PT ;  /* 0x0000000312037209 */ /* 0x000fe40007810000 */
[----:B------:R-:W-:Y:S01]  /*1ccd0*/  FMNMX.FTZ R2, R28, R2, !PT ;  /* 0x000000021c027209 */ /* 0x000fe20007810000 */
[----:B----4-:R-:W-:Y:S01]  /*1cce0*/  FFMA.FTZ R62, R175, R199, R62 ;  /* 0x000000c7af3e7223 */ /* 0x010fe2000001003e */
[----:B------:R-:W-:Y:S01]  /*1ccf0*/  FMNMX.FTZ R3, R19, R3, !PT ;  /* 0x0000000313037209 */ /* 0x000fe20007810000 */
[-C--:B------:R-:W-:Y:S01]  /*1cd00*/  FFMA.FTZ R64, R175, R199.reuse, R64 ;  /* 0x000000c7af407223 */ /* 0x080fe20000010040 */
[----:B------:R-:W-:Y:S01]  /*1cd10*/  FMNMX.FTZ R102, R53, R102, !PT ;  /* 0x0000006635667209 */ /* 0x000fe20007810000 */
[C---:B------:R-:W-:Y:S01]  /*1cd20*/  FFMA.FTZ R60, R175.reuse, R199, R60 ;  /* 0x000000c7af3c7223 */ /* 0x040fe2000001003c */
[----:B------:R-:W-:Y:S01]  /*1cd30*/  FMNMX.FTZ R3, R22, R3, !PT ;  /* 0x0000000316037209 */ /* 0x000fe20007810000 */
[----:B------:R-:W-:Y:S01]  /*1cd40*/  FFMA.FTZ R66, R175, R199, R66 ;  /* 0x000000c7af427223 */ /* 0x000fe20000010042 */
[----:B------:R-:W-:Y:S02]  /*1cd50*/  FMNMX.FTZ R104, R62, R104, !PT ;  /* 0x000000683e687209 */ /* 0x000fe40007810000 */
[----:B------:R-:W-:Y:S01]  /*1cd60*/  FMNMX.FTZ R3, R23, R3, !PT ;  /* 0x0000000317037209 */ /* 0x000fe20007810000 */
[CC--:B-1----:R-:W-:Y:S01]  /*1cd70*/  FFMA.FTZ R63, R172.reuse, R199.reuse, R63 ;  /* 0x000000c7ac3f7223 */ /* 0x0c2fe2000001003f */
[----:B------:R-:W-:Y:S01]  /*1cd80*/  FMNMX.FTZ R2, R29, R2, !PT ;  /* 0x000000021d027209 */ /* 0x000fe20007810000 */
[----:B------:R-:W-:Y:S01]  /*1cd90*/  FFMA.FTZ R65, R172, R199, R65 ;  /* 0x000000c7ac417223 */ /* 0x000fe20000010041 */
[----:B------:R-:W-:Y:S01]  /*1cda0*/  FMNMX.FTZ R3, R34, R3, !PT ;  /* 0x0000000322037209 */ /* 0x000fe20007810000 */
[CC--:B------:R-:W-:Y:S01]  /*1cdb0*/  FFMA.FTZ R61, R172.reuse, R199.reuse, R61 ;  /* 0x000000c7ac3d7223 */ /* 0x0c0fe2000001003d */
[----:B------:R-:W-:Y:S01]  /*1cdc0*/  FMNMX.FTZ R104, R63, R104, !PT ;  /* 0x000000683f687209 */ /* 0x000fe20007810000 */
[----:B------:R-:W-:Y:S01]  /*1cdd0*/  FFMA.FTZ R67, R172, R199, R67 ;  /* 0x000000c7ac437223 */ /* 0x000fe20000010043 */
        /* <DEDUP_REMOVED lines=22> */
[----:B------:R-:W2:Y:S08]  /*1cf40*/  SHFL.BFLY PT, R173, R105, 0x2, 0x1f ;  /* 0x0c401f0069ad7f89 */ /* 0x000eb000000e0000 */
[----:B------:R-:W4:Y:S01]  /*1cf50*/  SHFL.BFLY PT, R102, R2, 0x2, 0x1f ;  /* 0x0c401f0002667f89 */ /* 0x000f2200000e0000 */
[----:B-1----:R-:W-:Y:S07]  /*1cf60*/  FMNMX.FTZ R104, R104, R103, !PT ;  /* 0x0000006768687209 */ /* 0x002fee0007810000 */
[----:B------:R-:W1:Y:S01]  /*1cf70*/  SHFL.BFLY PT, R172, R3, 0x2, 0x1f ;  /* 0x0c401f0003ac7f89 */ /* 0x000e6200000e0000 */
[----:B------:R-:W-:Y:S02]  /*1cf80*/  FSETP.NEU.FTZ.AND P0, PT, R104, -INF , PT ;  /* 0xff8000006800780b */ /* 0x000fe40003f1d000 */
[----:B--2---:R-:W-:Y:S05]  /*1cf90*/  FMNMX.FTZ R105, R105, R173, !PT ;  /* 0x000000ad69697209 */ /* 0x004fea0007810000 */
[----:B------:R-:W2:Y:S01]  /*1cfa0*/  SHFL.BFLY PT, R173, R105, 0x1, 0x1f ;  /* 0x0c201f0069ad7f89 */ /* 0x000ea200000e0000 */
[----:B----4-:R-:W-:Y:S01]  /*1cfb0*/  FMNMX.FTZ R102, R2, R102, !PT ;  /* 0x0000006602667209 */ /* 0x010fe20007810000 */
[----:B------:R-:W-:Y:S01]  /*1cfc0*/  FADD.FTZ R2, -R104, R100 ;  /* 0x0000006468027221 */ /* 0x000fe20000010100 */
[----:B-1----:R-:W-:Y:S05]  /*1cfd0*/  FMNMX.FTZ R3, R3, R172, !PT ;  /* 0x000000ac03037209 */ /* 0x002fea0007810000 */
[----:B------:R-:W1:Y:S01]  /*1cfe0*/  SHFL.BFLY PT, R172, R102, 0x1, 0x1f ;  /* 0x0c201f0066ac7f89 */ /* 0x000e6200000e0000 */
[----:B---3--:R-:W-:Y:S04]  /*1cff0*/  FMUL.FTZ R2, R0, R2 ;  /* 0x0000000200027220 */ /* 0x008fe80000410000 */
[----:B------:R-:W3:Y:S03]  /*1d000*/  MUFU.EX2 R100, R2 ;  /* 0x0000000200647308 */ /* 0x000ee60000000800 */
[----:B------:R-:W4:Y:S01]  /*1d010*/  SHFL.BFLY PT, R174, R3, 0x1, 0x1f ;  /* 0x0c201f0003ae7f89 */ /* 0x000f2200000e0000 */
[----:B--2---:R-:W-:Y:S02]  /*1d020*/  FMNMX.FTZ R105, R105, R173, !PT ;  /* 0x000000ad69697209 */ /* 0x004fe40007810000 */
[----:B-1----:R-:W-:Y:S01]  /*1d030*/  FMNMX.FTZ R102, R102, R172, !PT ;  /* 0x000000ac66667209 */ /* 0x002fe20007810000 */
[C---:B---3--:R-:W-:Y:S02]  /*1d040*/  FMUL.FTZ R74, R100.reuse, R74 ;  /* 0x0000004a644a7220 */ /* 0x048fe40000410000 */
[C---:B------:R-:W-:Y:S01]  /*1d050*/  FMUL.FTZ R75, R100.reuse, R75 ;  /* 0x0000004b644b7220 */ /* 0x040fe20000410000 */
[----:B----4-:R-:W-:Y:S01]  /*1d060*/  FMNMX.FTZ R103, R3, R174, !PT ;  /* 0x000000ae03677209 */ /* 0x010fe20007810000 */
[----:B------:R-:W-:Y:S02]  /*1d070*/  FADD.FTZ R2, -R105, R101 ;  /* 0x0000006569027221 */ /* 0x000fe40000010100 */
[----:B------:R-:W-:Y:S02]  /*1d080*/  FMUL.FTZ R78, R100, R78 ;  /* 0x0000004e644e7220 */ /* 0x000fe40000410000 */
[C---:B------:R-:W-:Y:S02]  /*1d090*/  FMUL.FTZ R3, R0.reuse, R2 ;  /* 0x0000000200037220 */ /* 0x040fe40000410000 */
[----:B------:R-:W-:Y:S02]  /*1d0a0*/  FADD.FTZ R2, -R103, R106 ;  /* 0x0000006a67027221 */ /* 0x000fe40000010100 */
[C---:B------:R-:W-:Y:S02]  /*1d0b0*/  FMUL.FTZ R106, R0.reuse, R104 ;  /* 0x00000068006a7220 */ /* 0x040fe40000410000 */
[----:B------:R-:W-:Y:S01]  /*1d0c0*/  FMUL.FTZ R2, R0, R2 ;  /* 0x0000000200027220 */ /* 0x000fe20000410000 */
[----:B------:R-:W1:Y:S01]  /*1d0d0*/  MUFU.EX2 R3, R3 ;  /* 0x0000000300037308 */ /* 0x000e620000000800 */
[----:B------:R-:W-:Y:S01]  /*1d0e0*/  FMUL.FTZ R79, R100, R79 ;  /* 0x0000004f644f7220 */ /* 0x000fe20000410000 */
[----:B------:R-:W-:Y:S01]  /*1d0f0*/  FSEL R106, R106, RZ, P0 ;  /* 0x000000ff6a6a7208 */ /* 0x000fe20000000000 */
[C---:B------:R-:W-:Y:S01]  /*1d100*/  FMUL.FTZ R90, R100.reuse, R90 ;  /* 0x0000005a645a7220 */ /* 0x040fe20000410000 */
[----:B------:R-:W-:Y:S01]  /*1d110*/  FSETP.NEU.FTZ.AND P0, PT, R105, -INF , PT ;  /* 0xff8000006900780b */ /* 0x000fe20003f1d000 */
[----:B------:R-:W-:Y:S02]  /*1d120*/  FMUL.FTZ R91, R100, R91 ;  /* 0x0000005b645b7220 */ /* 0x000fe40000410000 */
[-CC-:B------:R-:W-:Y:S02]  /*1d130*/  FFMA.FTZ R10, R10, R0.reuse, -R106.reuse ;  /* 0x000000000a0a7223 */ /* 0x180fe4000001086a */
[-CC-:B------:R-:W-:Y:S01]  /*1d140*/  FFMA.FTZ R14, R14, R0.reuse, -R106.reuse ;  /* 0x000000000e0e7223 */ /* 0x180fe2000001086a */
[----:B------:R2:W3:Y:S01]  /*1d150*/  MUFU.EX2 R101, R2 ;  /* 0x0000000200657308 */ /* 0x0004e20000000800 */
[-CC-:B------:R-:W-:Y:S02]  /*1d160*/  FFMA.FTZ R11, R11, R0.reuse, -R106.reuse ;  /* 0x000000000b0b7223 */ /* 0x180fe4000001086a */
[-CC-:B------:R-:W-:Y:S02]  /*1d170*/  FFMA.FTZ R15, R15, R0.reuse, -R106.reuse ;  /* 0x000000000f0f7223 */ /* 0x180fe4000001086a */
[-CC-:B------:R-:W-:Y:S02]  /*1d180*/  FFMA.FTZ R26, R26, R0.reuse, -R106.reuse ;  /* 0x000000001a1a7223 */ /* 0x180fe4000001086a */
[-CC-:B------:R-:W-:Y:S02]  /*1d190*/  FFMA.FTZ R208, R30, R0.reuse, -R106.reuse ;  /* 0x000000001ed07223 */ /* 0x180fe4000001086a */
[-CC-:B------:R-:W-:Y:S01]  /*1d1a0*/  FFMA.FTZ R211, R31, R0.reuse, -R106.reuse ;  /* 0x000000001fd37223 */ /* 0x180fe2000001086a */
[----:B------:R4:W-:Y:S01]  /*1d1b0*/  MUFU.EX2 R174, R10 ;  /* 0x0000000a00ae7308 */ /* 0x0009e20000000800 */
        /* <DEDUP_REMOVED lines=8> */
[----:B--2---:R-:W-:Y:S02]  /*1d240*/  FADD.FTZ R2, -R102, R107 ;  /* 0x0000006b66027221 */ /* 0x004fe40000010100 */
[----:B------:R-:W-:Y:S02]  /*1d250*/  FMUL.FTZ R107, R0, R105 ;  /* 0x00000069006b7220 */ /* 0x000fe40000410000 */
[----:B------:R-:W-:Y:S01]  /*1d260*/  FFMA.FTZ R246, R63, R0, -R106 ;  /* 0x000000003ff67223 */ /* 0x000fe2000001086a */
[----:B------:R-:W-:Y:S01]  /*1d270*/  MUFU.EX2 R172, R11 ;  /* 0x0000000b00ac7308 */ /* 0x000fe20000000800 */
[C---:B------:R-:W-:Y:S01]  /*1d280*/  FMUL.FTZ R62, R100.reuse, R114 ;  /* 0x00000072643e7220 */ /* 0x040fe20000410000 */
[----:B------:R-:W-:Y:S01]  /*1d290*/  FSEL R107, R107, RZ, P0 ;  /* 0x000000ff6b6b7208 */ /* 0x000fe20000000000 */
[----:B------:R-:W-:Y:S01]  /*1d2a0*/  FMUL.FTZ R63, R100, R115 ;  /* 0x00000073643f7220 */ /* 0x000fe20000410000 */
[----:B------:R-:W-:Y:S01]  /*1d2b0*/  FSETP.NEU.FTZ.AND P0, PT, R103, -INF , PT ;  /* 0xff8000006700780b */ /* 0x000fe20003f1d000 */
[----:B----4-:R-:W-:Y:S02]  /*1d2c0*/  FMUL.FTZ R10, R0, R103 ;  /* 0x00000067000a7220 */ /* 0x010fe40000410000 */
[-CC-:B------:R-:W-:Y:S02]  /*1d2d0*/  FFMA.FTZ R4, R4, R0.reuse, -R107.reuse ;  /* 0x0000000004047223 */ /* 0x180fe4000001086b */
[-CC-:B------:R-:W-:Y:S01]  /*1d2e0*/  FFMA.FTZ R5, R5, R0.reuse, -R107.reuse ;  /* 0x0000000005057223 */ /* 0x180fe2000001086b */
[----:B------:R-:W-:Y:S01]  /*1d2f0*/  FSEL R10, R10, RZ, P0 ;  /* 0x000000ff0a0a7208 */ /* 0x000fe20000000000 */
[----:B------:R2:W-:Y:S01]  /*1d300*/  MUFU.EX2 R178, R4 ;  /* 0x0000000400b27308 */ /* 0x0005e20000000800 */
[----:B------:R-:W-:Y:S01]  /*1d310*/  FSETP.NEU.FTZ.AND P0, PT, R102, -INF , PT ;  /* 0xff8000006600780b */ /* 0x000fe20003f1d000 */
[-CC-:B------:R-:W-:Y:S02]  /*1d320*/  FFMA.FTZ R16, R16, R0.reuse, -R107.reuse ;  /* 0x0000000010107223 */ /* 0x180fe4000001086b */
[-CC-:B------:R-:W-:Y:S02]  /*1d330*/  FFMA.FTZ R7, R7, R0.reuse, -R10.reuse ;  /* 0x0000000007077223 */ /* 0x180fe4000001080a */
[-CC-:B------:R-:W-:Y:S02]  /*1d340*/  FFMA.FTZ R6, R6, R0.reuse, -R10.reuse ;  /* 0x0000000006067223 */ /* 0x180fe4000001080a */
[-CC-:B------:R-:W-:Y:S02]  /*1d350*/  FFMA.FTZ R18, R18, R0.reuse, -R10.reuse ;  /* 0x0000000012127223 */ /* 0x180fe4000001080a */
[----:B------:R4:W-:Y:S01]  /*1d360*/  MUFU.EX2 R177, R7 ;  /* 0x0000000700b17308 */ /* 0x0009e20000000800 */
[----:B------:R-:W-:Y:S02]  /*1d370*/  FFMA.FTZ R19, R19, R0, -R10 ;  /* 0x0000000013137223 */ /* 0x000fe4000001080a */
[----:B-----5:R-:W-:Y:S02]  /*1d380*/  FMUL.FTZ R14, R100, R162 ;  /* 0x000000a2640e7220 */ /* 0x020fe40000410000 */
[----:B------:R-:W-:Y:S02]  /*1d390*/  FMUL.FTZ R2, R0, R2 ;  /* 0x0000000200027220 */ /* 0x000fe40000410000 */
[-CC-:B------:R-:W-:Y:S02]  /*1d3a0*/  FFMA.FTZ R17, R17, R0.reuse, -R107.reuse ;  /* 0x0000000011117223 */ /* 0x180fe4000001086b */
[-CC-:B------:R-:W-:Y:S01]  /*1d3b0*/  FFMA.FTZ R206, R32, R0.reuse, -R107.reuse ;  /* 0x0000000020ce7223 */ /* 0x180fe2000001086b */
[----:B------:R5:W-:Y:S01]  /*1d3c0*/  MUFU.EX2 R173, R5 ;  /* 0x0000000500ad7308 */ /* 0x000be20000000800 */
[-CC-:B------:R-:W-:Y:S02]  /*1d3d0*/  FFMA.FTZ R210, R33, R0.reuse, -R107.reuse ;  /* 0x0000000021d27223 */ /* 0x180fe4000001086b */
[--C-:B------:R-:W-:Y:S02]  /*1d3e0*/  FFMA.FTZ R213, R36, R0, -R107.reuse ;  /* 0x0000000024d57223 */ /* 0x100fe4000001086b */
[----:B--2---:R-:W-:Y:S02]  /*1d3f0*/  FMUL.FTZ R4, R0, R102 ;  /* 0x0000006600047220 */ /* 0x004fe40000410000 */
[-CC-:B------:R-:W-:Y:S02]  /*1d400*/  FFMA.FTZ R216, R37, R0.reuse, -R107.reuse ;  /* 0x0000000025d87223 */ /* 0x180fe4000001086b */
[-CC-:B------:R-:W-:Y:S01]  /*1d410*/  FFMA.FTZ R224, R48, R0.reuse, -R107.reuse ;  /* 0x0000000030e07223 */ /* 0x180fe2000001086b */
[----:B------:R-:W-:Y:S01]  /*1d420*/  FSEL R4, R4, RZ, P0 ;  /* 0x000000ff04047208 */ /* 0x000fe20000000000 */
[----:B------:R2:W-:Y:S01]  /*1d430*/  MUFU.EX2 R186, R6 ;  /* 0x0000000600ba7308 */ /* 0x0005e20000000800 */
[-CC-:B------:R-:W-:Y:S01]  /*1d440*/  FFMA.FTZ R227, R49, R0.reuse, -R107.reuse ;  /* 0x0000000031e37223 */ /* 0x180fe2000001086b */
[----:B----4-:R-:W4:Y:S02]  /*1d450*/  LDL.LU R7, [R1+0x140] ;  /* 0x0001400001077983 */ /* 0x010f240000300800 */
[-CC-:B------:R-:W-:Y:S02]  /*1d460*/  FFMA.FTZ R8, R8, R0.reuse, -R4.reuse ;  /* 0x0000000008087223 */ /* 0x180fe40000010804 */
[-C--:B------:R-:W-:Y:S01]  /*1d470*/  FFMA.FTZ R9, R9, R0.reuse, -R4 ;  /* 0x0000000009097223 */ /* 0x080fe20000010804 */
[----:B------:R-:W4:Y:S01]  /*1d480*/  LDL R162, [R1+0x148] ;  /* 0x0001480001a27983 */ /* 0x000f220000100800 */
[-CC-:B------:R-:W-:Y:S02]  /*1d490*/  FFMA.FTZ R236, R52, R0.reuse, -R107.reuse ;  /* 0x0000000034ec7223 */ /* 0x180fe4000001086b */
[----:B------:R1:W-:Y:S01]  /*1d4a0*/  MUFU.EX2 R184, R8 ;  /* 0x0000000800b87308 */ /* 0x0003e20000000800 */
[-CC-:B------:R-:W-:Y:S02]  /*1d4b0*/  FFMA.FTZ R239, R53, R0.reuse, -R107.reuse ;  /* 0x0000000035ef7223 */ /* 0x180fe4000001086b */
[-C--:B-----5:R-:W-:Y:S02]  /*1d4c0*/  FFMA.FTZ R5, R27, R0.reuse, -R106 ;  /* 0x000000001b057223 */ /* 0x0a0fe4000001086a */
[-CC-:B------:R-:W-:Y:S02]  /*1d4d0*/  FFMA.FTZ R241, R64, R0.reuse, -R107.reuse ;  /* 0x0000000040f17223 */ /* 0x180fe4000001086b */
[-CC-:B------:R-:W-:Y:S02]  /*1d4e0*/  FFMA.FTZ R242, R65, R0.reuse, -R107.reuse ;  /* 0x0000000041f27223 */ /* 0x180fe4000001086b */
[-C--:B------:R-:W-:Y:S01]  /*1d4f0*/  FFMA.FTZ R12, R12, R0.reuse, -R4 ;  /* 0x000000000c0c7223 */ /* 0x080fe20000010804 */
[----:B------:R5:W-:Y:S01]  /*1d500*/  MUFU.EX2 R188, R16 ;  /* 0x0000001000bc7308 */ /* 0x000be20000000800 */
[-CC-:B------:R-:W-:Y:S02]  /*1d510*/  FFMA.FTZ R189, R22, R0.reuse, -R10.reuse ;  /* 0x0000000016bd7223 */ /* 0x180fe4000001080a */
[-CC-:B------:R-:W-:Y:S02]  /*1d520*/  FFMA.FTZ R191, R23, R0.reuse, -R10.reuse ;  /* 0x0000000017bf7223 */ /* 0x180fe4000001080a */
[-CC-:B--2---:R-:W-:Y:S02]  /*1d530*/  FFMA.FTZ R6, R20, R0.reuse, -R107.reuse ;  /* 0x0000000014067223 */ /* 0x184fe4000001086b */
[-CC-:B------:R-:W-:Y:S02]  /*1d540*/  FFMA.FTZ R207, R34, R0.reuse, -R10.reuse ;  /* 0x0000000022cf7223 */ /* 0x180fe4000001080a */
[-CC-:B------:R-:W-:Y:S01]  /*1d550*/  FFMA.FTZ R209, R35, R0.reuse, -R10.reuse ;  /* 0x0000000023d17223 */ /* 0x180fe2000001080a */
[----:B------:R-:W-:Y:S01]  /*1d560*/  MUFU.EX2 R176, R9 ;  /* 0x0000000900b07308 */ /* 0x000fe20000000800 */
[-CC-:B------:R-:W-:Y:S02]  /*1d570*/  FFMA.FTZ R214, R38, R0.reuse, -R10.reuse ;  /* 0x0000000026d67223 */ /* 0x180fe4000001080a */
[-CC-:B------:R-:W-:Y:S02]  /*1d580*/  FFMA.FTZ R218, R39, R0.reuse, -R10.reuse ;  /* 0x0000000027da7223 */ /* 0x180fe4000001080a */
[-C--:B-1----:R-:W-:Y:S02]  /*1d590*/  FFMA.FTZ R8, R21, R0.reuse, -R107 ;  /* 0x0000000015087223 */ /* 0x082fe4000001086b */
[-CC-:B------:R-:W-:Y:S02]  /*1d5a0*/  FFMA.FTZ R221, R50, R0.reuse, -R10.reuse ;  /* 0x0000000032dd7223 */ /* 0x180fe4000001080a */
[-CC-:B------:R-:W-:Y:S01]  /*1d5b0*/  FFMA.FTZ R226, R51, R0.reuse, -R10.reuse ;  /* 0x0000000033e27223 */ /* 0x180fe2000001080a */
[----:B------:R3:W-:Y:S01]  /*1d5c0*/  MUFU.EX2 R185, R18 ;  /* 0x0000001200b97308 */ /* 0x0007e20000000800 */
[-CC-:B------:R-:W-:Y:S02]  /*1d5d0*/  FFMA.FTZ R234, R54, R0.reuse, -R10.reuse ;  /* 0x0000000036ea7223 */ /* 0x180fe4000001080a */
[-CC-:B------:R-:W-:Y:S02]  /*1d5e0*/  FFMA.FTZ R235, R55, R0.reuse, -R10.reuse ;  /* 0x0000000037eb7223 */ /* 0x180fe4000001080a */
[-CC-:B------:R-:W-:Y:S02]  /*1d5f0*/  FFMA.FTZ R247, R66, R0.reuse, -R10.reuse ;  /* 0x0000000042f77223 */ /* 0x180fe4000001080a */
[-C--:B------:R-:W-:Y:S02]  /*1d600*/  FFMA.FTZ R248, R67, R0.reuse, -R10 ;  /* 0x0000000043f87223 */ /* 0x080fe4000001080a */
        /* <DEDUP_REMOVED lines=15> */
[----:B------:R-:W-:Y:S02]  /*1d700*/  FFMA.FTZ R245, R61, R0, -R4 ;  /* 0x000000003df57223 */ /* 0x000fe40000010804 */
[----:B-----5:R-:W-:Y:S02]  /*1d710*/  FMUL.FTZ R16, R3, R156 ;  /* 0x0000009c03107220 */ /* 0x020fe40000410000 */
[C---:B---3--:R-:W-:Y:S02]  /*1d720*/  FMUL.FTZ R18, R101.reuse, R158 ;  /* 0x0000009e65127220 */ /* 0x048fe40000410000 */
[C---:B-1----:R-:W-:Y:S01]  /*1d730*/  FMUL.FTZ R19, R101.reuse, R159 ;  /* 0x0000009f65137220 */ /* 0x042fe20000410000 */
[----:B------:R1:W-:Y:S01]  /*1d740*/  MUFU.EX2 R182, R17 ;  /* 0x0000001100b67308 */ /* 0x0003e20000000800 */
[C---:B------:R-:W-:Y:S02]  /*1d750*/  FMUL.FTZ R10, R100.reuse, R166 ;  /* 0x000000a6640a7220 */ /* 0x040fe40000410000 */
[C---:B------:R-:W-:Y:S02]  /*1d760*/  FMUL.FTZ R11, R100.reuse, R167 ;  /* 0x000000a7640b7220 */ /* 0x040fe40000410000 */
[C---:B--2---:R-:W-:Y:S02]  /*1d770*/  FMUL.FTZ R15, R100.reuse, R163 ;  /* 0x000000a3640f7220 */ /* 0x044fe40000410000 */
        /* <DEDUP_REMOVED lines=13> */
[----:B------:R-:W-:Y:S01]  /*1d850*/  FMUL.FTZ R95, R100, R95 ;  /* 0x0000005f645f7220 */ /* 0x000fe20000410000 */
[----:B------:R3:W-:Y:S01]  /*1d860*/  MUFU.EX2 R130, R5 ;  /* 0x0000000500827308 */ /* 0x0007e20000000800 */
[----:B------:R-:W-:Y:S02]  /*1d870*/  FMUL.FTZ R22, R101, R154 ;  /* 0x0000009a65167220 */ /* 0x000fe40000410000 */
[----:B------:R-:W-:Y:S02]  /*1d880*/  FMUL.FTZ R4, R3, R168 ;  /* 0x000000a803047220 */ /* 0x000fe40000410000 */
[C---:B------:R-:W-:Y:S02]  /*1d890*/  FMUL.FTZ R35, R101.reuse, R143 ;  /* 0x0000008f65237220 */ /* 0x040fe40000410000 */
[C---:B------:R-:W-:Y:S02]  /*1d8a0*/  FMUL.FTZ R34, R101.reuse, R142 ;  /* 0x0000008e65227220 */ /* 0x040fe40000410000 */
[----:B------:R-:W-:Y:S01]  /*1d8b0*/  FMUL.FTZ R39, R101, R139 ;  /* 0x0000008b65277220 */ /* 0x000fe20000410000 */
[----:B------:R-:W-:Y:S01]  /*1d8c0*/  MUFU.EX2 R180, R12 ;  /* 0x0000000c00b47308 */ /* 0x000fe20000000800 */
[C---:B------:R-:W-:Y:S02]  /*1d8d0*/  FMUL.FTZ R52, R3.reuse, R120 ;  /* 0x0000007803347220 */ /* 0x040fe40000410000 */
[----:B------:R-:W-:Y:S02]  /*1d8e0*/  IMAD.SHL.U32 R146, R212, 0x2, RZ ;  /* 0x00000002d4927824 */ /* 0x000fe400078e00ff */
[C---:B------:R-:W-:Y:S02]  /*1d8f0*/  FMUL.FTZ R36, R3.reuse, R136 ;  /* 0x0000008803247220 */ /* 0x040fe40000410000 */
[C---:B------:R-:W-:Y:S02]  /*1d900*/  FMUL.FTZ R37, R3.reuse, R137 ;  /* 0x0000008903257220 */ /* 0x040fe40000410000 */
[C---:B------:R-:W-:Y:S01]  /*1d910*/  FMUL.FTZ R32, R3.reuse, R140 ;  /* 0x0000008c03207220 */ /* 0x040fe20000410000 */
[----:B------:R5:W-:Y:S01]  /*1d920*/  MUFU.EX2 R120, R6 ;  /* 0x0000000600787308 */ /* 0x000be20000000800 */
[C---:B------:R-:W-:Y:S02]  /*1d930*/  FMUL.FTZ R33, R3.reuse, R141 ;  /* 0x0000008d03217220 */ /* 0x040fe40000410000 */
[C---:B-1----:R-:W-:Y:S02]  /*1d940*/  FMUL.FTZ R17, R3.reuse, R157 ;  /* 0x0000009d03117220 */ /* 0x042fe40000410000 */
[C---:B---3--:R-:W-:Y:S02]  /*1d950*/  FMUL.FTZ R5, R3.reuse, R169 ;  /* 0x000000a903057220 */ /* 0x048fe40000410000 */
        /* <DEDUP_REMOVED lines=17> */
[----:B------:R-:W-:Y:S02]  /*1da70*/  FMUL.FTZ R97, R3, R97 ;  /* 0x0000006103617220 */ /* 0x000fe40000410000 */
[C---:B------:R-:W-:Y:S02]  /*1da80*/  FMUL.FTZ R55, R101.reuse, R123 ;  /* 0x0000007b65377220 */ /* 0x040fe40000410000 */
[C---:B------:R-:W-:Y:S01]  /*1da90*/  FMUL.FTZ R66, R101.reuse, R110 ;  /* 0x0000006e65427220 */ /* 0x040fe20000410000 */
[----:B------:R3:W-:Y:S01]  /*1daa0*/  MUFU.EX2 R123, R208 ;  /* 0x000000d0007b7308 */ /* 0x0007e20000000800 */
[C---:B------:R-:W-:Y:S02]  /*1dab0*/  FMUL.FTZ R67, R101.reuse, R111 ;  /* 0x0000006f65437220 */ /* 0x040fe40000410000 */
[C---:B--2---:R-:W-:Y:S02]  /*1dac0*/  FMUL.FTZ R40, R2.reuse, R132 ;  /* 0x0000008402287220 */ /* 0x044fe40000410000 */
[C---:B------:R-:W-:Y:S02]  /*1dad0*/  FMUL.FTZ R23, R101.reuse, R155 ;  /* 0x0000009b65177220 */ /* 0x040fe40000410000 */
[C---:B------:R-:W-:Y:S02]  /*1dae0*/  FMUL.FTZ R54, R101.reuse, R122 ;  /* 0x0000007a65367220 */ /* 0x040fe40000410000 */
[C---:B-----5:R-:W-:Y:S01]  /*1daf0*/  FMUL.FTZ R6, R101.reuse, R170 ;  /* 0x000000aa65067220 */ /* 0x060fe20000410000 */
        /* <DEDUP_REMOVED lines=24> */
[----:B-1----:R-:W-:Y:S01]  /*1dc80*/  F2FP.BF16.PACK_AB R145, R118, R119 ;  /* 0x000000777691723e */ /* 0x002fe200000010ff */
[C---:B------:R-:W-:Y:S02]  /*1dc90*/  FMUL.FTZ R12, R2.reuse, R160 ;  /* 0x000000a0020c7220 */ /* 0x040fe40000410000 */
[C---:B------:R-:W-:Y:S02]  /*1dca0*/  FMUL.FTZ R57, R2.reuse, R117 ;  /* 0x0000007502397220 */ /* 0x040fe40000410000 */
[----:B------:R-:W-:Y:S01]  /*1dcb0*/  MUFU.EX2 R117, R207 ;  /* 0x000000cf00757308 */ /* 0x000fe20000000800 */
        /* <DEDUP_REMOVED lines=9> */
[----:B----4-:R-:W-:Y:S01]  /*1dd50*/  FFMA.FTZ R106, R100, R7, R174 ;  /* 0x00000007646a7223 */ /* 0x010fe200000100ae */
[----:B------:R-:W-:Y:S01]  /*1dd60*/  F2FP.BF16.PACK_AB R174, R172, R174 ;  /* 0x000000aeacae723e */ /* 0x000fe200000010ff */
[----:B------:R-:W2:Y:S01]  /*1dd70*/  LDL.LU R7, [R1+0x130] ;  /* 0x0001300001077983 */ /* 0x000ea20000300800 */
[----:B------:R-:W-:Y:S03]  /*1dd80*/  IMAD.WIDE.U32 R166, R162, -0x326172a9, RZ ;  /* 0xcd9e8d57a2a67825 */ /* 0x000fe600078e00ff */
[----:B------:R-:W4:Y:S01]  /*1dd90*/  LDL.64 R114, [R1+0x128] ;  /* 0x0001280001727983 */ /* 0x000f220000100a00 */
[----:B------:R-:W-:Y:S02]  /*1dda0*/  FADD.FTZ R106, R172, R106 ;  /* 0x0000006aac6a7221 */ /* 0x000fe40000010000 */
[----:B------:R-:W-:Y:S03]  /*1ddb0*/  IMAD.MOV.U32 R152, RZ, RZ, R162 ;  /* 0x000000ffff987224 */ /* 0x000fe600078e00a2 */
[----:B------:R-:W5:Y:S01]  /*1ddc0*/  LDL R0, [R1+0x1a4] ;  /* 0x0001a40001007983 */ /* 0x000f620000100800 */
[----:B------:R-:W-:Y:S01]  /*1ddd0*/  FADD.FTZ R106, R187, R106 ;  /* 0x0000006abb6a7221 */ /* 0x000fe20000010000 */
[----:B------:R-:W-:Y:S02]  /*1dde0*/  F2FP.BF16.PACK_AB R187, R183, R187 ;  /* 0x000000bbb7bb723e */ /* 0x000fe400000010ff */
[----:B------:R-:W5:Y:S04]  /*1ddf0*/  LDL R156, [R1+0x16c] ;  /* 0x00016c00019c7983 */ /* 0x000f680000100800 */
[----:B------:R-:W5:Y:S04]  /*1de00*/  LDL.LU R9, [R1+0x134] ;  /* 0x0001340001097983 */ /* 0x000f680000300800 */
[----:B------:R-:W5:Y:S04]  /*1de10*/  LDL R158, [R1+0xfc] ;  /* 0x0000fc00019e7983 */ /* 0x000f680000100800 */
[----:B------:R-:W5:Y:S04]  /*1de20*/  LDL R159, [R1+0x100] ;  /* 0x00010000019f7983 */ /* 0x000f680000100800 */
[----:B------:R-:W5:Y:S04]  /*1de30*/  LDL.LU R100, [R1+0x144] ;  /* 0x0001440001647983 */ /* 0x000f680000300800 */
[----:B------:R-:W5:Y:S04]  /*1de40*/  LDL R154, [R1+0x118] ;  /* 0x00011800019a7983 */ /* 0x000f680000100800 */
[----:B------:R-:W5:Y:S04]  /*1de50*/  LDL R168, [R1+0x11c] ;  /* 0x00011c0001a87983 */ /* 0x000f680000100800 */
[----:B------:R-:W5:Y:S04]  /*1de60*/  LDL R143, [R1+0x10c] ;  /* 0x00010c00018f7983 */ /* 0x000f680000100800 */
[----:B------:R-:W5:Y:S04]  /*1de70*/  LDL R142, [R1+0x114] ;  /* 0x00011400018e7983 */ /* 0x000f680000100800 */
[----:B------:R-:W5:Y:S04]  /*1de80*/  LDL R139, [R1+0xf8] ;  /* 0x0000f800018b7983 */ /* 0x000f680000100800 */
[----:B---3--:R-:W3:Y:S04]  /*1de90*/  LDL R208, [R1+0x104] ;  /* 0x0001040001d07983 */ /* 0x008ee80000100800 */
[----:B------:R1:W3:Y:S04]  /*1dea0*/  LDL.S16 R122, [R1+0x7c] ;  /* 0x00007c00017a7983 */ /* 0x0002e80000100600 */
[----:B------:R1:W3:Y:S01]  /*1deb0*/  LDL.S16 R140, [R1+0x78] ;  /* 0x00007800018c7983 */ /* 0x0002e20000100600 */
[----:B--2---:R-:W-:Y:S02]  /*1dec0*/  FFMA.FTZ R107, R3, R7, R178 ;  /* 0x00000007036b7223 */ /* 0x004fe400000100b2 */
[----:B------:R-:W-:Y:S01]  /*1ded0*/  FMUL.FTZ R7, R101, R171 ;  /* 0x000000ab65077220 */ /* 0x000fe20000410000 */
[----:B----4-:R-:W-:Y:S01]  /*1dee0*/  LOP3.LUT R3, R115, R146, RZ, 0x3c, !PT ;  /* 0x0000009273037212 */ /* 0x010fe200078e3cff */
[----:B------:R-:W-:Y:S01]  /*1def0*/  FADD.FTZ R107, R173, R107 ;  /* 0x0000006bad6b7221 */ /* 0x000fe20000010000 */
[----:B------:R-:W-:Y:S01]  /*1df00*/  IADD3 R134, R115, -0x4498517b, RZ ;  /* 0xbb67ae8573867810 */ /* 0x000fe20007ffe0ff */
[----:B------:R-:W-:Y:S02]  /*1df10*/  IMAD.MOV.U32 R161, RZ, RZ, R115 ;  /* 0x000000ffffa17224 */ /* 0x000fe400078e0073 */
[----:B------:R-:W-:Y:S02]  /*1df20*/  FADD.FTZ R115, R183, R106 ;  /* 0x0000006ab7737221 */ /* 0x000fe40000010000 */
[----:B-----5:R-:W-:Y:S01]  /*1df30*/  IMAD.WIDE.U32 R136, R0, -0x2daee0ad, RZ ;  /* 0xd2511f5300887825 */ /* 0x020fe200078e00ff */
[----:B------:R-:W-:Y:S03]  /*1df40*/  LOP3.LUT R0, R156, R167, RZ, 0x3c, !PT ;  /* 0x000000a79c007212 */ /* 0x000fe600078e3cff */
[----:B------:R-:W-:Y:S01]  /*1df50*/  FADD.FTZ R107, R188, R107 ;  /* 0x0000006bbc6b7221 */ /* 0x000fe20000010000 */
[----:B------:R-:W-:Y:S01]  /*1df60*/  LOP3.LUT R3, R3, R137, RZ, 0x3c, !PT ;  /* 0x0000008903037212 */ /* 0x000fe200078e3cff */
[----:B------:R-:W-:Y:S01]  /*1df70*/  IMAD.MOV.U32 R160, RZ, RZ, R114 ;  /* 0x000000ffffa07224 */ /* 0x000fe200078e0072 */
[----:B------:R-:W-:Y:S01]  /*1df80*/  F2FP.BF16.PACK_AB R188, R182, R188 ;  /* 0x000000bcb6bc723e */ /* 0x000fe200000010ff */
[----:B------:R-:W-:Y:S01]  /*1df90*/  IMAD.WIDE.U32 R150, R0, -0x2daee0ad, RZ ;  /* 0xd2511f5300967825 */ /* 0x000fe200078e00ff */
[----:B------:R-:W2:Y:S03]  /*1dfa0*/  MUFU.EX2 R114, R211 ;  /* 0x000000d300727308 */ /* 0x000ea60000000800 */
[----:B------:R-:W-:Y:S01]  /*1dfb0*/  IMAD.WIDE.U32 R110, R3, -0x326172a9, RZ ;  /* 0xcd9e8d57036e7825 */ /* 0x000fe200078e00ff */
[----:B------:R-:W-:Y:S02]  /*1dfc0*/  LOP3.LUT R132, R151, R134, R136, 0x96, !PT ;  /* 0x0000008697847212 */ /* 0x000fe400078e9688 */
[----:B------:R-:W-:Y:S01]  /*1dfd0*/  F2FP.BF16.PACK_AB R3, R173, R178 ;  /* 0x000000b2ad03723e */ /* 0x000fe200000010ff */
[----:B------:R-:W-:Y:S01]  /*1dfe0*/  FFMA.FTZ R108, R101, R9, R186 ;  /* 0x00000009656c7223 */ /* 0x000fe200000100ba */
[----:B------:R-:W-:Y:S01]  /*1dff0*/  F2FP.BF16.PACK_AB R186, R177, R186 ;  /* 0x000000bab1ba723e */ /* 0x000fe200000010ff */
[----:B------:R-:W-:Y:S01]  /*1e000*/  IMAD.WIDE.U32 R132, R132, -0x326172a9, RZ ;  /* 0xcd9e8d5784847825 */ /* 0x000fe200078e00ff */
[----:B------:R-:W4:Y:S03]  /*1e010*/  MUFU.EX2 R0, R8 ;  /* 0x0000000800007308 */ /* 0x000f260000000800 */
[----:B------:R-:W-:Y:S01]  /*1e020*/  FFMA.FTZ R101, R2, R100, R184 ;  /* 0x0000006402657223 */ /* 0x000fe200000100b8 */
[----:B------:R-:W-:Y:S01]  /*1e030*/  LOP3.LUT R100, R111, R154, R166, 0x96, !PT ;  /* 0x0000009a6f647212 */ /* 0x000fe200078e96a6 */
[----:B------:R-:W-:Y:S02]  /*1e040*/  FADD.FTZ R112, R177, R108 ;  /* 0x0000006cb1707221 */ /* 0x000fe40000010000 */
[----:B------:R-:W-:Y:S01]  /*1e050*/  FADD.FTZ R113, R176, R101 ;  /* 0x00000065b0717221 */ /* 0x000fe20000010000 */
[----:B------:R-:W-:Y:S01]  /*1e060*/  LOP3.LUT R108, R133, R168, R110, 0x96, !PT ;  /* 0x000000a8856c7212 */ /* 0x000fe200078e966e */
[----:B------:R-:W-:Y:S04]  /*1e070*/  IMAD.WIDE.U32 R100, R100, -0x2daee0ad, RZ ;  /* 0xd2511f5364647825 */ /* 0x000fe800078e00ff */
[----:B------:R-:W-:Y:S01]  /*1e080*/  FADD.FTZ R116, R182, R107 ;  /* 0x0000006bb6747221 */ /* 0x000fe20000010000 */
[----:B------:R-:W-:Y:S01]  /*1e090*/  LOP3.LUT R106, R101, R143, R150, 0x96, !PT ;  /* 0x0000008f656a7212 */ /* 0x000fe200078e9696 */
[----:B------:R-:W-:Y:S01]  /*1e0a0*/  IMAD.WIDE.U32 R108, R108, -0x2daee0ad, RZ ;  /* 0xd2511f536c6c7825 */ /* 0x000fe200078e00ff */
[----:B--2---:R-:W-:Y:S03]  /*1e0b0*/  F2FP.BF16.PACK_AB R189, R114, R123 ;  /* 0x0000007b72bd723e */ /* 0x004fe600000010ff */
[----:B------:R-:W-:Y:S01]  /*1e0c0*/  IMAD.WIDE.U32 R106, R106, -0x326172a9, RZ ;  /* 0xcd9e8d576a6a7825 */ /* 0x000fe200078e00ff */
[----:B------:R-:W-:Y:S02]  /*1e0d0*/  LOP3.LUT R101, R109, R142, R100, 0x96, !PT ;  /* 0x0000008e6d657212 */ /* 0x000fe400078e9664 */
[----:B------:R-:W-:Y:S01]  /*1e0e0*/  F2FP.BF16.PACK_AB R109, R179, R185 ;  /* 0x000000b9b36d723e */ /* 0x000fe200000010ff */
[----:B------:R-:W-:Y:S01]  /*1e0f0*/  FADD.FTZ R100, R185, R112 ;  /* 0x00000070b9647221 */ /* 0x000fe20000010000 */
[----:B------:R-:W-:Y:S01]  /*1e100*/  LOP3.LUT R112, R107, R139, R132, 0x96, !PT ;  /* 0x0000008b6b707212 */ /* 0x000fe200078e9684 */
[----:B------:R-:W-:Y:S01]  /*1e110*/  IMAD.MOV.U32 R203, RZ, RZ, R142 ;  /* 0x000000ffffcb7224 */ /* 0x000fe200078e008e */
[----:B------:R-:W-:Y:S01]  /*1e120*/  F2FP.BF16.PACK_AB R107, R175, R180 ;  /* 0x000000b4af6b723e */ /* 0x000fe200000010ff */
[----:B------:R-:W-:Y:S01]  /*1e130*/  FADD.FTZ R121, R179, R100 ;  /* 0x00000064b3797221 */ /* 0x000fe20000010000 */
[----:B----4-:R-:W-:Y:S01]  /*1e140*/  F2FP.BF16.PACK_AB R151, R0, R120 ;  /* 0x000000780097723e */ /* 0x010fe200000010ff */
[----:B------:R-:W-:Y:S02]  /*1e150*/  FADD.FTZ R100, R180, R113 ;  /* 0x00000071b4647221 */ /* 0x000fe40000010000 */
[----:B------:R-:W2:Y:S01]  /*1e160*/  LDL R180, [R1+0x108] ;  /* 0x0001080001b47983 */ /* 0x000ea20000100800 */
[----:B------:R-:W-:Y:S04]  /*1e170*/  IMAD.WIDE.U32 R112, R112, -0x2daee0ad, RZ ;  /* 0xd2511f5370707825 */ /* 0x000fe800078e00ff */
[----:B------:R-:W-:Y:S02]  /*1e180*/  FADD.FTZ R135, R175, R100 ;  /* 0x00000064af877221 */ /* 0x000fe40000010000 */
[----:B------:R-:W-:Y:S04]  /*1e190*/  IMAD.WIDE.U32 R100, R101, -0x326172a9, RZ ;  /* 0xcd9e8d5765647825 */ /* 0x000fe800078e00ff */
[C---:B------:R-:W-:Y:S01]  /*1e1a0*/  FMUL.FTZ R8, R2.reuse, R164 ;  /* 0x000000a402087220 */ /* 0x040fe20000410000 */
[----:B---3--:R-:W-:Y:S01]  /*1e1b0*/  LOP3.LUT R106, R101, R208, R106, 0x96, !PT ;  /* 0x000000d0656a7212 */ /* 0x008fe200078e966a */
[----:B------:R-:W-:Y:S01]  /*1e1c0*/  FMUL.FTZ R9, R2, R165 ;  /* 0x000000a502097220 */ /* 0x000fe20000410000 */
[----:B------:R-:W-:Y:S01]  /*1e1d0*/  F2FP.BF16.PACK_AB R2, R176, R184 ;  /* 0x000000b8b002723e */ /* 0x000fe200000010ff */
[----:B------:R-:W-:Y:S02]  /*1e1e0*/  FADD.FTZ R101, R120, R116 ;  /* 0x0000007478657221 */ /* 0x000fe40000010000 */
[----:B------:R-:W-:Y:S01]  /*1e1f0*/  IMAD.WIDE.U32 R178, R106, -0x2daee0ad, RZ ;  /* 0xd2511f536ab27825 */ /* 0x000fe200078e00ff */
[----:B------:R-:W3:Y:S03]  /*1e200*/  MUFU.EX2 R120, R216 ;  /* 0x000000d800787308 */ /* 0x000ee60000000800 */
[----:B------:R-:W-:Y:S01]  /*1e210*/  FADD.FTZ R131, R0, R101 ;  /* 0x0000006500837221 */ /* 0x000fe20000010000 */
[----:B------:R-:W-:Y:S01]  /*1e220*/  LOP3.LUT R128, R179, R158, R112, 0x96, !PT ;  /* 0x0000009eb3807212 */ /* 0x000fe200078e9670 */
[----:B------:R-:W-:Y:S01]  /*1e230*/  FADD.FTZ R106, R119, R121 ;  /* 0x00000079776a7221 */ /* 0x000fe20000010000 */
[----:B------:R-:W-:Y:S01]  /*1e240*/  IADD3 R112, R152, 0x4, RZ ;  /* 0x0000000498707810 */ /* 0x000fe20007ffe0ff */
[----:B------:R-:W-:Y:S02]  /*1e250*/  IMAD.MOV.U32 R175, RZ, RZ, R139 ;  /* 0x000000ffffaf7224 */ /* 0x000fe400078e008b */
[----:B------:R-:W-:Y:S01]  /*1e260*/  IMAD.WIDE.U32 R128, R128, -0x326172a9, RZ ;  /* 0xcd9e8d5780807825 */ /* 0x000fe200078e00ff */
[----:B------:R-:W-:Y:S03]  /*1e270*/  MUFU.EX2 R101, R204 ;  /* 0x000000cc00657308 */ /* 0x000fe60000000800 */
[----:B------:R-:W-:Y:S01]  /*1e280*/  FADD.FTZ R118, R118, R106 ;  /* 0x0000006a76767221 */ /* 0x000fe20000010000 */
[----:B------:R-:W-:Y:S01]  /*1e290*/  F2FP.BF16.PACK_AB R106, R124, R125 ;  /* 0x0000007d7c6a723e */ /* 0x000fe200000010ff */
[----:B------:R-:W-:Y:S02]  /*1e2a0*/  IMAD.MOV.U32 R211, RZ, RZ, R143 ;  /* 0x000000ffffd37224 */ /* 0x000fe400078e008f */
[----:B------:R-:W-:Y:S03]  /*1e2b0*/  FADD.FTZ R118, R117, R118 ;  /* 0x0000007675767221 */ /* 0x000fe60000010000 */
[----:B------:R-:W-:Y:S01]  /*1e2c0*/  MUFU.EX2 R116, R209 ;  /* 0x000000d100747308 */ /* 0x000fe20000000800 */
[----:B---3--:R-:W-:Y:S09]  /*1e2d0*/  F2FP.BF16.PACK_AB R169, R120, R126 ;  /* 0x0000007e78a9723e */ /* 0x008ff200000010ff */
[----:B------:R-:W-:Y:S01]  /*1e2e0*/  MUFU.EX2 R121, R220 ;  /* 0x000000dc00797308 */ /* 0x000fe20000000800 */
[----:B--2---:R-:W-:Y:S01]  /*1e2f0*/  LOP3.LUT R108, R113, R180, R108, 0x96, !PT ;  /* 0x000000b4716c7212 */ /* 0x004fe200078e966c */
[----:B------:R-:W-:Y:S04]  /*1e300*/  IMAD.WIDE.U32 R112, R112, -0x326172a9, RZ ;  /* 0xcd9e8d5770707825 */ /* 0x000fe800078e00ff */
[----:B------:R-:W-:Y:S01]  /*1e310*/  IMAD.WIDE.U32 R162, R108, -0x326172a9, RZ ;  /* 0xcd9e8d576ca27825 */ /* 0x000fe200078e00ff */
[----:B------:R-:W-:Y:S02]  /*1e320*/  LOP3.LUT R152, R156, R113, RZ, 0x3c, !PT ;  /* 0x000000719c987212 */ /* 0x000fe400078e3cff */
[----:B------:R-:W-:Y:S02]  /*1e330*/  LOP3.LUT R111, R111, R154, R112, 0x96, !PT ;  /* 0x0000009a6f6f7212 */ /* 0x000fe400078e9670 */
[----:B------:R-:W-:Y:S01]  /*1e340*/  LOP3.LUT R144, R163, R159, R100, 0x96, !PT ;  /* 0x0000009fa3907212 */ /* 0x000fe200078e9664 */
[----:B------:R-:W-:Y:S01]  /*1e350*/  FADD.FTZ R100, R181, R115 ;  /* 0x00000073b5647221 */ /* 0x000fe20000010000 */
[----:B------:R-:W-:Y:S01]  /*1e360*/  F2FP.BF16.PACK_AB R181, R130, R181 ;  /* 0x000000b582b5723e */ /* 0x000fe200000010ff */
[----:B------:R-:W2:Y:S01]  /*1e370*/  MUFU.EX2 R115, R210 ;  /* 0x000000d200737308 */ /* 0x000ea20000000800 */
[----:B------:R-:W-:Y:S04]  /*1e380*/  IMAD.WIDE.U32 R152, R152, -0x2daee0ad, RZ ;  /* 0xd2511f5398987825 */ /* 0x000fe800078e00ff */
[----:B------:R-:W-:Y:S01]  /*1e390*/  FADD.FTZ R130, R130, R100 ;  /* 0x0000006482827221 */ /* 0x000fe20000010000 */
[----:B------:R-:W-:Y:S02]  /*1e3a0*/  LOP3.LUT R100, R129, R251, R162, 0x96, !PT ;  /* 0x000000fb81647212 */ /* 0x000fe400078e96a2 */
[----:B------:R-:W-:Y:S02]  /*1e3b0*/  LOP3.LUT R134, R153, R134, R136, 0x96, !PT ;  /* 0x0000008699867212 */ /* 0x000fe400078e9688 */
[----:B------:R-:W-:Y:S04]  /*1e3c0*/  LOP3.LUT R0, R100, 0xff, RZ, 0xc0, !PT ;  /* 0x000000ff64007812 */ /* 0x000fe800078ec0ff */
[----:B------:R-:W-:Y:S02]  /*1e3d0*/  ISETP.GE.U32.AND P0, PT, R198, R0, PT ;  /* 0x00000000c600720c */ /* 0x000fe40003f06070 */
[C---:B------:R-:W-:Y:S04]  /*1e3e0*/  PRMT R0, R3.reuse, 0x7632, R0 ;  /* 0x0000763203007816 */ /* 0x040fe80000000000 */
[----:B------:R-:W-:Y:S02]  /*1e3f0*/  PRMT R119, R3, 0x5410, R0 ;  /* 0x0000541003777816 */ /* 0x000fe40000000000 */
[----:B--2---:R-:W-:Y:S05]  /*1e400*/  F2FP.BF16.PACK_AB R149, R115, R127 ;  /* 0x0000007f7395723e */ /* 0x004fea00000010ff */
[----:B------:R-:W-:Y:S05]  /*1e410*/  @!P0 HFMA2.BF16_V2 R122, -RZ.H0_H0, RZ.H0_H0, -R3.H0_H0 ;  /* 0x200000ffff7a8231 */ /* 0x000fea0000340903 */
[----:B------:R-:W-:Y:S01]  /*1e420*/  PRMT R108, R122, 0x7610, R108 ;  /* 0x000076107a6c7816 */ /* 0x000fe2000000006c */
[----:B------:R2:W-:Y:S03]  /*1e430*/  @!P0 STL.S16 [R1+0x7c], R122 ;  /* 0x00007c7a01008387 */ /* 0x0005e60000100600 */
[----:B------:R-:W-:Y:S01]  /*1e440*/  @!P0 PRMT R3, R108, 0x5410, RZ ;  /* 0x000054106c038816 */ /* 0x000fe200000000ff */
[----:B------:R1:W3:Y:S01]  /*1e450*/  LDL.S16 R155, [R1+0x74] ;  /* 0x00007400019b7983 */ /* 0x0002e20000100600 */
[----:B------:R-:W-:Y:S03]  /*1e460*/  MUFU.EX2 R108, R205 ;  /* 0x000000cd006c7308 */ /* 0x000fe60000000800 */
[----:B------:R1:W4:Y:S04]  /*1e470*/  LDL.S16 R148, [R1+0x70] ;  /* 0x0000700001947983 */ /* 0x0003280000100600 */
[----:B------:R5:W-:Y:S04]  /*1e480*/  ST.E.U16 [R200.64], R3 ;  /* 0x00000003c8007985 */ /* 0x000be8000c101504 */
[----:B------:R-:W4:Y:S01]  /*1e490*/  LDL R147, [R1+0x160] ;  /* 0x0001600001937983 */ /* 0x000f220000100800 */
[----:B--2---:R-:W2:Y:S01]  /*1e4a0*/  MUFU.EX2 R122, R219 ;  /* 0x000000db007a7308 */ /* 0x004ea20000000800 */
[----:B-----5:R-:W-:Y:S04]  /*1e4b0*/  LOP3.LUT R3, R100, 0xffff, RZ, 0xc0, !PT ;  /* 0x0000ffff64037812 */ /* 0x020fe800078ec0ff */
[----:B------:R-:W-:Y:S04]  /*1e4c0*/  SHF.R.U32.HI R3, RZ, 0x8, R3 ;  /* 0x00000008ff037819 */ /* 0x000fe80000011603 */
[----:B------:R-:W-:Y:S04]  /*1e4d0*/  LOP3.LUT R3, R3, 0xffff, RZ, 0xc0, !PT ;  /* 0x0000ffff03037812 */ /* 0x000fe800078ec0ff */
[C---:B------:R-:W-:Y:S02]  /*1e4e0*/  ISETP.GE.U32.AND P0, PT, R198.reuse, R3, PT ;  /* 0x00000003c600720c */ /* 0x040fe40003f06070 */
[--C-:B------:R-:W-:Y:S04]  /*1e4f0*/  SHF.R.U32.HI R3, RZ, 0x18, R100.reuse ;  /* 0x00000018ff037819 */ /* 0x100fe80000011664 */
[C---:B------:R-:W-:Y:S02]  /*1e500*/  ISETP.GE.U32.AND P1, PT, R198.reuse, R3, PT ;  /* 0x00000003c600720c */ /* 0x040fe40003f26070 */
[----:B------:R-:W-:Y:S04]  /*1e510*/  SHF.R.U32.HI R3, RZ, 0x10, R100 ;  /* 0x00000010ff037819 */ /* 0x000fe80000011664 */
[----:B------:R-:W-:Y:S01]  /*1e520*/  LOP3.LUT R3, R3, 0xff, RZ, 0xc0, !PT ;  /* 0x000000ff03037812 */ /* 0x000fe200078ec0ff */
[----:B------:R-:W-:Y:S03]  /*1e530*/  @!P0 HFMA2.BF16_V2 R140, -RZ.H0_H0, RZ.H0_H0, -R0.H0_H0 ;  /* 0x200000ffff8c8231 */ /* 0x000fe60000340900 */
[----:B------:R-:W-:Y:S01]  /*1e540*/  ISETP.GE.U32.AND P2, PT, R198, R3, PT ;  /* 0x00000003c600720c */ /* 0x000fe20003f46070 */
[----:B------:R-:W-:Y:S01]  /*1e550*/  FADD.FTZ R3, R123, R130 ;  /* 0x000000827b037221 */ /* 0x000fe20000010000 */
[----:B------:R-:W-:Y:S01]  /*1e560*/  PRMT R100, R140, 0x7610, R100 ;  /* 0x000076108c647816 */ /* 0x000fe20000000064 */
[----:B------:R-:W-:Y:S02]  /*1e570*/  @!P0 STL.S16 [R1+0x78], R140 ;  /* 0x0000788c01008387 */ /* 0x000fe40000100600 */
[--C-:B------:R-:W-:Y:S01]  /*1e580*/  FADD.FTZ R130, R114, R3.reuse ;  /* 0x0000000372827221 */ /* 0x100fe20000010000 */
[----:B------:R-:W-:Y:S01]  /*1e590*/  @!P0 PRMT R0, R100, 0x5410, RZ ;  /* 0x0000541064008816 */ /* 0x000fe200000000ff */
[----:B------:R-:W5:Y:S01]  /*1e5a0*/  LDL R141, [R1+0x164] ;  /* 0x00016400018d7983 */ /* 0x000f620000100800 */
[----:B------:R-:W-:Y:S01]  /*1e5b0*/  PRMT R3, R186, 0x7610, R3 ;  /* 0x00007610ba037816 */ /* 0x000fe20000000003 */
[----:B------:R-:W-:Y:S02]  /*1e5c0*/  FADD.FTZ R100, R125, R135 ;  /* 0x000000877d647221 */ /* 0x000fe40000010000 */
[----:B------:R1:W-:Y:S01]  /*1e5d0*/  ST.E.U16 [R200.64+0x2], R0 ;  /* 0x00000200c8007985 */ /* 0x0003e2000c101504 */
[----:B------:R-:W-:Y:S01]  /*1e5e0*/  MUFU.EX2 R125, R214 ;  /* 0x000000d6007d7308 */ /* 0x000fe20000000800 */
[----:B------:R-:W-:Y:S09]  /*1e5f0*/  FADD.FTZ R113, R124, R100 ;  /* 0x000000647c717221 */ /* 0x000ff20000010000 */
[----:B------:R-:W2:Y:S01]  /*1e600*/  MUFU.EX2 R124, R218 ;  /* 0x000000da007c7308 */ /* 0x000ea20000000800 */
[----:B-1----:R-:W-:Y:S04]  /*1e610*/  IADD3 R0, R146, 0x1, RZ ;  /* 0x0000000192007810 */ /* 0x002fe80007ffe0ff */
[----:B------:R-:W-:Y:S02]  /*1e620*/  LOP3.LUT R100, R161, R0, RZ, 0x3c, !PT ;  /* 0x00000000a1647212 */ /* 0x000fe400078e3cff */
[----:B------:R-:W-:Y:S02]  /*1e630*/  PRMT R0, R186, 0x7632, R0 ;  /* 0x00007632ba007816 */ /* 0x000fe40000000000 */
[----:B------:R-:W-:Y:S01]  /*1e640*/  LOP3.LUT R140, R100, R137, RZ, 0x3c, !PT ;  /* 0x00000089648c7212 */ /* 0x000fe200078e3cff */
[----:B------:R-:W-:Y:S01]  /*1e650*/  FADD.FTZ R100, R127, R131 ;  /* 0x000000837f647221 */ /* 0x000fe20000010000 */
[----:B--2---:R-:W-:Y:S01]  /*1e660*/  F2FP.BF16.PACK_AB R186, R121, R122 ;  /* 0x0000007a79ba723e */ /* 0x004fe200000010ff */
[C---:B------:R-:W-:Y:S01]  /*1e670*/  FADD.FTZ R127, R116.reuse, R118 ;  /* 0x00000076747f7221 */ /* 0x040fe20000010000 */
[----:B------:R-:W-:Y:S01]  /*1e680*/  PRMT R118, R3, 0x5410, R0 ;  /* 0x0000541003767816 */ /* 0x000fe20000000000 */
[----:B------:R-:W-:Y:S02]  /*1e690*/  FADD.FTZ R123, R115, R100 ;  /* 0x00000064737b7221 */ /* 0x000fe40000010000 */
[----:B------:R-:W-:Y:S01]  /*1e6a0*/  FADD.FTZ R100, R101, R113 ;  /* 0x0000007165647221 */ /* 0x000fe20000010000 */
[----:B------:R-:W-:Y:S02]  /*1e6b0*/  F2FP.BF16.PACK_AB R113, R116, R117 ;  /* 0x000000757471723e */ /* 0x000fe400000010ff */
[C---:B------:R-:W-:Y:S01]  /*1e6c0*/  F2FP.BF16.PACK_AB R101, R108.reuse, R101 ;  /* 0x000000656c65723e */ /* 0x040fe200000010ff */
[----:B------:R-:W-:Y:S02]  /*1e6d0*/  FADD.FTZ R136, R108, R100 ;  /* 0x000000646c887221 */ /* 0x000fe40000010000 */
[----:B------:R-:W1:Y:S01]  /*1e6e0*/  MUFU.EX2 R100, R215 ;  /* 0x000000d700647308 */ /* 0x000e620000000800 */
[----:B------:R-:W-:Y:S04]  /*1e6f0*/  FADD.FTZ R108, R122, R130 ;  /* 0x000000827a6c7221 */ /* 0x000fe80000010000 */
[----:B------:R-:W-:Y:S05]  /*1e700*/  FADD.FTZ R131, R121, R108 ;  /* 0x0000006c79837221 */ /* 0x000fea0000010000 */
[----:B------:R-:W-:Y:S01]  /*1e710*/  MUFU.EX2 R108, R225 ;  /* 0x000000e1006c7308 */ /* 0x000fe20000000800 */
[----:B---3--:R-:W-:Y:S02]  /*1e720*/  @!P2 HFMA2.BF16_V2 R155, -RZ.H0_H0, RZ.H0_H0, -R3.H0_H0 ;  /* 0x200000ffff9ba231 */ /* 0x008fe40000340903 */
[----:B----4-:R-:W-:Y:S03]  /*1e730*/  @!P1 HFMA2.BF16_V2 R148, -RZ.H0_H0, RZ.H0_H0, -R0.H0_H0 ;  /* 0x200000ffff949231 */ /* 0x010fe60000340900 */
[----:B------:R-:W-:Y:S01]  /*1e740*/  PRMT R135, R155, 0x7610, R135 ;  /* 0x000076109b877816 */ /* 0x000fe20000000087 */
[----:B------:R-:W-:Y:S01]  /*1e750*/  @!P2 STL.S16 [R1+0x74], R155 ;  /* 0x0000749b0100a387 */ /* 0x000fe20000100600 */
[----:B------:R-:W-:Y:S03]  /*1e760*/  PRMT R138, R148, 0x7610, R138 ;  /* 0x00007610948a7816 */ /* 0x000fe6000000008a */
[----:B------:R-:W-:Y:S01]  /*1e770*/  @!P1 STL.S16 [R1+0x70], R148 ;  /* 0x0000709401009387 */ /* 0x000fe20000100600 */
[----:B------:R-:W-:Y:S01]  /*1e780*/  @!P2 PRMT R3, R135, 0x5410, RZ ;  /* 0x000054108703a816 */ /* 0x000fe200000000ff */
[----:B------:R-:W-:Y:S01]  /*1e790*/  IMAD.WIDE.U32 R134, R134, -0x326172a9, RZ ;  /* 0xcd9e8d5786867825 */ /* 0x000fe200078e00ff */
[----:B------:R-:W-:Y:S01]  /*1e7a0*/  IADD3 R114, P0, R200, R147, RZ ;  /* 0x00000093c8727210 */ /* 0x000fe20007f1e0ff */
[----:B------:R2:W3:Y:S01]  /*1e7b0*/  LDL.S16 R142, [R1+0xd8] ;  /* 0x0000d800018e7983 */ /* 0x0004e20000100600 */
[----:B------:R-:W-:Y:S02]  /*1e7c0*/  @!P1 PRMT R0, R138, 0x5410, RZ ;  /* 0x000054108a009816 */ /* 0x000fe400000000ff */
[----:B------:R-:W-:Y:S01]  /*1e7d0*/  LOP3.LUT R116, R135, R168, R110, 0x96, !PT ;  /* 0x000000a887747212 */ /* 0x000fe200078e966e */
[----:B------:R-:W-:Y:S01]  /*1e7e0*/  IMAD.WIDE.U32 R110, R111, -0x2daee0ad, RZ ;  /* 0xd2511f536f6e7825 */ /* 0x000fe200078e00ff */
[----:B------:R-:W4:Y:S03]  /*1e7f0*/  LDL.64 R146, [R1+0x138] ;  /* 0x0001380001927983 */ /* 0x000f260000100a00 */
[----:B------:R-:W-:Y:S01]  /*1e800*/  IMAD.WIDE.U32 R116, R116, -0x2daee0ad, RZ ;  /* 0xd2511f5374747825 */ /* 0x000fe200078e00ff */
[----:B------:R-:W-:Y:S02]  /*1e810*/  LOP3.LUT R122, R111, R211, R152, 0x96, !PT ;  /* 0x000000d36f7a7212 */ /* 0x000fe400078e9698 */
[----:B------:R-:W-:Y:S02]  /*1e820*/  F2FP.BF16.PACK_AB R111, R124, R125 ;  /* 0x0000007d7c6f723e */ /* 0x000fe400000010ff */
[----:B------:R-:W-:Y:S01]  /*1e830*/  LOP3.LUT R117, R117, R203, R110, 0x96, !PT ;  /* 0x000000cb75757212 */ /* 0x000fe200078e966e */
[----:B-1----:R-:W-:Y:S02]  /*1e840*/  FADD.FTZ R110, R100, R136 ;  /* 0x00000088646e7221 */ /* 0x002fe40000010000 */
[----:B-----5:R-:W-:Y:S02]  /*1e850*/  IMAD.X R115, R201, 0x1, R141, P0 ;  /* 0x00000001c9737824 */ /* 0x020fe400000e068d */
[----:B------:R-:W5:Y:S04]  /*1e860*/  LDL R141, [R1+0x154] ;  /* 0x00015400018d7983 */ /* 0x000f680000100800 */
[----:B------:R1:W-:Y:S04]  /*1e870*/  ST.E.U16 [R114.64+0x2], R0 ;  /* 0x0000020072007985 */ /* 0x0003e8000c101504 */
[----:B------:R2:W-:Y:S01]  /*1e880*/  ST.E.U16 [R114.64], R3 ;  /* 0x0000000372007985 */ /* 0x0005e2000c101504 */
[----:B-1----:R-:W1:Y:S01]  /*1e890*/  MUFU.EX2 R0, R217 ;  /* 0x000000d900007308 */ /* 0x002e620000000800 */
[----:B--2---:R-:W-:Y:S02]  /*1e8a0*/  FADD.FTZ R3, R126, R123 ;  /* 0x0000007b7e037221 */ /* 0x004fe40000010000 */
[----:B------:R-:W-:Y:S04]  /*1e8b0*/  IMAD.WIDE.U32 R122, R122, -0x326172a9, RZ ;  /* 0xcd9e8d577a7a7825 */ /* 0x000fe800078e00ff */
[----:B------:R-:W-:Y:S01]  /*1e8c0*/  FADD.FTZ R126, R120, R3 ;  /* 0x00000003787e7221 */ /* 0x000fe20000010000 */
[----:B------:R-:W-:Y:S01]  /*1e8d0*/  LOP3.LUT R120, R123, R175, R134, 0x96, !PT ;  /* 0x000000af7b787212 */ /* 0x000fe200078e9686 */
[----:B------:R-:W-:Y:S01]  /*1e8e0*/  FADD.FTZ R3, R125, R127 ;  /* 0x0000007f7d037221 */ /* 0x000fe20000010000 */
[----:B------:R-:W-:Y:S03]  /*1e8f0*/  MUFU.EX2 R123, R224 ;  /* 0x000000e0007b7308 */ /* 0x000fe60000000800 */
[----:B------:R-:W-:Y:S04]  /*1e900*/  IMAD.WIDE.U32 R120, R120, -0x2daee0ad, RZ ;  /* 0xd2511f5378787825 */ /* 0x000fe800078e00ff */
[----:B------:R-:W-:Y:S03]  /*1e910*/  FADD.FTZ R124, R124, R3 ;  /* 0x000000037c7c7221 */ /* 0x000fe60000010000 */
[----:B------:R-:W2:Y:S01]  /*1e920*/  MUFU.EX2 R3, R229 ;  /* 0x000000e500037308 */ /* 0x000ea20000000800 */
[C---:B-1----:R-:W-:Y:S01]  /*1e930*/  F2FP.BF16.PACK_AB R100, R0.reuse, R100 ;  /* 0x000000640064723e */ /* 0x042fe200000010ff */
[----:B------:R-:W-:Y:S01]  /*1e940*/  FADD.FTZ R125, R0, R110 ;  /* 0x0000006e007d7221 */ /* 0x000fe20000010000 */
[----:B------:R-:W-:Y:S01]  /*1e950*/  LOP3.LUT R110, R121, R180, R116, 0x96, !PT ;  /* 0x000000b4796e7212 */ /* 0x000fe200078e9674 */
[----:B------:R-:W-:Y:S04]  /*1e960*/  IMAD.WIDE.U32 R116, R117, -0x326172a9, RZ ;  /* 0xcd9e8d5775747825 */ /* 0x000fe800078e00ff */
[----:B------:R-:W-:Y:S01]  /*1e970*/  IMAD.WIDE.U32 R160, R110, -0x326172a9, RZ ;  /* 0xcd9e8d576ea07825 */ /* 0x000fe200078e00ff */
[----:B------:R-:W-:Y:S01]  /*1e980*/  LOP3.LUT R122, R117, R208, R122, 0x96, !PT ;  /* 0x000000d0757a7212 */ /* 0x000fe200078e967a */
[----:B------:R-:W1:Y:S03]  /*1e990*/  MUFU.EX2 R0, R227 ;  /* 0x000000e300007308 */ /* 0x000e660000000800 */
[----:B------:R-:W-:Y:S01]  /*1e9a0*/  LOP3.LUT R156, R161, R159, R116, 0x96, !PT ;  /* 0x0000009fa19c7212 */ /* 0x000fe200078e9674 */
[----:B------:R-:W-:Y:S04]  /*1e9b0*/  IMAD.WIDE.U32 R172, R122, -0x2daee0ad, RZ ;  /* 0xd2511f537aac7825 */ /* 0x000fe800078e00ff */
[----:B------:R-:W-:Y:S01]  /*1e9c0*/  FADD.FTZ R116, R108, R131 ;  /* 0x000000836c747221 */ /* 0x000fe20000010000 */
[----:B------:R-:W-:Y:S01]  /*1e9d0*/  LOP3.LUT R130, R173, R158, R120, 0x96, !PT ;  /* 0x0000009ead827212 */ /* 0x000fe200078e9678 */
[----:B------:R-:W1:Y:S01]  /*1e9e0*/  MUFU.EX2 R110, R221 ;  /* 0x000000dd006e7308 */ /* 0x000e620000000800 */
[C---:B--2---:R-:W-:Y:S03]  /*1e9f0*/  F2FP.BF16.PACK_AB R185, R3.reuse, R108 ;  /* 0x0000006c03b9723e */ /* 0x044fe600000010ff */
[----:B------:R-:W-:Y:S04]  /*1ea00*/  IMAD.WIDE.U32 R130, R130, -0x326172a9, RZ ;  /* 0xcd9e8d5782827825 */ /* 0x000fe800078e00ff */
[----:B------:R-:W-:Y:S01]  /*1ea10*/  FADD.FTZ R138, R3, R116 ;  /* 0x00000074038a7221 */ /* 0x000fe20000010000 */
[----:B------:R-:W-:Y:S01]  /*1ea20*/  LOP3.LUT R3, R131, R251, R160, 0x96, !PT ;  /* 0x000000fb83037212 */ /* 0x000fe200078e96a0 */
[----:B------:R-:W-:Y:S01]  /*1ea30*/  FADD.FTZ R116, R123, R126 ;  /* 0x0000007e7b747221 */ /* 0x000fe20000010000 */
[----:B------:R-:W2:Y:S01]  /*1ea40*/  MUFU.EX2 R108, R226 ;  /* 0x000000e2006c7308 */ /* 0x000ea20000000800 */
[C---:B-1----:R-:W-:Y:S02]  /*1ea50*/  F2FP.BF16.PACK_AB R167, R0.reuse, R123 ;  /* 0x0000007b00a7723e */ /* 0x042fe400000010ff */
[----:B------:R-:W-:Y:S01]  /*1ea60*/  FADD.FTZ R139, R0, R116 ;  /* 0x00000074008b7221 */ /* 0x000fe20000010000 */
[----:B------:R-:W-:Y:S04]  /*1ea70*/  LOP3.LUT R0, R3, 0xff, RZ, 0xc0, !PT ;  /* 0x000000ff03007812 */ /* 0x000fe800078ec0ff */
[----:B------:R-:W-:Y:S02]  /*1ea80*/  ISETP.GE.U32.AND P1, PT, R198, R0, PT ;  /* 0x00000000c600720c */ /* 0x000fe40003f26070 */
[----:B------:R-:W-:Y:S01]  /*1ea90*/  PRMT R0, R2, 0x7632, R0 ;  /* 0x0000763202007816 */ /* 0x000fe20000000000 */
[----:B------:R-:W-:Y:S03]  /*1eaa0*/  FADD.FTZ R120, R110, R124 ;  /* 0x0000007c6e787221 */ /* 0x000fe60000010000 */
[----:B------:R-:W-:Y:S02]  /*1eab0*/  PRMT R127, R2, 0x5410, R0 ;  /* 0x00005410027f7816 */ /* 0x000fe40000000000 */
[C---:B--2---:R-:W-:Y:S01]  /*1eac0*/  F2FP.BF16.PACK_AB R179, R108.reuse, R110 ;  /* 0x0000006e6cb3723e */ /* 0x044fe200000010ff */
[----:B------:R-:W-:Y:S01]  /*1ead0*/  FADD.FTZ R143, R108, R120 ;  /* 0x000000786c8f7221 */ /* 0x000fe20000010000 */
[----:B------:R-:W-:Y:S10]  /*1eae0*/  MUFU.EX2 R110, R228 ;  /* 0x000000e4006e7308 */ /* 0x000ff40000000800 */
[----:B------:R-:W-:Y:S01]  /*1eaf0*/  MUFU.EX2 R108, R230 ;  /* 0x000000e6006c7308 */ /* 0x000fe20000000800 */
[----:B---3--:R-:W-:Y:S01]  /*1eb00*/  @!P1 HFMA2.BF16_V2 R142, -RZ.H0_H0, RZ.H0_H0, -R2.H0_H0 ;  /* 0x200000ffff8e9231 */ /* 0x008fe20000340902 */
[----:B----4-:R-:W-:Y:S04]  /*1eb10*/  IADD3 R116, P0, R146, R114, RZ ;  /* 0x0000007292747210 */ /* 0x010fe80007f1e0ff */
[----:B------:R-:W-:Y:S01]  /*1eb20*/  @!P1 STL.S16 [R1+0xd8], R142 ;  /* 0x0000d88e01009387 */ /* 0x000fe20000100600 */
[----:B------:R-:W-:Y:S03]  /*1eb30*/  PRMT R121, R142, 0x7610, R121 ;  /* 0x000076108e797816 */ /* 0x000fe60000000079 */
[----:B------:R1:W2:Y:S01]  /*1eb40*/  LDL.S16 R123, [R1+0xbc] ;  /* 0x0000bc00017b7983 */ /* 0x0002a20000100600 */
[----:B------:R-:W-:Y:S03]  /*1eb50*/  @!P1 PRMT R2, R121, 0x5410, RZ ;  /* 0x0000541079029816 */ /* 0x000fe600000000ff */
[----:B------:R1:W3:Y:S04]  /*1eb60*/  LDL.S16 R126, [R1+0xe8] ;  /* 0x0000e800017e7983 */ /* 0x0002e80000100600 */
[----:B------:R-:W4:Y:S04]  /*1eb70*/  LDL R122, [R1+0x14c] ;  /* 0x00014c00017a7983 */ /* 0x000f280000100800 */
[----:B------:R-:W4:Y:S04]  /*1eb80*/  LDL R136, [R1+0x150] ;  /* 0x0001500001887983 */ /* 0x000f280000100800 */
[----:B------:R-:W4:Y:S04]  /*1eb90*/  LDL R121, [R1+0x158] ;  /* 0x0001580001797983 */ /* 0x000f280000100800 */
[----:B------:R-:W4:Y:S04]  /*1eba0*/  LDL R124, [R1+0x15c] ;  /* 0x00015c00017c7983 */ /* 0x000f280000100800 */
[----:B------:R1:W4:Y:S01]  /*1ebb0*/  LDL.S16 R146, [R1+0xd4] ;  /* 0x0000d40001927983 */ /* 0x0003220000100600 */
[----:B-----5:R-:W-:Y:S02]  /*1ebc0*/  IMAD.X R117, R141, 0x1, R115, P0 ;  /* 0x000000018d757824 */ /* 0x020fe400000e0673 */
[----:B------:R-:W-:Y:S03]  /*1ebd0*/  IMAD.WIDE.U32 R140, R140, -0x326172a9, RZ ;  /* 0xcd9e8d578c8c7825 */ /* 0x000fe600078e00ff */
[----:B------:R5:W-:Y:S02]  /*1ebe0*/  ST.E.U16 [R116.64], R2 ;  /* 0x0000000274007985 */ /* 0x000be4000c101504 */
[CC--:B------:R-:W-:Y:S02]  /*1ebf0*/  LOP3.LUT R148, R141.reuse, R154.reuse, R166, 0x96, !PT ;  /* 0x0000009a8d947212 */ /* 0x0c0fe400078e96a6 */
[----:B------:R-:W-:Y:S02]  /*1ec00*/  LOP3.LUT R155, R141, R154, R112, 0x96, !PT ;  /* 0x0000009a8d9b7212 */ /* 0x000fe400078e9670 */
[----:B-----5:R-:W-:Y:S02]  /*1ec10*/  LOP3.LUT R2, R3, 0xffff, RZ, 0xc0, !PT ;  /* 0x0000ffff03027812 */ /* 0x020fe400078ec0ff */
[----:B------:R-:W-:Y:S02]  /*1ec20*/  LOP3.LUT R116, R128, 0xff, RZ, 0xc0, !PT ;  /* 0x000000ff80747812 */ /* 0x000fe400078ec0ff */
[----:B------:R-:W-:Y:S02]  /*1ec30*/  SHF.R.U32.HI R2, RZ, 0x8, R2 ;  /* 0x00000008ff027819 */ /* 0x000fe40000011602 */
[----:B------:R-:W-:Y:S02]  /*1ec40*/  ISETP.GE.U32.AND P6, PT, R198, R116, PT ;  /* 0x00000074c600720c */ /* 0x000fe40003fc6070 */
[----:B------:R-:W-:Y:S02]  /*1ec50*/  LOP3.LUT R2, R2, 0xffff, RZ, 0xc0, !PT ;  /* 0x0000ffff02027812 */ /* 0x000fe400078ec0ff */
[----:B------:R-:W-:Y:S02]  /*1ec60*/  SHF.R.U32.HI R116, RZ, 0x18, R128 ;  /* 0x00000018ff747819 */ /* 0x000fe40000011680 */
[C---:B------:R-:W-:Y:S02]  /*1ec70*/  ISETP.GE.U32.AND P0, PT, R198.reuse, R2, PT ;  /* 0x00000002c600720c */ /* 0x040fe40003f06070 */
[--C-:B------:R-:W-:Y:S02]  /*1ec80*/  SHF.R.U32.HI R2, RZ, 0x10, R3.reuse ;  /* 0x00000010ff027819 */ /* 0x100fe40000011603 */
[----:B------:R-:W-:Y:S02]  /*1ec90*/  ISETP.GE.U32.AND P3, PT, R198, R116, PT ;  /* 0x00000074c600720c */ /* 0x000fe40003f66070 */
[----:B------:R-:W-:Y:S02]  /*1eca0*/  LOP3.LUT R116, R2, 0xff, RZ, 0xc0, !PT ;  /* 0x000000ff02747812 */ /* 0x000fe400078ec0ff */
[----:B------:R-:W-:Y:S02]  /*1ecb0*/  LOP3.LUT R2, R128, 0xffff, RZ, 0xc0, !PT ;  /* 0x0000ffff80027812 */ /* 0x000fe400078ec0ff */
[C---:B------:R-:W-:Y:S02]  /*1ecc0*/  ISETP.GE.U32.AND P2, PT, R198.reuse, R116, PT ;  /* 0x00000074c600720c */ /* 0x040fe40003f46070 */
[----:B------:R-:W-:Y:S01]  /*1ecd0*/  SHF.R.U32.HI R3, RZ, 0x18, R3 ;  /* 0x00000018ff037819 */ /* 0x000fe20000011603 */
[----:B------:R-:W-:Y:S01]  /*1ece0*/  MUFU.EX2 R116, R240 ;  /* 0x000000f000747308 */ /* 0x000fe20000000800 */
[----:B------:R-:W-:Y:S02]  /*1ecf0*/  SHF.R.U32.HI R2, RZ, 0x8, R2 ;  /* 0x00000008ff027819 */ /* 0x000fe40000011602 */
[----:B------:R-:W-:Y:S02]  /*1ed00*/  ISETP.GE.U32.AND P1, PT, R198, R3, PT ;  /* 0x00000003c600720c */ /* 0x000fe40003f26070 */
[----:B------:R-:W-:Y:S02]  /*1ed10*/  LOP3.LUT R3, R2, 0xffff, RZ, 0xc0, !PT ;  /* 0x0000ffff02037812 */ /* 0x000fe400078ec0ff */
[----:B------:R-:W-:Y:S02]  /*1ed20*/  PRMT R2, R174, 0x7610, R2 ;  /* 0x00007610ae027816 */ /* 0x000fe40000000002 */
[----:B------:R-:W-:Y:S04]  /*1ed30*/  SHF.R.U32.HI R117, RZ, 0x10, R128 ;  /* 0x00000010ff757819 */ /* 0x000fe80000011680 */
[----:B------:R-:W-:Y:S02]  /*1ed40*/  LOP3.LUT R120, R117, 0xff, RZ, 0xc0, !PT ;  /* 0x000000ff75787812 */ /* 0x000fe400078ec0ff */
[----:B------:R-:W5:Y:S02]  /*1ed50*/  MUFU.EX2 R117, R238 ;  /* 0x000000ee00757308 */ /* 0x000f640000000800 */
[----:B------:R-:W-:Y:S02]  /*1ed60*/  ISETP.GE.U32.AND P4, PT, R198, R120, PT ;  /* 0x00000078c600720c */ /* 0x000fe40003f86070 */
[----:B-----5:R-:W-:Y:S01]  /*1ed70*/  F2FP.BF16.PACK_AB R184, R116, R117 ;  /* 0x0000007574b8723e */ /* 0x020fe200000010ff */
[----:B--2---:R-:W-:Y:S02]  /*1ed80*/  @!P0 HFMA2.BF16_V2 R123, -RZ.H0_H0, RZ.H0_H0, -R0.H0_H0 ;  /* 0x200000ffff7b8231 */ /* 0x004fe40000340900 */
[----:B---3--:R-:W-:Y:S03]  /*1ed90*/  @!P2 HFMA2.BF16_V2 R126, -RZ.H0_H0, RZ.H0_H0, -R2.H0_H0 ;  /* 0x200000ffff7ea231 */ /* 0x008fe60000340902 */
[----:B------:R-:W-:Y:S01]  /*1eda0*/  PRMT R120, R123, 0x7610, R120 ;  /* 0x000076107b787816 */ /* 0x000fe20000000078 */
[----:B------:R2:W-:Y:S01]  /*1edb0*/  @!P0 STL.S16 [R1+0xbc], R123 ;  /* 0x0000bc7b01008387 */ /* 0x0005e20000100600 */
[----:B----4-:R-:W-:Y:S02]  /*1edc0*/  IADD3 R122, P5, R200, R122, RZ ;  /* 0x0000007ac87a7210 */ /* 0x010fe40007fbe0ff */
[----:B------:R-:W-:Y:S01]  /*1edd0*/  @!P0 PRMT R0, R120, 0x5410, RZ ;  /* 0x0000541078008816 */ /* 0x000fe200000000ff */
[----:B------:R-:W-:Y:S01]  /*1ede0*/  @!P2 STL.S16 [R1+0xe8], R126 ;  /* 0x0000e87e0100a387 */ /* 0x000fe20000100600 */
[----:B------:R-:W-:Y:S03]  /*1edf0*/  PRMT R137, R126, 0x7610, R137 ;  /* 0x000076107e897816 */ /* 0x000fe60000000089 */
[----:B------:R1:W3:Y:S01]  /*1ee00*/  LDL.S16 R147, [R1+0xdc] ;  /* 0x0000dc0001937983 */ /* 0x0002e20000100600 */
[----:B------:R-:W-:Y:S03]  /*1ee10*/  IADD3 R120, P0, R200, R121, RZ ;  /* 0x00000079c8787210 */ /* 0x000fe60007f1e0ff */
[----:B------:R1:W4:Y:S02]  /*1ee20*/  LDL.S16 R154, [R1+0xf4] ;  /* 0x0000f400019a7983 */ /* 0x0003240000100600 */
[C---:B------:R-:W-:Y:S02]  /*1ee30*/  IMAD.X R121, R201.reuse, 0x1, R124, P0 ;  /* 0x00000001c9797824 */ /* 0x040fe400000e067c */
[----:B------:R-:W-:Y:S02]  /*1ee40*/  FADD.FTZ R124, R110, R125 ;  /* 0x0000007d6e7c7221 */ /* 0x000fe40000010000 */
[----:B------:R-:W-:Y:S02]  /*1ee50*/  MUFU.EX2 R125, R235 ;  /* 0x000000eb007d7308 */ /* 0x000fe40000000800 */
[----:B------:R-:W-:Y:S02]  /*1ee60*/  FADD.FTZ R142, R108, R124 ;  /* 0x0000007c6c8e7221 */ /* 0x000fe40000010000 */
[----:B--2---:R-:W-:Y:S01]  /*1ee70*/  IMAD.X R123, R201, 0x1, R136, P5 ;  /* 0x00000001c97b7824 */ /* 0x004fe200028e0688 */
[----:B------:R-:W-:Y:S02]  /*1ee80*/  ISETP.GE.U32.AND P5, PT, R198, R3, PT ;  /* 0x00000003c600720c */ /* 0x000fe40003fa6070 */
[----:B------:R-:W-:Y:S03]  /*1ee90*/  F2FP.BF16.PACK_AB R3, R108, R110 ;  /* 0x0000006e6c03723e */ /* 0x000fe600000010ff */
[----:B------:R-:W-:Y:S01]  /*1eea0*/  MUFU.EX2 R136, R236 ;  /* 0x000000ec00887308 */ /* 0x000fe20000000800 */
[----:B------:R-:W-:Y:S01]  /*1eeb0*/  SHF.R.U32.HI R110, RZ, 0x18, R130 ;  /* 0x00000018ff6e7819 */ /* 0x000fe20000011682 */
[----:B------:R2:W-:Y:S03]  /*1eec0*/  ST.E.U16 [R122.64], R0 ;  /* 0x000000007a007985 */ /* 0x0005e6000c101504 */
[----:B------:R-:W-:Y:S02]  /*1eed0*/  ISETP.GE.U32.AND P0, PT, R198, R110, PT ;  /* 0x0000006ec600720c */ /* 0x000fe40003f06070 */
[----:B------:R-:W-:Y:S03]  /*1eee0*/  PRMT R110, R188, 0x7632, R110 ;  /* 0x00007632bc6e7816 */ /* 0x000fe6000000006e */
[----:B------:R-:W5:Y:S01]  /*1eef0*/  MUFU.EX2 R108, R239 ;  /* 0x000000ef006c7308 */ /* 0x000f620000000800 */
[----:B--2---:R-:W-:Y:S04]  /*1ef00*/  PRMT R0, R174, 0x7632, R0 ;  /* 0x00007632ae007816 */ /* 0x004fe80000000000 */
[----:B------:R-:W-:Y:S01]  /*1ef10*/  PRMT R126, R2, 0x5410, R0 ;  /* 0x00005410027e7816 */ /* 0x000fe20000000000 */
[----:B------:R-:W-:Y:S01]  /*1ef20*/  @!P1 HFMA2.BF16_V2 R146, -RZ.H0_H0, RZ.H0_H0, -R0.H0_H0 ;  /* 0x200000ffff929231 */ /* 0x000fe20000340900 */
[----:B------:R-:W-:Y:S02]  /*1ef30*/  @!P2 PRMT R2, R137, 0x5410, RZ ;  /* 0x000054108902a816 */ /* 0x000fe400000000ff */
[----:B-----5:R-:W-:Y:S01]  /*1ef40*/  F2FP.BF16.PACK_AB R161, R108, R136 ;  /* 0x000000886ca1723e */ /* 0x020fe200000010ff */
[----:B------:R-:W2:Y:S01]  /*1ef50*/  MUFU.EX2 R137, R234 ;  /* 0x000000ea00897308 */ /* 0x000ea20000000800 */
[----:B------:R-:W-:Y:S01]  /*1ef60*/  PRMT R124, R146, 0x7610, R124 ;  /* 0x00007610927c7816 */ /* 0x000fe2000000007c */
[----:B------:R5:W-:Y:S03]  /*1ef70*/  ST.E.U16 [R120.64], R2 ;  /* 0x0000000278007985 */ /* 0x000be6000c101504 */
[----:B------:R-:W-:Y:S01]  /*1ef80*/  @!P1 PRMT R0, R124, 0x5410, RZ ;  /* 0x000054107c009816 */ /* 0x000fe200000000ff */
[----:B------:R1:W-:Y:S04]  /*1ef90*/  @!P1 STL.S16 [R1+0xd4], R146 ;  /* 0x0000d49201009387 */ /* 0x0003e80000100600 */
[----:B------:R1:W4:Y:S01]  /*1efa0*/  LDL.S16 R206, [R1+0xf0] ;  /* 0x0000f00001ce7983 */ /* 0x0003220000100600 */
[----:B------:R-:W1:Y:S03]  /*1efb0*/  MUFU.EX2 R124, R231 ;  /* 0x000000e7007c7308 */ /* 0x000e660000000800 */
[----:B------:R1:W4:Y:S04]  /*1efc0*/  LDL.S16 R153, [R1+0xec] ;  /* 0x0000ec0001997983 */ /* 0x0003280000100600 */
[----:B------:R3:W-:Y:S01]  /*1efd0*/  ST.E.U16 [R120.64+0x2], R0 ;  /* 0x0000020078007985 */ /* 0x0007e2000c101504 */
[----:B--2---:R-:W-:Y:S02]  /*1efe0*/  F2FP.BF16.PACK_AB R163, R125, R137 ;  /* 0x000000897da3723e */ /* 0x004fe400000010ff */
[----:B-----5:R-:W-:Y:S04]  /*1eff0*/  LOP3.LUT R2, R130, 0xff, RZ, 0xc0, !PT ;  /* 0x000000ff82027812 */ /* 0x020fe800078ec0ff */
[----:B------:R-:W-:Y:S02]  /*1f000*/  ISETP.GE.U32.AND P2, PT, R198, R2, PT ;  /* 0x00000002c600720c */ /* 0x000fe40003f46070 */
[----:B------:R-:W-:Y:S04]  /*1f010*/  SHF.R.U32.HI R2, RZ, 0x10, R130 ;  /* 0x00000010ff027819 */ /* 0x000fe80000011682 */
[----:B------:R-:W-:Y:S01]  /*1f020*/  LOP3.LUT R112, R2, 0xff, RZ, 0xc0, !PT ;  /* 0x000000ff02707812 */ /* 0x000fe200078ec0ff */
[----:B------:R-:W-:Y:S03]  /*1f030*/  FADD.FTZ R2, R117, R138 ;  /* 0x0000008a75027221 */ /* 0x000fe60000010000 */
[----:B------:R-:W-:Y:S01]  /*1f040*/  ISETP.GE.U32.AND P1, PT, R198, R112, PT ;  /* 0x00000070c600720c */ /* 0x000fe20003f26070 */
[--C-:B-1----:R-:W-:Y:S01]  /*1f050*/  FADD.FTZ R146, R116, R2.reuse ;  /* 0x0000000274927221 */ /* 0x102fe20000010000 */
[----:B------:R-:W-:Y:S01]  /*1f060*/  PRMT R2, R188, 0x7610, R2 ;  /* 0x00007610bc027816 */ /* 0x000fe20000000002 */
[----:B------:R-:W-:Y:S01]  /*1f070*/  FADD.FTZ R116, R136, R139 ;  /* 0x0000008b88747221 */ /* 0x000fe20000010000 */
[----:B------:R-:W-:Y:S01]  /*1f080*/  LOP3.LUT R112, R130, 0xffff, RZ, 0xc0, !PT ;  /* 0x0000ffff82707812 */ /* 0x000fe200078ec0ff */
[----:B------:R-:W-:Y:S01]  /*1f090*/  IMAD.WIDE.U32 R138, R144, -0x2daee0ad, RZ ;  /* 0xd2511f53908a7825 */ /* 0x000fe200078e00ff */
[----:B------:R-:W-:Y:S02]  /*1f0a0*/  PRMT R117, R2, 0x5410, R110 ;  /* 0x0000541002757816 */ /* 0x000fe4000000006e */
[----:B------:R-:W-:Y:S04]  /*1f0b0*/  SHF.R.U32.HI R112, RZ, 0x8, R112 ;  /* 0x00000008ff707819 */ /* 0x000fe80000011670 */
[----:B------:R-:W-:Y:S01]  /*1f0c0*/  LOP3.LUT R112, R112, 0xffff, RZ, 0xc0, !PT ;  /* 0x0000ffff70707812 */ /* 0x000fe200078ec0ff */
[----:B---3--:R-:W-:Y:S02]  /*1f0d0*/  @!P6 HFMA2.BF16_V2 R147, -RZ.H0_H0, RZ.H0_H0, -R2.H0_H0 ;  /* 0x200000ffff93e231 */ /* 0x008fe40000340902 */
[----:B----4-:R-:W-:Y:S03]  /*1f0e0*/  @!P5 HFMA2.BF16_V2 R154, -RZ.H0_H0, RZ.H0_H0, -R110.H0_H0 ;  /* 0x200000ffff9ad231 */ /* 0x010fe6000034096e */
[----:B------:R-:W-:Y:S01]  /*1f0f0*/  PRMT R157, R147, 0x7610, R157 ;  /* 0x00007610939d7816 */ /* 0x000fe2000000009d */
[----:B------:R1:W-:Y:S03]  /*1f100*/  @!P6 STL.S16 [R1+0xdc], R147 ;  /* 0x0000dc930100e387 */ /* 0x0003e60000100600 */
[----:B------:R-:W-:Y:S02]  /*1f110*/  @!P6 PRMT R2, R157, 0x5410, RZ ;  /* 0x000054109d02e816 */ /* 0x000fe400000000ff */
[----:B------:R-:W-:Y:S01]  /*1f120*/  PRMT R166, R154, 0x7610, R166 ;  /* 0x000076109aa67816 */ /* 0x000fe200000000a6 */
[----:B------:R2:W3:Y:S01]  /*1f130*/  LDL.S16 R157, [R1+0xe4] ;  /* 0x0000e400019d7983 */ /* 0x0004e20000100600 */
[----:B------:R-:W-:Y:S02]  /*1f140*/  ISETP.GE.U32.AND P6, PT, R198, R112, PT ;  /* 0x00000070c600720c */ /* 0x000fe40003fc6070 */
[----:B------:R-:W-:Y:S01]  /*1f150*/  @!P5 PRMT R110, R166, 0x5410, RZ ;  /* 0x00005410a66ed816 */ /* 0x000fe200000000ff */
[----:B------:R4:W-:Y:S01]  /*1f160*/  @!P5 STL.S16 [R1+0xf4], R154 ;  /* 0x0000f49a0100d387 */ /* 0x0009e20000100600 */
[-C--:B------:R-:W-:Y:S03]  /*1f170*/  LOP3.LUT R112, R139, R249.reuse, R178, 0x96, !PT ;  /* 0x000000f98b707212 */ /* 0x080fe600078e96b2 */
[----:B------:R2:W5:Y:S01]  /*1f180*/  LDL.S16 R177, [R1+0xe0] ;  /* 0x0000e00001b17983 */ /* 0x0005620000100600 */
[----:B------:R-:W-:Y:S03]  /*1f190*/  LOP3.LUT R0, R112, 0xff, RZ, 0xc0, !PT ;  /* 0x000000ff70007812 */ /* 0x000fe600078ec0ff */
[----:B------:R2:W2:Y:S01]  /*1f1a0*/  LDL.S16 R182, [R1+0xd0] ;  /* 0x0000d00001b67983 */ /* 0x0004a20000100600 */
[----:B------:R-:W-:Y:S02]  /*1f1b0*/  ISETP.GE.U32.AND P5, PT, R198, R0, PT ;  /* 0x00000000c600720c */ /* 0x000fe40003fa6070 */
[----:B------:R-:W-:Y:S01]  /*1f1c0*/  LOP3.LUT R0, R112, 0xffff, RZ, 0xc0, !PT ;  /* 0x0000ffff70007812 */ /* 0x000fe200078ec0ff */
[----:B------:R2:W2:Y:S03]  /*1f1d0*/  LDL.S16 R166, [R1+0xcc] ;  /* 0x0000cc0001a67983 */ /* 0x0004a60000100600 */
[----:B------:R-:W-:Y:S01]  /*1f1e0*/  SHF.R.U32.HI R0, RZ, 0x8, R0 ;  /* 0x00000008ff007819 */ /* 0x000fe20000011600 */
[----:B-1----:R-:W-:Y:S01]  /*1f1f0*/  FADD.FTZ R147, R108, R116 ;  /* 0x000000746c937221 */ /* 0x002fe20000010000 */
[----:B------:R1:W-:Y:S01]  /*1f200*/  ST.E.U16 [R200.64+0x10], R2 ;  /* 0x00001002c8007985 */ /* 0x0003e2000c101504 */
[----:B------:R-:W-:Y:S01]  /*1f210*/  FADD.FTZ R108, R137, R143 ;  /* 0x0000008f896c7221 */ /* 0x000fe20000010000 */
[----:B------:R-:W1:Y:S02]  /*1f220*/  MUFU.EX2 R116, R237 ;  /* 0x000000ed00747308 */ /* 0x000e640000000800 */
[----:B------:R-:W-:Y:S01]  /*1f230*/  ST.E.U16 [R200.64+0x12], R110 ;  /* 0x0000126ec8007985 */ /* 0x000fe2000c101504 */
[--C-:B----4-:R-:W-:Y:S01]  /*1f240*/  FADD.FTZ R154, R125, R108.reuse ;  /* 0x0000006c7d9a7221 */ /* 0x110fe20000010000 */
[----:B------:R-:W-:Y:S01]  /*1f250*/  PRMT R108, R109, 0x7632, R108 ;  /* 0x000076326d6c7816 */ /* 0x000fe2000000006c */
[----:B------:R-:W-:Y:S01]  /*1f260*/  FADD.FTZ R125, R124, R142 ;  /* 0x0000008e7c7d7221 */ /* 0x000fe20000010000 */
[----:B-1----:R-:W-:Y:S02]  /*1f270*/  LOP3.LUT R2, R0, 0xffff, RZ, 0xc0, !PT ;  /* 0x0000ffff00027812 */ /* 0x002fe400078ec0ff */
[----:B------:R-:W-:Y:S02]  /*1f280*/  F2FP.BF16.PACK_AB R0, R116, R124 ;  /* 0x0000007c7400723e */ /* 0x000fe400000010ff */
[--C-:B------:R-:W-:Y:S02]  /*1f290*/  SHF.R.U32.HI R124, RZ, 0x18, R112.reuse ;  /* 0x00000018ff7c7819 */ /* 0x100fe40000011670 */
[----:B------:R-:W-:Y:S01]  /*1f2a0*/  SHF.R.U32.HI R112, RZ, 0x10, R112 ;  /* 0x00000010ff707819 */ /* 0x000fe20000011670 */
[----:B------:R-:W-:Y:S03]  /*1f2b0*/  @!P4 HFMA2.BF16_V2 R206, -RZ.H0_H0, RZ.H0_H0, -R109.H0_H0 ;  /* 0x200000ffffcec231 */ /* 0x000fe6000034096d */
[----:B------:R-:W-:Y:S01]  /*1f2c0*/  LOP3.LUT R112, R112, 0xff, RZ, 0xc0, !PT ;  /* 0x000000ff70707812 */ /* 0x000fe200078ec0ff */
[----:B------:R-:W-:Y:S01]  /*1f2d0*/  @!P3 HFMA2.BF16_V2 R153, -RZ.H0_H0, RZ.H0_H0, -R108.H0_H0 ;  /* 0x200000ffff99b231 */ /* 0x000fe2000034096c */
[----:B------:R-:W-:Y:S01]  /*1f2e0*/  PRMT R183, R206, 0x7610, R183 ;  /* 0x00007610ceb77816 */ /* 0x000fe200000000b7 */
[----:B------:R-:W-:Y:S03]  /*1f2f0*/  @!P4 STL.S16 [R1+0xf0], R206 ;  /* 0x0000f0ce0100c387 */ /* 0x000fe60000100600 */
[----:B------:R-:W-:Y:S01]  /*1f300*/  PRMT R136, R153, 0x7610, R136 ;  /* 0x0000761099887816 */ /* 0x000fe20000000088 */
[----:B------:R1:W-:Y:S02]  /*1f310*/  @!P3 STL.S16 [R1+0xec], R153 ;  /* 0x0000ec990100b387 */ /* 0x0003e40000100600 */
[----:B-1----:R-:W-:Y:S01]  /*1f320*/  FADD.FTZ R153, R116, R125 ;  /* 0x0000007d74997221 */ /* 0x002fe20000010000 */
[----:B------:R-:W-:Y:S02]  /*1f330*/  PRMT R116, R109, 0x5410, R108 ;  /* 0x000054106d747816 */ /* 0x000fe4000000006c */
[----:B------:R-:W-:Y:S02]  /*1f340*/  @!P4 PRMT R109, R183, 0x5410, RZ ;  /* 0x00005410b76dc816 */ /* 0x000fe400000000ff */
[----:B------:R-:W-:Y:S02]  /*1f350*/  ISETP.GE.U32.AND P4, PT, R198, R2, PT ;  /* 0x00000002c600720c */ /* 0x000fe40003f86070 */
[C---:B------:R-:W-:Y:S01]  /*1f360*/  PRMT R2, R107.reuse, 0x7632, R2 ;  /* 0x000076326b027816 */ /* 0x040fe20000000002 */
[----:B------:R1:W-:Y:S01]  /*1f370*/  ST.E.U16 [R114.64+0x10], R109 ;  /* 0x0000106d72007985 */ /* 0x0003e2000c101504 */
[----:B------:R-:W-:Y:S02]  /*1f380*/  @!P3 PRMT R108, R136, 0x5410, RZ ;  /* 0x00005410886cb816 */ /* 0x000fe400000000ff */
[----:B------:R-:W-:Y:S02]  /*1f390*/  ISETP.GE.U32.AND P3, PT, R198, R124, PT ;  /* 0x0000007cc600720c */ /* 0x000fe40003f66070 */
[----:B------:R-:W-:Y:S01]  /*1f3a0*/  PRMT R125, R107, 0x5410, R2 ;  /* 0x000054106b7d7816 */ /* 0x000fe20000000002 */
[----:B------:R4:W-:Y:S01]  /*1f3b0*/  ST.E.U16 [R114.64+0x12], R108 ;  /* 0x0000126c72007985 */ /* 0x0009e2000c101504 */
[C---:B-1----:R-:W-:Y:S02]  /*1f3c0*/  PRMT R109, R187.reuse, 0x7610, R109 ;  /* 0x00007610bb6d7816 */ /* 0x042fe4000000006d */
[----:B----4-:R-:W-:Y:S01]  /*1f3d0*/  PRMT R108, R187, 0x7632, R108 ;  /* 0x00007632bb6c7816 */ /* 0x010fe2000000006c */
[----:B---3--:R-:W-:Y:S05]  /*1f3e0*/  @!P2 HFMA2.BF16_V2 R157, -RZ.H0_H0, RZ.H0_H0, -R107.H0_H0 ;  /* 0x200000ffff9da231 */ /* 0x008fea000034096b */
[----:B------:R-:W-:Y:S01]  /*1f3f0*/  PRMT R142, R157, 0x7610, R142 ;  /* 0x000076109d8e7816 */ /* 0x000fe2000000008e */
[----:B------:R1:W-:Y:S01]  /*1f400*/  @!P2 STL.S16 [R1+0xe4], R157 ;  /* 0x0000e49d0100a387 */ /* 0x0003e20000100600 */
[----:B-----5:R-:W-:Y:S02]  /*1f410*/  @!P6 HFMA2.BF16_V2 R177, -RZ.H0_H0, RZ.H0_H0, -R2.H0_H0 ;  /* 0x200000ffffb1e231 */ /* 0x020fe40000340902 */
[----:B------:R-:W-:Y:S01]  /*1f420*/  @!P2 PRMT R107, R142, 0x5410, RZ ;  /* 0x000054108e6ba816 */ /* 0x000fe200000000ff */
[----:B------:R3:W4:Y:S01]  /*1f430*/  LDL.S16 R136, [R1+0xc8] ;  /* 0x0000c80001887983 */ /* 0x0007220000100600 */
[----:B------:R-:W-:Y:S01]  /*1f440*/  ISETP.GE.U32.AND P2, PT, R198, R112, PT ;  /* 0x00000070c600720c */ /* 0x000fe20003f46070 */
[----:B--2---:R-:W-:Y:S01]  /*1f450*/  @!P1 HFMA2.BF16_V2 R182, -RZ.H0_H0, RZ.H0_H0, -R109.H0_H0 ;  /* 0x200000ffffb69231 */ /* 0x004fe2000034096d */
[----:B------:R-:W-:Y:S01]  /*1f460*/  PRMT R124, R177, 0x7610, R124 ;  /* 0x00007610b17c7816 */ /* 0x000fe2000000007c */
[----:B------:R2:W-:Y:S01]  /*1f470*/  @!P6 STL.S16 [R1+0xe0], R177 ;  /* 0x0000e0b10100e387 */ /* 0x0005e20000100600 */
[----:B------:R-:W-:Y:S02]  /*1f480*/  @!P0 HFMA2.BF16_V2 R166, -RZ.H0_H0, RZ.H0_H0, -R108.H0_H0 ;  /* 0x200000ffffa68231 */ /* 0x000fe4000034096c */
[----:B------:R-:W-:Y:S01]  /*1f490*/  @!P6 PRMT R2, R124, 0x5410, RZ ;  /* 0x000054107c02e816 */ /* 0x000fe200000000ff */
[----:B------:R3:W5:Y:S01]  /*1f4a0*/  LDL.S16 R142, [R1+0xc0] ;  /* 0x0000c000018e7983 */ /* 0x0007620000100600 */
[----:B------:R-:W-:Y:S02]  /*1f4b0*/  PRMT R144, R182, 0x7610, R144 ;  /* 0x00007610b6907816 */ /* 0x000fe40000000090 */
[----:B------:R-:W-:Y:S01]  /*1f4c0*/  PRMT R137, R166, 0x7610, R137 ;  /* 0x00007610a6897816 */ /* 0x000fe20000000089 */
[----:B------:R3:W-:Y:S01]  /*1f4d0*/  ST.E.U16 [R122.64+0xe], R107 ;  /* 0x00000e6b7a007985 */ /* 0x0007e2000c101504 */
[----:B------:R-:W-:Y:S02]  /*1f4e0*/  PRMT R124, R109, 0x5410, R108 ;  /* 0x000054106d7c7816 */ /* 0x000fe4000000006c */
[----:B------:R-:W-:Y:S01]  /*1f4f0*/  @!P0 PRMT R108, R137, 0x5410, RZ ;  /* 0x00005410896c8816 */ /* 0x000fe200000000ff */
[----:B------:R3:W-:Y:S01]  /*1f500*/  ST.E.U16 [R122.64+0x10], R2 ;  /* 0x000010027a007985 */ /* 0x0007e2000c101504 */
[----:B------:R-:W-:Y:S03]  /*1f510*/  @!P1 PRMT R109, R144, 0x5410, RZ ;  /* 0x00005410906d9816 */ /* 0x000fe600000000ff */
[----:B------:R3:W-:Y:S01]  /*1f520*/  ST.E.U16 [R120.64+0x12], R108 ;  /* 0x0000126c78007985 */ /* 0x0007e2000c101504 */
[----:B-1----:R-:W-:Y:S03]  /*1f530*/  IMAD.WIDE.U32 R156, R156, -0x2daee0ad, RZ ;  /* 0xd2511f539c9c7825 */ /* 0x002fe600078e00ff */
[----:B------:R1:W-:Y:S02]  /*1f540*/  ST.E.U16 [R120.64+0x10], R109 ;  /* 0x0000106d78007985 */ /* 0x0003e4000c101504 */
[----:B------:R-:W-:Y:S02]  /*1f550*/  LOP3.LUT R110, R157, R249, R172, 0x96, !PT ;  /* 0x000000f99d6e7212 */ /* 0x000fe400078e96ac */
[----:B--2---:R2:W2:Y:S02]  /*1f560*/  LDL.S16 R177, [R1+0xc4] ;  /* 0x0000c40001b17983 */ /* 0x0044a40000100600 */
[----:B------:R-:W-:Y:S02]  /*1f570*/  LOP3.LUT R112, R110, 0xff, RZ, 0xc0, !PT ;  /* 0x000000ff6e707812 */ /* 0x000fe400078ec0ff */
[----:B------:R-:W-:Y:S02]  /*1f580*/  @!P1 STL.S16 [R1+0xd0], R182 ;  /* 0x0000d0b601009387 */ /* 0x000fe40000100600 */
[----:B------:R-:W-:Y:S02]  /*1f590*/  ISETP.GE.U32.AND P6, PT, R198, R112, PT ;  /* 0x00000070c600720c */ /* 0x000fe40003fc6070 */
[----:B------:R-:W-:Y:S01]  /*1f5a0*/  LOP3.LUT R112, R110, 0xffff, RZ, 0xc0, !PT ;  /* 0x0000ffff6e707812 */ /* 0x000fe200078ec0ff */
[----:B------:R1:W-:Y:S01]  /*1f5b0*/  @!P0 STL.S16 [R1+0xcc], R166 ;  /* 0x0000cca601008387 */ /* 0x0003e20000100600 */
[C---:B---3--:R-:W-:Y:S02]  /*1f5c0*/  PRMT R107, R151.reuse, 0x7610, R107 ;  /* 0x00007610976b7816 */ /* 0x048fe4000000006b */
[----:B------:R-:W-:Y:S02]  /*1f5d0*/  SHF.R.U32.HI R112, RZ, 0x8, R112 ;  /* 0x00000008ff707819 */ /* 0x000fe40000011670 */
[----:B------:R-:W-:Y:S02]  /*1f5e0*/  SHF.R.U32.HI R2, RZ, 0x18, R110 ;  /* 0x00000018ff027819 */ /* 0x000fe4000001166e */
[----:B------:R-:W-:Y:S02]  /*1f5f0*/  LOP3.LUT R112, R112, 0xffff, RZ, 0xc0, !PT ;  /* 0x0000ffff70707812 */ /* 0x000fe400078ec0ff */
[C---:B------:R-:W-:Y:S02]  /*1f600*/  ISETP.GE.U32.AND P0, PT, R198.reuse, R2, PT ;  /* 0x00000002c600720c */ /* 0x040fe40003f06070 */
[----:B------:R-:W-:Y:S02]  /*1f610*/  PRMT R2, R151, 0x7632, R2 ;  /* 0x0000763297027816 */ /* 0x000fe40000000002 */
[----:B------:R-:W-:Y:S02]  /*1f620*/  PRMT R108, R145, 0x7610, R108 ;  /* 0x00007610916c7816 */ /* 0x000fe4000000006c */
[----:B------:R-:W-:Y:S02]  /*1f630*/  ISETP.GE.U32.AND P1, PT, R198, R112, PT ;  /* 0x00000070c600720c */ /* 0x000fe40003f26070 */
[----:B-1----:R-:W-:Y:S02]  /*1f640*/  LOP3.LUT R109, R138, 0xff, RZ, 0xc0, !PT ;  /* 0x000000ff8a6d7812 */ /* 0x002fe400078ec0ff */
[----:B------:R-:W-:Y:S04]  /*1f650*/  SHF.R.U32.HI R110, RZ, 0x10, R110 ;  /* 0x00000010ff6e7819 */ /* 0x000fe8000001166e */
[----:B------:R-:W-:Y:S01]  /*1f660*/  LOP3.LUT R110, R110, 0xff, RZ, 0xc0, !PT ;  /* 0x000000ff6e6e7812 */ /* 0x000fe200078ec0ff */
[----:B------:R1:W3:Y:S01]  /*1f670*/  LDL.S16 R166, [R1+0xb8] ;  /* 0x0000b80001a67983 */ /* 0x0002e20000100600 */
[----:B----4-:R-:W-:Y:S05]  /*1f680*/  @!P5 HFMA2.BF16_V2 R136, -RZ.H0_H0, RZ.H0_H0, -R107.H0_H0 ;  /* 0x200000ffff88d231 */ /* 0x010fea000034096b */
[----:B------:R-:W-:Y:S01]  /*1f690*/  PRMT R112, R136, 0x7610, R112 ;  /* 0x0000761088707816 */ /* 0x000fe20000000070 */
[----:B------:R4:W-:Y:S01]  /*1f6a0*/  @!P5 STL.S16 [R1+0xc8], R136 ;  /* 0x0000c8880100d387 */ /* 0x0009e20000100600 */
[----:B-----5:R-:W-:Y:S03]  /*1f6b0*/  @!P2 HFMA2.BF16_V2 R142, -RZ.H0_H0, RZ.H0_H0, -R108.H0_H0 ;  /* 0x200000ffff8ea231 */ /* 0x020fe6000034096c */
[----:B------:R1:W5:Y:S02]  /*1f6c0*/  LDL.S16 R144, [R1+0xb4] ;  /* 0x0000b40001907983 */ /* 0x0003640000100600 */
[----:B------:R-:W-:Y:S02]  /*1f6d0*/  PRMT R176, R142, 0x7610, R176 ;  /* 0x000076108eb07816 */ /* 0x000fe400000000b0 */
[----:B------:R1:W5:Y:S01]  /*1f6e0*/  LDL.S16 R137, [R1+0xb0] ;  /* 0x0000b00001897983 */ /* 0x0003620000100600 */
[----:B--2---:R-:W-:Y:S01]  /*1f6f0*/  @!P4 HFMA2.BF16_V2 R177, -RZ.H0_H0, RZ.H0_H0, -R2.H0_H0 ;  /* 0x200000ffffb1c231 */ /* 0x004fe20000340902 */
[----:B----4-:R-:W-:Y:S02]  /*1f700*/  PRMT R136, R107, 0x5410, R2 ;  /* 0x000054106b887816 */ /* 0x010fe40000000002 */
[----:B------:R-:W-:Y:S02]  /*1f710*/  @!P5 PRMT R107, R112, 0x5410, RZ ;  /* 0x00005410706bd816 */ /* 0x000fe400000000ff */
[----:B------:R-:W-:Y:S01]  /*1f720*/  @!P4 STL.S16 [R1+0xc4], R177 ;  /* 0x0000c4b10100c387 */ /* 0x000fe20000100600 */
[C---:B------:R-:W-:Y:S02]  /*1f730*/  ISETP.GE.U32.AND P5, PT, R198.reuse, R109, PT ;  /* 0x0000006dc600720c */ /* 0x040fe40003fa6070 */
[--C-:B------:R-:W-:Y:S01]  /*1f740*/  SHF.R.U32.HI R109, RZ, 0x10, R138.reuse ;  /* 0x00000010ff6d7819 */ /* 0x100fe2000001168a */
[----:B------:R2:W-:Y:S01]  /*1f750*/  @!P2 STL.S16 [R1+0xc0], R142 ;  /* 0x0000c08e0100a387 */ /* 0x0005e20000100600 */
[----:B------:R-:W-:Y:S02]  /*1f760*/  PRMT R141, R177, 0x7610, R141 ;  /* 0x00007610b18d7816 */ /* 0x000fe4000000008d */
[----:B------:R-:W-:Y:S01]  /*1f770*/  LOP3.LUT R112, R109, 0xff, RZ, 0xc0, !PT ;  /* 0x000000ff6d707812 */ /* 0x000fe200078ec0ff */
[----:B------:R4:W-:Y:S01]  /*1f780*/  ST.E.U16 [R200.64+0x20], R107 ;  /* 0x0000206bc8007985 */ /* 0x0009e2000c101504 */
[----:B------:R-:W-:Y:S02]  /*1f790*/  PRMT R109, R145, 0x7632, R109 ;  /* 0x00007632916d7816 */ /* 0x000fe4000000006d */
[----:B------:R-:W-:Y:S01]  /*1f7a0*/  @!P4 PRMT R2, R141, 0x5410, RZ ;  /* 0x000054108d02c816 */ /* 0x000fe200000000ff */
[----:B------:R1:W5:Y:S01]  /*1f7b0*/  LDL.S16 R145, [R1+0xac] ;  /* 0x0000ac0001917983 */ /* 0x0003620000100600 */
[----:B------:R-:W-:Y:S01]  /*1f7c0*/  ISETP.GE.U32.AND P4, PT, R198, R112, PT ;  /* 0x00000070c600720c */ /* 0x000fe20003f86070 */
[----:B------:R-:W-:Y:S01]  /*1f7d0*/  MUFU.EX2 R141, R243 ;  /* 0x000000f3008d7308 */ /* 0x000fe20000000800 */
[----:B------:R-:W-:Y:S01]  /*1f7e0*/  SHF.R.U32.HI R112, RZ, 0x18, R138 ;  /* 0x00000018ff707819 */ /* 0x000fe2000001168a */
[----:B------:R1:W-:Y:S01]  /*1f7f0*/  ST.E.U16 [R200.64+0x22], R2 ;  /* 0x00002202c8007985 */ /* 0x0003e2000c101504 */
[----:B---3--:R-:W-:Y:S01]  /*1f800*/  @!P3 HFMA2.BF16_V2 R166, -RZ.H0_H0, RZ.H0_H0, -R109.H0_H0 ;  /* 0x200000ffffa6b231 */ /* 0x008fe2000034096d */
[----:B--2---:R-:W-:Y:S02]  /*1f810*/  PRMT R142, R108, 0x5410, R109 ;  /* 0x000054106c8e7816 */ /* 0x004fe4000000006d */
[----:B------:R-:W-:Y:S02]  /*1f820*/  @!P2 PRMT R108, R176, 0x5410, RZ ;  /* 0x00005410b06ca816 */ /* 0x000fe400000000ff */
[----:B------:R-:W-:Y:S01]  /*1f830*/  PRMT R165, R166, 0x7610, R165 ;  /* 0x00007610a6a57816 */ /* 0x000fe200000000a5 */
[----:B------:R2:W-:Y:S01]  /*1f840*/  @!P3 STL.S16 [R1+0xb8], R166 ;  /* 0x0000b8a60100b387 */ /* 0x0005e20000100600 */
[----:B----4-:R-:W-:Y:S02]  /*1f850*/  LOP3.LUT R107, R138, 0xffff, RZ, 0xc0, !PT ;  /* 0x0000ffff8a6b7812 */ /* 0x010fe400078ec0ff */
[----:B------:R-:W-:Y:S01]  /*1f860*/  @!P3 PRMT R109, R165, 0x5410, RZ ;  /* 0x00005410a56db816 */ /* 0x000fe200000000ff */
[----:B------:R3:W-:Y:S01]  /*1f870*/  ST.E.U16 [R114.64+0x20], R108 ;  /* 0x0000206c72007985 */ /* 0x0007e2000c101504 */
[----:B------:R-:W-:Y:S02]  /*1f880*/  ISETP.GE.U32.AND P2, PT, R198, R110, PT ;  /* 0x0000006ec600720c */ /* 0x000fe40003f46070 */
[----:B------:R-:W-:Y:S01]  /*1f890*/  SHF.R.U32.HI R107, RZ, 0x8, R107 ;  /* 0x00000008ff6b7819 */ /* 0x000fe2000001166b */
[----:B------:R4:W4:Y:S01]  /*1f8a0*/  LDL.S16 R165, [R1+0xa8] ;  /* 0x0000a80001a57983 */ /* 0x0009220000100600 */
[----:B-1----:R-:W-:Y:S01]  /*1f8b0*/  PRMT R2, R106, 0x7632, R2 ;  /* 0x000076326a027816 */ /* 0x002fe20000000002 */
[----:B------:R-:W1:Y:S01]  /*1f8c0*/  MUFU.EX2 R110, R246 ;  /* 0x000000f6006e7308 */ /* 0x000e620000000800 */
[----:B------:R-:W-:Y:S01]  /*1f8d0*/  LOP3.LUT R107, R107, 0xffff, RZ, 0xc0, !PT ;  /* 0x0000ffff6b6b7812 */ /* 0x000fe200078ec0ff */
[----:B------:R-:W-:Y:S01]  /*1f8e0*/  ST.E.U16 [R114.64+0x22], R109 ;  /* 0x0000226d72007985 */ /* 0x000fe2000c101504 */
[----:B------:R-:W-:Y:S03]  /*1f8f0*/  ISETP.GE.U32.AND P3, PT, R198, R112, PT ;  /* 0x00000070c600720c */ /* 0x000fe60003f66070 */
[----:B--2---:R2:W2:Y:S01]  /*1f900*/  LDL.S16 R166, [R1+0xa0] ;  /* 0x0000a00001a67983 */ /* 0x0044a20000100600 */
[----:B---3--:R-:W-:Y:S02]  /*1f910*/  LOP3.LUT R108, R156, 0xff, RZ, 0xc0, !PT ;  /* 0x000000ff9c6c7812 */ /* 0x008fe400078ec0ff */
[----:B-1----:R-:W-:Y:S01]  /*1f920*/  F2FP.BF16.PACK_AB R173, R110, R141 ;  /* 0x0000008d6ead723e */ /* 0x002fe200000010ff */
[----:B-----5:R-:W-:Y:S02]  /*1f930*/  @!P6 HFMA2.BF16_V2 R144, -RZ.H0_H0, RZ.H0_H0, -R106.H0_H0 ;  /* 0x200000ffff90e231 */ /* 0x020fe4000034096a */
[----:B------:R-:W-:Y:S03]  /*1f940*/  @!P1 HFMA2.BF16_V2 R137, -RZ.H0_H0, RZ.H0_H0, -R2.H0_H0 ;  /* 0x200000ffff899231 */ /* 0x000fe60000340902 */
[----:B------:R-:W-:Y:S01]  /*1f950*/  PRMT R143, R144, 0x7610, R143 ;  /* 0x00007610908f7816 */ /* 0x000fe2000000008f */
[----:B------:R1:W-:Y:S01]  /*1f960*/  @!P6 STL.S16 [R1+0xb4], R144 ;  /* 0x0000b4900100e387 */ /* 0x0003e20000100600 */
[----:B------:R-:W-:Y:S03]  /*1f970*/  PRMT R112, R137, 0x7610, R112 ;  /* 0x0000761089707816 */ /* 0x000fe60000000070 */
[----:B------:R3:W-:Y:S01]  /*1f980*/  @!P1 STL.S16 [R1+0xb0], R137 ;  /* 0x0000b08901009387 */ /* 0x0007e20000100600 */
[----:B-1----:R-:W-:Y:S02]  /*1f990*/  PRMT R144, R106, 0x5410, R2 ;  /* 0x000054106a907816 */ /* 0x002fe40000000002 */
[----:B------:R-:W-:Y:S02]  /*1f9a0*/  @!P6 PRMT R106, R143, 0x5410, RZ ;  /* 0x000054108f6ae816 */ /* 0x000fe400000000ff */
[----:B------:R-:W-:Y:S01]  /*1f9b0*/  ISETP.GE.U32.AND P6, PT, R198, R107, PT ;  /* 0x0000006bc600720c */ /* 0x000fe20003fc6070 */
[----:B---3--:R-:W1:Y:S01]  /*1f9c0*/  MUFU.EX2 R137, R241 ;  /* 0x000000f100897308 */ /* 0x008e620000000800 */
[----:B------:R-:W-:Y:S01]  /*1f9d0*/  PRMT R107, R181, 0x7610, R107 ;  /* 0x00007610b56b7816 */ /* 0x000fe2000000006b */
[----:B------:R-:W-:Y:S01]  /*1f9e0*/  ST.E.U16 [R122.64+0x1e], R106 ;  /* 0x00001e6a7a007985 */ /* 0x000fe2000c101504 */
[----:B------:R-:W-:Y:S02]  /*1f9f0*/  LOP3.LUT R143, R156, 0xffff, RZ, 0xc0, !PT ;  /* 0x0000ffff9c8f7812 */ /* 0x000fe400078ec0ff */
[----:B------:R-:W-:Y:S01]  /*1fa00*/  @!P1 PRMT R2, R112, 0x5410, RZ ;  /* 0x0000541070029816 */ /* 0x000fe200000000ff */
[----:B------:R-:W-:Y:S01]  /*1fa10*/  @!P2 HFMA2.BF16_V2 R145, -RZ.H0_H0, RZ.H0_H0, -R107.H0_H0 ;  /* 0x200000ffff91a231 */ /* 0x000fe2000034096b */
[----:B------:R-:W-:Y:S02]  /*1fa20*/  SHF.R.U32.HI R143, RZ, 0x8, R143 ;  /* 0x00000008ff8f7819 */ /* 0x000fe4000001168f */
[----:B------:R-:W-:Y:S01]  /*1fa30*/  ISETP.GE.U32.AND P1, PT, R198, R108, PT ;  /* 0x0000006cc600720c */ /* 0x000fe20003f26070 */
[----:B------:R-:W-:Y:S01]  /*1fa40*/  ST.E.U16 [R122.64+0x20], R2 ;  /* 0x000020027a007985 */ /* 0x000fe2000c101504 */
[----:B------:R-:W-:Y:S01]  /*1fa50*/  LOP3.LUT R109, R143, 0xffff, RZ, 0xc0, !PT ;  /* 0x0000ffff8f6d7812 */ /* 0x000fe200078ec0ff */
[----:B------:R-:W-:Y:S01]  /*1fa60*/  FADD.FTZ R143, R141, R146 ;  /* 0x000000928d8f7221 */ /* 0x000fe20000010000 */
[----:B------:R-:W-:Y:S01]  /*1fa70*/  PRMT R174, R145, 0x7610, R174 ;  /* 0x0000761091ae7816 */ /* 0x000fe200000000ae */
[----:B------:R3:W-:Y:S01]  /*1fa80*/  @!P2 STL.S16 [R1+0xac], R145 ;  /* 0x0000ac910100a387 */ /* 0x0007e20000100600 */
[----:B------:R-:W-:Y:S01]  /*1fa90*/  PRMT R108, R181, 0x7632, R108 ;  /* 0x00007632b56c7816 */ /* 0x000fe2000000006c */
[----:B------:R-:W-:Y:S01]  /*1faa0*/  FADD.FTZ R110, R110, R143 ;  /* 0x0000008f6e6e7221 */ /* 0x000fe20000010000 */
[----:B------:R-:W5:Y:S04]  /*1fab0*/  MUFU.EX2 R112, R242 ;  /* 0x000000f200707308 */ /* 0x000f680000000800 */
[----:B------:R2:W-:Y:S01]  /*1fac0*/  STL [R1+0x140], R110 ;  /* 0x0001406e01007387 */ /* 0x0005e20000100800 */
[----:B-1----:R-:W-:Y:S01]  /*1fad0*/  FADD.FTZ R146, R137, R147 ;  /* 0x0000009389927221 */ /* 0x002fe20000010000 */
[----:B---3--:R-:W-:Y:S02]  /*1fae0*/  PRMT R145, R107, 0x5410, R108 ;  /* 0x000054106b917816 */ /* 0x008fe4000000006c */
[----:B------:R-:W-:Y:S02]  /*1faf0*/  @!P2 PRMT R107, R174, 0x5410, RZ ;  /* 0x00005410ae6ba816 */ /* 0x000fe400000000ff */
[----:B------:R-:W-:Y:S02]  /*1fb00*/  ISETP.GE.U32.AND P2, PT, R198, R109, PT ;  /* 0x0000006dc600720c */ /* 0x000fe40003f46070 */
[----:B------:R-:W-:Y:S01]  /*1fb10*/  PRMT R109, R149, 0x7610, R109 ;  /* 0x00007610956d7816 */ /* 0x000fe2000000006d */
[----:B------:R1:W-:Y:S01]  /*1fb20*/  ST.E.U16 [R120.64+0x20], R107 ;  /* 0x0000206b78007985 */ /* 0x0003e2000c101504 */
[C---:B-----5:R-:W-:Y:S01]  /*1fb30*/  F2FP.BF16.PACK_AB R171, R112.reuse, R137 ;  /* 0x0000008970ab723e */ /* 0x060fe200000010ff */
[----:B--2---:R-:W-:Y:S01]  /*1fb40*/  @!P0 HFMA2.BF16_V2 R166, -RZ.H0_H0, RZ.H0_H0, -R108.H0_H0 ;  /* 0x200000ffffa68231 */ /* 0x004fe2000034096c */
[----:B------:R-:W-:Y:S01]  /*1fb50*/  SHF.R.U32.HI R110, RZ, 0x10, R156 ;  /* 0x00000010ff6e7819 */ /* 0x000fe2000001169c */
[----:B----4-:R-:W-:Y:S01]  /*1fb60*/  @!P5 HFMA2.BF16_V2 R165, -RZ.H0_H0, RZ.H0_H0, -R109.H0_H0 ;  /* 0x200000ffffa5d231 */ /* 0x010fe2000034096d */
[----:B------:R-:W-:Y:S01]  /*1fb70*/  FADD.FTZ R112, R112, R146 ;  /* 0x0000009270707221 */ /* 0x000fe20000010000 */
[----:B------:R-:W-:Y:S01]  /*1fb80*/  MUFU.EX2 R137, R248 ;  /* 0x000000f800897308 */ /* 0x000fe20000000800 */
[----:B------:R-:W-:Y:S01]  /*1fb90*/  PRMT R143, R166, 0x7610, R143 ;  /* 0x00007610a68f7816 */ /* 0x000fe2000000008f */
[----:B------:R-:W-:Y:S01]  /*1fba0*/  @!P0 STL.S16 [R1+0xa0], R166 ;  /* 0x0000a0a601008387 */ /* 0x000fe20000100600 */
[----:B------:R-:W-:Y:S01]  /*1fbb0*/  PRMT R164, R165, 0x7610, R164 ;  /* 0x00007610a5a47816 */ /* 0x000fe200000000a4 */
[----:B------:R-:W-:Y:S01]  /*1fbc0*/  IMAD.WIDE.U32 R146, R148, -0x2daee0ad, RZ ;  /* 0xd2511f5394927825 */ /* 0x000fe200078e00ff */
[----:B------:R-:W-:Y:S01]  /*1fbd0*/  LOP3.LUT R141, R110, 0xff, RZ, 0xc0, !PT ;  /* 0x000000ff6e8d7812 */ /* 0x000fe200078ec0ff */
[----:B------:R2:W-:Y:S01]  /*1fbe0*/  @!P5 STL.S16 [R1+0xa8], R165 ;  /* 0x0000a8a50100d387 */ /* 0x0005e20000100600 */
[----:B------:R-:W-:Y:S02]  /*1fbf0*/  PRMT R110, R149, 0x7632, R110 ;  /* 0x00007632956e7816 */ /* 0x000fe4000000006e */
[----:B------:R-:W-:Y:S02]  /*1fc00*/  @!P0 PRMT R108, R143, 0x5410, RZ ;  /* 0x000054108f6c8816 */ /* 0x000fe400000000ff */
[----:B------:R-:W-:Y:S02]  /*1fc10*/  SHF.R.U32.HI R143, RZ, 0x18, R156 ;  /* 0x00000018ff8f7819 */ /* 0x000fe4000001169c */
[----:B------:R-:W-:Y:S01]  /*1fc20*/  LOP3.LUT R150, R147, R211, R150, 0x96, !PT ;  /* 0x000000d393967212 */ /* 0x000fe200078e9696 */
[----:B------:R-:W-:Y:S01]  /*1fc30*/  ST.E.U16 [R120.64+0x22], R108 ;  /* 0x0000226c78007985 */ /* 0x000fe2000c101504 */
[-C--:B------:R-:W-:Y:S02]  /*1fc40*/  LOP3.LUT R148, R133, R168.reuse, R140, 0x96, !PT ;  /* 0x000000a885947212 */ /* 0x080fe400078e968c */
[----:B------:R-:W-:Y:S01]  /*1fc50*/  ISETP.GE.U32.AND P0, PT, R198, R141, PT ;  /* 0x0000008dc600720c */ /* 0x000fe20003f06070 */
[----:B------:R-:W-:Y:S01]  /*1fc60*/  IMAD.WIDE.U32 R150, R150, -0x326172a9, RZ ;  /* 0xcd9e8d5796967825 */ /* 0x000fe200078e00ff */
[----:B------:R-:W-:Y:S02]  /*1fc70*/  PRMT R141, R109, 0x5410, R110 ;  /* 0x000054106d8d7816 */ /* 0x000fe4000000006e */
[----:B------:R-:W-:Y:S01]  /*1fc80*/  @!P5 PRMT R109, R164, 0x5410, RZ ;  /* 0x00005410a46dd816 */ /* 0x000fe200000000ff */
[----:B------:R-:W-:Y:S01]  /*1fc90*/  IMAD.WIDE.U32 R148, R148, -0x2daee0ad, RZ ;  /* 0xd2511f5394947825 */ /* 0x000fe200078e00ff */
[----:B------:R-:W-:Y:S02]  /*1fca0*/  ISETP.GE.U32.AND P5, PT, R198, R143, PT ;  /* 0x0000008fc600720c */ /* 0x000fe40003fa6070 */
[----:B------:R-:W-:Y:S01]  /*1fcb0*/  LOP3.LUT R143, R135, R168, R140, 0x96, !PT ;  /* 0x000000a8878f7212 */ /* 0x000fe200078e968c */
[----:B------:R3:W-:Y:S01]  /*1fcc0*/  ST.E.U16 [R200.64+0x30], R109 ;  /* 0x0000306dc8007985 */ /* 0x0007e2000c101504 */
[----:B------:R-:W-:Y:S01]  /*1fcd0*/  LOP3.LUT R133, R149, R203, R146, 0x96, !PT ;  /* 0x000000cb95857212 */ /* 0x000fe200078e9692 */
[----:B------:R-:W4:Y:S01]  /*1fce0*/  MUFU.EX2 R140, R247 ;  /* 0x000000f7008c7308 */ /* 0x000f220000000800 */
[----:B------:R-:W-:Y:S02]  /*1fcf0*/  LOP3.LUT R146, R151, R175, R132, 0x96, !PT ;  /* 0x000000af97927212 */ /* 0x000fe400078e9684 */
[----:B-1----:R-:W-:Y:S01]  /*1fd00*/  PRMT R107, R189, 0x7610, R107 ;  /* 0x00007610bd6b7816 */ /* 0x002fe2000000006b */
[----:B--2---:R1:W2:Y:S01]  /*1fd10*/  LDL.S16 R165, [R1+0xa4] ;  /* 0x0000a40001a57983 */ /* 0x0042a20000100600 */
[----:B------:R-:W-:Y:S03]  /*1fd20*/  IMAD.WIDE.U32 R132, R133, -0x326172a9, RZ ;  /* 0xcd9e8d5785847825 */ /* 0x000fe600078e00ff */
[----:B------:R5:W-:Y:S01]  /*1fd30*/  STL [R1+0x130], R112 ;  /* 0x0001307001007387 */ /* 0x000be20000100800 */
[----:B------:R-:W-:Y:S01]  /*1fd40*/  IMAD.WIDE.U32 R146, R146, -0x2daee0ad, RZ ;  /* 0xd2511f5392927825 */ /* 0x000fe200078e00ff */
[----:B------:R-:W-:Y:S01]  /*1fd50*/  LOP3.LUT R150, R133, R208, R150, 0x96, !PT ;  /* 0x000000d085967212 */ /* 0x000fe200078e9696 */
[----:B------:R-:W1:Y:S01]  /*1fd60*/  MUFU.EX2 R135, R244 ;  /* 0x000000f400877308 */ /* 0x000e620000000800 */
[----:B------:R1:W2:Y:S02]  /*1fd70*/  LDL.S16 R181, [R1+0x9c] ;  /* 0x00009c0001b57983 */ /* 0x0002a40000100600 */
[----:B------:R-:W-:Y:S01]  /*1fd80*/  LOP3.LUT R148, R147, R180, R148, 0x96, !PT ;  /* 0x000000b493947212 */ /* 0x000fe200078e9694 */
[----:B------:R-:W-:Y:S01]  /*1fd90*/  IMAD.WIDE.U32 R182, R150, -0x2daee0ad, RZ ;  /* 0xd2511f5396b67825 */ /* 0x000fe200078e00ff */
[----:B------:R2:W2:Y:S03]  /*1fda0*/  LDL.S16 R174, [R1+0x98] ;  /* 0x0000980001ae7983 */ /* 0x0004a60000100600 */
[----:B------:R-:W-:Y:S01]  /*1fdb0*/  IMAD.WIDE.U32 R176, R148, -0x326172a9, RZ ;  /* 0xcd9e8d5794b07825 */ /* 0x000fe200078e00ff */
[----:B------:R-:W-:Y:S03]  /*1fdc0*/  LOP3.LUT R164, R183, R158, R146, 0x96, !PT ;  /* 0x0000009eb7a47212 */ /* 0x000fe600078e9692 */
[----:B------:R-:W-:Y:S01]  /*1fdd0*/  IMAD.WIDE.U32 R148, R155, -0x2daee0ad, RZ ;  /* 0xd2511f539b947825 */ /* 0x000fe200078e00ff */
[----:B------:R-:W-:Y:S02]  /*1fde0*/  LOP3.LUT R168, R177, R159, R132, 0x96, !PT ;  /* 0x0000009fb1a87212 */ /* 0x000fe400078e9684 */
[----:B----4-:R-:W-:Y:S01]  /*1fdf0*/  F2FP.BF16.PACK_AB R170, R137, R140 ;  /* 0x0000008c89aa723e */ /* 0x010fe200000010ff */
[----:B------:R-:W-:Y:S01]  /*1fe00*/  FADD.FTZ R132, R140, R154 ;  /* 0x0000009a8c847221 */ /* 0x000fe20000010000 */
[----:B------:R-:W-:Y:S02]  /*1fe10*/  LOP3.LUT R150, R149, R211, R152, 0x96, !PT ;  /* 0x000000d395967212 */ /* 0x000fe400078e9698 */
[----:B---3--:R-:W-:Y:S01]  /*1fe20*/  PRMT R109, R169, 0x7610, R109 ;  /* 0x00007610a96d7816 */ /* 0x008fe2000000006d */
[----:B------:R-:W-:Y:S01]  /*1fe30*/  FADD.FTZ R140, R137, R132 ;  /* 0x00000084898c7221 */ /* 0x000fe20000010000 */
[----:B-----5:R-:W3:Y:S01]  /*1fe40*/  MUFU.EX2 R112, R245 ;  /* 0x000000f500707308 */ /* 0x020ee20000000800 */
[----:B------:R-:W-:Y:S04]  /*1fe50*/  IMAD.WIDE.U32 R150, R150, -0x326172a9, RZ ;  /* 0xcd9e8d5796967825 */ /* 0x000fe800078e00ff */
[----:B-1----:R-:W-:Y:S01]  /*1fe60*/  FADD.FTZ R133, R135, R153 ;  /* 0x0000009987857221 */ /* 0x002fe20000010000 */
[----:B---3--:R-:W-:Y:S01]  /*1fe70*/  F2FP.BF16.PACK_AB R137, R112, R135 ;  /* 0x000000877089723e */ /* 0x008fe200000010ff */
[----:B--2---:R-:W-:Y:S05]  /*1fe80*/  @!P6 HFMA2.BF16_V2 R165, -RZ.H0_H0, RZ.H0_H0, -R110.H0_H0 ;  /* 0x200000ffffa5e231 */ /* 0x004fea000034096e */
[----:B------:R-:W-:Y:S01]  /*1fe90*/  PRMT R147, R165, 0x7610, R147 ;  /* 0x00007610a5937816 */ /* 0x000fe20000000093 */
[----:B------:R1:W-:Y:S01]  /*1fea0*/  @!P6 STL.S16 [R1+0xa4], R165 ;  /* 0x0000a4a50100e387 */ /* 0x0003e20000100600 */
[----:B------:R-:W-:Y:S02]  /*1feb0*/  @!P4 HFMA2.BF16_V2 R181, -RZ.H0_H0, RZ.H0_H0, -R113.H0_H0 ;  /* 0x200000ffffb5c231 */ /* 0x000fe40000340971 */
[----:B------:R-:W-:Y:S01]  /*1fec0*/  @!P6 PRMT R110, R147, 0x5410, RZ ;  /* 0x00005410936ee816 */ /* 0x000fe200000000ff */
[----:B------:R2:W-:Y:S02]  /*1fed0*/  STL [R1+0x134], R140 ;  /* 0x0001348c01007387 */ /* 0x0005e40000100800 */
[----:B------:R-:W-:Y:S02]  /*1fee0*/  PRMT R146, R181, 0x7610, R146 ;  /* 0x00007610b5927816 */ /* 0x000fe40000000092 */
[----:B------:R-:W-:Y:S01]  /*1fef0*/  ST.E.U16 [R200.64+0x32], R110 ;  /* 0x0000326ec8007985 */ /* 0x000fe2000c101504 */
[----:B-1----:R-:W-:Y:S04]  /*1ff00*/  IMAD.WIDE.U32 R164, R164, -0x326172a9, RZ ;  /* 0xcd9e8d57a4a47825 */ /* 0x002fe800078e00ff */
[----:B--2---:R-:W-:Y:S01]  /*1ff10*/  FADD.FTZ R140, R112, R133 ;  /* 0x00000085708c7221 */ /* 0x004fe20000010000 */
[----:B------:R-:W-:Y:S02]  /*1ff20*/  PRMT R112, R113, 0x7632, R112 ;  /* 0x0000763271707816 */ /* 0x000fe40000000070 */
[----:B------:R-:W-:Y:S02]  /*1ff30*/  LOP3.LUT R132, R165, R251, R176, 0x96, !PT ;  /* 0x000000fba5847212 */ /* 0x000fe400078e96b0 */
[----:B------:R1:W-:Y:S01]  /*1ff40*/  STL [R1+0x144], R140 ;  /* 0x0001448c01007387 */ /* 0x0003e20000100800 */
[----:B------:R-:W-:Y:S01]  /*1ff50*/  @!P3 HFMA2.BF16_V2 R174, -RZ.H0_H0, RZ.H0_H0, -R112.H0_H0 ;  /* 0x200000ffffaeb231 */ /* 0x000fe20000340970 */
[----:B------:R-:W-:Y:S02]  /*1ff60*/  SHF.R.U32.HI R2, RZ, 0x18, R132 ;  /* 0x00000018ff027819 */ /* 0x000fe40000011684 */
[----:B------:R-:W-:Y:S01]  /*1ff70*/  LOP3.LUT R106, R132, 0xff, RZ, 0xc0, !PT ;  /* 0x000000ff846a7812 */ /* 0x000fe200078ec0ff */
[----:B------:R2:W3:Y:S01]  /*1ff80*/  LDL.S16 R166, [R1+0x94] ;  /* 0x0000940001a67983 */ /* 0x0004e20000100600 */
[----:B------:R-:W-:Y:S02]  /*1ff90*/  PRMT R135, R174, 0x7610, R135 ;  /* 0x00007610ae877816 */ /* 0x000fe40000000087 */
[----:B------:R-:W-:Y:S01]  /*1ffa0*/  ISETP.GE.U32.AND P6, PT, R198, R106, PT ;  /* 0x0000006ac600720c */ /* 0x000fe20003fc6070 */
[----:B------:R4:W-:Y:S01]  /*1ffb0*/  @!P4 STL.S16 [R1+0x9c], R181 ;  /* 0x00009cb50100c387 */ /* 0x0009e20000100600 */
[----:B------:R-:W-:Y:S03]  /*1ffc0*/  LOP3.LUT R106, R132, 0xffff, RZ, 0xc0, !PT ;  /* 0x0000ffff846a7812 */ /* 0x000fe600078ec0ff */
[----:B------:R5:W-:Y:S01]  /*1ffd0*/  @!P3 STL.S16 [R1+0x98], R174 ;  /* 0x000098ae0100b387 */ /* 0x000be20000100600 */
[----:B------:R-:W-:Y:S03]  /*1ffe0*/  SHF.R.U32.HI R106, RZ, 0x8, R106 ;  /* 0x00000008ff6a7819 */ /* 0x000fe6000001166a */
[----:B------:R2:W2:Y:S01]  /*1fff0*/  LDL.S16 R207, [R1+0x90] ;  /* 0x0000900001cf7983 */ /* 0x0004a20000100600 */
[----:B------:R-:W-:Y:S03]  /*20000*/  LOP3.LUT R106, R106, 0xffff, RZ, 0xc0, !PT ;  /* 0x0000ffff6a6a7812 */ /* 0x000fe600078ec0ff */
[----:B------:R2:W2:Y:S01]  /*20010*/  LDL.S16 R206, [R1+0x8c] ;  /* 0x00008c0001ce7983 */ /* 0x0004a20000100600 */
[----:B-1----:R-:W-:Y:S02]  /*20020*/  PRMT R140, R113, 0x5410, R112 ;  /* 0x00005410718c7816 */ /* 0x002fe40000000070 */
[----:B------:R-:W-:Y:S01]  /*20030*/  @!P4 PRMT R113, R146, 0x5410, RZ ;  /* 0x000054109271c816 */ /* 0x000fe200000000ff */
[----:B------:R-:W-:Y:S01]  /*20040*/  IMAD.WIDE.U32 R146, R143, -0x2daee0ad, RZ ;  /* 0xd2511f538f927825 */ /* 0x000fe200078e00ff */
[----:B------:R-:W-:Y:S02]  /*20050*/  @!P3 PRMT R112, R135, 0x5410, RZ ;  /* 0x000054108770b816 */ /* 0x000fe400000000ff */
[C---:B------:R-:W-:Y:S01]  /*20060*/  ISETP.GE.U32.AND P3, PT, R198.reuse, R2, PT ;  /* 0x00000002c600720c */ /* 0x040fe20003f66070 */
[----:B------:R-:W-:Y:S01]  /*20070*/  ST.E.U16 [R114.64+0x30], R113 ;  /* 0x0000307172007985 */ /* 0x000fe2000c101504 */
[----:B------:R-:W-:Y:S02]  /*20080*/  LOP3.LUT R135, R147, R203, R148, 0x96, !PT ;  /* 0x000000cb93877212 */ /* 0x000fe400078e9694 */
[----:B------:R-:W-:Y:S01]  /*20090*/  LOP3.LUT R148, R151, R175, R134, 0x96, !PT ;  /* 0x000000af97947212 */ /* 0x000fe200078e9686 */
[----:B------:R1:W2:Y:S01]  /*200a0*/  LDL.S16 R203, [R1+0x88] ;  /* 0x0000880001cb7983 */ /* 0x0002a20000100600 */
[----:B------:R-:W-:Y:S01]  /*200b0*/  PRMT R2, R101, 0x7632, R2 ;  /* 0x0000763265027816 */ /* 0x000fe20000000002 */
[----:B------:R-:W-:Y:S01]  /*200c0*/  IMAD.WIDE.U32 R134, R135, -0x326172a9, RZ ;  /* 0xcd9e8d5787867825 */ /* 0x000fe200078e00ff */
[----:B------:R-:W-:Y:S01]  /*200d0*/  ISETP.GE.U32.AND P4, PT, R198, R106, PT ;  /* 0x0000006ac600720c */ /* 0x000fe20003f86070 */
[----:B------:R-:W-:Y:S01]  /*200e0*/  ST.E.U16 [R114.64+0x32], R112 ;  /* 0x0000327072007985 */ /* 0x000fe2000c101504 */
[----:B------:R-:W-:Y:S01]  /*200f0*/  PRMT R143, R101, 0x5410, R2 ;  /* 0x00005410658f7816 */ /* 0x000fe20000000002 */
[----:B------:R-:W-:Y:S01]  /*20100*/  IMAD.WIDE.U32 R148, R148, -0x2daee0ad, RZ ;  /* 0xd2511f5394947825 */ /* 0x000fe200078e00ff */
[----:B------:R-:W-:Y:S02]  /*20110*/  LOP3.LUT R150, R135, R208, R150, 0x96, !PT ;  /* 0x000000d087967212 */ /* 0x000fe400078e9696 */
[----:B------:R-:W-:Y:S02]  /*20120*/  SHF.R.U32.HI R106, RZ, 0x10, R132 ;  /* 0x00000010ff6a7819 */ /* 0x000fe40000011684 */
[----:B------:R-:W-:Y:S01]  /*20130*/  LOP3.LUT R146, R149, R180, R146, 0x96, !PT ;  /* 0x000000b495927212 */ /* 0x000fe200078e9692 */
[----:B----4-:R-:W-:Y:S01]  /*20140*/  IMAD.WIDE.U32 R180, R150, -0x2daee0ad, RZ ;  /* 0xd2511f5396b47825 */ /* 0x010fe200078e00ff */
[----:B------:R-:W-:Y:S03]  /*20150*/  LOP3.LUT R106, R106, 0xff, RZ, 0xc0, !PT ;  /* 0x000000ff6a6a7812 */ /* 0x000fe600078ec0ff */
[----:B-----5:R-:W-:Y:S01]  /*20160*/  IMAD.WIDE.U32 R174, R146, -0x326172a9, RZ ;  /* 0xcd9e8d5792ae7825 */ /* 0x020fe200078e00ff */
[----:B------:R-:W-:Y:S01]  /*20170*/  LOP3.LUT R158, R181, R158, R148, 0x96, !PT ;  /* 0x0000009eb59e7212 */ /* 0x000fe200078e9694 */
[----:B---3--:R-:W-:Y:S05]  /*20180*/  @!P1 HFMA2.BF16_V2 R166, -RZ.H0_H0, RZ.H0_H0, -R101.H0_H0 ;  /* 0x200000ffffa69231 */ /* 0x008fea0000340965 */
[----:B------:R3:W-:Y:S01]  /*20190*/  @!P1 STL.S16 [R1+0x94], R166 ;  /* 0x000094a601009387 */ /* 0x0007e20000100600 */
[----:B------:R-:W-:Y:S03]  /*201a0*/  PRMT R205, R166, 0x7610, R205 ;  /* 0x00007610a6cd7816 */ /* 0x000fe600000000cd */
[----:B------:R1:W4:Y:S01]  /*201b0*/  LDL.S16 R150, [R1+0x84] ;  /* 0x0000840001967983 */ /* 0x0003220000100600 */
[----:B------:R-:W-:Y:S01]  /*201c0*/  @!P1 PRMT R101, R205, 0x5410, RZ ;  /* 0x00005410cd659816 */ /* 0x000fe200000000ff */
[----:B--2---:R-:W-:Y:S02]  /*201d0*/  @!P2 HFMA2.BF16_V2 R207, -RZ.H0_H0, RZ.H0_H0, -R2.H0_H0 ;  /* 0x200000ffffcfa231 */ /* 0x004fe40000340902 */
[----:B------:R1:W2:Y:S01]  /*201e0*/  LDL.S16 R205, [R1+0x80] ;  /* 0x0000800001cd7983 */ /* 0x0002a20000100600 */
[----:B------:R-:W-:Y:S01]  /*201f0*/  ISETP.GE.U32.AND P1, PT, R198, R106, PT ;  /* 0x0000006ac600720c */ /* 0x000fe20003f26070 */
[----:B------:R-:W-:Y:S02]  /*20200*/  @!P0 HFMA2.BF16_V2 R206, -RZ.H0_H0, RZ.H0_H0, -R107.H0_H0 ;  /* 0x200000ffffce8231 */ /* 0x000fe4000034096b */
[----:B------:R-:W-:Y:S01]  /*20210*/  @!P2 STL.S16 [R1+0x90], R207 ;  /* 0x000090cf0100a387 */ /* 0x000fe20000100600 */
[----:B------:R-:W-:Y:S02]  /*20220*/  PRMT R146, R207, 0x7610, R146 ;  /* 0x00007610cf927816 */ /* 0x000fe40000000092 */
[----:B------:R-:W-:Y:S01]  /*20230*/  PRMT R106, R189, 0x7632, R106 ;  /* 0x00007632bd6a7816 */ /* 0x000fe2000000006a */
[----:B------:R5:W-:Y:S01]  /*20240*/  @!P0 STL.S16 [R1+0x8c], R206 ;  /* 0x00008cce01008387 */ /* 0x000be20000100600 */
[----:B------:R-:W-:Y:S02]  /*20250*/  PRMT R149, R206, 0x7610, R149 ;  /* 0x00007610ce957816 */ /* 0x000fe40000000095 */
[----:B------:R-:W-:Y:S01]  /*20260*/  @!P2 PRMT R2, R146, 0x5410, RZ ;  /* 0x000054109202a816 */ /* 0x000fe200000000ff */
[----:B------:R1:W-:Y:S01]  /*20270*/  ST.E.U16 [R122.64+0x2e], R101 ;  /* 0x00002e657a007985 */ /* 0x0003e2000c101504 */
[----:B------:R-:W-:Y:S02]  /*20280*/  PRMT R146, R107, 0x5410, R106 ;  /* 0x000054106b927816 */ /* 0x000fe4000000006a */
[----:B------:R-:W-:Y:S01]  /*20290*/  @!P0 PRMT R107, R149, 0x5410, RZ ;  /* 0x00005410956b8816 */ /* 0x000fe200000000ff */
[----:B------:R-:W-:Y:S01]  /*202a0*/  ST.E.U16 [R122.64+0x30], R2 ;  /* 0x000030027a007985 */ /* 0x000fe2000c101504 */
[----:B---3--:R-:W-:Y:S01]  /*202b0*/  LOP3.LUT R166, R175, R159, R134, 0x96, !PT ;  /* 0x0000009fafa67212 */ /* 0x008fe200078e9686 */
[----:B------:R-:W-:Y:S01]  /*202c0*/  @!P5 HFMA2.BF16_V2 R203, -RZ.H0_H0, RZ.H0_H0, -R106.H0_H0 ;  /* 0x200000ffffcbd231 */ /* 0x000fe2000034096a */
[----:B------:R-:W-:Y:S01]  /*202d0*/  IMAD.WIDE.U32 R158, R158, -0x326172a9, RZ ;  /* 0xcd9e8d579e9e7825 */ /* 0x000fe200078e00ff */
[----:B------:R3:W3:Y:S03]  /*202e0*/  LDL.S16 R149, [R1+0x6c] ;  /* 0x00006c0001957983 */ /* 0x0006e60000100600 */
[----:B------:R-:W-:Y:S01]  /*202f0*/  PRMT R110, R203, 0x7610, R110 ;  /* 0x00007610cb6e7816 */ /* 0x000fe2000000006e */
[----:B------:R1:W-:Y:S01]  /*20300*/  @!P5 STL.S16 [R1+0x88], R203 ;  /* 0x000088cb0100d387 */ /* 0x0003e20000100600 */
[----:B------:R-:W-:Y:S02]  /*20310*/  LOP3.LUT R132, R159, R251, R174, 0x96, !PT ;  /* 0x000000fb9f847212 */ /* 0x000fe400078e96ae */
[----:B------:R-:W-:Y:S01]  /*20320*/  @!P5 PRMT R106, R110, 0x5410, RZ ;  /* 0x000054106e6ad816 */ /* 0x000fe200000000ff */
[----:B------:R1:W-:Y:S01]  /*20330*/  ST.E.U16 [R120.64+0x30], R107 ;  /* 0x0000306b78007985 */ /* 0x0003e2000c101504 */
[----:B------:R-:W-:Y:S02]  /*20340*/  LOP3.LUT R108, R132, 0xff, RZ, 0xc0, !PT ;  /* 0x000000ff846c7812 */ /* 0x000fe400078ec0ff */
[----:B------:R-:W-:Y:S01]  /*20350*/  SHF.R.U32.HI R110, RZ, 0x10, R132 ;  /* 0x00000010ff6e7819 */ /* 0x000fe20000011684 */
[----:B------:R-:W-:Y:S01]  /*20360*/  ST.E.U16 [R120.64+0x32], R106 ;  /* 0x0000326a78007985 */ /* 0x000fe2000c101504 */
[----:B------:R-:W-:Y:S02]  /*20370*/  ISETP.GE.U32.AND P2, PT, R198, R108, PT ;  /* 0x0000006cc600720c */ /* 0x000fe40003f46070 */
[----:B------:R-:W-:Y:S01]  /*20380*/  LOP3.LUT R108, R164, 0xff, RZ, 0xc0, !PT ;  /* 0x000000ffa46c7812 */ /* 0x000fe200078ec0ff */
[----:B-----5:R2:W5:Y:S01]  /*20390*/  LDL.S16 R206, [R1+0x68] ;  /* 0x0000680001ce7983 */ /* 0x0205620000100600 */
[----:B------:R-:W-:Y:S02]  /*203a0*/  LOP3.LUT R110, R110, 0xff, RZ, 0xc0, !PT ;  /* 0x000000ff6e6e7812 */ /* 0x000fe400078ec0ff */
[----:B------:R-:W-:Y:S02]  /*203b0*/  ISETP.GE.U32.AND P0, PT, R198, R108, PT ;  /* 0x0000006cc600720c */ /* 0x000fe40003f06070 */
[----:B------:R-:W-:Y:S02]  /*203c0*/  LOP3.LUT R108, R164, 0xffff, RZ, 0xc0, !PT ;  /* 0x0000ffffa46c7812 */ /* 0x000fe400078ec0ff */
[----:B-1----:R-:W-:Y:S02]  /*203d0*/  LOP3.LUT R101, R132, 0xffff, RZ, 0xc0, !PT ;  /* 0x0000ffff84657812 */ /* 0x002fe400078ec0ff */
[----:B------:R-:W-:Y:S02]  /*203e0*/  SHF.R.U32.HI R108, RZ, 0x8, R108 ;  /* 0x00000008ff6c7819 */ /* 0x000fe4000001166c */
[----:B------:R-:W-:Y:S01]  /*203f0*/  SHF.R.U32.HI R101, RZ, 0x8, R101 ;  /* 0x00000008ff657819 */ /* 0x000fe20000011665 */
[----:B------:R1:W5:Y:S01]  /*20400*/  LDL.S16 R203, [R1+0x64] ;  /* 0x0000640001cb7983 */ /* 0x0003620000100600 */
[----:B------:R-:W-:Y:S02]  /*20410*/  LOP3.LUT R108, R108, 0xffff, RZ, 0xc0, !PT ;  /* 0x0000ffff6c6c7812 */ /* 0x000fe400078ec0ff */
[----:B------:R-:W-:Y:S02]  /*20420*/  LOP3.LUT R2, R101, 0xffff, RZ, 0xc0, !PT ;  /* 0x0000ffff65027812 */ /* 0x000fe400078ec0ff */
[----:B------:R-:W-:Y:S02]  /*20430*/  ISETP.GE.U32.AND P5, PT, R198, R108, PT ;  /* 0x0000006cc600720c */ /* 0x000fe40003fa6070 */
[----:B------:R-:W-:Y:S02]  /*20440*/  PRMT R108, R169, 0x7632, R108 ;  /* 0x00007632a96c7816 */ /* 0x000fe4000000006c */
[----:B------:R-:W-:Y:S02]  /*20450*/  SHF.R.U32.HI R132, RZ, 0x18, R132 ;  /* 0x00000018ff847819 */ /* 0x000fe40000011684 */
[----:B------:R-:W-:Y:S01]  /*20460*/  PRMT R107, R167, 0x7610, R107 ;  /* 0x00007610a76b7816 */ /* 0x000fe2000000006b */
[----:B----4-:R-:W-:Y:S02]  /*20470*/  @!P6 HFMA2.BF16_V2 R150, -RZ.H0_H0, RZ.H0_H0, -R109.H0_H0 ;  /* 0x200000ffff96e231 */ /* 0x010fe4000034096d */
[----:B--2---:R-:W-:Y:S03]  /*20480*/  @!P4 HFMA2.BF16_V2 R205, -RZ.H0_H0, RZ.H0_H0, -R108.H0_H0 ;  /* 0x200000ffffcdc231 */ /* 0x004fe6000034096c */
[----:B------:R2:W-:Y:S01]  /*20490*/  @!P6 STL.S16 [R1+0x84], R150 ;  /* 0x000084960100e387 */ /* 0x0005e20000100600 */
[----:B------:R-:W-:Y:S02]  /*204a0*/  PRMT R154, R150, 0x7610, R154 ;  /* 0x00007610969a7816 */ /* 0x000fe4000000009a */
[----:B------:R-:W-:Y:S01]  /*204b0*/  PRMT R147, R205, 0x7610, R147 ;  /* 0x00007610cd937816 */ /* 0x000fe20000000093 */
[----:B---3--:R-:W-:Y:S05]  /*204c0*/  @!P1 HFMA2.BF16_V2 R149, -RZ.H0_H0, RZ.H0_H0, -R111.H0_H0 ;  /* 0x200000ffff959231 */ /* 0x008fea000034096f */
[----:B------:R-:W-:Y:S02]  /*204d0*/  PRMT R101, R149, 0x7610, R101 ;  /* 0x0000761095657816 */ /* 0x000fe40000000065 */
[----:B--2---:R-:W-:Y:S02]  /*204e0*/  PRMT R150, R109, 0x5410, R108 ;  /* 0x000054106d967816 */ /* 0x004fe4000000006c */
[----:B------:R-:W-:Y:S02]  /*204f0*/  @!P6 PRMT R109, R154, 0x5410, RZ ;  /* 0x000054109a6de816 */ /* 0x000fe400000000ff */
[----:B------:R1:W2:Y:S01]  /*20500*/  LDL.S16 R154, [R1+0x60] ;  /* 0x00006000019a7983 */ /* 0x0002a20000100600 */
[----:B------:R-:W-:Y:S02]  /*20510*/  @!P4 PRMT R108, R147, 0x5410, RZ ;  /* 0x00005410936cc816 */ /* 0x000fe400000000ff */
[C---:B------:R-:W-:Y:S01]  /*20520*/  ISETP.GE.U32.AND P6, PT, R198.reuse, R110, PT ;  /* 0x0000006ec600720c */ /* 0x040fe20003fc6070 */
[----:B------:R3:W-:Y:S01]  /*20530*/  @!P4 STL.S16 [R1+0x80], R205 ;  /* 0x000080cd0100c387 */ /* 0x0007e20000100600 */
[----:B------:R-:W-:Y:S02]  /*20540*/  PRMT R110, R111, 0x7632, R110 ;  /* 0x000076326f6e7816 */ /* 0x000fe4000000006e */
[----:B------:R-:W-:Y:S01]  /*20550*/  ISETP.GE.U32.AND P4, PT, R198, R2, PT ;  /* 0x00000002c600720c */ /* 0x000fe20003f86070 */
[----:B------:R1:W4:Y:S01]  /*20560*/  LDL.S16 R147, [R1+0x5c] ;  /* 0x00005c0001937983 */ /* 0x0003220000100600 */
[----:B------:R-:W-:Y:S01]  /*20570*/  SHF.R.U32.HI R2, RZ, 0x10, R164 ;  /* 0x00000010ff027819 */ /* 0x000fe200000116a4 */
[----:B-----5:R-:W-:Y:S02]  /*20580*/  @!P3 HFMA2.BF16_V2 R206, -RZ.H0_H0, RZ.H0_H0, -R110.H0_H0 ;  /* 0x200000ffffceb231 */ /* 0x020fe4000034096e */
[----:B------:R5:W-:Y:S01]  /*20590*/  @!P1 STL.S16 [R1+0x6c], R149 ;  /* 0x00006c9501009387 */ /* 0x000be20000100600 */
[----:B------:R-:W-:Y:S02]  /*205a0*/  LOP3.LUT R2, R2, 0xff, RZ, 0xc0, !PT ;  /* 0x000000ff02027812 */ /* 0x000fe400078ec0ff */
[----:B------:R-:W-:Y:S01]  /*205b0*/  PRMT R191, R206, 0x7610, R191 ;  /* 0x00007610cebf7816 */ /* 0x000fe200000000bf */
[----:B------:R1:W4:Y:S01]  /*205c0*/  LDL.S16 R169, [R1+0x58] ;  /* 0x0000580001a97983 */ /* 0x0003220000100600 */
[----:B------:R-:W-:Y:S03]  /*205d0*/  @!P2 HFMA2.BF16_V2 R203, -RZ.H0_H0, RZ.H0_H0, -R100.H0_H0 ;  /* 0x200000ffffcba231 */ /* 0x000fe60000340964 */
[----:B------:R-:W-:Y:S02]  /*205e0*/  ST.E.U16 [R200.64+0x40], R109 ;  /* 0x0000406dc8007985 */ /* 0x000fe4000c101504 */
[----:B------:R-:W-:Y:S02]  /*205f0*/  PRMT R106, R203, 0x7610, R106 ;  /* 0x00007610cb6a7816 */ /* 0x000fe4000000006a */
[----:B------:R1:W-:Y:S04]  /*20600*/  ST.E.U16 [R200.64+0x42], R108 ;  /* 0x0000426cc8007985 */ /* 0x0003e8000c101504 */
[----:B---3--:R3:W3:Y:S04]  /*20610*/  LDL.S16 R205, [R1+0x48] ;  /* 0x0000480001cd7983 */ /* 0x0086e80000100600 */
[----:B------:R-:W-:Y:S04]  /*20620*/  @!P3 STL.S16 [R1+0x68], R206 ;  /* 0x000068ce0100b387 */ /* 0x000fe80000100600 */
[----:B------:R-:W-:Y:S01]  /*20630*/  @!P2 STL.S16 [R1+0x64], R203 ;  /* 0x000064cb0100a387 */ /* 0x000fe20000100600 */
[----:B-----5:R-:W-:Y:S02]  /*20640*/  PRMT R149, R111, 0x5410, R110 ;  /* 0x000054106f957816 */ /* 0x020fe4000000006e */
[----:B------:R-:W-:Y:S02]  /*20650*/  @!P1 PRMT R111, R101, 0x5410, RZ ;  /* 0x00005410656f9816 */ /* 0x000fe400000000ff */
[----:B------:R-:W-:Y:S02]  /*20660*/  ISETP.GE.U32.AND P1, PT, R198, R2, PT ;  /* 0x00000002c600720c */ /* 0x000fe40003f26070 */
[----:B------:R-:W-:Y:S01]  /*20670*/  PRMT R2, R100, 0x7632, R2 ;  /* 0x0000763264027816 */ /* 0x000fe20000000002 */
[----:B------:R-:W-:Y:S01]  /*20680*/  ST.E.U16 [R114.64+0x40], R111 ;  /* 0x0000406f72007985 */ /* 0x000fe2000c101504 */
[----:B------:R-:W-:Y:S02]  /*20690*/  SHF.R.U32.HI R101, RZ, 0x18, R164 ;  /* 0x00000018ff657819 */ /* 0x000fe400000116a4 */
[----:B------:R-:W-:Y:S02]  /*206a0*/  @!P3 PRMT R110, R191, 0x5410, RZ ;  /* 0x00005410bf6eb816 */ /* 0x000fe400000000ff */
[----:B------:R-:W-:Y:S02]  /*206b0*/  ISETP.GE.U32.AND P3, PT, R198, R101, PT ;  /* 0x00000065c600720c */ /* 0x000fe40003f66070 */
[----:B------:R-:W-:Y:S01]  /*206c0*/  PRMT R101, R186, 0x7610, R101 ;  /* 0x00007610ba657816 */ /* 0x000fe20000000065 */
[----:B------:R5:W-:Y:S01]  /*206d0*/  ST.E.U16 [R114.64+0x42], R110 ;  /* 0x0000426e72007985 */ /* 0x000be2000c101504 */
[--C-:B-1----:R-:W-:Y:S04]  /*206e0*/  SHF.R.U32.HI R108, RZ, 0x10, R158.reuse ;  /* 0x00000010ff6c7819 */ /* 0x102fe8000001169e */
[----:B------:R-:W-:Y:S02]  /*206f0*/  LOP3.LUT R108, R108, 0xff, RZ, 0xc0, !PT ;  /* 0x000000ff6c6c7812 */ /* 0x000fe400078ec0ff */
[----:B-----5:R-:W-:Y:S01]  /*20700*/  SHF.R.U32.HI R110, RZ, 0x18, R158 ;  /* 0x00000018ff6e7819 */ /* 0x020fe2000001169e */
[----:B--2---:R-:W-:Y:S05]  /*20710*/  @!P4 HFMA2.BF16_V2 R154, -RZ.H0_H0, RZ.H0_H0, -R2.H0_H0 ;  /* 0x200000ffff9ac231 */ /* 0x004fea0000340902 */
[----:B------:R1:W-:Y:S01]  /*20720*/  @!P4 STL.S16 [R1+0x60], R154 ;  /* 0x0000609a0100c387 */ /* 0x0003e20000100600 */
[----:B------:R-:W-:Y:S01]  /*20730*/  PRMT R153, R154, 0x7610, R153 ;  /* 0x000076109a997816 */ /* 0x000fe20000000099 */
[----:B----4-:R-:W-:Y:S02]  /*20740*/  @!P6 HFMA2.BF16_V2 R147, -RZ.H0_H0, RZ.H0_H0, -R101.H0_H0 ;  /* 0x200000ffff93e231 */ /* 0x010fe40000340965 */
[----:B------:R2:W4:Y:S04]  /*20750*/  LDL.S16 R203, [R1+0x54] ;  /* 0x0000540001cb7983 */ /* 0x0005280000100600 */
[----:B------:R2:W5:Y:S01]  /*20760*/  LDL.S16 R191, [R1+0x50] ;  /* 0x0000500001bf7983 */ /* 0x0005620000100600 */
[----:B------:R-:W-:Y:S01]  /*20770*/  PRMT R109, R147, 0x7610, R109 ;  /* 0x00007610936d7816 */ /* 0x000fe2000000006d */
[----:B------:R-:W-:Y:S02]  /*20780*/  @!P0 HFMA2.BF16_V2 R169, -RZ.H0_H0, RZ.H0_H0, -R107.H0_H0 ;  /* 0x200000ffffa98231 */ /* 0x000fe4000034096b */
[----:B------:R2:W-:Y:S03]  /*20790*/  @!P6 STL.S16 [R1+0x5c], R147 ;  /* 0x00005c930100e387 */ /* 0x0005e60000100600 */
[----:B------:R-:W-:Y:S02]  /*207a0*/  PRMT R204, R169, 0x7610, R204 ;  /* 0x00007610a9cc7816 */ /* 0x000fe400000000cc */
[----:B-1----:R-:W-:Y:S02]  /*207b0*/  PRMT R154, R100, 0x5410, R2 ;  /* 0x00005410649a7816 */ /* 0x002fe40000000002 */
[----:B------:R-:W-:Y:S02]  /*207c0*/  @!P2 PRMT R100, R106, 0x5410, RZ ;  /* 0x000054106a64a816 */ /* 0x000fe400000000ff */
[----:B------:R-:W-:Y:S02]  /*207d0*/  ISETP.GE.U32.AND P2, PT, R198, R132, PT ;  /* 0x00000084c600720c */ /* 0x000fe40003f46070 */
[----:B------:R-:W-:Y:S01]  /*207e0*/  LOP3.LUT R106, R158, 0xff, RZ, 0xc0, !PT ;  /* 0x000000ff9e6a7812 */ /* 0x000fe200078ec0ff */
[----:B------:R1:W-:Y:S01]  /*207f0*/  ST.E.U16 [R122.64+0x3e], R100 ;  /* 0x00003e647a007985 */ /* 0x0003e2000c101504 */
[----:B------:R-:W-:Y:S02]  /*20800*/  @!P4 PRMT R2, R153, 0x5410, RZ ;  /* 0x000054109902c816 */ /* 0x000fe400000000ff */
[----:B------:R-:W-:Y:S01]  /*20810*/  ISETP.GE.U32.AND P4, PT, R198, R106, PT ;  /* 0x0000006ac600720c */ /* 0x000fe20003f86070 */
[----:B--2---:R2:W2:Y:S01]  /*20820*/  LDL.S16 R147, [R1+0x4c] ;  /* 0x00004c0001937983 */ /* 0x0044a20000100600 */
[----:B------:R-:W-:Y:S03]  /*20830*/  PRMT R106, R186, 0x7632, R106 ;  /* 0x00007632ba6a7816 */ /* 0x000fe6000000006a */
[----:B------:R-:W-:Y:S01]  /*20840*/  ST.E.U16 [R122.64+0x40], R2 ;  /* 0x000040027a007985 */ /* 0x000fe2000c101504 */
[----:B------:R-:W-:Y:S01]  /*20850*/  PRMT R153, R101, 0x5410, R106 ;  /* 0x0000541065997816 */ /* 0x000fe2000000006a */
[----:B---3--:R-:W-:Y:S01]  /*20860*/  @!P2 HFMA2.BF16_V2 R205, -RZ.H0_H0, RZ.H0_H0, -R106.H0_H0 ;  /* 0x200000ffffcda231 */ /* 0x008fe2000034096a */
[----:B------:R-:W-:Y:S02]  /*20870*/  @!P6 PRMT R101, R109, 0x5410, RZ ;  /* 0x000054106d65e816 */ /* 0x000fe400000000ff */
[----:B------:R-:W-:Y:S02]  /*20880*/  ISETP.GE.U32.AND P6, PT, R198, R108, PT ;  /* 0x0000006cc600720c */ /* 0x000fe40003fc6070 */
[----:B------:R-:W-:Y:S01]  /*20890*/  @!P2 STL.S16 [R1+0x48], R205 ;  /* 0x000048cd0100a387 */ /* 0x000fe20000100600 */
[----:B------:R-:W-:Y:S02]  /*208a0*/  PRMT R108, R167, 0x7632, R108 ;  /* 0x00007632a76c7816 */ /* 0x000fe4000000006c */
[----:B------:R-:W-:Y:S01]  /*208b0*/  PRMT R148, R205, 0x7610, R148 ;  /* 0x00007610cd947816 */ /* 0x000fe20000000094 */
[----:B------:R3:W-:Y:S01]  /*208c0*/  @!P0 STL.S16 [R1+0x58], R169 ;  /* 0x000058a901008387 */ /* 0x0007e20000100600 */
[----:B------:R-:W-:Y:S02]  /*208d0*/  LOP3.LUT R109, R158, 0xffff, RZ, 0xc0, !PT ;  /* 0x0000ffff9e6d7812 */ /* 0x000fe400078ec0ff */
[----:B------:R-:W-:Y:S01]  /*208e0*/  @!P2 PRMT R106, R148, 0x5410, RZ ;  /* 0x00005410946aa816 */ /* 0x000fe200000000ff */
[----:B------:R2:W2:Y:S01]  /*208f0*/  LDL.S16 R167, [R1+0x44] ;  /* 0x0000440001a77983 */ /* 0x0004a20000100600 */
[----:B------:R-:W-:Y:S02]  /*20900*/  PRMT R148, R107, 0x5410, R108 ;  /* 0x000054106b947816 */ /* 0x000fe4000000006c */
[----:B------:R-:W-:Y:S01]  /*20910*/  @!P0 PRMT R107, R204, 0x5410, RZ ;  /* 0x00005410cc6b8816 */ /* 0x000fe200000000ff */
[----:B------:R3:W-:Y:S01]  /*20920*/  ST.E.U16 [R120.64+0x40], R101 ;  /* 0x0000406578007985 */ /* 0x0007e2000c101504 */
[----:B-1----:R-:W-:Y:S02]  /*20930*/  PRMT R100, R179, 0x7632, R100 ;  /* 0x00007632b3647816 */ /* 0x002fe40000000064 */
[----:B------:R-:W-:Y:S01]  /*20940*/  SHF.R.U32.HI R109, RZ, 0x8, R109 ;  /* 0x00000008ff6d7819 */ /* 0x000fe2000001166d */
[----:B------:R1:W-:Y:S01]  /*20950*/  ST.E.U16 [R120.64+0x42], R106 ;  /* 0x0000426a78007985 */ /* 0x0003e2000c101504 */
[C---:B------:R-:W-:Y:S02]  /*20960*/  ISETP.GE.U32.AND P2, PT, R198.reuse, R110, PT ;  /* 0x0000006ec600720c */ /* 0x040fe40003f46070 */
[----:B------:R-:W-:Y:S01]  /*20970*/  LOP3.LUT R109, R109, 0xffff, RZ, 0xc0, !PT ;  /* 0x0000ffff6d6d7812 */ /* 0x000fe200078ec0ff */
[----:B------:R2:W-:Y:S03]  /*20980*/  ST.E.U16 [R200.64+0x50], R107 ;  /* 0x0000506bc8007985 */ /* 0x0005e6000c101504 */
[----:B------:R-:W-:Y:S01]  /*20990*/  ISETP.GE.U32.AND P0, PT, R198, R109, PT ;  /* 0x0000006dc600720c */ /* 0x000fe20003f06070 */
[----:B---3--:R-:W-:Y:S05]  /*209a0*/  IMAD.WIDE.U32 R168, R168, -0x2daee0ad, RZ ;  /* 0xd2511f53a8a87825 */ /* 0x008fea00078e00ff */
[----:B------:R-:W-:Y:S04]  /*209b0*/  LOP3.LUT R109, R169, R249, R182, 0x96, !PT ;  /* 0x000000f9a96d7212 */ /* 0x000fe800078e96b6 */
[----:B------:R-:W-:Y:S02]  /*209c0*/  LOP3.LUT R2, R109, 0xff, RZ, 0xc0, !PT ;  /* 0x000000ff6d027812 */ /* 0x000fe400078ec0ff */
[----:B------:R-:W-:Y:S02]  /*209d0*/  PRMT R101, R179, 0x7610, R101 ;  /* 0x00007610b3657816 */ /* 0x000fe40000000065 */
[----:B-1----:R-:W-:Y:S01]  /*209e0*/  SHF.R.U32.HI R106, RZ, 0x18, R109 ;  /* 0x00000018ff6a7819 */ /* 0x002fe2000001166d */
[----:B----4-:R-:W-:Y:S02]  /*209f0*/  @!P5 HFMA2.BF16_V2 R203, -RZ.H0_H0, RZ.H0_H0, -R108.H0_H0 ;  /* 0x200000ffffcbd231 */ /* 0x010fe4000034096c */
[----:B-----5:R-:W-:Y:S03]  /*20a00*/  @!P1 HFMA2.BF16_V2 R191, -RZ.H0_H0, RZ.H0_H0, -R101.H0_H0 ;  /* 0x200000ffffbf9231 */ /* 0x020fe60000340965 */
[----:B------:R-:W-:Y:S01]  /*20a10*/  @!P5 STL.S16 [R1+0x54], R203 ;  /* 0x000054cb0100d387 */ /* 0x000fe20000100600 */
[----:B------:R-:W-:Y:S03]  /*20a20*/  PRMT R190, R203, 0x7610, R190 ;  /* 0x00007610cbbe7816 */ /* 0x000fe600000000be */
[----:B------:R1:W3:Y:S01]  /*20a30*/  LDL.S16 R204, [R1+0x40] ;  /* 0x0000400001cc7983 */ /* 0x0002e20000100600 */
[----:B------:R-:W-:Y:S02]  /*20a40*/  @!P5 PRMT R108, R190, 0x5410, RZ ;  /* 0x00005410be6cd816 */ /* 0x000fe400000000ff */
[----:B------:R-:W-:Y:S01]  /*20a50*/  PRMT R189, R191, 0x7610, R189 ;  /* 0x00007610bfbd7816 */ /* 0x000fe200000000bd */
[----:B------:R1:W4:Y:S01]  /*20a60*/  LDL.S16 R190, [R1+0x3c] ;  /* 0x00003c0001be7983 */ /* 0x0003220000100600 */
[----:B------:R-:W-:Y:S02]  /*20a70*/  ISETP.GE.U32.AND P5, PT, R198, R2, PT ;  /* 0x00000002c600720c */ /* 0x000fe40003fa6070 */
[----:B------:R-:W-:Y:S01]  /*20a80*/  LOP3.LUT R2, R109, 0xffff, RZ, 0xc0, !PT ;  /* 0x0000ffff6d027812 */ /* 0x000fe200078ec0ff */
[----:B------:R-:W-:Y:S01]  /*20a90*/  @!P1 STL.S16 [R1+0x50], R191 ;  /* 0x000050bf01009387 */ /* 0x000fe20000100600 */
[----:B------:R-:W-:Y:S02]  /*20aa0*/  SHF.R.U32.HI R109, RZ, 0x10, R109 ;  /* 0x00000010ff6d7819 */ /* 0x000fe4000001166d */
[----:B------:R-:W-:Y:S01]  /*20ab0*/  SHF.R.U32.HI R2, RZ, 0x8, R2 ;  /* 0x00000008ff027819 */ /* 0x000fe20000011602 */
[----:B------:R-:W-:Y:S01]  /*20ac0*/  ST.E.U16 [R200.64+0x52], R108 ;  /* 0x0000526cc8007985 */ /* 0x000fe2000c101504 */
[----:B------:R-:W-:Y:S02]  /*20ad0*/  LOP3.LUT R109, R109, 0xff, RZ, 0xc0, !PT ;  /* 0x000000ff6d6d7812 */ /* 0x000fe400078ec0ff */
[----:B------:R-:W-:Y:S01]  /*20ae0*/  LOP3.LUT R2, R2, 0xffff, RZ, 0xc0, !PT ;  /* 0x0000ffff02027812 */ /* 0x000fe200078ec0ff */
[----:B--2---:R-:W-:Y:S05]  /*20af0*/  @!P3 HFMA2.BF16_V2 R147, -RZ.H0_H0, RZ.H0_H0, -R100.H0_H0 ;  /* 0x200000ffff93b231 */ /* 0x004fea0000340964 */
[----:B------:R2:W-:Y:S01]  /*20b00*/  @!P3 STL.S16 [R1+0x4c], R147 ;  /* 0x00004c930100b387 */ /* 0x0005e20000100600 */
[----:B------:R-:W-:Y:S01]  /*20b10*/  PRMT R151, R147, 0x7610, R151 ;  /* 0x0000761093977816 */ /* 0x000fe20000000097 */
[----:B------:R-:W-:Y:S05]  /*20b20*/  @!P4 HFMA2.BF16_V2 R167, -RZ.H0_H0, RZ.H0_H0, -R3.H0_H0 ;  /* 0x200000ffffa7c231 */ /* 0x000fea0000340903 */
[----:B------:R-:W-:Y:S02]  /*20b30*/  PRMT R107, R167, 0x7610, R107 ;  /* 0x00007610a76b7816 */ /* 0x000fe4000000006b */
[----:B--2---:R-:W-:Y:S02]  /*20b40*/  PRMT R147, R101, 0x5410, R100 ;  /* 0x0000541065937816 */ /* 0x004fe40000000064 */
[----:B------:R-:W-:Y:S02]  /*20b50*/  @!P1 PRMT R101, R189, 0x5410, RZ ;  /* 0x00005410bd659816 */ /* 0x000fe400000000ff */
[----:B------:R1:W2:Y:S01]  /*20b60*/  LDL.S16 R189, [R1+0x38] ;  /* 0x0000380001bd7983 */ /* 0x0002a20000100600 */
[C---:B------:R-:W-:Y:S02]  /*20b70*/  ISETP.GE.U32.AND P1, PT, R198.reuse, R2, PT ;  /* 0x00000002c600720c */ /* 0x040fe40003f26070 */
[----:B------:R-:W-:Y:S01]  /*20b80*/  PRMT R2, R3, 0x7632, R2 ;  /* 0x0000763203027816 */ /* 0x000fe20000000002 */
[----:B------:R5:W-:Y:S01]  /*20b90*/  ST.E.U16 [R114.64+0x50], R101 ;  /* 0x0000506572007985 */ /* 0x000be2000c101504 */
[----:B------:R-:W-:Y:S02]  /*20ba0*/  @!P3 PRMT R100, R151, 0x5410, RZ ;  /* 0x000054109764b816 */ /* 0x000fe400000000ff */
[----:B------:R-:W-:Y:S01]  /*20bb0*/  PRMT R151, R3, 0x5410, R2 ;  /* 0x0000541003977816 */ /* 0x000fe20000000002 */
[----:B------:R1:W-:Y:S01]  /*20bc0*/  @!P4 STL.S16 [R1+0x44], R167 ;  /* 0x000044a70100c387 */ /* 0x0003e20000100600 */
[----:B------:R-:W-:Y:S02]  /*20bd0*/  @!P4 PRMT R3, R107, 0x5410, RZ ;  /* 0x000054106b03c816 */ /* 0x000fe400000000ff */
[C---:B------:R-:W-:Y:S01]  /*20be0*/  ISETP.GE.U32.AND P3, PT, R198.reuse, R106, PT ;  /* 0x0000006ac600720c */ /* 0x040fe20003f66070 */
[----:B------:R2:W2:Y:S01]  /*20bf0*/  LDL.S16 R203, [R1+0x34] ;  /* 0x0000340001cb7983 */ /* 0x0004a20000100600 */
[----:B------:R-:W-:Y:S03]  /*20c00*/  ISETP.GE.U32.AND P4, PT, R198, R109, PT ;  /* 0x0000006dc600720c */ /* 0x000fe60003f86070 */
[----:B------:R2:W2:Y:S04]  /*20c10*/  LDL.S16 R191, [R1+0x30] ;  /* 0x0000300001bf7983 */ /* 0x0004a80000100600 */
[----:B------:R1:W-:Y:S04]  /*20c20*/  ST.E.U16 [R114.64+0x52], R100 ;  /* 0x0000526472007985 */ /* 0x0003e8000c101504 */
[----:B------:R1:W-:Y:S01]  /*20c30*/  ST.E.U16 [R122.64+0x4e], R3 ;  /* 0x00004e037a007985 */ /* 0x0003e2000c101504 */
[----:B-----5:R-:W-:Y:S01]  /*20c40*/  PRMT R101, R185, 0x7610, R101 ;  /* 0x00007610b9657816 */ /* 0x020fe20000000065 */
[----:B-1----:R-:W-:Y:S05]  /*20c50*/  IMAD.WIDE.U32 R166, R166, -0x2daee0ad, RZ ;  /* 0xd2511f53a6a67825 */ /* 0x002fea00078e00ff */
[----:B------:R-:W-:Y:S02]  /*20c60*/  LOP3.LUT R106, R167, R249, R180, 0x96, !PT ;  /* 0x000000f9a76a7212 */ /* 0x000fe400078e96b4 */
[----:B------:R-:W-:Y:S02]  /*20c70*/  SHF.R.U32.HI R179, RZ, 0x10, R166 ;  /* 0x00000010ffb37819 */ /* 0x000fe400000116a6 */
[----:B------:R-:W-:Y:S02]  /*20c80*/  LOP3.LUT R107, R106, 0xff, RZ, 0xc0, !PT ;  /* 0x000000ff6a6b7812 */ /* 0x000fe400078ec0ff */
[----:B------:R-:W-:Y:S02]  /*20c90*/  LOP3.LUT R179, R179, 0xff, RZ, 0xc0, !PT ;  /* 0x000000ffb3b37812 */ /* 0x000fe400078ec0ff */
[----:B------:R-:W-:Y:S02]  /*20ca0*/  PRMT R100, R185, 0x7632, R100 ;  /* 0x00007632b9647816 */ /* 0x000fe40000000064 */
[----:B------:R-:W-:Y:S04]  /*20cb0*/  LOP3.LUT R3, R168, 0xffff, RZ, 0xc0, !PT ;  /* 0x0000ffffa8037812 */ /* 0x000fe800078ec0ff */
[----:B------:R-:W-:Y:S01]  /*20cc0*/  SHF.R.U32.HI R3, RZ, 0x8, R3 ;  /* 0x00000008ff037819 */ /* 0x000fe20000011603 */
[----:B---3--:R-:W-:Y:S02]  /*20cd0*/  @!P0 HFMA2.BF16_V2 R204, -RZ.H0_H0, RZ.H0_H0, -R2.H0_H0 ;  /* 0x200000ffffcc8231 */ /* 0x008fe40000340902 */
[----:B----4-:R-:W-:Y:S03]  /*20ce0*/  @!P6 HFMA2.BF16_V2 R190, -RZ.H0_H0, RZ.H0_H0, -R101.H0_H0 ;  /* 0x200000ffffbee231 */ /* 0x010fe60000340965 */
[----:B------:R-:W-:Y:S01]  /*20cf0*/  @!P0 STL.S16 [R1+0x40], R204 ;  /* 0x000040cc01008387 */ /* 0x000fe20000100600 */
[----:B------:R-:W-:Y:S03]  /*20d00*/  PRMT R152, R204, 0x7610, R152 ;  /* 0x00007610cc987816 */ /* 0x000fe60000000098 */
[----:B------:R1:W-:Y:S01]  /*20d10*/  @!P6 STL.S16 [R1+0x3c], R190 ;  /* 0x00003cbe0100e387 */ /* 0x0003e20000100600 */
[----:B------:R-:W-:Y:S02]  /*20d20*/  PRMT R155, R190, 0x7610, R155 ;  /* 0x00007610be9b7816 */ /* 0x000fe4000000009b */
[----:B------:R-:W-:Y:S02]  /*20d30*/  @!P0 PRMT R2, R152, 0x5410, RZ ;  /* 0x0000541098028816 */ /* 0x000fe400000000ff */
[----:B------:R-:W-:Y:S02]  /*20d40*/  PRMT R152, R101, 0x5410, R100 ;  /* 0x0000541065987816 */ /* 0x000fe40000000064 */
[----:B------:R-:W-:Y:S01]  /*20d50*/  @!P6 PRMT R101, R155, 0x5410, RZ ;  /* 0x000054109b65e816 */ /* 0x000fe200000000ff */
[----:B------:R3:W-:Y:S01]  /*20d60*/  ST.E.U16 [R122.64+0x50], R2 ;  /* 0x000050027a007985 */ /* 0x0007e2000c101504 */
[----:B------:R-:W-:Y:S02]  /*20d70*/  ISETP.GE.U32.AND P0, PT, R198, R107, PT ;  /* 0x0000006bc600720c */ /* 0x000fe40003f06070 */
[----:B------:R-:W-:Y:S01]  /*20d80*/  LOP3.LUT R107, R168, 0xff, RZ, 0xc0, !PT ;  /* 0x000000ffa86b7812 */ /* 0x000fe200078ec0ff */
[----:B------:R4:W5:Y:S03]  /*20d90*/  LDL.S16 R155, [R1+0x28] ;  /* 0x00002800019b7983 */ /* 0x0009660000100600 */
[----:B------:R-:W-:Y:S01]  /*20da0*/  ISETP.GE.U32.AND P6, PT, R198, R107, PT ;  /* 0x0000006bc600720c */ /* 0x000fe20003fc6070 */
[----:B------:R4:W-:Y:S04]  /*20db0*/  ST.E.U16 [R120.64+0x50], R101 ;  /* 0x0000506578007985 */ /* 0x0009e8000c101504 */
[----:B-1----:R1:W5:Y:S01]  /*20dc0*/  LDL.S16 R190, [R1+0x2c] ;  /* 0x00002c0001be7983 */ /* 0x0023620000100600 */
[----:B---3--:R-:W-:Y:S02]  /*20dd0*/  LOP3.LUT R2, R3, 0xffff, RZ, 0xc0, !PT ;  /* 0x0000ffff03027812 */ /* 0x008fe400078ec0ff */
[----:B------:R-:W-:Y:S02]  /*20de0*/  PRMT R3, R161, 0x7610, R3 ;  /* 0x00007610a1037816 */ /* 0x000fe40000000003 */
[----:B----4-:R-:W-:Y:S04]  /*20df0*/  LOP3.LUT R101, R106, 0xffff, RZ, 0xc0, !PT ;  /* 0x0000ffff6a657812 */ /* 0x010fe800078ec0ff */
[----:B------:R-:W-:Y:S01]  /*20e00*/  SHF.R.U32.HI R101, RZ, 0x8, R101 ;  /* 0x00000008ff657819 */ /* 0x000fe20000011665 */
[----:B--2---:R-:W-:Y:S05]  /*20e10*/  @!P2 HFMA2.BF16_V2 R189, -RZ.H0_H0, RZ.H0_H0, -R100.H0_H0 ;  /* 0x200000ffffbda231 */ /* 0x004fea0000340964 */
[----:B------:R2:W-:Y:S01]  /*20e20*/  @!P2 STL.S16 [R1+0x38], R189 ;  /* 0x000038bd0100a387 */ /* 0x0005e20000100600 */
[----:B------:R-:W-:Y:S04]  /*20e30*/  PRMT R107, R189, 0x7610, R107 ;  /* 0x00007610bd6b7816 */ /* 0x000fe8000000006b */
[----:B------:R-:W-:Y:S02]  /*20e40*/  @!P2 PRMT R100, R107, 0x5410, RZ ;  /* 0x000054106b64a816 */ /* 0x000fe400000000ff */
[----:B------:R-:W-:Y:S01]  /*20e50*/  ISETP.GE.U32.AND P2, PT, R198, R2, PT ;  /* 0x00000002c600720c */ /* 0x000fe20003f46070 */
[----:B------:R-:W-:Y:S01]  /*20e60*/  @!P5 HFMA2.BF16_V2 R203, -RZ.H0_H0, RZ.H0_H0, -R3.H0_H0 ;  /* 0x200000ffffcbd231 */ /* 0x000fe20000340903 */
[----:B------:R-:W-:Y:S01]  /*20e70*/  PRMT R2, R161, 0x7632, R2 ;  /* 0x00007632a1027816 */ /* 0x000fe20000000002 */
[----:B------:R3:W-:Y:S01]  /*20e80*/  ST.E.U16 [R120.64+0x52], R100 ;  /* 0x0000526478007985 */ /* 0x0007e2000c101504 */
[----:B------:R-:W-:Y:S02]  /*20e90*/  SHF.R.U32.HI R107, RZ, 0x10, R106 ;  /* 0x00000010ff6b7819 */ /* 0x000fe4000001166a */
[----:B------:R-:W-:Y:S01]  /*20ea0*/  PRMT R109, R203, 0x7610, R109 ;  /* 0x00007610cb6d7816 */ /* 0x000fe2000000006d */
[----:B------:R-:W-:Y:S01]  /*20eb0*/  @!P1 HFMA2.BF16_V2 R191, -RZ.H0_H0, RZ.H0_H0, -R2.H0_H0 ;  /* 0x200000ffffbf9231 */ /* 0x000fe20000340902 */
[----:B------:R-:W-:Y:S02]  /*20ec0*/  LOP3.LUT R107, R107, 0xff, RZ, 0xc0, !PT ;  /* 0x000000ff6b6b7812 */ /* 0x000fe400078ec0ff */
[----:B------:R-:W-:Y:S02]  /*20ed0*/  PRMT R161, R3, 0x5410, R2 ;  /* 0x0000541003a17816 */ /* 0x000fe40000000002 */
[----:B------:R-:W-:Y:S02]  /*20ee0*/  @!P5 PRMT R3, R109, 0x5410, RZ ;  /* 0x000054106d03d816 */ /* 0x000fe400000000ff */
[----:B------:R-:W-:Y:S02]  /*20ef0*/  PRMT R132, R191, 0x7610, R132 ;  /* 0x00007610bf847816 */ /* 0x000fe40000000084 */
[----:B------:R-:W-:Y:S01]  /*20f00*/  LOP3.LUT R109, R129, R251, R162, 0x96, !PT ;  /* 0x000000fb816d7212 */ /* 0x000fe200078e96a2 */
[----:B------:R4:W-:Y:S01]  /*20f10*/  ST.E.U16 [R200.64+0x60], R3 ;  /* 0x00006003c8007985 */ /* 0x0009e2000c101504 */
[----:B------:R-:W-:Y:S02]  /*20f20*/  @!P1 PRMT R2, R132, 0x5410, RZ ;  /* 0x0000541084029816 */ /* 0x000fe400000000ff */
[----:B------:R-:W-:Y:S01]  /*20f30*/  SHF.R.U32.HI R106, RZ, 0x18, R106 ;  /* 0x00000018ff6a7819 */ /* 0x000fe2000001166a */
[----:B--2---:R1:W2:Y:S04]  /*20f40*/  LDL.S16 R189, [R1+0x24] ;  /* 0x0000240001bd7983 */ /* 0x0042a80000100600 */
[----:B------:R-:W-:Y:S01]  /*20f50*/  @!P5 STL.S16 [R1+0x34], R203 ;  /* 0x000034cb0100d387 */ /* 0x000fe20000100600 */
[C---:B------:R-:W-:Y:S02]  /*20f60*/  ISETP.GE.U32.AND P5, PT, R198.reuse, R107, PT ;  /* 0x0000006bc600720c */ /* 0x040fe40003fa6070 */
[----:B------:R-:W-:Y:S01]  /*20f70*/  LOP3.LUT R107, R101, 0xffff, RZ, 0xc0, !PT ;  /* 0x0000ffff656b7812 */ /* 0x000fe200078ec0ff */
[----:B------:R-:W-:Y:S01]  /*20f80*/  @!P1 STL.S16 [R1+0x30], R191 ;  /* 0x000030bf01009387 */ /* 0x000fe20000100600 */
[C---:B------:R-:W-:Y:S02]  /*20f90*/  PRMT R101, R163.reuse, 0x7610, R101 ;  /* 0x00007610a3657816 */ /* 0x040fe40000000065 */
[----:B---3--:R-:W-:Y:S01]  /*20fa0*/  PRMT R100, R163, 0x7632, R100 ;  /* 0x00007632a3647816 */ /* 0x008fe20000000064 */
[----:B------:R1:W3:Y:S01]  /*20fb0*/  LDL.S16 R185, [R1+0x14] ;  /* 0x0000140001b97983 */ /* 0x0002e20000100600 */
[----:B------:R-:W-:Y:S02]  /*20fc0*/  ISETP.GE.U32.AND P1, PT, R198, R107, PT ;  /* 0x0000006bc600720c */ /* 0x000fe40003f26070 */
[----:B------:R-:W-:Y:S01]  /*20fd0*/  PRMT R107, R171, 0x7632, R107 ;  /* 0x00007632ab6b7816 */ /* 0x000fe2000000006b */
[----:B------:R1:W3:Y:S04]  /*20fe0*/  LDL.S16 R162, [R1+0x20] ;  /* 0x0000200001a27983 */ /* 0x0002e80000100600 */
[----:B------:R1:W3:Y:S01]  /*20ff0*/  LDL.S16 R132, [R1+0x1c] ;  /* 0x00001c0001847983 */ /* 0x0002e20000100600 */
[C---:B----4-:R-:W-:Y:S03]  /*21000*/  PRMT R3, R0.reuse, 0x7632, R3 ;  /* 0x0000763200037816 */ /* 0x050fe60000000003 */
[----:B------:R4:W-:Y:S01]  /*21010*/  ST.E.U16 [R200.64+0x62], R2 ;  /* 0x00006202c8007985 */ /* 0x0009e2000c101504 */
[----:B------:R-:W-:Y:S02]  /*21020*/  PRMT R163, R0, 0x5410, R3 ;  /* 0x0000541000a37816 */ /* 0x000fe40000000003 */
[----:B----4-:R-:W-:Y:S01]  /*21030*/  SHF.R.U32.HI R2, RZ, 0x18, R168 ;  /* 0x00000018ff027819 */ /* 0x010fe200000116a8 */
[----:B-----5:R-:W-:Y:S05]  /*21040*/  @!P3 HFMA2.BF16_V2 R155, -RZ.H0_H0, RZ.H0_H0, -R100.H0_H0 ;  /* 0x200000ffff9bb231 */ /* 0x020fea0000340964 */
[----:B------:R-:W-:Y:S01]  /*21050*/  PRMT R108, R155, 0x7610, R108 ;  /* 0x000076109b6c7816 */ /* 0x000fe2000000006c */
[----:B------:R-:W-:Y:S05]  /*21060*/  @!P4 HFMA2.BF16_V2 R190, -RZ.H0_H0, RZ.H0_H0, -R101.H0_H0 ;  /* 0x200000ffffbec231 */ /* 0x000fea0000340965 */
[----:B------:R-:W-:Y:S01]  /*21070*/  @!P4 STL.S16 [R1+0x2c], R190 ;  /* 0x00002cbe0100c387 */ /* 0x000fe20000100600 */
[----:B------:R-:W-:Y:S03]  /*21080*/  PRMT R111, R190, 0x7610, R111 ;  /* 0x00007610be6f7816 */ /* 0x000fe6000000006f */
[----:B------:R4:W-:Y:S02]  /*21090*/  @!P3 STL.S16 [R1+0x28], R155 ;  /* 0x0000289b0100b387 */ /* 0x0009e40000100600 */
[----:B----4-:R-:W-:Y:S02]  /*210a0*/  PRMT R155, R101, 0x5410, R100 ;  /* 0x00005410659b7816 */ /* 0x010fe40000000064 */
[----:B------:R-:W-:Y:S02]  /*210b0*/  @!P4 PRMT R101, R111, 0x5410, RZ ;  /* 0x000054106f65c816 */ /* 0x000fe400000000ff */
[----:B------:R1:W4:Y:S01]  /*210c0*/  LDL.S16 R111, [R1+0x18] ;  /* 0x00001800016f7983 */ /* 0x0003220000100600 */
[----:B------:R-:W-:Y:S02]  /*210d0*/  @!P3 PRMT R100, R108, 0x5410, RZ ;  /* 0x000054106c64b816 */ /* 0x000fe400000000ff */
[----:B------:R-:W-:Y:S01]  /*210e0*/  ISETP.GE.U32.AND P4, PT, R198, R2, PT ;  /* 0x00000002c600720c */ /* 0x000fe20003f86070 */
[----:B------:R-:W-:Y:S01]  /*210f0*/  ST.E.U16 [R114.64+0x60], R101 ;  /* 0x0000606572007985 */ /* 0x000fe2000c101504 */
[----:B------:R-:W-:Y:S03]  /*21100*/  LOP3.LUT R2, R166, 0xff, RZ, 0xc0, !PT ;  /* 0x000000ffa6027812 */ /* 0x000fe600078ec0ff */
[----:B------:R5:W-:Y:S01]  /*21110*/  ST.E.U16 [R114.64+0x62], R100 ;  /* 0x0000626472007985 */ /* 0x000be2000c101504 */
[----:B------:R-:W-:Y:S02]  /*21120*/  ISETP.GE.U32.AND P3, PT, R198, R2, PT ;  /* 0x00000002c600720c */ /* 0x000fe40003f66070 */
[----:B------:R-:W-:Y:S01]  /*21130*/  PRMT R2, R184, 0x7610, R2 ;  /* 0x00007610b8027816 */ /* 0x000fe20000000002 */
[----:B--2---:R-:W-:Y:S05]  /*21140*/  @!P0 HFMA2.BF16_V2 R189, -RZ.H0_H0, RZ.H0_H0, -R0.H0_H0 ;  /* 0x200000ffffbd8231 */ /* 0x004fea0000340900 */
[----:B------:R-:W-:Y:S01]  /*21150*/  @!P0 STL.S16 [R1+0x24], R189 ;  /* 0x000024bd01008387 */ /* 0x000fe20000100600 */
[----:B------:R-:W-:Y:S03]  /*21160*/  PRMT R186, R189, 0x7610, R186 ;  /* 0x00007610bdba7816 */ /* 0x000fe600000000ba */
[----:B------:R1:W2:Y:S01]  /*21170*/  LDL.S16 R108, [R1+0x10] ;  /* 0x00001000016c7983 */ /* 0x0002a20000100600 */
[----:B------:R-:W-:Y:S01]  /*21180*/  @!P0 PRMT R0, R186, 0x5410, RZ ;  /* 0x00005410ba008816 */ /* 0x000fe200000000ff */
[----:B---3--:R-:W-:Y:S01]  /*21190*/  @!P1 HFMA2.BF16_V2 R185, -RZ.H0_H0, RZ.H0_H0, -R3.H0_H0 ;  /* 0x200000ffffb99231 */ /* 0x008fe20000340903 */
[----:B------:R-:W-:Y:S03]  /*211a0*/  ISETP.GE.U32.AND P0, PT, R198, R106, PT ;  /* 0x0000006ac600720c */ /* 0x000fe60003f06070 */
[----:B------:R3:W-:Y:S01]  /*211b0*/  ST.E.U16 [R122.64+0x5e], R0 ;  /* 0x00005e007a007985 */ /* 0x0007e2000c101504 */
[----:B-----5:R-:W-:Y:S01]  /*211c0*/  PRMT R100, R171, 0x7610, R100 ;  /* 0x00007610ab647816 */ /* 0x020fe20000000064 */
[----:B------:R-:W-:Y:S01]  /*211d0*/  @!P5 HFMA2.BF16_V2 R162, -RZ.H0_H0, RZ.H0_H0, -R2.H0_H0 ;  /* 0x200000ffffa2d231 */ /* 0x000fe20000340902 */
[----:B------:R-:W-:Y:S01]  /*211e0*/  PRMT R133, R185, 0x7610, R133 ;  /* 0x00007610b9857816 */ /* 0x000fe20000000085 */
[----:B------:R-:W-:Y:S01]  /*211f0*/  @!P1 STL.S16 [R1+0x14], R185 ;  /* 0x000014b901009387 */ /* 0x000fe20000100600 */
[----:B------:R-:W-:Y:S01]  /*21200*/  LOP3.LUT R101, R166, 0xffff, RZ, 0xc0, !PT ;  /* 0x0000ffffa6657812 */ /* 0x000fe200078ec0ff */
[----:B------:R-:W-:Y:S01]  /*21210*/  @!P6 HFMA2.BF16_V2 R132, -RZ.H0_H0, RZ.H0_H0, -R100.H0_H0 ;  /* 0x200000ffff84e231 */ /* 0x000fe20000340964 */
[----:B------:R-:W-:Y:S01]  /*21220*/  @!P1 PRMT R3, R133, 0x5410, RZ ;  /* 0x0000541085039816 */ /* 0x000fe200000000ff */
[----:B------:R5:W-:Y:S01]  /*21230*/  @!P5 STL.S16 [R1+0x20], R162 ;  /* 0x000020a20100d387 */ /* 0x000be20000100600 */
[----:B------:R-:W-:Y:S02]  /*21240*/  PRMT R110, R162, 0x7610, R110 ;  /* 0x00007610a26e7816 */ /* 0x000fe4000000006e */
[----:B------:R-:W-:Y:S01]  /*21250*/  SHF.R.U32.HI R101, RZ, 0x8, R101 ;  /* 0x00000008ff657819 */ /* 0x000fe20000011665 */
[----:B------:R1:W-:Y:S01]  /*21260*/  @!P6 STL.S16 [R1+0x1c], R132 ;  /* 0x00001c840100e387 */ /* 0x0003e20000100600 */
[----:B------:R-:W-:Y:S02]  /*21270*/  PRMT R187, R132, 0x7610, R187 ;  /* 0x0000761084bb7816 */ /* 0x000fe400000000bb */
[----:B------:R-:W-:Y:S01]  /*21280*/  LOP3.LUT R101, R101, 0xffff, RZ, 0xc0, !PT ;  /* 0x0000ffff65657812 */ /* 0x000fe200078ec0ff */
[----:B------:R1:W-:Y:S01]  /*21290*/  ST.E.U16 [R122.64+0x60], R3 ;  /* 0x000060037a007985 */ /* 0x0003e2000c101504 */
[----:B------:R-:W-:Y:S02]  /*212a0*/  SHF.R.U32.HI R106, RZ, 0x10, R168 ;  /* 0x00000010ff6a7819 */ /* 0x000fe400000116a8 */
[----:B------:R-:W-:Y:S02]  /*212b0*/  LOP3.LUT R133, R128, 0xff, RZ, 0xc0, !PT ;  /* 0x000000ff80857812 */ /* 0x000fe400078ec0ff */
[----:B------:R-:W-:Y:S04]  /*212c0*/  LOP3.LUT R106, R106, 0xff, RZ, 0xc0, !PT ;  /* 0x000000ff6a6a7812 */ /* 0x000fe800078ec0ff */
[----:B------:R-:W-:Y:S02]  /*212d0*/  ISETP.GE.U32.AND P1, PT, R198, R106, PT ;  /* 0x0000006ac600720c */ /* 0x000fe40003f26070 */
[----:B---3--:R-:W-:Y:S02]  /*212e0*/  PRMT R0, R184, 0x7632, R0 ;  /* 0x00007632b8007816 */ /* 0x008fe40000000000 */
[----:B------:R-:W-:Y:S02]  /*212f0*/  PRMT R106, R170, 0x7610, R106 ;  /* 0x00007610aa6a7816 */ /* 0x000fe4000000006a */
[----:B-----5:R-:W-:Y:S02]  /*21300*/  PRMT R162, R2, 0x5410, R0 ;  /* 0x0000541002a27816 */ /* 0x020fe40000000000 */
[----:B------:R-:W-:Y:S02]  /*21310*/  @!P5 PRMT R2, R110, 0x5410, RZ ;  /* 0x000054106e02d816 */ /* 0x000fe400000000ff */
[----:B------:R-:W-:Y:S02]  /*21320*/  ISETP.GE.U32.AND P5, PT, R198, R101, PT ;  /* 0x00000065c600720c */ /* 0x000fe40003fa6070 */
[----:B------:R-:W-:Y:S01]  /*21330*/  SHF.R.U32.HI R101, RZ, 0x10, R166 ;  /* 0x00000010ff657819 */ /* 0x000fe200000116a6 */
[----:B------:R3:W-:Y:S01]  /*21340*/  ST.E.U16 [R120.64+0x60], R2 ;  /* 0x0000600278007985 */ /* 0x0007e2000c101504 */
[----:B-1----:R-:W-:Y:S02]  /*21350*/  SHF.R.U32.HI R132, RZ, 0x18, R128 ;  /* 0x00000018ff847819 */ /* 0x002fe40000011680 */
[----:B------:R-:W-:Y:S02]  /*21360*/  LOP3.LUT R101, R101, 0xff, RZ, 0xc0, !PT ;  /* 0x000000ff65657812 */ /* 0x000fe400078ec0ff */
[----:B------:R-:W-:Y:S02]  /*21370*/  LOP3.LUT R110, R128, 0xffff, RZ, 0xc0, !PT ;  /* 0x0000ffff806e7812 */ /* 0x000fe400078ec0ff */
[----:B------:R-:W-:Y:S02]  /*21380*/  PRMT R3, R173, 0x7632, R3 ;  /* 0x00007632ad037816 */ /* 0x000fe40000000003 */
[----:B------:R-:W-:Y:S02]  /*21390*/  SHF.R.U32.HI R129, RZ, 0x10, R130 ;  /* 0x00000010ff817819 */ /* 0x000fe40000011682 */
[----:B---3--:R-:W-:Y:S01]  /*213a0*/  PRMT R2, R137, 0x7610, R2 ;  /* 0x0000761089027816 */ /* 0x008fe20000000002 */
[----:B----4-:R-:W-:Y:S05]  /*213b0*/  @!P2 HFMA2.BF16_V2 R111, -RZ.H0_H0, RZ.H0_H0, -R107.H0_H0 ;  /* 0x200000ffff6fa231 */ /* 0x010fea000034096b */
[----:B------:R1:W-:Y:S01]  /*213c0*/  @!P2 STL.S16 [R1+0x18], R111 ;  /* 0x0000186f0100a387 */ /* 0x0003e20000100600 */
[----:B------:R-:W-:Y:S03]  /*213d0*/  PRMT R135, R111, 0x7610, R135 ;  /* 0x000076106f877816 */ /* 0x000fe60000000087 */
[----:B------:R3:W4:Y:S04]  /*213e0*/  LDL.S16 R185, [R1+0x8] ;  /* 0x0000080001b97983 */ /* 0x0007280000100600 */
[----:B------:R3:W5:Y:S04]  /*213f0*/  LDL.S16 R186, [R1+0xc] ;  /* 0x00000c0001ba7983 */ /* 0x0007680000100600 */
[----:B------:R3:W3:Y:S04]  /*21400*/  LDL.S16 R184, [R1+0x4] ;  /* 0x0000040001b87983 */ /* 0x0006e80000100600 */
[----:B------:R3:W3:Y:S01]  /*21410*/  LDL.S16 R171, [R1] ;  /* 0x0000000001ab7983 */ /* 0x0006e20000100600 */
[----:B--2---:R-:W-:Y:S01]  /*21420*/  @!P0 HFMA2.BF16_V2 R108, -RZ.H0_H0, RZ.H0_H0, -R0.H0_H0 ;  /* 0x200000ffff6c8231 */ /* 0x004fe20000340900 */
[----:B-1----:R-:W-:Y:S04]  /*21430*/  SHF.R.U32.HI R111, RZ, 0x10, R128 ;  /* 0x00000010ff6f7819 */ /* 0x002fe80000011680 */
[----:B------:R1:W-:Y:S01]  /*21440*/  @!P0 STL.S16 [R1+0x10], R108 ;  /* 0x0000106c01008387 */ /* 0x0003e20000100600 */
[----:B------:R-:W-:Y:S04]  /*21450*/  PRMT R188, R108, 0x7610, R188 ;  /* 0x000076106cbc7816 */ /* 0x000fe800000000bc */
[----:B------:R-:W-:Y:S02]  /*21460*/  @!P0 PRMT R0, R188, 0x5410, RZ ;  /* 0x00005410bc008816 */ /* 0x000fe400000000ff */
[----:B------:R-:W-:Y:S02]  /*21470*/  ISETP.GE.U32.AND P0, PT, R198, R101, PT ;  /* 0x00000065c600720c */ /* 0x000fe40003f06070 */
[----:B------:R-:W-:Y:S01]  /*21480*/  SHF.R.U32.HI R101, RZ, 0x18, R166 ;  /* 0x00000018ff657819 */ /* 0x000fe200000116a6 */
[----:B------:R2:W-:Y:S01]  /*21490*/  ST.E.U16 [R120.64+0x62], R0 ;  /* 0x0000620078007985 */ /* 0x0005e2000c101504 */
[----:B-1----:R-:W-:Y:S02]  /*214a0*/  LOP3.LUT R108, R131, R251, R160, 0x96, !PT ;  /* 0x000000fb836c7212 */ /* 0x002fe400078e96a0 */
[----:B------:R-:W-:Y:S02]  /*214b0*/  PRMT R160, R100, 0x5410, R107 ;  /* 0x0000541064a07816 */ /* 0x000fe4000000006b */
[----:B------:R-:W-:Y:S02]  /*214c0*/  @!P2 PRMT R107, R135, 0x5410, RZ ;  /* 0x00005410876ba816 */ /* 0x000fe400000000ff */
[----:B------:R-:W-:Y:S02]  /*214d0*/  @!P6 PRMT R100, R187, 0x5410, RZ ;  /* 0x00005410bb64e816 */ /* 0x000fe400000000ff */
[----:B------:R-:W-:Y:S01]  /*214e0*/  ISETP.GE.U32.AND P6, PT, R198, R101, PT ;  /* 0x00000065c600720c */ /* 0x000fe20003fc6070 */
[----:B------:R1:W-:Y:S01]  /*214f0*/  ST.E.U16 [R200.64+0x72], R107 ;  /* 0x0000726bc8007985 */ /* 0x0003e2000c101504 */
[----:B------:R-:W-:Y:S02]  /*21500*/  PRMT R101, R170, 0x7632, R101 ;  /* 0x00007632aa657816 */ /* 0x000fe40000000065 */
[----:B--2---:R-:W-:Y:S01]  /*21510*/  PRMT R0, R137, 0x7632, R0 ;  /* 0x0000763289007816 */ /* 0x004fe20000000000 */
[----:B------:R2:W-:Y:S01]  /*21520*/  ST.E.U16 [R200.64+0x70], R100 ;  /* 0x00007064c8007985 */ /* 0x0005e2000c101504 */
[----:B------:R-:W-:Y:S07]  /*21530*/  PRMT R170, R198, 0x7054, R198 ;  /* 0x00007054c6aa7816 */ /* 0x000fee00000000c6 */
[----:B------:R-:W-:Y:S01]  /*21540*/  @!P6 HFMA2.BF16_V2 R250, -RZ.H0_H0, RZ.H0_H0, -R3.H0_H0 ;  /* 0x200000fffffae231 */ /* 0x000fe20000340903 */
[----:B-1----:R-:W-:Y:S02]  /*21550*/  PRMT R107, R106, 0x5410, R101 ;  /* 0x000054106a6b7816 */ /* 0x002fe40000000065 */
[----:B--2---:R-:W-:Y:S05]  /*21560*/  PRMT R100, R173, 0x7610, R100 ;  /* 0x00007610ad647816 */ /* 0x004fea0000000064 */
[----:B------:R-:W-:Y:S02]  /*21570*/  @!P0 HFMA2.BF16_V2 R252, -RZ.H0_H0, RZ.H0_H0, -R100.H0_H0 ;  /* 0x200000fffffc8231 */ /* 0x000fe40000340964 */
[----:B----4-:R-:W-:Y:S02]  /*21580*/  @!P4 HFMA2.BF16_V2 R185, -RZ.H0_H0, RZ.H0_H0, -R101.H0_H0 ;  /* 0x200000ffffb9c231 */ /* 0x010fe40000340965 */
[----:B-----5:R-:W-:Y:S03]  /*21590*/  @!P1 HFMA2.BF16_V2 R186, -RZ.H0_H0, RZ.H0_H0, -R106.H0_H0 ;  /* 0x200000ffffba9231 */ /* 0x020fe6000034096a */
[----:B------:R-:W-:Y:S01]  /*215a0*/  PRMT R134, R185, 0x7610, R134 ;  /* 0x00007610b9867816 */ /* 0x000fe20000000086 */
[----:B---3--:R-:W-:Y:S03]  /*215b0*/  @!P3 HFMA2.BF16_V2 R184, -RZ.H0_H0, RZ.H0_H0, -R2.H0_H0 ;  /* 0x200000ffffb8b231 */ /* 0x008fe60000340902 */
[----:B------:R-:W-:Y:S01]  /*215c0*/  @!P4 PRMT R101, R134, 0x5410, RZ ;  /* 0x000054108665c816 */ /* 0x000fe200000000ff */
[----:B------:R-:W-:Y:S01]  /*215d0*/  @!P1 STL.S16 [R1+0xc], R186 ;  /* 0x00000cba01009387 */ /* 0x000fe20000100600 */
[----:B------:R-:W-:Y:S01]  /*215e0*/  PRMT R128, R186, 0x7610, R128 ;  /* 0x00007610ba807816 */ /* 0x000fe20000000080 */
[----:B------:R-:W-:Y:S01]  /*215f0*/  @!P5 HFMA2.BF16_V2 R171, -RZ.H0_H0, RZ.H0_H0, -R0.H0_H0 ;  /* 0x200000ffffabd231 */ /* 0x000fe20000340900 */
[----:B------:R-:W-:Y:S01]  /*21600*/  PRMT R113, R184, 0x7610, R113 ;  /* 0x00007610b8717816 */ /* 0x000fe20000000071 */
[----:B------:R1:W-:Y:S01]  /*21610*/  ST.E.U16 [R114.64+0x72], R101 ;  /* 0x0000726572007985 */ /* 0x0003e2000c101504 */
[----:B------:R-:W-:Y:S02]  /*21620*/  @!P1 PRMT R106, R128, 0x5410, RZ ;  /* 0x00005410806a9816 */ /* 0x000fe400000000ff */
[----:B------:R-:W-:Y:S01]  /*21630*/  PRMT R112, R171, 0x7610, R112 ;  /* 0x00007610ab707816 */ /* 0x000fe20000000070 */
[----:B------:R-:W-:Y:S01]  /*21640*/  @!P4 STL.S16 [R1+0x8], R185 ;  /* 0x000008b90100c387 */ /* 0x000fe20000100600 */
[C---:B------:R-:W-:Y:S02]  /*21650*/  LOP3.LUT R128, R130.reuse, 0xffff, RZ, 0xc0, !PT ;  /* 0x0000ffff82807812 */ /* 0x040fe400078ec0ff */
[----:B------:R-:W-:Y:S01]  /*21660*/  LOP3.LUT R131, R130, 0xff, RZ, 0xc0, !PT ;  /* 0x000000ff82837812 */ /* 0x000fe200078ec0ff */
[----:B------:R2:W-:Y:S01]  /*21670*/  ST.E.U16 [R114.64+0x70], R106 ;  /* 0x0000706a72007985 */ /* 0x0005e2000c101504 */
[----:B------:R-:W-:Y:S02]  /*21680*/  SHF.R.U32.HI R130, RZ, 0x18, R130 ;  /* 0x00000018ff827819 */ /* 0x000fe40000011682 */
[----:B------:R-:W-:Y:S01]  /*21690*/  ISETP.GT.AND P1, PT, R212, RZ, PT ;  /* 0x000000ffd400720c */ /* 0x000fe20003f24270 */
[----:B------:R-:W-:Y:S04]  /*216a0*/  @!P3 STL.S16 [R1+0x4], R184 ;  /* 0x000004b80100b387 */ /* 0x000fe80000100600 */
[----:B------:R3:W-:Y:S01]  /*216b0*/  @!P5 STL.S16 [R1], R171 ;  /* 0x000000ab0100d387 */ /* 0x0007e20000100600 */
[----:B-1----:R-:W-:Y:S02]  /*216c0*/  PRMT R101, R2, 0x5410, R0 ;  /* 0x0000541002657816 */ /* 0x002fe40000000000 */
[----:B------:R-:W-:Y:S02]  /*216d0*/  @!P3 PRMT R2, R113, 0x5410, RZ ;  /* 0x000054107102b816 */ /* 0x000fe400000000ff */
[----:B------:R-:W-:Y:S03]  /*216e0*/  @!P5 PRMT R0, R112, 0x5410, RZ ;  /* 0x000054107000d816 */ /* 0x000fe600000000ff */
[----:B------:R1:W-:Y:S01]  /*216f0*/  ST.E.U16 [R122.64+0x6e], R2 ;  /* 0x00006e027a007985 */ /* 0x0003e2000c101504 */
[----:B--2---:R-:W-:Y:S03]  /*21700*/  LOP3.LUT R106, R111, 0xff, RZ, 0xc0, !PT ;  /* 0x000000ff6f6a7812 */ /* 0x004fe600078ec0ff */
[----:B------:R2:W-:Y:S01]  /*21710*/  ST.E.U16 [R122.64+0x70], R0 ;  /* 0x000070007a007985 */ /* 0x0005e2000c101504 */
[----:B---3--:R-:W-:Y:S02]  /*21720*/  SHF.R.U32.HI R171, RZ, 0x10, R156 ;  /* 0x00000010ffab7819 */ /* 0x008fe4000001169c */
[----:B-1----:R-:W-:Y:S02]  /*21730*/  PRMT R2, R100, 0x5410, R3 ;  /* 0x0000541064027816 */ /* 0x002fe40000000003 */
[----:B------:R-:W-:Y:S02]  /*21740*/  @!P0 PRMT R100, R252, 0x5410, RZ ;  /* 0x00005410fc648816 */ /* 0x000fe400000000ff */
[----:B------:R-:W-:Y:S02]  /*21750*/  @!P6 PRMT R3, R250, 0x5410, RZ ;  /* 0x00005410fa03e816 */ /* 0x000fe400000000ff */
[----:B--2---:R-:W-:Y:S01]  /*21760*/  LOP3.LUT R0, R109, 0xffff, RZ, 0xc0, !PT ;  /* 0x0000ffff6d007812 */ /* 0x004fe200078ec0ff */
[----:B------:R1:W-:Y:S01]  /*21770*/  ST.E.U16 [R120.64+0x70], R100 ;  /* 0x0000706478007985 */ /* 0x0003e2000c101504 */
[----:B------:R-:W-:Y:S02]  /*21780*/  IADD3 R200, P0, R200, -0x80, RZ ;  /* 0xffffff80c8c87810 */ /* 0x000fe40007f1e0ff */
[----:B------:R-:W-:Y:S01]  /*21790*/  SHF.R.U32.HI R0, RZ, 0x8, R0 ;  /* 0x00000008ff007819 */ /* 0x000fe20000011600 */
[----:B------:R2:W-:Y:S01]  /*217a0*/  ST.E.U16 [R120.64+0x72], R3 ;  /* 0x0000720378007985 */ /* 0x0005e2000c101504 */
[----:B------:R-:W-:Y:S03]  /*217b0*/  IADD3.X R201, R201, -0x1, RZ, P0, !PT ;  /* 0xffffffffc9c97810 */ /* 0x000fe600007fe4ff */
[----:B------:R-:W3:Y:S08]  /*217c0*/  LDSM.16.MT88.4 R112, [R192+0x9000] ;  /* 0x00900000c070783b */ /* 0x000ef00000004200 */
[----:B------:R-:W-:Y:S08]  /*217d0*/  LDSM.16.MT88.4 R184, [R192+0xbc00] ;  /* 0x00bc0000c0b8783b */ /* 0x000ff00000004200 */
[----:B------:R-:W-:Y:S01]  /*217e0*/  LDSM.16.MT88.4 R188, [R194+0xbc00] ;  /* 0x00bc0000c2bc783b */ /* 0x000fe20000004200 */
[----:B-1----:R-:W-:Y:S02]  /*217f0*/  SHF.R.U32.HI R100, RZ, 0x10, R109 ;  /* 0x00000010ff647819 */ /* 0x002fe4000001166d */
[----:B--2---:R-:W-:Y:S02]  /*21800*/  SHF.R.U32.HI R3, RZ, 0x8, R110 ;  /* 0x00000008ff037819 */ /* 0x004fe4000001166e */
[----:B------:R-:W-:Y:S02]  /*21810*/  LOP3.LUT R110, R109, 0xff, RZ, 0xc0, !PT ;  /* 0x000000ff6d6e7812 */ /* 0x000fe400078ec0ff */
[----:B------:R-:W-:Y:S02]  /*21820*/  PRMT R121, R133, 0x5410, R3 ;  /* 0x0000541085797816 */ /* 0x000fe40000000003 */
[----:B------:R-:W-:Y:S02]  /*21830*/  LOP3.LUT R3, R100, 0xff, RZ, 0xc0, !PT ;  /* 0x000000ff64037812 */ /* 0x000fe400078ec0ff */
[----:B------:R-:W-:Y:S02]  /*21840*/  PRMT R111, R110, 0x5410, R0 ;  /* 0x000054106e6f7816 */ /* 0x000fe40000000000 */
[----:B------:R-:W-:Y:S02]  /*21850*/  LOP3.LUT R0, R108, 0xffff, RZ, 0xc0, !PT ;  /* 0x0000ffff6c007812 */ /* 0x000fe400078ec0ff */
[----:B------:R-:W-:Y:S02]  /*21860*/  SHF.R.U32.HI R109, RZ, 0x18, R109 ;  /* 0x00000018ff6d7819 */ /* 0x000fe4000001166d */
[----:B------:R-:W-:Y:S02]  /*21870*/  PRMT R120, R106, 0x5410, R132 ;  /* 0x000054106a787816 */ /* 0x000fe40000000084 */
[----:B------:R-:W-:Y:S01]  /*21880*/  LOP3.LUT R106, R108, 0xff, RZ, 0xc0, !PT ;  /* 0x000000ff6c6a7812 */ /* 0x000fe200078ec0ff */
[----:B------:R-:W-:Y:S01]  /*21890*/  LDSM.16.MT88.4 R132, [R192+0xb000] ;  /* 0x00b00000c084783b */ /* 0x000fe20000004200 */
[----:B------:R-:W-:Y:S02]  /*218a0*/  PRMT R109, R3, 0x5410, R109 ;  /* 0x00005410036d7816 */ /* 0x000fe4000000006d */
[----:B------:R-:W-:Y:S02]  /*218b0*/  SHF.R.U32.HI R3, RZ, 0x8, R0 ;  /* 0x00000008ff037819 */ /* 0x000fe40000011600 */
[----:B------:R-:W-:Y:S01]  /*218c0*/  SHF.R.U32.HI R0, RZ, 0x10, R108 ;  /* 0x00000010ff007819 */ /* 0x000fe2000001166c */
[--C-:B------:R-:W-:Y:S01]  /*218d0*/  HSET2.LE.AND R109, R109, R170.reuse, PT ;  /* 0x000000aa6d6d7233 */ /* 0x100fe20003803000 */
[----:B------:R-:W-:Y:S02]  /*218e0*/  SHF.R.U32.HI R110, RZ, 0x8, R128 ;  /* 0x00000008ff6e7819 */ /* 0x000fe40000011680 */
[----:B------:R-:W-:Y:S02]  /*218f0*/  LOP3.LUT R100, R129, 0xff, RZ, 0xc0, !PT ;  /* 0x000000ff81647812 */ /* 0x000fe400078ec0ff */
[----:B------:R-:W-:Y:S02]  /*21900*/  PRMT R106, R106, 0x5410, R3 ;  /* 0x000054106a6a7816 */ /* 0x000fe40000000003 */
[----:B------:R-:W-:Y:S01]  /*21910*/  SHF.R.U32.HI R3, RZ, 0x18, R108 ;  /* 0x00000018ff037819 */ /* 0x000fe2000001166c */
[--C-:B------:R-:W-:Y:S01]  /*21920*/  HSET2.LE.AND R108, R111, R170.reuse, PT ;  /* 0x000000aa6f6c7233 */ /* 0x100fe20003803000 */
[----:B------:R-:W-:Y:S01]  /*21930*/  LOP3.LUT R0, R0, 0xff, RZ, 0xc0, !PT ;  /* 0x000000ff00007812 */ /* 0x000fe200078ec0ff */
[--C-:B------:R-:W-:Y:S01]  /*21940*/  HSET2.LE.AND R111, R120, R170.reuse, PT ;  /* 0x000000aa786f7233 */ /* 0x100fe20003803000 */
[----:B------:R-:W-:Y:S01]  /*21950*/  PRMT R128, R131, 0x5410, R110 ;  /* 0x0000541083807816 */ /* 0x000fe2000000006e */
[--C-:B------:R-:W-:Y:S01]  /*21960*/  HSET2.LE.AND R110, R121, R170.reuse, PT ;  /* 0x000000aa796e7233 */ /* 0x100fe20003803000 */
[----:B------:R-:W-:Y:S01]  /*21970*/  PRMT R100, R100, 0x5410, R130 ;  /* 0x0000541064647816 */ /* 0x000fe20000000082 */
[----:B------:R-:W1:Y:S01]  /*21980*/  LDSM.16.MT88.4 R120, [R194+0x9000] ;  /* 0x00900000c278783b */ /* 0x000e620000004200 */
[----:B------:R-:W-:Y:S02]  /*21990*/  PRMT R0, R0, 0x5410, R3 ;  /* 0x0000541000007816 */ /* 0x000fe40000000003 */
        /* <DEDUP_REMOVED lines=8> */
[----:B------:R-:W-:Y:S01]  /*21a20*/  LDSM.16.MT88.4 R128, [R194+0xa000] ;  /* 0x00a00000c280783b */ /* 0x000fe20000004200 */
[----:B------:R-:W-:Y:S02]  /*21a30*/  LOP3.LUT R118, R125, R118, RZ, 0xc0, !PT ;  /* 0x000000767d767212 */ /* 0x000fe400078ec0ff */
[----:B------:R-:W-:Y:S02]  /*21a40*/  LOP3.LUT R117, R126, R117, RZ, 0xc0, !PT ;  /* 0x000000757e757212 */ /* 0x000fe400078ec0ff */
[-C--:B---3--:R-:W-:Y:S01]  /*21a50*/  HMMA.16816.F32.BF16 R4, R108, R112.reuse, R4 ;  /* 0x000000706c04723c */ /* 0x088fe20000041804 */
[----:B------:R-:W-:Y:S02]  /*21a60*/  LOP3.LUT R116, R127, R116, RZ, 0xc0, !PT ;  /* 0x000000747f747212 */ /* 0x000fe400078ec0ff */
[----:B------:R-:W-:Y:S02]  /*21a70*/  LOP3.LUT R119, R124, R119, RZ, 0xc0, !PT ;  /* 0x000000777c777212 */ /* 0x000fe400078ec0ff */
[----:B------:R-:W2:Y:S01]  /*21a80*/  LDSM.16.MT88.4 R124, [R192+0xa000] ;  /* 0x00a00000c07c783b */ /* 0x000ea20000004200 */
[----:B------:R-:W-:Y:S02]  /*21a90*/  LOP3.LUT R106, R138, 0xffff, RZ, 0xc0, !PT ;  /* 0x0000ffff8a6a7812 */ /* 0x000fe400078ec0ff */
[-C--:B------:R-:W-:Y:S02]  /*21aa0*/  LOP3.LUT R3, R139, R249.reuse, R178, 0x96, !PT ;  /* 0x000000f98b037212 */ /* 0x080fe400078e96b2 */
[C---:B------:R-:W-:Y:S02]  /*21ab0*/  HMMA.16816.F32.BF16 R8, R116.reuse, R112, R8 ;  /* 0x000000707408723c */ /* 0x040fe40000041808 */
[----:B------:R-:W-:Y:S02]  /*21ac0*/  LOP3.LUT R100, R156, 0xffff, RZ, 0xc0, !PT ;  /* 0x0000ffff9c647812 */ /* 0x000fe400078ec0ff */
[----:B------:R-:W-:Y:S02]  /*21ad0*/  LOP3.LUT R0, R157, R249, R172, 0x96, !PT ;  /* 0x000000f99d007212 */ /* 0x000fe400078e96ac */
[----:B------:R-:W-:Y:S02]  /*21ae0*/  SHF.R.U32.HI R157, RZ, 0x18, R156 ;  /* 0x00000018ff9d7819 */ /* 0x000fe4000001169c */
[-C--:B------:R-:W-:Y:S08]  /*21af0*/  HMMA.16816.F32.BF16 R12, R116, R114.reuse, R12 ;  /* 0x00000072740c723c */ /* 0x080ff0000004180c */
[C---:B------:R-:W-:Y:S01]  /*21b00*/  HMMA.16816.F32.BF16 R16, R108.reuse, R114, R16 ;  /* 0x000000726c10723c */ /* 0x040fe20000041810 */
[----:B------:R-:W3:Y:S07]  /*21b10*/  LDSM.16.MT88.4 R112, [R194+0xb000] ;  /* 0x00b00000c270783b */ /* 0x000eee0000004200 */
[-C--:B-1----:R-:W-:Y:S08]  /*21b20*/  HMMA.16816.F32.BF16 R20, R108, R120.reuse, R20 ;  /* 0x000000786c14723c */ /* 0x082ff00000041814 */
[C---:B------:R-:W-:Y:S07]  /*21b30*/  HMMA.16816.F32.BF16 R24, R116.reuse, R120, R24 ;  /* 0x000000787418723c */ /* 0x040fee0000041818 */
[----:B------:R-:W-:Y:S01]  /*21b40*/  SHF.R.U32.HI R120, RZ, 0x8, R100 ;  /* 0x00000008ff787819 */ /* 0x000fe20000011664 */
[-C--:B------:R-:W-:Y:S01]  /*21b50*/  HMMA.16816.F32.BF16 R28, R116, R122.reuse, R28 ;  /* 0x0000007a741c723c */ /* 0x080fe2000004181c */
[C---:B------:R-:W-:Y:S07]  /*21b60*/  LOP3.LUT R121, R3.reuse, 0xff, RZ, 0xc0, !PT ;  /* 0x000000ff03797812 */ /* 0x040fee00078ec0ff */
[C---:B------:R-:W-:Y:S07]  /*21b70*/  HMMA.16816.F32.BF16 R32, R108.reuse, R122, R32 ;  /* 0x0000007a6c20723c */ /* 0x040fee0000041820 */
[----:B------:R-:W-:Y:S01]  /*21b80*/  SHF.R.U32.HI R123, RZ, 0x8, R106 ;  /* 0x00000008ff7b7819 */ /* 0x000fe2000001166a */
[-C--:B--2---:R-:W-:Y:S01]  /*21b90*/  HMMA.16816.F32.BF16 R36, R108, R124.reuse, R36 ;  /* 0x0000007c6c24723c */ /* 0x084fe20000041824 */
[----:B------:R-:W-:Y:S03]  /*21ba0*/  SHF.R.U32.HI R122, RZ, 0x10, R138 ;  /* 0x00000010ff7a7819 */ /* 0x000fe6000001168a */
[----:B------:R-:W-:Y:S02]  /*21bb0*/  LOP3.LUT R106, R3, 0xffff, RZ, 0xc0, !PT ;  /* 0x0000ffff036a7812 */ /* 0x000fe400078ec0ff */
[----:B------:R-:W-:Y:S02]  /*21bc0*/  LOP3.LUT R122, R122, 0xff, RZ, 0xc0, !PT ;  /* 0x000000ff7a7a7812 */ /* 0x000fe400078ec0ff */
[C---:B------:R-:W-:Y:S01]  /*21bd0*/  HMMA.16816.F32.BF16 R40, R116.reuse, R124, R40 ;  /* 0x0000007c7428723c */ /* 0x040fe20000041828 */
[----:B------:R-:W-:Y:S03]  /*21be0*/  SHF.R.U32.HI R100, RZ, 0x8, R106 ;  /* 0x00000008ff647819 */ /* 0x000fe6000001166a */
[----:B------:R-:W-:Y:S03]  /*21bf0*/  SHF.R.U32.HI R106, RZ, 0x10, R3 ;  /* 0x00000010ff6a7819 */ /* 0x000fe60000011603 */
[----:B------:R-:W-:Y:S01]  /*21c00*/  LOP3.LUT R125, R138, 0xff, RZ, 0xc0, !PT ;  /* 0x000000ff8a7d7812 */ /* 0x000fe200078ec0ff */
[-C--:B------:R-:W-:Y:S01]  /*21c10*/  HMMA.16816.F32.BF16 R44, R116, R126.reuse, R44 ;  /* 0x0000007e742c723c */ /* 0x080fe2000004182c */
[----:B------:R-:W-:Y:S03]  /*21c20*/  LOP3.LUT R124, R156, 0xff, RZ, 0xc0, !PT ;  /* 0x000000ff9c7c7812 */ /* 0x000fe600078ec0ff */
[----:B------:R-:W-:Y:S02]  /*21c30*/  PRMT R137, R125, 0x5410, R123 ;  /* 0x000054107d897816 */ /* 0x000fe4000000007b */
[----:B------:R-:W-:Y:S02]  /*21c40*/  PRMT R156, R124, 0x5410, R120 ;  /* 0x000054107c9c7816 */ /* 0x000fe40000000078 */
[C---:B------:R-:W-:Y:S01]  /*21c50*/  HMMA.16816.F32.BF16 R48, R108.reuse, R126, R48 ;  /* 0x0000007e6c30723c */ /* 0x040fe20000041830 */
[----:B------:R-:W1:Y:S03]  /*21c60*/  LDSM.16.MT88.4 R124, [R192+0x9400] ;  /* 0x00940000c07c783b */ /* 0x000e660000004200 */
[----:B------:R-:W-:Y:S02]  /*21c70*/  SHF.R.U32.HI R138, RZ, 0x18, R138 ;  /* 0x00000018ff8a7819 */ /* 0x000fe4000001168a */
[----:B------:R-:W-:Y:S02]  /*21c80*/  LOP3.LUT R106, R106, 0xff, RZ, 0xc0, !PT ;  /* 0x000000ff6a6a7812 */ /* 0x000fe400078ec0ff */
[-C--:B------:R-:W-:Y:S01]  /*21c90*/  HMMA.16816.F32.BF16 R52, R108, R128.reuse, R52 ;  /* 0x000000806c34723c */ /* 0x080fe20000041834 */
[----:B------:R-:W-:Y:S03]  /*21ca0*/  PRMT R123, R122, 0x5410, R138 ;  /* 0x000054107a7b7816 */ /* 0x000fe6000000008a */
[--C-:B------:R-:W-:Y:S01]  /*21cb0*/  HSET2.LE.AND R122, R137, R170.reuse, PT ;  /* 0x000000aa897a7233 */ /* 0x100fe20003803000 */
[----:B------:R-:W-:Y:S01]  /*21cc0*/  PRMT R120, R121, 0x5410, R100 ;  /* 0x0000541079787816 */ /* 0x000fe20000000064 */
[--C-:B------:R-:W-:Y:S01]  /*21cd0*/  HSET2.LE.AND R123, R123, R170.reuse, PT ;  /* 0x000000aa7b7b7233 */ /* 0x100fe20003803000 */
[--C-:B------:R-:W-:Y:S01]  /*21ce0*/  SHF.R.U32.HI R100, RZ, 0x10, R0.reuse ;  /* 0x00000010ff647819 */ /* 0x100fe20000011600 */
[C---:B------:R-:W-:Y:S01]  /*21cf0*/  HMMA.16816.F32.BF16 R56, R116.reuse, R128, R56 ;  /* 0x000000807438723c */ /* 0x040fe20000041838 */
[----:B------:R-:W-:Y:S03]  /*21d00*/  LOP3.LUT R122, R141, R122, RZ, 0xc0, !PT ;  /* 0x0000007a8d7a7212 */ /* 0x000fe600078ec0ff */
[----:B------:R-:W-:Y:S01]  /*21d10*/  LOP3.LUT R123, R140, R123, RZ, 0xc0, !PT ;  /* 0x0000007b8c7b7212 */ /* 0x000fe200078ec0ff */
[--C-:B------:R-:W-:Y:S01]  /*21d20*/  HSET2.LE.AND R120, R120, R170.reuse, PT ;  /* 0x000000aa78787233 */ /* 0x100fe20003803000 */
[----:B------:R-:W-:Y:S02]  /*21d30*/  LOP3.LUT R100, R100, 0xff, RZ, 0xc0, !PT ;  /* 0x000000ff64647812 */ /* 0x000fe400078ec0ff */
[-C--:B------:R-:W-:Y:S04]  /*21d40*/  HMMA.16816.F32.BF16 R60, R116, R130.reuse, R60 ;  /* 0x00000082743c723c */ /* 0x080fe8000004183c */
[----:B------:R-:W-:Y:S02]  /*21d50*/  LOP3.LUT R120, R136, R120, RZ, 0xc0, !PT ;  /* 0x0000007888787212 */ /* 0x000fe400078ec0ff */
[----:B------:R-:W-:Y:S02]  /*21d60*/  LDSM.16.MT88.4 R136, [R192+0xb400] ;  /* 0x00b40000c088783b */ /* 0x000fe40000004200 */
[C---:B------:R-:W-:Y:S06]  /*21d70*/  HMMA.16816.F32.BF16 R64, R108.reuse, R130, R64 ;  /* 0x000000826c40723c */ /* 0x040fec0000041840 */
[----:B------:R-:W2:Y:S02]  /*21d80*/  LDSM.16.MT88.4 R128, [R194+0x9400] ;  /* 0x00940000c280783b */ /* 0x000ea40000004200 */
[-C--:B------:R-:W-:Y:S08]  /*21d90*/  HMMA.16816.F32.BF16 R68, R108, R132.reuse, R68 ;  /* 0x000000846c44723c */ /* 0x080ff00000041844 */
[C---:B------:R-:W-:Y:S08]  /*21da0*/  HMMA.16816.F32.BF16 R72, R116.reuse, R132, R72 ;  /* 0x000000847448723c */ /* 0x040ff00000041848 */
[-C--:B------:R-:W-:Y:S08]  /*21db0*/  HMMA.16816.F32.BF16 R76, R116, R134.reuse, R76 ;  /* 0x00000086744c723c */ /* 0x080ff0000004184c */
[C---:B------:R-:W-:Y:S01]  /*21dc0*/  HMMA.16816.F32.BF16 R80, R108.reuse, R134, R80 ;  /* 0x000000866c50723c */ /* 0x040fe20000041850 */
[----:B------:R-:W4:Y:S07]  /*21dd0*/  LDSM.16.MT88.4 R132, [R192+0xa400] ;  /* 0x00a40000c084783b */ /* 0x000f2e0000004200 */
[-C--:B---3--:R-:W-:Y:S08]  /*21de0*/  HMMA.16816.F32.BF16 R84, R108, R112.reuse, R84 ;  /* 0x000000706c54723c */ /* 0x088ff00000041854 */
[C---:B------:R-:W-:Y:S07]  /*21df0*/  HMMA.16816.F32.BF16 R88, R116.reuse, R112, R88 ;  /* 0x000000707458723c */ /* 0x040fee0000041858 */
[----:B------:R-:W-:Y:S01]  /*21e00*/  SHF.R.U32.HI R113, RZ, 0x18, R3 ;  /* 0x00000018ff717819 */ /* 0x000fe20000011603 */
[-C--:B------:R-:W-:Y:S01]  /*21e10*/  HMMA.16816.F32.BF16 R92, R116, R114.reuse, R92 ;  /* 0x00000072745c723c */ /* 0x080fe2000004185c */
[----:B------:R-:W-:Y:S01]  /*21e20*/  LOP3.LUT R3, R0, 0xffff, RZ, 0xc0, !PT ;  /* 0x0000ffff00037812 */ /* 0x000fe200078ec0ff */
[----:B------:R-:W3:Y:S02]  /*21e30*/  LDSM.16.MT88.4 R116, [R194+0xa400] ;  /* 0x00a40000c274783b */ /* 0x000ee40000004200 */
[----:B------:R-:W-:Y:S02]  /*21e40*/  PRMT R106, R106, 0x5410, R113 ;  /* 0x000054106a6a7816 */ /* 0x000fe40000000071 */
[----:B------:R-:W-:Y:S02]  /*21e50*/  LOP3.LUT R112, R0, 0xff, RZ, 0xc0, !PT ;  /* 0x000000ff00707812 */ /* 0x000fe400078ec0ff */
[----:B------:R-:W-:Y:S01]  /*21e60*/  HMMA.16816.F32.BF16 R96, R108, R114, R96 ;  /* 0x000000726c60723c */ /* 0x000fe20000041860 */
[----:B------:R-:W-:Y:S03]  /*21e70*/  SHF.R.U32.HI R3, RZ, 0x8, R3 ;  /* 0x00000008ff037819 */ /* 0x000fe60000011603 */
[----:B------:R-:W-:Y:S01]  /*21e80*/  SHF.R.U32.HI R0, RZ, 0x18, R0 ;  /* 0x00000018ff007819 */ /* 0x000fe20000011600 */
[--C-:B------:R-:W-:Y:S01]  /*21e90*/  HSET2.LE.AND R121, R106, R170.reuse, PT ;  /* 0x000000aa6a797233 */ /* 0x100fe20003803000 */
[----:B------:R-:W-:Y:S01]  /*21ea0*/  PRMT R112, R112, 0x5410, R3 ;  /* 0x0000541070707816 */ /* 0x000fe20000000003 */
[--C-:B------:R-:W-:Y:S01]  /*21eb0*/  HSET2.LE.AND R110, R156, R170.reuse, PT ;  /* 0x000000aa9c6e7233 */ /* 0x100fe20003803000 */
[----:B------:R-:W-:Y:S04]  /*21ec0*/  LOP3.LUT R3, R171, 0xff, RZ, 0xc0, !PT ;  /* 0x000000ffab037812 */ /* 0x000fe800078ec0ff */
[----:B------:R-:W-:Y:S02]  /*21ed0*/  PRMT R111, R3, 0x5410, R157 ;  /* 0x00005410036f7816 */ /* 0x000fe4000000009d */
[----:B------:R-:W-:Y:S01]  /*21ee0*/  PRMT R100, R100, 0x5410, R0 ;  /* 0x0000541064647816 */ /* 0x000fe20000000000 */
[--C-:B------:R-:W-:Y:S01]  /*21ef0*/  HSET2.LE.AND R0, R112, R170.reuse, PT ;  /* 0x000000aa70007233 */ /* 0x100fe20003803000 */
[----:B------:R-:W-:Y:S01]  /*21f00*/  LOP3.LUT R121, R142, R121, RZ, 0xc0, !PT ;  /* 0x000000798e797212 */ /* 0x000fe200078ec0ff */
[--C-:B------:R-:W-:Y:S01]  /*21f10*/  HSET2.LE.AND R111, R111, R170.reuse, PT ;  /* 0x000000aa6f6f7233 */ /* 0x100fe20003803000 */
[----:B------:R-:W5:Y:S01]  /*21f20*/  LDSM.16.MT88.4 R112, [R194+0xb400] ;  /* 0x00b40000c270783b */ /* 0x000f620000004200 */
[--C-:B------:R-:W-:Y:S01]  /*21f30*/  HSET2.LE.AND R109, R100, R170.reuse, PT ;  /* 0x000000aa646d7233 */ /* 0x100fe20003803000 */
[----:B------:R-:W-:Y:S02]  /*21f40*/  LOP3.LUT R110, R143, R110, RZ, 0xc0, !PT ;  /* 0x0000006e8f6e7212 */ /* 0x000fe400078ec0ff */
[----:B------:R-:W-:Y:S01]  /*21f50*/  LOP3.LUT R3, R159, R251, R174, 0x96, !PT ;  /* 0x000000fb9f037212 */ /* 0x000fe200078e96ae */
[-C--:B-1----:R-:W-:Y:S01]  /*21f60*/  HMMA.16816.F32.BF16 R4, R120, R124.reuse, R4 ;  /* 0x0000007c7804723c */ /* 0x082fe20000041804 */
[----:B------:R-:W-:Y:S02]  /*21f70*/  LOP3.LUT R108, R144, R0, RZ, 0xc0, !PT ;  /* 0x00000000906c7212 */ /* 0x000fe400078ec0ff */
[----:B------:R-:W-:Y:S02]  /*21f80*/  LOP3.LUT R109, R145, R109, RZ, 0xc0, !PT ;  /* 0x0000006d916d7212 */ /* 0x000fe400078ec0ff */
[----:B------:R-:W-:Y:S02]  /*21f90*/  LOP3.LUT R111, R146, R111, RZ, 0xc0, !PT ;  /* 0x0000006f926f7212 */ /* 0x000fe400078ec0ff */
[----:B------:R-:W-:Y:S02]  /*21fa0*/  LOP3.LUT R0, R165, R251, R176, 0x96, !PT ;  /* 0x000000fba5007212 */ /* 0x000fe400078e96b0 */
[----:B------:R-:W-:Y:S03]  /*21fb0*/  SHF.R.U32.HI R106, RZ, 0x10, R164 ;  /* 0x00000010ff6a7819 */ /* 0x000fe600000116a4 */
[C---:B------:R-:W-:Y:S01]  /*21fc0*/  HMMA.16816.F32.BF16 R8, R108.reuse, R124, R8 ;  /* 0x0000007c6c08723c */ /* 0x040fe20000041808 */
[----:B------:R-:W-:Y:S02]  /*21fd0*/  LOP3.LUT R100, R0, 0xffff, RZ, 0xc0, !PT ;  /* 0x0000ffff00647812 */ /* 0x000fe400078ec0ff */
[----:B------:R-:W-:Y:S02]  /*21fe0*/  LOP3.LUT R106, R106, 0xff, RZ, 0xc0, !PT ;  /* 0x000000ff6a6a7812 */ /* 0x000fe400078ec0ff */
[----:B------:R-:W-:Y:S02]  /*21ff0*/  SHF.R.U32.HI R100, RZ, 0x8, R100 ;  /* 0x00000008ff647819 */ /* 0x000fe40000011664 */
[----:B------:R-:W-:Y:S01]  /*22000*/  LOP3.LUT R124, R0, 0xff, RZ, 0xc0, !PT ;  /* 0x000000ff007c7812 */ /* 0x000fe200078ec0ff */
[-C--:B------:R-:W-:Y:S01]  /*22010*/  HMMA.16816.F32.BF16 R12, R108, R126.reuse, R12 ;  /* 0x0000007e6c0c723c */ /* 0x080fe2000004180c */
[----:B------:R-:W-:Y:S07]  /*22020*/  SHF.R.U32.HI R125, RZ, 0x10, R0 ;  /* 0x00000010ff7d7819 */ /* 0x000fee0000011600 */
[C---:B------:R-:W-:Y:S07]  /*22030*/  HMMA.16816.F32.BF16 R16, R120.reuse, R126, R16 ;  /* 0x0000007e7810723c */ /* 0x040fee0000041810 */
[--C-:B------:R-:W-:Y:S01]  /*22040*/  SHF.R.U32.HI R127, RZ, 0x10, R158.reuse ;  /* 0x00000010ff7f7819 */ /* 0x100fe2000001169e */
[-C--:B--2---:R-:W-:Y:S01]  /*22050*/  HMMA.16816.F32.BF16 R20, R120, R128.reuse, R20 ;  /* 0x000000807814723c */ /* 0x084fe20000041814 */
[C---:B------:R-:W-:Y:S07]  /*22060*/  LOP3.LUT R126, R158.reuse, 0xffff, RZ, 0xc0, !PT ;  /* 0x0000ffff9e7e7812 */ /* 0x040fee00078ec0ff */
[C---:B------:R-:W-:Y:S07]  /*22070*/  HMMA.16816.F32.BF16 R24, R108.reuse, R128, R24 ;  /* 0x000000806c18723c */ /* 0x040fee0000041818 */
[----:B------:R-:W-:Y:S01]  /*22080*/  LOP3.LUT R129, R158, 0xff, RZ, 0xc0, !PT ;  /* 0x000000ff9e817812 */ /* 0x000fe200078ec0ff */
[-C--:B------:R-:W-:Y:S01]  /*22090*/  HMMA.16816.F32.BF16 R28, R108, R130.reuse, R28 ;  /* 0x000000826c1c723c */ /* 0x080fe2000004181c */
[----:B------:R-:W-:Y:S03]  /*220a0*/  LOP3.LUT R128, R3, 0xff, RZ, 0xc0, !PT ;  /* 0x000000ff03807812 */ /* 0x000fe600078ec0ff */
[----:B------:R-:W-:Y:S04]  /*220b0*/  SHF.R.U32.HI R158, RZ, 0x18, R158 ;  /* 0x00000018ff9e7819 */ /* 0x000fe8000001169e */
[C---:B------:R-:W-:Y:S08]  /*220c0*/  HMMA.16816.F32.BF16 R32, R120.reuse, R130, R32 ;  /* 0x000000827820723c */ /* 0x040ff00000041820 */
[-C--:B----4-:R-:W-:Y:S08]  /*220d0*/  HMMA.16816.F32.BF16 R36, R120, R132.reuse, R36 ;  /* 0x000000847824723c */ /* 0x090ff00000041824 */
[C---:B------:R-:W-:Y:S08]  /*220e0*/  HMMA.16816.F32.BF16 R40, R108.reuse, R132, R40 ;  /* 0x000000846c28723c */ /* 0x040ff00000041828 */
[-C--:B------:R-:W-:Y:S08]  /*220f0*/  HMMA.16816.F32.BF16 R44, R108, R134.reuse, R44 ;  /* 0x000000866c2c723c */ /* 0x080ff0000004182c */
[C---:B------:R-:W-:Y:S01]  /*22100*/  HMMA.16816.F32.BF16 R48, R120.reuse, R134, R48 ;  /* 0x000000867830723c */ /* 0x040fe20000041830 */
[----:B------:R-:W-:Y:S07]  /*22110*/  LDSM.16.MT88.4 R132, [R194+0xa800] ;  /* 0x00a80000c284783b */ /* 0x000fee0000004200 */
[-C--:B---3--:R-:W-:Y:S08]  /*22120*/  HMMA.16816.F32.BF16 R52, R120, R116.reuse, R52 ;  /* 0x000000747834723c */ /* 0x088ff00000041834 */
[C---:B------:R-:W-:Y:S07]  /*22130*/  HMMA.16816.F32.BF16 R56, R108.reuse, R116, R56 ;  /* 0x000000746c38723c */ /* 0x040fee0000041838 */
[C---:B------:R-:W-:Y:S01]  /*22140*/  LOP3.LUT R117, R164.reuse, 0xff, RZ, 0xc0, !PT ;  /* 0x000000ffa4757812 */ /* 0x040fe200078ec0ff */
[-C--:B------:R-:W-:Y:S01]  /*22150*/  HMMA.16816.F32.BF16 R60, R108, R118.reuse, R60 ;  /* 0x000000766c3c723c */ /* 0x080fe2000004183c */
[----:B------:R-:W-:Y:S03]  /*22160*/  LOP3.LUT R116, R164, 0xffff, RZ, 0xc0, !PT ;  /* 0x0000ffffa4747812 */ /* 0x000fe600078ec0ff */
[----:B------:R-:W-:Y:S02]  /*22170*/  SHF.R.U32.HI R164, RZ, 0x18, R164 ;  /* 0x00000018ffa47819 */ /* 0x000fe400000116a4 */
[----:B------:R-:W-:Y:S02]  /*22180*/  SHF.R.U32.HI R116, RZ, 0x8, R116 ;  /* 0x00000008ff747819 */ /* 0x000fe40000011674 */
[C---:B------:R-:W-:Y:S01]  /*22190*/  HMMA.16816.F32.BF16 R64, R120.reuse, R118, R64 ;  /* 0x000000767840723c */ /* 0x040fe20000041840 */
[----:B------:R-:W-:Y:S03]  /*221a0*/  PRMT R164, R106, 0x5410, R164 ;  /* 0x000054106aa47816 */ /* 0x000fe600000000a4 */
[----:B------:R-:W-:Y:S02]  /*221b0*/  PRMT R140, R117, 0x5410, R116 ;  /* 0x00005410758c7816 */ /* 0x000fe40000000074 */
[----:B------:R-:W1:Y:S01]  /*221c0*/  LDSM.16.MT88.4 R116, [R192+0x9800] ;  /* 0x00980000c074783b */ /* 0x000e620000004200 */
[----:B------:R-:W-:Y:S01]  /*221d0*/  SHF.R.U32.HI R106, RZ, 0x18, R0 ;  /* 0x00000018ff6a7819 */ /* 0x000fe20000011600 */
[-C--:B------:R-:W-:Y:S01]  /*221e0*/  HMMA.16816.F32.BF16 R68, R120, R136.reuse, R68 ;  /* 0x000000887844723c */ /* 0x080fe20000041844 */
[----:B------:R-:W-:Y:S04]  /*221f0*/  LOP3.LUT R0, R3, 0xffff, RZ, 0xc0, !PT ;  /* 0x0000ffff03007812 */ /* 0x000fe800078ec0ff */
[----:B------:R-:W-:Y:S03]  /*22200*/  SHF.R.U32.HI R0, RZ, 0x8, R0 ;  /* 0x00000008ff007819 */ /* 0x000fe60000011600 */
[C---:B------:R-:W-:Y:S07]  /*22210*/  HMMA.16816.F32.BF16 R72, R108.reuse, R136, R72 ;  /* 0x000000886c48723c */ /* 0x040fee0000041848 */
[----:B------:R-:W-:Y:S01]  /*22220*/  PRMT R136, R124, 0x5410, R100 ;  /* 0x000054107c887816 */ /* 0x000fe20000000064 */
[-C--:B------:R-:W-:Y:S01]  /*22230*/  HMMA.16816.F32.BF16 R76, R108, R138.reuse, R76 ;  /* 0x0000008a6c4c723c */ /* 0x080fe2000004184c */
[----:B------:R-:W-:Y:S04]  /*22240*/  LOP3.LUT R100, R125, 0xff, RZ, 0xc0, !PT ;  /* 0x000000ff7d647812 */ /* 0x000fe800078ec0ff */
[----:B------:R-:W-:Y:S03]  /*22250*/  PRMT R100, R100, 0x5410, R106 ;  /* 0x0000541064647816 */ /* 0x000fe6000000006a */
[C---:B------:R-:W-:Y:S08]  /*22260*/  HMMA.16816.F32.BF16 R80, R120.reuse, R138, R80 ;  /* 0x0000008a7850723c */ /* 0x040ff00000041850 */
[-C--:B-----5:R-:W-:Y:S08]  /*22270*/  HMMA.16816.F32.BF16 R84, R120, R112.reuse, R84 ;  /* 0x000000707854723c */ /* 0x0a0ff00000041854 */
[C---:B------:R-:W-:Y:S07]  /*22280*/  HMMA.16816.F32.BF16 R88, R108.reuse, R112, R88 ;  /* 0x000000706c58723c */ /* 0x040fee0000041858 */
[----:B------:R-:W-:Y:S01]  /*22290*/  LOP3.LUT R112, R127, 0xff, RZ, 0xc0, !PT ;  /* 0x000000ff7f707812 */ /* 0x000fe200078ec0ff */
[-C--:B------:R-:W-:Y:S01]  /*222a0*/  HMMA.16816.F32.BF16 R92, R108, R114.reuse, R92 ;  /* 0x000000726c5c723c */ /* 0x080fe2000004185c */
[----:B------:R-:W-:Y:S02]  /*222b0*/  SHF.R.U32.HI R113, RZ, 0x8, R126 ;  /* 0x00000008ff717819 */ /* 0x000fe4000001167e */
[----:B------:R-:W2:Y:S01]  /*222c0*/  LDSM.16.MT88.4 R124, [R194+0x9800] ;  /* 0x00980000c27c783b */ /* 0x000ea20000004200 */
[----:B------:R-:W-:Y:S02]  /*222d0*/  PRMT R158, R112, 0x5410, R158 ;  /* 0x00005410709e7816 */ /* 0x000fe4000000009e */
[----:B------:R-:W-:Y:S01]  /*222e0*/  PRMT R112, R128, 0x5410, R0 ;  /* 0x0000541080707816 */ /* 0x000fe20000000000 */
[--C-:B------:R-:W-:Y:S01]  /*222f0*/  HSET2.LE.AND R108, R136, R170.reuse, PT ;  /* 0x000000aa886c7233 */ /* 0x100fe20003803000 */
[----:B------:R-:W-:Y:S01]  /*22300*/  HMMA.16816.F32.BF16 R96, R120, R114, R96 ;  /* 0x000000727860723c */ /* 0x000fe20000041860 */
[--C-:B------:R-:W-:Y:S02]  /*22310*/  SHF.R.U32.HI R0, RZ, 0x10, R3.reuse ;  /* 0x00000010ff007819 */ /* 0x100fe40000011603 */
[----:B------:R-:W-:Y:S01]  /*22320*/  LDSM.16.MT88.4 R136, [R192+0xb800] ;  /* 0x00b80000c088783b */ /* 0x000fe20000004200 */
[----:B------:R-:W-:Y:S01]  /*22330*/  SHF.R.U32.HI R3, RZ, 0x18, R3 ;  /* 0x00000018ff037819 */ /* 0x000fe20000011603 */
[--C-:B------:R-:W-:Y:S01]  /*22340*/  HSET2.LE.AND R110, R140, R170.reuse, PT ;  /* 0x000000aa8c6e7233 */ /* 0x100fe20003803000 */
[----:B------:R-:W-:Y:S01]  /*22350*/  LOP3.LUT R0, R0, 0xff, RZ, 0xc0, !PT ;  /* 0x000000ff00007812 */ /* 0x000fe200078ec0ff */
[--C-:B------:R-:W-:Y:S01]  /*22360*/  HSET2.LE.AND R109, R100, R170.reuse, PT ;  /* 0x000000aa646d7233 */ /* 0x100fe20003803000 */
[----:B------:R-:W-:Y:S01]  /*22370*/  PRMT R106, R129, 0x5410, R113 ;  /* 0x00005410816a7816 */ /* 0x000fe20000000071 */
[--C-:B------:R-:W-:Y:S02]  /*22380*/  HSET2.LE.AND R111, R164, R170.reuse, PT ;  /* 0x000000aaa46f7233 */ /* 0x100fe40003803000 */
[----:B------:R-:W3:Y:S01]  /*22390*/  LDSM.16.MT88.4 R128, [R192+0xa800] ;  /* 0x00a80000c080783b */ /* 0x000ee20000004200 */
        /* <DEDUP_REMOVED lines=9> */
[----:B------:R-:W4:Y:S01]  /*22430*/  LDSM.16.MT88.4 R120, [R194+0xb800] ;  /* 0x00b80000c278783b */ /* 0x000f220000004200 */
[-C--:B------:R-:W-:Y:S02]  /*22440*/  LOP3.LUT R3, R169, R249.reuse, R182, 0x96, !PT ;  /* 0x000000f9a9037212 */ /* 0x080fe400078e96b6 */
[----:B------:R-:W-:Y:S02]  /*22450*/  LOP3.LUT R0, R167, R249, R180, 0x96, !PT ;  /* 0x000000f9a7007212 */ /* 0x000fe400078e96b4 */
[----:B------:R-:W-:Y:S01]  /*22460*/  LOP3.LUT R112, R154, R112, RZ, 0xc0, !PT ;  /* 0x000000709a707212 */ /* 0x000fe200078ec0ff */
[-C--:B-1----:R-:W-:Y:S01]  /*22470*/  HMMA.16816.F32.BF16 R4, R108, R116.reuse, R4 ;  /* 0x000000746c04723c */ /* 0x082fe20000041804 */
[----:B------:R-:W-:Y:S01]  /*22480*/  LOP3.LUT R113, R153, R113, RZ, 0xc0, !PT ;  /* 0x0000007199717212 */ /* 0x000fe200078ec0ff */
[----:B------:R-:W1:Y:S01]  /*22490*/  LDSM.16.MT88.4 R156, [R192+0x9c00] ;  /* 0x009c0000c09c783b */ /* 0x000e620000004200 */
[----:B------:R-:W-:Y:S02]  /*224a0*/  LOP3.LUT R114, R151, R114, RZ, 0xc0, !PT ;  /* 0x0000007297727212 */ /* 0x000fe400078ec0ff */
[----:B------:R-:W-:Y:S02]  /*224b0*/  LOP3.LUT R115, R152, R115, RZ, 0xc0, !PT ;  /* 0x0000007398737212 */ /* 0x000fe400078ec0ff */
[----:B------:R-:W-:Y:S02]  /*224c0*/  LOP3.LUT R100, R168, 0xffff, RZ, 0xc0, !PT ;  /* 0x0000ffffa8647812 */ /* 0x000fe400078ec0ff */
[----:B------:R-:W-:Y:S01]  /*224d0*/  SHF.R.U32.HI R106, RZ, 0x10, R168 ;  /* 0x00000010ff6a7819 */ /* 0x000fe200000116a8 */
[----:B------:R-:W5:Y:S02]  /*224e0*/  LDSM.16.MT88.4 R140, [R194+0x9c00] ;  /* 0x009c0000c28c783b */ /* 0x000f640000004200 */
[C---:B------:R-:W-:Y:S01]  /*224f0*/  HMMA.16816.F32.BF16 R8, R112.reuse, R116, R8 ;  /* 0x000000747008723c */ /* 0x040fe20000041808 */
[----:B------:R-:W-:Y:S05]  /*22500*/  LOP3.LUT R106, R106, 0xff, RZ, 0xc0, !PT ;  /* 0x000000ff6a6a7812 */ /* 0x000fea00078ec0ff */
[----:B------:R-:W-:Y:S01]  /*22510*/  LDSM.16.MT88.4 R180, [R194+0xac00] ;  /* 0x00ac0000c2b4783b */ /* 0x000fe20000004200 */
[----:B------:R-:W-:Y:S01]  /*22520*/  LOP3.LUT R116, R166, 0xffff, RZ, 0xc0, !PT ;  /* 0x0000ffffa6747812 */ /* 0x000fe200078ec0ff */
[-C--:B------:R-:W-:Y:S01]  /*22530*/  HMMA.16816.F32.BF16 R12, R112, R118.reuse, R12 ;  /* 0x00000076700c723c */ /* 0x080fe2000004180c */
[----:B------:R-:W-:Y:S03]  /*22540*/  SHF.R.U32.HI R117, RZ, 0x8, R100 ;  /* 0x00000008ff757819 */ /* 0x000fe60000011664 */
[----:B------:R-:W-:Y:S02]  /*22550*/  SHF.R.U32.HI R100, RZ, 0x8, R116 ;  /* 0x00000008ff647819 */ /* 0x000fe40000011674 */
[----:B------:R-:W-:Y:S02]  /*22560*/  SHF.R.U32.HI R116, RZ, 0x10, R0 ;  /* 0x00000010ff747819 */ /* 0x000fe40000011600 */
[C---:B------:R-:W-:Y:S07]  /*22570*/  HMMA.16816.F32.BF16 R16, R108.reuse, R118, R16 ;  /* 0x000000766c10723c */ /* 0x040fee0000041810 */
[----:B------:R-:W-:Y:S01]  /*22580*/  LOP3.LUT R119, R168, 0xff, RZ, 0xc0, !PT ;  /* 0x000000ffa8777812 */ /* 0x000fe200078ec0ff */
[-C--:B--2---:R-:W-:Y:S01]  /*22590*/  HMMA.16816.F32.BF16 R20, R108, R124.reuse, R20 ;  /* 0x0000007c6c14723c */ /* 0x084fe20000041814 */
[----:B------:R-:W-:Y:S03]  /*225a0*/  SHF.R.U32.HI R168, RZ, 0x18, R168 ;  /* 0x00000018ffa87819 */ /* 0x000fe600000116a8 */
[----:B------:R-:W-:Y:S02]  /*225b0*/  LOP3.LUT R118, R166, 0xff, RZ, 0xc0, !PT ;  /* 0x000000ffa6767812 */ /* 0x000fe400078ec0ff */
[----:B------:R-:W-:Y:S02]  /*225c0*/  PRMT R168, R106, 0x5410, R168 ;  /* 0x000054106aa87816 */ /* 0x000fe400000000a8 */
[C---:B------:R-:W-:Y:S01]  /*225d0*/  HMMA.16816.F32.BF16 R24, R112.reuse, R124, R24 ;  /* 0x0000007c7018723c */ /* 0x040fe20000041818 */
[----:B------:R-:W-:Y:S03]  /*225e0*/  PRMT R178, R118, 0x5410, R100 ;  /* 0x0000541076b27816 */ /* 0x000fe60000000064 */
[--C-:B------:R-:W-:Y:S01]  /*225f0*/  HSET2.LE.AND R175, R168, R170.reuse, PT ;  /* 0x000000aaa8af7233 */ /* 0x100fe20003803000 */
[----:B------:R-:W-:Y:S01]  /*22600*/  LOP3.LUT R100, R3, 0xffff, RZ, 0xc0, !PT ;  /* 0x0000ffff03647812 */ /* 0x000fe200078ec0ff */
[--C-:B------:R-:W-:Y:S01]  /*22610*/  HSET2.LE.AND R178, R178, R170.reuse, PT ;  /* 0x000000aab2b27233 */ /* 0x100fe20003803000 */
[----:B------:R-:W-:Y:S01]  /*22620*/  SHF.R.U32.HI R106, RZ, 0x10, R3 ;  /* 0x00000010ff6a7819 */ /* 0x000fe20000011603 */
[-C--:B------:R-:W-:Y:S01]  /*22630*/  HMMA.16816.F32.BF16 R28, R112, R126.reuse, R28 ;  /* 0x0000007e701c723c */ /* 0x080fe2000004181c */
[----:B------:R-:W-:Y:S03]  /*22640*/  PRMT R174, R119, 0x5410, R117 ;  /* 0x0000541077ae7816 */ /* 0x000fe60000000075 */
[----:B------:R-:W-:Y:S02]  /*22650*/  LOP3.LUT R118, R3, 0xff, RZ, 0xc0, !PT ;  /* 0x000000ff03767812 */ /* 0x000fe400078ec0ff */
[----:B------:R-:W-:Y:S01]  /*22660*/  SHF.R.U32.HI R117, RZ, 0x18, R3 ;  /* 0x00000018ff757819 */ /* 0x000fe20000011603 */
[--C-:B------:R-:W-:Y:S01]  /*22670*/  HSET2.LE.AND R174, R174, R170.reuse, PT ;  /* 0x000000aaaeae7233 */ /* 0x100fe20003803000 */
[C---:B------:R-:W-:Y:S01]  /*22680*/  HMMA.16816.F32.BF16 R32, R108.reuse, R126, R32 ;  /* 0x0000007e6c20723c */ /* 0x040fe20000041820 */
[----:B------:R-:W2:Y:S03]  /*22690*/  LDSM.16.MT88.4 R124, [R192+0xac00] ;  /* 0x00ac0000c07c783b */ /* 0x000ea60000004200 */
[----:B------:R-:W-:Y:S02]  /*226a0*/  SHF.R.U32.HI R100, RZ, 0x8, R100 ;  /* 0x00000008ff647819 */ /* 0x000fe40000011664 */
[----:B------:R-:W-:Y:S02]  /*226b0*/  LOP3.LUT R106, R106, 0xff, RZ, 0xc0, !PT ;  /* 0x000000ff6a6a7812 */ /* 0x000fe400078ec0ff */
[-C--:B---3--:R-:W-:Y:S01]  /*226c0*/  HMMA.16816.F32.BF16 R36, R108, R128.reuse, R36 ;  /* 0x000000806c24723c */ /* 0x088fe20000041824 */
[----:B------:R-:W-:Y:S03]  /*226d0*/  LOP3.LUT R3, R0, 0xffff, RZ, 0xc0, !PT ;  /* 0x0000ffff00037812 */ /* 0x000fe600078ec0ff */
[----:B------:R-:W-:Y:S02]  /*226e0*/  PRMT R100, R118, 0x5410, R100 ;  /* 0x0000541076647816 */ /* 0x000fe40000000064 */
[----:B------:R-:W-:Y:S02]  /*226f0*/  PRMT R106, R106, 0x5410, R117 ;  /* 0x000054106a6a7816 */ /* 0x000fe40000000075 */
[C---:B------:R-:W-:Y:S01]  /*22700*/  HMMA.16816.F32.BF16 R40, R112.reuse, R128, R40 ;  /* 0x000000807028723c */ /* 0x040fe20000041828 */
[----:B------:R-:W-:Y:S03]  /*22710*/  SHF.R.U32.HI R166, RZ, 0x18, R166 ;  /* 0x00000018ffa67819 */ /* 0x000fe600000116a6 */
[----:B------:R-:W-:Y:S01]  /*22720*/  SHF.R.U32.HI R119, RZ, 0x18, R0 ;  /* 0x00000018ff777819 */ /* 0x000fe20000011600 */
[--C-:B------:R-:W-:Y:S01]  /*22730*/  HSET2.LE.AND R172, R100, R170.reuse, PT ;  /* 0x000000aa64ac7233 */ /* 0x100fe20003803000 */
[----:B------:R-:W-:Y:S01]  /*22740*/  IMAD.MOV.U32 R100, RZ, RZ, R104 ;  /* 0x000000ffff647224 */ /* 0x000fe200078e0068 */
[----:B------:R-:W-:Y:S01]  /*22750*/  SHF.R.U32.HI R3, RZ, 0x8, R3 ;  /* 0x00000008ff037819 */ /* 0x000fe20000011603 */
[-C--:B------:R-:W-:Y:S01]  /*22760*/  HMMA.16816.F32.BF16 R44, R112, R130.reuse, R44 ;  /* 0x00000082702c723c */ /* 0x080fe2000004182c */
[--C-:B------:R-:W-:Y:S03]  /*22770*/  HSET2.LE.AND R173, R106, R170.reuse, PT ;  /* 0x000000aa6aad7233 */ /* 0x100fe60003803000 */
[----:B------:R-:W-:Y:S01]  /*22780*/  PRMT R179, R179, 0x5410, R166 ;  /* 0x00005410b3b37816 */ /* 0x000fe200000000a6 */
[----:B------:R-:W-:Y:S01]  /*22790*/  IMAD.MOV.U32 R106, RZ, RZ, R103 ;  /* 0x000000ffff6a7224 */ /* 0x000fe200078e0067 */
[----:B------:R-:W-:Y:S02]  /*227a0*/  LOP3.LUT R172, R161, R172, RZ, 0xc0, !PT ;  /* 0x000000aca1ac7212 */ /* 0x000fe400078ec0ff */
[C---:B------:R-:W-:Y:S01]  /*227b0*/  HMMA.16816.F32.BF16 R48, R108.reuse, R130, R48 ;  /* 0x000000826c30723c */ /* 0x040fe20000041830 */
[----:B------:R-:W-:Y:S03]  /*227c0*/  LOP3.LUT R173, R155, R173, RZ, 0xc0, !PT ;  /* 0x000000ad9bad7212 */ /* 0x000fe600078ec0ff */
[----:B------:R-:W-:Y:S01]  /*227d0*/  LOP3.LUT R174, R160, R174, RZ, 0xc0, !PT ;  /* 0x000000aea0ae7212 */ /* 0x000fe200078ec0ff */
[--C-:B------:R-:W-:Y:S01]  /*227e0*/  HSET2.LE.AND R179, R179, R170.reuse, PT ;  /* 0x000000aab3b37233 */ /* 0x100fe20003803000 */
[----:B------:R-:W-:Y:S01]  /*227f0*/  LOP3.LUT R175, R107, R175, RZ, 0xc0, !PT ;  /* 0x000000af6baf7212 */ /* 0x000fe200078ec0ff */
[----:B------:R-:W-:Y:S01]  /*22800*/  IMAD.MOV.U32 R107, RZ, RZ, R102 ;  /* 0x000000ffff6b7224 */ /* 0x000fe200078e0066 */
[-C--:B------:R-:W-:Y:S01]  /*22810*/  HMMA.16816.F32.BF16 R52, R108, R132.reuse, R52 ;  /* 0x000000846c34723c */ /* 0x080fe20000041834 */
[----:B------:R-:W-:Y:S03]  /*22820*/  LOP3.LUT R178, R101, R178, RZ, 0xc0, !PT ;  /* 0x000000b265b27212 */ /* 0x000fe600078ec0ff */
[----:B------:R-:W-:Y:S01]  /*22830*/  LOP3.LUT R179, R2, R179, RZ, 0xc0, !PT ;  /* 0x000000b302b37212 */ /* 0x000fe200078ec0ff */
[----:B------:R-:W-:Y:S03]  /*22840*/  IMAD.MOV.U32 R101, RZ, RZ, R105 ;  /* 0x000000ffff657224 */ /* 0x000fe600078e0069 */
        /* <DEDUP_REMOVED lines=8> */
[C---:B------:R-:W-:Y:S07]  /*228d0*/  HMMA.16816.F32.BF16 R88, R112.reuse, R120, R88 ;  /* 0x000000787058723c */ /* 0x040fee0000041858 */
[----:B------:R-:W-:Y:S01]  /*228e0*/  LOP3.LUT R120, R0, 0xff, RZ, 0xc0, !PT ;  /* 0x000000ff00787812 */ /* 0x000fe200078ec0ff */
[-C--:B------:R-:W-:Y:S01]  /*228f0*/  HMMA.16816.F32.BF16 R92, R112, R122.reuse, R92 ;  /* 0x0000007a705c723c */ /* 0x080fe2000004185c */
[----:B------:R-:W-:Y:S03]  /*22900*/  LOP3.LUT R0, R116, 0xff, RZ, 0xc0, !PT ;  /* 0x000000ff74007812 */ /* 0x000fe600078ec0ff */
[----:B------:R-:W-:Y:S02]  /*22910*/  PRMT R3, R120, 0x5410, R3 ;  /* 0x0000541078037816 */ /* 0x000fe40000000003 */
[----:B------:R-:W-:Y:S02]  /*22920*/  PRMT R0, R0, 0x5410, R119 ;  /* 0x0000541000007816 */ /* 0x000fe40000000077 */
[----:B------:R-:W-:Y:S01]  /*22930*/  HMMA.16816.F32.BF16 R96, R108, R122, R96 ;  /* 0x0000007a6c60723c */ /* 0x000fe20000041860 */
[--C-:B------:R-:W-:Y:S03]  /*22940*/  HSET2.LE.AND R176, R3, R170.reuse, PT ;  /* 0x000000aa03b07233 */ /* 0x100fe60003803000 */
[----:B------:R-:W-:Y:S01]  /*22950*/  HSET2.LE.AND R177, R0, R170, PT ;  /* 0x000000aa00b17233 */ /* 0x000fe20003803000 */
[----:B------:R-:W-:Y:S02]  /*22960*/  IADD3 R0, R212, -0x1, RZ ;  /* 0xffffffffd4007810 */ /* 0x000fe40007ffe0ff */
[----:B------:R-:W-:Y:S01]  /*22970*/  LOP3.LUT R176, R163, R176, RZ, 0xc0, !PT ;  /* 0x000000b0a3b07212 */ /* 0x000fe200078ec0ff */
[-C--:B-1----:R-:W-:Y:S01]  /*22980*/  HMMA.16816.F32.BF16 R168, R172, R156.reuse, R4 ;  /* 0x0000009caca8723c */ /* 0x082fe20000041804 */
[----:B------:R-:W-:Y:S03]  /*22990*/  LOP3.LUT R177, R162, R177, RZ, 0xc0, !PT ;  /* 0x000000b1a2b17212 */ /* 0x000fe600078ec0ff */
[----:B------:R-:W-:Y:S04]  /*229a0*/  IMAD.MOV.U32 R212, RZ, RZ, R0 ;  /* 0x000000ffffd47224 */ /* 0x000fe800078e0000 */
[C---:B------:R-:W-:Y:S08]  /*229b0*/  HMMA.16816.F32.BF16 R164, R176.reuse, R156, R8 ;  /* 0x0000009cb0a4723c */ /* 0x040ff00000041808 */
[-C--:B------:R-:W-:Y:S08]  /*229c0*/  HMMA.16816.F32.BF16 R160, R176, R158.reuse, R12 ;  /* 0x0000009eb0a0723c */ /* 0x080ff0000004180c */
[C---:B------:R-:W-:Y:S08]  /*229d0*/  HMMA.16816.F32.BF16 R156, R172.reuse, R158, R16 ;  /* 0x0000009eac9c723c */ /* 0x040ff00000041810 */
[-C--:B-----5:R-:W-:Y:S08]  /*229e0*/  HMMA.16816.F32.BF16 R152, R172, R140.reuse, R20 ;  /* 0x0000008cac98723c */ /* 0x0a0ff00000041814 */
[C---:B------:R-:W-:Y:S08]  /*229f0*/  HMMA.16816.F32.BF16 R148, R176.reuse, R140, R24 ;  /* 0x0000008cb094723c */ /* 0x040ff00000041818 */
[-C--:B------:R-:W-:Y:S08]  /*22a00*/  HMMA.16816.F32.BF16 R144, R176, R142.reuse, R28 ;  /* 0x0000008eb090723c */ /* 0x080ff0000004181c */
        /* <DEDUP_REMOVED lines=18> */
.L_x_597:
[----:B------:R-:W-:Y:S01]  /*22b30*/  MOV R4, UR6 ;  /* 0x0000000600047c02 */ /* 0x000fe20008000f00 */
[----:B------:R-:W-:-:S02]  /*22b40*/  IMAD.U32 R2, RZ, RZ, UR6 ;  /* 0x00000006ff027e24 */ /* 0x000fc4000f8e00ff */
[----:B------:R-:W-:Y:S02]  /*22b50*/  IMAD.U32 R3, RZ, RZ, UR7 ;  /* 0x00000007ff037e24 */ /* 0x000fe4000f8e00ff */
[----:B------:R-:W-:-:S03]  /*22b60*/  IMAD.U32 R5, RZ, RZ, UR7 ;  /* 0x00000007ff057e24 */ /* 0x000fc6000f8e00ff */
[----:B-----5:R1:W5:Y:S04]  /*22b70*/  LD.E R53, [R2.64+0xd8] ;  /* 0x0000d80402357980 */ /* 0x020368000c101900 */
[----:B------:R1:W5:Y:S01]  /*22b80*/  LD.E R4, [R4.64+0x17c] ;  /* 0x00017c0404047980 */ /* 0x000362000c101900 */
[----:B------:R-:W-:Y:S02]  /*22b90*/  MOV R8, 0x1f ;  /* 0x0000001f00087802 */ /* 0x000fe40000000f00 */
[----:B------:R-:W-:Y:S01]  /*22ba0*/  MOV R7, 0xffffffff ;  /* 0xffffffff00077802 */ /* 0x000fe20000000f00 */
[----:B------:R-:W-:Y:S05]  /*22bb0*/  BRA.DIV ~URZ, `(.L_x_601) ;  /* 0x00002e827f007947 */ /* 0x000fea000b800000 */
[----:B------:R-:W2:Y:S04]  /*22bc0*/  LDL R0, [R1+0x130] ;  /* 0x0001300001007983 */ /* 0x000ea80000100800 */
[----:B-12---:R1:W2:Y:S02]  /*22bd0*/  SHFL.BFLY PT, R5, R0, 0x2, 0x1f ;  /* 0x0c401f0000057f89 */ /* 0x0062a400000e0000 */
.L_x_630:
[----:B-1----:R-:W3:Y:S02]  /*22be0*/  LDL.LU R0, [R1+0x130] ;  /* 0x0001300001007983 */ /* 0x002ee40000300800 */
[----:B--23--:R-:W-:Y:S01]  /*22bf0*/  FADD.FTZ R5, R5, R0 ;  /* 0x0000000005057221 */ /* 0x00cfe20000010000 */
[----:B------:R-:W-:Y:S05]  /*22c00*/  BRA.DIV ~URZ, `(.L_x_602) ;  /* 0x00002e927f007947 */ /* 0x000fea000b800000 */
[----:B------:R-:W2:Y:S04]  /*22c10*/  LDL.LU R7, [R1+0x134] ;  /* 0x0001340001077983 */ /* 0x000ea80000300800 */
[----:B------:R-:W3:Y:S04]  /*22c20*/  LDL.LU R3, [R1+0x144] ;  /* 0x0001440001037983 */ /* 0x000ee80000300800 */
[----:B------:R-:W4:Y:S04]  /*22c30*/  LDL.LU R10, [R1+0x140] ;  /* 0x00014000010a7983 */ /* 0x000f280000300800 */
[----:B------:R-:W1:Y:S02]  /*22c40*/  SHFL.BFLY PT, R8, R5, 0x1, 0x1f ;  /* 0x0c201f0005087f89 */ /* 0x000e6400000e0000 */
[----:B-1----:R-:W-:-:S02]  /*22c50*/  FADD.FTZ R57, R5, R8 ;  /* 0x0000000805397221 */ /* 0x002fc40000010000 */
[----:B--2---:R-:W1:Y:S04]  /*22c60*/  SHFL.BFLY PT, R2, R7, 0x2, 0x1f ;  /* 0x0c401f0007027f89 */ /* 0x004e6800000e0000 */
[----:B---3--:R-:W2:Y:S04]  /*22c70*/  SHFL.BFLY PT, R0, R3, 0x2, 0x1f ;  /* 0x0c401f0003007f89 */ /* 0x008ea800000e0000 */
[----:B----4-:R-:W3:Y:S01]  /*22c80*/  SHFL.BFLY PT, R6, R10, 0x2, 0x1f ;  /* 0x0c401f000a067f89 */ /* 0x010ee200000e0000 */
[----:B-1----:R-:W-:Y:S02]  /*22c90*/  FADD.FTZ R2, R2, R7 ;  /* 0x0000000702027221 */ /* 0x002fe40000010000 */
[----:B--2---:R-:W-:-:S03]  /*22ca0*/  FADD.FTZ R0, R0, R3 ;  /* 0x0000000300007221 */ /* 0x004fc60000010000 */
[----:B------:R-:W1:Y:S01]  /*22cb0*/  SHFL.BFLY PT, R7, R2, 0x1, 0x1f ;  /* 0x0c201f0002077f89 */ /* 0x000e6200000e0000 */
[----:B---3--:R-:W-:-:S03]  /*22cc0*/  FADD.FTZ R6, R6, R10 ;  /* 0x0000000a06067221 */ /* 0x008fc60000010000 */
[----:B------:R-:W2:Y:S04]  /*22cd0*/  SHFL.BFLY PT, R3, R0, 0x1, 0x1f ;  /* 0x0c201f0000037f89 */ /* 0x000ea800000e0000 */
[----:B------:R3:W4:Y:S01]  /*22ce0*/  SHFL.BFLY PT, R9, R6, 0x1, 0x1f ;  /* 0x0c201f0006097f89 */ /* 0x00072200000e0000 */
[----:B-1----:R-:W-:Y:S02]  /*22cf0*/  FADD.FTZ R56, R2, R7 ;  /* 0x0000000702387221 */ /* 0x002fe40000010000 */
[----:B--2---:R-:W-:Y:S02]  /*22d00*/  FADD.FTZ R55, R0, R3 ;  /* 0x0000000300377221 */ /* 0x004fe40000010000 */
.L_x_631:
[----:B------:R-:W2:Y:S01]  /*22d10*/  LDL R58, [R1+0x1a0] ;  /* 0x0001a000013a7983 */ /* 0x000ea20000100800 */
[----:B------:R-:W-:Y:S01]  /*22d20*/  FSETP.NE.FTZ.AND P5, PT, R57, RZ, PT ;  /* 0x000000ff3900720b */ /* 0x000fe20003fb5000 */
[----:B----4-:R-:W-:Y:S01]  /*22d30*/  FADD.FTZ R54, R9, R6 ;  /* 0x0000000609367221 */ /* 0x010fe20000010000 */
[----:B------:R-:W-:Y:S01]  /*22d40*/  MOV R0, 0x3f800000 ;  /* 0x3f80000000007802 */ /* 0x000fe20000000f00 */
[----:B------:R-:W1:Y:S01]  /*22d50*/  S2R R67, SR_TID.X ;  /* 0x0000000000437919 */ /* 0x000e620000002100 */
[----:B------:R-:W-:-:S02]  /*22d60*/  FSETP.NE.FTZ.AND P3, PT, R55, RZ, PT ;  /* 0x000000ff3700720b */ /* 0x000fc40003f75000 */
[----:B------:R-:W-:Y:S02]  /*22d70*/  MOV R2, 0x3f800000 ;  /* 0x3f80000000027802 */ /* 0x000fe40000000f00 */
[----:B------:R-:W-:Y:S02]  /*22d80*/  FSETP.NE.FTZ.AND P2, PT, R54, RZ, PT ;  /* 0x000000ff3600720b */ /* 0x000fe40003f55000 */
[----:B------:R-:W-:Y:S02]  /*22d90*/  FSETP.NE.FTZ.AND P4, PT, R56, RZ, PT ;  /* 0x000000ff3800720b */ /* 0x000fe40003f95000 */
[----:B------:R-:W-:Y:S01]  /*22da0*/  MOV R3, 0x3f800000 ;  /* 0x3f80000000037802 */ /* 0x000fe20000000f00 */
[----:B------:R-:W4:Y:S08]  /*22db0*/  @P5 MUFU.RCP R0, R57 ;  /* 0x0000003900005308 */ /* 0x000f300000001000 */
[----:B------:R-:W3:Y:S01]  /*22dc0*/  @P3 MUFU.RCP R2, R55 ;  /* 0x0000003700023308 */ /* 0x000ee20000001000 */
[----:B-1----:R-:W-:Y:S01]  /*22dd0*/  SHF.R.S32.HI R65, RZ, 0x1f, R67 ;  /* 0x0000001fff417819 */ /* 0x002fe20000011443 */
[----:B----45:R-:W-:-:S06]  /*22de0*/  FMUL.FTZ R0, R4, R0 ;  /* 0x0000000004007220 */ /* 0x030fcc0000410000 */
[----:B------:R-:W1:Y:S01]  /*22df0*/  @P4 MUFU.RCP R3, R56 ;  /* 0x0000003800034308 */ /* 0x000e620000001000 */
[CC--:B------:R-:W-:Y:S01]  /*22e00*/  LEA.HI R64, R65.reuse, R67.reuse, RZ, 0x2 ;  /* 0x0000004341407211 */ /* 0x0c0fe200078f10ff */
[C---:B------:R-:W-:Y:S01]  /*22e10*/  FMUL.FTZ R168, R0.reuse, R168 ;  /* 0x000000a800a87220 */ /* 0x040fe20000410000 */
[----:B------:R-:W-:Y:S01]  /*22e20*/  LEA.HI R65, R65, R67, RZ, 0x5 ;  /* 0x0000004341417211 */ /* 0x000fe200078f28ff */
[C---:B------:R-:W-:Y:S01]  /*22e30*/  FMUL.FTZ R18, R0.reuse, R169 ;  /* 0x000000a900127220 */ /* 0x040fe20000410000 */
[----:B------:R-:W-:Y:S01]  /*22e40*/  SHF.R.S32.HI R66, RZ, 0x2, R64 ;  /* 0x00000002ff427819 */ /* 0x000fe20000011440 */
        /* <DEDUP_REMOVED lines=32> */
[----:B------:R-:W-:Y:S01]  /*23050*/  MOV R0, 0x3f800000 ;  /* 0x3f80000000007802 */ /* 0x000fe20000000f00 */
[----:B---3--:R-:W-:Y:S01]  /*23060*/  FMUL.FTZ R2, R4, R2 ;  /* 0x0000000204027220 */ /* 0x008fe20000410000 */
[----:B------:R-:W-:Y:S01]  /*23070*/  F2FP.BF16.PACK_AB R26, R26, R84 ;  /* 0x000000541a1a723e */ /* 0x000fe200000010ff */
[----:B-1----:R-:W-:Y:S01]  /*23080*/  FMUL.FTZ R3, R4, R3 ;  /* 0x0000000304037220 */ /* 0x002fe20000410000 */
[----:B------:R-:W-:Y:S01]  /*23090*/  F2FP.BF16.PACK_AB R21, R21, R96 ;  /* 0x000000601515723e */ /* 0x000fe200000010ff */
[C---:B------:R-:W-:Y:S01]  /*230a0*/  FMUL.FTZ R164, R2.reuse, R164 ;  /* 0x000000a402a47220 */ /* 0x040fe20000410000 */
[----:B------:R-:W1:Y:S01]  /*230b0*/  @P2 MUFU.RCP R0, R54 ;  /* 0x0000003600002308 */ /* 0x000e620000001000 */
        /* <DEDUP_REMOVED lines=33> */
[----:B------:R-:W-:Y:S01]  /*232d0*/  SHF.R.S32.HI R2, RZ, 0x1f, R66 ;  /* 0x0000001fff027819 */ /* 0x000fe20000011442 */
[----:B-1----:R-:W-:Y:S01]  /*232e0*/  FMUL.FTZ R0, R4, R0 ;  /* 0x0000000004007220 */ /* 0x002fe20000410000 */
[----:B------:R-:W-:Y:S01]  /*232f0*/  SHF.R.S32.HI R4, RZ, 0x5, R65 ;  /* 0x00000005ff047819 */ /* 0x000fe20000011441 */
[----:B------:R-:W-:Y:S01]  /*23300*/  FMUL.FTZ R170, R3, R170 ;  /* 0x000000aa03aa7220 */ /* 0x000fe20000410000 */
[----:B------:R-:W-:Y:S01]  /*23310*/  LEA.HI R2, R2, R66, RZ, 0x3 ;  /* 0x0000004202027211 */ /* 0x000fe200078f18ff */
[----:B------:R-:W-:Y:S01]  /*23320*/  FMUL.FTZ R166, R0, R166 ;  /* 0x000000a600a67220 */ /* 0x000fe20000410000 */
        /* <DEDUP_REMOVED lines=33> */
[C---:B------:R-:W-:Y:S02]  /*23540*/  FMUL.FTZ R12, R0.reuse, R91 ;  /* 0x0000005b000c7220 */ /* 0x040fe40000410000 */
[C---:B------:R-:W-:Y:S02]  /*23550*/  FMUL.FTZ R94, R0.reuse, R94 ;  /* 0x0000005e005e7220 */ /* 0x040fe40000410000 */
[----:B------:R-:W-:Y:S01]  /*23560*/  FMUL.FTZ R95, R0, R95 ;  /* 0x0000005f005f7220 */ /* 0x000fe20000410000 */
[----:B------:R-:W-:Y:S01]  /*23570*/  LEA.HI R0, R2, R2, RZ, 0x1 ;  /* 0x0000000202007211 */ /* 0x000fe200078f08ff */
[C---:B------:R-:W-:Y:S01]  /*23580*/  FMUL.FTZ R17, R3.reuse, R171 ;  /* 0x000000ab03117220 */ /* 0x040fe20000410000 */
[----:B------:R-:W-:Y:S01]  /*23590*/  F2FP.BF16.PACK_AB R12, R12, R90 ;  /* 0x0000005a0c0c723e */ /* 0x000fe200000010ff */
[C---:B------:R-:W-:Y:S01]  /*235a0*/  FMUL.FTZ R158, R3.reuse, R158 ;  /* 0x0000009e039e7220 */ /* 0x040fe20000410000 */
[----:B------:R-:W-:Y:S01]  /*235b0*/  SHF.R.S32.HI R11, RZ, 0x1, R0 ;  /* 0x00000001ff0b7819 */ /* 0x000fe20000011400 */
[C---:B------:R-:W-:Y:S01]  /*235c0*/  FMUL.FTZ R22, R3.reuse, R159 ;  /* 0x0000009f03167220 */ /* 0x040fe20000410000 */
[----:B------:R-:W-:Y:S01]  /*235d0*/  LOP3.LUT R0, R0, 0x3fffffe, RZ, 0xc0, !PT ;  /* 0x03fffffe00007812 */ /* 0x000fe200078ec0ff */
[----:B------:R-:W-:Y:S01]  /*235e0*/  FMUL.FTZ R154, R3, R154 ;  /* 0x0000009a039a7220 */ /* 0x000fe20000410000 */
[----:B------:R-:W-:Y:S01]  /*235f0*/  SHF.L.U32 R5, R11, 0x6, RZ ;  /* 0x000000060b057819 */ /* 0x000fe200000006ff */
[C---:B------:R-:W-:Y:S01]  /*23600*/  FMUL.FTZ R50, R3.reuse, R155 ;  /* 0x0000009b03327220 */ /* 0x040fe20000410000 */
[----:B------:R-:W-:Y:S01]  /*23610*/  IADD3 R0, R2, -R0, RZ ;  /* 0x8000000002007210 */ /* 0x000fe20007ffe0ff */
[----:B------:R-:W-:Y:S01]  /*23620*/  FMUL.FTZ R142, R3, R142 ;  /* 0x0000008e038e7220 */ /* 0x000fe20000410000 */
[----:B------:R-:W-:Y:S01]  /*23630*/  LOP3.LUT R2, R5, 0xc0, RZ, 0xc0, !PT ;  /* 0x000000c005027812 */ /* 0x000fe200078ec0ff */
[----:B------:R-:W-:Y:S01]  /*23640*/  FMUL.FTZ R47, R3, R143 ;  /* 0x0000008f032f7220 */ /* 0x000fe20000410000 */
[----:B------:R-:W-:Y:S01]  /*23650*/  LOP3.LUT P0, RZ, R11, 0x2, RZ, 0xc0, !PT ;  /* 0x000000020bff7812 */ /* 0x000fe2000780c0ff */
[C---:B------:R-:W-:Y:S01]  /*23660*/  FMUL.FTZ R138, R3.reuse, R138 ;  /* 0x0000008a038a7220 */ /* 0x040fe20000410000 */
[----:B------:R-:W-:Y:S01]  /*23670*/  LEA.HI R2, R2, R2, RZ, 0x1d ;  /* 0x0000000202027211 */ /* 0x000fe200078fe8ff */
[----:B------:R-:W-:Y:S01]  /*23680*/  FMUL.FTZ R44, R3, R139 ;  /* 0x0000008b032c7220 */ /* 0x000fe20000410000 */
[----:B------:R-:W-:Y:S01]  /*23690*/  F2FP.BF16.PACK_AB R17, R17, R170 ;  /* 0x000000aa1111723e */ /* 0x000fe200000010ff */
[C---:B------:R-:W-:Y:S01]  /*236a0*/  FMUL.FTZ R126, R3.reuse, R126 ;  /* 0x0000007e037e7220 */ /* 0x040fe20000410000 */
[----:B------:R-:W-:Y:S01]  /*236b0*/  F2FP.BF16.PACK_AB R22, R22, R158 ;  /* 0x0000009e1616723e */ /* 0x000fe200000010ff */
        /* <DEDUP_REMOVED lines=22> */
[----:B------:R-:W-:Y:S02]  /*23820*/  LOP3.LUT R3, R64, 0xfffffffc, RZ, 0xc0, !PT ;  /* 0xfffffffc40037812 */ /* 0x000fe400078ec0ff */
[----:B------:R-:W-:-:S02]  /*23830*/  F2FP.BF16.PACK_AB R25, R25, R86 ;  /* 0x000000561919723e */ /* 0x000fc400000010ff */
[----:B------:R-:W-:Y:S02]  /*23840*/  IADD3 R3, -R3, R67, RZ ;  /* 0x0000004303037210 */ /* 0x000fe40007ffe1ff */
[----:B------:R-:W-:Y:S02]  /*23850*/  F2FP.BF16.PACK_AB R20, R20, R98 ;  /* 0x000000621414723e */ /* 0x000fe400000010ff */
[----:B------:R-:W-:-:S04]  /*23860*/  LEA R3, R4, R3, 0x8 ;  /* 0x0000000304037211 */ /* 0x000fc800078e40ff */
[----:B------:R-:W-:Y:S02]  /*23870*/  LEA R0, R0, R3, 0x4 ;  /* 0x0000000300007211 */ /* 0x000fe400078e20ff */
[----:B------:R-:W-:Y:S02]  /*23880*/  LOP3.LUT R3, R11, 0x1, RZ, 0xc0, !PT ;  /* 0x000000010b037812 */ /* 0x000fe400078ec0ff */
[----:B------:R-:W-:Y:S02]  /*23890*/  LEA R0, R0, R2, 0x1 ;  /* 0x0000000200007211 */ /* 0x000fe400078e08ff */
[----:B------:R-:W-:Y:S02]  /*238a0*/  ISETP.NE.U32.AND P1, PT, R3, 0x1, PT ;  /* 0x000000010300780c */ /* 0x000fe40003f25070 */
[----:B------:R-:W-:Y:S02]  /*238b0*/  SHF.L.U32 R0, R0, 0x1, RZ ;  /* 0x0000000100007819 */ /* 0x000fe400000006ff */
[----:B------:R-:W-:-:S02]  /*238c0*/  MOV R3, 0x20 ;  /* 0x0000002000037802 */ /* 0x000fc40000000f00 */
[C---:B------:R-:W-:Y:S01]  /*238d0*/  IADD3 R2, R0.reuse, -0x10, RZ ;  /* 0xfffffff000027810 */ /* 0x040fe20007ffe0ff */
[----:B------:R-:W-:Y:S01]  /*238e0*/  STS [R0], R18 ;  /* 0x0000001200007388 */ /* 0x000fe20000000800 */
[----:B------:R-:W-:Y:S02]  /*238f0*/  SEL R3, R3, 0xffffffe0, !P0 ;  /* 0xffffffe003037807 */ /* 0x000fe40004000000 */
[----:B------:R-:W-:Y:S01]  /*23900*/  F2FP.BF16.PACK_AB R11, R95, R94 ;  /* 0x0000005e5f0b723e */ /* 0x000fe200000010ff */
[----:B------:R-:W-:Y:S01]  /*23910*/  STS [R0+0x200], R17 ;  /* 0x0002001100007388 */ /* 0x000fe20000000800 */
[C---:B------:R-:W-:Y:S02]  /*23920*/  IADD3 R4, R0.reuse, R3, RZ ;  /* 0x0000000300047210 */ /* 0x040fe40007ffe0ff */
[----:B------:R-:W-:-:S04]  /*23930*/  @P1 IADD3 R2, R0, 0x10, RZ ;  /* 0x0000001000021810 */ /* 0x000fc80007ffe0ff */
        /* <DEDUP_REMOVED lines=9> */
[----:B------:R-:W-:Y:S01]  /*239d0*/  STS [R3], R48 ;  /* 0x0000003003007388 */ /* 0x000fe20000000800 */
[----:B--2---:R-:W-:-:S03]  /*239e0*/  ISETP.NE.AND P0, PT, R58, -0x1, PT ;  /* 0xffffffff3a00780c */ /* 0x004fc60003f05270 */
        /* <DEDUP_REMOVED lines=26> */
[----:B------:R2:W-:Y:S01]  /*23b90*/  STS [R0+0x5200], R6 ;  /* 0x0052000600007388 */ /* 0x0005e20000000800 */
[----:B-1----:R-:W-:-:S03]  /*23ba0*/  MOV R7, UR7 ;  /* 0x0000000700077c02 */ /* 0x002fc60008000f00 */
[----:B------:R-:W-:Y:S04]  /*23bb0*/  STS [R2+0x5000], R27 ;  /* 0x0050001b02007388 */ /* 0x000fe80000000800 */
[----:B------:R1:W-:Y:S04]  /*23bc0*/  STS [R2+0x5200], R5 ;  /* 0x0052000502007388 */ /* 0x0003e80000000800 */
[----:B------:R-:W-:Y:S04]  /*23bd0*/  STS [R4+0x4000], R26 ;  /* 0x0040001a04007388 */ /* 0x000fe80000000800 */
[----:B------:R-:W-:Y:S04]  /*23be0*/  STS [R4+0x4200], R25 ;  /* 0x0042001904007388 */ /* 0x000fe80000000800 */
[----:B------:R-:W-:Y:S04]  /*23bf0*/  STS [R3+0x4000], R21 ;  /* 0x0040001503007388 */ /* 0x000fe80000000800 */
[----:B------:R3:W-:Y:S01]  /*23c00*/  STS [R3+0x4200], R20 ;  /* 0x0042001403007388 */ /* 0x0007e20000000800 */
[----:B--2---:R-:W-:-:S03]  /*23c10*/  MOV R6, UR6 ;  /* 0x0000000600067c02 */ /* 0x004fc60008000f00 */
[----:B------:R-:W-:Y:S04]  /*23c20*/  STS [R4+0x5000], R28 ;  /* 0x0050001c04007388 */ /* 0x000fe80000000800 */
[----:B------:R2:W-:Y:S04]  /*23c30*/  STS [R4+0x5200], R12 ;  /* 0x0052000c04007388 */ /* 0x0005e80000000800 */
[----:B------:R-:W-:Y:S04]  /*23c40*/  STS [R3+0x5000], R19 ;  /* 0x0050001303007388 */ /* 0x000fe80000000800 */
[----:B------:R4:W-:Y:S01]  /*23c50*/  STS [R3+0x5200], R11 ;  /* 0x0052000b03007388 */ /* 0x0009e20000000800 */
[----:B-1----:R-:W-:-:S02]  /*23c60*/  MOV R5, UR7 ;  /* 0x0000000700057c02 */ /* 0x002fc40008000f00 */
[----:B------:R-:W-:Y:S02]  /*23c70*/  MOV R2, UR6 ;  /* 0x0000000600027c02 */ /* 0x000fe40008000f00 */
[----:B------:R-:W-:Y:S02]  /*23c80*/  MOV R8, UR6 ;  /* 0x0000000600087c02 */ /* 0x000fe40008000f00 */
[----:B------:R-:W-:Y:S01]  /*23c90*/  MOV R9, UR7 ;  /* 0x0000000700097c02 */ /* 0x000fe20008000f00 */
[----:B------:R-:W1:Y:S01]  /*23ca0*/  S2R R100, SR_CTAID.Y ;  /* 0x0000000000647919 */ /* 0x000e620000002600 */
[----:B------:R-:W-:-:S03]  /*23cb0*/  MOV R10, UR6 ;  /* 0x00000006000a7c02 */ /* 0x000fc60008000f00 */
[----:B---3--:R3:W5:Y:S04]  /*23cc0*/  LD.E.64 R20, [R6.64+0x90] ;  /* 0x0000900406147980 */ /* 0x008768000c101b00 */
[----:B--2---:R3:W2:Y:S01]  /*23cd0*/  @P0 LD.E.64 R12, [R6.64+0x88] ;  /* 0x00008804060c0980 */ /* 0x0046a2000c101b00 */
[----:B------:R-:W-:-:S05]  /*23ce0*/  MOV R4, UR6 ;  /* 0x0000000600047c02 */ /* 0x000fca0008000f00 */
[----:B------:R1:W2:Y:S01]  /*23cf0*/  LD.E.U16 R0, [R4.64+0x1c8] ;  /* 0x0001c80404007980 */ /* 0x0002a2000c101500 */
[----:B----4-:R-:W-:-:S06]  /*23d00*/  MOV R3, UR7 ;  /* 0x0000000700037c02 */ /* 0x010fcc0008000f00 */
[----:B------:R-:W4:Y:S01]  /*23d10*/  @!P0 LD.E.64 R2, [R2.64+0x80] ;  /* 0x0000800402028980 */ /* 0x000f22000c101b00 */
[----:B------:R-:W-:Y:S02]  /*23d20*/  MOV R11, UR7 ;  /* 0x00000007000b7c02 */ /* 0x000fe40008000f00 */
[----:B------:R-:W-:-:S03]  /*23d30*/  MOV R37, 0x7f800000 ;  /* 0x7f80000000257802 */ /* 0x000fc60000000f00 */
[----:B------:R1:W5:Y:S01]  /*23d40*/  LD.E.64 R18, [R10.64+0x70] ;  /* 0x000070040a127980 */ /* 0x000362000c101b00 */
[----:B---3--:R-:W3:Y:S08]  /*23d50*/  @P4 MUFU.LG2 R7, R56 ;  /* 0x0000003800074308 */ /* 0x008ef00000000c00 */
[----:B------:R-:W3:Y:S08]  /*23d60*/  @P3 MUFU.LG2 R6, R55 ;  /* 0x0000003700063308 */ /* 0x000ef00000000c00 */
[----:B-1----:R-:W-:Y:S01]  /*23d70*/  @P2 MUFU.LG2 R10, R54 ;  /* 0x00000036000a2308 */ /* 0x002fe20000000c00 */
[----:B---3--:R-:W-:Y:S01]  /*23d80*/  @P4 FMUL.FTZ R7, R7, 0.69314718246459960938 ;  /* 0x3f31721807074820 */ /* 0x008fe20000410000 */
[----:B------:R-:W-:-:S03]  /*23d90*/  MOV R38, 0x7f800000 ;  /* 0x7f80000000267802 */ /* 0x000fc60000000f00 */
[C---:B------:R-:W-:Y:S01]  /*23da0*/  @P4 FFMA.FTZ R38, R53.reuse, R103, R7 ;  /* 0x0000006735264223 */ /* 0x040fe20000010007 */
[----:B------:R-:W-:Y:S01]  /*23db0*/  BSSY B1, `(.L_x_603) ;  /* 0x000002a000017945 */ /* 0x000fe20003800000 */
[----:B------:R-:W-:Y:S01]  /*23dc0*/  @P3 FMUL.FTZ R6, R6, 0.69314718246459960938 ;  /* 0x3f31721806063820 */ /* 0x000fe20000410000 */
[----:B------:R-:W-:Y:S02]  /*23dd0*/  MOV R22, 0x7f800000 ;  /* 0x7f80000000167802 */ /* 0x000fe40000000f00 */
[----:B------:R-:W-:Y:S01]  /*23de0*/  MOV R17, 0x7f800000 ;  /* 0x7f80000000117802 */ /* 0x000fe20000000f00 */
[----:B------:R-:W-:Y:S01]  /*23df0*/  @P3 FFMA.FTZ R17, R53, R102, R6 ;  /* 0x0000006635113223 */ /* 0x000fe20000010006 */
[----:B------:R-:W-:Y:S01]  /*23e00*/  PLOP3.LUT P4, PT, PT, PT, PT, 0x8, 0x0 ;  /* 0x000000000000781c */ /* 0x000fe20003f8e170 */
[-C--:B--2---:R-:W-:Y:S02]  /*23e10*/  @P0 IMAD R14, R13, R58.reuse, RZ ;  /* 0x0000003a0d0e0224 */ /* 0x084fe400078e02ff */
[----:B------:R-:W-:-:S02]  /*23e20*/  @P0 IMAD.WIDE.U32 R4, R12, R58, RZ ;  /* 0x0000003a0c040225 */ /* 0x000fc400078e00ff */
[----:B------:R1:W5:Y:S02]  /*23e30*/  @!P0 LD.E.64 R12, [R8.64+0x88] ;  /* 0x00008804080c8980 */ /* 0x000364000c101b00 */
[----:B-1----:R-:W1:Y:S01]  /*23e40*/  @P5 MUFU.LG2 R8, R57 ;  /* 0x0000003900085308 */ /* 0x002e620000000c00 */
[----:B------:R-:W-:Y:S02]  /*23e50*/  @P0 MOV R23, R4 ;  /* 0x0000000400170202 */ /* 0x000fe40000000f00 */
[----:B------:R-:W-:Y:S01]  /*23e60*/  PRMT R4, R0, 0x7771, RZ ;  /* 0x0000777100047816 */ /* 0x000fe200000000ff */
[----:B-1----:R-:W-:-:S04]  /*23e70*/  @P5 FMUL.FTZ R8, R8, 0.69314718246459960938 ;  /* 0x3f31721808085820 */ /* 0x002fc80000410000 */
[----:B------:R-:W-:Y:S01]  /*23e80*/  @P5 FFMA.FTZ R37, R53, R105, R8 ;  /* 0x0000006935255223 */ /* 0x000fe20000010008 */
[----:B------:R-:W-:-:S04]  /*23e90*/  PRMT R8, R0, 0x7770, RZ ;  /* 0x0000777000087816 */ /* 0x000fc800000000ff */
[----:B------:R-:W-:-:S04]  /*23ea0*/  ISETP.NE.AND P1, PT, R8, RZ, PT ;  /* 0x000000ff0800720c */ /* 0x000fc80003f25270 */
[----:B------:R-:W-:Y:S01]  /*23eb0*/  ISETP.NE.OR P5, PT, R4, RZ, !P1 ;  /* 0x000000ff0400720c */ /* 0x000fe20004fa5670 */
[----:B----4-:R-:W-:Y:S01]  /*23ec0*/  @!P0 IMAD R3, R3, R100, RZ ;  /* 0x0000006403038224 */ /* 0x010fe200078e02ff */
[----:B------:R-:W-:Y:S01]  /*23ed0*/  @!P0 SHF.R.S32.HI R9, RZ, 0x1f, R100 ;  /* 0x0000001fff098819 */ /* 0x000fe20000011464 */
[----:B------:R-:W-:-:S04]  /*23ee0*/  @P2 FMUL.FTZ R0, R10, 0.69314718246459960938 ;  /* 0x3f3172180a002820 */ /* 0x000fc80000410000 */
[C---:B------:R-:W-:Y:S02]  /*23ef0*/  @!P0 IMAD R7, R2.reuse, R9, R3 ;  /* 0x0000000902078224 */ /* 0x040fe400078e0203 */
[----:B------:R-:W-:Y:S01]  /*23f00*/  @!P0 IMAD.WIDE.U32 R2, R2, R100, RZ ;  /* 0x0000006402028225 */ /* 0x000fe200078e00ff */
[----:B------:R-:W-:Y:S01]  /*23f10*/  @P0 IADD3 R36, R5, R14, RZ ;  /* 0x0000000e05240210 */ /* 0x000fe20007ffe0ff */
[----:B------:R-:W-:Y:S02]  /*23f20*/  CS2R R8, SRZ ;  /* 0x0000000000087805 */ /* 0x000fe4000001ff00 */
[--C-:B------:R-:W-:Y:S01]  /*23f30*/  @P2 FFMA.FTZ R22, R53, R104, R0.reuse ;  /* 0x0000006835162223 */ /* 0x100fe20000010000 */
[----:B------:R-:W-:Y:S02]  /*23f40*/  @!P0 IADD3 R36, R3, R7, RZ ;  /* 0x0000000703248210 */ /* 0x000fe40007ffe0ff */
[----:B------:R-:W-:Y:S02]  /*23f50*/  @!P0 MOV R23, R2 ;  /* 0x0000000200178202 */ /* 0x000fe40000000f00 */
[----:B------:R-:W-:Y:S01]  /*23f60*/  PRMT R0, R4, 0x7610, R0 ;  /* 0x0000761004007816 */ /* 0x000fe20000000000 */
[----:B------:R-:W-:Y:S05]  /*23f70*/  @P5 BRA `(.L_x_604) ;  /* 0x000000d000005947 */ /* 0x000fea0003800000 */
[----:B------:R-:W-:Y:S01]  /*23f80*/  ISETP.NE.AND P0, PT, R58, -0x1, PT ;  /* 0xffffffff3a00780c */ /* 0x000fe20003f05270 */
[----:B------:R-:W-:-:S12]  /*23f90*/  BSSY B0, `(.L_x_605) ;  /* 0x0000007000007945 */ /* 0x000fd80003800000 */
[----:B------:R-:W-:Y:S05]  /*23fa0*/  @P0 BRA `(.L_x_606) ;  /* 0x0000005000000947 */ /* 0x000fea0003800000 */
[----:B------:R-:W-:Y:S02]  /*23fb0*/  MOV R2, UR6 ;  /* 0x0000000600027c02 */ /* 0x000fe40008000f00 */
[----:B------:R-:W-:-:S05]  /*23fc0*/  MOV R3, UR7 ;  /* 0x0000000700037c02 */ /* 0x000fca0008000f00 */
[----:B------:R-:W2:Y:S02]  /*23fd0*/  LD.E R2, [R2.64+0xb4] ;  /* 0x0000b40402027980 */ /* 0x000ea4000c101900 */
[----:B--2---:R-:W-:-:S05]  /*23fe0*/  IMAD R58, R2, R100, RZ ;  /* 0x00000064023a7224 */ /* 0x004fca00078e02ff */
[----:B------:R1:W-:Y:S02]  /*23ff0*/  STL [R1+0x1a0], R58 ;  /* 0x0001a03a01007387 */ /* 0x0003e40000100800 */
.L_x_606:
[----:B------:R-:W-:Y:S05]  /*24000*/  BSYNC B0 ;  /* 0x0000000000007941 */ /* 0x000fea0003800000 */
.L_x_605:
[----:B------:R-:W-:Y:S01]  /*24010*/  PLOP3.LUT P4, PT, PT, PT, PT, 0x80, 0x0 ;  /* 0x000000000000781c */ /* 0x000fe20003f8f070 */
[--C-:B------:R-:W-:Y:S01]  /*24020*/  IMAD.MOV.U32 R8, RZ, RZ, R58.reuse ;  /* 0x000000ffff087224 */ /* 0x100fe200078e003a */
[----:B------:R-:W-:Y:S02]  /*24030*/  SHF.R.S32.HI R9, RZ, 0x1f, R58 ;  /* 0x0000001fff097819 */ /* 0x000fe4000001143a */
[----:B------:R-:W-:-:S04]  /*24040*/  PRMT R0, RZ, 0x7610, R0 ;  /* 0x00007610ff007816 */ /* 0x000fc80000000000 */
.L_x_604:
[----:B------:R-:W-:Y:S05]  /*24050*/  BSYNC B1 ;  /* 0x0000000000017941 */ /* 0x000fea0003800000 */
.L_x_603:
[----:B------:R-:W-:Y:S02]  /*24060*/  LOP3.LUT P0, RZ, R0, 0xff, RZ, 0xc0, !PT ;  /* 0x000000ff00ff7812 */ /* 0x000fe4000780c0ff */
[----:B------:R-:W-:Y:S02]  /*24070*/  MOV R2, UR6 ;  /* 0x0000000600027c02 */ /* 0x000fe40008000f00 */
[----:B------:R-:W-:-:S05]  /*24080*/  MOV R3, UR7 ;  /* 0x0000000700037c02 */ /* 0x000fca0008000f00 */
[----:B------:R2:W5:Y:S04]  /*24090*/  LD.E.64 R10, [R2.64+0xa0] ;  /* 0x0000a004020a7980 */ /* 0x000568000c101b00 */
[----:B------:R-:W3:Y:S01]  /*240a0*/  @P0 LD.E.64 R14, [R2.64+0xb0] ;  /* 0x0000b004020e0980 */ /* 0x000ee2000c101b00 */
[----:B------:R-:W-:Y:S01]  /*240b0*/  @P0 MOV R0, 0x1 ;  /* 0x0000000100000802 */ /* 0x000fe20000000f00 */
[----:B---3--:R-:W-:Y:S01]  /*240c0*/  @P0 IMAD R6, R15, R14, RZ ;  /* 0x0000000e0f060224 */ /* 0x008fe200078e02ff */
[----:B------:R-:W-:Y:S05]  /*240d0*/  @P0 BRA `(.L_x_607) ;  /* 0x0000009000000947 */ /* 0x000fea0003800000 */
[----:B--2---:R-:W-:Y:S02]  /*240e0*/  MOV R2, UR6 ;  /* 0x0000000600027c02 */ /* 0x004fe40008000f00 */
[----:B------:R-:W-:-:S05]  /*240f0*/  MOV R3, UR7 ;  /* 0x0000000700037c02 */ /* 0x000fca0008000f00 */
[----:B------:R-:W2:Y:S01]  /*24100*/  @P1 LD.E R6, [R2.64+0xd4] ;  /* 0x0000d40402061980 */ /* 0x000ea2000c101900 */
[----:B------:R-:W-:Y:S01]  /*24110*/  IMAD.U32 R4, RZ, RZ, UR6 ;  /* 0x00000006ff047e24 */ /* 0x000fe2000f8e00ff */
[----:B------:R-:W-:-:S05]  /*24120*/  MOV R5, UR7 ;  /* 0x0000000700057c02 */ /* 0x000fca0008000f00 */
[----:B------:R-:W2:Y:S04]  /*24130*/  LD.E R4, [R4.64+0x60] ;  /* 0x0000600404047980 */ /* 0x000ea8000c101900 */
[----:B------:R-:W2:Y:S01]  /*24140*/  @!P1 LD.E R6, [R2.64+0xb4] ;  /* 0x0000b40402069980 */ /* 0x000ea2000c101900 */
[----:B------:R-:W-:Y:S02]  /*24150*/  IMAD.MOV.U32 R14, RZ, RZ, 0x1 ;  /* 0x00000001ff0e7424 */ /* 0x000fe400078e00ff */
[----:B--2---:R-:W-:Y:S02]  /*24160*/  IMAD R0, R6, R4, RZ ;  /* 0x0000000406007224 */ /* 0x004fe400078e02ff */
.L_x_607:
[----:B--2---:R-:W-:Y:S01]  /*24170*/  WARPSYNC 0xffffffff ;  /* 0xffffffff00007948 */ /* 0x004fe20003800000 */
[----:B------:R-:W-:Y:S01]  /*24180*/  BAR.SYNC.DEFER_BLOCKING 0x0 ;  /* 0x0000000000007b1d */ /* 0x000fe20000010000 */
[----:B------:R-:W-:Y:S01]  /*24190*/  LOP3.LUT R4, R65, 0xffffffe0, RZ, 0xc0, !PT ;  /* 0xffffffe041047812 */ /* 0x000fe200078ec0ff */
[----:B------:R-:W-:-:S04]  /*241a0*/  IMAD R0, R100, R0, RZ ;  /* 0x0000000064007224 */ /* 0x000fc800078e02ff */
[----:B------:R-:W2:Y:S01]  /*241b0*/  S2R R81, SR_CTAID.X ;  /* 0x0000000000517919 */ /* 0x000ea20000002500 */
[----:B------:R-:W-:Y:S01]  /*241c0*/  IMAD.IADD R4, R67, 0x1, -R4 ;  /* 0x0000000143047824 */ /* 0x000fe200078e0a04 */
[----:B------:R-:W-:Y:S01]  /*241d0*/  SEL R0, R0, RZ, !P4 ;  /* 0x000000ff00007207 */ /* 0x000fe20006000000 */
[----:B------:R-:W-:Y:S01]  /*241e0*/  BSSY B0, `(.L_x_608) ;  /* 0x0000045000007945 */ /* 0x000fe20003800000 */
[----:B------:R-:W3:Y:S02]  /*241f0*/  S2R R80, SR_CTAID.Z ;  /* 0x0000000000507919 */ /* 0x000ee40000002700 */
[----:B------:R-:W-:Y:S02]  /*24200*/  LOP3.LUT P2, RZ, R4, 0x3, RZ, 0xc0, !PT ;  /* 0x0000000304ff7812 */ /* 0x000fe4000784c0ff */
[----:B------:R4:W1:Y:S04]  /*24210*/  LDS.128 R32, [R202] ;  /* 0x00000000ca207984 */ /* 0x0008680000000c00 */
[----:B------:R4:W1:Y:S01]  /*24220*/  LDS.128 R48, [R202+0x800] ;  /* 0x00080000ca307984 */ /* 0x0008620000000c00 */
[----:B--2---:R-:W-:-:S03]  /*24230*/  IMAD R3, R81, R14, RZ ;  /* 0x0000000e51037224 */ /* 0x004fc600078e02ff */
[----:B------:R4:W2:Y:S01]  /*24240*/  LDS.128 R60, [R202+0x1000] ;  /* 0x00100000ca3c7984 */ /* 0x0008a20000000c00 */
[----:B---3--:R-:W-:-:S03]  /*24250*/  IMAD R2, R80, R6, R0 ;  /* 0x0000000650027224 */ /* 0x008fc600078e0200 */
[----:B------:R4:W3:Y:S01]  /*24260*/  LDS.128 R76, [R202+0x1800] ;  /* 0x00180000ca4c7984 */ /* 0x0008e20000000c00 */
[----:B------:R-:W-:-:S03]  /*24270*/  IMAD.SHL.U32 R0, R3, 0x80, RZ ;  /* 0x0000008003007824 */ /* 0x000fc600078e00ff */
[----:B------:R4:W1:Y:S02]  /*24280*/  LDS.128 R28, [R202+0x2000] ;  /* 0x00200000ca1c7984 */ /* 0x0008640000000c00 */
[----:B------:R-:W-:Y:S02]  /*24290*/  IADD3 R6, P1, P0, R0, R8, R2 ;  /* 0x0000000800067210 */ /* 0x000fe4000783e002 */
[----:B------:R4:W1:Y:S01]  /*242a0*/  LDS.128 R44, [R202+0x2800] ;  /* 0x00280000ca2c7984 */ /* 0x0008620000000c00 */
[----:B------:R-:W-:Y:S02]  /*242b0*/  SHF.R.S32.HI R3, RZ, 0x1f, R0 ;  /* 0x0000001fff037819 */ /* 0x000fe40000011400 */
[----:B------:R-:W-:Y:S01]  /*242c0*/  SHF.R.S32.HI R0, RZ, 0x1f, R2 ;  /* 0x0000001fff007819 */ /* 0x000fe20000011402 */
[----:B-1----:R4:W1:Y:S03]  /*242d0*/  LDS.128 R56, [R202+0x3000] ;  /* 0x00300000ca387984 */ /* 0x0028660000000c00 */
[----:B------:R-:W-:Y:S01]  /*242e0*/  IADD3.X R7, R3, R9, R0, P1, P0 ;  /* 0x0000000903077210 */ /* 0x000fe20000fe0400 */
[----:B------:R4:W1:Y:S04]  /*242f0*/  LDS.128 R72, [R202+0x3800] ;  /* 0x00380000ca487984 */ /* 0x0008680000000c00 */
[----:B------:R4:W1:Y:S04]  /*24300*/  LDS.128 R24, [R202+0x4000] ;  /* 0x00400000ca187984 */ /* 0x0008680000000c00 */
[----:B------:R4:W1:Y:S04]  /*24310*/  LDS.128 R40, [R202+0x4800] ;  /* 0x00480000ca287984 */ /* 0x0008680000000c00 */
[----:B------:R4:W1:Y:S04]  /*24320*/  LDS.128 R52, [R202+0x5000] ;  /* 0x00500000ca347984 */ /* 0x0008680000000c00 */
[----:B------:R4:W1:Y:S01]  /*24330*/  LDS.128 R68, [R202+0x5800] ;  /* 0x00580000ca447984 */ /* 0x0008620000000c00 */
[----:B------:R-:W-:Y:S05]  /*24340*/  @P2 BRA `(.L_x_609) ;  /* 0x000002e000002947 */ /* 0x000fea0003800000 */
[----:B----4-:R-:W4:Y:S04]  /*24350*/  LDL.LU R5, [R1+0x1b0] ;  /* 0x0001b00001057983 */ /* 0x010f280000300800 */
[----:B------:R-:W3:Y:S02]  /*24360*/  S2R R4, SR_TID.X ;  /* 0x0000000000047919 */ /* 0x000ee40000002100 */
        /* <DEDUP_REMOVED lines=13> */
[C---:B------:R-:W-:Y:S02]  /*24440*/  IADD3 R3, R0.reuse, 0x8, RZ ;  /* 0x0000000800037810 */ /* 0x040fe40007ffe0ff */
[C---:B------:R-:W-:Y:S02]  /*24450*/  IADD3 R2, R0.reuse, 0x40, RZ ;  /* 0x0000004000027810 */ /* 0x040fe40007ffe0ff */
[C---:B------:R-:W-:Y:S02]  /*24460*/  IADD3 R4, R0.reuse, 0x48, RZ ;  /* 0x0000004800047810 */ /* 0x040fe40007ffe0ff */
[-C--:B----4-:R-:W-:Y:S02]  /*24470*/  ISETP.GE.AND P6, PT, R0, R5.reuse, PT ;  /* 0x000000050000720c */ /* 0x090fe40003fc6270 */
[-C--:B------:R-:W-:Y:S02]  /*24480*/  ISETP.GE.AND P5, PT, R3, R5.reuse, PT ;  /* 0x000000050300720c */ /* 0x080fe40003fa6270 */
[----:B------:R-:W-:-:S02]  /*24490*/  ISETP.GE.AND P4, PT, R2, R5, PT ;  /* 0x000000050200720c */ /* 0x000fc40003f86270 */
[----:B------:R-:W-:-:S07]  /*244a0*/  ISETP.GE.AND P3, PT, R4, R5, PT ;  /* 0x000000050400720c */ /* 0x000fce0003f66270 */
[-C--:B------:R-:W-:Y:S02]  /*244b0*/  @!P6 IMAD R0, R0, R14.reuse, RZ ;  /* 0x0000000e0000e224 */ /* 0x080fe400078e02ff */
[-C--:B------:R-:W-:Y:S02]  /*244c0*/  @!P5 IMAD R3, R3, R14.reuse, RZ ;  /* 0x0000000e0303d224 */ /* 0x080fe400078e02ff */
[----:B------:R-:W-:Y:S01]  /*244d0*/  @!P4 IMAD R15, R2, R14, RZ ;  /* 0x0000000e020fc224 */ /* 0x000fe200078e02ff */
[----:B------:R-:W-:Y:S01]  /*244e0*/  @!P6 IADD3 R5, P0, R0, R6, RZ ;  /* 0x000000060005e210 */ /* 0x000fe20007f1e0ff */
[----:B------:R-:W-:-:S03]  /*244f0*/  @!P3 IMAD R2, R4, R14, RZ ;  /* 0x0000000e0402b224 */ /* 0x000fc600078e02ff */
[----:B------:R-:W-:Y:S02]  /*24500*/  @!P6 LEA.HI.X.SX32 R9, R0, R7, 0x1, P0 ;  /* 0x000000070009e211 */ /* 0x000fe400000f0eff */
[----:B-----5:R-:W-:Y:S02]  /*24510*/  @!P6 LEA R8, P0, R5, R10, 0x2 ;  /* 0x0000000a0508e211 */ /* 0x020fe400078010ff */
[-C--:B------:R-:W-:Y:S02]  /*24520*/  @!P5 IADD3 R0, P2, R3, R6.reuse, RZ ;  /* 0x000000060300d210 */ /* 0x080fe40007f5e0ff */
[----:B------:R-:W-:Y:S02]  /*24530*/  @!P6 LEA.HI.X R9, R5, R11, R9, 0x2, P0 ;  /* 0x0000000b0509e211 */ /* 0x000fe400000f1409 */
[-C--:B------:R-:W-:Y:S02]  /*24540*/  @!P4 IADD3 R5, P1, R15, R6.reuse, RZ ;  /* 0x000000060f05c210 */ /* 0x080fe40007f3e0ff */
[----:B------:R-:W-:Y:S01]  /*24550*/  @!P3 IADD3 R14, P0, R2, R6, RZ ;  /* 0x00000006020eb210 */ /* 0x000fe20007f1e0ff */
[----:B------:R3:W-:Y:S01]  /*24560*/  @!P6 ST.E [R8.64], R37 ;  /* 0x000000250800e985 */ /* 0x0007e2000c101904 */
[----:B------:R-:W-:-:S02]  /*24570*/  @!P5 LEA.HI.X.SX32 R3, R3, R7, 0x1, P2 ;  /* 0x000000070303d211 */ /* 0x000fc400010f0eff */
[-C--:B------:R-:W-:Y:S02]  /*24580*/  @!P5 LEA R6, P2, R0, R10.reuse, 0x2 ;  /* 0x0000000a0006d211 */ /* 0x080fe400078410ff */
[-C--:B------:R-:W-:Y:S02]  /*24590*/  @!P4 LEA.HI.X.SX32 R16, R15, R7.reuse, 0x1, P1 ;  /* 0x000000070f10c211 */ /* 0x080fe400008f0eff */
[----:B------:R-:W-:Y:S02]  /*245a0*/  @!P3 LEA.HI.X.SX32 R15, R2, R7, 0x1, P0 ;  /* 0x00000007020fb211 */ /* 0x000fe400000f0eff */
[-C--:B------:R-:W-:Y:S02]  /*245b0*/  @!P4 LEA R4, P1, R5, R10.reuse, 0x2 ;  /* 0x0000000a0504c211 */ /* 0x080fe400078210ff */
[----:B------:R-:W-:Y:S02]  /*245c0*/  @!P3 LEA R2, P0, R14, R10, 0x2 ;  /* 0x0000000a0e02b211 */ /* 0x000fe400078010ff */
[----:B------:R-:W-:-:S02]  /*245d0*/  @!P5 LEA.HI.X R7, R0, R11, R3, 0x2, P2 ;  /* 0x0000000b0007d211 */ /* 0x000fc400010f1403 */
[-C--:B------:R-:W-:Y:S02]  /*245e0*/  @!P4 LEA.HI.X R5, R5, R11.reuse, R16, 0x2, P1 ;  /* 0x0000000b0505c211 */ /* 0x080fe400008f1410 */
[----:B------:R-:W-:Y:S01]  /*245f0*/  @!P3 LEA.HI.X R3, R14, R11, R15, 0x2, P0 ;  /* 0x0000000b0e03b211 */ /* 0x000fe200000f140f */
[----:B------:R3:W-:Y:S04]  /*24600*/  @!P5 ST.E [R6.64], R38 ;  /* 0x000000260600d985 */ /* 0x0007e8000c101904 */
[----:B------:R3:W-:Y:S04]  /*24610*/  @!P4 ST.E [R4.64], R17 ;  /* 0x000000110400c985 */ /* 0x0007e8000c101904 */
[----:B------:R3:W-:Y:S02]  /*24620*/  @!P3 ST.E [R2.64], R22 ;  /* 0x000000160200b985 */ /* 0x0007e4000c101904 */
.L_x_609:
[----:B------:R-:W-:Y:S05]  /*24630*/  BSYNC B0 ;  /* 0x0000000000007941 */ /* 0x000fea0003800000 */
.L_x_608:
[----:B---3--:R-:W3:Y:S04]  /*24640*/  LDL.LU R4, [R1+0x1b4] ;  /* 0x0001b40001047983 */ /* 0x008ee80000300800 */
[----:B----4-:R-:W4:Y:S04]  /*24650*/  LDL R17, [R1+0x168] ;  /* 0x0001680001117983 */ /* 0x010f280000100800 */
[----:B------:R2:W5:Y:S04]  /*24660*/  LDL.64 R38, [R1+0x1a8] ;  /* 0x0001a80001267983 */ /* 0x0005680000100a00 */
[----:B------:R2:W5:Y:S04]  /*24670*/  LDL R16, [R1+0x1b8] ;  /* 0x0001b80001107983 */ /* 0x0005680000100800 */
[----:B------:R2:W5:Y:S01]  /*24680*/  LDL R15, [R1+0x1bc] ;  /* 0x0001bc00010f7983 */ /* 0x0005620000100800 */
[----:B------:R-:W-:-:S02]  /*24690*/  IMAD.U32 R2, RZ, RZ, UR6 ;  /* 0x00000006ff027e24 */ /* 0x000fc4000f8e00ff */
[----:B------:R-:W-:-:S05]  /*246a0*/  IMAD.U32 R3, RZ, RZ, UR7 ;  /* 0x00000007ff037e24 */ /* 0x000fca000f8e00ff */
[----:B-----5:R4:W5:Y:S01]  /*246b0*/  LD.E R10, [R2.64+0xc0] ;  /* 0x0000c004020a7980 */ /* 0x020962000c101900 */
[----:B------:R-:W-:Y:S01]  /*246c0*/  BSSY B0, `(.L_x_610) ;  /* 0x0000019000007945 */ /* 0x000fe20003800000 */
[----:B---3--:R-:W-:Y:S01]  /*246d0*/  IMAD R14, R81, -0x80, R4 ;  /* 0xffffff80510e7824 */ /* 0x008fe200078e0204 */
[----:B----4-:R-:W-:Y:S02]  /*246e0*/  IADD3 R2, P0, R17, R23, RZ ;  /* 0x0000001711027210 */ /* 0x010fe40007f1e0ff */
[----:B------:R-:W-:-:S04]  /*246f0*/  SHF.R.S32.HI R0, RZ, 0x1f, R17 ;  /* 0x0000001fff007819 */ /* 0x000fc80000011411 */
[----:B------:R-:W-:Y:S02]  /*24700*/  IADD3.X R3, R0, R36, RZ, P0, !PT ;  /* 0x0000002400037210 */ /* 0x000fe400007fe4ff */
[----:B------:R-:W-:Y:S01]  /*24710*/  ISETP.GE.AND P0, PT, R66, R14, PT ;  /* 0x0000000e4200720c */ /* 0x000fe20003f06270 */
[-C--:B------:R-:W-:Y:S01]  /*24720*/  IMAD R0, R21, R80.reuse, RZ ;  /* 0x0000005015007224 */ /* 0x080fe200078e02ff */
[----:B------:R-:W-:Y:S01]  /*24730*/  SHF.R.S32.HI R4, RZ, 0x1f, R80 ;  /* 0x0000001fff047819 */ /* 0x000fe20000011450 */
[----:B------:R-:W-:-:S04]  /*24740*/  IMAD.WIDE.U32 R8, R20, R80, R2 ;  /* 0x0000005014087225 */ /* 0x000fc800078e0002 */
[----:B------:R-:W-:-:S05]  /*24750*/  IMAD R0, R20, R4, R0 ;  /* 0x0000000414007224 */ /* 0x000fca00078e0200 */
[----:B------:R-:W-:Y:S01]  /*24760*/  IADD3 R7, R9, R0, RZ ;  /* 0x0000000009077210 */ /* 0x000fe20007ffe0ff */
[----:B------:R-:W-:Y:S05]  /*24770*/  @P0 BRA `(.L_x_611) ;  /* 0x000000d000000947 */ /* 0x000fea0003800000 */
[----:B--2---:R-:W-:Y:S01]  /*24780*/  IMAD R0, R39, R12, RZ ;  /* 0x0000000c27007224 */ /* 0x004fe200078e02ff */
[-C--:B-----5:R-:W-:Y:S01]  /*24790*/  ISETP.GE.AND P3, PT, R17, R10.reuse, PT ;  /* 0x0000000a1100720c */ /* 0x0a0fe20003f66270 */
[----:B------:R-:W-:Y:S01]  /*247a0*/  IMAD.MOV.U32 R6, RZ, RZ, R8 ;  /* 0x000000ffff067224 */ /* 0x000fe200078e0008 */
[-C--:B------:R-:W-:Y:S01]  /*247b0*/  ISETP.GE.AND P2, PT, R16, R10.reuse, PT ;  /* 0x0000000a1000720c */ /* 0x080fe20003f46270 */
[C---:B------:R-:W-:Y:S01]  /*247c0*/  IMAD R0, R38.reuse, R13, R0 ;  /* 0x0000000d26007224 */ /* 0x040fe200078e0200 */
[----:B------:R-:W-:Y:S01]  /*247d0*/  ISETP.GE.AND P1, PT, R15, R10, PT ;  /* 0x0000000a0f00720c */ /* 0x000fe20003f26270 */
[----:B------:R-:W-:-:S04]  /*247e0*/  IMAD.WIDE.U32 R4, R38, R12, R6 ;  /* 0x0000000c26047225 */ /* 0x000fc800078e0006 */
[----:B------:R-:W-:Y:S01]  /*247f0*/  IMAD.IADD R0, R5, 0x1, R0 ;  /* 0x0000000105007824 */ /* 0x000fe200078e0200 */
[----:B------:R-:W-:-:S04]  /*24800*/  LEA R2, P0, R4, R18, 0x1 ;  /* 0x0000001204027211 */ /* 0x000fc800078008ff */
[----:B------:R-:W-:-:S05]  /*24810*/  LEA.HI.X R3, R4, R19, R0, 0x1, P0 ;  /* 0x0000001304037211 */ /* 0x000fca00000f0c00 */
[----:B------:R2:W-:Y:S04]  /*24820*/  @!P3 ST.E.128 [R2.64], R32 ;  /* 0x000000200200b985 */ /* 0x0005e8000c101d04 */
[----:B------:R2:W-:Y:S04]  /*24830*/  @!P2 ST.E.128 [R2.64+0x40], R28 ;  /* 0x0000401c0200a985 */ /* 0x0005e8000c101d04 */
[----:B-1----:R2:W-:Y:S02]  /*24840*/  @!P1 ST.E.128 [R2.64+0x80], R24 ;  /* 0x0000801802009985 */ /* 0x0025e4000c101d04 */
.L_x_611:
[----:B--2---:R-:W-:Y:S05]  /*24850*/  BSYNC B0 ;  /* 0x0000000000007941 */ /* 0x004fea0003800000 */
.L_x_610:
[----:B------:R-:W-:Y:S01]  /*24860*/  LEA.HI.SX32 R0, R64, 0x20, 0x1e ;  /* 0x0000002040007811 */ /* 0x000fe200078ff2ff */
[----:B------:R-:W-:Y:S03]  /*24870*/  BSSY B0, `(.L_x_612) ;  /* 0x0000013000007945 */ /* 0x000fe60003800000 */
[----:B------:R-:W-:-:S13]  /*24880*/  ISETP.GE.AND P0, PT, R0, R14, PT ;  /* 0x0000000e0000720c */ /* 0x000fda0003f06270 */
[----:B------:R-:W-:Y:S05]  /*24890*/  @P0 BRA `(.L_x_613) ;  /* 0x0000010000000947 */ /* 0x000fea0003800000 */
[----:B------:R-:W-:Y:S01]  /*248a0*/  IADD3 R11, P0, R38, 0x20, RZ ;  /* 0x00000020260b7810 */ /* 0x000fe20007f1e0ff */
[----:B------:R-:W-:Y:S01]  /*248b0*/  IMAD.MOV.U32 R2, RZ, RZ, R8 ;  /* 0x000000ffff027224 */ /* 0x000fe200078e0008 */
[----:B------:R-:W-:Y:S02]  /*248c0*/  MOV R3, R7 ;  /* 0x0000000700037202 */ /* 0x000fe40000000f00 */
[-C--:B-----5:R-:W-:Y:S01]  /*248d0*/  ISETP.GE.AND P2, PT, R17, R10.reuse, PT ;  /* 0x0000000a1100720c */ /* 0x0a0fe20003f46270 */
[----:B------:R-:W-:Y:S01]  /*248e0*/  IMAD.X R0, RZ, RZ, R39, P0 ;  /* 0x000000ffff007224 */ /* 0x000fe200000e0627 */
[-C--:B------:R-:W-:Y:S01]  /*248f0*/  ISETP.GE.AND P1, PT, R16, R10.reuse, PT ;  /* 0x0000000a1000720c */ /* 0x080fe20003f26270 */
[----:B------:R-:W-:Y:S01]  /*24900*/  IMAD.WIDE.U32 R4, R12, R11, R2 ;  /* 0x0000000b0c047225 */ /* 0x000fe200078e0002 */
[----:B------:R-:W-:-:S03]  /*24910*/  ISETP.GE.AND P0, PT, R15, R10, PT ;  /* 0x0000000a0f00720c */ /* 0x000fc60003f06270 */
[----:B------:R-:W-:Y:S01]  /*24920*/  IMAD R0, R0, R12, RZ ;  /* 0x0000000c00007224 */ /* 0x000fe200078e02ff */
[----:B------:R-:W-:-:S03]  /*24930*/  LEA R2, P3, R4, R18, 0x1 ;  /* 0x0000001204027211 */ /* 0x000fc600078608ff */
[----:B------:R-:W-:-:S04]  /*24940*/  IMAD R0, R13, R11, R0 ;  /* 0x0000000b0d007224 */ /* 0x000fc800078e0200 */
[----:B------:R-:W-:-:S05]  /*24950*/  IMAD.IADD R0, R5, 0x1, R0 ;  /* 0x0000000105007824 */ /* 0x000fca00078e0200 */
[----:B------:R-:W-:-:S05]  /*24960*/  LEA.HI.X R3, R4, R19, R0, 0x1, P3 ;  /* 0x0000001304037211 */ /* 0x000fca00018f0c00 */
[----:B------:R2:W-:Y:S04]  /*24970*/  @!P2 ST.E.128 [R2.64], R48 ;  /* 0x000000300200a985 */ /* 0x0005e8000c101d04 */
[----:B------:R2:W-:Y:S04]  /*24980*/  @!P1 ST.E.128 [R2.64+0x40], R44 ;  /* 0x0000402c02009985 */ /* 0x0005e8000c101d04 */
[----:B-1----:R2:W-:Y:S02]  /*24990*/  @!P0 ST.E.128 [R2.64+0x80], R40 ;  /* 0x0000802802008985 */ /* 0x0025e4000c101d04 */
.L_x_613:
[----:B------:R-:W-:Y:S05]  /*249a0*/  BSYNC B0 ;  /* 0x0000000000007941 */ /* 0x000fea0003800000 */
.L_x_612:
[----:B------:R-:W-:Y:S01]  /*249b0*/  LEA.HI.SX32 R0, R64, 0x40, 0x1e ;  /* 0x0000004040007811 */ /* 0x000fe200078ff2ff */
[----:B------:R-:W-:Y:S03]  /*249c0*/  BSSY B0, `(.L_x_614) ;  /* 0x0000013000007945 */ /* 0x000fe60003800000 */
[----:B------:R-:W-:-:S13]  /*249d0*/  ISETP.GE.AND P0, PT, R0, R14, PT ;  /* 0x0000000e0000720c */ /* 0x000fda0003f06270 */
[----:B------:R-:W-:Y:S05]  /*249e0*/  @P0 BRA `(.L_x_615) ;  /* 0x0000010000000947 */ /* 0x000fea0003800000 */
[----:B------:R-:W-:Y:S01]  /*249f0*/  IADD3 R11, P0, R38, 0x40, RZ ;  /* 0x00000040260b7810 */ /* 0x000fe20007f1e0ff */
[----:B--2---:R-:W-:Y:S01]  /*24a00*/  IMAD.MOV.U32 R2, RZ, RZ, R8 ;  /* 0x000000ffff027224 */ /* 0x004fe200078e0008 */
        /* <DEDUP_REMOVED lines=12> */
[----:B-1----:R2:W-:Y:S04]  /*24ad0*/  @!P1 ST.E.128 [R2.64+0x40], R56 ;  /* 0x0000403802009985 */ /* 0x0025e8000c101d04 */
[----:B------:R2:W-:Y:S02]  /*24ae0*/  @!P0 ST.E.128 [R2.64+0x80], R52 ;  /* 0x0000803402008985 */ /* 0x0005e4000c101d04 */
.L_x_615:
[----:B------:R-:W-:Y:S05]  /*24af0*/  BSYNC B0 ;  /* 0x0000000000007941 */ /* 0x000fea0003800000 */
.L_x_614:
[----:B------:R-:W-:Y:S01]  /*24b00*/  LEA.HI.SX32 R0, R64, 0x60, 0x1e ;  /* 0x0000006040007811 */ /* 0x000fe200078ff2ff */
[----:B--2---:R-:W-:Y:S01]  /*24b10*/  IMAD.MOV.U32 R3, RZ, RZ, 0x0 ;  /* 0x00000000ff037424 */ /* 0x004fe200078e00ff */
[----:B------:R-:W-:-:S02]  /*24b20*/  MOV R11, 0x70 ;  /* 0x00000070000b7802 */ /* 0x000fc40000000f00 */
[----:B------:R-:W-:-:S03]  /*24b30*/  ISETP.GE.AND P0, PT, R0, R14, PT ;  /* 0x0000000e0000720c */ /* 0x000fc60003f06270 */
[----:B------:R-:W-:-:S10]  /*24b40*/  IMAD.MOV.U32 R2, RZ, RZ, R11 ;  /* 0x000000ffff027224 */ /* 0x000fd400078e000b */
[----:B------:R-:W-:Y:S05]  /*24b50*/  @P0 RET.REL.NODEC R2 `(_ZN5flash16flash_fwd_kernelI23Flash_fwd_kernel_traitsILi96ELi128ELi64ELi4ELb0ELb0EN7cutlass10bfloat16_tE19Flash_kernel_traitsILi96ELi128ELi64ELi4ES3_EELb1ELb1ELb0ELb1ELb0ELb0ELb0ELb1EEEvNS_16Flash_fwd_paramsE) ;  /* 0xfffdb4a002000950 */ /* 0x000fea0003c3ffff */
[----:B------:R-:W-:Y:S01]  /*24b60*/  IADD3 R6, P0, R38, 0x60, RZ ;  /* 0x0000006026067810 */ /* 0x000fe20007f1e0ff */
[----:B------:R-:W-:Y:S01]  /*24b70*/  IMAD.MOV.U32 R2, RZ, RZ, R8 ;  /* 0x000000ffff027224 */ /* 0x000fe200078e0008 */
[----:B------:R-:W-:Y:S02]  /*24b80*/  MOV R3, R7 ;  /* 0x0000000700037202 */ /* 0x000fe40000000f00 */
[-C--:B-----5:R-:W-:Y:S01]  /*24b90*/  ISETP.GE.AND P1, PT, R17, R10.reuse, PT ;  /* 0x0000000a1100720c */ /* 0x0a0fe20003f26270 */
[----:B------:R-:W-:Y:S01]  /*24ba0*/  IMAD.X R0, RZ, RZ, R39, P0 ;  /* 0x000000ffff007224 */ /* 0x000fe200000e0627 */
[----:B------:R-:W-:Y:S01]  /*24bb0*/  ISETP.GE.AND P0, PT, R16, R10, PT ;  /* 0x0000000a1000720c */ /* 0x000fe20003f06270 */
[----:B------:R-:W-:-:S04]  /*24bc0*/  IMAD.WIDE.U32 R4, R12, R6, R2 ;  /* 0x000000060c047225 */ /* 0x000fc800078e0002 */
[----:B------:R-:W-:Y:S01]  /*24bd0*/  IMAD R0, R0, R12, RZ ;  /* 0x0000000c00007224 */ /* 0x000fe200078e02ff */
[----:B------:R-:W-:-:S03]  /*24be0*/  LEA R2, P2, R4, R18, 0x1 ;  /* 0x0000001204027211 */ /* 0x000fc600078408ff */
[----:B------:R-:W-:-:S04]  /*24bf0*/  IMAD R0, R13, R6, R0 ;  /* 0x000000060d007224 */ /* 0x000fc800078e0200 */
[----:B------:R-:W-:Y:S02]  /*24c00*/  IMAD.IADD R0, R5, 0x1, R0 ;  /* 0x0000000105007824 */ /* 0x000fe400078e0200 */
[----:B------:R-:W-:-:S03]  /*24c10*/  IMAD.MOV.U32 R5, RZ, RZ, 0x0 ;  /* 0x00000000ff057424 */ /* 0x000fc600078e00ff */
[----:B------:R-:W-:Y:S02]  /*24c20*/  LEA.HI.X R3, R4, R19, R0, 0x1, P2 ;  /* 0x0000001304037211 */ /* 0x000fe400010f0c00 */
[----:B------:R-:W-:-:S03]  /*24c30*/  MOV R4, R11 ;  /* 0x0000000b00047202 */ /* 0x000fc60000000f00 */
[----:B-1----:R1:W-:Y:S01]  /*24c40*/  @!P0 ST.E.128 [R2.64+0x40], R72 ;  /* 0x0000404802008985 */ /* 0x0023e2000c101d04 */
[----:B------:R-:W-:-:S03]  /*24c50*/  ISETP.GE.AND P0, PT, R15, R10, PT ;  /* 0x0000000a0f00720c */ /* 0x000fc60003f06270 */
[----:B------:R1:W-:Y:S10]  /*24c60*/  @!P1 ST.E.128 [R2.64], R76 ;  /* 0x0000004c02009985 */ /* 0x0003f4000c101d04 */
[----:B------:R-:W-:Y:S05]  /*24c70*/  @P0 RET.REL.NODEC R4 `(_ZN5flash16flash_fwd_kernelI23Flash_fwd_kernel_traitsILi96ELi128ELi64ELi4ELb0ELb0EN7cutlass10bfloat16_tE19Flash_kernel_traitsILi96ELi128ELi64ELi4ES3_EELb1ELb1ELb0ELb1ELb0ELb0ELb0ELb1EEEvNS_16Flash_fwd_paramsE) ;  /* 0xfffdb38004000950 */ /* 0x000fea0003c3ffff */
[----:B------:R2:W-:Y:S02]  /*24c80*/  ST.E.128 [R2.64+0x80], R68 ;  /* 0x0000804402007985 */ /* 0x0005e4000c101d04 */
[----:B-12---:R-:W-:-:S02]  /*24c90*/  MOV R2, R11 ;  /* 0x0000000b00027202 */ /* 0x006fc40000000f00 */
[----:B------:R-:W-:-:S04]  /*24ca0*/  MOV R3, 0x0 ;  /* 0x0000000000037802 */ /* 0x000fc80000000f00 */
[----:B------:R-:W-:Y:S05]  /*24cb0*/  RET.REL.NODEC R2 `(_ZN5flash16flash_fwd_kernelI23Flash_fwd_kernel_traitsILi96ELi128ELi64ELi4ELb0ELb0EN7cutlass10bfloat16_tE19Flash_kernel_traitsILi96ELi128ELi64ELi4ES3_EELb1ELb1ELb0ELb1ELb0ELb0ELb0ELb1EEEvNS_16Flash_fwd_paramsE) ;  /* 0xfffdb34002007950 */ /* 0x000fea0003c3ffff */
.L_x_565:
[----:B------:R-:W3:Y:S01]  /*24cc0*/  LDL R16, [R1+0x1a0] ;  /* 0x0001a00001107983 */ /* 0x000ee20000100800 */
[----:B------:R-:W-:Y:S01]  /*24cd0*/  MOV R8, UR6 ;  /* 0x0000000600087c02 */ /* 0x000fe20008000f00 */
[----:B------:R-:W-:Y:S01]  /*24ce0*/  IMAD.U32 R9, RZ, RZ, UR7 ;  /* 0x00000007ff097e24 */ /* 0x000fe2000f8e00ff */
[----:B------:R-:W-:Y:S01]  /*24cf0*/  MOV R6, UR6 ;  /* 0x0000000600067c02 */ /* 0x000fe20008000f00 */
[----:B------:R-:W-:Y:S02]  /*24d00*/  IMAD.U32 R2, RZ, RZ, UR6 ;  /* 0x00000006ff027e24 */ /* 0x000fe4000f8e00ff */
[----:B------:R-:W-:Y:S01]  /*24d10*/  IMAD.U32 R3, RZ, RZ, UR7 ;  /* 0x00000007ff037e24 */ /* 0x000fe2000f8e00ff */
[----:B------:R-:W4:Y:S01]  /*24d20*/  LD.E.U16 R0, [R8.64+0x1c8] ;  /* 0x0001c80408007980 */ /* 0x000f22000c101500 */
[----:B------:R-:W-:-:S03]  /*24d30*/  IMAD.U32 R7, RZ, RZ, UR7 ;  /* 0x00000007ff077e24 */ /* 0x000fc6000f8e00ff */
[----:B------:R-:W1:Y:S04]  /*24d40*/  S2R R13, SR_CTAID.Y ;  /* 0x00000000000d7919 */ /* 0x000e680000002600 */
[----:B------:R1:W5:Y:S04]  /*24d50*/  LD.E.64 R18, [R8.64+0x70] ;  /* 0x0000700408127980 */ /* 0x000368000c101b00 */
[----:B------:R2:W5:Y:S01]  /*24d60*/  LD.E.64 R14, [R6.64+0x90] ;  /* 0x00009004060e7980 */ /* 0x000562000c101b00 */
[----:B---3--:R-:W-:-:S13]  /*24d70*/  ISETP.NE.AND P0, PT, R16, -0x1, PT ;  /* 0xffffffff1000780c */ /* 0x008fda0003f05270 */
[----:B------:R3:W2:Y:S04]  /*24d80*/  @!P0 LD.E.64 R4, [R2.64+0x80] ;  /* 0x0000800402048980 */ /* 0x0006a8000c101b00 */
[----:B---3--:R-:W3:Y:S01]  /*24d90*/  LD.E.64 R2, [R6.64+0x88] ;  /* 0x0000880406027980 */ /* 0x008ee2000c101b00 */
[C---:B----4-:R-:W-:Y:S02]  /*24da0*/  PRMT R10, R0.reuse, 0x7770, RZ ;  /* 0x00007770000a7816 */ /* 0x050fe400000000ff */
[----:B------:R-:W-:Y:S02]  /*24db0*/  PRMT R0, R0, 0x7771, RZ ;  /* 0x0000777100007816 */ /* 0x000fe400000000ff */
[----:B------:R-:W-:-:S04]  /*24dc0*/  ISETP.NE.AND P1, PT, R10, RZ, PT ;  /* 0x000000ff0a00720c */ /* 0x000fc80003f25270 */
[----:B------:R-:W-:Y:S02]  /*24dd0*/  ISETP.NE.OR P3, PT, R0, RZ, !P1 ;  /* 0x000000ff0000720c */ /* 0x000fe40004f65670 */
[----:B-1----:R-:W-:Y:S01]  /*24de0*/  @!P0 SHF.R.S32.HI R9, RZ, 0x1f, R13 ;  /* 0x0000001fff098819 */ /* 0x002fe2000001140d */
[----:B------:R-:W-:Y:S01]  /*24df0*/  BSSY B1, `(.L_x_616) ;  /* 0x000001a000017945 */ /* 0x000fe20003800000 */
[----:B------:R-:W-:Y:S01]  /*24e00*/  PLOP3.LUT P2, PT, PT, PT, PT, 0x8, 0x0 ;  /* 0x000000000000781c */ /* 0x000fe20003f4e170 */
[----:B--2---:R-:W-:-:S04]  /*24e10*/  @!P0 IMAD R8, R5, R13, RZ ;  /* 0x0000000d05088224 */ /* 0x004fc800078e02ff */
[----:B------:R-:W-:Y:S02]  /*24e20*/  @!P0 IMAD R8, R4, R9, R8 ;  /* 0x0000000904088224 */ /* 0x000fe400078e0208 */
[-C--:B---3--:R-:W-:Y:S02]  /*24e30*/  @P0 IMAD R5, R3, R16.reuse, RZ ;  /* 0x0000001003050224 */ /* 0x088fe400078e02ff */
[----:B------:R-:W-:-:S05]  /*24e40*/  @P0 IMAD.WIDE.U32 R6, R2, R16, RZ ;  /* 0x0000001002060225 */ /* 0x000fca00078e00ff */
[----:B------:R-:W-:Y:S01]  /*24e50*/  @P0 IADD3 R12, R7, R5, RZ ;  /* 0x00000005070c0210 */ /* 0x000fe20007ffe0ff */
[----:B------:R-:W-:-:S04]  /*24e60*/  @!P0 IMAD.WIDE.U32 R4, R4, R13, RZ ;  /* 0x0000000d04048225 */ /* 0x000fc800078e00ff */
[----:B------:R-:W-:Y:S01]  /*24e70*/  @P0 IMAD.MOV.U32 R11, RZ, RZ, R6 ;  /* 0x000000ffff0b0224 */ /* 0x000fe200078e0006 */
[----:B------:R-:W-:Y:S01]  /*24e80*/  @!P0 IADD3 R12, R5, R8, RZ ;  /* 0x00000008050c8210 */ /* 0x000fe20007ffe0ff */
[----:B------:R-:W-:Y:S02]  /*24e90*/  @!P0 IMAD.MOV.U32 R11, RZ, RZ, R4 ;  /* 0x000000ffff0b8224 */ /* 0x000fe400078e0004 */
[----:B------:R-:W-:Y:S01]  /*24ea0*/  CS2R R4, SRZ ;  /* 0x0000000000047805 */ /* 0x000fe2000001ff00 */
        /* <DEDUP_REMOVED lines=9> */
.L_x_619:
[----:B------:R-:W-:Y:S05]  /*24f40*/  BSYNC B0 ;  /* 0x0000000000007941 */ /* 0x000fea0003800000 */
.L_x_618:
[----:B------:R-:W-:Y:S01]  /*24f50*/  PLOP3.LUT P2, PT, PT, PT, PT, 0x80, 0x0 ;  /* 0x000000000000781c */ /* 0x000fe20003f4f070 */
[--C-:B------:R-:W-:Y:S01]  /*24f60*/  IMAD.MOV.U32 R4, RZ, RZ, R16.reuse ;  /* 0x000000ffff047224 */ /* 0x100fe200078e0010 */
[----:B------:R-:W-:Y:S02]  /*24f70*/  SHF.R.S32.HI R5, RZ, 0x1f, R16 ;  /* 0x0000001fff057819 */ /* 0x000fe40000011410 */
[----:B------:R-:W-:-:S04]  /*24f80*/  PRMT R0, RZ, 0x7610, R0 ;  /* 0x00007610ff007816 */ /* 0x000fc80000000000 */
.L_x_617:
[----:B------:R-:W-:Y:S05]  /*24f90*/  BSYNC B1 ;  /* 0x0000000000017941 */ /* 0x000fea0003800000 */
.L_x_616:
[----:B------:R-:W-:Y:S02]  /*24fa0*/  LOP3.LUT P0, RZ, R0, 0xff, RZ, 0xc0, !PT ;  /* 0x000000ff00ff7812 */ /* 0x000fe4000780c0ff */
[----:B------:R-:W-:Y:S02]  /*24fb0*/  MOV R6, UR6 ;  /* 0x0000000600067c02 */ /* 0x000fe40008000f00 */
[----:B------:R-:W-:-:S05]  /*24fc0*/  MOV R7, UR7 ;  /* 0x0000000700077c02 */ /* 0x000fca0008000f00 */
[----:B------:R2:W5:Y:S04]  /*24fd0*/  LD.E.64 R20, [R6.64+0xa0] ;  /* 0x0000a00406147980 */ /* 0x000568000c101b00 */
[----:B------:R-:W3:Y:S01]  /*24fe0*/  @P0 LD.E.64 R24, [R6.64+0xb0] ;  /* 0x0000b00406180980 */ /* 0x000ee2000c101b00 */
[----:B------:R-:W-:Y:S01]  /*24ff0*/  BSSY B0, `(.L_x_620) ;  /* 0x000000d000007945 */ /* 0x000fe20003800000 */
        /* <DEDUP_REMOVED lines=12> */
.L_x_621:
[----:B--2---:R-:W-:Y:S05]  /*250c0*/  BSYNC B0 ;  /* 0x0000000000007941 */ /* 0x004fea0003800000 */
.L_x_620:
[----:B------:R-:W2:Y:S01]  /*250d0*/  LDL.LU R9, [R1+0x1b4] ;  /* 0x0001b40001097983 */ /* 0x000ea20000300800 */
[----:B------:R-:W-:Y:S02]  /*250e0*/  IMAD.U32 R6, RZ, RZ, UR6 ;  /* 0x00000006ff067e24 */ /* 0x000fe4000f8e00ff */
[----:B------:R-:W-:Y:S01]  /*250f0*/  IMAD.U32 R7, RZ, RZ, UR7 ;  /* 0x00000007ff077e24 */ /* 0x000fe2000f8e00ff */
[----:B------:R-:W3:Y:S04]  /*25100*/  S2R R25, SR_CTAID.Z ;  /* 0x0000000000197919 */ /* 0x000ee80000002700 */
[----:B-1----:R1:W5:Y:S01]  /*25110*/  LD.E R16, [R6.64+0xc0] ;  /* 0x0000c00406107980 */ /* 0x002362000c101900 */
[----:B------:R-:W-:Y:S03]  /*25120*/  BSSY B0, `(.L_x_622) ;  /* 0x000002a000007945 */ /* 0x000fe60003800000 */
[----:B------:R-:W4:Y:S01]  /*25130*/  S2R R23, SR_CTAID.X ;  /* 0x0000000000177919 */ /* 0x000f220000002500 */
[----:B-1----:R-:W-:Y:S01]  /*25140*/  IMAD R7, R13, R8, RZ ;  /* 0x000000080d077224 */ /* 0x002fe200078e02ff */
[----:B------:R-:W-:-:S02]  /*25150*/  LEA.HI R8, R42, R44, RZ, 0x2 ;  /* 0x0000002c2a087211 */ /* 0x000fc400078f10ff */
[----:B---3--:R-:W-:Y:S02]  /*25160*/  SHF.R.S32.HI R13, RZ, 0x1f, R25 ;  /* 0x0000001fff0d7819 */ /* 0x008fe40000011419 */
[----:B------:R-:W-:Y:S02]  /*25170*/  LOP3.LUT R6, R8, 0xfffffffc, RZ, 0xc0, !PT ;  /* 0xfffffffc08067812 */ /* 0x000fe400078ec0ff */
[----:B------:R-:W-:Y:S02]  /*25180*/  SEL R7, R7, RZ, !P2 ;  /* 0x000000ff07077207 */ /* 0x000fe40005000000 */
[----:B------:R-:W-:Y:S01]  /*25190*/  SHF.R.S32.HI R8, RZ, 0x2, R8 ;  /* 0x00000002ff087819 */ /* 0x000fe20000011408 */
[----:B------:R-:W-:Y:S02]  /*251a0*/  IMAD.IADD R26, R44, 0x1, -R6 ;  /* 0x000000012c1a7824 */ /* 0x000fe400078e0a06 */
[----:B------:R-:W-:Y:S02]  /*251b0*/  IMAD R7, R25, R0, R7 ;  /* 0x0000000019077224 */ /* 0x000fe400078e0207 */
[----:B------:R-:W-:-:S02]  /*251c0*/  IMAD.SHL.U32 R17, R26, 0x8, RZ ;  /* 0x000000081a117824 */ /* 0x000fc400078e00ff */
[----:B------:R-:W-:-:S03]  /*251d0*/  IMAD R0, R170, R24, RZ ;  /* 0x00000018aa007224 */ /* 0x000fc600078e02ff */
[C---:B------:R-:W-:Y:S02]  /*251e0*/  IADD3 R6, P0, R17.reuse, R11, RZ ;  /* 0x0000000b11067210 */ /* 0x040fe40007f1e0ff */
[----:B------:R-:W-:Y:S02]  /*251f0*/  SHF.R.S32.HI R10, RZ, 0x1f, R0 ;  /* 0x0000001fff0a7819 */ /* 0x000fe40000011400 */
[--C-:B------:R-:W-:Y:S02]  /*25200*/  IADD3 R28, P2, P1, R0, R4, R7.reuse ;  /* 0x00000004001c7210 */ /* 0x100fe4000795e007 */
[----:B------:R-:W-:Y:S02]  /*25210*/  SHF.R.S32.HI R0, RZ, 0x1f, R7 ;  /* 0x0000001fff007819 */ /* 0x000fe40000011407 */
[----:B------:R-:W-:Y:S02]  /*25220*/  LEA.HI.X.SX32 R7, R17, R12, 0x1, P0 ;  /* 0x0000000c11077211 */ /* 0x000fe400000f0eff */
[----:B------:R-:W-:-:S02]  /*25230*/  IADD3.X R27, R10, R5, R0, P2, P1 ;  /* 0x000000050a1b7210 */ /* 0x000fc400017e2400 */
[C---:B------:R-:W-:Y:S02]  /*25240*/  IADD3 R30, R17.reuse, 0x20, RZ ;  /* 0x00000020111e7810 */ /* 0x040fe40007ffe0ff */
[----:B------:R-:W-:Y:S01]  /*25250*/  IADD3 R29, R17, 0x40, RZ ;  /* 0x00000040111d7810 */ /* 0x000fe20007ffe0ff */
[----:B--2---:R-:W-:Y:S02]  /*25260*/  IMAD.IADD R22, R9, 0x1, -R170 ;  /* 0x0000000109167824 */ /* 0x004fe400078e0aaa */
[----:B-----5:R-:W-:-:S03]  /*25270*/  IMAD R9, R15, R25, RZ ;  /* 0x000000190f097224 */ /* 0x020fc600078e02ff */
[----:B------:R-:W-:Y:S01]  /*25280*/  ISETP.GE.AND P0, PT, R8, R22, PT ;  /* 0x000000160800720c */ /* 0x000fe20003f06270 */
[----:B------:R-:W-:Y:S01]  /*25290*/  IMAD R11, R14, R13, R9 ;  /* 0x0000000d0e0b7224 */ /* 0x000fe200078e0209 */
[----:B------:R-:W-:Y:S01]  /*252a0*/  SHF.R.S32.HI R9, RZ, 0x1f, R8 ;  /* 0x0000001fff097819 */ /* 0x000fe20000011408 */
[----:B------:R-:W-:-:S04]  /*252b0*/  IMAD.WIDE.U32 R14, R25, R14, R6 ;  /* 0x0000000e190e7225 */ /* 0x000fc800078e0006 */
[----:B----4-:R-:W-:-:S04]  /*252c0*/  IMAD.WIDE R4, R23, 0x80, R8 ;  /* 0x0000008017047825 */ /* 0x010fc800078e0208 */
[----:B------:R-:W-:Y:S02]  /*252d0*/  IMAD.IADD R7, R15, 0x1, R11 ;  /* 0x000000010f077824 */ /* 0x000fe400078e020b */
[----:B------:R-:W-:Y:S05]  /*252e0*/  @P0 BRA `(.L_x_623) ;  /* 0x000000d000000947 */ /* 0x000fea0003800000 */
[----:B------:R-:W-:Y:S01]  /*252f0*/  IMAD R0, R5, R2, RZ ;  /* 0x0000000205007224 */ /* 0x000fe200078e02ff */
[-C--:B------:R-:W-:Y:S01]  /*25300*/  ISETP.GE.AND P3, PT, R17, R16.reuse, PT ;  /* 0x000000101100720c */ /* 0x080fe20003f66270 */
        /* <DEDUP_REMOVED lines=8> */
[----:B------:R1:W-:Y:S04]  /*25390*/  @!P3 ST.E.128 [R10.64], RZ ;  /* 0x000000ff0a00b985 */ /* 0x0003e8000c101d04 */
[----:B------:R1:W-:Y:S04]  /*253a0*/  @!P2 ST.E.128 [R10.64+0x40], RZ ;  /* 0x000040ff0a00a985 */ /* 0x0003e8000c101d04 */
[----:B------:R1:W-:Y:S02]  /*253b0*/  @!P1 ST.E.128 [R10.64+0x80], RZ ;  /* 0x000080ff0a009985 */ /* 0x0003e4000c101d04 */
.L_x_623:
[----:B------:R-:W-:Y:S05]  /*253c0*/  BSYNC B0 ;  /* 0x0000000000007941 */ /* 0x000fea0003800000 */
.L_x_622:
[----:B------:R-:W-:Y:S01]  /*253d0*/  IADD3 R25, R8, 0x20, RZ ;  /* 0x0000002008197810 */ /* 0x000fe20007ffe0ff */
[----:B------:R-:W-:Y:S03]  /*253e0*/  BSSY B0, `(.L_x_624) ;  /* 0x0000013000007945 */ /* 0x000fe60003800000 */
[----:B------:R-:W-:-:S13]  /*253f0*/  ISETP.GE.AND P0, PT, R25, R22, PT ;  /* 0x000000161900720c */ /* 0x000fda0003f06270 */
[----:B------:R-:W-:Y:S05]  /*25400*/  @P0 BRA `(.L_x_625) ;  /* 0x0000010000000947 */ /* 0x000fea0003800000 */
[----:B------:R-:W-:Y:S01]  /*25410*/  IADD3 R0, P0, R4, 0x20, RZ ;  /* 0x0000002004007810 */ /* 0x000fe20007f1e0ff */
[----:B------:R-:W-:Y:S01]  /*25420*/  IMAD.MOV.U32 R12, RZ, RZ, R14 ;  /* 0x000000ffff0c7224 */ /* 0x000fe200078e000e */
[----:B------:R-:W-:Y:S02]  /*25430*/  MOV R13, R7 ;  /* 0x00000007000d7202 */ /* 0x000fe40000000f00 */
[-C--:B------:R-:W-:Y:S01]  /*25440*/  ISETP.GE.AND P2, PT, R17, R16.reuse, PT ;  /* 0x000000101100720c */ /* 0x080fe20003f46270 */
[----:B-1----:R-:W-:Y:S01]  /*25450*/  IMAD.X R10, RZ, RZ, R5, P0 ;  /* 0x000000ffff0a7224 */ /* 0x002fe200000e0605 */
[----:B------:R-:W-:Y:S01]  /*25460*/  ISETP.GE.AND P1, PT, R30, R16, PT ;  /* 0x000000101e00720c */ /* 0x000fe20003f26270 */
[----:B------:R-:W-:Y:S01]  /*25470*/  IMAD.WIDE.U32 R12, R2, R0, R12 ;  /* 0x00000000020c7225 */ /* 0x000fe200078e000c */
[----:B------:R-:W-:-:S03]  /*25480*/  ISETP.GE.AND P0, PT, R29, R16, PT ;  /* 0x000000101d00720c */ /* 0x000fc60003f06270 */
[----:B------:R-:W-:-:S04]  /*25490*/  IMAD R10, R10, R2, RZ ;  /* 0x000000020a0a7224 */ /* 0x000fc800078e02ff */
[----:B------:R-:W-:Y:S01]  /*254a0*/  IMAD R0, R3, R0, R10 ;  /* 0x0000000003007224 */ /* 0x000fe200078e020a */
[----:B------:R-:W-:-:S03]  /*254b0*/  LEA R10, P3, R12, R18, 0x1 ;  /* 0x000000120c0a7211 */ /* 0x000fc600078608ff */
[----:B------:R-:W-:-:S05]  /*254c0*/  IMAD.IADD R0, R13, 0x1, R0 ;  /* 0x000000010d007824 */ /* 0x000fca00078e0200 */
[----:B------:R-:W-:-:S05]  /*254d0*/  LEA.HI.X R11, R12, R19, R0, 0x1, P3 ;  /* 0x000000130c0b7211 */ /* 0x000fca00018f0c00 */
[----:B------:R1:W-:Y:S04]  /*254e0*/  @!P2 ST.E.128 [R10.64], RZ ;  /* 0x000000ff0a00a985 */ /* 0x0003e8000c101d04 */
[----:B------:R1:W-:Y:S04]  /*254f0*/  @!P1 ST.E.128 [R10.64+0x40], RZ ;  /* 0x000040ff0a009985 */ /* 0x0003e8000c101d04 */
[----:B------:R1:W-:Y:S02]  /*25500*/  @!P0 ST.E.128 [R10.64+0x80], RZ ;  /* 0x000080ff0a008985 */ /* 0x0003e4000c101d04 */
.L_x_625:
[----:B------:R-:W-:Y:S05]  /*25510*/  BSYNC B0 ;  /* 0x0000000000007941 */ /* 0x000fea0003800000 */
.L_x_624:
        /* <DEDUP_REMOVED lines=20> */
.L_x_627:
[----:B------:R-:W-:Y:S05]  /*25660*/  BSYNC B0 ;  /* 0x0000000000007941 */ /* 0x000fea0003800000 */
.L_x_626:
[----:B-1----:R-:W-:Y:S01]  /*25670*/  IADD3 R10, R8, 0x60, RZ ;  /* 0x00000060080a7810 */ /* 0x002fe20007ffe0ff */
[----:B------:R-:W-:Y:S03]  /*25680*/  BSSY B0, `(.L_x_628) ;  /* 0x0000013000007945 */ /* 0x000fe60003800000 */
[----:B------:R-:W-:-:S13]  /*25690*/  ISETP.GE.AND P0, PT, R10, R22, PT ;  /* 0x000000160a00720c */ /* 0x000fda0003f06270 */
[----:B------:R-:W-:Y:S05]  /*256a0*/  @P0 BRA `(.L_x_629) ;  /* 0x0000010000000947 */ /* 0x000fea0003800000 */
[----:B------:R-:W-:Y:S02]  /*256b0*/  IADD3 R0, P0, R4, 0x60, RZ ;  /* 0x0000006004007810 */ /* 0x000fe40007f1e0ff */
[-C--:B------:R-:W-:Y:S02]  /*256c0*/  ISETP.GE.AND P2, PT, R17, R16.reuse, PT ;  /* 0x000000101100720c */ /* 0x080fe40003f46270 */
[-C--:B------:R-:W-:Y:S01]  /*256d0*/  ISETP.GE.AND P1, PT, R30, R16.reuse, PT ;  /* 0x000000101e00720c */ /* 0x080fe20003f26270 */
[----:B------:R-:W-:Y:S01]  /*256e0*/  IMAD.X R4, RZ, RZ, R5, P0 ;  /* 0x000000ffff047224 */ /* 0x000fe200000e0605 */
[----:B------:R-:W-:Y:S02]  /*256f0*/  MOV R5, R7 ;  /* 0x0000000700057202 */ /* 0x000fe40000000f00 */
[----:B------:R-:W-:Y:S01]  /*25700*/  ISETP.GE.AND P0, PT, R29, R16, PT ;  /* 0x000000101d00720c */ /* 0x000fe20003f06270 */
[----:B------:R-:W-:Y:S02]  /*25710*/  IMAD R6, R4, R2, RZ ;  /* 0x0000000204067224 */ /* 0x000fe400078e02ff */
[----:B------:R-:W-:-:S04]  /*25720*/  IMAD.MOV.U32 R4, RZ, RZ, R14 ;  /* 0x000000ffff047224 */ /* 0x000fc800078e000e */
[----:B------:R-:W-:-:S04]  /*25730*/  IMAD.WIDE.U32 R4, R2, R0, R4 ;  /* 0x0000000002047225 */ /* 0x000fc800078e0004 */
[----:B------:R-:W-:Y:S01]  /*25740*/  IMAD R0, R3, R0, R6 ;  /* 0x0000000003007224 */ /* 0x000fe200078e0206 */
[----:B------:R-:W-:-:S03]  /*25750*/  LEA R2, P3, R4, R18, 0x1 ;  /* 0x0000001204027211 */ /* 0x000fc600078608ff */
[----:B------:R-:W-:-:S05]  /*25760*/  IMAD.IADD R0, R5, 0x1, R0 ;  /* 0x0000000105007824 */ /* 0x000fca00078e0200 */
[----:B------:R-:W-:-:S05]  /*25770*/  LEA.HI.X R3, R4, R19, R0, 0x1, P3 ;  /* 0x0000001304037211 */ /* 0x000fca00018f0c00 */
[----:B------:R1:W-:Y:S04]  /*25780*/  @!P2 ST.E.128 [R2.64], RZ ;  /* 0x000000ff0200a985 */ /* 0x0003e8000c101d04 */
[----:B------:R1:W-:Y:S04]  /*25790*/  @!P1 ST.E.128 [R2.64+0x40], RZ ;  /* 0x000040ff02009985 */ /* 0x0003e8000c101d04 */
[----:B------:R1:W-:Y:S02]  /*257a0*/  @!P0 ST.E.128 [R2.64+0x80], RZ ;  /* 0x000080ff02008985 */ /* 0x0003e4000c101d04 */
.L_x_629:
[----:B------:R-:W-:Y:S05]  /*257b0*/  BSYNC B0 ;  /* 0x0000000000007941 */ /* 0x000fea0003800000 */
.L_x_628:
[----:B------:R-:W-:Y:S02]  /*257c0*/  ISETP.NE.AND P6, PT, R26, RZ, PT ;  /* 0x000000ff1a00720c */ /* 0x000fe40003fc5270 */
[----:B------:R-:W-:-:S02]  /*257d0*/  MOV R11, 0x70 ;  /* 0x00000070000b7802 */ /* 0x000fc40000000f00 */
[-C--:B------:R-:W-:Y:S02]  /*257e0*/  ISETP.GE.OR P5, PT, R8, R22.reuse, P6 ;  /* 0x000000160800720c */ /* 0x080fe400037a6670 */
[-C--:B------:R-:W-:Y:S02]  /*257f0*/  ISETP.GE.OR P4, PT, R25, R22.reuse, P6 ;  /* 0x000000161900720c */ /* 0x080fe40003786670 */
[-C--:B------:R-:W-:Y:S02]  /*25800*/  ISETP.GE.OR P3, PT, R23, R22.reuse, P6 ;  /* 0x000000161700720c */ /* 0x080fe40003766670 */
[----:B------:R-:W-:-:S07]  /*25810*/  ISETP.GE.OR P6, PT, R10, R22, P6 ;  /* 0x000000160a00720c */ /* 0x000fce00037c6670 */
[-C--:B------:R-:W-:Y:S02]  /*25820*/  @!P5 IMAD R0, R8, R24.reuse, RZ ;  /* 0x000000180800d224 */ /* 0x080fe400078e02ff */
[-C--:B-1----:R-:W-:Y:S02]  /*25830*/  @!P4 IMAD R3, R25, R24.reuse, RZ ;  /* 0x000000181903c224 */ /* 0x082fe400078e02ff */
[----:B------:R-:W-:Y:S01]  /*25840*/  @!P3 IMAD R5, R23, R24, RZ ;  /* 0x000000181705b224 */ /* 0x000fe200078e02ff */
[CC--:B------:R-:W-:Y:S02]  /*25850*/  @!P5 IADD3 R2, P0, R0.reuse, R28.reuse, RZ ;  /* 0x0000001c0002d210 */ /* 0x0c0fe40007f1e0ff */
[----:B------:R-:W-:Y:S02]  /*25860*/  @!P4 IADD3 R8, P1, R3, R28, RZ ;  /* 0x0000001c0308c210 */ /* 0x000fe40007f3e0ff */
[----:B------:R-:W-:Y:S02]  /*25870*/  @!P5 LEA.HI.X.SX32 R4, R0, R27, 0x1, P0 ;  /* 0x0000001b0004d211 */ /* 0x000fe400000f0eff */
[----:B------:R-:W-:-:S02]  /*25880*/  @!P5 LEA R6, P2, R2, R20, 0x2 ;  /* 0x000000140206d211 */ /* 0x000fc400078410ff */
[----:B------:R-:W-:Y:S02]  /*25890*/  @!P3 IADD3 R0, P0, R5, R28, RZ ;  /* 0x0000001c0500b210 */ /* 0x000fe40007f1e0ff */
[----:B------:R-:W-:Y:S02]  /*258a0*/  @!P4 LEA.HI.X.SX32 R9, R3, R27, 0x1, P1 ;  /* 0x0000001b0309c211 */ /* 0x000fe400008f0eff */
[----:B------:R-:W-:Y:S02]  /*258b0*/  @!P5 LEA.HI.X R7, R2, R21, R4, 0x2, P2 ;  /* 0x000000150207d211 */ /* 0x000fe400010f1404 */
[-C--:B------:R-:W-:Y:S02]  /*258c0*/  @!P4 LEA R4, P1, R8, R20.reuse, 0x2 ;  /* 0x000000140804c211 */ /* 0x080fe400078210ff */
[----:B------:R-:W-:Y:S02]  /*258d0*/  @!P3 LEA.HI.X.SX32 R3, R5, R27, 0x1, P0 ;  /* 0x0000001b0503b211 */ /* 0x000fe400000f0eff */
[----:B------:R-:W-:-:S02]  /*258e0*/  @!P3 LEA R2, P0, R0, R20, 0x2 ;  /* 0x000000140002b211 */ /* 0x000fc400078010ff */
[-C--:B------:R-:W-:Y:S01]  /*258f0*/  @!P4 LEA.HI.X R5, R8, R21.reuse, R9, 0x2, P1 ;  /* 0x000000150805c211 */ /* 0x080fe200008f1409 */
[----:B------:R-:W-:Y:S01]  /*25900*/  @!P5 IMAD.MOV.U32 R9, RZ, RZ, 0x7f800000 ;  /* 0x7f800000ff09d424 */ /* 0x000fe200078e00ff */
[----:B------:R-:W-:Y:S01]  /*25910*/  @!P3 LEA.HI.X R3, R0, R21, R3, 0x2, P0 ;  /* 0x000000150003b211 */ /* 0x000fe200000f1403 */
[----:B------:R-:W-:Y:S02]  /*25920*/  @!P4 IMAD.MOV.U32 R8, RZ, RZ, 0x7f800000 ;  /* 0x7f800000ff08c424 */ /* 0x000fe400078e00ff */
[----:B------:R-:W-:Y:S01]  /*25930*/  @!P3 IMAD.MOV.U32 R0, RZ, RZ, 0x7f800000 ;  /* 0x7f800000ff00b424 */ /* 0x000fe200078e00ff */
[----:B------:R-:W-:Y:S04]  /*25940*/  @!P5 ST.E [R6.64], R9 ;  /* 0x000000090600d985 */ /* 0x000fe8000c101904 */
[----:B------:R-:W-:Y:S04]  /*25950*/  @!P4 ST.E [R4.64], R8 ;  /* 0x000000080400c985 */ /* 0x000fe8000c101904 */
[----:B------:R1:W-:Y:S02]  /*25960*/  @!P3 ST.E [R2.64], R0 ;  /* 0x000000000200b985 */ /* 0x0003e4000c101904 */
[----:B-1----:R-:W-:-:S02]  /*25970*/  IMAD.MOV.U32 R2, RZ, RZ, R11 ;  /* 0x000000ffff027224 */ /* 0x002fc400078e000b */
[----:B------:R-:W-:-:S04]  /*25980*/  IMAD.MOV.U32 R3, RZ, RZ, 0x0 ;  /* 0x00000000ff037424 */ /* 0x000fc800078e00ff */
[----:B------:R-:W-:Y:S05]  /*25990*/  @P6 RET.REL.NODEC R2 `(_ZN5flash16flash_fwd_kernelI23Flash_fwd_kernel_traitsILi96ELi128ELi64ELi4ELb0ELb0EN7cutlass10bfloat16_tE19Flash_kernel_traitsILi96ELi128ELi64ELi4ES3_EELb1ELb1ELb0ELb1ELb0ELb0ELb0ELb1EEEvNS_16Flash_fwd_paramsE) ;  /* 0xfffda66002006950 */ /* 0x000fea0003c3ffff */
[----:B------:R-:W-:-:S05]  /*259a0*/  IMAD R0, R10, R24, RZ ;  /* 0x000000180a007224 */ /* 0x000fca00078e02ff */
[----:B------:R-:W-:-:S04]  /*259b0*/  IADD3 R3, P0, R0, R28, RZ ;  /* 0x0000001c00037210 */ /* 0x000fc80007f1e0ff */
[----:B------:R-:W-:Y:S02]  /*259c0*/  LEA.HI.X.SX32 R0, R0, R27, 0x1, P0 ;  /* 0x0000001b00007211 */ /* 0x000fe400000f0eff */
[----:B------:R-:W-:-:S04]  /*259d0*/  LEA R2, P0, R3, R20, 0x2 ;  /* 0x0000001403027211 */ /* 0x000fc800078010ff */
[----:B------:R-:W-:Y:S01]  /*259e0*/  LEA.HI.X R3, R3, R21, R0, 0x2, P0 ;  /* 0x0000001503037211 */ /* 0x000fe200000f1400 */
[----:B------:R-:W-:-:S05]  /*259f0*/  IMAD.MOV.U32 R0, RZ, RZ, 0x7f800000 ;  /* 0x7f800000ff007424 */ /* 0x000fca00078e00ff */
[----:B------:R1:W-:Y:S02]  /*25a00*/  ST.E [R2.64], R0 ;  /* 0x0000000002007985 */ /* 0x0003e4000c101904 */
[----:B-1----:R-:W-:Y:S02]  /*25a10*/  IMAD.MOV.U32 R2, RZ, RZ, R11 ;  /* 0x000000ffff027224 */ /* 0x002fe400078e000b */
[----:B------:R-:W-:-:S04]  /*25a20*/  IMAD.MOV.U32 R3, RZ, RZ, 0x0 ;  /* 0x00000000ff037424 */ /* 0x000fc800078e00ff */
[----:B------:R-:W-:Y:S05]  /*25a30*/  RET.REL.NODEC R2 `(_ZN5flash16flash_fwd_kernelI23Flash_fwd_kernel_traitsILi96ELi128ELi64ELi4ELb0ELb0EN7cutlass10bfloat16_tE19Flash_kernel_traitsILi96ELi128ELi64ELi4ES3_EELb1ELb1ELb0ELb1ELb0ELb0ELb0ELb1EEEvNS_16Flash_fwd_paramsE) ;  /* 0xfffda5c002007950 */ /* 0x000fea0003c3ffff */
.L_x_601:
[----:B------:R2:W5:Y:S01]  /*25a40*/  LDL R0, [R1+0x130] ;  /* 0x0001300001007983 */ /* 0x0005620000100800 */
[----:B-1----:R-:W-:Y:S02]  /*25a50*/  MOV R3, 0x2 ;  /* 0x0000000200037802 */ /* 0x002fe40000000f00 */
[----:B------:R-:W-:Y:S02]  /*25a60*/  MOV R2, 0x25a80 ;  /* 0x00025a8000027802 */ /* 0x000fe40000000f00 */
[----:B--2--5:R-:W-:Y:S05]  /*25a70*/  CALL.REL.NOINC `($__internal_0_$__cuda_sm70_shflsync_bfly_p) ;  /* 0x0000027000007944 */ /* 0x024fea0003c00000 */
[----:B------:R-:W-:Y:S01]  /*25a80*/  MOV R5, R9 ;  /* 0x0000000900057202 */ /* 0x000fe20000000f00 */
[----:B------:R-:W-:Y:S05]  /*25a90*/  BRA `(.L_x_630) ;  /* 0xffffd14000007947 */ /* 0x000fea000383ffff */
.L_x_602:
[----:B------:R-:W-:Y:S01]  /*25aa0*/  IMAD.MOV.U32 R0, RZ, RZ, R5 ;  /* 0x000000ffff007224 */ /* 0x000fe200078e0005 */
[----:B------:R-:W-:Y:S02]  /*25ab0*/  MOV R3, 0x1 ;  /* 0x0000000100037802 */ /* 0x000fe40000000f00 */
[----:B------:R-:W-:Y:S02]  /*25ac0*/  MOV R2, 0x25ae0 ;  /* 0x00025ae000027802 */ /* 0x000fe40000000f00 */
[----:B-----5:R-:W-:Y:S05]  /*25ad0*/  CALL.REL.NOINC `($__internal_0_$__cuda_sm70_shflsync_bfly_p) ;  /* 0x0000021000007944 */ /* 0x020fea0003c00000 */
[----:B------:R1:W5:Y:S01]  /*25ae0*/  LDL R0, [R1+0x134] ;  /* 0x0001340001007983 */ /* 0x0003620000100800 */
[----:B------:R-:W-:Y:S01]  /*25af0*/  FADD.FTZ R57, R5, R9 ;  /* 0x0000000905397221 */ /* 0x000fe20000010000 */
[----:B------:R-:W-:Y:S02]  /*25b00*/  MOV R3, 0x2 ;  /* 0x0000000200037802 */ /* 0x000fe40000000f00 */
[----:B------:R-:W-:-:S02]  /*25b10*/  MOV R2, 0x25b30 ;  /* 0x00025b3000027802 */ /* 0x000fc40000000f00 */
[----:B-1---5:R-:W-:Y:S05]  /*25b20*/  CALL.REL.NOINC `($__internal_0_$__cuda_sm70_shflsync_bfly_p) ;  /* 0x000001c000007944 */ /* 0x022fea0003c00000 */
[----:B------:R-:W2:Y:S01]  /*25b30*/  LDL.LU R0, [R1+0x134] ;  /* 0x0001340001007983 */ /* 0x000ea20000300800 */
[----:B------:R-:W-:-:S02]  /*25b40*/  MOV R3, 0x1 ;  /* 0x0000000100037802 */ /* 0x000fc40000000f00 */
[----:B------:R-:W-:Y:S01]  /*25b50*/  MOV R2, 0x25b80 ;  /* 0x00025b8000027802 */ /* 0x000fe20000000f00 */
[----:B--2---:R-:W-:Y:S02]  /*25b60*/  FADD.FTZ R0, R0, R9 ;  /* 0x0000000900007221 */ /* 0x004fe40000010000 */
[----:B------:R-:W-:Y:S05]  /*25b70*/  CALL.REL.NOINC `($__internal_0_$__cuda_sm70_shflsync_bfly_p) ;  /* 0x0000017000007944 */ /* 0x000fea0003c00000 */
[----:B------:R-:W-:Y:S02]  /*25b80*/  FADD.FTZ R56, R0, R9 ;  /* 0x0000000900387221 */ /* 0x000fe40000010000 */
[----:B------:R1:W5:Y:S01]  /*25b90*/  LDL R0, [R1+0x144] ;  /* 0x0001440001007983 */ /* 0x0003620000100800 */
[----:B------:R-:W-:Y:S02]  /*25ba0*/  MOV R3, 0x2 ;  /* 0x0000000200037802 */ /* 0x000fe40000000f00 */
[----:B------:R-:W-:Y:S02]  /*25bb0*/  MOV R2, 0x25bd0 ;  /* 0x00025bd000027802 */ /* 0x000fe40000000f00 */
[----:B-1---5:R-:W-:Y:S05]  /*25bc0*/  CALL.REL.NOINC `($__internal_0_$__cuda_sm70_shflsync_bfly_p) ;  /* 0x0000012000007944 */ /* 0x022fea0003c00000 */
[----:B------:R-:W2:Y:S01]  /*25bd0*/  LDL.LU R0, [R1+0x144] ;  /* 0x0001440001007983 */ /* 0x000ea20000300800 */
[----:B------:R-:W-:Y:S02]  /*25be0*/  MOV R3, 0x1 ;  /* 0x0000000100037802 */ /* 0x000fe40000000f00 */
[----:B------:R-:W-:Y:S01]  /*25bf0*/  MOV R2, 0x25c30 ;  /* 0x00025c3000027802 */ /* 0x000fe20000000f00 */
[----:B--2---:R-:W-:-:S05]  /*25c00*/  FADD.FTZ R55, R0, R9 ;  /* 0x0000000900377221 */ /* 0x004fca0000010000 */
[----:B------:R-:W-:Y:S02]  /*25c10*/  MOV R0, R55 ;  /* 0x0000003700007202 */ /* 0x000fe40000000f00 */
[----:B------:R-:W-:Y:S05]  /*25c20*/  CALL.REL.NOINC `($__internal_0_$__cuda_sm70_shflsync_bfly_p) ;  /* 0x000000c000007944 */ /* 0x000fea0003c00000 */
[----:B------:R1:W5:Y:S01]  /*25c30*/  LDL R0, [R1+0x140] ;  /* 0x0001400001007983 */ /* 0x0003620000100800 */
[----:B------:R-:W-:Y:S01]  /*25c40*/  FADD.FTZ R55, R55, R9 ;  /* 0x0000000937377221 */ /* 0x000fe20000010000 */
        /* <DEDUP_REMOVED lines=9> */
[----:B------:R-:W-:Y:S05]  /*25ce0*/  BRA `(.L_x_631) ;  /* 0xffffd02000007947 */ /* 0x000fea000383ffff */
        .weak           $__internal_0_$__cuda_sm70_shflsync_bfly_p
        .type           $__internal_0_$__cuda_sm70_shflsync_bfly_p,@function
        .size           $__internal_0_$__cuda_sm70_shflsync_bfly_p,(.L_x_977 - $__internal_0_$__cuda_sm70_shflsync_bfly_p)
$__internal_0_$__cuda_sm70_shflsync_bfly_p:
[----:B------:R-:W-:Y:S04]  /*25cf0*/  WARPSYNC R7 ;  /* 0x0000000700007348 */ /* 0x000fe80003800000 */
[----:B------:R1:W2:Y:S02]  /*25d00*/  SHFL.BFLY PT, R9, R0, R3, R8 ;  /* 0x0c00000300097389 */ /* 0x0002a400000e0008 */
[----:B-1----:R-:W-:-:S04]  /*25d10*/  MOV R3, 0x0 ;  /* 0x0000000000037802 */ /* 0x002fc80000000f00 */
[----:B--2---:R-:W-:Y:S05]  /*25d20*/  RET.REL.NODEC R2 `(_ZN5flash16flash_fwd_kernelI23Flash_fwd_kernel_traitsILi96ELi128ELi64ELi4ELb0ELb0EN7cutlass10bfloat16_tE19Flash_kernel_traitsILi96ELi128ELi64ELi4ES3_EELb1ELb1ELb0ELb1ELb0ELb0ELb0ELb1EEEvNS_16Flash_fwd_paramsE) ;  /* 0xfffda2d002007950 */ /* 0x004fea0003c3ffff */
.L_x_632:
        /* <DEDUP_REMOVED lines=13> */
.L_x_977:


//--------------------- .text._ZN5flash16flash_fwd_kernelI23Flash_fwd_kernel_traitsILi96ELi128ELi64ELi4ELb0ELb0EN7cutlass10bfloat16_tE19Flash_kernel_traitsILi96ELi128ELi64ELi4ES3_EELb0ELb1ELb0ELb1ELb0ELb0ELb1ELb0EEEvNS_16Flash_fwd_paramsE --------------------------
	.section	.text._ZN5flash16flash_fwd_kernelI23Flash_fwd_kernel_traitsILi96ELi128ELi64ELi4ELb0ELb0EN7cutlass10bfloat16_tE19Flash_kernel_traitsILi96ELi128ELi64ELi4ES3_EELb0ELb1ELb0ELb1ELb0ELb0ELb1ELb0EEEvNS_16Flash_fwd_paramsE,"ax",@progbits
	.sectioninfo	@"SHI_REGISTERS=255"
	.align	128
        .global         _ZN5flash16flash_fwd_kernelI23Flash_fwd_kernel_traitsILi96ELi128ELi64ELi4ELb0ELb0EN7cutlass10bfloat16_tE19Flash_kernel_traitsILi96ELi128ELi64ELi4ES3_EELb0ELb1ELb0ELb1ELb0ELb0ELb1ELb0EEEvNS_16Flash_fwd_paramsE
        .type           _ZN5flash16flash_fwd_kernelI23Flash_fwd_kernel_traitsILi96ELi128ELi64ELi4ELb0ELb0EN7cutlass10bfloat16_tE19Flash_kernel_traitsILi96ELi128ELi64ELi4ES3_EELb0ELb1ELb0ELb1ELb0ELb0ELb1ELb0EEEvNS_16Flash_fwd_paramsE,@function
        .size           _ZN5flash16flash_fwd_kernelI23Flash_fwd_kernel_traitsILi96ELi128ELi64ELi4ELb0ELb0EN7cutlass10bfloat16_tE19Flash_kernel_traitsILi96ELi128ELi64ELi4ES3_EELb0ELb1ELb0ELb1ELb0ELb0ELb1ELb0EEEvNS_16Flash_fwd_paramsE,(.L_x_995 - _ZN5flash16flash_fwd_kernelI23Flash_fwd_kernel_traitsILi96ELi128ELi64ELi4ELb0ELb0EN7cutlass10bfloat16_tE19Flash_kernel_traitsILi96ELi128ELi64ELi4ES3_EELb0ELb1ELb0ELb1ELb0ELb0ELb1ELb0EEEvNS_16Flash_fwd_paramsE)
        .other          _ZN5flash16flash_fwd_kernelI23Flash_fwd_kernel_traitsILi96ELi128ELi64ELi4ELb0ELb0EN7cutlass10bfloat16_tE19Flash_kernel_traitsILi96ELi128ELi64ELi4ES3_EELb0ELb1ELb0ELb1ELb0ELb0ELb1ELb0EEEvNS_16Flash_fwd_paramsE,@"STO_CUDA_ENTRY STV_DEFAULT"
_ZN5flash16flash_fwd_kernelI23Flash_fwd_kernel_traitsILi96ELi128ELi64ELi4ELb0ELb0EN7cutlass10bfloat16_tE19Flash_kernel_traitsILi96ELi128ELi64ELi4ES3_EELb0ELb1ELb0ELb1ELb0ELb0ELb1ELb0EEEvNS_16Flash_fwd_paramsE:
.text._ZN5flash16flash_fwd_kernelI23Flash_fwd_kernel_traitsILi96ELi128ELi64ELi4ELb0ELb0EN7cutlass10bfloat16_tE19Flash_kernel_traitsILi96ELi128ELi64ELi4ES3_EELb0ELb1ELb0ELb1ELb0ELb0ELb1ELb0EEEvNS_16Flash_fwd_paramsE:
        /* <DEDUP_REMOVED lines=48> */
[----:B--234-:R-:W-:Y:S05]  /*0300*/  @!P0 BRA `(.L_x_633) ;  /* 0x0000007000008947 */ /* 0x01cfea0003800000 */
[----:B-1----:R-:W-:-:S13]  /*0310*/  PLOP3.LUT P0, PT, PT, PT, UP3, 0x80, 0x0 ;  /* 0x000000000000781c */ /* 0x002fda0003f0f038 */
[----:B------:R-:W2:Y:S04]  /*0320*/  @P0 LDG.E R0, [R2.64+0x4] ;  /* 0x0000041402000981 */ /* 0x000ea8000c1e1900 */
[----:B------:R-:W3:Y:S01]  /*0330*/  @!P0 LDG.E R2, [R2.64] ;  /* 0x0000001402028981 */ /* 0x000ee2000c1e1900 */
[----:B--2---:R-:W1:Y:S02]  /*0340*/  @P0 R2UR UR6, R0 ;  /* 0x00000000000603c2 */ /* 0x004e6400000e0000 */
[----:B-1----:R-:W-:-:S11]  /*0350*/  @UP3 UIADD3 UR6, UR6, -UR15, URZ ;  /* 0x8000000f06063290 */ /* 0x002fd6000fffe03f */
[----:B---3--:R1:W2:Y:S02]  /*0360*/  @!P0 R2UR UR6, R2 ;  /* 0x00000000020683c2 */ /* 0x0082a400000e0000 */
[----:B-12---:R-:W-:Y:S05]  /*0370*/  BRA `(.L_x_634) ;  /* 0x0000001000007947 */ /* 0x006fea0003800000 */
.L_x_633:
[----:B-1----:R-:W-:Y:S02]  /*0380*/  ULDC UR6, c[0x0][0x218] ;  /* 0x0000860000067ab9 */ /* 0x002fe40000000800 */
.L_x_634:
        /* <DEDUP_REMOVED lines=71> */
.L_x_636:
        /* <DEDUP_REMOVED lines=18> */
[----:B------:R-:W-:Y:S01]  /*0920*/  IMAD.HI.U32 R0, R3, R0, R2 ;  /* 0x0000000003007227 */ /* 0x000fe200078e0002 */
[----:B------:R-:W-:-:S05]  /*0930*/  MOV R3, R5 ;  /* 0x0000000500037202 */ /* 0x000fca0000000f00 */
        /* <DEDUP_REMOVED lines=8> */
[----:B------:R-:W-:-:S04]  /*09c0*/  @P3 IADD3 R0, R0, 0x1, RZ ;  /* 0x0000000100003810 */ /* 0x000fc80007ffe0ff */
        /* <DEDUP_REMOVED lines=15> */
.L_x_637:
[----:B------:R-:W-:Y:S01]  /*0ac0*/  SHF.R.S32.HI R10, RZ, 0x1f, R27 ;  /* 0x0000001fff0a7819 */ /* 0x000fe2000001141b */
[----:B------:R-:W1:Y:S01]  /*0ad0*/  S2R R16, SR_CTAID.Z ;  /* 0x0000000000107919 */ /* 0x000e620000002700 */
[----:B------:R-:W-:Y:S01]  /*0ae0*/  UIADD3 UR5, -UR25, UR12, URZ ;  /* 0x0000000c19057290 */ /* 0x000fe2000fffe13f */
[----:B------:R-:W-:Y:S01]  /*0af0*/  IMAD.MOV.U32 R28, RZ, RZ, 0x10 ;  /* 0x00000010ff1c7424 */ /* 0x000fe200078e00ff */
[CC--:B------:R-:W-:Y:S01]  /*0b00*/  LEA.HI R7, R10.reuse, R27.reuse, RZ, 0x2 ;  /* 0x0000001b0a077211 */ /* 0x0c0fe200078f10ff */
[----:B------:R-:W-:Y:S01]  /*0b10*/  IMAD.U32 R8, RZ, RZ, UR10 ;  /* 0x0000000aff087e24 */ /* 0x000fe2000f8e00ff */
[----:B------:R-:W-:Y:S01]  /*0b20*/  LEA.HI R26, R10, R27, RZ, 0x3 ;  /* 0x0000001b0a1a7211 */ /* 0x000fe200078f18ff */
[----:B------:R-:W-:Y:S01]  /*0b30*/  BSSY B0, `(.L_x_638) ;  /* 0x0000068000007945 */ /* 0x000fe20003800000 */
[----:B------:R-:W-:Y:S02]  /*0b40*/  LOP3.LUT R3, R7, 0xfffffffc, RZ, 0xc0, !PT ;  /* 0xfffffffc07037812 */ /* 0x000fe400078ec0ff */
[----:B------:R-:W-:-:S02]  /*0b50*/  SHF.R.S32.HI R25, RZ, 0x3, R26 ;  /* 0x00000003ff197819 */ /* 0x000fc4000001141a */
[-C--:B------:R-:W-:Y:S01]  /*0b60*/  LEA.HI R24, R10, R27.reuse, RZ, 0x4 ;  /* 0x0000001b0a187211 */ /* 0x080fe200078f20ff */
[----:B------:R-:W-:Y:S01]  /*0b70*/  IMAD.IADD R3, R27, 0x1, -R3 ;  /* 0x000000011b037824 */ /* 0x000fe200078e0a03 */
[----:B------:R-:W-:Y:S01]  /*0b80*/  SHF.R.S32.HI R4, RZ, 0x2, R7 ;  /* 0x00000002ff047819 */ /* 0x000fe20000011407 */
[----:B------:R-:W-:Y:S01]  /*0b90*/  IMAD.SHL.U32 R2, R25, 0x40, RZ ;  /* 0x0000004019027824 */ /* 0x000fe200078e00ff */
[----:B------:R-:W-:Y:S01]  /*0ba0*/  LOP3.LUT R6, R24, 0xfffffff0, RZ, 0xc0, !PT ;  /* 0xfffffff018067812 */ /* 0x000fe200078ec0ff */
[----:B------:R-:W-:Y:S01]  /*0bb0*/  IMAD.SHL.U32 R208, R3, 0x8, RZ ;  /* 0x0000000803d07824 */ /* 0x000fe200078e00ff */
[----:B------:R-:W-:Y:S02]  /*0bc0*/  LEA.HI R3, R7, R4, RZ, 0x1 ;  /* 0x0000000407037211 */ /* 0x000fe400078f08ff */
        /* <DEDUP_REMOVED lines=8> */
[--C-:B------:R-:W-:Y:S01]  /*0c50*/  SHF.R.S32.HI R10, RZ, 0x1, R20.reuse ;  /* 0x00000001ff0a7819 */ /* 0x100fe20000011414 */
[----:B------:R-:W-:Y:S01]  /*0c60*/  IMAD.IADD R3, R4, 0x1, -R3 ;  /* 0x0000000104037824 */ /* 0x000fe200078e0a03 */
[----:B------:R-:W-:-:S02]  /*0c70*/  SHF.R.S32.HI R6, RZ, 0x1f, R20 ;  /* 0x0000001fff067819 */ /* 0x000fc40000011414 */
[----:B------:R-:W-:Y:S02]  /*0c80*/  SHF.R.S32.HI R18, RZ, 0x5, R15 ;  /* 0x00000005ff127819 */ /* 0x000fe4000001140f */
        /* <DEDUP_REMOVED lines=19> */
[----:B------:R-:W-:Y:S01]  /*0dc0*/  ULDC.64 UR6, c[0x0][0x1a8] ;  /* 0x00006a0000067ab9 */ /* 0x000fe20000000a00 */
[----:B------:R-:W-:Y:S01]  /*0dd0*/  IMAD.WIDE.U32 R2, R4, c[0x0][0x1a0], R208 ;  /* 0x0000680004027a25 */ /* 0x000fe200078e00d0 */
[----:B------:R-:W-:Y:S01]  /*0de0*/  UIMAD UR6, UR23, UR6, URZ ;  /* 0x00000006170672a4 */ /* 0x000fe2000f8e023f */
[----:B------:R-:W-:-:S02]  /*0df0*/  LOP3.LUT P1, RZ, R23, 0x2, RZ, 0xc0, !PT ;  /* 0x0000000217ff7812 */ /* 0x000fc4000782c0ff */
[----:B------:R-:W-:Y:S01]  /*0e00*/  IMAD R11, R4, c[0x0][0x1a4], R11 ;  /* 0x00006900040b7a24 */ /* 0x000fe200078e020b */
[----:B------:R-:W-:Y:S01]  /*0e10*/  IADD3 R2, P0, R2, UR16, RZ ;  /* 0x0000001002027c10 */ /* 0x000fe2000ff1e0ff */
[C---:B------:R-:W-:Y:S01]  /*0e20*/  IMAD R12, R10.reuse, c[0x0][0x1b0], RZ ;  /* 0x00006c000a0c7a24 */ /* 0x040fe200078e02ff */
[----:B------:R-:W-:Y:S01]  /*0e30*/  UIMAD UR6, UR26, UR7, UR6 ;  /* 0x000000071a0672a4 */ /* 0x000fe2000f8e0206 */
[----:B------:R-:W-:Y:S01]  /*0e40*/  IMAD R10, R10, c[0x0][0x1b8], RZ ;  /* 0x00006e000a0a7a24 */ /* 0x000fe200078e02ff */
[----:B------:R-:W-:Y:S01]  /*0e50*/  IADD3.X R3, R3, UR4, R11, P0, !PT ;  /* 0x0000000403037c10 */ /* 0x000fe200087fe40b */
[----:B------:R-:W-:Y:S01]  /*0e60*/  IMAD.WIDE.U32 R34, R0, c[0x0][0x1b0], R6 ;  /* 0x00006c0000227a25 */ /* 0x000fe200078e0006 */
[----:B------:R-:W-:Y:S02]  /*0e70*/  ISETP.GE.AND P0, PT, R4, UR5, PT ;  /* 0x0000000504007c0c */ /* 0x000fe4000bf06270 */
[----:B------:R-:W-:Y:S01]  /*0e80*/  IADD3 R11, R17, UR6, RZ ;  /* 0x00000006110b7c10 */ /* 0x000fe2000fffe0ff */
[C---:B------:R-:W-:Y:S01]  /*0e90*/  IMAD R10, R0.reuse, c[0x0][0x1bc], R10 ;  /* 0x00006f00000a7a24 */ /* 0x040fe200078e020a */
[----:B------:R2:W-:Y:S01]  /*0ea0*/  STL.64 [R1+0x28], R34 ;  /* 0x0000282201007387 */ /* 0x0005e20000100a00 */
[----:B------:R-:W-:Y:S01]  /*0eb0*/  IMAD.WIDE.U32 R30, R0, c[0x0][0x1b8], R2 ;  /* 0x00006e00001e7a25 */ /* 0x000fe200078e0002 */
[----:B------:R-:W-:-:S03]  /*0ec0*/  SEL R2, R28, 0xfffffff0, !P1 ;  /* 0xfffffff01c027807 */ /* 0x000fc60004800000 */
[----:B------:R-:W-:Y:S01]  /*0ed0*/  IMAD R12, R0, c[0x0][0x1b4], R12 ;  /* 0x00006d00000c7a24 */ /* 0x000fe200078e020c */
[----:B------:R2:W-:Y:S01]  /*0ee0*/  STL.64 [R1+0x40], R30 ;  /* 0x0000401e01007387 */ /* 0x0005e20000100a00 */
[----:B------:R-:W-:Y:S01]  /*0ef0*/  IMAD.IADD R33, R31, 0x1, R10 ;  /* 0x000000011f217824 */ /* 0x000fe200078e020a */
[----:B------:R-:W-:Y:S01]  /*0f00*/  LOP3.LUT R0, R15, 0xffffffe0, RZ, 0xc0, !PT ;  /* 0xffffffe00f007812 */ /* 0x000fe200078ec0ff */
[----:B------:R-:W-:Y:S01]  /*0f10*/  IMAD.IADD R37, R35, 0x1, R12 ;  /* 0x0000000123257824 */ /* 0x000fe200078e020c */
[----:B------:R2:W-:Y:S01]  /*0f20*/  STL [R1+0x30], R206 ;  /* 0x000030ce01007387 */ /* 0x0005e20000100800 */
[----:B------:R-:W-:Y:S02]  /*0f30*/  IMAD.U32 R13, R14, 0x20, R13 ;  /* 0x000000200e0d7824 */ /* 0x000fe400078e000d */
[----:B------:R-:W-:Y:S01]  /*0f40*/  IMAD.WIDE R8, R8, 0x80, R4 ;  /* 0x0000008008087825 */ /* 0x000fe200078e0204 */
[----:B------:R2:W-:Y:S03]  /*0f50*/  STL [R1+0x34], R251 ;  /* 0x000034fb01007387 */ /* 0x0005e60000100800 */
[----:B------:R-:W-:Y:S01]  /*0f60*/  IMAD.IADD R21, R27, 0x1, -R0 ;  /* 0x000000011b157824 */ /* 0x000fe200078e0a00 */
[----:B------:R2:W-:Y:S01]  /*0f70*/  STL [R1+0x3c], R33 ;  /* 0x00003c2101007387 */ /* 0x0005e20000100800 */
[----:B------:R-:W-:-:S03]  /*0f80*/  IMAD.SHL.U32 R230, R13, 0x2, RZ ;  /* 0x000000020de67824 */ /* 0x000fc600078e00ff */
[----:B------:R2:W-:Y:S01]  /*0f90*/  STL [R1+0x24], R37 ;  /* 0x0000242501007387 */ /* 0x0005e20000100800 */
[----:B------:R-:W-:Y:S05]  /*0fa0*/  @P0 BRA `(.L_x_639) ;  /* 0x0000020000000947 */ /* 0x000fea0003800000 */
[----:B------:R-:W-:Y:S01]  /*0fb0*/  ISETP.GE.AND P4, PT, R208, c[0x0][0x220], PT ;  /* 0x00008800d0007a0c */ /* 0x000fe20003f86270 */
[----:B------:R-:W-:Y:S01]  /*0fc0*/  IMAD R0, R9, c[0x0][0x190], RZ ;  /* 0x0000640009007a24 */ /* 0x000fe200078e02ff */
[----:B------:R-:W-:Y:S01]  /*0fd0*/  ISETP.GE.AND P3, PT, R206, c[0x0][0x220], PT ;  /* 0x00008800ce007a0c */ /* 0x000fe20003f66270 */
[----:B------:R-:W-:Y:S01]  /*0fe0*/  IMAD.MOV.U32 R10, RZ, RZ, R16 ;  /* 0x000000ffff0a7224 */ /* 0x000fe200078e0010 */
[----:B------:R-:W-:Y:S01]  /*0ff0*/  ISETP.GE.AND P2, PT, R251, c[0x0][0x220], PT ;  /* 0x00008800fb007a0c */ /* 0x000fe20003f46270 */
[C---:B------:R-:W-:Y:S02]  /*1000*/  IMAD R0, R8.reuse, c[0x0][0x194], R0 ;  /* 0x0000650008007a24 */ /* 0x040fe400078e0200 */
        /* <DEDUP_REMOVED lines=26> */
.L_x_639:
[----:B------:R-:W-:Y:S05]  /*11b0*/  BSYNC B0 ;  /* 0x0000000000007941 */ /* 0x000fea0003800000 */
.L_x_638:
        /* <DEDUP_REMOVED lines=37> */
.L_x_641:
[----:B------:R-:W-:Y:S05]  /*1410*/  BSYNC B0 ;  /* 0x0000000000007941 */ /* 0x000fea0003800000 */
.L_x_640:
        /* <DEDUP_REMOVED lines=37> */
.L_x_643:
[----:B------:R-:W-:Y:S05]  /*1670*/  BSYNC B0 ;  /* 0x0000000000007941 */ /* 0x000fea0003800000 */
.L_x_642:
        /* <DEDUP_REMOVED lines=40> */
.L_x_645:
[----:B------:R-:W-:Y:S05]  /*1900*/  BSYNC B0 ;  /* 0x0000000000007941 */ /* 0x000fea0003800000 */
.L_x_644:
        /* <DEDUP_REMOVED lines=42> */
.L_x_647:
[----:B------:R-:W-:Y:S05]  /*1bb0*/  BSYNC B0 ;  /* 0x0000000000007941 */ /* 0x000fea0003800000 */
.L_x_646:
        /* <DEDUP_REMOVED lines=34> */
.L_x_649:
[----:B------:R-:W-:Y:S05]  /*1de0*/  BSYNC B0 ;  /* 0x0000000000007941 */ /* 0x000fea0003800000 */
.L_x_648:
        /* <DEDUP_REMOVED lines=11> */
[----:B-1----:R-:W-:Y:S01]  /*1ea0*/  SHF.R.S32.HI R9, RZ, 0x4, R24 ;  /* 0x00000004ff097819 */ /* 0x002fe20000011418 */
[----:B------:R-:W-:Y:S01]  /*1eb0*/  @UP1 UIMAD UR7, UR24, UR7, UR27 ;  /* 0x00000007180712a4 */ /* 0x000fe2000f8e021b */
[----:B------:R-:W-:Y:S01]  /*1ec0*/  ISETP.GE.AND P1, PT, R4, UR13, PT ;  /* 0x0000000d04007c0c */ /* 0x000fe2000bf26270 */
[----:B------:R-:W-:Y:S01]  /*1ed0*/  ULDC UR6, c[0x0][0x318] ;  /* 0x0000c60000067ab9 */ /* 0x000fe20000000800 */
[----:B------:R-:W-:Y:S01]  /*1ee0*/  SHF.R.S32.HI R3, RZ, 0x1f, R19 ;  /* 0x0000001fff037819 */ /* 0x000fe20000011413 */
[----:B------:R-:W-:Y:S01]  /*1ef0*/  @UP1 ULEA UR26, UP0, UR28, UR6, 0x2 ;  /* 0x000000061c1a1291 */ /* 0x000fe2000f80103f */
[----:B------:R-:W-:Y:S01]  /*1f00*/  LOP3.LUT R0, R20, 0x7fffffe, RZ, 0xc0, !PT ;  /* 0x07fffffe14007812 */ /* 0x000fe200078ec0ff */
[----:B------:R-:W-:Y:S01]  /*1f10*/  @UP1 UIADD3 UR7, UR29, UR7, URZ ;  /* 0x000000071d071290 */ /* 0x000fe2000fffe03f */
[----:B------:R-:W-:Y:S01]  /*1f20*/  LEA R10, R18, UR25, 0x4 ;  /* 0x00000019120a7c11 */ /* 0x000fe2000f8e20ff */
[----:B------:R-:W-:Y:S01]  /*1f30*/  ULDC UR6, c[0x0][0x31c] ;  /* 0x0000c70000067ab9 */ /* 0x000fe20000000800 */
[----:B------:R-:W-:-:S04]  /*1f40*/  DEPBAR.LE SB0, 0x0 ;  /* 0x000080000000791a */ /* 0x000fc80000000000 */
[----:B------:R-:W-:Y:S01]  /*1f50*/  @UP1 ULEA.HI.X UR27, UR28, UR6, UR7, 0x2, UP0 ;  /* 0x000000061c1b1291 */ /* 0x000fe200080f1407 */
[----:B------:R-:W-:Y:S01]  /*1f60*/  IMAD.U32 R6, RZ, RZ, UR26 ;  /* 0x0000001aff067e24 */ /* 0x000fe2000f8e00ff */
[----:B------:R-:W-:Y:S02]  /*1f70*/  LEA.HI R4, R24, R9, RZ, 0x1 ;  /* 0x0000000918047211 */ /* 0x000fe400078f08ff */
[----:B------:R-:W-:Y:S01]  /*1f80*/  LEA.HI R5, R3, R19, RZ, 0x3 ;  /* 0x0000001303057211 */ /* 0x000fe200078f18ff */
[----:B------:R-:W-:Y:S01]  /*1f90*/  IMAD.IADD R8, R19, 0x1, -R0 ;  /* 0x0000000113087824 */ /* 0x000fe200078e0a00 */
[----:B------:R-:W1:Y:S01]  /*1fa0*/  @P0 MUFU.RCP R12, c[0x0][0x238] ;  /* 0x00008e00000c0b08 */ /* 0x000e620000001000 */
[----:B------:R-:W-:Y:S01]  /*1fb0*/  IMAD.U32 R7, RZ, RZ, UR27 ;  /* 0x0000001bff077e24 */ /* 0x000fe2000f8e00ff */
[----:B------:R-:W-:-:S04]  /*1fc0*/  ULDC.64 UR6, c[0x0][0x1a0] ;  /* 0x0000680000067ab9 */ /* 0x000fc80000000a00 */
[----:B------:R3:W1:Y:S01]  /*1fd0*/  @P0 LDG.E R11, [R6.64] ;  /* 0x00000014060b0981 */ /* 0x000662000c1e1900 */
[----:B------:R-:W-:Y:S01]  /*1fe0*/  LOP3.LUT R3, R4, 0xfffffffe, RZ, 0xc0, !PT ;  /* 0xfffffffe04037812 */ /* 0x000fe200078ec0ff */
[----:B------:R-:W-:Y:S01]  /*1ff0*/  IMAD.SHL.U32 R5, R5, 0x20, RZ ;  /* 0x0000002005057824 */ /* 0x000fe200078e00ff */
[----:B------:R-:W-:Y:S01]  /*2000*/  USHF.L.U32 UR24, UR6, 0x6, URZ ;  /* 0x0000000606187899 */ /* 0x000fe2000800063f */
[----:B------:R-:W-:Y:S01]  /*2010*/  BAR.SYNC.DEFER_BLOCKING 0x0 ;  /* 0x0000000000007b1d */ /* 0x000fe20000010000 */
[----:B------:R-:W-:Y:S01]  /*2020*/  IMAD.MOV.U32 R14, RZ, RZ, R32 ;  /* 0x000000ffff0e7224 */ /* 0x000fe200078e0020 */
[----:B------:R-:W-:Y:S01]  /*2030*/  USHF.L.U64.HI UR23, UR6, UR4, UR7 ;  /* 0x0000000406177299 */ /* 0x000fe20008010207 */
[----:B------:R-:W-:Y:S02]  /*2040*/  IMAD.IADD R9, R9, 0x1, -R3 ;  /* 0x0000000109097824 */ /* 0x000fe400078e0a03 */
[----:B------:R-:W-:Y:S01]  /*2050*/  IMAD.MOV.U32 R15, RZ, RZ, R33 ;  /* 0x000000ffff0f7224 */ /* 0x000fe200078e0021 */
[----:B------:R-:W-:Y:S01]  /*2060*/  UIMAD UR4, UR23, UR14, URZ ;  /* 0x0000000e170472a4 */ /* 0x000fe2000f8e023f */
[----:B------:R-:W-:Y:S01]  /*2070*/  IMAD.MOV.U32 R14, RZ, RZ, R30 ;  /* 0x000000ffff0e7224 */ /* 0x000fe200078e001e */
[----:B------:R-:W-:Y:S01]  /*2080*/  BSSY B0, `(.L_x_650) ;  /* 0x0000055000007945 */ /* 0x000fe20003800000 */
[----:B------:R-:W-:Y:S01]  /*2090*/  IMAD.U32 R250, RZ, RZ, UR24 ;  /* 0x00000018fffa7e24 */ /* 0x000fe2000f8e00ff */
[----:B------:R-:W-:-:S03]  /*20a0*/  UIMAD UR19, UR19, UR24, UR4 ;  /* 0x00000018131372a4 */ /* 0x000fc6000f8e0204 */
[----:B------:R-:W-:Y:S01]  /*20b0*/  UMOV UR4, URZ ;  /* 0x0000003f00047c82 */ /* 0x000fe20008000000 */
[----:B---3--:R-:W-:Y:S02]  /*20c0*/  SHF.R.S32.HI R6, RZ, 0x1f, R21 ;  /* 0x0000001fff067819 */ /* 0x008fe40000011415 */
[----:B------:R-:W-:Y:S01]  /*20d0*/  LOP3.LUT R7, R26, 0xfffffff8, RZ, 0xc0, !PT ;  /* 0xfffffff81a077812 */ /* 0x000fe200078ec0ff */
[----:B------:R-:W-:Y:S01]  /*20e0*/  @P1 STS [R230+0x9000], RZ ;  /* 0x009000ffe6001388 */ /* 0x000fe20000000800 */
[----:B------:R-:W-:Y:S02]  /*20f0*/  LEA.HI R0, R6, R21, RZ, 0x2 ;  /* 0x0000001506007211 */ /* 0x000fe400078f10ff */
[----:B------:R-:W-:Y:S01]  /*2100*/  SHF.R.S32.HI R6, RZ, 0x1f, R18 ;  /* 0x0000001fff067819 */ /* 0x000fe20000011412 */
[C---:B------:R-:W-:Y:S01]  /*2110*/  IMAD.IADD R4, R27.reuse, 0x1, -R7 ;  /* 0x000000011b047824 */ /* 0x040fe200078e0a07 */
[----:B------:R-:W-:Y:S01]  /*2120*/  SHF.R.S32.HI R3, RZ, 0x2, R0 ;  /* 0x00000002ff037819 */ /* 0x000fe20000011400 */
[----:B------:R-:W-:Y:S01]  /*2130*/  @P1 STS [R230+0x9004], RZ ;  /* 0x009004ffe6001388 */ /* 0x000fe20000000800 */
[----:B------:R-:W-:Y:S01]  /*2140*/  LEA.HI R0, R6, R18, RZ, 0x2 ;  /* 0x0000001206007211 */ /* 0x000fe200078f10ff */
[----:B------:R-:W-:Y:S01]  /*2150*/  IMAD.SHL.U32 R27, R27, 0x2, RZ ;  /* 0x000000021b1b7824 */ /* 0x000fe200078e00ff */
[----:B------:R-:W-:Y:S01]  /*2160*/  IADD3 R10, R10, 0x1, R3 ;  /* 0x000000010a0a7810 */ /* 0x000fe20007ffe003 */
[----:B------:R-:W-:Y:S01]  /*2170*/  @P1 STS.64 [R230+0x9008], RZ ;  /* 0x009008ffe6001388 */ /* 0x000fe20000000a00 */
[----:B------:R-:W-:-:S02]  /*2180*/  LOP3.LUT R3, R0, 0xfffffffc, RZ, 0xc0, !PT ;  /* 0xfffffffc00037812 */ /* 0x000fc400078ec0ff */
[----:B------:R-:W-:Y:S01]  /*2190*/  LEA.HI R7, R4, R4, RZ, 0x1 ;  /* 0x0000000404077211 */ /* 0x000fe200078f08ff */
[----:B------:R-:W-:Y:S01]  /*21a0*/  @P1 STS.128 [R230+0xa000], RZ ;  /* 0x00a000ffe6001388 */ /* 0x000fe20000000c00 */
[----:B------:R-:W-:Y:S01]  /*21b0*/  LOP3.LUT R0, R5, 0xffffff00, RZ, 0xc0, !PT ;  /* 0xffffff0005007812 */ /* 0x000fe200078ec0ff */
[----:B------:R-:W-:Y:S01]  /*21c0*/  IMAD.IADD R3, R18, 0x1, -R3 ;  /* 0x0000000112037824 */ /* 0x000fe200078e0a03 */
[----:B------:R-:W-:Y:S01]  /*21d0*/  LOP3.LUT R6, R7, 0x7fffffe, RZ, 0xc0, !PT ;  /* 0x07fffffe07067812 */ /* 0x000fe200078ec0ff */
[----:B------:R-:W-:Y:S01]  /*21e0*/  IMAD.U32 R5, RZ, RZ, UR11 ;  /* 0x0000000bff057e24 */ /* 0x000fe2000f8e00ff */
[----:B------:R-:W-:Y:S01]  /*21f0*/  @P1 STS.128 [R230+0xb000], RZ ;  /* 0x00b000ffe6001388 */ /* 0x000fe20000000c00 */
[----:B------:R-:W-:Y:S02]  /*2200*/  LOP3.LUT R252, R27, 0x6, RZ, 0xc0, !PT ;  /* 0x000000061bfc7812 */ /* 0x000fe400078ec0ff */
[----:B------:R-:W-:Y:S01]  /*2210*/  IMAD.IADD R6, R4, 0x1, -R6 ;  /* 0x0000000104067824 */ /* 0x000fe200078e0a06 */
[----:B------:R1:W-:Y:S01]  /*2220*/  STL [R1+0x48], R3 ;  /* 0x0000480301007387 */ /* 0x0003e20000100800 */
[----:B------:R-:W-:-:S03]  /*2230*/  IMAD R4, R18, 0x200, R0 ;  /* 0x0000020012047824 */ /* 0x000fc600078e0200 */
[----:B------:R3:W-:Y:S01]  /*2240*/  STL.64 [R1+0x38], R14 ;  /* 0x0000380e01007387 */ /* 0x0007e20000100a00 */
[----:B-1----:R-:W-:Y:S01]  /*2250*/  @P0 FMUL.FTZ R3, R11, R12 ;  /* 0x0000000c0b030220 */ /* 0x002fe20000410000 */
[----:B------:R-:W-:Y:S01]  /*2260*/  IADD3 R12, R5, -UR12, R10 ;  /* 0x8000000c050c7c10 */ /* 0x000fe2000fffe00a */
[C---:B------:R-:W-:Y:S01]  /*2270*/  IMAD R11, R8.reuse, 0x20, R0 ;  /* 0x00000020080b7824 */ /* 0x040fe200078e0200 */
[----:B------:R-:W-:Y:S01]  /*2280*/  SHF.R.S32.HI R0, RZ, 0x1, R7 ;  /* 0x00000001ff007819 */ /* 0x000fe20000011407 */
[----:B------:R1:W5:Y:S01]  /*2290*/  @P0 R2UR UR25, R3 ;  /* 0x00000000031903c2 */ /* 0x00036200000e0000 */
[----:B------:R-:W-:Y:S01]  /*22a0*/  IMAD R10, R8, 0x20, R4 ;  /* 0x00000020080a7824 */ /* 0x000fe200078e0204 */
[----:B------:R-:W-:Y:S01]  /*22b0*/  IADD3 R112, R12, c[0x0][0x2e8], RZ ;  /* 0x0000ba000c707a10 */ /* 0x000fe20007ffe0ff */
[----:B------:R-:W-:Y:S01]  /*22c0*/  IMAD.SHL.U32 R4, R9, 0x8, RZ ;  /* 0x0000000809047824 */ /* 0x000fe200078e00ff */
[C---:B------:R-:W-:Y:S01]  /*22d0*/  LOP3.LUT P0, RZ, R0.reuse, 0x2, RZ, 0xc0, !PT ;  /* 0x0000000200ff7812 */ /* 0x040fe2000780c0ff */
[----:B------:R-:W-:-:S02]  /*22e0*/  IMAD.SHL.U32 R0, R0, 0x40, RZ ;  /* 0x0000004000007824 */ /* 0x000fc400078e00ff */
[----:B------:R-:W-:Y:S02]  /*22f0*/  IMAD.SHL.U32 R7, R25, 0x8, RZ ;  /* 0x0000000819077824 */ /* 0x000fe400078e00ff */
[----:B------:R-:W-:Y:S01]  /*2300*/  IMAD R8, R9, 0x8, R6 ;  /* 0x0000000809087824 */ /* 0x000fe200078e0206 */
[----:B------:R-:W-:Y:S01]  /*2310*/  LOP3.LUT R0, R0, 0xc0, RZ, 0xc0, !PT ;  /* 0x000000c000007812 */ /* 0x000fe200078ec0ff */
[----:B-1----:R-:W-:Y:S01]  /*2320*/  IMAD.SHL.U32 R3, R23, 0x40, RZ ;  /* 0x0000004017037824 */ /* 0x002fe200078e00ff */
[----:B-----5:R-:W-:-:S04]  /*2330*/  @UP1 UMOV UR4, UR25 ;  /* 0x0000001900041c82 */ /* 0x020fc80008000000 */
[----:B------:R-:W-:-:S04]  /*2340*/  LOP3.LUT R3, R3, 0xc0, RZ, 0xc0, !PT ;  /* 0x000000c003037812 */ /* 0x000fc800078ec0ff */
[----:B------:R-:W-:Y:S02]  /*2350*/  LOP3.LUT R4, R3, 0x8, R4, 0xf8, !PT ;  /* 0x0000000803047812 */ /* 0x000fe400078ef804 */
[----:B------:R-:W-:Y:S02]  /*2360*/  SHF.R.U32.HI R5, RZ, 0x3, R3 ;  /* 0x00000003ff057819 */ /* 0x000fe40000011603 */
[----:B------:R-:W-:Y:S01]  /*2370*/  LOP3.LUT R3, R0, 0x8, R7, 0xf8, !PT ;  /* 0x0000000800037812 */ /* 0x000fe200078ef807 */
[----:B------:R-:W-:Y:S01]  /*2380*/  IMAD.WIDE.U32 R6, R250, UR14, R14 ;  /* 0x0000000efa067c25 */ /* 0x000fe2000f8e000e */
[----:B------:R-:W-:Y:S02]  /*2390*/  SHF.R.U32.HI R0, RZ, 0x3, R0 ;  /* 0x00000003ff007819 */ /* 0x000fe40000011600 */
[----:B------:R-:W-:Y:S02]  /*23a0*/  LOP3.LUT R5, R4, R5, RZ, 0x3c, !PT ;  /* 0x0000000504057212 */ /* 0x000fe400078e3cff */
[----:B------:R-:W-:-:S02]  /*23b0*/  LOP3.LUT R3, R3, R0, RZ, 0x3c, !PT ;  /* 0x0000000003037212 */ /* 0x000fc400078e3cff */
[----:B------:R-:W-:Y:S01]  /*23c0*/  SEL R4, R28, 0xfffffff0, !P0 ;  /* 0xfffffff01c047807 */ /* 0x000fe20004000000 */
[----:B------:R-:W-:Y:S02]  /*23d0*/  IMAD.IADD R0, R5, 0x1, R10 ;  /* 0x0000000105007824 */ /* 0x000fe400078e020a */
[----:B------:R-:W-:Y:S01]  /*23e0*/  IMAD.U32 R3, R8, 0x20, R3 ;  /* 0x0000002008037824 */ /* 0x000fe200078e0003 */
[----:B------:R-:W-:Y:S01]  /*23f0*/  IADD3 R8, R7, UR19, RZ ;  /* 0x0000001307087c10 */ /* 0x000fe2000fffe0ff */
[----:B------:R-:W-:Y:S01]  /*2400*/  IMAD.IADD R5, R5, 0x1, R11 ;  /* 0x0000000105057824 */ /* 0x000fe200078e020b */
[----:B------:R-:W-:Y:S05]  /*2410*/  @P1 BRA `(.L_x_651) ;  /* 0x000001b000001947 */ /* 0x000fea0003800000 */
[----:B---3--:R-:W-:Y:S02]  /*2420*/  ISETP.GE.AND P3, PT, R208, c[0x0][0x220], PT ;  /* 0x00008800d0007a0c */ /* 0x008fe40003f66270 */
        /* <DEDUP_REMOVED lines=26> */
.L_x_651:
[----:B---3--:R-:W-:Y:S05]  /*25d0*/  BSYNC B0 ;  /* 0x0000000000007941 */ /* 0x008fea0003800000 */
.L_x_650:
        /* <DEDUP_REMOVED lines=36> */
.L_x_653:
[----:B------:R-:W-:Y:S05]  /*2820*/  BSYNC B0 ;  /* 0x0000000000007941 */ /* 0x000fea0003800000 */
.L_x_652:
[----:B------:R-:W-:Y:S01]  /*2830*/  IMAD.SHL.U32 R228, R0, 0x2, RZ ;  /* 0x0000000200e47824 */ /* 0x000fe200078e00ff */
[----:B------:R-:W-:Y:S01]  /*2840*/  IADD3 R6, R112, 0x48, RZ ;  /* 0x0000004870067810 */ /* 0x000fe20007ffe0ff */
[----:B------:R-:W-:Y:S01]  /*2850*/  IMAD.SHL.U32 R225, R3, 0x2, RZ ;  /* 0x0000000203e17824 */ /* 0x000fe200078e00ff */
[----:B------:R-:W0:Y:S01]  /*2860*/  LDGDEPBAR ;  /* 0x00000000000079af */ /* 0x000e220000000000 */
[----:B------:R-:W-:Y:S01]  /*2870*/  IMAD R229, R2, 0x2, R228 ;  /* 0x0000000202e57824 */ /* 0x000fe200078e02e4 */
[----:B------:R-:W-:Y:S01]  /*2880*/  UISETP.GE.AND UP0, UPT, UR8, 0x2, UPT ;  /* 0x000000020800788c */ /* 0x000fe2000bf06270 */
[----:B------:R-:W-:Y:S01]  /*2890*/  IMAD R227, R4, 0x2, R225 ;  /* 0x0000000204e37824 */ /* 0x000fe200078e02e1 */
[----:B------:R-:W-:Y:S01]  /*28a0*/  LDSM.16.M88.4 R20, [R228] ;  /* 0x00000000e414783b */ /* 0x000fe20000000200 */
[----:B------:R-:W-:Y:S01]  /*28b0*/  IMAD.U32 R0, RZ, RZ, UR14 ;  /* 0x0000000eff007e24 */ /* 0x000fe2000f8e00ff */
[----:B------:R-:W-:Y:S02]  /*28c0*/  IADD3 R4, R112, 0x40, RZ ;  /* 0x0000004070047810 */ /* 0x000fe40007ffe0ff */
[----:B-1----:R-:W1:Y:S01]  /*28d0*/  LDSM.16.M88.4 R12, [R225+0x6000] ;  /* 0x00600000e10c783b */ /* 0x002e620000000200 */
[----:B------:R-:W-:-:S03]  /*28e0*/  IMAD R0, R0, 0x40, R252 ;  /* 0x0000004000007824 */ /* 0x000fc600078e02fc */
[----:B------:R-:W5:Y:S01]  /*28f0*/  LDSM.16.M88.4 R16, [R228+0x1000] ;  /* 0x00100000e410783b */ /* 0x000f620000000200 */
[----:B------:R-:W-:Y:S01]  /*2900*/  I2F R166, R0 ;  /* 0x0000000000a67306 */ /* 0x000fe20000201400 */
[C---:B------:R-:W-:Y:S02]  /*2910*/  IADD3 R113, R0.reuse, 0x10, RZ ;  /* 0x0000001000717810 */ /* 0x040fe40007ffe0ff */
[----:B--2---:R-:W2:Y:S01]  /*2920*/  LDSM.16.M88.4 R32, [R225+0x6400] ;  /* 0x00640000e120783b */ /* 0x004ea20000000200 */
[C---:B------:R-:W-:Y:S02]  /*2930*/  IADD3 R141, R0.reuse, 0x20, RZ ;  /* 0x00000020008d7810 */ /* 0x040fe40007ffe0ff */
[C---:B------:R-:W-:Y:S01]  /*2940*/  IADD3 R142, R0.reuse, 0x21, RZ ;  /* 0x00000021008e7810 */ /* 0x040fe20007ffe0ff */
[----:B------:R-:W3:Y:S01]  /*2950*/  LDSM.16.M88.4 R28, [R225+0x6800] ;  /* 0x00680000e11c783b */ /* 0x000ee20000000200 */
[C---:B------:R-:W-:Y:S01]  /*2960*/  IADD3 R150, R0.reuse, 0x28, RZ ;  /* 0x0000002800967810 */ /* 0x040fe20007ffe0ff */
[----:B------:R-:W-:Y:S01]  /*2970*/  I2F R140, R113 ;  /* 0x00000071008c7306 */ /* 0x000fe20000201400 */
[C---:B------:R-:W-:Y:S01]  /*2980*/  IADD3 R157, R0.reuse, 0x29, RZ ;  /* 0x00000029009d7810 */ /* 0x040fe20007ffe0ff */
[----:B------:R-:W4:Y:S04]  /*2990*/  LDSM.16.M88.4 R24, [R225+0x6c00] ;  /* 0x006c0000e118783b */ /* 0x000f280000000200 */
[----:B------:R-:W-:Y:S02]  /*29a0*/  LDSM.16.M88.4 R8, [R229+0x1000] ;  /* 0x00100000e508783b */ /* 0x000fe40000000200 */
[----:B------:R-:W-:Y:S02]  /*29b0*/  I2F R158, R141 ;  /* 0x0000008d009e7306 */ /* 0x000fe40000201400 */
[----:B------:R-:W2:Y:S04]  /*29c0*/  LDSM.16.M88.4 R44, [R227+0x6400] ;  /* 0x00640000e32c783b */ /* 0x000ea80000000200 */
[----:B------:R-:W2:Y:S02]  /*29d0*/  LDSM.16.M88.4 R56, [R227+0x6800] ;  /* 0x00680000e338783b */ /* 0x000ea40000000200 */
[----:B------:R-:W-:Y:S02]  /*29e0*/  I2F R159, R142 ;  /* 0x0000008e009f7306 */ /* 0x000fe40000201400 */
[----:B------:R-:W2:Y:S04]  /*29f0*/  LDSM.16.M88.4 R48, [R227+0x6000] ;  /* 0x00600000e330783b */ /* 0x000ea80000000200 */
[----:B------:R-:W3:Y:S02]  /*2a00*/  LDSM.16.M88.4 R52, [R227+0x6c00] ;  /* 0x006c0000e334783b */ /* 0x000ee40000000200 */
[----:B------:R-:W-:Y:S01]  /*2a10*/  I2F R160, R150 ;  /* 0x0000009600a07306 */ /* 0x000fe20000201400 */
[-C--:B-1----:R-:W-:Y:S07]  /*2a20*/  HMMA.16816.F32.BF16 R100, R20, R12.reuse, RZ ;  /* 0x0000000c1464723c */ /* 0x082fee00000418ff */
[----:B------:R-:W-:Y:S01]  /*2a30*/  I2F R161, R157 ;  /* 0x0000009d00a17306 */ /* 0x000fe20000201400 */
[C---:B-----5:R-:W-:Y:S08]  /*2a40*/  HMMA.16816.F32.BF16 R60, R16.reuse, R12, RZ ;  /* 0x0000000c103c723c */ /* 0x060ff000000418ff */
[-C--:B------:R-:W-:Y:S08]  /*2a50*/  HMMA.16816.F32.BF16 R96, R16, R14.reuse, RZ ;  /* 0x0000000e1060723c */ /* 0x080ff000000418ff */
[----:B------:R-:W-:Y:S01]  /*2a60*/  HMMA.16816.F32.BF16 R104, R20, R14, RZ ;  /* 0x0000000e1468723c */ /* 0x000fe200000418ff */
[----:B------:R-:W1:Y:S07]  /*2a70*/  LDSM.16.M88.4 R12, [R229] ;  /* 0x00000000e50c783b */ /* 0x000e6e0000000200 */
[C---:B--2---:R-:W-:Y:S08]  /*2a80*/  HMMA.16816.F32.BF16 R40, R16.reuse, R32, RZ ;  /* 0x000000201028723c */ /* 0x044ff000000418ff */
[C---:B---3--:R-:W-:Y:S08]  /*2a90*/  HMMA.16816.F32.BF16 R36, R16.reuse, R28, RZ ;  /* 0x0000001c1024723c */ /* 0x048ff000000418ff */
[C---:B----4-:R-:W-:Y:S08]  /*2aa0*/  HMMA.16816.F32.BF16 R72, R16.reuse, R24, RZ ;  /* 0x000000181048723c */ /* 0x050ff000000418ff */
[C---:B------:R-:W-:Y:S08]  /*2ab0*/  HMMA.16816.F32.BF16 R92, R16.reuse, R34, RZ ;  /* 0x00000022105c723c */ /* 0x040ff000000418ff */
[C---:B------:R-:W-:Y:S08]  /*2ac0*/  HMMA.16816.F32.BF16 R84, R16.reuse, R30, RZ ;  /* 0x0000001e1054723c */ /* 0x040ff000000418ff */
[----:B------:R-:W-:Y:S08]  /*2ad0*/  HMMA.16816.F32.BF16 R68, R16, R26, RZ ;  /* 0x0000001a1044723c */ /* 0x000ff000000418ff */
[C---:B------:R-:W-:Y:S08]  /*2ae0*/  HMMA.16816.F32.BF16 R64, R20.reuse, R28, RZ ;  /* 0x0000001c1440723c */ /* 0x040ff000000418ff */
[C---:B------:R-:W-:Y:S08]  /*2af0*/  HMMA.16816.F32.BF16 R76, R20.reuse, R32, RZ ;  /* 0x00000020144c723c */ /* 0x040ff000000418ff */
[C---:B------:R-:W-:Y:S01]  /*2b00*/  HMMA.16816.F32.BF16 R88, R20.reuse, R34, RZ ;  /* 0x000000221458723c */ /* 0x040fe200000418ff */
[----:B------:R-:W-:Y:S07]  /*2b10*/  LDSM.16.M88.4 R32, [R228+0x3000] ;  /* 0x00300000e420783b */ /* 0x000fee0000000200 */
[----:B------:R-:W-:Y:S08]  /*2b20*/  HMMA.16816.F32.BF16 R28, R20, R30, RZ ;  /* 0x0000001e141c723c */ /* 0x000ff000000418ff */
[C---:B------:R-:W-:Y:S01]  /*2b30*/  HMMA.16816.F32.BF16 R108, R8.reuse, R44, R40 ;  /* 0x0000002c086c723c */ /* 0x040fe20000041828 */
[----:B------:R-:W-:Y:S07]  /*2b40*/  LDSM.16.M88.4 R40, [R225+0x7000] ;  /* 0x00700000e128783b */ /* 0x000fee0000000200 */
[----:B------:R-:W-:Y:S01]  /*2b50*/  HMMA.16816.F32.BF16 R124, R8, R56, R36 ;  /* 0x00000038087c723c */ /* 0x000fe20000041824 */
[----:B------:R-:W2:Y:S07]  /*2b60*/  LDSM.16.M88.4 R36, [R228+0x2000] ;  /* 0x00200000e424783b */ /* 0x000eae0000000200 */
[C---:B------:R-:W-:Y:S08]  /*2b70*/  HMMA.16816.F32.BF16 R16, R20.reuse, R24, RZ ;  /* 0x000000181410723c */ /* 0x040ff000000418ff */
[----:B------:R-:W-:Y:S01]  /*2b80*/  HMMA.16816.F32.BF16 R80, R20, R26, RZ ;  /* 0x0000001a1450723c */ /* 0x000fe200000418ff */
[----:B------:R-:W-:Y:S07]  /*2b90*/  LDSM.16.M88.4 R24, [R229+0x3000] ;  /* 0x00300000e518783b */ /* 0x000fee0000000200 */
[C---:B------:R-:W-:Y:S08]  /*2ba0*/  HMMA.16816.F32.BF16 R20, R8.reuse, R48, R60 ;  /* 0x000000300814723c */ /* 0x040ff0000004183c */
[C---:B------:R-:W-:Y:S08]  /*2bb0*/  HMMA.16816.F32.BF16 R128, R8.reuse, R52, R72 ;  /* 0x000000340880723c */ /* 0x040ff00000041848 */
[C---:B------:R-:W-:Y:S08]  /*2bc0*/  HMMA.16816.F32.BF16 R96, R8.reuse, R50, R96 ;  /* 0x000000320860723c */ /* 0x040ff00000041860 */
[C---:B------:R-:W-:Y:S08]  /*2bd0*/  HMMA.16816.F32.BF16 R92, R8.reuse, R46, R92 ;  /* 0x0000002e085c723c */ /* 0x040ff0000004185c */
[C---:B------:R-:W-:Y:S01]  /*2be0*/  HMMA.16816.F32.BF16 R120, R8.reuse, R58, R84 ;  /* 0x0000003a0878723c */ /* 0x040fe20000041854 */
[----:B------:R-:W-:Y:S07]  /*2bf0*/  LDSM.16.M88.4 R84, [R225+0x7c00] ;  /* 0x007c0000e154783b */ /* 0x000fee0000000200 */
[----:B------:R-:W-:Y:S08]  /*2c00*/  HMMA.16816.F32.BF16 R116, R8, R54, R68 ;  /* 0x000000360874723c */ /* 0x000ff00000041844 */
[C---:B-1----:R-:W-:Y:S08]  /*2c10*/  HMMA.16816.F32.BF16 R8, R12.reuse, R48, R100 ;  /* 0x000000300c08723c */ /* 0x042ff00000041864 */
[C---:B------:R-:W-:Y:S01]  /*2c20*/  HMMA.16816.F32.BF16 R72, R12.reuse, R44, R76 ;  /* 0x0000002c0c48723c */ /* 0x040fe2000004184c */
[----:B------:R-:W-:Y:S07]  /*2c30*/  LDSM.16.M88.4 R76, [R225+0x7800] ;  /* 0x00780000e14c783b */ /* 0x000fee0000000200 */
[C---:B------:R-:W-:Y:S01]  /*2c40*/  HMMA.16816.F32.BF16 R100, R12.reuse, R46, R88 ;  /* 0x0000002e0c64723c */ /* 0x040fe20000041858 */
[----:B------:R-:W-:Y:S07]  /*2c50*/  LDSM.16.M88.4 R44, [R227+0x7000] ;  /* 0x00700000e32c783b */ /* 0x000fee0000000200 */
[----:B------:R-:W-:Y:S01]  /*2c60*/  HMMA.16816.F32.BF16 R132, R12, R58, R28 ;  /* 0x0000003a0c84723c */ /* 0x000fe2000004181c */
[----:B------:R-:W1:Y:S07]  /*2c70*/  LDSM.16.M88.4 R28, [R229+0x2000] ;  /* 0x00200000e51c783b */ /* 0x000e6e0000000200 */
[----:B--2---:R-:W-:Y:S08]  /*2c80*/  HMMA.16816.F32.BF16 R8, R36, R40, R8 ;  /* 0x000000282408723c */ /* 0x004ff00000041808 */
[C---:B------:R-:W-:Y:S08]  /*2c90*/  HMMA.16816.F32.BF16 R136, R12.reuse, R56, R64 ;  /* 0x000000380c88723c */ /* 0x040ff00000041840 */
[C---:B------:R-:W-:Y:S01]  /*2ca0*/  HMMA.16816.F32.BF16 R152, R12.reuse, R52, R16 ;  /* 0x000000340c98723c */ /* 0x040fe20000041810 */
[----:B------:R-:W-:Y:S07]  /*2cb0*/  LDSM.16.M88.4 R16, [R228+0x5000] ;  /* 0x00500000e410783b */ /* 0x000fee0000000200 */
[C---:B------:R-:W-:Y:S01]  /*2cc0*/  HMMA.16816.F32.BF16 R60, R12.reuse, R50, R104 ;  /* 0x000000320c3c723c */ /* 0x040fe20000041868 */
[----:B------:R-:W-:Y:S06]  /*2cd0*/  LDSM.16.M88.4 R48, [R225+0x8000] ;  /* 0x00800000e130783b */ /* 0x000fec0000000200 */
[C---:B------:R-:W-:Y:S01]  /*2ce0*/  IADD3 R104, R0.reuse, 0x1, RZ ;  /* 0x0000000100687810 */ /* 0x040fe20007ffe0ff */
[----:B------:R-:W-:Y:S01]  /*2cf0*/  HMMA.16816.F32.BF16 R144, R12, R54, R80 ;  /* 0x000000360c90723c */ /* 0x000fe20000041850 */
[----:B------:R-:W-:Y:S01]  /*2d00*/  LDSM.16.M88.4 R52, [R225+0x7400] ;  /* 0x00740000e134783b */ /* 0x000fe20000000200 */
[C---:B------:R-:W-:Y:S01]  /*2d10*/  IADD3 R105, R0.reuse, 0x8, RZ ;  /* 0x0000000800697810 */ /* 0x040fe20007ffe0ff */
[----:B------:R-:W-:Y:S01]  /*2d20*/  I2F R106, R104 ;  /* 0x00000068006a7306 */ /* 0x000fe20000201400 */
[----:B------:R-:W-:-:S04]  /*2d30*/  IADD3 R107, R0, 0x9, RZ ;  /* 0x00000009006b7810 */ /* 0x000fc80007ffe0ff */
[----:B------:R-:W-:Y:S01]  /*2d40*/  HMMA.16816.F32.BF16 R12, R32, R40, R20 ;  /* 0x00000028200c723c */ /* 0x000fe20000041814 */
[----:B------:R-:W2:Y:S02]  /*2d50*/  LDSM.16.M88.4 R20, [R228+0x4000] ;  /* 0x00400000e414783b */ /* 0x000ea40000000200 */
[----:B------:R-:W-:Y:S05]  /*2d60*/  I2F R114, R105 ;  /* 0x0000006900727306 */ /* 0x000fea0000201400 */
[----:B-1----:R-:W-:Y:S01]  /*2d70*/  HMMA.16816.F32.BF16 R56, R28, R44, R8 ;  /* 0x0000002c1c38723c */ /* 0x002fe20000041808 */
[----:B------:R-:W-:Y:S02]  /*2d80*/  LDSM.16.M88.4 R8, [R229+0x5000] ;  /* 0x00500000e508783b */ /* 0x000fe40000000200 */
[----:B------:R-:W-:Y:S05]  /*2d90*/  I2F R115, R107 ;  /* 0x0000006b00737306 */ /* 0x000fea0000201400 */
[-C--:B------:R-:W-:Y:S08]  /*2da0*/  HMMA.16816.F32.BF16 R64, R36, R42.reuse, R60 ;  /* 0x0000002a2440723c */ /* 0x080ff0000004183c */
[----:B------:R-:W-:Y:S01]  /*2db0*/  HMMA.16816.F32.BF16 R68, R32, R42, R96 ;  /* 0x0000002a2044723c */ /* 0x000fe20000041860 */
[----:B------:R-:W-:Y:S07]  /*2dc0*/  LDSM.16.M88.4 R40, [R227+0x8000] ;  /* 0x00800000e328783b */ /* 0x000fee0000000200 */
[----:B------:R-:W-:Y:S01]  /*2dd0*/  HMMA.16816.F32.BF16 R60, R24, R44, R12 ;  /* 0x0000002c183c723c */ /* 0x000fe2000004180c */
[----:B------:R-:W1:Y:S07]  /*2de0*/  LDSM.16.M88.4 R12, [R229+0x4000] ;  /* 0x00400000e50c783b */ /* 0x000e6e0000000200 */
[----:B------:R-:W-:Y:S08]  /*2df0*/  HMMA.16816.F32.BF16 R64, R28, R46, R64 ;  /* 0x0000002e1c40723c */ /* 0x000ff00000041840 */
[----:B--2---:R-:W-:Y:S08]  /*2e00*/  HMMA.16816.F32.BF16 R56, R20, R48, R56 ;  /* 0x000000301438723c */ /* 0x004ff00000041838 */
[----:B------:R-:W-:Y:S01]  /*2e10*/  HMMA.16816.F32.BF16 R68, R24, R46, R68 ;  /* 0x0000002e1844723c */ /* 0x000fe20000041844 */
[----:B------:R-:W2:Y:S07]  /*2e20*/  LDSM.16.M88.4 R44, [R227+0x7400] ;  /* 0x00740000e32c783b */ /* 0x000eae0000000200 */
[----:B------:R-:W-:Y:S08]  /*2e30*/  HMMA.16816.F32.BF16 R60, R16, R48, R60 ;  /* 0x00000030103c723c */ /* 0x000ff0000004183c */
[----:B------:R-:W-:Y:S08]  /*2e40*/  HMMA.16816.F32.BF16 R72, R36, R52, R72 ;  /* 0x000000342448723c */ /* 0x000ff00000041848 */
[----:B-1----:R-:W-:Y:S08]  /*2e50*/  HMMA.16816.F32.BF16 R56, R12, R40, R56 ;  /* 0x000000280c38723c */ /* 0x002ff00000041838 */
[C---:B------:R-:W-:Y:S07]  /*2e60*/  HMMA.16816.F32.BF16 R88, R32.reuse, R52, R108 ;  /* 0x000000342058723c */ /* 0x040fee000004186c */
[C---:B------:R-:W-:Y:S01]  /*2e70*/  IADD3 R108, R0.reuse, 0x11, RZ ;  /* 0x00000011006c7810 */ /* 0x040fe20007ffe0ff */
[----:B------:R-:W-:Y:S01]  /*2e80*/  HMMA.16816.F32.BF16 R96, R32, R76, R124 ;  /* 0x0000004c2060723c */ /* 0x000fe2000004187c */
[----:B------:R-:W-:-:S02]  /*2e90*/  IADD3 R109, R0, 0x18, RZ ;  /* 0x00000018006d7810 */ /* 0x000fc40007ffe0ff */
[C---:B------:R-:W-:Y:S01]  /*2ea0*/  IADD3 R110, R0.reuse, 0x19, RZ ;  /* 0x00000019006e7810 */ /* 0x040fe20007ffe0ff */
[----:B------:R-:W-:Y:S03]  /*2eb0*/  I2F R111, R108 ;  /* 0x0000006c006f7306 */ /* 0x000fe60000201400 */
[----:B------:R-:W-:Y:S01]  /*2ec0*/  IADD3 R124, R0, 0x30, RZ ;  /* 0x00000030007c7810 */ /* 0x000fe20007ffe0ff */
[----:B------:R-:W-:Y:S01]  /*2ed0*/  HMMA.16816.F32.BF16 R128, R32, R84, R128 ;  /* 0x000000542080723c */ /* 0x000fe20000041880 */
[----:B------:R-:W-:Y:S01]  /*2ee0*/  FMUL.FTZ R3, R56, c[0x0][0x2ec] ;  /* 0x0000bb0038037a20 */ /* 0x000fe20000410000 */
[C---:B------:R-:W-:Y:S02]  /*2ef0*/  IADD3 R125, R0.reuse, 0x31, RZ ;  /* 0x00000031007d7810 */ /* 0x040fe40007ffe0ff */
[C---:B------:R-:W-:Y:S01]  /*2f00*/  IADD3 R126, R0.reuse, 0x38, RZ ;  /* 0x00000038007e7810 */ /* 0x040fe20007ffe0ff */
[----:B------:R1:W-:Y:S01]  /*2f10*/  MUFU.TANH R184, R3 ;  /* 0x0000000300b87308 */ /* 0x0003e20000002400 */
[----:B------:R-:W-:-:S02]  /*2f20*/  IADD3 R127, R0, 0x39, RZ ;  /* 0x00000039007f7810 */ /* 0x000fc40007ffe0ff */
[C---:B------:R-:W-:Y:S05]  /*2f30*/  HMMA.16816.F32.BF16 R92, R32.reuse, R54, R92 ;  /* 0x00000036205c723c */ /* 0x040fea000004185c */
[----:B------:R-:W-:Y:S03]  /*2f40*/  I2F R143, R109 ;  /* 0x0000006d008f7306 */ /* 0x000fe60000201400 */
[----:B------:R-:W-:Y:S01]  /*2f50*/  HMMA.16816.F32.BF16 R120, R32, R78, R120 ;  /* 0x0000004e2078723c */ /* 0x000fe20000041878 */
[----:B-1----:R-:W-:-:S04]  /*2f60*/  FMUL.FTZ R3, R57, c[0x0][0x2ec] ;  /* 0x0000bb0039037a20 */ /* 0x002fc80000410000 */
[----:B------:R-:W-:Y:S03]  /*2f70*/  I2F R151, R110 ;  /* 0x0000006e00977306 */ /* 0x000fe60000201400 */
[----:B------:R-:W-:Y:S01]  /*2f80*/  HMMA.16816.F32.BF16 R116, R32, R86, R116 ;  /* 0x000000562074723c */ /* 0x000fe20000041874 */
[----:B------:R-:W1:Y:S04]  /*2f90*/  LDSM.16.M88.4 R32, [R225+0x8400] ;  /* 0x00840000e120783b */ /* 0x000e680000000200 */
[----:B------:R3:W-:Y:S03]  /*2fa0*/  MUFU.TANH R172, R3 ;  /* 0x0000000300ac7308 */ /* 0x0007e60000002400 */
[----:B------:R-:W-:Y:S05]  /*2fb0*/  HMMA.16816.F32.BF16 R64, R20, R50, R64 ;  /* 0x000000321440723c */ /* 0x000fea0000041840 */
[----:B------:R-:W-:Y:S03]  /*2fc0*/  I2F R162, R124 ;  /* 0x0000007c00a27306 */ /* 0x000fe60000201400 */
[----:B------:R-:W-:Y:S01]  /*2fd0*/  HMMA.16816.F32.BF16 R80, R8, R40, R60 ;  /* 0x000000280850723c */ /* 0x000fe2000004183c */
[----:B---3--:R-:W-:-:S04]  /*2fe0*/  FMUL.FTZ R3, R58, c[0x0][0x2ec] ;  /* 0x0000bb003a037a20 */ /* 0x008fc80000410000 */
[----:B------:R-:W-:Y:S03]  /*2ff0*/  I2F R163, R125 ;  /* 0x0000007d00a37306 */ /* 0x000fe60000201400 */
[----:B--2---:R-:W-:Y:S05]  /*3000*/  HMMA.16816.F32.BF16 R60, R28, R44, R72 ;  /* 0x0000002c1c3c723c */ /* 0x004fea0000041848 */
[----:B------:R2:W-:Y:S03]  /*3010*/  MUFU.TANH R175, R3 ;  /* 0x0000000300af7308 */ /* 0x0005e60000002400 */
[----:B------:R-:W-:Y:S05]  /*3020*/  HMMA.16816.F32.BF16 R68, R16, R50, R68 ;  /* 0x000000321044723c */ /* 0x000fea0000041844 */
[----:B------:R-:W-:Y:S03]  /*3030*/  I2F R164, R126 ;  /* 0x0000007e00a47306 */ /* 0x000fe60000201400 */
[----:B------:R-:W-:Y:S01]  /*3040*/  HMMA.16816.F32.BF16 R64, R12, R42, R64 ;  /* 0x0000002a0c40723c */ /* 0x000fe20000041840 */
[----:B--2---:R-:W-:-:S07]  /*3050*/  FMUL.FTZ R3, R59, c[0x0][0x2ec] ;  /* 0x0000bb003b037a20 */ /* 0x004fce0000410000 */
[----:B------:R-:W-:Y:S01]  /*3060*/  HMMA.16816.F32.BF16 R48, R24, R44, R88 ;  /* 0x0000002c1830723c */ /* 0x000fe20000041858 */
[----:B------:R-:W-:Y:S07]  /*3070*/  I2F R165, R127 ;  /* 0x0000007f00a57306 */ /* 0x000fee0000201400 */
[----:B------:R-:W-:Y:S01]  /*3080*/  HMMA.16816.F32.BF16 R56, R36, R54, R100 ;  /* 0x000000362438723c */ /* 0x000fe20000041864 */
[----:B------:R-:W2:Y:S01]  /*3090*/  LDSM.16.M88.4 R52, [R227+0x8400] ;  /* 0x00840000e334783b */ /* 0x000ea20000000200 */
[----:B------:R3:W-:Y:S06]  /*30a0*/  MUFU.TANH R171, R3 ;  /* 0x0000000300ab7308 */ /* 0x0007ec0000002400 */
[----:B-1----:R-:W-:Y:S08]  /*30b0*/  HMMA.16816.F32.BF16 R60, R20, R32, R60 ;  /* 0x00000020143c723c */ /* 0x002ff0000004183c */
[----:B------:R-:W-:Y:S01]  /*30c0*/  HMMA.16816.F32.BF16 R72, R8, R42, R68 ;  /* 0x0000002a0848723c */ /* 0x000fe20000041844 */
[----:B---3--:R-:W-:-:S04]  /*30d0*/  FMUL.FTZ R3, R80, c[0x0][0x2ec] ;  /* 0x0000bb0050037a20 */ /* 0x008fc80000410000 */
[----:B------:R1:W-:Y:S03]  /*30e0*/  MUFU.TANH R174, R3 ;  /* 0x0000000300ae7308 */ /* 0x0003e60000002400 */
[----:B------:R-:W-:Y:S01]  /*30f0*/  HMMA.16816.F32.BF16 R40, R16, R32, R48 ;  /* 0x000000201028723c */ /* 0x000fe20000041830 */
[----:B------:R-:W3:Y:S07]  /*3100*/  LDSM.16.M88.4 R48, [R227+0x7800] ;  /* 0x00780000e330783b */ /* 0x000eee0000000200 */
[----:B------:R-:W-:Y:S01]  /*3110*/  HMMA.16816.F32.BF16 R56, R28, R46, R56 ;  /* 0x0000002e1c38723c */ /* 0x000fe20000041838 */
[----:B-1----:R-:W-:-:S07]  /*3120*/  FMUL.FTZ R3, R81, c[0x0][0x2ec] ;  /* 0x0000bb0051037a20 */ /* 0x002fce0000410000 */
[----:B------:R-:W-:Y:S01]  /*3130*/  HMMA.16816.F32.BF16 R88, R36, R78, R132 ;  /* 0x0000004e2458723c */ /* 0x000fe20000041884 */
[----:B------:R1:W4:Y:S07]  /*3140*/  MUFU.TANH R170, R3 ;  /* 0x0000000300aa7308 */ /* 0x00032e0000002400 */
[----:B--2---:R-:W-:Y:S01]  /*3150*/  HMMA.16816.F32.BF16 R68, R8, R52, R40 ;  /* 0x000000340844723c */ /* 0x004fe20000041828 */
[----:B------:R-:W-:Y:S01]  /*3160*/  LDSM.16.M88.4 R40, [R225+0x8800] ;  /* 0x00880000e128783b */ /* 0x000fe20000000200 */
[----:B-1----:R-:W-:-:S04]  /*3170*/  FMUL.FTZ R3, R82, c[0x0][0x2ec] ;  /* 0x0000bb0052037a20 */ /* 0x002fc80000410000 */
[----:B------:R1:W-:Y:S02]  /*3180*/  MUFU.TANH R173, R3 ;  /* 0x0000000300ad7308 */ /* 0x0003e40000002400 */
[----:B-1----:R-:W-:Y:S02]  /*3190*/  FMUL.FTZ R3, R83, c[0x0][0x2ec] ;  /* 0x0000bb0053037a20 */ /* 0x002fe40000410000 */
[C---:B------:R-:W-:Y:S04]  /*31a0*/  HMMA.16816.F32.BF16 R80, R36.reuse, R76, R136 ;  /* 0x0000004c2450723c */ /* 0x040fe80000041888 */
[----:B------:R1:W-:Y:S04]  /*31b0*/  MUFU.TANH R167, R3 ;  /* 0x0000000300a77308 */ /* 0x0003e80000002400 */
[C---:B------:R-:W-:Y:S08]  /*31c0*/  HMMA.16816.F32.BF16 R76, R36.reuse, R84, R152 ;  /* 0x00000054244c723c */ /* 0x040ff00000041898 */
[----:B------:R-:W-:Y:S01]  /*31d0*/  HMMA.16816.F32.BF16 R84, R36, R86, R144 ;  /* 0x000000562454723c */ /* 0x000fe20000041890 */
[----:B------:R-:W2:Y:S01]  /*31e0*/  LDSM.16.M88.4 R36, [R227+0x7c00] ;  /* 0x007c0000e324783b */ /* 0x000ea20000000200 */
        /* <DEDUP_REMOVED lines=9> */
[----:B------:R-:W-:Y:S08]  /*3280*/  HMMA.16816.F32.BF16 R60, R24, R46, R92 ;  /* 0x0000002e183c723c */ /* 0x000ff0000004185c */
[----:B------:R-:W-:Y:S01]  /*3290*/  HMMA.16816.F32.BF16 R44, R20, R34, R56 ;  /* 0x00000022142c723c */ /* 0x000fe20000041838 */
[----:B-1----:R-:W-:-:S04]  /*32a0*/  FMUL.FTZ R3, R72, c[0x0][0x2ec] ;  /* 0x0000bb0048037a20 */ /* 0x002fc80000410000 */
[----:B------:R1:W5:Y:S11]  /*32b0*/  MUFU.TANH R138, R3 ;  /* 0x00000003008a7308 */ /* 0x0003760000002400 */
[----:B------:R-:W-:Y:S01]  /*32c0*/  HMMA.16816.F32.BF16 R56, R16, R34, R60 ;  /* 0x000000221038723c */ /* 0x000fe2000004183c */
[----:B------:R-:W4:Y:S01]  /*32d0*/  LDSM.16.M88.4 R32, [R227+0x8800] ;  /* 0x00880000e320783b */ /* 0x000f220000000200 */
[----:B-1----:R-:W-:-:S06]  /*32e0*/  FMUL.FTZ R3, R73, c[0x0][0x2ec] ;  /* 0x0000bb0049037a20 */ /* 0x002fcc0000410000 */
[----:B---3--:R-:W-:Y:S01]  /*32f0*/  HMMA.16816.F32.BF16 R60, R28, R48, R80 ;  /* 0x000000301c3c723c */ /* 0x008fe20000041850 */
[----:B------:R1:W3:Y:S07]  /*3300*/  MUFU.TANH R149, R3 ;  /* 0x0000000300957308 */ /* 0x0002ee0000002400 */
[----:B--2---:R-:W-:Y:S08]  /*3310*/  HMMA.16816.F32.BF16 R80, R24, R38, R116 ;  /* 0x000000261850723c */ /* 0x004ff00000041874 */
[----:B------:R-:W-:Y:S01]  /*3320*/  HMMA.16816.F32.BF16 R56, R8, R54, R56 ;  /* 0x000000360838723c */ /* 0x000fe20000041838 */
[----:B-1----:R-:W-:-:S04]  /*3330*/  FMUL.FTZ R3, R74, c[0x0][0x2ec] ;  /* 0x0000bb004a037a20 */ /* 0x002fc80000410000 */
[----:B------:R1:W2:Y:S02]  /*3340*/  MUFU.TANH R134, R3 ;  /* 0x0000000300867308 */ /* 0x0002a40000002400 */
        /* <DEDUP_REMOVED lines=9> */
[----:B-1----:R-:W-:-:S04]  /*33e0*/  FMUL.FTZ R3, R65, c[0x0][0x2ec] ;  /* 0x0000bb0041037a20 */ /* 0x002fc80000410000 */
[----:B------:R1:W-:Y:S02]  /*33f0*/  MUFU.TANH R139, R3 ;  /* 0x00000003008b7308 */ /* 0x0003e40000002400 */
[----:B-1----:R-:W-:-:S06]  /*3400*/  FMUL.FTZ R3, R66, c[0x0][0x2ec] ;  /* 0x0000bb0042037a20 */ /* 0x002fcc0000410000 */
[----:B------:R1:W-:Y:S02]  /*3410*/  MUFU.TANH R133, R3 ;  /* 0x0000000300857308 */ /* 0x0003e40000002400 */
[----:B-1----:R-:W-:Y:S02]  /*3420*/  FMUL.FTZ R3, R67, c[0x0][0x2ec] ;  /* 0x0000bb0043037a20 */ /* 0x002fe40000410000 */
[----:B------:R-:W-:Y:S04]  /*3430*/  HMMA.16816.F32.BF16 R64, R24, R50, R120 ;  /* 0x000000321840723c */ /* 0x000fe80000041878 */
[----:B------:R1:W-:Y:S04]  /*3440*/  MUFU.TANH R136, R3 ;  /* 0x0000000300887308 */ /* 0x0003e80000002400 */
[----:B----4-:R-:W-:Y:S01]  /*3450*/  HMMA.16816.F32.BF16 R48, R12, R32, R52 ;  /* 0x000000200c30723c */ /* 0x010fe20000041834 */
[----:B-1----:R-:W-:-:S04]  /*3460*/  FMUL.FTZ R3, R68, c[0x0][0x2ec] ;  /* 0x0000bb0044037a20 */ /* 0x002fc80000410000 */
[----:B------:R1:W4:Y:S11]  /*3470*/  MUFU.TANH R100, R3 ;  /* 0x0000000300647308 */ /* 0x0003360000002400 */
[----:B------:R-:W-:Y:S08]  /*3480*/  HMMA.16816.F32.BF16 R52, R16, R42, R64 ;  /* 0x0000002a1034723c */ /* 0x000ff00000041840 */
[----:B------:R-:W-:-:S04]  /*3490*/  FMUL.FTZ R7, R51, c[0x0][0x2ec] ;  /* 0x0000bb0033077a20 */ /* 0x000fc80000410000 */
[----:B------:R-:W-:Y:S01]  /*34a0*/  MUFU.TANH R92, R7 ;  /* 0x00000007005c7308 */ /* 0x000fe20000002400 */
[----:B-1----:R-:W-:-:S07]  /*34b0*/  FMUL.FTZ R3, R69, c[0x0][0x2ec] ;  /* 0x0000bb0045037a20 */ /* 0x002fce0000410000 */
[----:B------:R1:W-:Y:S04]  /*34c0*/  MUFU.TANH R132, R3 ;  /* 0x0000000300847308 */ /* 0x0003e80000002400 */
[----:B------:R-:W-:Y:S01]  /*34d0*/  HMMA.16816.F32.BF16 R52, R8, R34, R52 ;  /* 0x000000220834723c */ /* 0x000fe20000041834 */
[----:B-1----:R-:W-:-:S04]  /*34e0*/  FMUL.FTZ R3, R70, c[0x0][0x2ec] ;  /* 0x0000bb0046037a20 */ /* 0x002fc80000410000 */
[----:B------:R1:W1:Y:S02]  /*34f0*/  MUFU.TANH R96, R3 ;  /* 0x0000000300607308 */ /* 0x0002640000002400 */
[----:B-1----:R-:W-:Y:S02]  /*3500*/  FMUL.FTZ R3, R71, c[0x0][0x2ec] ;  /* 0x0000bb0047037a20 */ /* 0x002fe40000410000 */
[----:B------:R-:W-:Y:S04]  /*3510*/  HMMA.16816.F32.BF16 R68, R28, R36, R76 ;  /* 0x000000241c44723c */ /* 0x000fe8000004184c */
        /* <DEDUP_REMOVED lines=9> */
[----:B------:R1:W-:Y:S03]  /*35b0*/  MUFU.TANH R101, R3 ;  /* 0x0000000300657308 */ /* 0x0003e60000002400 */
[----:B------:R-:W-:-:S02]  /*35c0*/  IMNMX R24, R112, UR11, PT ;  /* 0x0000000b70187c17 */ /* 0x000fc4000b800200 */
[----:B------:R-:W-:Y:S01]  /*35d0*/  IMNMX R27, R4, UR11, PT ;  /* 0x0000000b041b7c17 */ /* 0x000fe2000b800200 */
[----:B------:R-:W-:Y:S01]  /*35e0*/  FFMA.FTZ R4, R106, UR4, R170 ;  /* 0x000000046a047c23 */ /* 0x000fe200080100aa */
[----:B------:R-:W-:Y:S02]  /*35f0*/  IMNMX R26, R6, UR11, PT ;  /* 0x0000000b061a7c17 */ /* 0x000fe4000b800200 */
[C---:B------:R-:W-:Y:S02]  /*3600*/  ISETP.GE.AND P1, PT, R0.reuse, R24, PT ;  /* 0x000000180000720c */ /* 0x040fe40003f26270 */
[C---:B------:R-:W-:Y:S02]  /*3610*/  ISETP.GE.AND P4, PT, R0.reuse, R27, PT ;  /* 0x0000001b0000720c */ /* 0x040fe40003f86270 */
[----:B------:R-:W-:Y:S01]  /*3620*/  ISETP.GE.AND P2, PT, R0, R26, PT ;  /* 0x0000001a0000720c */ /* 0x000fe20003f46270 */
[----:B-1----:R-:W-:Y:S01]  /*3630*/  FMUL.FTZ R3, R56, c[0x0][0x2ec] ;  /* 0x0000bb0038037a20 */ /* 0x002fe20000410000 */
[----:B------:R-:W-:-:S02]  /*3640*/  ISETP.GE.AND P5, PT, R104, R24, PT ;  /* 0x000000186800720c */ /* 0x000fc40003fa6270 */
[----:B------:R-:W-:Y:S01]  /*3650*/  ISETP.GE.AND P6, PT, R104, R27, PT ;  /* 0x0000001b6800720c */ /* 0x000fe20003fc6270 */
        /* <DEDUP_REMOVED lines=9> */
[----:B------:R-:W2:Y:S07]  /*36f0*/  LDSM.16.M88.4 R40, [R225+0x8c00] ;  /* 0x008c0000e128783b */ /* 0x000eae0000000200 */
[----:B------:R-:W-:Y:S01]  /*3700*/  HMMA.16816.F32.BF16 R60, R28, R38, R84 ;  /* 0x000000261c3c723c */ /* 0x000fe20000041854 */
[----:B------:R-:W2:Y:S01]  /*3710*/  LDSM.16.M88.4 R28, [R227+0x8c00] ;  /* 0x008c0000e31c783b */ /* 0x000ea20000000200 */
[----:B-1----:R-:W-:Y:S01]  /*3720*/  FMUL.FTZ R3, R48, c[0x0][0x2ec] ;  /* 0x0000bb0030037a20 */ /* 0x002fe20000410000 */
[----:B------:R-:W-:-:S04]  /*3730*/  DEPBAR.LE SB0, 0x0 ;  /* 0x000080000000791a */ /* 0x000fc80000000000 */
[----:B------:R1:W1:Y:S01]  /*3740*/  MUFU.TANH R91, R3 ;  /* 0x00000003005b7308 */ /* 0x0002620000002400 */
[----:B------:R-:W-:Y:S02]  /*3750*/  FMUL.FTZ R6, R58, c[0x0][0x2ec] ;  /* 0x0000bb003a067a20 */ /* 0x000fe40000410000 */
[----:B------:R-:W-:-:S05]  /*3760*/  FMUL.FTZ R7, R59, c[0x0][0x2ec] ;  /* 0x0000bb003b077a20 */ /* 0x000fca0000410000 */
[----:B------:R-:W2:Y:S01]  /*3770*/  MUFU.TANH R84, R6 ;  /* 0x0000000600547308 */ /* 0x000ea20000002400 */
[----:B-1----:R-:W-:-:S07]  /*3780*/  FMUL.FTZ R3, R49, c[0x0][0x2ec] ;  /* 0x0000bb0031037a20 */ /* 0x002fce0000410000 */
[----:B------:R-:W-:Y:S08]  /*3790*/  MUFU.TANH R79, R7 ;  /* 0x00000007004f7308 */ /* 0x000ff00000002400 */
[----:B------:R1:W-:Y:S02]  /*37a0*/  MUFU.TANH R94, R3 ;  /* 0x00000003005e7308 */ /* 0x0003e40000002400 */
[----:B-1----:R-:W-:-:S02]  /*37b0*/  FMUL.FTZ R3, R50, c[0x0][0x2ec] ;  /* 0x0000bb0032037a20 */ /* 0x002fc40000410000 */
[----:B------:R-:W-:Y:S04]  /*37c0*/  HMMA.16816.F32.BF16 R48, R12, R34, R44 ;  /* 0x000000220c30723c */ /* 0x000fe8000004182c */
[----:B------:R1:W1:Y:S04]  /*37d0*/  MUFU.TANH R89, R3 ;  /* 0x0000000300597308 */ /* 0x0002680000002400 */
[-C--:B--2---:R-:W-:Y:S08]  /*37e0*/  HMMA.16816.F32.BF16 R32, R20, R40.reuse, R68 ;  /* 0x000000281420723c */ /* 0x084ff00000041844 */
[----:B------:R-:W-:Y:S01]  /*37f0*/  HMMA.16816.F32.BF16 R44, R16, R40, R72 ;  /* 0x00000028102c723c */ /* 0x000fe20000041848 */
[----:B-1----:R-:W-:-:S04]  /*3800*/  IADD3 R3, R112, 0x8, RZ ;  /* 0x0000000870037810 */ /* 0x002fc80007ffe0ff */
[----:B------:R-:W-:Y:S01]  /*3810*/  IMNMX R25, R3, UR11, PT ;  /* 0x0000000b03197c17 */ /* 0x000fe2000b800200 */
[----:B------:R-:W-:Y:S01]  /*3820*/  FMUL.FTZ R3, R56, c[0x0][0x2ec] ;  /* 0x0000bb0038037a20 */ /* 0x000fe20000410000 */
[----:B------:R-:W-:Y:S01]  /*3830*/  FSEL R56, R4, -INF , !P6 ;  /* 0xff80000004387808 */ /* 0x000fe20007000000 */
[----:B------:R-:W-:Y:S01]  /*3840*/  FMUL.FTZ R6, R48, c[0x0][0x2ec] ;  /* 0x0000bb0030067a20 */ /* 0x000fe20000410000 */
[-C--:B------:R-:W-:Y:S01]  /*3850*/  ISETP.GE.AND P0, PT, R0, R25.reuse, PT ;  /* 0x000000190000720c */ /* 0x080fe20003f06270 */
[----:B------:R-:W-:Y:S01]  /*3860*/  FFMA.FTZ R0, R106, UR4, R172 ;  /* 0x000000046a007c23 */ /* 0x000fe200080100ac */
[-C--:B------:R-:W-:Y:S01]  /*3870*/  ISETP.GE.AND P3, PT, R104, R25.reuse, PT ;  /* 0x000000196800720c */ /* 0x080fe20003f66270 */
[----:B------:R1:W-:Y:S01]  /*3880*/  MUFU.TANH R88, R3 ;  /* 0x0000000300587308 */ /* 0x0003e20000002400 */
[C---:B------:R-:W-:Y:S01]  /*3890*/  ISETP.GE.AND P6, PT, R105.reuse, R25, PT ;  /* 0x000000196900720c */ /* 0x040fe20003fc6270 */
[----:B-----5:R-:W-:Y:S01]  /*38a0*/  FFMA.FTZ R4, R114, UR4, R138 ;  /* 0x0000000472047c23 */ /* 0x020fe2000801008a */
[----:B------:R-:W-:Y:S01]  /*38b0*/  FSEL R66, R0, -INF , !P5 ;  /* 0xff80000000427808 */ /* 0x000fe20006800000 */
[----:B------:R-:W-:Y:S01]  /*38c0*/  FFMA.FTZ R0, R106, UR4, R171 ;  /* 0x000000046a007c23 */ /* 0x000fe200080100ab */
[----:B------:R-:W-:Y:S01]  /*38d0*/  ISETP.GE.AND P5, PT, R104, R26, PT ;  /* 0x0000001a6800720c */ /* 0x000fe20003fa6270 */
[----:B------:R-:W-:Y:S01]  /*38e0*/  FMUL.FTZ R7, R50, c[0x0][0x2ec] ;  /* 0x0000bb0032077a20 */ /* 0x000fe20000410000 */
[----:B------:R-:W-:Y:S01]  /*38f0*/  HMMA.16816.F32.BF16 R36, R12, R28, R32 ;  /* 0x0000001c0c24723c */ /* 0x000fe20000041820 */
[----:B------:R2:W-:Y:S01]  /*3900*/  MUFU.TANH R78, R6 ;  /* 0x00000006004e7308 */ /* 0x0005e20000002400 */
[----:B------:R-:W-:Y:S01]  /*3910*/  FSEL R76, R0, -INF , !P3 ;  /* 0xff800000004c7808 */ /* 0x000fe20005800000 */
[----:B------:R-:W-:Y:S01]  /*3920*/  FFMA.FTZ R0, R114, UR4, R156 ;  /* 0x0000000472007c23 */ /* 0x000fe2000801009c */
[----:B------:R-:W-:-:S04]  /*3930*/  ISETP.GE.AND P3, PT, R105, R24, PT ;  /* 0x000000186900720c */ /* 0x000fc80003f66270 */
[----:B------:R-:W-:Y:S01]  /*3940*/  FSEL R67, R0, -INF , !P3 ;  /* 0xff80000000437808 */ /* 0x000fe20005800000 */
[----:B-1----:R-:W-:Y:S01]  /*3950*/  FMUL.FTZ R3, R57, c[0x0][0x2ec] ;  /* 0x0000bb0039037a20 */ /* 0x002fe20000410000 */
[----:B------:R-:W-:Y:S01]  /*3960*/  ISETP.GE.AND P3, PT, R105, R26, PT ;  /* 0x0000001a6900720c */ /* 0x000fe20003f66270 */
[----:B------:R-:W-:Y:S01]  /*3970*/  FFMA.FTZ R0, R114, UR4, R148 ;  /* 0x0000000472007c23 */ /* 0x000fe20008010094 */
[----:B------:R1:W-:Y:S01]  /*3980*/  MUFU.TANH R64, R7 ;  /* 0x0000000700407308 */ /* 0x0003e20000002400 */
[----:B------:R-:W-:Y:S03]  /*3990*/  HMMA.16816.F32.BF16 R20, R20, R42, R60 ;  /* 0x0000002a1414723c */ /* 0x000fe6000004183c */
[----:B------:R-:W-:Y:S01]  /*39a0*/  FSEL R77, R0, -INF , !P6 ;  /* 0xff800000004d7808 */ /* 0x000fe20007000000 */
[----:B------:R-:W-:Y:S01]  /*39b0*/  FFMA.FTZ R0, R115, UR4, R169 ;  /* 0x0000000473007c23 */ /* 0x000fe200080100a9 */
[----:B------:R-:W-:Y:S01]  /*39c0*/  ISETP.GE.AND P6, PT, R107, R24, PT ;  /* 0x000000186b00720c */ /* 0x000fe20003fc6270 */
[----:B--2---:R-:W-:Y:S01]  /*39d0*/  FMUL.FTZ R6, R49, c[0x0][0x2ec] ;  /* 0x0000bb0031067a20 */ /* 0x004fe20000410000 */
[----:B------:R2:W5:Y:S01]  /*39e0*/  MUFU.TANH R85, R3 ;  /* 0x0000000300557308 */ /* 0x0005620000002400 */
[----:B------:R-:W-:Y:S01]  /*39f0*/  HMMA.16816.F32.BF16 R32, R8, R28, R44 ;  /* 0x0000001c0820723c */ /* 0x000fe2000004182c */
[----:B------:R-:W-:Y:S01]  /*3a00*/  FSEL R59, R0, -INF , !P6 ;  /* 0xff800000003b7808 */ /* 0x000fe20007000000 */
[----:B---3--:R-:W-:Y:S01]  /*3a10*/  FFMA.FTZ R0, R115, UR4, R149 ;  /* 0x0000000473007c23 */ /* 0x008fe20008010095 */
[----:B------:R-:W-:Y:S01]  /*3a20*/  ISETP.GE.AND P6, PT, R107, R26, PT ;  /* 0x0000001a6b00720c */ /* 0x000fe20003fc6270 */
[----:B------:R-:W-:-:S02]  /*3a30*/  FMUL.FTZ R38, R38, c[0x0][0x2ec] ;  /* 0x0000bb0026267a20 */ /* 0x000fc40000410000 */
[----:B------:R-:W-:Y:S01]  /*3a40*/  FMUL.FTZ R39, R39, c[0x0][0x2ec] ;  /* 0x0000bb0027277a20 */ /* 0x000fe20000410000 */
[----:B------:R3:W-:Y:S01]  /*3a50*/  MUFU.TANH R69, R6 ;  /* 0x0000000600457308 */ /* 0x0007e20000002400 */
[----:B-1----:R-:W-:Y:S01]  /*3a60*/  FMUL.FTZ R7, R54, c[0x0][0x2ec] ;  /* 0x0000bb0036077a20 */ /* 0x002fe20000410000 */
[----:B------:R-:W-:Y:S01]  /*3a70*/  HMMA.16816.F32.BF16 R16, R16, R42, R80 ;  /* 0x0000002a1010723c */ /* 0x000fe20000041850 */
[----:B--2---:R-:W-:-:S05]  /*3a80*/  FFMA.FTZ R3, R106, UR4, R167 ;  /* 0x000000046a037c23 */ /* 0x004fca00080100a7 */
[----:B------:R-:W1:Y:S02]  /*3a90*/  MUFU.TANH R40, R7 ;  /* 0x0000000700287308 */ /* 0x000e640000002400 */
[-C--:B------:R-:W-:Y:S01]  /*3aa0*/  HMMA.16816.F32.BF16 R12, R12, R30.reuse, R20 ;  /* 0x0000001e0c0c723c */ /* 0x080fe20000041814 */
[----:B------:R-:W-:Y:S01]  /*3ab0*/  FSEL R58, R3, -INF , !P5 ;  /* 0xff800000033a7808 */ /* 0x000fe20006800000 */
[----:B------:R-:W-:Y:S01]  /*3ac0*/  FFMA.FTZ R3, R114, UR4, R134 ;  /* 0x0000000472037c23 */ /* 0x000fe20008010086 */
[-C--:B------:R-:W-:Y:S01]  /*3ad0*/  ISETP.GE.AND P5, PT, R105, R27.reuse, PT ;  /* 0x0000001b6900720c */ /* 0x080fe20003fa6270 */
[----:B---3--:R-:W-:Y:S02]  /*3ae0*/  FMUL.FTZ R6, R51, c[0x0][0x2ec] ;  /* 0x0000bb0033067a20 */ /* 0x008fe40000410000 */
[----:B------:R-:W-:Y:S01]  /*3af0*/  MUFU.TANH R38, R38 ;  /* 0x0000002600267308 */ /* 0x000fe20000002400 */
[----:B------:R-:W-:Y:S01]  /*3b00*/  FMUL.FTZ R32, R32, c[0x0][0x2ec] ;  /* 0x0000bb0020207a20 */ /* 0x000fe20000410000 */
[----:B------:R-:W-:Y:S01]  /*3b10*/  FSEL R57, R3, -INF , !P3 ;  /* 0xff80000003397808 */ /* 0x000fe20005800000 */
[C---:B------:R-:W-:Y:S01]  /*3b20*/  FFMA.FTZ R3, R115.reuse, UR4, R168 ;  /* 0x0000000473037c23 */ /* 0x040fe200080100a8 */
[----:B------:R-:W-:Y:S01]  /*3b30*/  FSEL R49, R4, -INF , !P5 ;  /* 0xff80000004317808 */ /* 0x000fe20006800000 */
[----:B------:R-:W-:Y:S01]  /*3b40*/  FFMA.FTZ R4, R115, UR4, R137 ;  /* 0x0000000473047c23 */ /* 0x000fe20008010089 */
[----:B------:R-:W-:Y:S01]  /*3b50*/  ISETP.GE.AND P3, PT, R107, R27, PT ;  /* 0x0000001b6b00720c */ /* 0x000fe20003f66270 */
[----:B------:R-:W-:Y:S01]  /*3b60*/  FMUL.FTZ R35, R35, c[0x0][0x2ec] ;  /* 0x0000bb0023237a20 */ /* 0x000fe20000410000 */
[-C--:B------:R-:W-:Y:S01]  /*3b70*/  ISETP.GE.AND P5, PT, R107, R25.reuse, PT ;  /* 0x000000196b00720c */ /* 0x080fe20003fa6270 */
[----:B------:R2:W-:Y:S01]  /*3b80*/  MUFU.TANH R68, R6 ;  /* 0x0000000600447308 */ /* 0x0005e20000002400 */
[----:B------:R-:W-:Y:S01]  /*3b90*/  FSEL R48, R0, -INF , !P3 ;  /* 0xff80000000307808 */ /* 0x000fe20005800000 */
[C---:B------:R-:W-:Y:S01]  /*3ba0*/  FFMA.FTZ R0, R140.reuse, UR4, R135 ;  /* 0x000000048c007c23 */ /* 0x040fe20008010087 */
[----:B------:R-:W-:Y:S01]  /*3bb0*/  FSEL R65, R3, -INF , !P5 ;  /* 0xff80000003417808 */ /* 0x000fe20006800000 */
[----:B----4-:R-:W-:Y:S01]  /*3bc0*/  FFMA.FTZ R3, R140, UR4, R100 ;  /* 0x000000048c037c23 */ /* 0x010fe20008010064 */
[C---:B------:R-:W-:Y:S01]  /*3bd0*/  ISETP.GE.AND P5, PT, R113.reuse, R24, PT ;  /* 0x000000187100720c */ /* 0x040fe20003fa6270 */
[----:B------:R-:W-:Y:S01]  /*3be0*/  HMMA.16816.F32.BF16 R8, R8, R30, R16 ;  /* 0x0000001e0808723c */ /* 0x000fe20000041810 */
[----:B------:R-:W-:Y:S01]  /*3bf0*/  FSEL R51, R4, -INF , !P6 ;  /* 0xff80000004337808 */ /* 0x000fe20007000000 */
[----:B------:R-:W-:Y:S01]  /*3c00*/  FFMA.FTZ R4, R140, UR4, R133 ;  /* 0x000000048c047c23 */ /* 0x000fe20008010085 */
[----:B------:R-:W-:Y:S01]  /*3c10*/  FSEL R148, R0, -INF , !P5 ;  /* 0xff80000000947808 */ /* 0x000fe20006800000 */
[----:B------:R-:W-:Y:S01]  /*3c20*/  FFMA.FTZ R0, R140, UR4, R96 ;  /* 0x000000048c007c23 */ /* 0x000fe20008010060 */
[C---:B------:R-:W-:Y:S01]  /*3c30*/  ISETP.GE.AND P5, PT, R113.reuse, R26, PT ;  /* 0x0000001a7100720c */ /* 0x040fe20003fa6270 */
[----:B------:R-:W-:Y:S01]  /*3c40*/  MUFU.TANH R32, R32 ;  /* 0x0000002000207308 */ /* 0x000fe20000002400 */
[----:B------:R-:W-:Y:S01]  /*3c50*/  BAR.SYNC.DEFER_BLOCKING 0x0 ;  /* 0x0000000000007b1d */ /* 0x000fe20000010000 */
[----:B------:R-:W-:-:S02]  /*3c60*/  ISETP.GE.AND P3, PT, R113, R25, PT ;  /* 0x000000197100720c */ /* 0x000fc40003f66270 */
[----:B------:R-:W-:Y:S01]  /*3c70*/  FSEL R106, R0, -INF , !P5 ;  /* 0xff800000006a7808 */ /* 0x000fe20006800000 */
[----:B------:R-:W-:Y:S01]  /*3c80*/  FMUL.FTZ R0, R53, c[0x0][0x2ec] ;  /* 0x0000bb0035007a20 */ /* 0x000fe20000410000 */
[----:B------:R-:W-:Y:S01]  /*3c90*/  ISETP.GE.AND P6, PT, R113, R27, PT ;  /* 0x0000001b7100720c */ /* 0x000fe20003fc6270 */
[----:B--2---:R-:W-:Y:S01]  /*3ca0*/  FMUL.FTZ R6, R52, c[0x0][0x2ec] ;  /* 0x0000bb0034067a20 */ /* 0x004fe20000410000 */
[----:B------:R-:W-:Y:S01]  /*3cb0*/  FSEL R156, R4, -INF , !P3 ;  /* 0xff800000049c7808 */ /* 0x000fe20005800000 */
[----:B------:R2:W-:Y:S01]  /*3cc0*/  MUFU.TANH R50, R0 ;  /* 0x0000000000327308 */ /* 0x0005e20000002400 */
[----:B------:R-:W-:Y:S01]  /*3cd0*/  FSEL R100, R3, -INF , !P6 ;  /* 0xff80000003647808 */ /* 0x000fe20007000000 */
[C---:B------:R-:W-:Y:S01]  /*3ce0*/  FFMA.FTZ R4, R111.reuse, UR4, R139 ;  /* 0x000000046f047c23 */ /* 0x040fe2000801008b */
[C---:B------:R-:W-:Y:S01]  /*3cf0*/  ISETP.GE.AND P6, PT, R108.reuse, R25, PT ;  /* 0x000000196c00720c */ /* 0x040fe20003fc6270 */
[----:B------:R-:W-:Y:S01]  /*3d00*/  FFMA.FTZ R3, R111, UR4, R102 ;  /* 0x000000046f037c23 */ /* 0x000fe20008010066 */
[----:B------:R-:W-:-:S02]  /*3d10*/  ISETP.GE.AND P3, PT, R108, R24, PT ;  /* 0x000000186c00720c */ /* 0x000fc40003f66270 */
[----:B------:R-:W-:Y:S01]  /*3d20*/  ISETP.GE.AND P5, PT, R108, R27, PT ;  /* 0x0000001b6c00720c */ /* 0x000fe20003fa6270 */
[----:B------:R3:W4:Y:S01]  /*3d30*/  MUFU.TANH R52, R6 ;  /* 0x0000000600347308 */ /* 0x0007220000002400 */
[----:B------:R-:W-:Y:S01]  /*3d40*/  FSEL R149, R4, -INF , !P3 ;  /* 0xff80000004957808 */ /* 0x000fe20005800000 */
[----:B------:R-:W-:Y:S01]  /*3d50*/  FFMA.FTZ R4, R111, UR4, R132 ;  /* 0x000000046f047c23 */ /* 0x000fe20008010084 */
[----:B------:R-:W-:Y:S01]  /*3d60*/  ISETP.GE.AND P3, PT, R108, R26, PT ;  /* 0x0000001a6c00720c */ /* 0x000fe20003f66270 */
[----:B------:R-:W-:-:S03]  /*3d70*/  FMUL.FTZ R8, R8, c[0x0][0x2ec] ;  /* 0x0000bb0008087a20 */ /* 0x000fc60000410000 */
[----:B------:R-:W-:Y:S01]  /*3d80*/  FSEL R54, R4, -INF , !P5 ;  /* 0xff80000004367808 */ /* 0x000fe20006800000 */
[----:B--2---:R-:W-:Y:S01]  /*3d90*/  FFMA.FTZ R0, R111, UR4, R136 ;  /* 0x000000046f007c23 */ /* 0x004fe20008010088 */
[----:B------:R-:W-:Y:S01]  /*3da0*/  ISETP.GE.AND P5, PT, R109, R25, PT ;  /* 0x000000196d00720c */ /* 0x000fe20003fa6270 */
[----:B------:R-:W-:Y:S01]  /*3db0*/  FFMA.FTZ R4, R143, UR4, R95 ;  /* 0x000000048f047c23 */ /* 0x000fe2000801005f */
[----:B------:R-:W-:Y:S01]  /*3dc0*/  FSEL R102, R3, -INF , !P3 ;  /* 0xff80000003667808 */ /* 0x000fe20005800000 */
[C---:B------:R-:W-:Y:S01]  /*3dd0*/  FFMA.FTZ R3, R143.reuse, UR4, R90 ;  /* 0x000000048f037c23 */ /* 0x040fe2000801005a */
[----:B------:R-:W-:Y:S01]  /*3de0*/  FSEL R155, R0, -INF , !P6 ;  /* 0xff800000009b7808 */ /* 0x000fe20007000000 */
[----:B------:R-:W-:Y:S01]  /*3df0*/  FFMA.FTZ R0, R143, UR4, R99 ;  /* 0x000000048f007c23 */ /* 0x000fe20008010063 */
[----:B------:R-:W-:Y:S01]  /*3e00*/  ISETP.GE.AND P6, PT, R109, R24, PT ;  /* 0x000000186d00720c */ /* 0x000fe20003fc6270 */
[----:B---3--:R-:W-:Y:S01]  /*3e10*/  FMUL.FTZ R6, R55, c[0x0][0x2ec] ;  /* 0x0000bb0037067a20 */ /* 0x008fe20000410000 */
[----:B------:R-:W-:Y:S01]  /*3e20*/  ISETP.GE.AND P3, PT, R109, R27, PT ;  /* 0x0000001b6d00720c */ /* 0x000fe20003f66270 */
[----:B------:R-:W-:Y:S01]  /*3e30*/  MUFU.TANH R39, R39 ;  /* 0x0000002700277308 */ /* 0x000fe20000002400 */
[----:B------:R-:W-:Y:S01]  /*3e40*/  FSEL R153, R0, -INF , !P6 ;  /* 0xff80000000997808 */ /* 0x000fe20007000000 */
[----:B------:R-:W-:Y:S01]  /*3e50*/  FFMA.FTZ R0, R143, UR4, R97 ;  /* 0x000000048f007c23 */ /* 0x000fe20008010061 */
[----:B------:R-:W-:-:S02]  /*3e60*/  ISETP.GE.AND P6, PT, R109, R26, PT ;  /* 0x0000001a6d00720c */ /* 0x000fc40003fc6270 */
[----:B------:R-:W-:Y:S01]  /*3e70*/  FSEL R53, R4, -INF , !P3 ;  /* 0xff80000004357808 */ /* 0x000fe20005800000 */
[C---:B------:R-:W-:Y:S01]  /*3e80*/  FFMA.FTZ R4, R151.reuse, UR4, R98 ;  /* 0x0000000497047c23 */ /* 0x040fe20008010062 */
[----:B------:R-:W-:Y:S01]  /*3e90*/  FSEL R154, R0, -INF , !P5 ;  /* 0xff800000009a7808 */ /* 0x000fe20006800000 */
[C---:B------:R-:W-:Y:S01]  /*3ea0*/  FFMA.FTZ R0, R151.reuse, UR4, R103 ;  /* 0x0000000497007c23 */ /* 0x040fe20008010067 */
[C---:B------:R-:W-:Y:S01]  /*3eb0*/  ISETP.GE.AND P5, PT, R110.reuse, R24, PT ;  /* 0x000000186e00720c */ /* 0x040fe20003fa6270 */
[----:B------:R2:W3:Y:S01]  /*3ec0*/  MUFU.TANH R41, R6 ;  /* 0x0000000600297308 */ /* 0x0004e20000002400 */
[----:B------:R-:W-:Y:S02]  /*3ed0*/  ISETP.GE.AND P3, PT, R110, R25, PT ;  /* 0x000000196e00720c */ /* 0x000fe40003f66270 */
[----:B------:R-:W-:Y:S01]  /*3ee0*/  FSEL R107, R0, -INF , !P5 ;  /* 0xff800000006b7808 */ /* 0x000fe20006800000 */
[----:B------:R-:W-:Y:S01]  /*3ef0*/  FFMA.FTZ R0, R151, UR4, R101 ;  /* 0x0000000497007c23 */ /* 0x000fe20008010065 */
[----:B------:R-:W-:Y:S01]  /*3f00*/  FSEL R55, R3, -INF , !P6 ;  /* 0xff80000003377808 */ /* 0x000fe20007000000 */
[----:B------:R-:W-:Y:S01]  /*3f10*/  FMUL.FTZ R3, R37, c[0x0][0x2ec] ;  /* 0x0000bb0025037a20 */ /* 0x000fe20000410000 */
[----:B------:R-:W-:Y:S01]  /*3f20*/  ISETP.GE.AND P5, PT, R110, R26, PT ;  /* 0x0000001a6e00720c */ /* 0x000fe20003fa6270 */
[----:B------:R-:W-:Y:S01]  /*3f30*/  MUFU.TANH R35, R35 ;  /* 0x0000002300237308 */ /* 0x000fe20000002400 */
[----:B------:R-:W-:Y:S01]  /*3f40*/  FSEL R152, R0, -INF , !P3 ;  /* 0xff80000000987808 */ /* 0x000fe20005800000 */
[----:B------:R-:W-:Y:S01]  /*3f50*/  FFMA.FTZ R0, R158, UR4, R91 ;  /* 0x000000049e007c23 */ /* 0x000fe2000801005b */
[----:B------:R-:W-:-:S02]  /*3f60*/  ISETP.GE.AND P3, PT, R141, R24, PT ;  /* 0x000000188d00720c */ /* 0x000fc40003f66270 */
[----:B------:R-:W-:Y:S02]  /*3f70*/  ISETP.GE.AND P6, PT, R110, R27, PT ;  /* 0x0000001b6e00720c */ /* 0x000fe40003fc6270 */
[----:B------:R-:W-:Y:S01]  /*3f80*/  FSEL R186, R0, -INF , !P3 ;  /* 0xff80000000ba7808 */ /* 0x000fe20005800000 */
[----:B------:R1:W-:Y:S01]  /*3f90*/  MUFU.TANH R28, R3 ;  /* 0x00000003001c7308 */ /* 0x0003e20000002400 */
[----:B------:R-:W-:Y:S01]  /*3fa0*/  FFMA.FTZ R0, R158, UR4, R84 ;  /* 0x000000049e007c23 */ /* 0x000fe20008010054 */
[----:B------:R-:W-:Y:S01]  /*3fb0*/  FSEL R42, R4, -INF , !P6 ;  /* 0xff800000042a7808 */ /* 0x000fe20007000000 */
[----:B------:R-:W-:Y:S01]  /*3fc0*/  FFMA.FTZ R4, R158, UR4, R89 ;  /* 0x000000049e047c23 */ /* 0x000fe20008010059 */
[C---:B------:R-:W-:Y:S01]  /*3fd0*/  ISETP.GE.AND P3, PT, R141.reuse, R26, PT ;  /* 0x0000001a8d00720c */ /* 0x040fe20003f66270 */
[----:B--2---:R-:W-:Y:S01]  /*3fe0*/  FMUL.FTZ R6, R36, c[0x0][0x2ec] ;  /* 0x0000bb0024067a20 */ /* 0x004fe20000410000 */
[----:B------:R-:W-:Y:S02]  /*3ff0*/  ISETP.GE.AND P6, PT, R141, R25, PT ;  /* 0x000000198d00720c */ /* 0x000fe40003fc6270 */
[----:B------:R-:W-:Y:S01]  /*4000*/  FSEL R178, R0, -INF , !P3 ;  /* 0xff80000000b27808 */ /* 0x000fe20005800000 */
[C---:B------:R-:W-:Y:S01]  /*4010*/  FFMA.FTZ R0, R159.reuse, UR4, R92 ;  /* 0x000000049f007c23 */ /* 0x040fe2000801005c */
[----:B------:R-:W-:Y:S01]  /*4020*/  FSEL R191, R4, -INF , !P6 ;  /* 0xff80000004bf7808 */ /* 0x000fe20007000000 */
[----:B------:R-:W-:Y:S01]  /*4030*/  FFMA.FTZ R4, R159, UR4, R94 ;  /* 0x000000049f047c23 */ /* 0x000fe2000801005e */
[C---:B------:R-:W-:Y:S01]  /*4040*/  ISETP.GE.AND P6, PT, R142.reuse, R24, PT ;  /* 0x000000188e00720c */ /* 0x040fe20003fc6270 */
[----:B------:R2:W2:Y:S01]  /*4050*/  MUFU.TANH R29, R6 ;  /* 0x00000006001d7308 */ /* 0x0004a20000002400 */
[----:B------:R-:W-:Y:S01]  /*4060*/  ISETP.GE.AND P3, PT, R142, R27, PT ;  /* 0x0000001b8e00720c */ /* 0x000fe20003f66270 */
[----:B-1----:R-:W-:Y:S01]  /*4070*/  FFMA.FTZ R3, R151, UR4, R93 ;  /* 0x0000000497037c23 */ /* 0x002fe2000801005d */
[----:B------:R-:W-:Y:S01]  /*4080*/  FSEL R183, R4, -INF , !P6 ;  /* 0xff80000004b77808 */ /* 0x000fe20007000000 */
[----:B-----5:R-:W-:Y:S01]  /*4090*/  FFMA.FTZ R4, R159, UR4, R85 ;  /* 0x000000049f047c23 */ /* 0x020fe20008010055 */
[----:B------:R-:W-:-:S02]  /*40a0*/  ISETP.GE.AND P6, PT, R142, R26, PT ;  /* 0x0000001a8e00720c */ /* 0x000fc40003fc6270 */
[----:B------:R-:W-:Y:S01]  /*40b0*/  FSEL R43, R3, -INF , !P5 ;  /* 0xff800000032b7808 */ /* 0x000fe20006800000 */
[----:B------:R-:W-:Y:S01]  /*40c0*/  FFMA.FTZ R3, R158, UR4, R88 ;  /* 0x000000049e037c23 */ /* 0x000fe20008010058 */
[----:B------:R-:W-:Y:S01]  /*40d0*/  ISETP.GE.AND P5, PT, R141, R27, PT ;  /* 0x0000001b8d00720c */ /* 0x000fe20003fa6270 */
[----:B------:R-:W-:Y:S01]  /*40e0*/  MUFU.TANH R8, R8 ;  /* 0x0000000800087308 */ /* 0x000fe20000002400 */
[----:B------:R-:W-:Y:S01]  /*40f0*/  FSEL R170, R4, -INF , !P3 ;  /* 0xff80000004aa7808 */ /* 0x000fe20005800000 */
[----:B------:R-:W-:Y:S01]  /*4100*/  FFMA.FTZ R4, R160, UR4, R40 ;  /* 0x00000004a0047c23 */ /* 0x000fe20008010028 */
[----:B------:R-:W-:Y:S01]  /*4110*/  FSEL R172, R3, -INF , !P5 ;  /* 0xff80000003ac7808 */ /* 0x000fe20006800000 */
[----:B------:R-:W-:Y:S01]  /*4120*/  FMUL.FTZ R3, R33, c[0x0][0x2ec] ;  /* 0x0000bb0021037a20 */ /* 0x000fe20000410000 */
[-C--:B------:R-:W-:Y:S01]  /*4130*/  ISETP.GE.AND P5, PT, R142, R25.reuse, PT ;  /* 0x000000198e00720c */ /* 0x080fe20003fa6270 */
[----:B--2---:R-:W-:Y:S01]  /*4140*/  FMUL.FTZ R6, R34, c[0x0][0x2ec] ;  /* 0x0000bb0022067a20 */ /* 0x004fe20000410000 */
[----:B------:R-:W-:Y:S01]  /*4150*/  ISETP.GE.AND P3, PT, R150, R25, PT ;  /* 0x000000199600720c */ /* 0x000fe20003f66270 */
[----:B------:R1:W-:Y:S01]  /*4160*/  MUFU.TANH R20, R3 ;  /* 0x0000000300147308 */ /* 0x0003e20000002400 */
[----:B------:R-:W-:Y:S01]  /*4170*/  FSEL R188, R0, -INF , !P5 ;  /* 0xff80000000bc7808 */ /* 0x000fe20006800000 */
[----:B------:R-:W-:Y:S01]  /*4180*/  FFMA.FTZ R0, R160, UR4, R78 ;  /* 0x00000004a0007c23 */ /* 0x000fe2000801004e */
[----:B------:R-:W-:-:S04]  /*4190*/  ISETP.GE.AND P5, PT, R150, R24, PT ;  /* 0x000000189600720c */ /* 0x000fc80003fa6270 */
[----:B------:R-:W-:Y:S01]  /*41a0*/  FSEL R181, R0, -INF , !P5 ;  /* 0xff80000000b57808 */ /* 0x000fe20006800000 */
[----:B----4-:R-:W-:Y:S01]  /*41b0*/  FFMA.FTZ R0, R160, UR4, R52 ;  /* 0x00000004a0007c23 */ /* 0x010fe20008010034 */
[----:B------:R-:W-:Y:S01]  /*41c0*/  ISETP.GE.AND P5, PT, R150, R26, PT ;  /* 0x0000001a9600720c */ /* 0x000fe20003fa6270 */
[----:B------:R2:W4:Y:S03]  /*41d0*/  MUFU.TANH R7, R6 ;  /* 0x0000000600077308 */ /* 0x0005260000002400 */
[----:B------:R-:W-:Y:S01]  /*41e0*/  FSEL R176, R4, -INF , !P5 ;  /* 0xff80000004b07808 */ /* 0x000fe20006800000 */
[----:B------:R-:W-:Y:S01]  /*41f0*/  FFMA.FTZ R4, R161, UR4, R68 ;  /* 0x00000004a1047c23 */ /* 0x000fe20008010044 */
[----:B------:R-:W-:Y:S01]  /*4200*/  ISETP.GE.AND P5, PT, R157, R27, PT ;  /* 0x0000001b9d00720c */ /* 0x000fe20003fa6270 */
[----:B-1----:R-:W-:-:S05]  /*4210*/  FFMA.FTZ R3, R159, UR4, R79 ;  /* 0x000000049f037c23 */ /* 0x002fca000801004f */
[----:B------:R-:W-:Y:S01]  /*4220*/  FSEL R177, R3, -INF , !P6 ;  /* 0xff80000003b17808 */ /* 0x000fe20007000000 */
[----:B------:R-:W-:Y:S01]  /*4230*/  FFMA.FTZ R3, R160, UR4, R64 ;  /* 0x00000004a0037c23 */ /* 0x000fe20008010040 */
[----:B------:R-:W-:Y:S01]  /*4240*/  ISETP.GE.AND P6, PT, R150, R27, PT ;  /* 0x0000001b9600720c */ /* 0x000fe20003fc6270 */
[----:B--2---:R-:W-:-:S03]  /*4250*/  FMUL.FTZ R6, R12, c[0x0][0x2ec] ;  /* 0x0000bb000c067a20 */ /* 0x004fc60000410000 */
[----:B------:R-:W-:Y:S01]  /*4260*/  FSEL R169, R0, -INF , !P6 ;  /* 0xff80000000a97808 */ /* 0x000fe20007000000 */
[----:B------:R-:W-:Y:S01]  /*4270*/  FFMA.FTZ R0, R161, UR4, R69 ;  /* 0x00000004a1007c23 */ /* 0x000fe20008010045 */
[----:B------:R-:W-:Y:S01]  /*4280*/  FSEL R182, R3, -INF , !P3 ;  /* 0xff80000003b67808 */ /* 0x000fe20005800000 */
[----:B------:R-:W-:Y:S01]  /*4290*/  FFMA.FTZ R3, R161, UR4, R50 ;  /* 0x00000004a1037c23 */ /* 0x000fe20008010032 */
[C---:B------:R-:W-:Y:S01]  /*42a0*/  ISETP.GE.AND P3, PT, R157.reuse, R24, PT ;  /* 0x000000189d00720c */ /* 0x040fe20003f66270 */
[----:B------:R1:W2:Y:S01]  /*42b0*/  MUFU.TANH R16, R6 ;  /* 0x0000000600107308 */ /* 0x0002a20000002400 */
[----:B------:R-:W-:Y:S02]  /*42c0*/  ISETP.GE.AND P6, PT, R157, R25, PT ;  /* 0x000000199d00720c */ /* 0x000fe40003fc6270 */
[----:B------:R-:W-:Y:S01]  /*42d0*/  FSEL R179, R0, -INF , !P3 ;  /* 0xff80000000b37808 */ /* 0x000fe20005800000 */
[----:B---3--:R-:W-:Y:S01]  /*42e0*/  FFMA.FTZ R0, R161, UR4, R41 ;  /* 0x00000004a1007c23 */ /* 0x008fe20008010029 */
[----:B------:R-:W-:-:S02]  /*42f0*/  ISETP.GE.AND P3, PT, R157, R26, PT ;  /* 0x0000001a9d00720c */ /* 0x000fc40003f66270 */
[----:B------:R-:W-:Y:S01]  /*4300*/  FSEL R180, R4, -INF , !P6 ;  /* 0xff80000004b47808 */ /* 0x000fe20007000000 */
[----:B------:R-:W-:Y:S01]  /*4310*/  FFMA.FTZ R4, R162, UR4, R29 ;  /* 0x00000004a2047c23 */ /* 0x000fe2000801001d */
[----:B------:R-:W-:Y:S02]  /*4320*/  ISETP.GE.AND P6, PT, R124, R24, PT ;  /* 0x000000187c00720c */ /* 0x000fe40003fc6270 */
[----:B------:R-:W-:Y:S01]  /*4330*/  FSEL R171, R0, -INF , !P3 ;  /* 0xff80000000ab7808 */ /* 0x000fe20005800000 */
[C---:B------:R-:W-:Y:S01]  /*4340*/  FFMA.FTZ R0, R162.reuse, UR4, R32 ;  /* 0x00000004a2007c23 */ /* 0x040fe20008010020 */
[----:B------:R-:W-:Y:S01]  /*4350*/  FSEL R168, R3, -INF , !P5 ;  /* 0xff80000003a87808 */ /* 0x000fe20006800000 */
[----:B------:R-:W-:Y:S01]  /*4360*/  FFMA.FTZ R3, R162, UR4, R38 ;  /* 0x00000004a2037c23 */ /* 0x000fe20008010026 */
[C---:B------:R-:W-:Y:S01]  /*4370*/  ISETP.GE.AND P3, PT, R124.reuse, R27, PT ;  /* 0x0000001b7c00720c */ /* 0x040fe20003f66270 */
[----:B-1----:R-:W-:Y:S01]  /*4380*/  FMUL.FTZ R6, R13, c[0x0][0x2ec] ;  /* 0x0000bb000d067a20 */ /* 0x002fe20000410000 */
[----:B------:R-:W-:-:S02]  /*4390*/  ISETP.GE.AND P5, PT, R124, R25, PT ;  /* 0x000000197c00720c */ /* 0x000fc40003fa6270 */
[----:B------:R-:W-:Y:S01]  /*43a0*/  FSEL R199, R4, -INF , !P6 ;  /* 0xff80000004c77808 */ /* 0x000fe20007000000 */
[----:B----4-:R-:W-:Y:S01]  /*43b0*/  FFMA.FTZ R4, R162, UR4, R7 ;  /* 0x00000004a2047c23 */ /* 0x010fe20008010007 */
[----:B------:R-:W-:Y:S01]  /*43c0*/  ISETP.GE.AND P6, PT, R124, R26, PT ;  /* 0x0000001a7c00720c */ /* 0x000fe20003fc6270 */
[----:B------:R1:W3:Y:S01]  /*43d0*/  MUFU.TANH R17, R6 ;  /* 0x0000000600117308 */ /* 0x0002e20000002400 */
[----:B------:R-:W-:Y:S01]  /*43e0*/  FSEL R190, R0, -INF , !P3 ;  /* 0xff80000000be7808 */ /* 0x000fe20005800000 */
[----:B------:R-:W-:Y:S01]  /*43f0*/  FFMA.FTZ R0, R163, UR4, R28 ;  /* 0x00000004a3007c23 */ /* 0x000fe2000801001c */
[----:B------:R-:W-:Y:S01]  /*4400*/  FSEL R202, R3, -INF , !P5 ;  /* 0xff80000003ca7808 */ /* 0x000fe20006800000 */
[----:B------:R-:W-:Y:S01]  /*4410*/  FMUL.FTZ R3, R10, c[0x0][0x2ec] ;  /* 0x0000bb000a037a20 */ /* 0x000fe20000410000 */
[----:B------:R-:W-:Y:S02]  /*4420*/  ISETP.GE.AND P5, PT, R125, R24, PT ;  /* 0x000000187d00720c */ /* 0x000fe40003fa6270 */
[----:B------:R-:W-:Y:S01]  /*4430*/  FSEL R194, R4, -INF , !P6 ;  /* 0xff80000004c27808 */ /* 0x000fe20007000000 */
[----:B------:R-:W-:Y:S01]  /*4440*/  FFMA.FTZ R4, R163, UR4, R39 ;  /* 0x00000004a3047c23 */ /* 0x000fe20008010027 */
[----:B------:R-:W-:Y:S01]  /*4450*/  ISETP.GE.AND P3, PT, R125, R25, PT ;  /* 0x000000197d00720c */ /* 0x000fe20003f66270 */
[----:B------:R4:W5:Y:S01]  /*4460*/  MUFU.TANH R7, R3 ;  /* 0x0000000300077308 */ /* 0x0009620000002400 */
[----:B------:R-:W-:Y:S01]  /*4470*/  FSEL R196, R0, -INF , !P5 ;  /* 0xff80000000c47808 */ /* 0x000fe20006800000 */
[----:B------:R-:W-:Y:S01]  /*4480*/  FFMA.FTZ R0, R163, UR4, R35 ;  /* 0x00000004a3007c23 */ /* 0x000fe20008010023 */
[----:B------:R-:W-:-:S02]  /*4490*/  ISETP.GE.AND P5, PT, R125, R26, PT ;  /* 0x0000001a7d00720c */ /* 0x000fc40003fa6270 */
[----:B------:R-:W-:Y:S01]  /*44a0*/  FSEL R201, R4, -INF , !P3 ;  /* 0xff80000004c97808 */ /* 0x000fe20005800000 */
[----:B-1----:R-:W-:Y:S01]  /*44b0*/  FMUL.FTZ R6, R14, c[0x0][0x2ec] ;  /* 0x0000bb000e067a20 */ /* 0x002fe20000410000 */
[----:B------:R-:W-:Y:S01]  /*44c0*/  ISETP.GE.AND P3, PT, R126, R24, PT ;  /* 0x000000187e00720c */ /* 0x000fe20003f66270 */
[----:B--2---:R-:W-:Y:S01]  /*44d0*/  FFMA.FTZ R4, R164, UR4, R16 ;  /* 0x00000004a4047c23 */ /* 0x004fe20008010010 */
[----:B------:R-:W-:Y:S01]  /*44e0*/  FSEL R193, R0, -INF , !P5 ;  /* 0xff80000000c17808 */ /* 0x000fe20006800000 */
[----:B------:R1:W-:Y:S01]  /*44f0*/  MUFU.TANH R13, R6 ;  /* 0x00000006000d7308 */ /* 0x0003e20000002400 */
[----:B------:R-:W-:Y:S01]  /*4500*/  FMUL.FTZ R0, R9, c[0x0][0x2ec] ;  /* 0x0000bb0009007a20 */ /* 0x000fe20000410000 */
[-C--:B------:R-:W-:Y:S01]  /*4510*/  ISETP.GE.AND P6, PT, R125, R27.reuse, PT ;  /* 0x0000001b7d00720c */ /* 0x080fe20003fc6270 */
[----:B---3--:R-:W-:Y:S01]  /*4520*/  FFMA.FTZ R9, R165, UR4, R17 ;  /* 0x00000004a5097c23 */ /* 0x008fe20008010011 */
[----:B------:R-:W-:Y:S01]  /*4530*/  FSEL R197, R4, -INF , !P3 ;  /* 0xff80000004c57808 */ /* 0x000fe20005800000 */
[----:B------:R-:W-:Y:S01]  /*4540*/  FFMA.FTZ R4, R164, UR4, R8 ;  /* 0x00000004a4047c23 */ /* 0x000fe20008010008 */
[C---:B------:R-:W-:Y:S01]  /*4550*/  ISETP.GE.AND P5, PT, R126.reuse, R27, PT ;  /* 0x0000001b7e00720c */ /* 0x040fe20003fa6270 */
[----:B----4-:R-:W-:Y:S01]  /*4560*/  FFMA.FTZ R3, R163, UR4, R20 ;  /* 0x00000004a3037c23 */ /* 0x010fe20008010014 */
[----:B------:R-:W-:Y:S01]  /*4570*/  ISETP.GE.AND P3, PT, R126, R26, PT ;  /* 0x0000001a7e00720c */ /* 0x000fe20003f66270 */
[----:B------:R-:W-:Y:S01]  /*4580*/  FFMA.FTZ R8, R166, UR4, R175 ;  /* 0x00000004a6087c23 */ /* 0x000fe200080100af */
[----:B------:R-:W-:-:S02]  /*4590*/  FSEL R185, R4, -INF , !P5 ;  /* 0xff80000004b97808 */ /* 0x000fc40006800000 */
[----:B------:R-:W-:Y:S01]  /*45a0*/  FSEL R187, R3, -INF , !P6 ;  /* 0xff80000003bb7808 */ /* 0x000fe20007000000 */
[----:B-----5:R-:W-:Y:S01]  /*45b0*/  FFMA.FTZ R3, R164, UR4, R7 ;  /* 0x00000004a4037c23 */ /* 0x020fe20008010007 */
[-C--:B------:R-:W-:Y:S01]  /*45c0*/  ISETP.GE.AND P6, PT, R126, R25.reuse, PT ;  /* 0x000000197e00720c */ /* 0x080fe20003fc6270 */
[----:B-1----:R-:W-:Y:S01]  /*45d0*/  FMUL.FTZ R6, R15, c[0x0][0x2ec] ;  /* 0x0000bb000f067a20 */ /* 0x002fe20000410000 */
[----:B------:R-:W-:Y:S02]  /*45e0*/  FSEL R40, R8, -INF , !P0 ;  /* 0xff80000008287808 */ /* 0x000fe40004000000 */
[----:B------:R-:W-:Y:S01]  /*45f0*/  PLOP3.LUT P0, PT, PT, PT, UP0, 0x80, 0x0 ;  /* 0x000000000000781c */ /* 0x000fe20003f0f008 */
[----:B------:R1:W2:Y:S01]  /*4600*/  MUFU.TANH R12, R6 ;  /* 0x00000006000c7308 */ /* 0x0002a20000002400 */
[----:B------:R-:W-:Y:S01]  /*4610*/  FSEL R192, R3, -INF , !P3 ;  /* 0xff80000003c07808 */ /* 0x000fe20005800000 */
[----:B------:R-:W-:Y:S01]  /*4620*/  FFMA.FTZ R3, R166, UR4, R173 ;  /* 0x00000004a6037c23 */ /* 0x000fe200080100ad */
[----:B------:R-:W-:-:S02]  /*4630*/  ISETP.GE.AND P5, PT, R127, R25, PT ;  /* 0x000000197f00720c */ /* 0x000fc40003fa6270 */
[----:B------:R-:W-:Y:S02]  /*4640*/  ISETP.GE.AND P3, PT, R127, R27, PT ;  /* 0x0000001b7f00720c */ /* 0x000fe40003f66270 */
[----:B------:R-:W-:Y:S01]  /*4650*/  FSEL R17, R3, -INF , !P2 ;  /* 0xff80000003117808 */ /* 0x000fe20005000000 */
[----:B-1----:R-:W-:Y:S02]  /*4660*/  FMUL.FTZ R6, R11, c[0x0][0x2ec] ;  /* 0x0000bb000b067a20 */ /* 0x002fe40000410000 */
[----:B------:R1:W3:Y:S01]  /*4670*/  MUFU.TANH R11, R0 ;  /* 0x00000000000b7308 */ /* 0x0002e20000002400 */
[----:B--2---:R-:W-:-:S05]  /*4680*/  FFMA.FTZ R7, R165, UR4, R12 ;  /* 0x00000004a5077c23 */ /* 0x004fca000801000c */
[----:B------:R-:W-:Y:S02]  /*4690*/  FSEL R198, R7, -INF , !P5 ;  /* 0xff80000007c67808 */ /* 0x000fe40006800000 */
[----:B------:R2:W4:Y:S01]  /*46a0*/  MUFU.TANH R10, R6 ;  /* 0x00000006000a7308 */ /* 0x0005220000002400 */
[----:B-1----:R-:W-:Y:S02]  /*46b0*/  FFMA.FTZ R0, R164, UR4, R13 ;  /* 0x00000004a4007c23 */ /* 0x002fe4000801000d */
[----:B---3--:R-:W-:-:S03]  /*46c0*/  FFMA.FTZ R4, R165, UR4, R11 ;  /* 0x00000004a5047c23 */ /* 0x008fc6000801000b */
[----:B------:R-:W-:Y:S01]  /*46d0*/  FSEL R200, R0, -INF , !P6 ;  /* 0xff80000000c87808 */ /* 0x000fe20007000000 */
[C---:B------:R-:W-:Y:S01]  /*46e0*/  FFMA.FTZ R0, R166.reuse, UR4, R184 ;  /* 0x00000004a6007c23 */ /* 0x040fe200080100b8 */
[----:B------:R-:W-:Y:S01]  /*46f0*/  ISETP.GE.AND P6, PT, R127, R24, PT ;  /* 0x000000187f00720c */ /* 0x000fe20003fc6270 */
[----:B--2---:R-:W-:Y:S01]  /*4700*/  FFMA.FTZ R6, R166, UR4, R174 ;  /* 0x00000004a6067c23 */ /* 0x004fe200080100ae */
[----:B------:R-:W-:Y:S02]  /*4710*/  FSEL R184, R4, -INF , !P3 ;  /* 0xff80000004b87808 */ /* 0x000fe40005800000 */
[----:B------:R-:W-:Y:S01]  /*4720*/  FSEL R36, R0, -INF , !P1 ;  /* 0xff80000000247808 */ /* 0x000fe20004800000 */
[----:B----4-:R-:W-:Y:S01]  /*4730*/  FFMA.FTZ R0, R165, UR4, R10 ;  /* 0x00000004a5007c23 */ /* 0x010fe2000801000a */
[----:B------:R-:W-:Y:S02]  /*4740*/  ISETP.GE.AND P1, PT, R127, R26, PT ;  /* 0x0000001a7f00720c */ /* 0x000fe40003f26270 */
[----:B------:R-:W-:-:S02]  /*4750*/  FSEL R16, R6, -INF , !P4 ;  /* 0xff80000006107808 */ /* 0x000fc40006000000 */
        /* <DEDUP_REMOVED lines=60> */
.L_x_656:
[----:B------:R-:W-:Y:S05]  /*4b20*/  BSYNC B0 ;  /* 0x0000000000007941 */ /* 0x000fea0003800000 */
.L_x_655:
[----:B------:R-:W0:Y:S02]  /*4b30*/  LDGDEPBAR ;  /* 0x00000000000079af */ /* 0x000e240000000000 */
.L_x_654:
        /* <DEDUP_REMOVED lines=64> */
[----:B-1----:R-:W-:Y:S01]  /*4f40*/  FMNMX.FTZ R101, R101, R6, !PT ;  /* 0x0000000665657209 */ /* 0x002fe20007810000 */
[----:B------:R-:W-:Y:S01]  /*4f50*/  SHFL.BFLY PT, R7, R0, 0x2, 0x1f ;  /* 0x0c401f0000077f89 */ /* 0x000fe200000e0000 */
[----:B------:R-:W-:-:S02]  /*4f60*/  FMNMX.FTZ R3, R182, R3, !PT ;  /* 0x00000003b6037209 */ /* 0x000fc40007810000 */
[----:B--2---:R-:W-:Y:S02]  /*4f70*/  FMNMX.FTZ R103, R103, R8, !PT ;  /* 0x0000000867677209 */ /* 0x004fe40007810000 */
[----:B------:R-:W1:Y:S01]  /*4f80*/  SHFL.BFLY PT, R8, R101, 0x1, 0x1f ;  /* 0x0c201f0065087f89 */ /* 0x000e6200000e0000 */
[----:B------:R-:W-:Y:S02]  /*4f90*/  FMNMX.FTZ R4, R180, R3, !PT ;  /* 0x00000003b4047209 */ /* 0x000fe40007810000 */
[C---:B------:R-:W-:Y:S01]  /*4fa0*/  FMUL.FTZ R3, R103.reuse, c[0x0][0x23c] ;  /* 0x00008f0067037a20 */ /* 0x040fe20000410000 */
[----:B------:R-:W-:Y:S02]  /*4fb0*/  FSETP.NEU.FTZ.AND P1, PT, R103, -INF , PT ;  /* 0xff8000006700780b */ /* 0x000fe40003f3d000 */
[----:B------:R-:W-:Y:S02]  /*4fc0*/  FMNMX.FTZ R4, R202, R4, !PT ;  /* 0x00000004ca047209 */ /* 0x000fe40007810000 */
[----:B------:R-:W-:-:S02]  /*4fd0*/  FSEL R3, R3, RZ, P1 ;  /* 0x000000ff03037208 */ /* 0x000fc40000800000 */
[----:B------:R-:W-:-:S03]  /*4fe0*/  FMNMX.FTZ R4, R201, R4, !PT ;  /* 0x00000004c9047209 */ /* 0x000fc60007810000 */
[----:B------:R-:W-:Y:S01]  /*4ff0*/  FFMA.FTZ R6, R16, c[0x0][0x23c], -R3 ;  /* 0x00008f0010067a23 */ /* 0x000fe20000010803 */
[----:B------:R-:W-:-:S03]  /*5000*/  FMNMX.FTZ R4, R200, R4, !PT ;  /* 0x00000004c8047209 */ /* 0x000fc60007810000 */
[----:B------:R2:W-:Y:S01]  /*5010*/  MUFU.EX2 R249, R6 ;  /* 0x0000000600f97308 */ /* 0x0005e20000000800 */
[----:B------:R-:W-:Y:S02]  /*5020*/  FMNMX.FTZ R4, R198, R4, !PT ;  /* 0x00000004c6047209 */ /* 0x000fe40007810000 */
[----:B-1----:R-:W-:-:S03]  /*5030*/  FMNMX.FTZ R101, R101, R8, !PT ;  /* 0x0000000865657209 */ /* 0x002fc60007810000 */
[----:B------:R-:W1:Y:S01]  /*5040*/  SHFL.BFLY PT, R8, R4, 0x2, 0x1f ;  /* 0x0c401f0004087f89 */ /* 0x000e6200000e0000 */
[----:B------:R-:W-:Y:S02]  /*5050*/  FSETP.NEU.FTZ.AND P1, PT, R101, -INF , PT ;  /* 0xff8000006500780b */ /* 0x000fe40003f3d000 */
[----:B--2---:R-:W-:Y:S01]  /*5060*/  FMNMX.FTZ R6, R0, R7, !PT ;  /* 0x0000000700067209 */ /* 0x004fe20007810000 */
[--C-:B------:R-:W-:Y:S02]  /*5070*/  FFMA.FTZ R0, R56, c[0x0][0x23c], -R3.reuse ;  /* 0x00008f0038007a23 */ /* 0x100fe40000010803 */
[----:B------:R-:W-:Y:S02]  /*5080*/  FFMA.FTZ R7, R49, c[0x0][0x23c], -R3 ;  /* 0x00008f0031077a23 */ /* 0x000fe40000010803 */
[----:B------:R-:W2:Y:S01]  /*5090*/  SHFL.BFLY PT, R9, R6, 0x1, 0x1f ;  /* 0x0c201f0006097f89 */ /* 0x000ea200000e0000 */
[----:B------:R3:W4:Y:S08]  /*50a0*/  MUFU.EX2 R246, R0 ;  /* 0x0000000000f67308 */ /* 0x0007300000000800 */
[----:B------:R5:W-:Y:S01]  /*50b0*/  MUFU.EX2 R247, R7 ;  /* 0x0000000700f77308 */ /* 0x000be20000000800 */
[----:B-1----:R-:W-:Y:S01]  /*50c0*/  FMNMX.FTZ R4, R4, R8, !PT ;  /* 0x0000000804047209 */ /* 0x002fe20007810000 */
[----:B---3--:R-:W-:-:S05]  /*50d0*/  FMUL.FTZ R0, R101, c[0x0][0x23c] ;  /* 0x00008f0065007a20 */ /* 0x008fca0000410000 */
[----:B------:R-:W-:Y:S02]  /*50e0*/  FSEL R0, R0, RZ, P1 ;  /* 0x000000ff00007208 */ /* 0x000fe40000800000 */
[----:B--2---:R-:W-:Y:S01]  /*50f0*/  FMNMX.FTZ R105, R6, R9, !PT ;  /* 0x0000000906697209 */ /* 0x004fe20007810000 */
[----:B-----5:R-:W-:Y:S01]  /*5100*/  FFMA.FTZ R7, R48, c[0x0][0x23c], -R3 ;  /* 0x00008f0030077a23 */ /* 0x020fe20000010803 */
[----:B------:R-:W1:Y:S01]  /*5110*/  SHFL.BFLY PT, R6, R4, 0x1, 0x1f ;  /* 0x0c201f0004067f89 */ /* 0x000e6200000e0000 */
[--C-:B------:R-:W-:Y:S01]  /*5120*/  FFMA.FTZ R2, R57, c[0x0][0x23c], -R0.reuse ;  /* 0x00008f0039027a23 */ /* 0x100fe20000010800 */
[----:B------:R-:W-:Y:S01]  /*5130*/  FSETP.NEU.FTZ.AND P1, PT, R105, -INF , PT ;  /* 0xff8000006900780b */ /* 0x000fe20003f3d000 */
[--C-:B------:R-:W-:Y:S01]  /*5140*/  FFMA.FTZ R5, R58, c[0x0][0x23c], -R0.reuse ;  /* 0x00008f003a057a23 */ /* 0x100fe20000010800 */
[----:B------:R2:W3:Y:S01]  /*5150*/  MUFU.EX2 R248, R7 ;  /* 0x0000000700f87308 */ /* 0x0004e20000000800 */
[----:B------:R-:W-:-:S07]  /*5160*/  FFMA.FTZ R13, R176, c[0x0][0x23c], -R0 ;  /* 0x00008f00b00d7a23 */ /* 0x000fce0000010800 */
[----:B------:R5:W-:Y:S08]  /*5170*/  MUFU.EX2 R242, R2 ;  /* 0x0000000200f27308 */ /* 0x000bf00000000800 */
[----:B------:R3:W-:Y:S01]  /*5180*/  MUFU.EX2 R243, R5 ;  /* 0x0000000500f37308 */ /* 0x0007e20000000800 */
[----:B--2---:R-:W-:Y:S02]  /*5190*/  FFMA.FTZ R7, R17, c[0x0][0x23c], -R0 ;  /* 0x00008f0011077a23 */ /* 0x004fe40000010800 */
[----:B------:R-:W2:Y:S01]  /*51a0*/  LDSM.16.MT88.4 R16, [R226+0x9000] ;  /* 0x00900000e210783b */ /* 0x000ea20000004200 */
[----:B-1----:R-:W-:-:S02]  /*51b0*/  FMNMX.FTZ R104, R4, R6, !PT ;  /* 0x0000000604687209 */ /* 0x002fc40007810000 */
[----:B----4-:R-:W-:Y:S01]  /*51c0*/  F2FP.BF16.PACK_AB R4, R246, R249 ;  /* 0x000000f9f604723e */ /* 0x010fe200000010ff */
[----:B-----5:R-:W-:Y:S01]  /*51d0*/  FMUL.FTZ R2, R105, c[0x0][0x23c] ;  /* 0x00008f0069027a20 */ /* 0x020fe20000410000 */
[----:B------:R-:W-:Y:S01]  /*51e0*/  MUFU.EX2 R245, R7 ;  /* 0x0000000700f57308 */ /* 0x000fe20000000800 */
[----:B------:R-:W-:Y:S01]  /*51f0*/  FMUL.FTZ R8, R104, c[0x0][0x23c] ;  /* 0x00008f0068087a20 */ /* 0x000fe20000410000 */
[----:B---3--:R-:W-:Y:S02]  /*5200*/  F2FP.BF16.PACK_AB R6, R248, R247 ;  /* 0x000000f7f806723e */ /* 0x008fe400000010ff */
[----:B------:R-:W-:Y:S02]  /*5210*/  FSEL R2, R2, RZ, P1 ;  /* 0x000000ff02027208 */ /* 0x000fe40000800000 */
[----:B------:R-:W-:Y:S01]  /*5220*/  FSETP.NEU.FTZ.AND P1, PT, R104, -INF , PT ;  /* 0xff8000006800780b */ /* 0x000fe20003f3d000 */
[----:B------:R-:W-:Y:S01]  /*5230*/  FFMA.FTZ R5, R51, c[0x0][0x23c], -R0 ;  /* 0x00008f0033057a23 */ /* 0x000fe20000010800 */
[----:B------:R1:W-:Y:S01]  /*5240*/  MUFU.EX2 R203, R13 ;  /* 0x0000000d00cb7308 */ /* 0x0003e20000000800 */
[--C-:B------:R-:W-:Y:S01]  /*5250*/  FFMA.FTZ R9, R67, c[0x0][0x23c], -R2.reuse ;  /* 0x00008f0043097a23 */ /* 0x100fe20000010802 */
[----:B------:R-:W-:Y:S01]  /*5260*/  FSEL R12, R8, RZ, P1 ;  /* 0x000000ff080c7208 */ /* 0x000fe20000800000 */
[----:B------:R-:W-:-:S05]  /*5270*/  FFMA.FTZ R8, R59, c[0x0][0x23c], -R2 ;  /* 0x00008f003b087a23 */ /* 0x000fca0000010802 */
[----:B------:R3:W4:Y:S08]  /*5280*/  MUFU.EX2 R244, R5 ;  /* 0x0000000500f47308 */ /* 0x0007300000000800 */
[----:B------:R5:W-:Y:S01]  /*5290*/  MUFU.EX2 R241, R8 ;  /* 0x0000000800f17308 */ /* 0x000be20000000800 */
[----:B-1----:R-:W-:Y:S02]  /*52a0*/  FFMA.FTZ R13, R171, c[0x0][0x23c], -R0 ;  /* 0x00008f00ab0d7a23 */ /* 0x002fe40000010800 */
[----:B---3--:R-:W-:Y:S01]  /*52b0*/  FFMA.FTZ R5, R36, c[0x0][0x23c], -R2 ;  /* 0x00008f0024057a23 */ /* 0x008fe20000010802 */
[----:B----4-:R-:W-:Y:S01]  /*52c0*/  F2FP.BF16.PACK_AB R7, R244, R242 ;  /* 0x000000f2f407723e */ /* 0x010fe200000010ff */
[----:B------:R-:W1:Y:S03]  /*52d0*/  LDSM.16.MT88.4 R36, [R224+0xb000] ;  /* 0x00b00000e024783b */ /* 0x000e660000004200 */
[----:B------:R-:W3:Y:S01]  /*52e0*/  MUFU.EX2 R240, R9 ;  /* 0x0000000900f07308 */ /* 0x000ee20000000800 */
[----:B-----5:R-:W-:-:S07]  /*52f0*/  FFMA.FTZ R8, R40, c[0x0][0x23c], -R12 ;  /* 0x00008f0028087a23 */ /* 0x020fce000001080c */
[----:B------:R4:W-:Y:S08]  /*5300*/  MUFU.EX2 R239, R5 ;  /* 0x0000000500ef7308 */ /* 0x0009f00000000800 */
[----:B------:R5:W-:Y:S01]  /*5310*/  MUFU.EX2 R231, R8 ;  /* 0x0000000800e77308 */ /* 0x000be20000000800 */
[----:B---3--:R-:W-:Y:S01]  /*5320*/  F2FP.BF16.PACK_AB R10, R241, R240 ;  /* 0x000000f0f10a723e */ /* 0x008fe200000010ff */
[----:B----4-:R-:W-:-:S06]  /*5330*/  FFMA.FTZ R5, R66, c[0x0][0x23c], -R2 ;  /* 0x00008f0042057a23 */ /* 0x010fcc0000010802 */
[----:B------:R3:W-:Y:S01]  /*5340*/  MUFU.EX2 R204, R13 ;  /* 0x0000000d00cc7308 */ /* 0x0007e20000000800 */
[----:B-----5:R-:W-:-:S07]  /*5350*/  FFMA.FTZ R8, R76, c[0x0][0x23c], -R12 ;  /* 0x00008f004c087a23 */ /* 0x020fce000001080c */
[----:B------:R4:W-:Y:S08]  /*5360*/  MUFU.EX2 R234, R5 ;  /* 0x0000000500ea7308 */ /* 0x0009f00000000800 */
[----:B------:R5:W1:Y:S01]  /*5370*/  MUFU.EX2 R223, R8 ;  /* 0x0000000800df7308 */ /* 0x000a620000000800 */
[----:B---3--:R-:W-:Y:S01]  /*5380*/  FFMA.FTZ R13, R186, c[0x0][0x23c], -R2 ;  /* 0x00008f00ba0d7a23 */ /* 0x008fe20000010802 */
[----:B----4-:R-:W-:-:S06]  /*5390*/  F2FP.BF16.PACK_AB R5, R243, R245 ;  /* 0x000000f5f305723e */ /* 0x010fcc00000010ff */
[----:B------:R3:W-:Y:S01]  /*53a0*/  MUFU.EX2 R186, R13 ;  /* 0x0000000d00ba7308 */ /* 0x0007e20000000800 */
[----:B------:R-:W-:Y:S01]  /*53b0*/  HMMA.16816.F32.BF16 R124, R4, R28, RZ ;  /* 0x0000001c047c723c */ /* 0x000fe200000418ff */
[----:B-----5:R-:W-:Y:S01]  /*53c0*/  FFMA.FTZ R8, R77, c[0x0][0x23c], -R12 ;  /* 0x00008f004d087a23 */ /* 0x020fe2000001080c */
[----:B-1----:R-:W-:-:S05]  /*53d0*/  F2FP.BF16.PACK_AB R9, R223, R231 ;  /* 0x000000e7df09723e */ /* 0x002fca00000010ff */
[----:B------:R1:W-:Y:S01]  /*53e0*/  MUFU.EX2 R233, R8 ;  /* 0x0000000800e97308 */ /* 0x0003e20000000800 */
[----:B--2---:R-:W-:Y:S01]  /*53f0*/  HMMA.16816.F32.BF16 R120, R4, R16, RZ ;  /* 0x000000100478723c */ /* 0x004fe200000418ff */
[----:B---3--:R-:W-:-:S06]  /*5400*/  FFMA.FTZ R13, R183, c[0x0][0x23c], -R2 ;  /* 0x00008f00b70d7a23 */ /* 0x008fcc0000010802 */
[----:B------:R2:W-:Y:S01]  /*5410*/  MUFU.EX2 R183, R13 ;  /* 0x0000000d00b77308 */ /* 0x0005e20000000800 */
[----:B------:R-:W-:Y:S01]  /*5420*/  HMMA.16816.F32.BF16 R116, R4, R20, RZ ;  /* 0x000000140474723c */ /* 0x000fe200000418ff */
[----:B-1----:R-:W-:-:S07]  /*5430*/  FFMA.FTZ R8, R65, c[0x0][0x23c], -R12 ;  /* 0x00008f0041087a23 */ /* 0x002fce000001080c */
[----:B------:R-:W-:Y:S01]  /*5440*/  HMMA.16816.F32.BF16 R112, R4, R32, RZ ;  /* 0x000000200470723c */ /* 0x000fe200000418ff */
[----:B------:R1:W3:Y:S01]  /*5450*/  MUFU.EX2 R238, R8 ;  /* 0x0000000800ee7308 */ /* 0x0002e20000000800 */
[----:B--2---:R-:W-:-:S06]  /*5460*/  FFMA.FTZ R13, R181, c[0x0][0x23c], -R2 ;  /* 0x00008f00b50d7a23 */ /* 0x004fcc0000010802 */
[C---:B------:R-:W-:Y:S01]  /*5470*/  HMMA.16816.F32.BF16 R108, R4.reuse, R36, RZ ;  /* 0x00000024046c723c */ /* 0x040fe200000418ff */
[----:B------:R2:W-:Y:S07]  /*5480*/  MUFU.EX2 R181, R13 ;  /* 0x0000000d00b57308 */ /* 0x0005ee0000000800 */
[----:B------:R-:W-:Y:S01]  /*5490*/  HMMA.16816.F32.BF16 R96, R4, R44, RZ ;  /* 0x0000002c0460723c */ /* 0x000fe200000418ff */
[----:B-1----:R-:W-:Y:S02]  /*54a0*/  F2FP.BF16.PACK_AB R8, R234, R239 ;  /* 0x000000efea08723e */ /* 0x002fe400000010ff */
[----:B---3--:R-:W-:-:S05]  /*54b0*/  F2FP.BF16.PACK_AB R11, R238, R233 ;  /* 0x000000e9ee0b723e */ /* 0x008fca00000010ff */
[----:B------:R-:W-:Y:S01]  /*54c0*/  HMMA.16816.F32.BF16 R92, R4, R30, RZ ;  /* 0x0000001e045c723c */ /* 0x000fe200000418ff */
[----:B--2---:R-:W-:-:S07]  /*54d0*/  FFMA.FTZ R13, R179, c[0x0][0x23c], -R2 ;  /* 0x00008f00b30d7a23 */ /* 0x004fce0000010802 */
[C---:B------:R-:W-:Y:S08]  /*54e0*/  HMMA.16816.F32.BF16 R88, R4.reuse, R18, RZ ;  /* 0x000000120458723c */ /* 0x040ff000000418ff */
        /* <DEDUP_REMOVED lines=21> */
[----:B------:R-:W-:Y:S01]  /*5640*/  LDSM.16.MT88.4 R32, [R226+0xa400] ;  /* 0x00a40000e220783b */ /* 0x000fe20000004200 */
[----:B--2---:R-:W-:-:S04]  /*5650*/  FFMA.FTZ R4, R42, c[0x0][0x23c], -R3 ;  /* 0x00008f002a047a23 */ /* 0x004fc80000010803 */
[----:B------:R2:W3:Y:S02]  /*5660*/  MUFU.EX2 R235, R4 ;  /* 0x0000000400eb7308 */ /* 0x0004e40000000800 */
[C---:B------:R-:W-:Y:S08]  /*5670*/  HMMA.16816.F32.BF16 R144, R8.reuse, R38, RZ ;  /* 0x000000260890723c */ /* 0x040ff000000418ff */
[----:B------:R-:W-:Y:S01]  /*5680*/  HMMA.16816.F32.BF16 R48, R8, R44, RZ ;  /* 0x0000002c0830723c */ /* 0x000fe200000418ff */
[----:B--2---:R-:W-:Y:S01]  /*5690*/  FFMA.FTZ R4, R106, c[0x0][0x23c], -R0 ;  /* 0x00008f006a047a23 */ /* 0x004fe20000010800 */
[----:B---3--:R-:W-:-:S03]  /*56a0*/  F2FP.BF16.PACK_AB R6, R235, R236 ;  /* 0x000000eceb06723e */ /* 0x008fc600000010ff */
[----:B------:R2:W-:Y:S02]  /*56b0*/  MUFU.EX2 R219, R4 ;  /* 0x0000000400db7308 */ /* 0x0005e40000000800 */
[----:B--2---:R-:W-:-:S06]  /*56c0*/  FFMA.FTZ R4, R102, c[0x0][0x23c], -R0 ;  /* 0x00008f0066047a23 */ /* 0x004fcc0000010800 */
[----:B------:R2:W3:Y:S02]  /*56d0*/  MUFU.EX2 R222, R4 ;  /* 0x0000000400de7308 */ /* 0x0004e40000000800 */
[--C-:B--2---:R-:W-:Y:S01]  /*56e0*/  FFMA.FTZ R4, R55, c[0x0][0x23c], -R0.reuse ;  /* 0x00008f0037047a23 */ /* 0x104fe20000010800 */
[----:B---3--:R-:W-:Y:S01]  /*56f0*/  F2FP.BF16.PACK_AB R5, R222, R219 ;  /* 0x000000dbde05723e */ /* 0x008fe200000010ff */
[----:B------:R-:W-:Y:S01]  /*5700*/  HMMA.16816.F32.BF16 R52, R8, R36, RZ ;  /* 0x000000240834723c */ /* 0x000fe200000418ff */
[----:B------:R-:W2:Y:S03]  /*5710*/  LDSM.16.MT88.4 R36, [R224+0xb400] ;  /* 0x00b40000e024783b */ /* 0x000ea60000004200 */
[----:B------:R3:W-:Y:S02]  /*5720*/  MUFU.EX2 R221, R4 ;  /* 0x0000000400dd7308 */ /* 0x0007e40000000800 */
[----:B---3--:R-:W-:-:S02]  /*5730*/  FFMA.FTZ R4, R43, c[0x0][0x23c], -R0 ;  /* 0x00008f002b047a23 */ /* 0x008fc40000010800 */
[----:B------:R-:W3:Y:S04]  /*5740*/  LDSM.16.MT88.4 R40, [R226+0xb400] ;  /* 0x00b40000e228783b */ /* 0x000ee80000004200 */
[----:B------:R4:W5:Y:S02]  /*5750*/  MUFU.EX2 R220, R4 ;  /* 0x0000000400dc7308 */ /* 0x0009640000000800 */
[----:B----4-:R-:W-:Y:S01]  /*5760*/  FFMA.FTZ R4, R148, c[0x0][0x23c], -R2 ;  /* 0x00008f0094047a23 */ /* 0x010fe20000010802 */
[----:B-----5:R-:W-:-:S05]  /*5770*/  F2FP.BF16.PACK_AB R7, R220, R221 ;  /* 0x000000dddc07723e */ /* 0x020fca00000010ff */
[----:B------:R4:W-:Y:S02]  /*5780*/  MUFU.EX2 R218, R4 ;  /* 0x0000000400da7308 */ /* 0x0009e40000000800 */
[--C-:B----4-:R-:W-:Y:S02]  /*5790*/  FFMA.FTZ R4, R149, c[0x0][0x23c], -R2.reuse ;  /* 0x00008f0095047a23 */ /* 0x110fe40000010802 */
[----:B------:R-:W-:Y:S04]  /*57a0*/  HMMA.16816.F32.BF16 R148, R8, R46, RZ ;  /* 0x0000002e0894723c */ /* 0x000fe800000418ff */
[----:B------:R4:W5:Y:S03]  /*57b0*/  MUFU.EX2 R217, R4 ;  /* 0x0000000400d97308 */ /* 0x0009660000000800 */
[----:B------:R-:W-:-:S05]  /*57c0*/  FFMA.FTZ R8, R153, c[0x0][0x23c], -R2 ;  /* 0x00008f0099087a23 */ /* 0x000fca0000010802 */
[----:B------:R2:W-:Y:S01]  /*57d0*/  MUFU.EX2 R216, R8 ;  /* 0x0000000800d87308 */ /* 0x0005e20000000800 */
[----:B----4-:R-:W-:-:S07]  /*57e0*/  F2FP.BF16.PACK_AB R4, R237, R232 ;  /* 0x000000e8ed04723e */ /* 0x010fce00000010ff */
[----:B-1----:R-:W-:Y:S01]  /*57f0*/  HMMA.16816.F32.BF16 R160, R4, R20, R120 ;  /* 0x0000001404a0723c */ /* 0x002fe20000041878 */
[----:B--2---:R-:W-:-:S04]  /*5800*/  FFMA.FTZ R8, R107, c[0x0][0x23c], -R2 ;  /* 0x00008f006b087a23 */ /* 0x004fc80000010802 */
[----:B------:R1:W-:Y:S03]  /*5810*/  MUFU.EX2 R215, R8 ;  /* 0x0000000800d77308 */ /* 0x0003e60000000800 */
[C---:B------:R-:W-:Y:S08]  /*5820*/  HMMA.16816.F32.BF16 R164, R4.reuse, R28, R124 ;  /* 0x0000001c04a4723c */ /* 0x040ff0000004187c */
[----:B------:R-:W-:Y:S01]  /*5830*/  HMMA.16816.F32.BF16 R120, R4, R30, R92 ;  /* 0x0000001e0478723c */ /* 0x000fe2000004185c */
[----:B-1----:R-:W-:-:S07]  /*5840*/  FFMA.FTZ R8, R156, c[0x0][0x23c], -R12 ;  /* 0x00008f009c087a23 */ /* 0x002fce000001080c */
[C---:B------:R-:W-:Y:S01]  /*5850*/  HMMA.16816.F32.BF16 R156, R4.reuse, R16, R116 ;  /* 0x00000010049c723c */ /* 0x040fe20000041874 */
[----:B------:R1:W-:Y:S07]  /*5860*/  MUFU.EX2 R213, R8 ;  /* 0x0000000800d57308 */ /* 0x0003ee0000000800 */
[C---:B------:R-:W-:Y:S08]  /*5870*/  HMMA.16816.F32.BF16 R116, R4.reuse, R36, R108 ;  /* 0x000000240474723c */ /* 0x040ff0000004186c */
[----:B---3--:R-:W-:Y:S01]  /*5880*/  HMMA.16816.F32.BF16 R108, R4, R40, R96 ;  /* 0x00000028046c723c */ /* 0x008fe20000041860 */
[----:B-1----:R-:W-:-:S04]  /*5890*/  FFMA.FTZ R8, R155, c[0x0][0x23c], -R12 ;  /* 0x00008f009b087a23 */ /* 0x002fc8000001080c */
[----:B------:R1:W2:Y:S03]  /*58a0*/  MUFU.EX2 R214, R8 ;  /* 0x0000000800d67308 */ /* 0x0002a60000000800 */
[C---:B------:R-:W-:Y:S08]  /*58b0*/  HMMA.16816.F32.BF16 R96, R4.reuse, R22, R88 ;  /* 0x000000160460723c */ /* 0x040ff00000041858 */
[----:B------:R-:W-:Y:S01]  /*58c0*/  HMMA.16816.F32.BF16 R124, R4, R32, R112 ;  /* 0x00000020047c723c */ /* 0x000fe20000041870 */
[----:B-1----:R-:W-:-:S07]  /*58d0*/  FFMA.FTZ R8, R154, c[0x0][0x23c], -R12 ;  /* 0x00008f009a087a23 */ /* 0x002fce000001080c */
[C---:B------:R-:W-:Y:S01]  /*58e0*/  HMMA.16816.F32.BF16 R92, R4.reuse, R34, R80 ;  /* 0x00000022045c723c */ /* 0x040fe20000041850 */
[----:B------:R1:W-:Y:S07]  /*58f0*/  MUFU.EX2 R212, R8 ;  /* 0x0000000800d47308 */ /* 0x0003ee0000000800 */
[----:B------:R-:W-:Y:S01]  /*5900*/  HMMA.16816.F32.BF16 R88, R4, R38, R76 ;  /* 0x000000260458723c */ /* 0x000fe2000004184c */
[----:B-1----:R-:W-:-:S07]  /*5910*/  FFMA.FTZ R8, R152, c[0x0][0x23c], -R12 ;  /* 0x00008f0098087a23 */ /* 0x002fce000001080c */
[C---:B------:R-:W-:Y:S01]  /*5920*/  HMMA.16816.F32.BF16 R152, R4.reuse, R18, R84 ;  /* 0x000000120498723c */ /* 0x040fe20000041854 */
[----:B------:R1:W3:Y:S07]  /*5930*/  MUFU.EX2 R211, R8 ;  /* 0x0000000800d37308 */ /* 0x0002ee0000000800 */
[----:B------:R-:W-:Y:S07]  /*5940*/  HMMA.16816.F32.BF16 R84, R4, R42, R68 ;  /* 0x0000002a0454723c */ /* 0x000fee0000041844 */
[----:B-----5:R-:W-:-:S02]  /*5950*/  F2FP.BF16.PACK_AB R4, R217, R218 ;  /* 0x000000dad904723e */ /* 0x020fc400000010ff */
[----:B--2---:R-:W-:Y:S01]  /*5960*/  F2FP.BF16.PACK_AB R5, R214, R213 ;  /* 0x000000d5d605723e */ /* 0x004fe200000010ff */
[--C-:B-1----:R-:W-:Y:S01]  /*5970*/  FFMA.FTZ R8, R172, c[0x0][0x23c], -R3.reuse ;  /* 0x00008f00ac087a23 */ /* 0x102fe20000010803 */
[----:B------:R-:W-:Y:S02]  /*5980*/  F2FP.BF16.PACK_AB R6, R215, R216 ;  /* 0x000000d8d706723e */ /* 0x000fe400000010ff */
[----:B---3--:R-:W-:Y:S01]  /*5990*/  F2FP.BF16.PACK_AB R7, R211, R212 ;  /* 0x000000d4d307723e */ /* 0x008fe200000010ff */
        /* <DEDUP_REMOVED lines=12> */
[----:B------:R-:W3:Y:S01]  /*5a60*/  LDSM.16.MT88.4 R16, [R224+0x9800] ;  /* 0x00980000e010783b */ /* 0x000ee20000004200 */
[----:B-1----:R-:W-:-:S04]  /*5a70*/  FFMA.FTZ R8, R168, c[0x0][0x23c], -R3 ;  /* 0x00008f00a8087a23 */ /* 0x002fc80000010803 */
[----:B------:R1:W4:Y:S02]  /*5a80*/  MUFU.EX2 R207, R8 ;  /* 0x0000000800cf7308 */ /* 0x0003240000000800 */
[C---:B------:R-:W-:Y:S01]  /*5a90*/  HMMA.16816.F32.BF16 R60, R4.reuse, R30, R136 ;  /* 0x0000001e043c723c */ /* 0x040fe20000041888 */
[----:B------:R-:W-:Y:S07]  /*5aa0*/  LDSM.16.MT88.4 R28, [R226+0xa800] ;  /* 0x00a80000e21c783b */ /* 0x000fee0000004200 */
[----:B------:R-:W-:Y:S01]  /*5ab0*/  HMMA.16816.F32.BF16 R52, R4, R22, R132 ;  /* 0x000000160434723c */ /* 0x000fe20000041884 */
[----:B------:R-:W5:Y:S01]  /*5ac0*/  LDSM.16.MT88.4 R20, [R224+0xa800] ;  /* 0x00a80000e014783b */ /* 0x000f620000004200 */
[----:B-1----:R-:W-:-:S06]  /*5ad0*/  FFMA.FTZ R8, R178, c[0x0][0x23c], -R0 ;  /* 0x00008f00b2087a23 */ /* 0x002fcc0000010800 */
[C---:B------:R-:W-:Y:S01]  /*5ae0*/  HMMA.16816.F32.BF16 R44, R4.reuse, R34, R140 ;  /* 0x00000022042c723c */ /* 0x040fe2000004188c */
[----:B------:R-:W-:Y:S01]  /*5af0*/  LDSM.16.MT88.4 R32, [R224+0xb800] ;  /* 0x00b80000e020783b */ /* 0x000fe20000004200 */
[----:B------:R1:W-:Y:S03]  /*5b00*/  MUFU.EX2 R206, R8 ;  /* 0x0000000800ce7308 */ /* 0x0003e60000000800 */
[----:B------:R-:W-:Y:S03]  /*5b10*/  LDSM.16.MT88.4 R140, [R226+0x9c00] ;  /* 0x009c0000e28c783b */ /* 0x000fe60000004200 */
[C---:B------:R-:W-:Y:S01]  /*5b20*/  HMMA.16816.F32.BF16 R56, R4.reuse, R38, R144 ;  /* 0x000000260438723c */ /* 0x040fe20000041890 */
[----:B------:R-:W5:Y:S01]  /*5b30*/  LDSM.16.MT88.4 R36, [R226+0xb800] ;  /* 0x00b80000e224783b */ /* 0x000f620000004200 */
[----:B------:R3:W-:Y:S06]  /*5b40*/  MUFU.EX2 R178, R13 ;  /* 0x0000000d00b27308 */ /* 0x0007ec0000000800 */
[----:B------:R-:W-:Y:S01]  /*5b50*/  HMMA.16816.F32.BF16 R40, R4, R42, R148 ;  /* 0x0000002a0428723c */ /* 0x000fe20000041894 */
[----:B-1----:R-:W-:-:S04]  /*5b60*/  FFMA.FTZ R8, R177, c[0x0][0x23c], -R0 ;  /* 0x00008f00b1087a23 */ /* 0x002fc80000010800 */
[----:B------:R1:W1:Y:S02]  /*5b70*/  MUFU.EX2 R205, R8 ;  /* 0x0000000800cd7308 */ /* 0x0002640000000800 */
[----:B--2---:R-:W-:Y:S02]  /*5b80*/  F2FP.BF16.PACK_AB R4, R209, R210 ;  /* 0x000000d2d104723e */ /* 0x004fe400000010ff */
[----:B----4-:R-:W-:Y:S01]  /*5b90*/  F2FP.BF16.PACK_AB R6, R207, R208 ;  /* 0x000000d0cf06723e */ /* 0x010fe200000010ff */
[----:B---3--:R-:W-:Y:S01]  /*5ba0*/  FFMA.FTZ R13, R191, c[0x0][0x23c], -R12 ;  /* 0x00008f00bf0d7a23 */ /* 0x008fe2000001080c */
[----:B------:R-:W-:-:S03]  /*5bb0*/  F2FP.BF16.PACK_AB R7, R204, R203 ;  /* 0x000000cbcc07723e */ /* 0x000fc600000010ff */
[----:B------:R2:W-:Y:S01]  /*5bc0*/  MUFU.EX2 R177, R13 ;  /* 0x0000000d00b17308 */ /* 0x0005e20000000800 */
[----:B-1----:R-:W1:Y:S01]  /*5bd0*/  LDSM.16.MT88.4 R8, [R226+0x9800] ;  /* 0x00980000e208783b */ /* 0x002e620000004200 */
[----:B------:R-:W-:Y:S01]  /*5be0*/  F2FP.BF16.PACK_AB R5, R205, R206 ;  /* 0x000000cecd05723e */ /* 0x000fe200000010ff */
[----:B--2---:R-:W-:-:S06]  /*5bf0*/  FFMA.FTZ R13, R188, c[0x0][0x23c], -R12 ;  /* 0x00008f00bc0d7a23 */ /* 0x004fcc000001080c */
[C---:B------:R-:W-:Y:S01]  /*5c00*/  HMMA.16816.F32.BF16 R112, R4.reuse, R16, R164 ;  /* 0x000000100470723c */ /* 0x040fe200000418a4 */
[----:B------:R2:W3:Y:S07]  /*5c10*/  MUFU.EX2 R176, R13 ;  /* 0x0000000d00b07308 */ /* 0x0004ee0000000800 */
[C---:B-----5:R-:W-:Y:S01]  /*5c20*/  HMMA.16816.F32.BF16 R148, R4.reuse, R20, R156 ;  /* 0x000000140494723c */ /* 0x060fe2000004189c */
[----:B------:R-:W-:Y:S07]  /*5c30*/  LDSM.16.MT88.4 R156, [R224+0xac00] ;  /* 0x00ac0000e09c783b */ /* 0x000fee0000004200 */
[----:B------:R-:W-:Y:S01]  /*5c40*/  HMMA.16816.F32.BF16 R164, R4, R28, R124 ;  /* 0x0000001c04a4723c */ /* 0x000fe2000004187c */
[----:B------:R-:W-:Y:S01]  /*5c50*/  LDSM.16.MT88.4 R124, [R224+0x9c00] ;  /* 0x009c0000e07c783b */ /* 0x000fe20000004200 */
[----:B--2---:R-:W-:-:S04]  /*5c60*/  FFMA.FTZ R13, R182, c[0x0][0x23c], -R12 ;  /* 0x00008f00b60d7a23 */ /* 0x004fc8000001080c */
[----:B------:R2:W-:Y:S02]  /*5c70*/  MUFU.EX2 R107, R13 ;  /* 0x0000000d006b7308 */ /* 0x0005e40000000800 */
[C---:B------:R-:W-:Y:S08]  /*5c80*/  HMMA.16816.F32.BF16 R108, R4.reuse, R36, R108 ;  /* 0x00000024046c723c */ /* 0x040ff0000004186c */
[----:B-1----:R-:W-:Y:S01]  /*5c90*/  HMMA.16816.F32.BF16 R132, R4, R8, R160 ;  /* 0x000000080484723c */ /* 0x002fe200000418a0 */
[----:B--2---:R-:W-:-:S07]  /*5ca0*/  FFMA.FTZ R13, R180, c[0x0][0x23c], -R12 ;  /* 0x00008f00b40d7a23 */ /* 0x004fce000001080c */
[C---:B------:R-:W-:Y:S01]  /*5cb0*/  HMMA.16816.F32.BF16 R136, R4.reuse, R10, R96 ;  /* 0x0000000a0488723c */ /* 0x040fe20000041860 */
[----:B------:R-:W1:Y:S07]  /*5cc0*/  MUFU.EX2 R106, R13 ;  /* 0x0000000d006a7308 */ /* 0x000e6e0000000800 */
[C---:B------:R-:W-:Y:S08]  /*5cd0*/  HMMA.16816.F32.BF16 R160, R4.reuse, R32, R116 ;  /* 0x0000002004a0723c */ /* 0x040ff00000041874 */
[C---:B------:R-:W-:Y:S08]  /*5ce0*/  HMMA.16816.F32.BF16 R120, R4.reuse, R18, R120 ;  /* 0x000000120478723c */ /* 0x040ff00000041878 */
[C---:B------:R-:W-:Y:S08]  /*5cf0*/  HMMA.16816.F32.BF16 R152, R4.reuse, R22, R152 ;  /* 0x000000160498723c */ /* 0x040ff00000041898 */
[C---:B------:R-:W-:Y:S08]  /*5d00*/  HMMA.16816.F32.BF16 R168, R4.reuse, R30, R92 ;  /* 0x0000001e04a8723c */ /* 0x040ff0000004185c */
[C---:B------:R-:W-:Y:S08]  /*5d10*/  HMMA.16816.F32.BF16 R88, R4.reuse, R34, R88 ;  /* 0x000000220458723c */ /* 0x040ff00000041858 */
[----:B------:R-:W-:Y:S07]  /*5d20*/  HMMA.16816.F32.BF16 R96, R4, R38, R84 ;  /* 0x000000260460723c */ /* 0x000fee0000041854 */
[----:B------:R-:W-:-:S02]  /*5d30*/  F2FP.BF16.PACK_AB R4, R183, R186 ;  /* 0x000000bab704723e */ /* 0x000fc400000010ff */
[----:B---3--:R-:W-:Y:S02]  /*5d40*/  F2FP.BF16.PACK_AB R5, R176, R177 ;  /* 0x000000b1b005723e */ /* 0x008fe400000010ff */
[----:B------:R-:W-:Y:S02]  /*5d50*/  F2FP.BF16.PACK_AB R6, R178, R181 ;  /* 0x000000b5b206723e */ /* 0x000fe400000010ff */
[----:B-1----:R-:W-:-:S07]  /*5d60*/  F2FP.BF16.PACK_AB R7, R106, R107 ;  /* 0x0000006b6a07723e */ /* 0x002fce00000010ff */
[C---:B------:R-:W-:Y:S07]  /*5d70*/  HMMA.16816.F32.BF16 R128, R4.reuse, R8, R76 ;  /* 0x000000080480723c */ /* 0x040fee000004184c */
[--C-:B------:R-:W-:Y:S01]  /*5d80*/  FFMA.FTZ R8, R190, c[0x0][0x23c], -R3.reuse ;  /* 0x00008f00be087a23 */ /* 0x100fe20000010803 */
[C---:B------:R-:W-:Y:S03]  /*5d90*/  HMMA.16816.F32.BF16 R48, R4.reuse, R22, R48 ;  /* 0x000000160430723c */ /* 0x040fe60000041830 */
[----:B------:R1:W-:Y:S05]  /*5da0*/  MUFU.EX2 R102, R8 ;  /* 0x0000000800667308 */ /* 0x0003ea0000000800 */
[C---:B------:R-:W-:Y:S08]  /*5db0*/  HMMA.16816.F32.BF16 R144, R4.reuse, R20, R72 ;  /* 0x000000140490723c */ /* 0x040ff00000041848 */
[----:B------:R-:W-:Y:S01]  /*5dc0*/  HMMA.16816.F32.BF16 R60, R4, R18, R60 ;  /* 0x00000012043c723c */ /* 0x000fe2000004183c */
[----:B-1----:R-:W-:-:S04]  /*5dd0*/  FFMA.FTZ R8, R187, c[0x0][0x23c], -R3 ;  /* 0x00008f00bb087a23 */ /* 0x002fc80000010803 */
[----:B------:R1:W2:Y:S03]  /*5de0*/  MUFU.EX2 R100, R8 ;  /* 0x0000000800647308 */ /* 0x0002a60000000800 */
[C---:B------:R-:W-:Y:S01]  /*5df0*/  HMMA.16816.F32.BF16 R116, R4.reuse, R16, R80 ;  /* 0x000000100474723c */ /* 0x040fe20000041850 */
[----:B------:R-:W3:Y:S07]  /*5e00*/  LDSM.16.MT88.4 R80, [R224+0xbc00] ;  /* 0x00bc0000e050783b */ /* 0x000eee0000004200 */
[----:B------:R-:W-:Y:S01]  /*5e10*/  HMMA.16816.F32.BF16 R52, R4, R10, R52 ;  /* 0x0000000a0434723c */ /* 0x000fe20000041834 */
[----:B-1----:R-:W-:-:S07]  /*5e20*/  FFMA.FTZ R8, R185, c[0x0][0x23c], -R3 ;  /* 0x00008f00b9087a23 */ /* 0x002fce0000010803 */
[C---:B------:R-:W-:Y:S01]  /*5e30*/  HMMA.16816.F32.BF16 R68, R4.reuse, R28, R68 ;  /* 0x0000001c0444723c */ /* 0x040fe20000041844 */
[----:B------:R-:W-:Y:S01]  /*5e40*/  FFMA.FTZ R3, R184, c[0x0][0x23c], -R3 ;  /* 0x00008f00b8037a23 */ /* 0x000fe20000010803 */
[----:B--2---:R-:W-:Y:S01]  /*5e50*/  F2FP.BF16.PACK_AB R92, R100, R102 ;  /* 0x00000066645c723e */ /* 0x004fe200000010ff */
[----:B------:R1:W-:Y:S05]  /*5e60*/  MUFU.EX2 R23, R8 ;  /* 0x0000000800177308 */ /* 0x0003ea0000000800 */
[C---:B------:R-:W-:Y:S03]  /*5e70*/  HMMA.16816.F32.BF16 R44, R4.reuse, R30, R44 ;  /* 0x0000001e042c723c */ /* 0x040fe6000004182c */
[----:B------:R2:W4:Y:S05]  /*5e80*/  MUFU.EX2 R22, R3 ;  /* 0x0000000300167308 */ /* 0x00052a0000000800 */
[----:B------:R-:W-:Y:S01]  /*5e90*/  HMMA.16816.F32.BF16 R64, R4, R32, R64 ;  /* 0x000000200440723c */ /* 0x000fe20000041840 */
[----:B-1----:R-:W-:-:S04]  /*5ea0*/  FADD.FTZ R8, R245, R243 ;  /* 0x000000f3f5087221 */ /* 0x002fc80000010000 */
[----:B------:R-:W-:-:S03]  /*5eb0*/  FADD.FTZ R8, R242, R8 ;  /* 0x00000008f2087221 */ /* 0x000fc60000010000 */
[----:B------:R-:W-:Y:S01]  /*5ec0*/  HMMA.16816.F32.BF16 R56, R4, R34, R56 ;  /* 0x000000220438723c */ /* 0x000fe20000041838 */
[----:B--2---:R-:W-:Y:S01]  /*5ed0*/  FFMA.FTZ R3, R194, c[0x0][0x23c], -R0 ;  /* 0x00008f00c2037a23 */ /* 0x004fe20000010800 */
[----:B----4-:R-:W-:-:S03]  /*5ee0*/  F2FP.BF16.PACK_AB R94, R22, R23 ;  /* 0x00000017165e723e */ /* 0x010fc600000010ff */
[----:B------:R1:W-:Y:S03]  /*5ef0*/  MUFU.EX2 R21, R3 ;  /* 0x0000000300157308 */ /* 0x0003e60000000800 */
[C---:B------:R-:W-:Y:S01]  /*5f00*/  HMMA.16816.F32.BF16 R84, R4.reuse, R36, R172 ;  /* 0x000000240454723c */ /* 0x040fe200000418ac */
[----:B------:R-:W2:Y:S07]  /*5f10*/  LDSM.16.MT88.4 R172, [R226+0xac00] ;  /* 0x00ac0000e2ac783b */ /* 0x000eae0000004200 */
[----:B------:R-:W-:Y:S01]  /*5f20*/  HMMA.16816.F32.BF16 R40, R4, R38, R40 ;  /* 0x000000260428723c */ /* 0x000fe20000041828 */
[----:B------:R-:W4:Y:S01]  /*5f30*/  LDSM.16.MT88.4 R4, [R226+0xbc00] ;  /* 0x00bc0000e204783b */ /* 0x000f220000004200 */
[----:B-1----:R-:W-:-:S04]  /*5f40*/  FFMA.FTZ R3, R193, c[0x0][0x23c], -R0 ;  /* 0x00008f00c1037a23 */ /* 0x002fc80000010800 */
[----:B------:R1:W5:Y:S02]  /*5f50*/  MUFU.EX2 R20, R3 ;  /* 0x0000000300147308 */ /* 0x0003640000000800 */
[--C-:B-1----:R-:W-:Y:S01]  /*5f60*/  FFMA.FTZ R3, R192, c[0x0][0x23c], -R0.reuse ;  /* 0x00008f00c0037a23 */ /* 0x102fe20000010800 */
[----:B-----5:R-:W-:Y:S01]  /*5f70*/  F2FP.BF16.PACK_AB R93, R20, R21 ;  /* 0x00000015145d723e */ /* 0x020fe200000010ff */
[----:B------:R-:W-:-:S04]  /*5f80*/  FFMA.FTZ R0, R189, c[0x0][0x23c], -R0 ;  /* 0x00008f00bd007a23 */ /* 0x000fc80000010800 */
[----:B------:R1:W-:Y:S08]  /*5f90*/  MUFU.EX2 R18, R3 ;  /* 0x0000000300127308 */ /* 0x0003f00000000800 */
[----:B------:R5:W2:Y:S01]  /*5fa0*/  MUFU.EX2 R19, R0 ;  /* 0x0000000000137308 */ /* 0x000aa20000000800 */
[----:B-1----:R-:W-:-:S04]  /*5fb0*/  FADD.FTZ R3, R239, R234 ;  /* 0x000000eaef037221 */ /* 0x002fc80000010000 */
[----:B------:R-:W-:Y:S02]  /*5fc0*/  FADD.FTZ R3, R240, R3 ;  /* 0x00000003f0037221 */ /* 0x000fe40000010000 */
[----:B-----5:R-:W-:Y:S01]  /*5fd0*/  FFMA.FTZ R0, R199, c[0x0][0x23c], -R2 ;  /* 0x00008f00c7007a23 */ /* 0x020fe20000010802 */
[----:B--2---:R-:W-:Y:S01]  /*5fe0*/  F2FP.BF16.PACK_AB R95, R19, R18 ;  /* 0x00000012135f723e */ /* 0x004fe200000010ff */
[----:B------:R-:W-:Y:S02]  /*5ff0*/  FADD.FTZ R3, R241, R3 ;  /* 0x00000003f1037221 */ /* 0x000fe40000010000 */
[----:B------:R1:W-:Y:S02]  /*6000*/  MUFU.EX2 R17, R0 ;  /* 0x0000000000117308 */ /* 0x0003e40000000800 */
[----:B------:R-:W-:Y:S02]  /*6010*/  FADD.FTZ R3, R218, R3 ;  /* 0x00000003da037221 */ /* 0x000fe40000010000 */
[----:B---3--:R-:W-:Y:S02]  /*6020*/  HMMA.16816.F32.BF16 R76, R92, R82, R88 ;  /* 0x000000525c4c723c */ /* 0x008fe40000041858 */
[----:B------:R-:W-:-:S06]  /*6030*/  FADD.FTZ R3, R217, R3 ;  /* 0x00000003d9037221 */ /* 0x000fcc0000010000 */
[----:B------:R-:W-:Y:S01]  /*6040*/  HMMA.16816.F32.BF16 R112, R92, R124, R112 ;  /* 0x0000007c5c70723c */ /* 0x000fe20000041870 */
[----:B-1----:R-:W-:-:S04]  /*6050*/  FFMA.FTZ R0, R196, c[0x0][0x23c], -R2 ;  /* 0x00008f00c4007a23 */ /* 0x002fc80000010802 */
[----:B------:R1:W2:Y:S03]  /*6060*/  MUFU.EX2 R16, R0 ;  /* 0x0000000000107308 */ /* 0x0002a60000000800 */
[C---:B------:R-:W-:Y:S08]  /*6070*/  HMMA.16816.F32.BF16 R120, R92.reuse, R126, R120 ;  /* 0x0000007e5c78723c */ /* 0x040ff00000041878 */
[----:B------:R-:W-:Y:S01]  /*6080*/  HMMA.16816.F32.BF16 R132, R92, R140, R132 ;  /* 0x0000008c5c84723c */ /* 0x000fe20000041884 */
[----:B-1----:R-:W-:-:S07]  /*6090*/  FFMA.FTZ R0, R197, c[0x0][0x23c], -R2 ;  /* 0x00008f00c5007a23 */ /* 0x002fce0000010802 */
[C---:B------:R-:W-:Y:S01]  /*60a0*/  HMMA.16816.F32.BF16 R136, R92.reuse, R142, R136 ;  /* 0x0000008e5c88723c */ /* 0x040fe20000041888 */
[----:B------:R-:W-:Y:S01]  /*60b0*/  FFMA.FTZ R2, R195, c[0x0][0x23c], -R2 ;  /* 0x00008f00c3027a23 */ /* 0x000fe20000010802 */
[----:B------:R1:W-:Y:S06]  /*60c0*/  MUFU.EX2 R15, R0 ;  /* 0x00000000000f7308 */ /* 0x0003ec0000000800 */
[C---:B------:R-:W-:Y:S02]  /*60d0*/  HMMA.16816.F32.BF16 R148, R92.reuse, R156, R148 ;  /* 0x0000009c5c94723c */ /* 0x040fe40000041894 */
[----:B------:R3:W-:Y:S06]  /*60e0*/  MUFU.EX2 R14, R2 ;  /* 0x00000002000e7308 */ /* 0x0007ec0000000800 */
[----:B------:R-:W-:Y:S01]  /*60f0*/  HMMA.16816.F32.BF16 R152, R92, R158, R152 ;  /* 0x0000009e5c98723c */ /* 0x000fe20000041898 */
[----:B-1----:R-:W-:-:S04]  /*6100*/  FFMA.FTZ R0, R202, c[0x0][0x23c], -R12 ;  /* 0x00008f00ca007a23 */ /* 0x002fc8000001080c */
[----:B------:R1:W-:Y:S03]  /*6110*/  MUFU.EX2 R13, R0 ;  /* 0x00000000000d7308 */ /* 0x0003e60000000800 */
[----:B------:R-:W-:Y:S01]  /*6120*/  HMMA.16816.F32.BF16 R164, R92, R172, R164 ;  /* 0x000000ac5ca4723c */ /* 0x000fe200000418a4 */
[----:B---3--:R-:W-:-:S04]  /*6130*/  FADD.FTZ R2, R231, R223 ;  /* 0x000000dfe7027221 */ /* 0x008fc80000010000 */
[----:B------:R-:W-:-:S03]  /*6140*/  FADD.FTZ R2, R233, R2 ;  /* 0x00000002e9027221 */ /* 0x000fc60000010000 */
[----:B------:R-:W-:Y:S01]  /*6150*/  HMMA.16816.F32.BF16 R168, R92, R174, R168 ;  /* 0x000000ae5ca8723c */ /* 0x000fe200000418a8 */
[----:B------:R-:W-:Y:S02]  /*6160*/  FADD.FTZ R2, R238, R2 ;  /* 0x00000002ee027221 */ /* 0x000fe40000010000 */
[----:B-1----:R-:W-:-:S05]  /*6170*/  FFMA.FTZ R0, R201, c[0x0][0x23c], -R12 ;  /* 0x00008f00c9007a23 */ /* 0x002fca000001080c */
[----:B------:R-:W-:Y:S01]  /*6180*/  HMMA.16816.F32.BF16 R72, R92, R80, R160 ;  /* 0x000000505c48723c */ /* 0x000fe200000418a0 */
[----:B------:R-:W-:Y:S01]  /*6190*/  FADD.FTZ R2, R213, R2 ;  /* 0x00000002d5027221 */ /* 0x000fe20000010000 */
[----:B------:R1:W3:Y:S03]  /*61a0*/  MUFU.EX2 R11, R0 ;  /* 0x00000000000b7308 */ /* 0x0002e60000000800 */
[----:B------:R-:W-:-:S03]  /*61b0*/  FADD.FTZ R2, R214, R2 ;  /* 0x00000002d6027221 */ /* 0x000fc60000010000 */
[C---:B----4-:R-:W-:Y:S08]  /*61c0*/  HMMA.16816.F32.BF16 R88, R92.reuse, R4, R108 ;  /* 0x000000045c58723c */ /* 0x050ff0000004186c */
[----:B------:R-:W-:Y:S01]  /*61d0*/  HMMA.16816.F32.BF16 R92, R92, R6, R96 ;  /* 0x000000065c5c723c */ /* 0x000fe20000041860 */
[----:B-1----:R-:W-:-:S04]  /*61e0*/  FFMA.FTZ R0, R200, c[0x0][0x23c], -R12 ;  /* 0x00008f00c8007a23 */ /* 0x002fc8000001080c */
[----:B------:R1:W-:Y:S02]  /*61f0*/  MUFU.EX2 R10, R0 ;  /* 0x00000000000a7308 */ /* 0x0003e40000000800 */
[----:B--2---:R-:W-:Y:S02]  /*6200*/  F2FP.BF16.PACK_AB R96, R16, R17 ;  /* 0x000000111060723e */ /* 0x004fe400000010ff */
[----:B---3--:R-:W-:Y:S02]  /*6210*/  F2FP.BF16.PACK_AB R97, R11, R13 ;  /* 0x0000000d0b61723e */ /* 0x008fe400000010ff */
[----:B------:R-:W-:Y:S01]  /*6220*/  F2FP.BF16.PACK_AB R98, R14, R15 ;  /* 0x0000000f0e62723e */ /* 0x000fe200000010ff */
[----:B-1----:R-:W-:-:S04]  /*6230*/  FFMA.FTZ R0, R198, c[0x0][0x23c], -R12 ;  /* 0x00008f00c6007a23 */ /* 0x002fc8000001080c */
[----:B------:R1:W2:Y:S02]  /*6240*/  MUFU.EX2 R9, R0 ;  /* 0x0000000000097308 */ /* 0x0002a40000000800 */
[----:B-1----:R-:W-:Y:S01]  /*6250*/  FADD.FTZ R0, R249, R246 ;  /* 0x000000f6f9007221 */ /* 0x002fe20000010000 */
[----:B--2---:R-:W-:-:S03]  /*6260*/  F2FP.BF16.PACK_AB R99, R9, R10 ;  /* 0x0000000a0963723e */ /* 0x004fc600000010ff */
[----:B------:R-:W-:-:S04]  /*6270*/  FADD.FTZ R0, R247, R0 ;  /* 0x00000000f7007221 */ /* 0x000fc80000010000 */
[----:B------:R-:W-:Y:S01]  /*6280*/  HMMA.16816.F32.BF16 R84, R96, R4, R84 ;  /* 0x000000046054723c */ /* 0x000fe20000041854 */
[----:B------:R-:W-:-:S04]  /*6290*/  FADD.FTZ R0, R248, R0 ;  /* 0x00000000f8007221 */ /* 0x000fc80000010000 */
        /* <DEDUP_REMOVED lines=54> */
[----:B------:R-:W-:Y:S01]  /*6600*/  FADD.FTZ R0, R19, R0 ;  /* 0x0000000013007221 */ /* 0x000fe20000010000 */
[----:B------:R1:W-:Y:S01]  /*6610*/  STL [R1], R4 ;  /* 0x0000000401007387 */ /* 0x0003e20000100800 */
        /* <DEDUP_REMOVED lines=8> */
[----:B------:R-:W4:Y:S01]  /*66a0*/  LDL.64 R190, [R1+0x38] ;  /* 0x0000380001be7983 */ /* 0x000f220000100a00 */
[----:B------:R-:W-:Y:S01]  /*66b0*/  UIADD3 UR6, UR8, -0x2, URZ ;  /* 0xfffffffe08067890 */ /* 0x000fe2000fffe03f */
[----:B------:R-:W-:Y:S01]  /*66c0*/  ISETP.GE.AND P2, PT, R251, c[0x0][0x220], PT ;  /* 0x00008800fb007a0c */ /* 0x000fe20003f46270 */
[----:B------:R-:W-:Y:S02]  /*66d0*/  UIADD3 UR14, UR8, -0x2, URZ ;  /* 0xfffffffe080e7890 */ /* 0x000fe4000fffe03f */
[----:B------:R-:W-:Y:S02]  /*66e0*/  USHF.R.S32.HI UR11, URZ, 0x1f, UR6 ;  /* 0x0000001f3f0b7899 */ /* 0x000fe40008011406 */
[----:B------:R-:W-:-:S02]  /*66f0*/  UIMAD UR7, UR23, UR6, URZ ;  /* 0x00000006170772a4 */ /* 0x000fc4000f8e023f */
[----:B------:R-:W-:Y:S02]  /*6700*/  UISETP.GE.AND UP0, UPT, UR8, 0x3, UPT ;  /* 0x000000030800788c */ /* 0x000fe4000bf06270 */
[----:B------:R-:W-:Y:S01]  /*6710*/  UIMAD UR7, UR11, UR24, UR7 ;  /* 0x000000180b0772a4 */ /* 0x000fe2000f8e0207 */
[----:B------:R-:W-:Y:S01]  /*6720*/  BAR.SYNC.DEFER_BLOCKING 0x0 ;  /* 0x0000000000007b1d */ /* 0x000fe20000010000 */
[----:B--2---:R-:W-:Y:S02]  /*6730*/  ISETP.GE.AND P4, PT, R28, c[0x0][0x220], PT ;  /* 0x000088001c007a0c */ /* 0x004fe40003f86270 */
[----:B---3--:R-:W-:Y:S01]  /*6740*/  ISETP.GE.AND P3, PT, R179, c[0x0][0x220], PT ;  /* 0x00008800b3007a0c */ /* 0x008fe20003f66270 */
[----:B-1--4-:R-:W-:-:S10]  /*6750*/  IMAD.WIDE.U32 R2, R250, UR6, R190 ;  /* 0x00000006fa027c25 */ /* 0x012fd4000f8e00be */
[----:B------:R-:W-:Y:S01]  /*6760*/  @P4 STS [R230+0x9000], RZ ;  /* 0x009000ffe6004388 */ /* 0x000fe20000000800 */
[C---:B------:R-:W-:Y:S02]  /*6770*/  @!P4 LEA R12, P6, R2.reuse, c[0x0][0x170], 0x1 ;  /* 0x00005c00020cca11 */ /* 0x040fe400078c08ff */
[----:B------:R-:W-:Y:S01]  /*6780*/  IADD3 R3, R3, UR7, RZ ;  /* 0x0000000703037c10 */ /* 0x000fe2000fffe0ff */
[----:B------:R-:W-:Y:S01]  /*6790*/  @P4 STS [R230+0x9004], RZ ;  /* 0x009004ffe6004388 */ /* 0x000fe20000000800 */
[C---:B------:R-:W-:Y:S02]  /*67a0*/  @!P3 LEA R10, P1, R2.reuse, c[0x0][0x170], 0x1 ;  /* 0x00005c00020aba11 */ /* 0x040fe400078208ff */
[C---:B------:R-:W-:Y:S01]  /*67b0*/  @!P2 LEA R8, P0, R2.reuse, c[0x0][0x170], 0x1 ;  /* 0x00005c000208aa11 */ /* 0x040fe200078008ff */
[----:B------:R-:W-:Y:S01]  /*67c0*/  @P4 STS.64 [R230+0x9008], RZ ;  /* 0x009008ffe6004388 */ /* 0x000fe20000000a00 */
        /* <DEDUP_REMOVED lines=41> */
[----:B--2---:R-:W2:Y:S04]  /*6a60*/  LDSM.16.M88.4 R8, [R228] ;  /* 0x00000000e408783b */ /* 0x004ea80000000200 */
[----:B------:R-:W-:Y:S04]  /*6a70*/  LDSM.16.M88.4 R32, [R225+0x6400] ;  /* 0x00640000e120783b */ /* 0x000fe80000000200 */
[----:B------:R-:W-:Y:S04]  /*6a80*/  LDSM.16.M88.4 R44, [R227+0x6000] ;  /* 0x00600000e32c783b */ /* 0x000fe80000000200 */
[----:B---3--:R-:W3:Y:S04]  /*6a90*/  LDSM.16.M88.4 R4, [R228+0x1000] ;  /* 0x00100000e404783b */ /* 0x008ee80000000200 */
[----:B-1----:R-:W1:Y:S04]  /*6aa0*/  LDSM.16.M88.4 R12, [R229+0x1000] ;  /* 0x00100000e50c783b */ /* 0x002e680000000200 */
[----:B------:R-:W5:Y:S04]  /*6ab0*/  LDSM.16.M88.4 R20, [R225+0x6c00] ;  /* 0x006c0000e114783b */ /* 0x000f680000000200 */
[----:B------:R-:W1:Y:S04]  /*6ac0*/  LDSM.16.M88.4 R28, [R225+0x6800] ;  /* 0x00680000e11c783b */ /* 0x000e680000000200 */
[----:B------:R-:W1:Y:S04]  /*6ad0*/  LDSM.16.M88.4 R40, [R227+0x6400] ;  /* 0x00640000e328783b */ /* 0x000e680000000200 */
[----:B------:R-:W1:Y:S04]  /*6ae0*/  LDSM.16.M88.4 R16, [R229] ;  /* 0x00000000e510783b */ /* 0x000e680000000200 */
[----:B------:R-:W1:Y:S01]  /*6af0*/  LDSM.16.M88.4 R48, [R227+0x6c00] ;  /* 0x006c0000e330783b */ /* 0x000e620000000200 */
[C---:B--2---:R-:W-:Y:S03]  /*6b00*/  HMMA.16816.F32.BF16 R108, R8.reuse, R36, RZ ;  /* 0x00000024086c723c */ /* 0x044fe600000418ff */
[----:B------:R-:W2:Y:S04]  /*6b10*/  LDSM.16.M88.4 R52, [R227+0x6800] ;  /* 0x00680000e334783b */ /* 0x000ea80000000200 */
[----:B------:R-:W0:Y:S01]  /*6b20*/  LDGDEPBAR ;  /* 0x00000000000079af */ /* 0x000e220000000000 */
[----:B------:R-:W-:Y:S08]  /*6b30*/  HMMA.16816.F32.BF16 R232, R8, R38, RZ ;  /* 0x0000002608e8723c */ /* 0x000ff000000418ff */
[C---:B---3--:R-:W-:Y:S08]  /*6b40*/  HMMA.16816.F32.BF16 R64, R4.reuse, R36, RZ ;  /* 0x000000240440723c */ /* 0x048ff000000418ff */
[C---:B------:R-:W-:Y:S08]  /*6b50*/  HMMA.16816.F32.BF16 R200, R4.reuse, R38, RZ ;  /* 0x0000002604c8723c */ /* 0x040ff000000418ff */
[----:B------:R-:W-:Y:S08]  /*6b60*/  HMMA.16816.F32.BF16 R36, R4, R32, RZ ;  /* 0x000000200424723c */ /* 0x000ff000000418ff */
[----:B-1----:R-:W-:Y:S08]  /*6b70*/  HMMA.16816.F32.BF16 R196, R12, R44, R64 ;  /* 0x0000002c0cc4723c */ /* 0x002ff00000041840 */
[----:B------:R-:W-:Y:S08]  /*6b80*/  HMMA.16816.F32.BF16 R56, R8, R32, RZ ;  /* 0x000000200838723c */ /* 0x000ff000000418ff */
[C---:B-----5:R-:W-:Y:S08]  /*6b90*/  HMMA.16816.F32.BF16 R184, R4.reuse, R20, RZ ;  /* 0x0000001404b8723c */ /* 0x060ff000000418ff */
[C---:B------:R-:W-:Y:S08]  /*6ba0*/  HMMA.16816.F32.BF16 R176, R4.reuse, R28, RZ ;  /* 0x0000001c04b0723c */ /* 0x040ff000000418ff */
[C---:B------:R-:W-:Y:S08]  /*6bb0*/  HMMA.16816.F32.BF16 R192, R4.reuse, R34, RZ ;  /* 0x0000002204c0723c */ /* 0x040ff000000418ff */
[C---:B------:R-:W-:Y:S08]  /*6bc0*/  HMMA.16816.F32.BF16 R188, R4.reuse, R30, RZ ;  /* 0x0000001e04bc723c */ /* 0x040ff000000418ff */
[----:B------:R-:W-:Y:S08]  /*6bd0*/  HMMA.16816.F32.BF16 R4, R4, R22, RZ ;  /* 0x000000160404723c */ /* 0x000ff000000418ff */
[C---:B------:R-:W-:Y:S08]  /*6be0*/  HMMA.16816.F32.BF16 R60, R8.reuse, R28, RZ ;  /* 0x0000001c083c723c */ /* 0x040ff000000418ff */
[C---:B------:R-:W-:Y:S01]  /*6bf0*/  HMMA.16816.F32.BF16 R212, R8.reuse, R34, RZ ;  /* 0x0000002208d4723c */ /* 0x040fe200000418ff */
[----:B------:R-:W-:Y:S07]  /*6c00*/  LDSM.16.M88.4 R32, [R225+0x7400] ;  /* 0x00740000e120783b */ /* 0x000fee0000000200 */
[C---:B------:R-:W-:Y:S01]  /*6c10*/  HMMA.16816.F32.BF16 R220, R8.reuse, R30, RZ ;  /* 0x0000001e08dc723c */ /* 0x040fe200000418ff */
[----:B------:R-:W-:Y:S07]  /*6c20*/  LDSM.16.M88.4 R28, [R225+0x7800] ;  /* 0x00780000e11c783b */ /* 0x000fee0000000200 */
[C---:B------:R-:W-:Y:S07]  /*6c30*/  HMMA.16816.F32.BF16 R180, R8.reuse, R20, RZ ;  /* 0x0000001408b4723c */ /* 0x040fee00000418ff */
[----:B------:R-:W-:Y:S01]  /*6c40*/  IMAD.MOV.U32 R21, RZ, RZ, R198 ;  /* 0x000000ffff157224 */ /* 0x000fe200078e00c6 */
[----:B------:R-:W-:Y:S01]  /*6c50*/  HMMA.16816.F32.BF16 R208, R8, R22, RZ ;  /* 0x0000001608d0723c */ /* 0x000fe200000418ff */
[----:B------:R-:W-:-:S06]  /*6c60*/  IMAD.MOV.U32 R20, RZ, RZ, R199 ;  /* 0x000000ffff147224 */ /* 0x000fcc00078e00c7 */
[----:B------:R-:W-:Y:S01]  /*6c70*/  IMAD.MOV.U32 R23, RZ, RZ, R196 ;  /* 0x000000ffff177224 */ /* 0x000fe200078e00c4 */
[-C--:B------:R-:W-:Y:S01]  /*6c80*/  HMMA.16816.F32.BF16 R8, R12, R40.reuse, R36 ;  /* 0x000000280c08723c */ /* 0x080fe20000041824 */
[----:B------:R-:W-:Y:S01]  /*6c90*/  IMAD.MOV.U32 R22, RZ, RZ, R197 ;  /* 0x000000ffff167224 */ /* 0x000fe200078e00c5 */
[----:B------:R-:W-:Y:S06]  /*6ca0*/  LDSM.16.M88.4 R36, [R225+0x7000] ;  /* 0x00700000e124783b */ /* 0x000fec0000000200 */
[----:B------:R-:W-:Y:S08]  /*6cb0*/  HMMA.16816.F32.BF16 R196, R16, R40, R56 ;  /* 0x0000002810c4723c */ /* 0x000ff00000041838 */
[C---:B------:R-:W-:Y:S08]  /*6cc0*/  HMMA.16816.F32.BF16 R56, R12.reuse, R48, R184 ;  /* 0x000000300c38723c */ /* 0x040ff000000418b8 */
[----:B------:R-:W-:Y:S01]  /*6cd0*/  HMMA.16816.F32.BF16 R4, R12, R50, R4 ;  /* 0x000000320c04723c */ /* 0x000fe20000041804 */
[----:B------:R-:W-:-:S02]  /*6ce0*/  IMAD.MOV.U32 R64, RZ, RZ, R8 ;  /* 0x000000ffff407224 */ /* 0x000fc400078e0008 */
[----:B------:R-:W-:-:S05]  /*6cf0*/  IMAD.MOV.U32 R41, RZ, RZ, R11 ;  /* 0x000000ffff297224 */ /* 0x000fca00078e000b */
[----:B------:R-:W-:Y:S07]  /*6d00*/  HMMA.16816.F32.BF16 R204, R16, R44, R108 ;  /* 0x0000002c10cc723c */ /* 0x000fee000004186c */
[----:B------:R-:W-:Y:S01]  /*6d10*/  IMAD.MOV.U32 R45, RZ, RZ, R9 ;  /* 0x000000ffff2d7224 */ /* 0x000fe200078e0009 */
[----:B------:R-:W-:Y:S01]  /*6d20*/  HMMA.16816.F32.BF16 R236, R12, R46, R200 ;  /* 0x0000002e0cec723c */ /* 0x000fe200000418c8 */
[----:B------:R-:W-:Y:S02]  /*6d30*/  IMAD.MOV.U32 R44, RZ, RZ, R10 ;  /* 0x000000ffff2c7224 */ /* 0x000fe400078e000a */
[----:B------:R-:W1:Y:S01]  /*6d40*/  LDSM.16.M88.4 R8, [R228+0x2000] ;  /* 0x00200000e408783b */ /* 0x000e620000000200 */
[----:B------:R-:W-:-:S02]  /*6d50*/  IMAD.MOV.U32 R40, RZ, RZ, R56 ;  /* 0x000000ffff287224 */ /* 0x000fc400078e0038 */
[----:B----4-:R-:W-:Y:S02]  /*6d60*/  IMAD.MOV.U32 R3, RZ, RZ, R57 ;  /* 0x000000ffff037224 */ /* 0x010fe400078e0039 */
[----:B------:R-:W-:Y:S01]  /*6d70*/  IMAD.MOV.U32 R200, RZ, RZ, R23 ;  /* 0x000000ffffc87224 */ /* 0x000fe200078e0017 */
[C---:B--2---:R-:W-:Y:S01]  /*6d80*/  HMMA.16816.F32.BF16 R216, R16.reuse, R52, R60 ;  /* 0x0000003410d8723c */ /* 0x044fe2000004183c */
[----:B------:R-:W-:Y:S02]  /*6d90*/  IMAD.MOV.U32 R201, RZ, RZ, R22 ;  /* 0x000000ffffc97224 */ /* 0x000fe400078e0016 */
[----:B------:R-:W-:Y:S02]  /*6da0*/  IMAD.MOV.U32 R202, RZ, RZ, R21 ;  /* 0x000000ffffca7224 */ /* 0x000fe400078e0015 */
[----:B------:R-:W-:Y:S02]  /*6db0*/  IMAD.MOV.U32 R203, RZ, RZ, R20 ;  /* 0x000000ffffcb7224 */ /* 0x000fe400078e0014 */
[----:B------:R-:W2:Y:S01]  /*6dc0*/  LDSM.16.M88.4 R20, [R225+0x7c00] ;  /* 0x007c0000e114783b */ /* 0x000ea20000000200 */
[----:B------:R-:W-:Y:S01]  /*6dd0*/  IMAD.MOV.U32 R2, RZ, RZ, R58 ;  /* 0x000000ffff027224 */ /* 0x000fe200078e003a */
[----:B------:R-:W-:Y:S01]  /*6de0*/  HMMA.16816.F32.BF16 R60, R16, R48, R180 ;  /* 0x00000030103c723c */ /* 0x000fe200000418b4 */
[----:B------:R-:W-:-:S07]  /*6df0*/  IMAD.MOV.U32 R0, RZ, RZ, R59 ;  /* 0x000000ffff007224 */ /* 0x000fce00078e003b */
[C---:B------:R-:W-:Y:S07]  /*6e00*/  HMMA.16816.F32.BF16 R56, R16.reuse, R46, R232 ;  /* 0x0000002e1038723c */ /* 0x040fee00000418e8 */
[----:B------:R-:W-:Y:S01]  /*6e10*/  IMAD.MOV.U32 R232, RZ, RZ, R64 ;  /* 0x000000ffffe87224 */ /* 0x000fe200078e0040 */
[----:B------:R-:W-:Y:S01]  /*6e20*/  HMMA.16816.F32.BF16 R108, R16, R42, R212 ;  /* 0x0000002a106c723c */ /* 0x000fe200000418d4 */
[----:B------:R-:W-:Y:S02]  /*6e30*/  IMAD.MOV.U32 R233, RZ, RZ, R45 ;  /* 0x000000ffffe97224 */ /* 0x000fe400078e002d */
[----:B------:R-:W-:-:S02]  /*6e40*/  IMAD.MOV.U32 R234, RZ, RZ, R44 ;  /* 0x000000ffffea7224 */ /* 0x000fc400078e002c */
[----:B------:R-:W-:Y:S01]  /*6e50*/  LDSM.16.M88.4 R44, [R227+0x7800] ;  /* 0x00780000e32c783b */ /* 0x000fe20000000200 */
[----:B------:R-:W-:Y:S02]  /*6e60*/  IMAD.MOV.U32 R235, RZ, RZ, R41 ;  /* 0x000000ffffeb7224 */ /* 0x000fe400078e0029 */
[C---:B------:R-:W-:Y:S08]  /*6e70*/  HMMA.16816.F32.BF16 R248, R12.reuse, R52, R176 ;  /* 0x000000340cf8723c */ /* 0x040ff000000418b0 */
[C---:B------:R-:W-:Y:S08]  /*6e80*/  HMMA.16816.F32.BF16 R240, R12.reuse, R42, R192 ;  /* 0x0000002a0cf0723c */ /* 0x040ff000000418c0 */
[-C--:B------:R-:W-:Y:S07]  /*6e90*/  HMMA.16816.F32.BF16 R244, R12, R54.reuse, R188 ;  /* 0x000000360cf4723c */ /* 0x080fee00000418bc */
[----:B------:R-:W-:Y:S01]  /*6ea0*/  IMAD.MOV.U32 R15, RZ, RZ, R4 ;  /* 0x000000ffff0f7224 */ /* 0x000fe200078e0004 */
[----:B------:R-:W-:Y:S01]  /*6eb0*/  MOV R14, R5 ;  /* 0x00000005000e7202 */ /* 0x000fe20000000f00 */
[----:B------:R-:W-:Y:S01]  /*6ec0*/  IMAD.MOV.U32 R13, RZ, RZ, R6 ;  /* 0x000000ffff0d7224 */ /* 0x000fe200078e0006 */
[C---:B------:R-:W-:Y:S01]  /*6ed0*/  HMMA.16816.F32.BF16 R176, R16.reuse, R54, R220 ;  /* 0x0000003610b0723c */ /* 0x040fe200000418dc */
[----:B------:R-:W-:Y:S01]  /*6ee0*/  IMAD.MOV.U32 R12, RZ, RZ, R7 ;  /* 0x000000ffff0c7224 */ /* 0x000fe200078e0007 */
[----:B------:R-:W-:Y:S04]  /*6ef0*/  LDSM.16.M88.4 R52, [R227+0x7000] ;  /* 0x00700000e334783b */ /* 0x000fe80000000200 */
[----:B------:R-:W3:Y:S01]  /*6f00*/  LDSM.16.M88.4 R4, [R228+0x3000] ;  /* 0x00300000e404783b */ /* 0x000ee20000000200 */
[----:B------:R-:W-:Y:S01]  /*6f10*/  IMAD.MOV.U32 R220, RZ, RZ, R15 ;  /* 0x000000ffffdc7224 */ /* 0x000fe200078e000f */
[----:B------:R-:W-:Y:S01]  /*6f20*/  MOV R223, R12 ;  /* 0x0000000c00df7202 */ /* 0x000fe20000000f00 */
[----:B------:R-:W-:Y:S01]  /*6f30*/  IMAD.MOV.U32 R221, RZ, RZ, R14 ;  /* 0x000000ffffdd7224 */ /* 0x000fe200078e000e */
[----:B------:R-:W-:Y:S01]  /*6f40*/  HMMA.16816.F32.BF16 R64, R16, R50, R208 ;  /* 0x000000321040723c */ /* 0x000fe200000418d0 */
[----:B------:R-:W-:Y:S01]  /*6f50*/  IMAD.MOV.U32 R222, RZ, RZ, R13 ;  /* 0x000000ffffde7224 */ /* 0x000fe200078e000d */
[----:B------:R-:W-:Y:S04]  /*6f60*/  LDSM.16.M88.4 R48, [R227+0x7400] ;  /* 0x00740000e330783b */ /* 0x000fe80000000200 */
[----:B------:R-:W4:Y:S02]  /*6f70*/  LDSM.16.M88.4 R12, [R229+0x2000] ;  /* 0x00200000e50c783b */ /* 0x000f240000000200 */
[C---:B-1----:R-:W-:Y:S08]  /*6f80*/  HMMA.16816.F32.BF16 R180, R8.reuse, R32, R196 ;  /* 0x0000002008b4723c */ /* 0x042ff000000418c4 */
[C---:B--2---:R-:W-:Y:S08]  /*6f90*/  HMMA.16816.F32.BF16 R196, R8.reuse, R20, R60 ;  /* 0x0000001408c4723c */ /* 0x044ff0000004183c */
[C---:B------:R-:W-:Y:S07]  /*6fa0*/  HMMA.16816.F32.BF16 R184, R8.reuse, R36, R204 ;  /* 0x0000002408b8723c */ /* 0x040fee00000418cc */
[----:B------:R-:W-:Y:S01]  /*6fb0*/  IMAD.MOV.U32 R204, RZ, RZ, R40 ;  /* 0x000000ffffcc7224 */ /* 0x000fe200078e0028 */
[----:B------:R-:W-:Y:S01]  /*6fc0*/  HMMA.16816.F32.BF16 R60, R8, R38, R56 ;  /* 0x00000026083c723c */ /* 0x000fe20000041838 */
[----:B------:R-:W1:Y:S01]  /*6fd0*/  LDSM.16.M88.4 R40, [R227+0x7c00] ;  /* 0x007c0000e328783b */ /* 0x000e620000000200 */
[----:B------:R-:W-:-:S02]  /*6fe0*/  IMAD.MOV.U32 R205, RZ, RZ, R3 ;  /* 0x000000ffffcd7224 */ /* 0x000fc400078e0003 */
[----:B------:R-:W-:Y:S02]  /*6ff0*/  IMAD.MOV.U32 R206, RZ, RZ, R2 ;  /* 0x000000ffffce7224 */ /* 0x000fe400078e0002 */
[----:B------:R-:W-:Y:S02]  /*7000*/  IMAD.MOV.U32 R207, RZ, RZ, R0 ;  /* 0x000000ffffcf7224 */ /* 0x000fe400078e0000 */
[----:B------:R-:W-:Y:S01]  /*7010*/  HMMA.16816.F32.BF16 R56, R8, R34, R108 ;  /* 0x000000220838723c */ /* 0x000fe2000004186c */
[----:B------:R-:W-:-:S04]  /*7020*/  IMAD.U32 R0, RZ, RZ, UR14 ;  /* 0x0000000eff007e24 */ /* 0x000fc8000f8e00ff */
[----:B------:R-:W-:-:S03]  /*7030*/  IMAD R0, R0, 0x40, R252 ;  /* 0x0000004000007824 */ /* 0x000fc600078e02fc */
[----:B------:R-:W-:Y:S02]  /*7040*/  HMMA.16816.F32.BF16 R16, R8, R30, R176 ;  /* 0x0000001e0810723c */ /* 0x000fe400000418b0 */
[----:B------:R-:W-:-:S04]  /*7050*/  IADD3 R2, R0, 0x1, RZ ;  /* 0x0000000100027810 */ /* 0x000fc80007ffe0ff */
[----:B------:R-:W-:Y:S01]  /*7060*/  I2F R3, R2 ;  /* 0x0000000200037306 */ /* 0x000fe20000201400 */
[C---:B------:R-:W-:Y:S01]  /*7070*/  ISETP.GE.AND P0, PT, R2.reuse, R24, PT ;  /* 0x000000180200720c */ /* 0x040fe20003f06270 */
[----:B------:R-:W-:Y:S01]  /*7080*/  HMMA.16816.F32.BF16 R192, R8, R22, R64 ;  /* 0x0000001608c0723c */ /* 0x000fe20000041840 */
[C---:B------:R-:W-:Y:S02]  /*7090*/  ISETP.GE.AND P6, PT, R2.reuse, R25, PT ;  /* 0x000000190200720c */ /* 0x040fe40003fc6270 */
[C---:B------:R-:W-:Y:S02]  /*70a0*/  ISETP.GE.AND P5, PT, R2.reuse, R27, PT ;  /* 0x0000001b0200720c */ /* 0x040fe40003fa6270 */
[----:B------:R-:W-:-:S03]  /*70b0*/  ISETP.GE.AND P1, PT, R2, R26, PT ;  /* 0x0000001a0200720c */ /* 0x000fc60003f26270 */
[----:B------:R-:W-:Y:S01]  /*70c0*/  HMMA.16816.F32.BF16 R188, R8, R28, R216 ;  /* 0x0000001c08bc723c */ /* 0x000fe200000418d8 */
[----:B------:R-:W2:Y:S07]  /*70d0*/  LDSM.16.M88.4 R8, [R229+0x3000] ;  /* 0x00300000e508783b */ /* 0x000eae0000000200 */
[C---:B---3--:R-:W-:Y:S08]  /*70e0*/  HMMA.16816.F32.BF16 R208, R4.reuse, R38, R236 ;  /* 0x0000002604d0723c */ /* 0x048ff000000418ec */
        /* <DEDUP_REMOVED lines=10> */
[C---:B----4-:R-:W-:Y:S01]  /*7190*/  HMMA.16816.F32.BF16 R176, R12.reuse, R50, R56 ;  /* 0x000000320cb0723c */ /* 0x050fe20000041838 */
[----:B------:R-:W3:Y:S07]  /*71a0*/  LDSM.16.M88.4 R56, [R225+0x8c00] ;  /* 0x008c0000e138783b */ /* 0x000eee0000000200 */
[C---:B------:R-:W-:Y:S01]  /*71b0*/  HMMA.16816.F32.BF16 R64, R12.reuse, R46, R16 ;  /* 0x0000002e0c40723c */ /* 0x040fe20000041810 */
[----:B------:R-:W4:Y:S07]  /*71c0*/  LDSM.16.M88.4 R16, [R225+0x8000] ;  /* 0x00800000e110783b */ /* 0x000f2e0000000200 */
[C---:B-1----:R-:W-:Y:S08]  /*71d0*/  HMMA.16816.F32.BF16 R20, R12.reuse, R42, R192 ;  /* 0x0000002a0c14723c */ /* 0x042ff000000418c0 */
        /* <DEDUP_REMOVED lines=15> */
[C---:B---3--:R-:W-:Y:S01]  /*72d0*/  HMMA.16816.F32.BF16 R240, R4.reuse, R58, R20 ;  /* 0x0000003a04f0723c */ /* 0x048fe20000041814 */
[----:B------:R-:W2:Y:S07]  /*72e0*/  LDSM.16.M88.4 R20, [R227+0x8000] ;  /* 0x00800000e314783b */ /* 0x000eae0000000200 */
[C---:B----4-:R-:W-:Y:S08]  /*72f0*/  HMMA.16816.F32.BF16 R192, R4.reuse, R16, R220 ;  /* 0x0000001004c0723c */ /* 0x050ff000000418dc */
[C---:B------:R-:W-:Y:S08]  /*7300*/  HMMA.16816.F32.BF16 R216, R4.reuse, R18, R216 ;  /* 0x0000001204d8723c */ /* 0x040ff000000418d8 */
[C---:B------:R-:W-:Y:S08]  /*7310*/  HMMA.16816.F32.BF16 R204, R4.reuse, R28, R204 ;  /* 0x0000001c04cc723c */ /* 0x040ff000000418cc */
[C---:B------:R-:W-:Y:S08]  /*7320*/  HMMA.16816.F32.BF16 R208, R4.reuse, R30, R176 ;  /* 0x0000001e04d0723c */ /* 0x040ff000000418b0 */
[C---:B------:R-:W-:Y:S08]  /*7330*/  HMMA.16816.F32.BF16 R212, R4.reuse, R32, R108 ;  /* 0x0000002004d4723c */ /* 0x040ff0000004186c */
[C---:B------:R-:W-:Y:S08]  /*7340*/  HMMA.16816.F32.BF16 R220, R4.reuse, R34, R64 ;  /* 0x0000002204dc723c */ /* 0x040ff00000041840 */
[----:B------:R-:W-:Y:S01]  /*7350*/  HMMA.16816.F32.BF16 R236, R4, R56, R60 ;  /* 0x0000003804ec723c */ /* 0x000fe2000004183c */
[----:B------:R-:W3:Y:S07]  /*7360*/  LDSM.16.M88.4 R4, [R229+0x5000] ;  /* 0x00500000e504783b */ /* 0x000eee0000000200 */
[C---:B-1----:R-:W-:Y:S07]  /*7370*/  HMMA.16816.F32.BF16 R52, R12.reuse, R18, R52 ;  /* 0x000000120c34723c */ /* 0x042fee0000041834 */
[C---:B------:R-:W-:Y:S01]  /*7380*/  IADD3 R19, R0.reuse, 0x30, RZ ;  /* 0x0000003000137810 */ /* 0x040fe20007ffe0ff */
[----:B------:R-:W-:Y:S07]  /*7390*/  HMMA.16816.F32.BF16 R36, R12, R16, R36 ;  /* 0x000000100c24723c */ /* 0x000fee0000041824 */
[C---:B------:R-:W-:Y:S01]  /*73a0*/  IADD3 R17, R0.reuse, 0x8, RZ ;  /* 0x0000000800117810 */ /* 0x040fe20007ffe0ff */
[----:B--2---:R-:W-:Y:S01]  /*73b0*/  HMMA.16816.F32.BF16 R192, R8, R20, R192 ;  /* 0x0000001408c0723c */ /* 0x004fe200000418c0 */
[----:B------:R-:W-:-:S07]  /*73c0*/  IADD3 R16, R0, 0x9, RZ ;  /* 0x0000000900107810 */ /* 0x000fce0007ffe0ff */
[C---:B------:R-:W-:Y:S01]  /*73d0*/  HMMA.16816.F32.BF16 R64, R12.reuse, R30, R48 ;  /* 0x0000001e0c40723c */ /* 0x040fe20000041830 */
[----:B------:R-:W1:Y:S06]  /*73e0*/  LDSM.16.M88.4 R48, [R227+0x8400] ;  /* 0x00840000e330783b */ /* 0x000e6c0000000200 */
[C---:B------:R-:W-:Y:S01]  /*73f0*/  IADD3 R31, R0.reuse, 0x10, RZ ;  /* 0x00000010001f7810 */ /* 0x040fe20007ffe0ff */
[----:B------:R-:W-:Y:S01]  /*7400*/  HMMA.16816.F32.BF16 R232, R12, R56, R188 ;  /* 0x000000380ce8723c */ /* 0x000fe200000418bc */
[----:B------:R-:W-:Y:S02]  /*7410*/  IADD3 R30, R0, 0x11, RZ ;  /* 0x00000011001e7810 */ /* 0x000fe40007ffe0ff */
[----:B------:R-:W-:Y:S05]  /*7420*/  I2F R43, R31 ;  /* 0x0000001f002b7306 */ /* 0x000fea0000201400 */
[C---:B---3--:R-:W-:Y:S01]  /*7430*/  HMMA.16816.F32.BF16 R188, R4.reuse, R22, R52 ;  /* 0x0000001604bc723c */ /* 0x048fe20000041834 */
[----:B------:R-:W2:Y:S01]  /*7440*/  LDSM.16.M88.4 R52, [R227+0x8800] ;  /* 0x00880000e334783b */ /* 0x000ea20000000200 */
[----:B------:R-:W-:Y:S01]  /*7450*/  FMUL.FTZ R18, R192, c[0x0][0x2ec] ;  /* 0x0000bb00c0127a20 */ /* 0x000fe20000410000 */
[----:B------:R-:W-:Y:S05]  /*7460*/  I2F R42, R30 ;  /* 0x0000001e002a7306 */ /* 0x000fea0000201400 */
[----:B------:R-:W-:Y:S03]  /*7470*/  HMMA.16816.F32.BF16 R196, R4, R20, R36 ;  /* 0x0000001404c4723c */ /* 0x000fe60000041824 */
[----:B------:R3:W-:Y:S04]  /*7480*/  MUFU.TANH R100, R18 ;  /* 0x0000001200647308 */ /* 0x0007e80000002400 */
[C---:B------:R-:W-:Y:S01]  /*7490*/  IADD3 R21, R0.reuse, 0x28, RZ ;  /* 0x0000002800157810 */ /* 0x040fe20007ffe0ff */
[----:B------:R-:W-:Y:S01]  /*74a0*/  HMMA.16816.F32.BF16 R108, R12, R28, R180 ;  /* 0x0000001c0c6c723c */ /* 0x000fe200000418b4 */
[----:B------:R-:W-:-:S02]  /*74b0*/  IADD3 R20, R0, 0x29, RZ ;  /* 0x0000002900147810 */ /* 0x000fc40007ffe0ff */
[----:B------:R-:W-:Y:S04]  /*74c0*/  I2F R37, R21 ;  /* 0x0000001500257306 */ /* 0x000fe80000201400 */
[C---:B------:R-:W-:Y:S01]  /*74d0*/  IADD3 R29, R0.reuse, 0x18, RZ ;  /* 0x00000018001d7810 */ /* 0x040fe20007ffe0ff */
[C---:B------:R-:W-:Y:S01]  /*74e0*/  HMMA.16816.F32.BF16 R200, R12.reuse, R34, R44 ;  /* 0x000000220cc8723c */ /* 0x040fe2000004182c */
[C---:B------:R-:W-:Y:S01]  /*74f0*/  IADD3 R28, R0.reuse, 0x19, RZ ;  /* 0x00000019001c7810 */ /* 0x040fe20007ffe0ff */
[----:B---3--:R-:W-:Y:S01]  /*7500*/  FMUL.FTZ R18, R193, c[0x0][0x2ec] ;  /* 0x0000bb00c1127a20 */ /* 0x008fe20000410000 */
[----:B------:R-:W-:Y:S05]  /*7510*/  I2F R41, R29 ;  /* 0x0000001d00297306 */ /* 0x000fea0000201400 */
[----:B------:R-:W-:Y:S03]  /*7520*/  HMMA.16816.F32.BF16 R176, R12, R32, R184 ;  /* 0x000000200cb0723c */ /* 0x000fe600000418b8 */
[----:B------:R3:W4:Y:S05]  /*7530*/  MUFU.TANH R34, R18 ;  /* 0x0000001200227308 */ /* 0x00072a0000002400 */
[C---:B------:R-:W-:Y:S03]  /*7540*/  HMMA.16816.F32.BF16 R184, R8.reuse, R22, R216 ;  /* 0x0000001608b8723c */ /* 0x040fe600000418d8 */
[----:B------:R-:W-:Y:S04]  /*7550*/  I2F R33, R17 ;  /* 0x0000001100217306 */ /* 0x000fe80000201400 */
[C---:B------:R-:W-:Y:S01]  /*7560*/  IADD3 R23, R0.reuse, 0x20, RZ ;  /* 0x0000002000177810 */ /* 0x040fe20007ffe0ff */
[----:B-1----:R-:W-:Y:S01]  /*7570*/  HMMA.16816.F32.BF16 R180, R8, R48, R204 ;  /* 0x0000003008b4723c */ /* 0x002fe200000418cc */
[----:B------:R-:W-:Y:S01]  /*7580*/  IADD3 R22, R0, 0x21, RZ ;  /* 0x0000002100167810 */ /* 0x000fe20007ffe0ff */
[----:B---3--:R-:W-:Y:S01]  /*7590*/  FMUL.FTZ R18, R194, c[0x0][0x2ec] ;  /* 0x0000bb00c2127a20 */ /* 0x008fe20000410000 */
[----:B------:R-:W-:Y:S01]  /*75a0*/  I2F R32, R16 ;  /* 0x0000001000207306 */ /* 0x000fe20000201400 */
[----:B----4-:R-:W-:-:S04]  /*75b0*/  FFMA.FTZ R47, R3, UR4, R34 ;  /* 0x00000004032f7c23 */ /* 0x010fc80008010022 */
[C---:B------:R-:W-:Y:S03]  /*75c0*/  HMMA.16816.F32.BF16 R108, R4.reuse, R48, R108 ;  /* 0x00000030046c723c */ /* 0x040fe6000004186c */
[----:B------:R1:W-:Y:S05]  /*75d0*/  MUFU.TANH R250, R18 ;  /* 0x0000001200fa7308 */ /* 0x0003ea0000002400 */
[-C--:B------:R-:W-:Y:S03]  /*75e0*/  HMMA.16816.F32.BF16 R64, R4, R50.reuse, R64 ;  /* 0x000000320440723c */ /* 0x080fe60000041840 */
[----:B------:R-:W-:Y:S05]  /*75f0*/  I2F R40, R28 ;  /* 0x0000001c00287306 */ /* 0x000fea0000201400 */
[----:B------:R-:W-:Y:S01]  /*7600*/  HMMA.16816.F32.BF16 R60, R8, R50, R208 ;  /* 0x00000032083c723c */ /* 0x000fe200000418d0 */
[----:B-1----:R-:W-:-:S02]  /*7610*/  FMUL.FTZ R18, R195, c[0x0][0x2ec] ;  /* 0x0000bb00c3127a20 */ /* 0x002fc40000410000 */
[----:B------:R-:W-:Y:S05]  /*7620*/  I2F R39, R23 ;  /* 0x0000001700277306 */ /* 0x000fea0000201400 */
[-C--:B--2---:R-:W-:Y:S03]  /*7630*/  HMMA.16816.F32.BF16 R48, R8, R52.reuse, R212 ;  /* 0x000000340830723c */ /* 0x084fe600000418d4 */
[----:B------:R1:W2:Y:S05]  /*7640*/  MUFU.TANH R46, R18 ;  /* 0x00000012002e7308 */ /* 0x0002aa0000002400 */
[----:B------:R-:W-:Y:S03]  /*7650*/  HMMA.16816.F32.BF16 R176, R4, R52, R176 ;  /* 0x0000003404b0723c */ /* 0x000fe600000418b0 */
[----:B------:R-:W-:Y:S01]  /*7660*/  I2F R38, R22 ;  /* 0x0000001600267306 */ /* 0x000fe20000201400 */
[----:B-1----:R-:W-:-:S07]  /*7670*/  FMUL.FTZ R18, R196, c[0x0][0x2ec] ;  /* 0x0000bb00c4127a20 */ /* 0x002fce0000410000 */
[----:B------:R-:W-:Y:S01]  /*7680*/  I2F R36, R20 ;  /* 0x0000001400247306 */ /* 0x000fe20000201400 */
[----:B--2---:R-:W-:-:S07]  /*7690*/  FFMA.FTZ R46, R3, UR4, R46 ;  /* 0x00000004032e7c23 */ /* 0x004fce000801002e */
[----:B------:R1:W-:Y:S08]  /*76a0*/  MUFU.TANH R249, R18 ;  /* 0x0000001200f97308 */ /* 0x0003f00000002400 */
[----:B------:R-:W-:Y:S01]  /*76b0*/  I2F R35, R19 ;  /* 0x0000001300237306 */ /* 0x000fe20000201400 */
[----:B-1----:R-:W-:-:S07]  /*76c0*/  FMUL.FTZ R18, R197, c[0x0][0x2ec] ;  /* 0x0000bb00c5127a20 */ /* 0x002fce0000410000 */
[----:B------:R-:W-:Y:S08]  /*76d0*/  I2F R44, R0 ;  /* 0x00000000002c7306 */ /* 0x000ff00000201400 */
[----:B------:R1:W2:Y:S02]  /*76e0*/  MUFU.TANH R45, R18 ;  /* 0x00000012002d7308 */ /* 0x0002a40000002400 */
[----:B-1----:R-:W-:-:S02]  /*76f0*/  FMUL.FTZ R18, R199, c[0x0][0x2ec] ;  /* 0x0000bb00c7127a20 */ /* 0x002fc40000410000 */
[----:B--2---:R-:W-:-:S04]  /*7700*/  FFMA.FTZ R45, R3, UR4, R45 ;  /* 0x00000004032d7c23 */ /* 0x004fc8000801002d */
[----:B------:R1:W2:Y:S02]  /*7710*/  MUFU.TANH R52, R18 ;  /* 0x0000001200347308 */ /* 0x0002a40000002400 */
[----:B-1----:R-:W-:Y:S02]  /*7720*/  FMUL.FTZ R18, R184, c[0x0][0x2ec] ;  /* 0x0000bb00b8127a20 */ /* 0x002fe40000410000 */
[----:B--2---:R-:W-:-:S04]  /*7730*/  FFMA.FTZ R2, R3, UR4, R52 ;  /* 0x0000000403027c23 */ /* 0x004fc80008010034 */
[----:B------:R1:W-:Y:S01]  /*7740*/  MUFU.TANH R102, R18 ;  /* 0x0000001200667308 */ /* 0x0003e20000002400 */
[----:B------:R-:W-:Y:S01]  /*7750*/  FMUL.FTZ R3, R178, c[0x0][0x2ec] ;  /* 0x0000bb00b2037a20 */ /* 0x000fe20000410000 */
[----:B------:R-:W-:Y:S02]  /*7760*/  FSEL R107, R2, -INF , !P1 ;  /* 0xff800000026b7808 */ /* 0x000fe40004800000 */
[----:B------:R-:W-:-:S04]  /*7770*/  ISETP.GE.AND P1, PT, R17, R26, PT ;  /* 0x0000001a1100720c */ /* 0x000fc80003f26270 */
[----:B------:R2:W-:Y:S01]  /*7780*/  MUFU.TANH R193, R3 ;  /* 0x0000000300c17308 */ /* 0x0005e20000002400 */
[----:B-1----:R-:W-:-:S07]  /*7790*/  FMUL.FTZ R18, R185, c[0x0][0x2ec] ;  /* 0x0000bb00b9127a20 */ /* 0x002fce0000410000 */
[----:B------:R1:W-:Y:S01]  /*77a0*/  MUFU.TANH R192, R18 ;  /* 0x0000001200c07308 */ /* 0x0003e20000002400 */
[----:B--2---:R-:W-:Y:S01]  /*77b0*/  IADD3 R3, R0, 0x38, RZ ;  /* 0x0000003800037810 */ /* 0x004fe20007ffe0ff */
[----:B-1----:R-:W-:-:S06]  /*77c0*/  FMUL.FTZ R18, R186, c[0x0][0x2ec] ;  /* 0x0000bb00ba127a20 */ /* 0x002fcc0000410000 */
[----:B------:R1:W-:Y:S02]  /*77d0*/  MUFU.TANH R57, R18 ;  /* 0x0000001200397308 */ /* 0x0003e40000002400 */
[----:B-1----:R-:W-:-:S06]  /*77e0*/  FMUL.FTZ R18, R187, c[0x0][0x2ec] ;  /* 0x0000bb00bb127a20 */ /* 0x002fcc0000410000 */
[----:B------:R1:W-:Y:S02]  /*77f0*/  MUFU.TANH R186, R18 ;  /* 0x0000001200ba7308 */ /* 0x0003e40000002400 */
[----:B-1----:R-:W-:-:S06]  /*7800*/  FMUL.FTZ R18, R188, c[0x0][0x2ec] ;  /* 0x0000bb00bc127a20 */ /* 0x002fcc0000410000 */
[----:B------:R1:W-:Y:S02]  /*7810*/  MUFU.TANH R56, R18 ;  /* 0x0000001200387308 */ /* 0x0003e40000002400 */
[----:B-1----:R-:W-:-:S06]  /*7820*/  FMUL.FTZ R18, R189, c[0x0][0x2ec] ;  /* 0x0000bb00bd127a20 */ /* 0x002fcc0000410000 */
[----:B------:R1:W-:Y:S02]  /*7830*/  MUFU.TANH R185, R18 ;  /* 0x0000001200b97308 */ /* 0x0003e40000002400 */
[----:B-1----:R-:W-:-:S06]  /*7840*/  FMUL.FTZ R18, R190, c[0x0][0x2ec] ;  /* 0x0000bb00be127a20 */ /* 0x002fcc0000410000 */
[----:B------:R1:W2:Y:S02]  /*7850*/  MUFU.TANH R53, R18 ;  /* 0x0000001200357308 */ /* 0x0002a40000002400 */
[----:B-1----:R-:W-:Y:S02]  /*7860*/  FMUL.FTZ R18, R191, c[0x0][0x2ec] ;  /* 0x0000bb00bf127a20 */ /* 0x002fe40000410000 */
[----:B--2---:R-:W-:-:S04]  /*7870*/  FFMA.FTZ R2, R33, UR4, R53 ;  /* 0x0000000421027c23 */ /* 0x004fc80008010035 */
[----:B------:R1:W-:Y:S01]  /*7880*/  MUFU.TANH R184, R18 ;  /* 0x0000001200b87308 */ /* 0x0003e20000002400 */
[----:B------:R-:W-:Y:S01]  /*7890*/  FSEL R106, R2, -INF , !P1 ;  /* 0xff800000026a7808 */ /* 0x000fe20004800000 */
[----:B------:R-:W-:Y:S01]  /*78a0*/  FFMA.FTZ R2, R32, UR4, R185 ;  /* 0x0000000420027c23 */ /* 0x000fe200080100b9 */
[----:B------:R-:W-:Y:S01]  /*78b0*/  ISETP.GE.AND P1, PT, R16, R26, PT ;  /* 0x0000001a1000720c */ /* 0x000fe20003f26270 */
[----:B-1----:R-:W-:-:S04]  /*78c0*/  FMUL.FTZ R18, R180, c[0x0][0x2ec] ;  /* 0x0000bb00b4127a20 */ /* 0x002fc80000410000 */
[----:B------:R1:W2:Y:S02]  /*78d0*/  MUFU.TANH R187, R18 ;  /* 0x0000001200bb7308 */ /* 0x0002a40000002400 */
        /* <DEDUP_REMOVED lines=10> */
[----:B-1----:R-:W-:Y:S01]  /*7980*/  FMUL.FTZ R18, R110, c[0x0][0x2ec] ;  /* 0x0000bb006e127a20 */ /* 0x002fe20000410000 */
[----:B------:R-:W-:Y:S01]  /*7990*/  FSEL R110, R47, -INF , !P0 ;  /* 0xff8000002f6e7808 */ /* 0x000fe20004000000 */
[----:B------:R-:W-:Y:S01]  /*79a0*/  FFMA.FTZ R47, R33, UR4, R102 ;  /* 0x00000004212f7c23 */ /* 0x000fe20008010066 */
[----:B------:R-:W-:-:S03]  /*79b0*/  ISETP.GE.AND P0, PT, R17, R24, PT ;  /* 0x000000181100720c */ /* 0x000fc60003f06270 */
[----:B------:R1:W-:Y:S01]  /*79c0*/  MUFU.TANH R180, R18 ;  /* 0x0000001200b47308 */ /* 0x0003e20000002400 */
[----:B------:R-:W-:Y:S02]  /*79d0*/  FSEL R109, R47, -INF , !P0 ;  /* 0xff8000002f6d7808 */ /* 0x000fe40004000000 */
[----:B------:R-:W-:Y:S01]  /*79e0*/  ISETP.GE.AND P0, PT, R16, R24, PT ;  /* 0x000000181000720c */ /* 0x000fe20003f06270 */
        /* <DEDUP_REMOVED lines=11> */
[----:B------:R-:W-:Y:S01]  /*7aa0*/  IMAD.MOV.U32 R223, RZ, RZ, R100 ;  /* 0x000000ffffdf7224 */ /* 0x000fe200078e0064 */
[----:B------:R-:W-:Y:S01]  /*7ab0*/  FSEL R100, R45, -INF , !P5 ;  /* 0xff8000002d647808 */ /* 0x000fe20006800000 */
[----:B------:R-:W-:Y:S01]  /*7ac0*/  FFMA.FTZ R45, R33, UR4, R56 ;  /* 0x00000004212d7c23 */ /* 0x000fe20008010038 */
[----:B------:R-:W-:-:S04]  /*7ad0*/  ISETP.GE.AND P5, PT, R17, R27, PT ;  /* 0x0000001b1100720c */ /* 0x000fc80003fa6270 */
[----:B------:R-:W-:Y:S01]  /*7ae0*/  FSEL R47, R45, -INF , !P5 ;  /* 0xff8000002d2f7808 */ /* 0x000fe20006800000 */
[----:B------:R-:W-:Y:S01]  /*7af0*/  FFMA.FTZ R45, R32, UR4, R192 ;  /* 0x00000004202d7c23 */ /* 0x000fe200080100c0 */
[----:B------:R-:W-:Y:S01]  /*7b00*/  ISETP.GE.AND P5, PT, R16, R27, PT ;  /* 0x0000001b1000720c */ /* 0x000fe20003fa6270 */
[----:B-1----:R-:W-:-:S03]  /*7b10*/  FMUL.FTZ R18, R64, c[0x0][0x2ec] ;  /* 0x0000bb0040127a20 */ /* 0x002fc60000410000 */
[----:B------:R-:W-:Y:S01]  /*7b20*/  FSEL R108, R45, -INF , !P0 ;  /* 0xff8000002d6c7808 */ /* 0x000fe20004000000 */
[----:B--2---:R-:W-:Y:S01]  /*7b30*/  FFMA.FTZ R45, R43, UR4, R187 ;  /* 0x000000042b2d7c23 */ /* 0x004fe200080100bb */
[----:B------:R1:W-:Y:S01]  /*7b40*/  MUFU.TANH R191, R18 ;  /* 0x0000001200bf7308 */ /* 0x0003e20000002400 */
[----:B------:R-:W-:Y:S01]  /*7b50*/  ISETP.GE.AND P0, PT, R31, R24, PT ;  /* 0x000000181f00720c */ /* 0x000fe20003f06270 */
[----:B------:R-:W-:-:S03]  /*7b60*/  FMUL.FTZ R52, R62, c[0x0][0x2ec] ;  /* 0x0000bb003e347a20 */ /* 0x000fc60000410000 */
[----:B------:R-:W-:Y:S02]  /*7b70*/  FSEL R206, R45, -INF , !P0 ;  /* 0xff8000002dce7808 */ /* 0x000fe40004000000 */
[----:B------:R-:W-:Y:S01]  /*7b80*/  ISETP.GE.AND P0, PT, R30, R24, PT ;  /* 0x000000181e00720c */ /* 0x000fe20003f06270 */
[----:B-1----:R-:W-:-:S04]  /*7b90*/  FMUL.FTZ R18, R65, c[0x0][0x2ec] ;  /* 0x0000bb0041127a20 */ /* 0x002fc80000410000 */
[----:B------:R1:W-:Y:S02]  /*7ba0*/  MUFU.TANH R208, R18 ;  /* 0x0000001200d07308 */ /* 0x0003e40000002400 */
[----:B-1----:R-:W-:-:S06]  /*7bb0*/  FMUL.FTZ R18, R66, c[0x0][0x2ec] ;  /* 0x0000bb0042127a20 */ /* 0x002fcc0000410000 */
[----:B------:R1:W-:Y:S02]  /*7bc0*/  MUFU.TANH R188, R18 ;  /* 0x0000001200bc7308 */ /* 0x0003e40000002400 */
[----:B-1----:R-:W-:Y:S02]  /*7bd0*/  FMUL.FTZ R18, R67, c[0x0][0x2ec] ;  /* 0x0000bb0043127a20 */ /* 0x002fe40000410000 */
[----:B------:R-:W-:Y:S04]  /*7be0*/  HMMA.16816.F32.BF16 R64, R4, R54, R200 ;  /* 0x000000360440723c */ /* 0x000fe800000418c8 */
[----:B------:R1:W-:Y:S02]  /*7bf0*/  MUFU.TANH R204, R18 ;  /* 0x0000001200cc7308 */ /* 0x0003e40000002400 */
[----:B-1----:R-:W-:-:S06]  /*7c00*/  FMUL.FTZ R18, R48, c[0x0][0x2ec] ;  /* 0x0000bb0030127a20 */ /* 0x002fcc0000410000 */
[----:B------:R1:W2:Y:S02]  /*7c10*/  MUFU.TANH R214, R18 ;  /* 0x0000001200d67308 */ /* 0x0002a40000002400 */
[----:B-1----:R-:W-:-:S06]  /*7c20*/  FMUL.FTZ R18, R49, c[0x0][0x2ec] ;  /* 0x0000bb0031127a20 */ /* 0x002fcc0000410000 */
[----:B------:R1:W-:Y:S02]  /*7c30*/  MUFU.TANH R248, R18 ;  /* 0x0000001200f87308 */ /* 0x0003e40000002400 */
[----:B-1----:R-:W-:-:S06]  /*7c40*/  FMUL.FTZ R18, R50, c[0x0][0x2ec] ;  /* 0x0000bb0032127a20 */ /* 0x002fcc0000410000 */
[----:B------:R1:W3:Y:S02]  /*7c50*/  MUFU.TANH R213, R18 ;  /* 0x0000001200d57308 */ /* 0x0002e40000002400 */
[----:B-1----:R-:W-:Y:S02]  /*7c60*/  FMUL.FTZ R18, R51, c[0x0][0x2ec] ;  /* 0x0000bb0033127a20 */ /* 0x002fe40000410000 */
[----:B------:R-:W1:Y:S01]  /*7c70*/  LDSM.16.M88.4 R48, [R227+0x8c00] ;  /* 0x008c0000e330783b */ /* 0x000e620000000200 */
[----:B------:R-:W-:-:S04]  /*7c80*/  DEPBAR.LE SB0, 0x0 ;  /* 0x000080000000791a */ /* 0x000fc80000000000 */
[----:B------:R4:W-:Y:S02]  /*7c90*/  MUFU.TANH R231, R18 ;  /* 0x0000001200e77308 */ /* 0x0009e40000002400 */
[----:B----4-:R-:W-:-:S06]  /*7ca0*/  FMUL.FTZ R18, R176, c[0x0][0x2ec] ;  /* 0x0000bb00b0127a20 */ /* 0x010fcc0000410000 */
[----:B------:R4:W5:Y:S02]  /*7cb0*/  MUFU.TANH R210, R18 ;  /* 0x0000001200d27308 */ /* 0x0009640000002400 */
[----:B----4-:R-:W-:Y:S01]  /*7cc0*/  FMUL.FTZ R18, R177, c[0x0][0x2ec] ;  /* 0x0000bb00b1127a20 */ /* 0x010fe20000410000 */
[----:B------:R-:W-:Y:S01]  /*7cd0*/  FSEL R177, R46, -INF , !P6 ;  /* 0xff8000002eb17808 */ /* 0x000fe20007000000 */
[----:B------:R-:W-:Y:S01]  /*7ce0*/  FFMA.FTZ R46, R33, UR4, R57 ;  /* 0x00000004212e7c23 */ /* 0x000fe20008010039 */
[----:B------:R-:W-:Y:S01]  /*7cf0*/  BAR.SYNC.DEFER_BLOCKING 0x0 ;  /* 0x0000000000007b1d */ /* 0x000fe20000010000 */
[----:B------:R-:W-:Y:S01]  /*7d00*/  FMUL.FTZ R33, R179, c[0x0][0x2ec] ;  /* 0x0000bb00b3217a20 */ /* 0x000fe20000410000 */
[----:B------:R-:W-:Y:S01]  /*7d10*/  ISETP.GE.AND P6, PT, R17, R25, PT ;  /* 0x000000191100720c */ /* 0x000fe20003fc6270 */
[----:B------:R-:W-:Y:S03]  /*7d20*/  HMMA.16816.F32.BF16 R56, R12, R58, R244 ;  /* 0x0000003a0c38723c */ /* 0x000fe600000418f4 */
[----:B------:R4:W-:Y:S01]  /*7d30*/  MUFU.TANH R196, R33 ;  /* 0x0000002100c47308 */ /* 0x0009e20000002400 */
[----:B------:R-:W-:-:S02]  /*7d40*/  FSEL R176, R46, -INF , !P6 ;  /* 0xff8000002eb07808 */ /* 0x000fc40007000000 */
[----:B------:R-:W-:Y:S01]  /*7d50*/  ISETP.GE.AND P6, PT, R16, R25, PT ;  /* 0x000000191000720c */ /* 0x000fe20003fc6270 */
[----:B------:R-:W-:Y:S01]  /*7d60*/  FFMA.FTZ R16, R32, UR4, R184 ;  /* 0x0000000420107c23 */ /* 0x000fe200080100b8 */
[----:B------:R-:W-:Y:S01]  /*7d70*/  FSEL R46, R2, -INF , !P5 ;  /* 0xff800000022e7808 */ /* 0x000fe20006800000 */
[----:B--2---:R-:W-:Y:S01]  /*7d80*/  FFMA.FTZ R15, R39, UR4, R214 ;  /* 0x00000004270f7c23 */ /* 0x004fe200080100d6 */
[----:B------:R-:W-:Y:S01]  /*7d90*/  ISETP.GE.AND P5, PT, R31, R27, PT ;  /* 0x0000001b1f00720c */ /* 0x000fe20003fa6270 */
[C---:B---3--:R-:W-:Y:S01]  /*7da0*/  FFMA.FTZ R14, R39.reuse, UR4, R213 ;  /* 0x00000004270e7c23 */ /* 0x048fe200080100d5 */
[----:B------:R-:W-:Y:S01]  /*7db0*/  FSEL R102, R16, -INF , !P1 ;  /* 0xff80000010667808 */ /* 0x000fe20004800000 */
[----:B-----5:R-:W-:Y:S01]  /*7dc0*/  FFMA.FTZ R13, R39, UR4, R210 ;  /* 0x00000004270d7c23 */ /* 0x020fe200080100d2 */
[----:B------:R-:W-:Y:S01]  /*7dd0*/  ISETP.GE.AND P1, PT, R31, R26, PT ;  /* 0x0000001a1f00720c */ /* 0x000fe20003f26270 */
[----:B------:R-:W-:Y:S01]  /*7de0*/  FFMA.FTZ R12, R39, UR4, R193 ;  /* 0x00000004270c7c23 */ /* 0x000fe200080100c1 */
[----:B------:R2:W3:Y:S01]  /*7df0*/  MUFU.TANH R218, R18 ;  /* 0x0000001200da7308 */ /* 0x0004e20000002400 */
[----:B------:R-:W-:Y:S01]  /*7e00*/  IADD3 R2, R0, 0x39, RZ ;  /* 0x0000003900027810 */ /* 0x000fe20007ffe0ff */
[----:B----4-:R-:W-:-:S06]  /*7e10*/  FMUL.FTZ R33, R60, c[0x0][0x2ec] ;  /* 0x0000bb003c217a20 */ /* 0x010fcc0000410000 */
[----:B------:R4:W5:Y:S01]  /*7e20*/  MUFU.TANH R195, R33 ;  /* 0x0000002100c37308 */ /* 0x0009620000002400 */
[----:B--2---:R-:W-:-:S07]  /*7e30*/  IADD3 R18, R0, 0x31, RZ ;  /* 0x0000003100127810 */ /* 0x004fce0007ffe0ff */
[----:B------:R-:W-:Y:S01]  /*7e40*/  I2F R17, R3 ;  /* 0x0000000300117306 */ /* 0x000fe20000201400 */
[----:B----4-:R-:W-:-:S07]  /*7e50*/  FFMA.FTZ R33, R32, UR4, R186 ;  /* 0x0000000420217c23 */ /* 0x010fce00080100ba */
[----:B------:R-:W-:Y:S01]  /*7e60*/  I2F R34, R18 ;  /* 0x0000001200227306 */ /* 0x000fe20000201400 */
[----:B------:R-:W-:Y:S01]  /*7e70*/  FMUL.FTZ R32, R61, c[0x0][0x2ec] ;  /* 0x0000bb003d207a20 */ /* 0x000fe20000410000 */
[----:B------:R-:W-:Y:S01]  /*7e80*/  FSEL R111, R33, -INF , !P6 ;  /* 0xff800000216f7808 */ /* 0x000fe20007000000 */
[----:B------:R-:W-:Y:S01]  /*7e90*/  FFMA.FTZ R33, R43, UR4, R182 ;  /* 0x000000042b217c23 */ /* 0x000fe200080100b6 */
[----:B------:R-:W-:Y:S01]  /*7ea0*/  ISETP.GE.AND P6, PT, R31, R25, PT ;  /* 0x000000191f00720c */ /* 0x000fe20003fc6270 */
[----:B------:R-:W-:-:S03]  /*7eb0*/  FFMA.FTZ R31, R43, UR4, R180 ;  /* 0x000000042b1f7c23 */ /* 0x000fc600080100b4 */
[----:B------:R2:W-:Y:S01]  /*7ec0*/  MUFU.TANH R184, R32 ;  /* 0x0000002000b87308 */ /* 0x0005e20000002400 */
[----:B------:R-:W-:Y:S01]  /*7ed0*/  FSEL R216, R33, -INF , !P6 ;  /* 0xff80000021d87808 */ /* 0x000fe20007000000 */
[C---:B------:R-:W-:Y:S01]  /*7ee0*/  FFMA.FTZ R33, R42.reuse, UR4, R194 ;  /* 0x000000042a217c23 */ /* 0x040fe200080100c2 */
[----:B------:R-:W-:Y:S01]  /*7ef0*/  FSEL R203, R31, -INF , !P1 ;  /* 0xff8000001fcb7808 */ /* 0x000fe20004800000 */
[----:B------:R-:W-:Y:S01]  /*7f00*/  FFMA.FTZ R31, R42, UR4, R189 ;  /* 0x000000042a1f7c23 */ /* 0x000fe200080100bd */
[C---:B------:R-:W-:Y:S02]  /*7f10*/  ISETP.GE.AND P6, PT, R30.reuse, R25, PT ;  /* 0x000000191e00720c */ /* 0x040fe40003fc6270 */
[----:B------:R-:W-:Y:S01]  /*7f20*/  ISETP.GE.AND P1, PT, R30, R26, PT ;  /* 0x0000001a1e00720c */ /* 0x000fe20003f26270 */
[----:B------:R4:W3:Y:S01]  /*7f30*/  MUFU.TANH R180, R52 ;  /* 0x0000003400b47308 */ /* 0x0008e20000002400 */
[----:B------:R-:W-:Y:S01]  /*7f40*/  FSEL R205, R33, -INF , !P0 ;  /* 0xff80000021cd7808 */ /* 0x000fe20004000000 */
[----:B------:R-:W-:Y:S01]  /*7f50*/  FMUL.FTZ R33, R66, c[0x0][0x2ec] ;  /* 0x0000bb0042217a20 */ /* 0x000fe20000410000 */
[----:B------:R-:W-:Y:S01]  /*7f60*/  ISETP.GE.AND P0, PT, R29, R24, PT ;  /* 0x000000181d00720c */ /* 0x000fe20003f06270 */
[----:B--2---:R-:W-:-:S04]  /*7f70*/  FFMA.FTZ R32, R43, UR4, R181 ;  /* 0x000000042b207c23 */ /* 0x004fc800080100b5 */
[----:B------:R-:W-:Y:S01]  /*7f80*/  I2F R16, R2 ;  /* 0x0000000200107306 */ /* 0x000fe20000201400 */
[----:B------:R-:W-:Y:S02]  /*7f90*/  FMUL.FTZ R43, R63, c[0x0][0x2ec] ;  /* 0x0000bb003f2b7a20 */ /* 0x000fe40000410000 */
[-C--:B-1----:R-:W-:Y:S01]  /*7fa0*/  HMMA.16816.F32.BF16 R60, R4, R48.reuse, R232 ;  /* 0x00000030043c723c */ /* 0x082fe200000418e8 */
[----:B------:R-:W-:Y:S01]  /*7fb0*/  FSEL R179, R32, -INF , !P5 ;  /* 0xff80000020b37808 */ /* 0x000fe20006800000 */
[----:B------:R-:W-:Y:S01]  /*7fc0*/  FFMA.FTZ R32, R42, UR4, R190 ;  /* 0x000000042a207c23 */ /* 0x000fe200080100be */
[----:B------:R-:W-:Y:S01]  /*7fd0*/  ISETP.GE.AND P5, PT, R30, R27, PT ;  /* 0x0000001b1e00720c */ /* 0x000fe20003fa6270 */
[----:B------:R-:W-:Y:S01]  /*7fe0*/  FFMA.FTZ R30, R42, UR4, R183 ;  /* 0x000000042a1e7c23 */ /* 0x000fe200080100b7 */
[----:B------:R-:W-:Y:S01]  /*7ff0*/  MUFU.TANH R181, R43 ;  /* 0x0000002b00b57308 */ /* 0x000fe20000002400 */
[----:B------:R-:W-:Y:S01]  /*8000*/  FMUL.FTZ R42, R64, c[0x0][0x2ec] ;  /* 0x0000bb00402a7a20 */ /* 0x000fe20000410000 */
[----:B------:R-:W-:Y:S01]  /*8010*/  FSEL R178, R31, -INF , !P5 ;  /* 0xff8000001fb27808 */ /* 0x000fe20006800000 */
[----:B------:R-:W-:Y:S01]  /*8020*/  FMUL.FTZ R31, R65, c[0x0][0x2ec] ;  /* 0x0000bb00411f7a20 */ /* 0x000fe20000410000 */
[----:B------:R-:W-:Y:S01]  /*8030*/  FSEL R215, R32, -INF , !P6 ;  /* 0xff80000020d77808 */ /* 0x000fe20007000000 */
[C---:B------:R-:W-:Y:S01]  /*8040*/  FFMA.FTZ R32, R41.reuse, UR4, R199 ;  /* 0x0000000429207c23 */ /* 0x040fe200080100c7 */
[----:B------:R-:W-:Y:S01]  /*8050*/  FSEL R202, R30, -INF , !P1 ;  /* 0xff8000001eca7808 */ /* 0x000fe20004800000 */
[----:B------:R-:W-:Y:S01]  /*8060*/  FFMA.FTZ R30, R41, UR4, R191 ;  /* 0x00000004291e7c23 */ /* 0x000fe200080100bf */
[C---:B------:R-:W-:Y:S01]  /*8070*/  ISETP.GE.AND P6, PT, R29.reuse, R25, PT ;  /* 0x000000191d00720c */ /* 0x040fe20003fc6270 */
[----:B------:R1:W-:Y:S01]  /*8080*/  MUFU.TANH R64, R31 ;  /* 0x0000001f00407308 */ /* 0x0003e20000002400 */
[C---:B------:R-:W-:Y:S01]  /*8090*/  ISETP.GE.AND P5, PT, R29.reuse, R27, PT ;  /* 0x0000001b1d00720c */ /* 0x040fe20003fa6270 */
[----:B----4-:R-:W-:Y:S01]  /*80a0*/  HMMA.16816.F32.BF16 R52, R8, R48, R236 ;  /* 0x000000300834723c */ /* 0x010fe200000418ec */
[----:B------:R-:W-:Y:S01]  /*80b0*/  ISETP.GE.AND P1, PT, R29, R26, PT ;  /* 0x0000001a1d00720c */ /* 0x000fe20003f26270 */
[----:B------:R-:W-:Y:S01]  /*80c0*/  FFMA.FTZ R29, R41, UR4, R188 ;  /* 0x00000004291d7c23 */ /* 0x000fe200080100bc */
[----:B------:R-:W-:-:S02]  /*80d0*/  FSEL R207, R32, -INF , !P0 ;  /* 0xff80000020cf7808 */ /* 0x000fc40004000000 */
[----:B------:R-:W-:Y:S01]  /*80e0*/  ISETP.GE.AND P0, PT, R28, R24, PT ;  /* 0x000000181c00720c */ /* 0x000fe20003f06270 */
[----:B------:R2:W4:Y:S01]  /*80f0*/  MUFU.TANH R43, R42 ;  /* 0x0000002a002b7308 */ /* 0x0005220000002400 */
[----:B------:R-:W-:Y:S01]  /*8100*/  FSEL R201, R29, -INF , !P1 ;  /* 0xff8000001dc97808 */ /* 0x000fe20004800000 */
[----:B------:R-:W-:Y:S01]  /*8110*/  FFMA.FTZ R29, R40, UR4, R208 ;  /* 0x00000004281d7c23 */ /* 0x000fe200080100d0 */
[----:B------:R-:W-:Y:S01]  /*8120*/  ISETP.GE.AND P1, PT, R28, R26, PT ;  /* 0x0000001a1c00720c */ /* 0x000fe20003f26270 */
[----:B------:R-:W-:Y:S02]  /*8130*/  FMUL.FTZ R60, R60, c[0x0][0x2ec] ;  /* 0x0000bb003c3c7a20 */ /* 0x000fe40000410000 */
[----:B------:R-:W-:Y:S02]  /*8140*/  FMUL.FTZ R62, R62, c[0x0][0x2ec] ;  /* 0x0000bb003e3e7a20 */ /* 0x000fe40000410000 */
[----:B-1----:R-:W-:Y:S02]  /*8150*/  FFMA.FTZ R31, R41, UR4, R197 ;  /* 0x00000004291f7c23 */ /* 0x002fe400080100c5 */
[----:B------:R-:W1:Y:S01]  /*8160*/  MUFU.TANH R41, R33 ;  /* 0x0000002100297308 */ /* 0x000e620000002400 */
[----:B------:R-:W-:-:S02]  /*8170*/  FMUL.FTZ R61, R61, c[0x0][0x2ec] ;  /* 0x0000bb003d3d7a20 */ /* 0x000fc40000410000 */
[----:B------:R-:W-:Y:S01]  /*8180*/  FSEL R211, R31, -INF , !P6 ;  /* 0xff8000001fd37808 */ /* 0x000fe20007000000 */
[----:B------:R-:W-:Y:S01]  /*8190*/  FFMA.FTZ R31, R40, UR4, R212 ;  /* 0x00000004281f7c23 */ /* 0x000fe200080100d4 */
[----:B------:R-:W-:Y:S01]  /*81a0*/  ISETP.GE.AND P6, PT, R28, R25, PT ;  /* 0x000000191c00720c */ /* 0x000fe20003fc6270 */
[----:B--2---:R-:W-:Y:S01]  /*81b0*/  FMUL.FTZ R42, R67, c[0x0][0x2ec] ;  /* 0x0000bb00432a7a20 */ /* 0x004fe20000410000 */
[----:B------:R-:W-:Y:S01]  /*81c0*/  FSEL R67, R30, -INF , !P5 ;  /* 0xff8000001e437808 */ /* 0x000fe20006800000 */
[----:B------:R-:W-:Y:S01]  /*81d0*/  FFMA.FTZ R30, R40, UR4, R209 ;  /* 0x00000004281e7c23 */ /* 0x000fe200080100d1 */
[----:B------:R-:W-:Y:S01]  /*81e0*/  ISETP.GE.AND P5, PT, R28, R27, PT ;  /* 0x0000001b1c00720c */ /* 0x000fe20003fa6270 */
[----:B------:R-:W-:Y:S01]  /*81f0*/  FFMA.FTZ R28, R40, UR4, R204 ;  /* 0x00000004281c7c23 */ /* 0x000fe200080100cc */
[----:B------:R-:W-:Y:S01]  /*8200*/  FSEL R204, R31, -INF , !P0 ;  /* 0xff8000001fcc7808 */ /* 0x000fe20004000000 */
[----:B------:R-:W2:Y:S01]  /*8210*/  MUFU.TANH R33, R42 ;  /* 0x0000002a00217308 */ /* 0x000ea20000002400 */
[----:B------:R-:W-:Y:S01]  /*8220*/  FSEL R209, R30, -INF , !P6 ;  /* 0xff8000001ed17808 */ /* 0x000fe20007000000 */
[----:B------:R-:W-:Y:S01]  /*8230*/  FMUL.FTZ R32, R52, c[0x0][0x2ec] ;  /* 0x0000bb0034207a20 */ /* 0x000fe20000410000 */
[----:B------:R-:W-:Y:S01]  /*8240*/  FSEL R45, R29, -INF , !P5 ;  /* 0xff8000001d2d7808 */ /* 0x000fe20006800000 */
[----:B------:R-:W-:Y:S01]  /*8250*/  FMUL.FTZ R29, R53, c[0x0][0x2ec] ;  /* 0x0000bb00351d7a20 */ /* 0x000fe20000410000 */
[----:B------:R-:W-:Y:S01]  /*8260*/  FSEL R200, R28, -INF , !P1 ;  /* 0xff8000001cc87808 */ /* 0x000fe20004800000 */
[----:B------:R-:W-:Y:S01]  /*8270*/  FMUL.FTZ R28, R55, c[0x0][0x2ec] ;  /* 0x0000bb00371c7a20 */ /* 0x000fe20000410000 */
[C---:B------:R-:W-:Y:S01]  /*8280*/  ISETP.GE.AND P0, PT, R23.reuse, R24, PT ;  /* 0x000000181700720c */ /* 0x040fe20003f06270 */
[----:B------:R-:W1:Y:S01]  /*8290*/  MUFU.TANH R30, R32 ;  /* 0x00000020001e7308 */ /* 0x000e620000002400 */
[----:B------:R-:W-:Y:S01]  /*82a0*/  ISETP.GE.AND P6, PT, R23, R25, PT ;  /* 0x000000191700720c */ /* 0x000fe20003fc6270 */
[----:B------:R-:W-:Y:S01]  /*82b0*/  FMUL.FTZ R63, R63, c[0x0][0x2ec] ;  /* 0x0000bb003f3f7a20 */ /* 0x000fe20000410000 */
[----:B------:R-:W-:-:S02]  /*82c0*/  ISETP.GE.AND P5, PT, R23, R27, PT ;  /* 0x0000001b1700720c */ /* 0x000fc40003fa6270 */
[----:B------:R-:W-:Y:S01]  /*82d0*/  ISETP.GE.AND P1, PT, R23, R26, PT ;  /* 0x0000001a1700720c */ /* 0x000fe20003f26270 */
[----:B------:R-:W-:Y:S01]  /*82e0*/  FMUL.FTZ R23, R54, c[0x0][0x2ec] ;  /* 0x0000bb0036177a20 */ /* 0x000fe20000410000 */
[----:B------:R-:W-:Y:S01]  /*82f0*/  FSEL R234, R15, -INF , !P0 ;  /* 0xff8000000fea7808 */ /* 0x000fe20004000000 */
[----:B------:R-:W-:Y:S01]  /*8300*/  MUFU.TANH R60, R60 ;  /* 0x0000003c003c7308 */ /* 0x000fe20000002400 */
[----:B------:R-:W-:Y:S02]  /*8310*/  FSEL R244, R14, -INF , !P6 ;  /* 0xff8000000ef47808 */ /* 0x000fe40007000000 */
[----:B------:R-:W-:Y:S02]  /*8320*/  FSEL R217, R13, -INF , !P5 ;  /* 0xff8000000dd97808 */ /* 0x000fe40006800000 */
[----:B------:R-:W-:Y:S02]  /*8330*/  FSEL R219, R12, -INF , !P1 ;  /* 0xff8000000cdb7808 */ /* 0x000fe40004800000 */
[----:B------:R-:W-:Y:S01]  /*8340*/  HMMA.16816.F32.BF16 R12, R8, R50, R240 ;  /* 0x00000032080c723c */ /* 0x000fe200000418f0 */
[C---:B------:R-:W-:Y:S01]  /*8350*/  ISETP.GE.AND P0, PT, R22.reuse, R24, PT ;  /* 0x000000181600720c */ /* 0x040fe20003f06270 */
[----:B------:R-:W1:Y:S01]  /*8360*/  MUFU.TANH R23, R23 ;  /* 0x0000001700177308 */ /* 0x000e620000002400 */
[----:B------:R-:W-:-:S02]  /*8370*/  ISETP.GE.AND P6, PT, R22, R25, PT ;  /* 0x000000191600720c */ /* 0x000fc40003fc6270 */
[----:B------:R-:W-:Y:S02]  /*8380*/  ISETP.GE.AND P5, PT, R22, R27, PT ;  /* 0x0000001b1600720c */ /* 0x000fe40003fa6270 */
[C---:B------:R-:W-:Y:S01]  /*8390*/  FFMA.FTZ R11, R38.reuse, UR4, R248 ;  /* 0x00000004260b7c23 */ /* 0x040fe200080100f8 */
[----:B------:R-:W-:Y:S01]  /*83a0*/  HMMA.16816.F32.BF16 R48, R4, R50, R56 ;  /* 0x000000320430723c */ /* 0x000fe20000041838 */
[----:B------:R-:W-:Y:S01]  /*83b0*/  FFMA.FTZ R10, R38, UR4, R231 ;  /* 0x00000004260a7c23 */ /* 0x000fe200080100e7 */
[----:B------:R-:W-:Y:S01]  /*83c0*/  ISETP.GE.AND P1, PT, R22, R26, PT ;  /* 0x0000001a1600720c */ /* 0x000fe20003f26270 */
[C---:B---3--:R-:W-:Y:S01]  /*83d0*/  FFMA.FTZ R9, R38.reuse, UR4, R218 ;  /* 0x0000000426097c23 */ /* 0x048fe200080100da */
[----:B------:R-:W-:Y:S01]  /*83e0*/  FSEL R222, R11, -INF , !P0 ;  /* 0xff8000000bde7808 */ /* 0x000fe20004000000 */
[----:B------:R-:W-:Y:S01]  /*83f0*/  FFMA.FTZ R8, R38, UR4, R196 ;  /* 0x0000000426087c23 */ /* 0x000fe200080100c4 */
[-C--:B------:R-:W-:Y:S01]  /*8400*/  ISETP.GE.AND P0, PT, R21, R24.reuse, PT ;  /* 0x000000181500720c */ /* 0x080fe20003f06270 */
[C---:B-----5:R-:W-:Y:S01]  /*8410*/  FFMA.FTZ R7, R37.reuse, UR4, R195 ;  /* 0x0000000425077c23 */ /* 0x060fe200080100c3 */
[----:B------:R-:W3:Y:S01]  /*8420*/  MUFU.TANH R62, R62 ;  /* 0x0000003e003e7308 */ /* 0x000ee20000002400 */
[----:B------:R-:W-:Y:S01]  /*8430*/  FSEL R238, R10, -INF , !P6 ;  /* 0xff8000000aee7808 */ /* 0x000fe20007000000 */
[----:B------:R-:W-:Y:S01]  /*8440*/  FFMA.FTZ R6, R37, UR4, R180 ;  /* 0x0000000425067c23 */ /* 0x000fe200080100b4 */
[----:B------:R-:W-:Y:S01]  /*8450*/  FSEL R213, R9, -INF , !P5 ;  /* 0xff80000009d57808 */ /* 0x000fe20006800000 */
[----:B----4-:R-:W-:Y:S01]  /*8460*/  FFMA.FTZ R5, R37, UR4, R43 ;  /* 0x0000000425057c23 */ /* 0x010fe2000801002b */
[----:B------:R-:W-:Y:S01]  /*8470*/  FSEL R221, R7, -INF , !P0 ;  /* 0xff80000007dd7808 */ /* 0x000fe20004000000 */
[----:B------:R-:W-:Y:S01]  /*8480*/  FFMA.FTZ R7, R36, UR4, R184 ;  /* 0x0000000424077c23 */ /* 0x000fe200080100b8 */
[----:B------:R-:W-:Y:S01]  /*8490*/  FSEL R218, R8, -INF , !P1 ;  /* 0xff80000008da7808 */ /* 0x000fe20004800000 */
[----:B-1----:R-:W-:Y:S01]  /*84a0*/  FFMA.FTZ R4, R37, UR4, R41 ;  /* 0x0000000425047c23 */ /* 0x002fe20008010029 */
[----:B------:R-:W-:Y:S01]  /*84b0*/  ISETP.GE.AND P0, PT, R20, R24, PT ;  /* 0x000000181400720c */ /* 0x000fe20003f06270 */
[----:B------:R-:W1:Y:S01]  /*84c0*/  MUFU.TANH R29, R29 ;  /* 0x0000001d001d7308 */ /* 0x000e620000002400 */
[C---:B------:R-:W-:Y:S01]  /*84d0*/  ISETP.GE.AND P6, PT, R21.reuse, R25, PT ;  /* 0x000000191500720c */ /* 0x040fe20003fc6270 */
[----:B------:R-:W-:Y:S01]  /*84e0*/  FMUL.FTZ R12, R12, c[0x0][0x2ec] ;  /* 0x0000bb000c0c7a20 */ /* 0x000fe20000410000 */
[C---:B------:R-:W-:Y:S01]  /*84f0*/  ISETP.GE.AND P5, PT, R21.reuse, R27, PT ;  /* 0x0000001b1500720c */ /* 0x040fe20003fa6270 */
[----:B------:R-:W-:Y:S01]  /*8500*/  FMUL.FTZ R14, R14, c[0x0][0x2ec] ;  /* 0x0000bb000e0e7a20 */ /* 0x000fe20000410000 */
[-C--:B------:R-:W-:Y:S01]  /*8510*/  ISETP.GE.AND P1, PT, R21, R26.reuse, PT ;  /* 0x0000001a1500720c */ /* 0x080fe20003f26270 */
[----:B------:R-:W-:Y:S01]  /*8520*/  FMUL.FTZ R48, R48, c[0x0][0x2ec] ;  /* 0x0000bb0030307a20 */ /* 0x000fe20000410000 */
[----:B------:R-:W-:Y:S01]  /*8530*/  FSEL R220, R7, -INF , !P0 ;  /* 0xff80000007dc7808 */ /* 0x000fe20004000000 */
[----:B------:R-:W4:Y:S01]  /*8540*/  MUFU.TANH R28, R28 ;  /* 0x0000001c001c7308 */ /* 0x000f220000002400 */
[----:B------:R-:W-:Y:S01]  /*8550*/  FSEL R233, R6, -INF , !P6 ;  /* 0xff80000006e97808 */ /* 0x000fe20007000000 */
[----:B------:R-:W-:Y:S01]  /*8560*/  FMUL.FTZ R7, R50, c[0x0][0x2ec] ;  /* 0x0000bb0032077a20 */ /* 0x000fe20000410000 */
[----:B------:R-:W-:Y:S01]  /*8570*/  FSEL R210, R5, -INF , !P5 ;  /* 0xff80000005d27808 */ /* 0x000fe20006800000 */
[----:B------:R-:W-:Y:S01]  /*8580*/  FFMA.FTZ R6, R36, UR4, R181 ;  /* 0x0000000424067c23 */ /* 0x000fe200080100b5 */
[----:B------:R-:W-:Y:S01]  /*8590*/  FSEL R214, R4, -INF , !P1 ;  /* 0xff80000004d67808 */ /* 0x000fe20004800000 */
[----:B------:R-:W-:Y:S01]  /*85a0*/  FFMA.FTZ R5, R36, UR4, R64 ;  /* 0x0000000424057c23 */ /* 0x000fe20008010040 */
[----:B------:R-:W-:Y:S01]  /*85b0*/  ISETP.GE.AND P6, PT, R20, R25, PT ;  /* 0x000000191400720c */ /* 0x000fe20003fc6270 */
[----:B------:R-:W5:Y:S01]  /*85c0*/  MUFU.TANH R61, R61 ;  /* 0x0000003d003d7308 */ /* 0x000f620000002400 */
[----:B--2---:R-:W-:Y:S01]  /*85d0*/  FFMA.FTZ R4, R36, UR4, R33 ;  /* 0x0000000424047c23 */ /* 0x004fe20008010021 */
[C---:B------:R-:W-:Y:S01]  /*85e0*/  ISETP.GE.AND P5, PT, R20.reuse, R27, PT ;  /* 0x0000001b1400720c */ /* 0x040fe20003fa6270 */
[----:B------:R-:W-:Y:S01]  /*85f0*/  FMUL.FTZ R13, R13, c[0x0][0x2ec] ;  /* 0x0000bb000d0d7a20 */ /* 0x000fe20000410000 */
[----:B------:R-:W-:Y:S01]  /*8600*/  ISETP.GE.AND P1, PT, R20, R26, PT ;  /* 0x0000001a1400720c */ /* 0x000fe20003f26270 */
[----:B------:R-:W-:Y:S01]  /*8610*/  FMUL.FTZ R8, R198, c[0x0][0x2ec] ;  /* 0x0000bb00c6087a20 */ /* 0x000fe20000410000 */
[----:B------:R-:W-:Y:S01]  /*8620*/  FSEL R232, R6, -INF , !P6 ;  /* 0xff80000006e87808 */ /* 0x000fe20007000000 */
[----:B------:R-:W-:Y:S01]  /*8630*/  FFMA.FTZ R6, R35, UR4, R30 ;  /* 0x0000000423067c23 */ /* 0x000fe2000801001e */
[----:B------:R-:W2:Y:S01]  /*8640*/  MUFU.TANH R63, R63 ;  /* 0x0000003f003f7308 */ /* 0x000ea20000002400 */
[----:B------:R-:W-:Y:S01]  /*8650*/  FSEL R208, R5, -INF , !P5 ;  /* 0xff80000005d07808 */ /* 0x000fe20006800000 */
[C---:B------:R-:W-:Y:S01]  /*8660*/  FFMA.FTZ R5, R35.reuse, UR4, R23 ;  /* 0x0000000423057c23 */ /* 0x040fe20008010017 */
[----:B------:R-:W-:Y:S01]  /*8670*/  FSEL R212, R4, -INF , !P1 ;  /* 0xff80000004d47808 */ /* 0x000fe20004800000 */
[----:B------:R-:W-:Y:S01]  /*8680*/  FFMA.FTZ R4, R35, UR4, R60 ;  /* 0x0000000423047c23 */ /* 0x000fe2000801003c */
[----:B------:R-:W-:Y:S01]  /*8690*/  ISETP.GE.AND P0, PT, R19, R24, PT ;  /* 0x000000181300720c */ /* 0x000fe20003f06270 */
[----:B---3--:R-:W-:Y:S01]  /*86a0*/  FFMA.FTZ R35, R35, UR4, R62 ;  /* 0x0000000423237c23 */ /* 0x008fe2000801003e */
[C---:B------:R-:W-:Y:S01]  /*86b0*/  ISETP.GE.AND P6, PT, R19.reuse, R25, PT ;  /* 0x000000191300720c */ /* 0x040fe20003fc6270 */
[----:B------:R-:W3:Y:S01]  /*86c0*/  MUFU.TANH R12, R12 ;  /* 0x0000000c000c7308 */ /* 0x000ee20000002400 */
[----:B------:R-:W-:Y:S01]  /*86d0*/  ISETP.GE.AND P5, PT, R19, R27, PT ;  /* 0x0000001b1300720c */ /* 0x000fe20003fa6270 */
[----:B------:R-:W-:Y:S01]  /*86e0*/  FMUL.FTZ R49, R49, c[0x0][0x2ec] ;  /* 0x0000bb0031317a20 */ /* 0x000fe20000410000 */
[----:B------:R-:W-:Y:S01]  /*86f0*/  ISETP.GE.AND P1, PT, R19, R26, PT ;  /* 0x0000001a1300720c */ /* 0x000fe20003f26270 */
[----:B------:R-:W-:Y:S01]  /*8700*/  FMUL.FTZ R15, R15, c[0x0][0x2ec] ;  /* 0x0000bb000f0f7a20 */ /* 0x000fe20000410000 */
[----:B------:R-:W-:Y:S01]  /*8710*/  FSEL R251, R6, -INF , !P0 ;  /* 0xff80000006fb7808 */ /* 0x000fe20004000000 */
[----:B-1----:R-:W-:Y:S01]  /*8720*/  FFMA.FTZ R6, R34, UR4, R29 ;  /* 0x0000000422067c23 */ /* 0x002fe2000801001d */
[----:B------:R-:W-:Y:S01]  /*8730*/  FSEL R64, R5, -INF , !P6 ;  /* 0xff80000005407808 */ /* 0x000fe20007000000 */
[----:B------:R-:W1:Y:S01]  /*8740*/  MUFU.TANH R14, R14 ;  /* 0x0000000e000e7308 */ /* 0x000e620000002400 */
[----:B------:R-:W-:Y:S01]  /*8750*/  FSEL R239, R4, -INF , !P5 ;  /* 0xff80000004ef7808 */ /* 0x000fe20006800000 */
[C---:B----4-:R-:W-:Y:S01]  /*8760*/  FFMA.FTZ R5, R34.reuse, UR4, R28 ;  /* 0x0000000422057c23 */ /* 0x050fe2000801001c */
[----:B------:R-:W-:Y:S01]  /*8770*/  FSEL R242, R35, -INF , !P1 ;  /* 0xff80000023f27808 */ /* 0x000fe20004800000 */
[----:B-----5:R-:W-:Y:S01]  /*8780*/  FFMA.FTZ R4, R34, UR4, R61 ;  /* 0x0000000422047c23 */ /* 0x020fe2000801003d */
[----:B------:R-:W-:Y:S01]  /*8790*/  ISETP.GE.AND P0, PT, R18, R24, PT ;  /* 0x000000181200720c */ /* 0x000fe20003f06270 */
[----:B--2---:R-:W-:Y:S01]  /*87a0*/  FFMA.FTZ R34, R34, UR4, R63 ;  /* 0x0000000422227c23 */ /* 0x004fe2000801003f */
[C---:B------:R-:W-:Y:S01]  /*87b0*/  ISETP.GE.AND P6, PT, R18.reuse, R25, PT ;  /* 0x000000191200720c */ /* 0x040fe20003fc6270 */
[----:B------:R-:W2:Y:S01]  /*87c0*/  MUFU.TANH R48, R48 ;  /* 0x0000003000307308 */ /* 0x000ea20000002400 */
[C---:B------:R-:W-:Y:S01]  /*87d0*/  ISETP.GE.AND P5, PT, R18.reuse, R27, PT ;  /* 0x0000001b1200720c */ /* 0x040fe20003fa6270 */
[----:B------:R-:W-:Y:S01]  /*87e0*/  FMUL.FTZ R51, R51, c[0x0][0x2ec] ;  /* 0x0000bb0033337a20 */ /* 0x000fe20000410000 */
[----:B------:R-:W-:-:S02]  /*87f0*/  ISETP.GE.AND P1, PT, R18, R26, PT ;  /* 0x0000001a1200720c */ /* 0x000fc40003f26270 */
[----:B------:R-:W-:Y:S02]  /*8800*/  FSEL R246, R6, -INF , !P0 ;  /* 0xff80000006f67808 */ /* 0x000fe40004000000 */
[----:B------:R-:W-:Y:S01]  /*8810*/  FSEL R192, R5, -INF , !P6 ;  /* 0xff80000005c07808 */ /* 0x000fe20007000000 */
[----:B------:R-:W4:Y:S01]  /*8820*/  MUFU.TANH R7, R7 ;  /* 0x0000000700077308 */ /* 0x000f220000002400 */
[----:B------:R-:W-:Y:S01]  /*8830*/  FSEL R237, R4, -INF , !P5 ;  /* 0xff80000004ed7808 */ /* 0x000fe20006800000 */
[C---:B---3--:R-:W-:Y:S01]  /*8840*/  FFMA.FTZ R5, R17.reuse, UR4, R12 ;  /* 0x0000000411057c23 */ /* 0x048fe2000801000c */
[----:B------:R-:W-:Y:S01]  /*8850*/  FSEL R241, R34, -INF , !P1 ;  /* 0xff80000022f17808 */ /* 0x000fe20004800000 */
[----:B-1----:R-:W-:Y:S01]  /*8860*/  FFMA.FTZ R4, R17, UR4, R14 ;  /* 0x0000000411047c23 */ /* 0x002fe2000801000e */
[C---:B------:R-:W-:Y:S02]  /*8870*/  ISETP.GE.AND P0, PT, R3.reuse, R24, PT ;  /* 0x000000180300720c */ /* 0x040fe40003f06270 */
[C---:B------:R-:W-:Y:S01]  /*8880*/  ISETP.GE.AND P6, PT, R3.reuse, R25, PT ;  /* 0x000000190300720c */ /* 0x040fe20003fc6270 */
[----:B------:R-:W1:Y:S01]  /*8890*/  MUFU.TANH R13, R13 ;  /* 0x0000000d000d7308 */ /* 0x000e620000002400 */
[----:B------:R-:W-:-:S02]  /*88a0*/  ISETP.GE.AND P5, PT, R3, R27, PT ;  /* 0x0000001b0300720c */ /* 0x000fc40003fa6270 */
[----:B------:R-:W-:Y:S01]  /*88b0*/  ISETP.GE.AND P1, PT, R3, R26, PT ;  /* 0x0000001a0300720c */ /* 0x000fe20003f26270 */
[----:B--2---:R-:W-:Y:S01]  /*88c0*/  FFMA.FTZ R3, R17, UR4, R48 ;  /* 0x0000000411037c23 */ /* 0x004fe20008010030 */
[----:B------:R-:W-:Y:S02]  /*88d0*/  FSEL R247, R5, -INF , !P0 ;  /* 0xff80000005f77808 */ /* 0x000fe40004000000 */
[----:B------:R-:W-:Y:S01]  /*88e0*/  FSEL R252, R4, -INF , !P6 ;  /* 0xff80000004fc7808 */ /* 0x000fe20007000000 */
[----:B----4-:R-:W-:Y:S01]  /*88f0*/  FFMA.FTZ R17, R17, UR4, R7 ;  /* 0x0000000411117c23 */ /* 0x010fe20008010007 */
[----:B------:R-:W2:Y:S01]  /*8900*/  MUFU.TANH R8, R8 ;  /* 0x0000000800087308 */ /* 0x000ea20000002400 */
[----:B------:R-:W-:Y:S01]  /*8910*/  FSEL R235, R3, -INF , !P5 ;  /* 0xff80000003eb7808 */ /* 0x000fe20006800000 */
[----:B------:R-:W-:Y:S01]  /*8920*/  FFMA.FTZ R3, R44, UR4, R223 ;  /* 0x000000042c037c23 */ /* 0x000fe200080100df */
[----:B------:R-:W-:Y:S01]  /*8930*/  ISETP.GE.AND P0, PT, R0, R24, PT ;  /* 0x000000180000720c */ /* 0x000fe20003f06270 */
[----:B------:R-:W-:Y:S01]  /*8940*/  FFMA.FTZ R4, R44, UR4, R249 ;  /* 0x000000042c047c23 */ /* 0x000fe200080100f9 */
[----:B------:R-:W-:-:S02]  /*8950*/  FSEL R240, R17, -INF , !P1 ;  /* 0xff80000011f07808 */ /* 0x000fc40004800000 */
[C---:B------:R-:W-:Y:S01]  /*8960*/  ISETP.GE.AND P6, PT, R0.reuse, R25, PT ;  /* 0x000000190000720c */ /* 0x040fe20003fc6270 */
[----:B------:R3:W-:Y:S01]  /*8970*/  MUFU.TANH R5, R15 ;  /* 0x0000000f00057308 */ /* 0x0007e20000002400 */
[CC--:B------:R-:W-:Y:S02]  /*8980*/  ISETP.GE.AND P5, PT, R0.reuse, R27.reuse, PT ;  /* 0x0000001b0000720c */ /* 0x0c0fe40003fa6270 */
[----:B------:R-:W-:Y:S01]  /*8990*/  ISETP.GE.AND P1, PT, R0, R26, PT ;  /* 0x0000001a0000720c */ /* 0x000fe20003f26270 */
[----:B------:R-:W-:Y:S01]  /*89a0*/  FFMA.FTZ R0, R44, UR4, R250 ;  /* 0x000000042c007c23 */ /* 0x000fe200080100fa */
[----:B------:R-:W-:Y:S02]  /*89b0*/  FSEL R14, R4, -INF , !P5 ;  /* 0xff800000040e7808 */ /* 0x000fe40006800000 */
[----:B------:R-:W-:Y:S01]  /*89c0*/  ISETP.GE.AND P5, PT, R2, R27, PT ;  /* 0x0000001b0200720c */ /* 0x000fe20003fa6270 */
[----:B------:R-:W4:Y:S01]  /*89d0*/  MUFU.TANH R49, R49 ;  /* 0x0000003100317308 */ /* 0x000f220000002400 */
[----:B------:R-:W-:Y:S01]  /*89e0*/  FSEL R32, R0, -INF , !P6 ;  /* 0xff80000000207808 */ /* 0x000fe20007000000 */
[----:B-1----:R-:W-:Y:S01]  /*89f0*/  FFMA.FTZ R0, R16, UR4, R13 ;  /* 0x0000000410007c23 */ /* 0x002fe2000801000d */
[----:B------:R-:W-:Y:S01]  /*8a00*/  ISETP.GE.AND P6, PT, R2, R25, PT ;  /* 0x000000190200720c */ /* 0x000fe20003fc6270 */
[----:B--2---:R-:W-:Y:S01]  /*8a10*/  FFMA.FTZ R44, R44, UR4, R8 ;  /* 0x000000042c2c7c23 */ /* 0x004fe20008010008 */
[----:B---3--:R-:W-:-:S03]  /*8a20*/  FSEL R15, R3, -INF , !P0 ;  /* 0xff800000030f7808 */ /* 0x008fc60004000000 */
[----:B------:R-:W1:Y:S01]  /*8a30*/  MUFU.TANH R3, R51 ;  /* 0x0000003300037308 */ /* 0x000e620000002400 */
[----:B------:R-:W-:Y:S02]  /*8a40*/  ISETP.GE.AND P0, PT, R2, R24, PT ;  /* 0x000000180200720c */ /* 0x000fe40003f06270 */
[----:B------:R-:W-:Y:S02]  /*8a50*/  FSEL R44, R44, -INF , !P1 ;  /* 0xff8000002c2c7808 */ /* 0x000fe40004800000 */
[----:B------:R-:W-:Y:S01]  /*8a60*/  FSEL R243, R0, -INF , !P0 ;  /* 0xff80000000f37808 */ /* 0x000fe20004000000 */
[----:B----4-:R-:W-:Y:S01]  /*8a70*/  FFMA.FTZ R0, R16, UR4, R49 ;  /* 0x0000000410007c23 */ /* 0x010fe20008010031 */
[----:B------:R-:W-:Y:S02]  /*8a80*/  PLOP3.LUT P0, PT, PT, PT, UP0, 0x40, 0x0 ;  /* 0x000000000000781c */ /* 0x000fe40003f0e808 */
[----:B------:R-:W-:Y:S01]  /*8a90*/  ISETP.GE.AND P1, PT, R2, R26, PT ;  /* 0x0000001a0200720c */ /* 0x000fe20003f26270 */
[----:B------:R-:W-:Y:S01]  /*8aa0*/  FFMA.FTZ R2, R16, UR4, R5 ;  /* 0x0000000410027c23 */ /* 0x000fe20008010005 */
[----:B------:R-:W-:-:S04]  /*8ab0*/  FSEL R223, R0, -INF , !P5 ;  /* 0xff80000000df7808 */ /* 0x000fc80006800000 */
[----:B------:R-:W-:Y:S01]  /*8ac0*/  FSEL R245, R2, -INF , !P6 ;  /* 0xff80000002f57808 */ /* 0x000fe20007000000 */
[----:B-1----:R-:W-:-:S05]  /*8ad0*/  FFMA.FTZ R16, R16, UR4, R3 ;  /* 0x0000000410107c23 */ /* 0x002fca0008010003 */
        /* <DEDUP_REMOVED lines=64> */
.L_x_660:
[----:B------:R-:W-:Y:S05]  /*8ee0*/  BSYNC B0 ;  /* 0x0000000000007941 */ /* 0x000fea0003800000 */
.L_x_659:
[----:B------:R-:W0:Y:S02]  /*8ef0*/  LDGDEPBAR ;  /* 0x00000000000079af */ /* 0x000e240000000000 */
.L_x_658:
[----:B-1----:R-:W2:Y:S01]  /*8f00*/  LDL.LU R11, [R1] ;  /* 0x00000000010b7983 */ /* 0x002ea20000300800 */
[----:B------:R-:W-:-:S03]  /*8f10*/  MOV R13, R192 ;  /* 0x000000c0000d7202 */ /* 0x000fc60000000f00 */
[----:B------:R-:W3:Y:S04]  /*8f20*/  LDL.LU R12, [R1+0x4] ;  /* 0x00000400010c7983 */ /* 0x000ee80000300800 */
[----:B------:R-:W4:Y:S04]  /*8f30*/  LDL.LU R33, [R1+0xc] ;  /* 0x00000c0001217983 */ /* 0x000f280000300800 */
[----:B------:R-:W5:Y:S01]  /*8f40*/  LDL.LU R37, [R1+0x8] ;  /* 0x0000080001257983 */ /* 0x000f620000300800 */
[----:B------:R-:W-:Y:S02]  /*8f50*/  FMNMX.FTZ R0, R103, R14, !PT ;  /* 0x0000000e67007209 */ /* 0x000fe40007810000 */
[----:B------:R-:W-:Y:S01]  /*8f60*/  FMNMX.FTZ R4, R105, R15, !PT ;  /* 0x0000000f69047209 */ /* 0x000fe20007810000 */
        /* <DEDUP_REMOVED lines=46> */
[----:B------:R-:W1:Y:S01]  /*9250*/  SHFL.BFLY PT, R5, R3, 0x2, 0x1f ;  /* 0x0c401f0003057f89 */ /* 0x000e6200000e0000 */
        /* <DEDUP_REMOVED lines=22> */
[----:B------:R-:W-:Y:S01]  /*93c0*/  FMNMX.FTZ R4, R247, R4, !PT ;  /* 0x00000004f7047209 */ /* 0x000fe20007810000 */
[----:B------:R-:W-:Y:S01]  /*93d0*/  FMUL.FTZ R2, R248, c[0x0][0x23c] ;  /* 0x00008f00f8027a20 */ /* 0x000fe20000410000 */
[----:B------:R-:W-:Y:S02]  /*93e0*/  FMNMX.FTZ R0, R64, R0, !PT ;  /* 0x0000000040007209 */ /* 0x000fe40007810000 */
[----:B------:R-:W-:Y:S02]  /*93f0*/  FSETP.NEU.FTZ.AND P1, PT, R248, -INF , PT ;  /* 0xff800000f800780b */ /* 0x000fe40003f3d000 */
[----:B------:R-:W-:-:S02]  /*9400*/  FMNMX.FTZ R4, R243, R4, !PT ;  /* 0x00000004f3047209 */ /* 0x000fc40007810000 */
[----:B------:R-:W-:Y:S02]  /*9410*/  FMNMX.FTZ R0, R13, R0, !PT ;  /* 0x000000000d007209 */ /* 0x000fe40007810000 */
[----:B------:R-:W-:Y:S01]  /*9420*/  FSEL R2, R2, RZ, P1 ;  /* 0x000000ff02027208 */ /* 0x000fe20000800000 */
[----:B------:R-:W1:Y:S01]  /*9430*/  SHFL.BFLY PT, R7, R4, 0x2, 0x1f ;  /* 0x0c401f0004077f89 */ /* 0x000e6200000e0000 */
[----:B------:R-:W-:-:S03]  /*9440*/  FMNMX.FTZ R5, R252, R0, !PT ;  /* 0x00000000fc057209 */ /* 0x000fc60007810000 */
[--C-:B------:R-:W-:Y:S01]  /*9450*/  FFMA.FTZ R0, R14, c[0x0][0x23c], -R2.reuse ;  /* 0x00008f000e007a23 */ /* 0x100fe20000010802 */
[----:B------:R-:W-:Y:S02]  /*9460*/  FMNMX.FTZ R5, R245, R5, !PT ;  /* 0x00000005f5057209 */ /* 0x000fe40007810000 */
[----:B-1----:R-:W-:Y:S01]  /*9470*/  FMNMX.FTZ R231, R3, R6, !PT ;  /* 0x0000000603e77209 */ /* 0x002fe20007810000 */
[----:B------:R1:W-:Y:S02]  /*9480*/  MUFU.EX2 R34, R0 ;  /* 0x0000000000227308 */ /* 0x0003e40000000800 */
[----:B------:R-:W1:Y:S01]  /*9490*/  SHFL.BFLY PT, R6, R5, 0x2, 0x1f ;  /* 0x0c401f0005067f89 */ /* 0x000e6200000e0000 */
[--C-:B------:R-:W-:Y:S01]  /*94a0*/  FFMA.FTZ R3, R47, c[0x0][0x23c], -R2.reuse ;  /* 0x00008f002f037a23 */ /* 0x100fe20000010802 */
[----:B------:R-:W-:Y:S01]  /*94b0*/  FSETP.NEU.FTZ.AND P0, PT, R231, -INF , PT ;  /* 0xff800000e700780b */ /* 0x000fe20003f1d000 */
[----:B-1----:R-:W-:-:S04]  /*94c0*/  FFMA.FTZ R0, R100, c[0x0][0x23c], -R2 ;  /* 0x00008f0064007a23 */ /* 0x002fc80000010802 */
[----:B------:R1:W1:Y:S01]  /*94d0*/  MUFU.EX2 R60, R0 ;  /* 0x00000000003c7308 */ /* 0x0002620000000800 */
[----:B------:R-:W-:-:S07]  /*94e0*/  FMNMX.FTZ R4, R4, R7, !PT ;  /* 0x0000000704047209 */ /* 0x000fce0007810000 */
[----:B------:R1:W-:Y:S02]  /*94f0*/  MUFU.EX2 R57, R3 ;  /* 0x0000000300397308 */ /* 0x0003e40000000800 */
[----:B-1----:R-:W-:-:S05]  /*9500*/  FMUL.FTZ R0, R231, c[0x0][0x23c] ;  /* 0x00008f00e7007a20 */ /* 0x002fca0000410000 */
[----:B------:R-:W-:Y:S01]  /*9510*/  FSEL R0, R0, RZ, P0 ;  /* 0x000000ff00007208 */ /* 0x000fe20000000000 */
[----:B------:R-:W-:-:S04]  /*9520*/  FFMA.FTZ R3, R46, c[0x0][0x23c], -R2 ;  /* 0x00008f002e037a23 */ /* 0x000fc80000010802 */
[----:B------:R1:W1:Y:S01]  /*9530*/  MUFU.EX2 R36, R3 ;  /* 0x0000000300247308 */ /* 0x0002620000000800 */
[----:B------:R-:W1:Y:S02]  /*9540*/  SHFL.BFLY PT, R9, R4, 0x1, 0x1f ;  /* 0x0c201f0004097f89 */ /* 0x000e6400000e0000 */
[----:B-1----:R-:W-:-:S05]  /*9550*/  FFMA.FTZ R3, R44, c[0x0][0x23c], -R0 ;  /* 0x00008f002c037a23 */ /* 0x002fca0000010800 */
[----:B------:R1:W-:Y:S02]  /*9560*/  MUFU.EX2 R56, R3 ;  /* 0x0000000300387308 */ /* 0x0003e40000000800 */
[----:B-1----:R-:W-:-:S06]  /*9570*/  FFMA.FTZ R3, R107, c[0x0][0x23c], -R0 ;  /* 0x00008f006b037a23 */ /* 0x002fcc0000010800 */
[----:B------:R1:W-:Y:S02]  /*9580*/  MUFU.EX2 R59, R3 ;  /* 0x00000003003b7308 */ /* 0x0003e40000000800 */
[----:B-1----:R-:W-:-:S05]  /*9590*/  FMNMX.FTZ R3, R5, R6, !PT ;  /* 0x0000000605037209 */ /* 0x002fca0007810000 */
[----:B------:R-:W1:Y:S01]  /*95a0*/  SHFL.BFLY PT, R8, R3, 0x1, 0x1f ;  /* 0x0c201f0003087f89 */ /* 0x000e6200000e0000 */
[----:B------:R-:W-:Y:S01]  /*95b0*/  FFMA.FTZ R5, R106, c[0x0][0x23c], -R0 ;  /* 0x00008f006a057a23 */ /* 0x000fe20000010800 */
[----:B------:R-:W-:Y:S02]  /*95c0*/  FSEL R7, R248, RZ, P1 ;  /* 0x000000fff8077208 */ /* 0x000fe40000800000 */
[----:B------:R-:W-:Y:S01]  /*95d0*/  FSEL R6, R231, RZ, P0 ;  /* 0x000000ffe7067208 */ /* 0x000fe20000000000 */
[----:B------:R2:W-:Y:S01]  /*95e0*/  MUFU.EX2 R39, R5 ;  /* 0x0000000500277308 */ /* 0x0005e20000000800 */
[----:B------:R-:W-:Y:S01]  /*95f0*/  FMNMX.FTZ R249, R4, R9, !PT ;  /* 0x0000000904f97209 */ /* 0x000fe20007810000 */
[----:B------:R-:W-:-:S03]  /*9600*/  FADD.FTZ R7, R103, -R7 ;  /* 0x8000000767077221 */ /* 0x000fc60000010000 */
[C---:B------:R-:W-:Y:S01]  /*9610*/  FSETP.NEU.FTZ.AND P1, PT, R249.reuse, -INF , PT ;  /* 0xff800000f900780b */ /* 0x040fe20003f3d000 */
[----:B------:R-:W-:Y:S02]  /*9620*/  FMUL.FTZ R4, R249, c[0x0][0x23c] ;  /* 0x00008f00f9047a20 */ /* 0x000fe40000410000 */
[----:B--2---:R-:W-:-:S04]  /*9630*/  FFMA.FTZ R5, R102, c[0x0][0x23c], -R0 ;  /* 0x00008f0066057a23 */ /* 0x004fc80000010800 */
[----:B------:R2:W-:Y:S01]  /*9640*/  MUFU.EX2 R35, R5 ;  /* 0x0000000500237308 */ /* 0x0005e20000000800 */
[----:B------:R-:W-:Y:S01]  /*9650*/  FMUL.FTZ R7, R7, c[0x0][0x23c] ;  /* 0x00008f0007077a20 */ /* 0x000fe20000410000 */
[----:B-1----:R-:W-:Y:S02]  /*9660*/  FMNMX.FTZ R250, R3, R8, !PT ;  /* 0x0000000803fa7209 */ /* 0x002fe40007810000 */
[----:B------:R-:W-:-:S04]  /*9670*/  FSEL R8, R4, RZ, P1 ;  /* 0x000000ff04087208 */ /* 0x000fc80000800000 */
[----:B------:R-:W1:Y:S01]  /*9680*/  MUFU.EX2 R66, R7 ;  /* 0x0000000700427308 */ /* 0x000e620000000800 */
[----:B--2---:R-:W-:-:S04]  /*9690*/  FADD.FTZ R5, R101, -R6 ;  /* 0x8000000665057221 */ /* 0x004fc80000010000 */
[----:B------:R-:W-:-:S04]  /*96a0*/  FMUL.FTZ R5, R5, c[0x0][0x23c] ;  /* 0x00008f0005057a20 */ /* 0x000fc80000410000 */
[----:B------:R2:W2:Y:S01]  /*96b0*/  MUFU.EX2 R65, R5 ;  /* 0x0000000500417308 */ /* 0x0004a20000000800 */
[----:B------:R-:W-:-:S07]  /*96c0*/  FFMA.FTZ R9, R110, c[0x0][0x23c], -R8 ;  /* 0x00008f006e097a23 */ /* 0x000fce0000010808 */
[----:B------:R3:W3:Y:S01]  /*96d0*/  MUFU.EX2 R38, R9 ;  /* 0x0000000900267308 */ /* 0x0006e20000000800 */
[----:B------:R-:W-:Y:S01]  /*96e0*/  F2FP.BF16.PACK_AB R4, R60, R34 ;  /* 0x000000223c04723e */ /* 0x000fe200000010ff */
[--C-:B------:R-:W-:Y:S01]  /*96f0*/  FFMA.FTZ R3, R15, c[0x0][0x23c], -R8.reuse ;  /* 0x00008f000f037a23 */ /* 0x100fe20000010808 */
[----:B------:R-:W-:Y:S01]  /*9700*/  F2FP.BF16.PACK_AB R6, R36, R57 ;  /* 0x000000392406723e */ /* 0x000fe200000010ff */
[-C--:B-1----:R-:W-:Y:S01]  /*9710*/  FMUL.FTZ R132, R132, R66.reuse ;  /* 0x0000004284847220 */ /* 0x082fe20000410000 */
[----:B------:R-:W-:Y:S01]  /*9720*/  F2FP.BF16.PACK_AB R7, R35, R39 ;  /* 0x000000272307723e */ /* 0x000fe200000010ff */
[----:B------:R-:W-:Y:S01]  /*9730*/  FMUL.FTZ R133, R133, R66 ;  /* 0x0000004285857220 */ /* 0x000fe20000410000 */
[----:B--2---:R-:W-:Y:S01]  /*9740*/  F2FP.BF16.PACK_AB R5, R59, R56 ;  /* 0x000000383b05723e */ /* 0x004fe200000010ff */
[-C--:B------:R-:W-:Y:S02]  /*9750*/  FMUL.FTZ R134, R134, R65.reuse ;  /* 0x0000004186867220 */ /* 0x080fe40000410000 */
[----:B------:R-:W-:Y:S01]  /*9760*/  FMUL.FTZ R135, R135, R65 ;  /* 0x0000004187877220 */ /* 0x000fe20000410000 */
[----:B------:R1:W-:Y:S01]  /*9770*/  MUFU.EX2 R62, R3 ;  /* 0x00000003003e7308 */ /* 0x0003e20000000800 */
[----:B------:R-:W-:Y:S01]  /*9780*/  FSETP.NEU.FTZ.AND P0, PT, R250, -INF , PT ;  /* 0xff800000fa00780b */ /* 0x000fe20003f1d000 */
[----:B------:R-:W-:-:S02]  /*9790*/  FFMA.FTZ R10, R109, c[0x0][0x23c], -R8 ;  /* 0x00008f006d0a7a23 */ /* 0x000fc40000010808 */
[----:B---3--:R-:W-:Y:S02]  /*97a0*/  FFMA.FTZ R9, R108, c[0x0][0x23c], -R8 ;  /* 0x00008f006c097a23 */ /* 0x008fe40000010808 */
[----:B------:R-:W-:Y:S02]  /*97b0*/  HMMA.16816.F32.BF16 R188, R4, R16, R132 ;  /* 0x0000001004bc723c */ /* 0x000fe40000041884 */
[----:B------:R-:W2:Y:S05]  /*97c0*/  MUFU.EX2 R14, R10 ;  /* 0x0000000a000e7308 */ /* 0x000eaa0000000800 */
[----:B------:R-:W-:Y:S01]  /*97d0*/  MOV R132, R38 ;  /* 0x0000002600847202 */ /* 0x000fe20000000f00 */
[----:B-1----:R-:W-:-:S02]  /*97e0*/  FMUL.FTZ R3, R250, c[0x0][0x23c] ;  /* 0x00008f00fa037a20 */ /* 0x002fc40000410000 */
[----:B------:R1:W-:Y:S03]  /*97f0*/  MUFU.EX2 R38, R9 ;  /* 0x0000000900267308 */ /* 0x0003e60000000800 */
[----:B------:R-:W-:Y:S01]  /*9800*/  FSEL R3, R3, RZ, P0 ;  /* 0x000000ff03037208 */ /* 0x000fe20000000000 */
[----:B------:R-:W-:Y:S01]  /*9810*/  FMUL.FTZ R136, R136, R66 ;  /* 0x0000004288887220 */ /* 0x000fe20000410000 */
[----:B------:R-:W-:Y:S01]  /*9820*/  MOV R58, R12 ;  /* 0x0000000c003a7202 */ /* 0x000fe20000000f00 */
[----:B------:R-:W-:Y:S02]  /*9830*/  FMUL.FTZ R137, R137, R66 ;  /* 0x0000004289897220 */ /* 0x000fe40000410000 */
[-C--:B------:R-:W-:Y:S02]  /*9840*/  FMUL.FTZ R138, R138, R65.reuse ;  /* 0x000000418a8a7220 */ /* 0x080fe40000410000 */
[----:B------:R-:W-:Y:S01]  /*9850*/  FMUL.FTZ R139, R139, R65 ;  /* 0x000000418b8b7220 */ /* 0x000fe20000410000 */
[----:B-1----:R-:W-:Y:S01]  /*9860*/  FSEL R9, R249, RZ, P1 ;  /* 0x000000fff9097208 */ /* 0x002fe20000800000 */
[----:B------:R-:W-:Y:S01]  /*9870*/  FFMA.FTZ R10, R32, c[0x0][0x23c], -R3 ;  /* 0x00008f00200a7a23 */ /* 0x000fe20000010803 */
[----:B------:R-:W-:-:S03]  /*9880*/  MOV R61, R11 ;  /* 0x0000000b003d7202 */ /* 0x000fc60000000f00 */
[----:B------:R-:W-:Y:S01]  /*9890*/  FADD.FTZ R12, R105, -R9 ;  /* 0x80000009690c7221 */ /* 0x000fe20000010000 */
[----:B------:R-:W-:Y:S01]  /*98a0*/  FSEL R9, R250, RZ, P0 ;  /* 0x000000fffa097208 */ /* 0x000fe20000000000 */
[----:B------:R-:W-:Y:S01]  /*98b0*/  FFMA.FTZ R11, R177, c[0x0][0x23c], -R3 ;  /* 0x00008f00b10b7a23 */ /* 0x000fe20000010803 */
[----:B------:R1:W-:Y:S01]  /*98c0*/  MUFU.EX2 R15, R10 ;  /* 0x0000000a000f7308 */ /* 0x0003e20000000800 */
[----:B------:R-:W-:Y:S02]  /*98d0*/  HMMA.16816.F32.BF16 R184, R4, R18, R136 ;  /* 0x0000001204b8723c */ /* 0x000fe40000041888 */
[----:B------:R-:W-:-:S05]  /*98e0*/  FADD.FTZ R9, R104, -R9 ;  /* 0x8000000968097221 */ /* 0x000fca0000010000 */
[----:B------:R3:W-:Y:S01]  /*98f0*/  MUFU.EX2 R139, R11 ;  /* 0x0000000b008b7308 */ /* 0x0007e20000000800 */
[----:B------:R-:W-:Y:S02]  /*9900*/  FMUL.FTZ R9, R9, c[0x0][0x23c] ;  /* 0x00008f0009097a20 */ /* 0x000fe40000410000 */
[----:B-1----:R-:W-:Y:S01]  /*9910*/  FFMA.FTZ R10, R176, c[0x0][0x23c], -R3 ;  /* 0x00008f00b00a7a23 */ /* 0x002fe20000010803 */
[----:B--2---:R-:W-:-:S04]  /*9920*/  MOV R177, R14 ;  /* 0x0000000e00b17202 */ /* 0x004fc80000000f00 */
[----:B------:R1:W-:Y:S01]  /*9930*/  MUFU.EX2 R176, R10 ;  /* 0x0000000a00b07308 */ /* 0x0003e20000000800 */
[----:B---3--:R-:W-:Y:S01]  /*9940*/  FFMA.FTZ R11, R111, c[0x0][0x23c], -R3 ;  /* 0x00008f006f0b7a23 */ /* 0x008fe20000010803 */
[----:B------:R-:W-:-:S06]  /*9950*/  MOV R14, R64 ;  /* 0x00000040000e7202 */ /* 0x000fcc0000000f00 */
[----:B------:R-:W-:Y:S01]  /*9960*/  MUFU.EX2 R32, R11 ;  /* 0x0000000b00207308 */ /* 0x000fe20000000800 */
[----:B-1----:R-:W-:-:S07]  /*9970*/  FMUL.FTZ R10, R12, c[0x0][0x23c] ;  /* 0x00008f000c0a7a20 */ /* 0x002fce0000410000 */
[----:B------:R-:W-:Y:S01]  /*9980*/  MUFU.EX2 R11, R9 ;  /* 0x00000009000b7308 */ /* 0x000fe20000000800 */
[-C--:B------:R-:W-:Y:S02]  /*9990*/  FMUL.FTZ R168, R168, R66.reuse ;  /* 0x00000042a8a87220 */ /* 0x080fe40000410000 */
[----:B------:R-:W-:-:S05]  /*99a0*/  FMUL.FTZ R169, R169, R66 ;  /* 0x00000042a9a97220 */ /* 0x000fca0000410000 */
[----:B------:R-:W1:Y:S01]  /*99b0*/  MUFU.EX2 R64, R10 ;  /* 0x0000000a00407308 */ /* 0x000e620000000800 */
        /* <DEDUP_REMOVED lines=38> */
[----:B------:R-:W-:Y:S01]  /*9c20*/  HMMA.16816.F32.BF16 R108, R4, R50, R168 ;  /* 0x00000032046c723c */ /* 0x000fe200000418a8 */
[-C--:B-1----:R-:W-:Y:S02]  /*9c30*/  FMUL.FTZ R144, R144, R64.reuse ;  /* 0x0000004090907220 */ /* 0x082fe40000410000 */
[----:B------:R-:W-:-:S04]  /*9c40*/  FMUL.FTZ R145, R145, R64 ;  /* 0x0000004091917220 */ /* 0x000fc80000410000 */
[----:B------:R-:W-:Y:S01]  /*9c50*/  MOV R168, R62 ;  /* 0x0000003e00a87202 */ /* 0x000fe20000000f00 */
[----:B------:R-:W-:Y:S01]  /*9c60*/  HMMA.16816.F32.BF16 R196, R4, R20, R112 ;  /* 0x0000001404c4723c */ /* 0x000fe20000041870 */
[----:B------:R-:W-:Y:S01]  /*9c70*/  MOV R169, R15 ;  /* 0x0000000f00a97202 */ /* 0x000fe20000000f00 */
[-C--:B------:R-:W-:Y:S02]  /*9c80*/  FMUL.FTZ R146, R146, R11.reuse ;  /* 0x0000000b92927220 */ /* 0x080fe40000410000 */
[----:B------:R-:W-:-:S04]  /*9c90*/  FMUL.FTZ R147, R147, R11 ;  /* 0x0000000b93937220 */ /* 0x000fc80000410000 */
[----:B------:R-:W-:Y:S01]  /*9ca0*/  HMMA.16816.F32.BF16 R192, R4, R22, R120 ;  /* 0x0000001604c0723c */ /* 0x000fe20000041878 */
[----:B------:R-:W-:-:S07]  /*9cb0*/  FFMA.FTZ R9, R179, c[0x0][0x23c], -R2 ;  /* 0x00008f00b3097a23 */ /* 0x000fce0000010802 */
[----:B------:R-:W-:Y:S01]  /*9cc0*/  HMMA.16816.F32.BF16 R180, R4, R30, R152 ;  /* 0x0000001e04b4723c */ /* 0x000fe20000041898 */
[----:B------:R-:W-:-:S07]  /*9cd0*/  FMUL.FTZ R140, R140, R64 ;  /* 0x000000408c8c7220 */ /* 0x000fce0000410000 */
[----:B------:R-:W-:Y:S01]  /*9ce0*/  HMMA.16816.F32.BF16 R112, R4, R48, R164 ;  /* 0x000000300470723c */ /* 0x000fe200000418a4 */
[----:B------:R-:W-:-:S07]  /*9cf0*/  FMUL.FTZ R141, R141, R64 ;  /* 0x000000408d8d7220 */ /* 0x000fce0000410000 */
[----:B------:R-:W-:Y:S01]  /*9d00*/  HMMA.16816.F32.BF16 R120, R4, R28, R148 ;  /* 0x0000001c0478723c */ /* 0x000fe20000041894 */
[----:B------:R-:W-:-:S07]  /*9d10*/  FMUL.FTZ R142, R142, R11 ;  /* 0x0000000b8e8e7220 */ /* 0x000fce0000410000 */
[----:B------:R-:W-:Y:S01]  /*9d20*/  HMMA.16816.F32.BF16 R104, R4, R52, R72 ;  /* 0x000000340468723c */ /* 0x000fe20000041848 */
[----:B------:R-:W-:-:S07]  /*9d30*/  FMUL.FTZ R143, R143, R11 ;  /* 0x0000000b8f8f7220 */ /* 0x000fce0000410000 */
[C---:B------:R-:W-:Y:S08]  /*9d40*/  HMMA.16816.F32.BF16 R100, R4.reuse, R54, R76 ;  /* 0x000000360464723c */ /* 0x040ff0000004184c */
[C---:B------:R-:W-:Y:S08]  /*9d50*/  HMMA.16816.F32.BF16 R164, R4.reuse, R40, R88 ;  /* 0x0000002804a4723c */ /* 0x040ff00000041858 */
[----:B------:R-:W-:Y:S07]  /*9d60*/  HMMA.16816.F32.BF16 R152, R4, R42, R92 ;  /* 0x0000002a0498723c */ /* 0x000fee000004185c */
[----:B------:R-:W-:-:S02]  /*9d70*/  F2FP.BF16.PACK_AB R4, R132, R168 ;  /* 0x000000a88404723e */ /* 0x000fc400000010ff */
[----:B------:R-:W-:Y:S02]  /*9d80*/  F2FP.BF16.PACK_AB R5, R139, R169 ;  /* 0x000000a98b05723e */ /* 0x000fe400000010ff */
[----:B------:R-:W-:Y:S02]  /*9d90*/  F2FP.BF16.PACK_AB R6, R38, R177 ;  /* 0x000000b12606723e */ /* 0x000fe400000010ff */
[----:B------:R-:W-:Y:S01]  /*9da0*/  F2FP.BF16.PACK_AB R7, R32, R176 ;  /* 0x000000b02007723e */ /* 0x000fe200000010ff */
[-C--:B------:R-:W-:Y:S02]  /*9db0*/  FMUL.FTZ R116, R116, R64.reuse ;  /* 0x0000004074747220 */ /* 0x080fe40000410000 */
[----:B------:R-:W-:Y:S02]  /*9dc0*/  FMUL.FTZ R117, R117, R64 ;  /* 0x0000004075757220 */ /* 0x000fe40000410000 */
[-C--:B------:R-:W-:Y:S02]  /*9dd0*/  FMUL.FTZ R118, R118, R11.reuse ;  /* 0x0000000b76767220 */ /* 0x080fe40000410000 */
[----:B------:R-:W-:Y:S01]  /*9de0*/  FMUL.FTZ R119, R119, R11 ;  /* 0x0000000b77777220 */ /* 0x000fe20000410000 */
[----:B------:R-:W-:Y:S01]  /*9df0*/  HMMA.16816.F32.BF16 R72, R4, R28, R144 ;  /* 0x0000001c0448723c */ /* 0x000fe20000041890 */
[----:B------:R1:W-:Y:S01]  /*9e00*/  MUFU.EX2 R147, R9 ;  /* 0x0000000900937308 */ /* 0x0003e20000000800 */
[----:B------:R-:W-:-:S02]  /*9e10*/  MOV R12, R39 ;  /* 0x00000027000c7202 */ /* 0x000fc40000000f00 */
[----:B-----5:R-:W-:-:S04]  /*9e20*/  MOV R135, R37 ;  /* 0x0000002500877202 */ /* 0x020fc80000000f00 */
[----:B------:R-:W-:Y:S01]  /*9e30*/  HMMA.16816.F32.BF16 R76, R4, R18, R140 ;  /* 0x00000012044c723c */ /* 0x000fe2000004188c */
[----:B-1----:R-:W-:-:S07]  /*9e40*/  FFMA.FTZ R9, R178, c[0x0][0x23c], -R2 ;  /* 0x00008f00b2097a23 */ /* 0x002fce0000010802 */
[----:B------:R-:W-:Y:S01]  /*9e50*/  HMMA.16816.F32.BF16 R92, R4, R20, R116 ;  /* 0x00000014045c723c */ /* 0x000fe20000041874 */
[----:B------:R1:W-:Y:S06]  /*9e60*/  MUFU.EX2 R141, R9 ;  /* 0x00000009008d7308 */ /* 0x0003ec0000000800 */
[----:B------:R-:W-:Y:S02]  /*9e70*/  MOV R119, R38 ;  /* 0x0000002600777202 */ /* 0x000fe40000000f00 */
[----:B------:R-:W-:Y:S02]  /*9e80*/  MOV R117, R36 ;  /* 0x0000002400757202 */ /* 0x000fe40000000f00 */
[----:B------:R-:W2:Y:S01]  /*9e90*/  LDSM.16.MT88.4 R36, [R224+0x9400] ;  /* 0x00940000e024783b */ /* 0x000ea20000004200 */
[----:B-1----:R-:W-:-:S04]  /*9ea0*/  FFMA.FTZ R9, R45, c[0x0][0x23c], -R2 ;  /* 0x00008f002d097a23 */ /* 0x002fc80000010802 */
[----:B------:R1:W-:Y:S01]  /*9eb0*/  MUFU.EX2 R21, R9 ;  /* 0x0000000900157308 */ /* 0x0003e20000000800 */
[----:B------:R-:W-:Y:S02]  /*9ec0*/  FFMA.FTZ R10, R67, c[0x0][0x23c], -R2 ;  /* 0x00008f00430a7a23 */ /* 0x000fe40000010802 */
[----:B-1----:R-:W-:-:S05]  /*9ed0*/  FFMA.FTZ R9, R202, c[0x0][0x23c], -R0 ;  /* 0x00008f00ca097a23 */ /* 0x002fca0000010800 */
[----:B------:R1:W-:Y:S08]  /*9ee0*/  MUFU.EX2 R142, R9 ;  /* 0x00000009008e7308 */ /* 0x0003f00000000800 */
[----:B------:R3:W-:Y:S01]  /*9ef0*/  MUFU.EX2 R143, R10 ;  /* 0x0000000a008f7308 */ /* 0x0007e20000000800 */
[----:B-1----:R-:W-:-:S07]  /*9f00*/  FFMA.FTZ R9, R201, c[0x0][0x23c], -R0 ;  /* 0x00008f00c9097a23 */ /* 0x002fce0000010800 */
[----:B------:R1:W5:Y:S01]  /*9f10*/  MUFU.EX2 R20, R9 ;  /* 0x0000000900147308 */ /* 0x0003620000000800 */
[----:B---3--:R-:W-:-:S07]  /*9f20*/  FFMA.FTZ R10, R203, c[0x0][0x23c], -R0 ;  /* 0x00008f00cb0a7a23 */ /* 0x008fce0000010800 */
[----:B------:R-:W3:Y:S01]  /*9f30*/  MUFU.EX2 R140, R10 ;  /* 0x0000000a008c7308 */ /* 0x000ee20000000800 */
[----:B-1----:R-:W-:-:S07]  /*9f40*/  FFMA.FTZ R9, R200, c[0x0][0x23c], -R0 ;  /* 0x00008f00c8097a23 */ /* 0x002fce0000010800 */
[----:B------:R1:W1:Y:S01]  /*9f50*/  MUFU.EX2 R203, R9 ;  /* 0x0000000900cb7308 */ /* 0x0002620000000800 */
        /* <DEDUP_REMOVED lines=36> */
[--C-:B-1----:R-:W-:Y:S01]  /*a1a0*/  FFMA.FTZ R9, R205, c[0x0][0x23c], -R8.reuse ;  /* 0x00008f00cd097a23 */ /* 0x102fe20000010808 */
[----:B-----5:R-:W-:Y:S01]  /*a1b0*/  MOV R205, R20 ;  /* 0x0000001400cd7202 */ /* 0x020fe20000000f00 */
[----:B------:R-:W-:Y:S01]  /*a1c0*/  FFMA.FTZ R10, R206, c[0x0][0x23c], -R8 ;  /* 0x00008f00ce0a7a23 */ /* 0x000fe20000010808 */
[----:B------:R-:W-:Y:S01]  /*a1d0*/  MOV R206, R21 ;  /* 0x0000001500ce7202 */ /* 0x000fe20000000f00 */
[C---:B------:R-:W-:Y:S01]  /*a1e0*/  HMMA.16816.F32.BF16 R44, R4.reuse, R52, R68 ;  /* 0x00000034042c723c */ /* 0x040fe20000041844 */
[----:B------:R-:W-:Y:S01]  /*a1f0*/  MOV R15, R61 ;  /* 0x0000003d000f7202 */ /* 0x000fe20000000f00 */
[----:B------:R1:W-:Y:S01]  /*a200*/  MUFU.EX2 R201, R9 ;  /* 0x0000000900c97308 */ /* 0x0003e20000000800 */
[----:B------:R-:W-:Y:S02]  /*a210*/  MOV R138, R60 ;  /* 0x0000003c008a7202 */ /* 0x000fe40000000f00 */
[----:B------:R-:W-:Y:S02]  /*a220*/  MOV R137, R59 ;  /* 0x0000003b00897202 */ /* 0x000fe40000000f00 */
[----:B------:R-:W-:Y:S01]  /*a230*/  MOV R136, R58 ;  /* 0x0000003a00887202 */ /* 0x000fe20000000f00 */
[----:B------:R-:W-:Y:S01]  /*a240*/  HMMA.16816.F32.BF16 R60, R4, R48, R160 ;  /* 0x00000030043c723c */ /* 0x000fe200000418a0 */
[----:B------:R-:W-:-:S02]  /*a250*/  MOV R171, R57 ;  /* 0x0000003900ab7202 */ /* 0x000fc40000000f00 */
[----:B------:R-:W-:Y:S02]  /*a260*/  MOV R170, R56 ;  /* 0x0000003800aa7202 */ /* 0x000fe40000000f00 */
[----:B------:R-:W-:-:S03]  /*a270*/  MOV R118, R32 ;  /* 0x0000002000767202 */ /* 0x000fc60000000f00 */
[----:B------:R-:W-:Y:S01]  /*a280*/  HMMA.16816.F32.BF16 R56, R4, R40, R84 ;  /* 0x000000280438723c */ /* 0x000fe20000041854 */
[----:B-1----:R-:W-:-:S07]  /*a290*/  FFMA.FTZ R9, R207, c[0x0][0x23c], -R8 ;  /* 0x00008f00cf097a23 */ /* 0x002fce0000010808 */
[C---:B------:R-:W-:Y:S01]  /*a2a0*/  HMMA.16816.F32.BF16 R88, R4.reuse, R22, R124 ;  /* 0x000000160458723c */ /* 0x040fe2000004187c */
[----:B------:R1:W-:Y:S01]  /*a2b0*/  MUFU.EX2 R200, R9 ;  /* 0x0000000900c87308 */ /* 0x0003e20000000800 */
[----:B------:R-:W-:Y:S01]  /*a2c0*/  MOV R144, R118 ;  /* 0x0000007600907202 */ /* 0x000fe20000000f00 */
[----:B------:R-:W-:Y:S05]  /*a2d0*/  LDSM.16.MT88.4 R20, [R226+0xb400] ;  /* 0x00b40000e214783b */ /* 0x000fea0000004200 */
[C---:B------:R-:W-:Y:S01]  /*a2e0*/  HMMA.16816.F32.BF16 R148, R4.reuse, R16, R128 ;  /* 0x000000100494723c */ /* 0x040fe20000041880 */
[----:B------:R5:W2:Y:S07]  /*a2f0*/  MUFU.EX2 R202, R10 ;  /* 0x0000000a00ca7308 */ /* 0x000aae0000000800 */
[----:B------:R-:W-:Y:S01]  /*a300*/  HMMA.16816.F32.BF16 R156, R4, R30, R156 ;  /* 0x0000001e049c723c */ /* 0x000fe2000004189c */
[----:B-1----:R-:W-:-:S07]  /*a310*/  FFMA.FTZ R9, R204, c[0x0][0x23c], -R8 ;  /* 0x00008f00cc097a23 */ /* 0x002fce0000010808 */
[C---:B------:R-:W-:Y:S01]  /*a320*/  HMMA.16816.F32.BF16 R48, R4.reuse, R50, R172 ;  /* 0x000000320430723c */ /* 0x040fe200000418ac */
[----:B------:R-:W-:Y:S01]  /*a330*/  MOV R116, R35 ;  /* 0x0000002300747202 */ /* 0x000fe20000000f00 */
[----:B------:R-:W-:Y:S06]  /*a340*/  LDSM.16.MT88.4 R28, [R224+0xa400] ;  /* 0x00a40000e01c783b */ /* 0x000fec0000004200 */
[C---:B------:R-:W-:Y:S01]  /*a350*/  HMMA.16816.F32.BF16 R52, R4.reuse, R54, R80 ;  /* 0x000000360434723c */ /* 0x040fe20000041850 */
[----:B------:R-:W-:Y:S01]  /*a360*/  MOV R133, R34 ;  /* 0x0000002200857202 */ /* 0x000fe20000000f00 */
[----:B------:R-:W-:Y:S06]  /*a370*/  LDSM.16.MT88.4 R16, [R224+0xb400] ;  /* 0x00b40000e010783b */ /* 0x000fec0000004200 */
[----:B------:R-:W-:Y:S01]  /*a380*/  HMMA.16816.F32.BF16 R40, R4, R42, R96 ;  /* 0x0000002a0428723c */ /* 0x000fe20000041860 */
[----:B----4-:R-:W-:-:S02]  /*a390*/  MOV R134, R33 ;  /* 0x0000002100867202 */ /* 0x010fc40000000f00 */
[----:B------:R-:W-:Y:S01]  /*a3a0*/  MOV R118, R136 ;  /* 0x0000008800767202 */ /* 0x000fe20000000f00 */
[----:B------:R-:W1:Y:S03]  /*a3b0*/  LDSM.16.MT88.4 R32, [R226+0x9400] ;  /* 0x00940000e220783b */ /* 0x000e660000004200 */
[----:B------:R-:W-:Y:S02]  /*a3c0*/  F2FP.BF16.PACK_AB R4, R141, R147 ;  /* 0x000000938d04723e */ /* 0x000fe400000010ff */
[----:B---3--:R-:W-:Y:S02]  /*a3d0*/  F2FP.BF16.PACK_AB R5, R142, R140 ;  /* 0x0000008c8e05723e */ /* 0x008fe400000010ff */
[----:B------:R-:W-:Y:S02]  /*a3e0*/  F2FP.BF16.PACK_AB R6, R206, R143 ;  /* 0x0000008fce06723e */ /* 0x000fe400000010ff */
[----:B------:R-:W-:-:S02]  /*a3f0*/  F2FP.BF16.PACK_AB R7, R203, R205 ;  /* 0x000000cdcb07723e */ /* 0x000fc400000010ff */
[----:B------:R-:W-:Y:S02]  /*a400*/  MOV R172, R137 ;  /* 0x0000008900ac7202 */ /* 0x000fe40000000f00 */
[----:B------:R-:W-:Y:S02]  /*a410*/  MOV R67, R138 ;  /* 0x0000008a00437202 */ /* 0x000fe40000000f00 */
[----:B-----5:R-:W-:Y:S02]  /*a420*/  MOV R10, R139 ;  /* 0x0000008b000a7202 */ /* 0x020fe40000000f00 */
[----:B--2---:R-:W-:Y:S01]  /*a430*/  HMMA.16816.F32.BF16 R136, R4, R36, R196 ;  /* 0x000000240488723c */ /* 0x004fe200000418c4 */
[----:B------:R2:W-:Y:S01]  /*a440*/  MUFU.EX2 R199, R9 ;  /* 0x0000000900c77308 */ /* 0x0005e20000000800 */
[----:B------:R-:W-:Y:S01]  /*a450*/  MOV R145, R117 ;  /* 0x0000007500917202 */ /* 0x000fe20000000f00 */
[----:B--2---:R-:W-:-:S06]  /*a460*/  FFMA.FTZ R9, R216, c[0x0][0x23c], -R3 ;  /* 0x00008f00d8097a23 */ /* 0x004fcc0000010803 */
[----:B------:R2:W-:Y:S01]  /*a470*/  MUFU.EX2 R198, R9 ;  /* 0x0000000900c67308 */ /* 0x0005e20000000800 */
[----:B------:R-:W-:Y:S02]  /*a480*/  MOV R117, R170 ;  /* 0x000000aa00757202 */ /* 0x000fe40000000f00 */
[----:B------:R-:W-:Y:S01]  /*a490*/  MOV R175, R171 ;  /* 0x000000ab00af7202 */ /* 0x000fe20000000f00 */
[----:B--2---:R-:W-:-:S04]  /*a4a0*/  FFMA.FTZ R9, R215, c[0x0][0x23c], -R3 ;  /* 0x00008f00d7097a23 */ /* 0x004fc80000010803 */
[----:B------:R2:W3:Y:S01]  /*a4b0*/  MUFU.EX2 R197, R9 ;  /* 0x0000000900c57308 */ /* 0x0004e20000000800 */
[----:B------:R-:W-:Y:S02]  /*a4c0*/  MOV R207, R132 ;  /* 0x0000008400cf7202 */ /* 0x000fe40000000f00 */
[----:B------:R-:W-:Y:S02]  /*a4d0*/  MOV R171, R133 ;  /* 0x0000008500ab7202 */ /* 0x000fe40000000f00 */
[----:B------:R-:W-:Y:S02]  /*a4e0*/  MOV R170, R134 ;  /* 0x0000008600aa7202 */ /* 0x000fe40000000f00 */
[----:B------:R-:W-:Y:S01]  /*a4f0*/  MOV R204, R135 ;  /* 0x0000008700cc7202 */ /* 0x000fe20000000f00 */
[----:B--2---:R-:W-:-:S04]  /*a500*/  FFMA.FTZ R9, R211, c[0x0][0x23c], -R3 ;  /* 0x00008f00d3097a23 */ /* 0x004fc80000010803 */
[----:B------:R2:W-:Y:S01]  /*a510*/  MUFU.EX2 R196, R9 ;  /* 0x0000000900c47308 */ /* 0x0005e20000000800 */
[----:B------:R-:W-:Y:S01]  /*a520*/  HMMA.16816.F32.BF16 R132, R4, R38, R192 ;  /* 0x000000260484723c */ /* 0x000fe200000418c0 */
[----:B------:R-:W-:Y:S02]  /*a530*/  MOV R179, R119 ;  /* 0x0000007700b37202 */ /* 0x000fe40000000f00 */
[----:B------:R-:W-:Y:S02]  /*a540*/  MOV R174, R176 ;  /* 0x000000b000ae7202 */ /* 0x000fe40000000f00 */
[----:B------:R-:W-:Y:S02]  /*a550*/  MOV R173, R177 ;  /* 0x000000b100ad7202 */ /* 0x000fe40000000f00 */
[----:B------:R-:W-:Y:S01]  /*a560*/  MOV R178, R12 ;  /* 0x0000000c00b27202 */ /* 0x000fe20000000f00 */
[----:B--2---:R-:W-:-:S04]  /*a570*/  FFMA.FTZ R9, R209, c[0x0][0x23c], -R3 ;  /* 0x00008f00d1097a23 */ /* 0x004fc80000010803 */
[----:B------:R2:W4:Y:S01]  /*a580*/  MUFU.EX2 R195, R9 ;  /* 0x0000000900c37308 */ /* 0x0005220000000800 */
[----:B------:R-:W-:Y:S02]  /*a590*/  MOV R119, R15 ;  /* 0x0000000f00777202 */ /* 0x000fe40000000f00 */
[----:B------:R-:W-:Y:S02]  /*a5a0*/  MOV R177, R14 ;  /* 0x0000000e00b17202 */ /* 0x000fe40000000f00 */
[----:B------:R-:W-:Y:S02]  /*a5b0*/  MOV R176, R13 ;  /* 0x0000000d00b07202 */ /* 0x000fe40000000f00 */
[----:B------:R-:W5:Y:S01]  /*a5c0*/  LDSM.16.MT88.4 R12, [R226+0xa400] ;  /* 0x00a40000e20c783b */ /* 0x000f620000004200 */
[----:B--2---:R-:W-:-:S04]  /*a5d0*/  FFMA.FTZ R9, R217, c[0x0][0x23c], -R2 ;  /* 0x00008f00d9097a23 */ /* 0x004fc80000010802 */
[----:B------:R2:W-:Y:S01]  /*a5e0*/  MUFU.EX2 R194, R9 ;  /* 0x0000000900c27308 */ /* 0x0005e20000000800 */
[----:B-1----:R-:W-:Y:S01]  /*a5f0*/  HMMA.16816.F32.BF16 R128, R4, R32, R188 ;  /* 0x000000200480723c */ /* 0x002fe200000418bc */
[----:B--2---:R-:W-:-:S06]  /*a600*/  FFMA.FTZ R9, R213, c[0x0][0x23c], -R2 ;  /* 0x00008f00d5097a23 */ /* 0x004fcc0000010802 */
[----:B------:R1:W2:Y:S02]  /*a610*/  MUFU.EX2 R193, R9 ;  /* 0x0000000900c17308 */ /* 0x0002a40000000800 */
[----:B-1----:R-:W-:-:S06]  /*a620*/  FFMA.FTZ R9, R210, c[0x0][0x23c], -R2 ;  /* 0x00008f00d2097a23 */ /* 0x002fcc0000010802 */
[----:B------:R1:W-:Y:S02]  /*a630*/  MUFU.EX2 R192, R9 ;  /* 0x0000000900c07308 */ /* 0x0003e40000000800 */
[----:B-1----:R-:W-:-:S06]  /*a640*/  FFMA.FTZ R9, R208, c[0x0][0x23c], -R2 ;  /* 0x00008f00d0097a23 */ /* 0x002fcc0000010802 */
[----:B------:R1:W-:Y:S01]  /*a650*/  MUFU.EX2 R191, R9 ;  /* 0x0000000900bf7308 */ /* 0x0003e20000000800 */
[----:B------:R-:W-:Y:S01]  /*a660*/  HMMA.16816.F32.BF16 R124, R4, R34, R184 ;  /* 0x00000022047c723c */ /* 0x000fe200000418b8 */
[----:B-1----:R-:W-:-:S06]  /*a670*/  FFMA.FTZ R9, R219, c[0x0][0x23c], -R0 ;  /* 0x00008f00db097a23 */ /* 0x002fcc0000010800 */
[----:B------:R1:W-:Y:S02]  /*a680*/  MUFU.EX2 R190, R9 ;  /* 0x0000000900be7308 */ /* 0x0003e40000000800 */
[----:B-1----:R-:W-:-:S06]  /*a690*/  FFMA.FTZ R9, R218, c[0x0][0x23c], -R0 ;  /* 0x00008f00da097a23 */ /* 0x002fcc0000010800 */
[----:B------:R1:W1:Y:S01]  /*a6a0*/  MUFU.EX2 R189, R9 ;  /* 0x0000000900bd7308 */ /* 0x0002620000000800 */
[----:B------:R-:W-:Y:S01]  /*a6b0*/  MOV R146, R116 ;  /* 0x0000007400927202 */ /* 0x000fe20000000f00 */
[----:B------:R-:W-:Y:S01]  /*a6c0*/  HMMA.16816.F32.BF16 R120, R4, R28, R120 ;  /* 0x0000001c0478723c */ /* 0x000fe20000041878 */
[----:B------:R-:W-:Y:S01]  /*a6d0*/  MOV R216, R117 ;  /* 0x0000007500d87202 */ /* 0x000fe20000000f00 */
[----:B-1----:R-:W-:-:S04]  /*a6e0*/  FFMA.FTZ R9, R214, c[0x0][0x23c], -R0 ;  /* 0x00008f00d6097a23 */ /* 0x002fc80000010800 */
[----:B------:R1:W-:Y:S01]  /*a6f0*/  MUFU.EX2 R187, R9 ;  /* 0x0000000900bb7308 */ /* 0x0003e20000000800 */
[----:B------:R-:W-:Y:S01]  /*a700*/  MOV R215, R118 ;  /* 0x0000007600d77202 */ /* 0x000fe20000000f00 */
[----:B-----5:R-:W-:Y:S01]  /*a710*/  HMMA.16816.F32.BF16 R112, R4, R12, R112 ;  /* 0x0000000c0470723c */ /* 0x020fe20000041870 */
[----:B------:R-:W-:Y:S01]  /*a720*/  MOV R211, R119 ;  /* 0x0000007700d37202 */ /* 0x000fe20000000f00 */
[----:B-1----:R-:W-:-:S04]  /*a730*/  FFMA.FTZ R9, R212, c[0x0][0x23c], -R0 ;  /* 0x00008f00d4097a23 */ /* 0x002fc80000010800 */
[----:B------:R1:W5:Y:S02]  /*a740*/  MUFU.EX2 R188, R9 ;  /* 0x0000000900bc7308 */ /* 0x0003640000000800 */
[C---:B------:R-:W-:Y:S08]  /*a750*/  HMMA.16816.F32.BF16 R116, R4.reuse, R30, R180 ;  /* 0x0000001e0474723c */ /* 0x040ff000000418b4 */
[----:B------:R-:W-:Y:S01]  /*a760*/  HMMA.16816.F32.BF16 R108, R4, R14, R108 ;  /* 0x0000000e046c723c */ /* 0x000fe2000004186c */
[----:B-1----:R-:W-:-:S07]  /*a770*/  FFMA.FTZ R9, R234, c[0x0][0x23c], -R8 ;  /* 0x00008f00ea097a23 */ /* 0x002fce0000010808 */
[C---:B------:R-:W-:Y:S01]  /*a780*/  HMMA.16816.F32.BF16 R104, R4.reuse, R16, R104 ;  /* 0x000000100468723c */ /* 0x040fe20000041868 */
[----:B------:R1:W-:Y:S07]  /*a790*/  MUFU.EX2 R186, R9 ;  /* 0x0000000900ba7308 */ /* 0x0003ee0000000800 */
[C---:B------:R-:W-:Y:S08]  /*a7a0*/  HMMA.16816.F32.BF16 R100, R4.reuse, R18, R100 ;  /* 0x000000120464723c */ /* 0x040ff00000041864 */
[----:B------:R-:W-:Y:S01]  /*a7b0*/  HMMA.16816.F32.BF16 R96, R4, R20, R164 ;  /* 0x000000140460723c */ /* 0x000fe200000418a4 */
[----:B-1----:R-:W-:-:S07]  /*a7c0*/  FFMA.FTZ R9, R222, c[0x0][0x23c], -R8 ;  /* 0x00008f00de097a23 */ /* 0x002fce0000010808 */
[----:B------:R-:W-:Y:S01]  /*a7d0*/  HMMA.16816.F32.BF16 R84, R4, R22, R152 ;  /* 0x000000160454723c */ /* 0x000fe20000041898 */
[----:B------:R1:W1:Y:S06]  /*a7e0*/  MUFU.EX2 R185, R9 ;  /* 0x0000000900b97308 */ /* 0x00026c0000000800 */
[----:B------:R-:W-:Y:S02]  /*a7f0*/  F2FP.BF16.PACK_AB R4, R201, R202 ;  /* 0x000000cac904723e */ /* 0x000fe400000010ff */
[----:B---3--:R-:W-:Y:S02]  /*a800*/  F2FP.BF16.PACK_AB R5, R197, R198 ;  /* 0x000000c6c505723e */ /* 0x008fe400000010ff */
[----:B------:R-:W-:-:S02]  /*a810*/  F2FP.BF16.PACK_AB R6, R199, R200 ;  /* 0x000000c8c706723e */ /* 0x000fc400000010ff */
[----:B----4-:R-:W-:Y:S01]  /*a820*/  F2FP.BF16.PACK_AB R7, R195, R196 ;  /* 0x000000c4c307723e */ /* 0x010fe200000010ff */
[----:B-1----:R-:W-:-:S06]  /*a830*/  FFMA.FTZ R9, R221, c[0x0][0x23c], -R8 ;  /* 0x00008f00dd097a23 */ /* 0x002fcc0000010808 */
[C---:B------:R-:W-:Y:S01]  /*a840*/  HMMA.16816.F32.BF16 R92, R4.reuse, R36, R92 ;  /* 0x00000024045c723c */ /* 0x040fe2000004185c */
[----:B------:R1:W-:Y:S07]  /*a850*/  MUFU.EX2 R184, R9 ;  /* 0x0000000900b87308 */ /* 0x0003ee0000000800 */
[C---:B------:R-:W-:Y:S01]  /*a860*/  HMMA.16816.F32.BF16 R88, R4.reuse, R38, R88 ;  /* 0x000000260458723c */ /* 0x040fe20000041858 */
[----:B------:R-:W3:Y:S07]  /*a870*/  LDSM.16.MT88.4 R36, [R224+0x9800] ;  /* 0x00980000e024783b */ /* 0x000eee0000004200 */
[----:B------:R-:W-:Y:S01]  /*a880*/  HMMA.16816.F32.BF16 R80, R4, R32, R148 ;  /* 0x000000200450723c */ /* 0x000fe20000041894 */
[----:B-1----:R-:W-:-:S07]  /*a890*/  FFMA.FTZ R9, R220, c[0x0][0x23c], -R8 ;  /* 0x00008f00dc097a23 */ /* 0x002fce0000010808 */
[C---:B------:R-:W-:Y:S01]  /*a8a0*/  HMMA.16816.F32.BF16 R76, R4.reuse, R34, R76 ;  /* 0x00000022044c723c */ /* 0x040fe2000004184c */
[----:B------:R-:W1:Y:S01]  /*a8b0*/  LDSM.16.MT88.4 R32, [R226+0x9800] ;  /* 0x00980000e220783b */ /* 0x000e620000004200 */
[----:B------:R4:W-:Y:S06]  /*a8c0*/  MUFU.EX2 R183, R9 ;  /* 0x0000000900b77308 */ /* 0x0009ec0000000800 */
[C---:B------:R-:W-:Y:S08]  /*a8d0*/  HMMA.16816.F32.BF16 R72, R4.reuse, R28, R72 ;  /* 0x0000001c0448723c */ /* 0x040ff00000041848 */
[C---:B------:R-:W-:Y:S01]  /*a8e0*/  HMMA.16816.F32.BF16 R68, R4.reuse, R30, R156 ;  /* 0x0000001e0444723c */ /* 0x040fe2000004189c */
[----:B------:R-:W1:Y:S07]  /*a8f0*/  LDSM.16.MT88.4 R28, [R224+0xa800] ;  /* 0x00a80000e01c783b */ /* 0x000e6e0000004200 */
[C---:B------:R-:W-:Y:S01]  /*a900*/  HMMA.16816.F32.BF16 R60, R4.reuse, R12, R60 ;  /* 0x0000000c043c723c */ /* 0x040fe2000004183c */
[----:B----4-:R-:W-:Y:S01]  /*a910*/  FFMA.FTZ R9, R244, c[0x0][0x23c], -R3 ;  /* 0x00008f00f4097a23 */ /* 0x010fe20000010803 */
[----:B------:R-:W-:Y:S01]  /*a920*/  MOV R209, R168 ;  /* 0x000000a800d17202 */ /* 0x000fe20000000f00 */
[----:B------:R-:W-:Y:S05]  /*a930*/  LDSM.16.MT88.4 R156, [R224+0xac00] ;  /* 0x00ac0000e09c783b */ /* 0x000fea0000004200 */
[C---:B------:R-:W-:Y:S01]  /*a940*/  HMMA.16816.F32.BF16 R48, R4.reuse, R14, R48 ;  /* 0x0000000e0430723c */ /* 0x040fe20000041830 */
[----:B------:R-:W4:Y:S07]  /*a950*/  LDSM.16.MT88.4 R12, [R226+0xa800] ;  /* 0x00a80000e20c783b */ /* 0x000f2e0000004200 */
[C---:B------:R-:W-:Y:S08]  /*a960*/  HMMA.16816.F32.BF16 R44, R4.reuse, R16, R44 ;  /* 0x00000010042c723c */ /* 0x040ff0000004182c */
[C---:B------:R-:W-:Y:S01]  /*a970*/  HMMA.16816.F32.BF16 R52, R4.reuse, R18, R52 ;  /* 0x000000120434723c */ /* 0x040fe20000041834 */
[----:B------:R-:W1:Y:S07]  /*a980*/  LDSM.16.MT88.4 R16, [R224+0xb800] ;  /* 0x00b80000e010783b */ /* 0x000e6e0000004200 */
[C---:B------:R-:W-:Y:S08]  /*a990*/  HMMA.16816.F32.BF16 R56, R4.reuse, R20, R56 ;  /* 0x000000140438723c */ /* 0x040ff00000041838 */
[----:B------:R-:W-:Y:S01]  /*a9a0*/  HMMA.16816.F32.BF16 R40, R4, R22, R40 ;  /* 0x000000160428723c */ /* 0x000fe20000041828 */
[----:B------:R-:W1:Y:S01]  /*a9b0*/  LDSM.16.MT88.4 R20, [R226+0xb800] ;  /* 0x00b80000e214783b */ /* 0x000e620000004200 */
[----:B------:R-:W-:Y:S01]  /*a9c0*/  MOV R181, R170 ;  /* 0x000000aa00b57202 */ /* 0x000fe20000000f00 */
[----:B------:R2:W-:Y:S01]  /*a9d0*/  MUFU.EX2 R182, R9 ;  /* 0x0000000900b67308 */ /* 0x0005e20000000800 */
[----:B------:R-:W-:-:S02]  /*a9e0*/  MOV R217, R209 ;  /* 0x000000d100d97202 */ /* 0x000fc40000000f00 */
[----:B------:R-:W-:Y:S02]  /*a9f0*/  MOV R209, R211 ;  /* 0x000000d300d17202 */ /* 0x000fe40000000f00 */
[----:B------:R-:W-:Y:S02]  /*aa00*/  MOV R211, R215 ;  /* 0x000000d700d37202 */ /* 0x000fe40000000f00 */
[----:B------:R-:W-:Y:S02]  /*aa10*/  MOV R180, R171 ;  /* 0x000000ab00b47202 */ /* 0x000fe40000000f00 */
[----:B------:R-:W-:Y:S02]  /*aa20*/  MOV R244, R181 ;  /* 0x000000b500f47202 */ /* 0x000fe40000000f00 */
[----:B------:R-:W-:Y:S01]  /*aa30*/  MOV R215, R216 ;  /* 0x000000d800d77202 */ /* 0x000fe20000000f00 */
[----:B--2---:R-:W-:Y:S01]  /*aa40*/  FFMA.FTZ R9, R238, c[0x0][0x23c], -R3 ;  /* 0x00008f00ee097a23 */ /* 0x004fe20000010803 */
[----:B------:R-:W-:-:S02]  /*aa50*/  MOV R216, R204 ;  /* 0x000000cc00d87202 */ /* 0x000fc40000000f00 */
[----:B------:R-:W-:Y:S01]  /*aa60*/  MOV R204, R207 ;  /* 0x000000cf00cc7202 */ /* 0x000fe20000000f00 */
[----:B------:R2:W1:Y:S01]  /*aa70*/  MUFU.EX2 R181, R9 ;  /* 0x0000000900b57308 */ /* 0x0004620000000800 */
[----:B------:R-:W-:Y:S02]  /*aa80*/  MOV R207, R10 ;  /* 0x0000000a00cf7202 */ /* 0x000fe40000000f00 */
[----:B------:R-:W-:Y:S02]  /*aa90*/  MOV R10, R67 ;  /* 0x00000043000a7202 */ /* 0x000fe40000000f00 */
[----:B------:R-:W-:Y:S02]  /*aaa0*/  MOV R238, R180 ;  /* 0x000000b400ee7202 */ /* 0x000fe40000000f00 */
[----:B------:R-:W-:Y:S02]  /*aab0*/  MOV R67, R172 ;  /* 0x000000ac00437202 */ /* 0x000fe40000000f00 */
[----:B------:R-:W-:-:S02]  /*aac0*/  MOV R172, R173 ;  /* 0x000000ad00ac7202 */ /* 0x000fc40000000f00 */
[----:B------:R-:W-:Y:S01]  /*aad0*/  MOV R173, R174 ;  /* 0x000000ae00ad7202 */ /* 0x000fe20000000f00 */
[----:B--2---:R-:W-:Y:S01]  /*aae0*/  FFMA.FTZ R9, R233, c[0x0][0x23c], -R3 ;  /* 0x00008f00e9097a23 */ /* 0x004fe20000010803 */
[----:B------:R-:W-:-:S03]  /*aaf0*/  MOV R174, R175 ;  /* 0x000000af00ae7202 */ /* 0x000fc60000000f00 */
[----:B------:R2:W-:Y:S01]  /*ab00*/  MUFU.EX2 R180, R9 ;  /* 0x0000000900b47308 */ /* 0x0005e20000000800 */
[----:B------:R-:W-:Y:S02]  /*ab10*/  MOV R175, R178 ;  /* 0x000000b200af7202 */ /* 0x000fe40000000f00 */
[----:B------:R-:W-:Y:S02]  /*ab20*/  MOV R178, R179 ;  /* 0x000000b300b27202 */ /* 0x000fe40000000f00 */
[----:B------:R-:W-:Y:S01]  /*ab30*/  F2FP.BF16.PACK_AB R4, R193, R194 ;  /* 0x000000c2c104723e */ /* 0x000fe200000010ff */
[----:B--2---:R-:W-:-:S04]  /*ab40*/  FFMA.FTZ R9, R232, c[0x0][0x23c], -R3 ;  /* 0x00008f00e8097a23 */ /* 0x004fc80000010803 */
[----:B------:R2:W1:Y:S01]  /*ab50*/  MUFU.EX2 R179, R9 ;  /* 0x0000000900b37308 */ /* 0x0004620000000800 */
[----:B------:R-:W-:Y:S02]  /*ab60*/  F2FP.BF16.PACK_AB R5, R189, R190 ;  /* 0x000000bebd05723e */ /* 0x000fe400000010ff */
[----:B------:R-:W-:Y:S02]  /*ab70*/  F2FP.BF16.PACK_AB R6, R191, R192 ;  /* 0x000000c0bf06723e */ /* 0x000fe400000010ff */
[----:B-----5:R-:W-:Y:S02]  /*ab80*/  F2FP.BF16.PACK_AB R7, R188, R187 ;  /* 0x000000bbbc07723e */ /* 0x020fe400000010ff */
[----:B------:R-:W-:-:S04]  /*ab90*/  MOV R167, R169 ;  /* 0x000000a900a77202 */ /* 0x000fc80000000f00 */
[----:B------:R-:W-:Y:S01]  /*aba0*/  MOV R232, R167 ;  /* 0x000000a700e87202 */ /* 0x000fe20000000f00 */
[----:B---3--:R-:W-:Y:S01]  /*abb0*/  HMMA.16816.F32.BF16 R168, R4, R36, R136 ;  /* 0x0000002404a8723c */ /* 0x008fe20000041888 */
[----:B------:R-:W-:Y:S01]  /*abc0*/  MOV R210, R178 ;  /* 0x000000b200d27202 */ /* 0x000fe20000000f00 */
[----:B--2---:R-:W-:-:S06]  /*abd0*/  FFMA.FTZ R9, R239, c[0x0][0x23c], -R2 ;  /* 0x00008f00ef097a23 */ /* 0x004fcc0000010802 */
[C---:B------:R-:W-:Y:S01]  /*abe0*/  HMMA.16816.F32.BF16 R160, R4.reuse, R38, R132 ;  /* 0x0000002604a0723c */ /* 0x040fe20000041884 */
[----:B------:R2:W-:Y:S07]  /*abf0*/  MUFU.EX2 R178, R9 ;  /* 0x0000000900b27308 */ /* 0x0005ee0000000800 */
[C---:B-1----:R-:W-:Y:S08]  /*ac00*/  HMMA.16816.F32.BF16 R132, R4.reuse, R32, R128 ;  /* 0x000000200484723c */ /* 0x042ff00000041880 */
[C---:B------:R-:W-:Y:S01]  /*ac10*/  HMMA.16816.F32.BF16 R136, R4.reuse, R34, R124 ;  /* 0x000000220488723c */ /* 0x040fe2000004187c */
[----:B--2---:R-:W-:Y:S01]  /*ac20*/  FFMA.FTZ R9, R237, c[0x0][0x23c], -R2 ;  /* 0x00008f00ed097a23 */ /* 0x004fe20000010802 */
[----:B------:R-:W-:Y:S01]  /*ac30*/  MOV R212, R67 ;  /* 0x0000004300d47202 */ /* 0x000fe20000000f00 */
[----:B------:R-:W-:Y:S05]  /*ac40*/  LDSM.16.MT88.4 R124, [R224+0x9c00] ;  /* 0x009c0000e07c783b */ /* 0x000fea0000004200 */
[C---:B------:R-:W-:Y:S08]  /*ac50*/  HMMA.16816.F32.BF16 R148, R4.reuse, R28, R120 ;  /* 0x0000001c0494723c */ /* 0x040ff00000041878 */
[C---:B------:R-:W-:Y:S08]  /*ac60*/  HMMA.16816.F32.BF16 R152, R4.reuse, R30, R116 ;  /* 0x0000001e0498723c */ /* 0x040ff00000041874 */
[C---:B----4-:R-:W-:Y:S08]  /*ac70*/  HMMA.16816.F32.BF16 R164, R4.reuse, R12, R112 ;  /* 0x0000000c04a4723c */ /* 0x050ff00000041870 */
        /* <DEDUP_REMOVED lines=9> */
[C---:B------:R-:W-:Y:S08]  /*ad10*/  HMMA.16816.F32.BF16 R116, R4.reuse, R36, R92 ;  /* 0x000000240474723c */ /* 0x040ff0000004185c */
[----:B------:R-:W-:Y:S07]  /*ad20*/  HMMA.16816.F32.BF16 R36, R4, R38, R88 ;  /* 0x000000260424723c */ /* 0x000fee0000041858 */
[----:B------:R-:W-:-:S02]  /*ad30*/  MOV R88, R177 ;  /* 0x000000b100587202 */ /* 0x000fc40000000f00 */
[----:B------:R1:W2:Y:S01]  /*ad40*/  MUFU.EX2 R177, R9 ;  /* 0x0000000900b17308 */ /* 0x0002a20000000800 */
[----:B------:R-:W-:Y:S01]  /*ad50*/  HMMA.16816.F32.BF16 R68, R4, R30, R68 ;  /* 0x0000001e0444723c */ /* 0x000fe20000041844 */
[--C-:B-1----:R-:W-:Y:S02]  /*ad60*/  FFMA.FTZ R9, R235, c[0x0][0x23c], -R2.reuse ;  /* 0x00008f00eb097a23 */ /* 0x102fe40000010802 */
[----:B------:R-:W-:-:S04]  /*ad70*/  FFMA.FTZ R2, R223, c[0x0][0x23c], -R2 ;  /* 0x00008f00df027a23 */ /* 0x000fc80000010802 */
[----:B------:R1:W-:Y:S01]  /*ad80*/  MUFU.EX2 R67, R2 ;  /* 0x0000000200437308 */ /* 0x0003e20000000800 */
[----:B------:R-:W-:Y:S02]  /*ad90*/  MOV R91, R217 ;  /* 0x000000d9005b7202 */ /* 0x000fe40000000f00 */
[----:B------:R-:W-:Y:S01]  /*ada0*/  MOV R90, R209 ;  /* 0x000000d1005a7202 */ /* 0x000fe20000000f00 */
[----:B-1----:R-:W-:-:S04]  /*adb0*/  FFMA.FTZ R2, R242, c[0x0][0x23c], -R0 ;  /* 0x00008f00f2027a23 */ /* 0x002fc80000010800 */
[----:B------:R1:W-:Y:S01]  /*adc0*/  MUFU.EX2 R31, R2 ;  /* 0x00000002001f7308 */ /* 0x0003e20000000800 */
[----:B------:R-:W-:Y:S02]  /*add0*/  MOV R233, R211 ;  /* 0x000000d300e97202 */ /* 0x000fe40000000f00 */
[----:B------:R-:W-:Y:S02]  /*ade0*/  MOV R213, R144 ;  /* 0x0000009000d57202 */ /* 0x000fe40000000f00 */
[----:B------:R-:W-:Y:S02]  /*adf0*/  MOV R217, R145 ;  /* 0x0000009100d97202 */ /* 0x000fe40000000f00 */
[----:B------:R-:W-:Y:S01]  /*ae00*/  MOV R209, R146 ;  /* 0x0000009200d17202 */ /* 0x000fe20000000f00 */
[----:B-1----:R-:W-:-:S04]  /*ae10*/  FFMA.FTZ R2, R241, c[0x0][0x23c], -R0 ;  /* 0x00008f00f1027a23 */ /* 0x002fc80000010800 */
[----:B------:R1:W3:Y:S01]  /*ae20*/  MUFU.EX2 R30, R2 ;  /* 0x00000002001e7308 */ /* 0x0002e20000000800 */
[----:B------:R-:W-:Y:S02]  /*ae30*/  MOV R211, R147 ;  /* 0x0000009300d37202 */ /* 0x000fe40000000f00 */
[----:B------:R-:W-:Y:S01]  /*ae40*/  HMMA.16816.F32.BF16 R144, R4, R28, R72 ;  /* 0x0000001c0490723c */ /* 0x000fe20000041848 */
[--C-:B-1----:R-:W-:Y:S02]  /*ae50*/  FFMA.FTZ R2, R240, c[0x0][0x23c], -R0.reuse ;  /* 0x00008f00f0027a23 */ /* 0x102fe40000010800 */
[----:B------:R-:W-:-:S04]  /*ae60*/  FFMA.FTZ R0, R236, c[0x0][0x23c], -R0 ;  /* 0x00008f00ec007a23 */ /* 0x000fc80000010800 */
[----:B------:R1:W-:Y:S01]  /*ae70*/  MUFU.EX2 R28, R0 ;  /* 0x00000000001c7308 */ /* 0x0003e20000000800 */
[----:B------:R-:W-:Y:S01]  /*ae80*/  HMMA.16816.F32.BF16 R52, R4, R18, R52 ;  /* 0x000000120434723c */ /* 0x000fe20000041834 */
[----:B------:R-:W-:Y:S01]  /*ae90*/  MOV R220, R215 ;  /* 0x000000d700dc7202 */ /* 0x000fe20000000f00 */
[----:B-1----:R-:W-:-:S05]  /*aea0*/  FFMA.FTZ R0, R251, c[0x0][0x23c], -R8 ;  /* 0x00008f00fb007a23 */ /* 0x002fca0000010808 */
[----:B------:R1:W-:Y:S01]  /*aeb0*/  MUFU.EX2 R19, R0 ;  /* 0x0000000000137308 */ /* 0x0003e20000000800 */
[----:B------:R-:W-:Y:S01]  /*aec0*/  HMMA.16816.F32.BF16 R128, R4, R32, R80 ;  /* 0x000000200480723c */ /* 0x000fe20000041850 */
[----:B------:R-:W-:Y:S01]  /*aed0*/  MOV R221, R216 ;  /* 0x000000d800dd7202 */ /* 0x000fe20000000f00 */
[----:B------:R-:W-:Y:S01]  /*aee0*/  LDSM.16.MT88.4 R80, [R224+0xbc00] ;  /* 0x00bc0000e050783b */ /* 0x000fe20000004200 */
[----:B------:R-:W-:-:S05]  /*aef0*/  MOV R222, R204 ;  /* 0x000000cc00de7202 */ /* 0x000fca0000000f00 */
[----:B------:R-:W-:Y:S01]  /*af00*/  HMMA.16816.F32.BF16 R32, R4, R34, R76 ;  /* 0x000000220420723c */ /* 0x000fe2000004184c */
[----:B-1----:R-:W-:-:S07]  /*af10*/  FFMA.FTZ R0, R246, c[0x0][0x23c], -R8 ;  /* 0x00008f00f6007a23 */ /* 0x002fce0000010808 */
[C---:B------:R-:W-:Y:S01]  /*af20*/  HMMA.16816.F32.BF16 R60, R4.reuse, R12, R60 ;  /* 0x0000000c043c723c */ /* 0x040fe2000004183c */
[----:B------:R1:W-:Y:S07]  /*af30*/  MUFU.EX2 R18, R0 ;  /* 0x0000000000127308 */ /* 0x0003ee0000000800 */
[----:B------:R-:W-:Y:S01]  /*af40*/  HMMA.16816.F32.BF16 R48, R4, R14, R48 ;  /* 0x0000000e0430723c */ /* 0x000fe20000041830 */
[----:B------:R-:W-:-:S07]  /*af50*/  MOV R234, R207 ;  /* 0x000000cf00ea7202 */ /* 0x000fce0000000f00 */
[----:B------:R-:W-:Y:S01]  /*af60*/  HMMA.16816.F32.BF16 R44, R4, R16, R44 ;  /* 0x00000010042c723c */ /* 0x000fe2000004182c */
[----:B-1----:R-:W-:-:S07]  /*af70*/  FFMA.FTZ R0, R247, c[0x0][0x23c], -R8 ;  /* 0x00008f00f7007a23 */ /* 0x002fce0000010808 */
[----:B------:R-:W-:Y:S01]  /*af80*/  HMMA.16816.F32.BF16 R56, R4, R20, R56 ;  /* 0x000000140438723c */ /* 0x000fe20000041838 */
[----:B------:R1:W-:Y:S01]  /*af90*/  MUFU.EX2 R17, R0 ;  /* 0x0000000000117308 */ /* 0x0003e20000000800 */
[----:B------:R-:W-:-:S06]  /*afa0*/  MOV R214, R172 ;  /* 0x000000ac00d67202 */ /* 0x000fcc0000000f00 */
[----:B------:R-:W-:Y:S01]  /*afb0*/  HMMA.16816.F32.BF16 R40, R4, R22, R40 ;  /* 0x000000160428723c */ /* 0x000fe20000041828 */
[----:B------:R-:W4:Y:S01]  /*afc0*/  LDSM.16.MT88.4 R4, [R226+0xbc00] ;  /* 0x00bc0000e204783b */ /* 0x000f220000004200 */
[----:B------:R-:W-:Y:S02]  /*afd0*/  MOV R218, R173 ;  /* 0x000000ad00da7202 */ /* 0x000fe40000000f00 */
[----:B------:R-:W-:Y:S02]  /*afe0*/  MOV R219, R174 ;  /* 0x000000ae00db7202 */ /* 0x000fe40000000f00 */
[----:B------:R-:W-:Y:S02]  /*aff0*/  MOV R208, R175 ;  /* 0x000000af00d07202 */ /* 0x000fe40000000f00 */
[----:B------:R-:W-:Y:S01]  /*b000*/  MOV R215, R140 ;  /* 0x0000008c00d77202 */ /* 0x000fe20000000f00 */
[----:B-1----:R-:W-:Y:S01]  /*b010*/  FFMA.FTZ R0, R243, c[0x0][0x23c], -R8 ;  /* 0x00008f00f3007a23 */ /* 0x002fe20000010808 */
[----:B------:R-:W-:Y:S01]  /*b020*/  MOV R216, R141 ;  /* 0x0000008d00d87202 */ /* 0x000fe20000000f00 */
[----:B------:R-:W-:Y:S01]  /*b030*/  LDSM.16.MT88.4 R172, [R226+0xac00] ;  /* 0x00ac0000e2ac783b */ /* 0x000fe20000004200 */
[----:B------:R-:W-:-:S02]  /*b040*/  MOV R204, R142 ;  /* 0x0000008e00cc7202 */ /* 0x000fc40000000f00 */
[----:B------:R-:W-:Y:S02]  /*b050*/  MOV R207, R143 ;  /* 0x0000008f00cf7202 */ /* 0x000fe40000000f00 */
[----:B------:R-:W1:Y:S01]  /*b060*/  LDSM.16.MT88.4 R140, [R226+0x9c00] ;  /* 0x009c0000e28c783b */ /* 0x000e620000004200 */
[----:B------:R5:W-:Y:S01]  /*b070*/  MUFU.EX2 R16, R0 ;  /* 0x0000000000107308 */ /* 0x000be20000000800 */
[----:B------:R-:W-:-:S07]  /*b080*/  MOV R89, R176 ;  /* 0x000000b000597202 */ /* 0x000fce0000000f00 */
[----:B------:R-:W1:Y:S01]  /*b090*/  MUFU.EX2 R176, R9 ;  /* 0x0000000900b07308 */ /* 0x000e620000000800 */
[----:B-----5:R-:W-:-:S07]  /*b0a0*/  FFMA.FTZ R0, R88, c[0x0][0x23c], -R3 ;  /* 0x00008f0058007a23 */ /* 0x020fce0000010803 */
[----:B------:R-:W5:Y:S08]  /*b0b0*/  MUFU.EX2 R29, R2 ;  /* 0x00000002001d7308 */ /* 0x000f700000000800 */
[----:B------:R1:W-:Y:S02]  /*b0c0*/  MUFU.EX2 R15, R0 ;  /* 0x00000000000f7308 */ /* 0x0003e40000000800 */
[----:B-1----:R-:W-:-:S06]  /*b0d0*/  FFMA.FTZ R0, R89, c[0x0][0x23c], -R3 ;  /* 0x00008f0059007a23 */ /* 0x002fcc0000010803 */
[----:B------:R1:W1:Y:S01]  /*b0e0*/  MUFU.EX2 R14, R0 ;  /* 0x00000000000e7308 */ /* 0x0002620000000800 */
[----:B--2---:R-:W-:Y:S02]  /*b0f0*/  F2FP.BF16.PACK_AB R92, R177, R178 ;  /* 0x000000b2b15c723e */ /* 0x004fe400000010ff */
[----:B---3--:R-:W-:Y:S01]  /*b100*/  F2FP.BF16.PACK_AB R93, R30, R31 ;  /* 0x0000001f1e5d723e */ /* 0x008fe200000010ff */
[--C-:B-1----:R-:W-:Y:S02]  /*b110*/  FFMA.FTZ R0, R252, c[0x0][0x23c], -R3.reuse ;  /* 0x00008f00fc007a23 */ /* 0x102fe40000010803 */
[----:B------:R-:W-:Y:S02]  /*b120*/  FFMA.FTZ R3, R245, c[0x0][0x23c], -R3 ;  /* 0x00008f00f5037a23 */ /* 0x000fe40000010803 */
[----:B------:R1:W-:Y:S08]  /*b130*/  MUFU.EX2 R13, R0 ;  /* 0x00000000000d7308 */ /* 0x0003f00000000800 */
[----:B------:R2:W3:Y:S01]  /*b140*/  MUFU.EX2 R12, R3 ;  /* 0x00000003000c7308 */ /* 0x0004e20000000800 */
[----:B------:R-:W-:-:S02]  /*b150*/  F2FP.BF16.PACK_AB R94, R67, R176 ;  /* 0x000000b0435e723e */ /* 0x000fc400000010ff */
[----:B-----5:R-:W-:Y:S02]  /*b160*/  F2FP.BF16.PACK_AB R95, R28, R29 ;  /* 0x0000001d1c5f723e */ /* 0x020fe400000010ff */
[----:B------:R-:W-:Y:S02]  /*b170*/  MOV R239, R90 ;  /* 0x0000005a00ef7202 */ /* 0x000fe40000000f00 */
[----:B------:R-:W-:Y:S01]  /*b180*/  MOV R237, R91 ;  /* 0x0000005b00ed7202 */ /* 0x000fe20000000f00 */
[----:B------:R-:W-:Y:S02]  /*b190*/  FFMA.FTZ R2, R244, R66, R238 ;  /* 0x00000042f4027223 */ /* 0x000fe400000100ee */
[----:B----4-:R-:W-:Y:S02]  /*b1a0*/  HMMA.16816.F32.BF16 R88, R92, R4, R96 ;  /* 0x000000045c58723c */ /* 0x010fe40000041860 */
[----:B------:R-:W-:Y:S02]  /*b1b0*/  FFMA.FTZ R8, R239, R64, R237 ;  /* 0x00000040ef087223 */ /* 0x000fe400000100ed */
[----:B-1----:R-:W-:-:S02]  /*b1c0*/  FFMA.FTZ R0, R221, R65, R220 ;  /* 0x00000041dd007223 */ /* 0x002fc400000100dc */
[----:B--2---:R-:W-:Y:S01]  /*b1d0*/  FFMA.FTZ R3, R233, R11, R232 ;  /* 0x0000000be9037223 */ /* 0x004fe200000100e8 */
[----:B------:R-:W-:Y:S01]  /*b1e0*/  F2FP.BF16.PACK_AB R96, R18, R19 ;  /* 0x000000131260723e */ /* 0x000fe200000010ff */
[----:B------:R-:W-:Y:S01]  /*b1f0*/  FADD.FTZ R8, R222, R8 ;  /* 0x00000008de087221 */ /* 0x000fe20000010000 */
[----:B------:R-:W-:Y:S02]  /*b200*/  F2FP.BF16.PACK_AB R97, R14, R15 ;  /* 0x0000000f0e61723e */ /* 0x000fe400000010ff */
[----:B------:R-:W-:Y:S02]  /*b210*/  F2FP.BF16.PACK_AB R98, R16, R17 ;  /* 0x000000111062723e */ /* 0x000fe400000010ff */
[----:B---3--:R-:W-:Y:S01]  /*b220*/  F2FP.BF16.PACK_AB R99, R12, R13 ;  /* 0x0000000d0c63723e */ /* 0x008fe200000010ff */
        /* <DEDUP_REMOVED lines=8> */
[----:B------:R-:W-:-:S05]  /*b2b0*/  FADD.FTZ R3, R210, R3 ;  /* 0x00000003d2037221 */ /* 0x000fca0000010000 */
[----:B------:R-:W-:Y:S01]  /*b2c0*/  HMMA.16816.F32.BF16 R132, R92, R140, R132 ;  /* 0x0000008c5c84723c */ /* 0x000fe20000041884 */
[----:B------:R-:W-:-:S07]  /*b2d0*/  FADD.FTZ R2, R213, R2 ;  /* 0x00000002d5027221 */ /* 0x000fce0000010000 */
[----:B------:R-:W-:Y:S01]  /*b2e0*/  HMMA.16816.F32.BF16 R136, R92, R142, R136 ;  /* 0x0000008e5c88723c */ /* 0x000fe20000041888 */
[----:B------:R-:W-:-:S07]  /*b2f0*/  FADD.FTZ R0, R217, R0 ;  /* 0x00000000d9007221 */ /* 0x000fce0000010000 */
[C---:B------:R-:W-:Y:S08]  /*b300*/  HMMA.16816.F32.BF16 R148, R92.reuse, R156, R148 ;  /* 0x0000009c5c94723c */ /* 0x040ff00000041894 */
[C---:B------:R-:W-:Y:S08]  /*b310*/  HMMA.16816.F32.BF16 R152, R92.reuse, R158, R152 ;  /* 0x0000009e5c98723c */ /* 0x040ff00000041898 */
[C---:B------:R-:W-:Y:S08]  /*b320*/  HMMA.16816.F32.BF16 R164, R92.reuse, R172, R164 ;  /* 0x000000ac5ca4723c */ /* 0x040ff000000418a4 */
[C---:B------:R-:W-:Y:S08]  /*b330*/  HMMA.16816.F32.BF16 R168, R92.reuse, R174, R108 ;  /* 0x000000ae5ca8723c */ /* 0x040ff0000004186c */
[C---:B------:R-:W-:Y:S08]  /*b340*/  HMMA.16816.F32.BF16 R72, R92.reuse, R80, R104 ;  /* 0x000000505c48723c */ /* 0x040ff00000041868 */
[----:B------:R-:W-:Y:S01]  /*b350*/  HMMA.16816.F32.BF16 R76, R92, R82, R100 ;  /* 0x000000525c4c723c */ /* 0x000fe20000041864 */
[----:B------:R-:W-:-:S07]  /*b360*/  FADD.FTZ R3, R202, R3 ;  /* 0x00000003ca037221 */ /* 0x000fce0000010000 */
[----:B------:R-:W-:Y:S01]  /*b370*/  HMMA.16816.F32.BF16 R92, R92, R6, R84 ;  /* 0x000000065c5c723c */ /* 0x000fe20000041854 */
[----:B------:R-:W-:-:S07]  /*b380*/  FADD.FTZ R2, R198, R2 ;  /* 0x00000002c6027221 */ /* 0x000fce0000010000 */
[----:B------:R-:W-:Y:S07]  /*b390*/  HMMA.16816.F32.BF16 R84, R96, R4, R56 ;  /* 0x000000046054723c */ /* 0x000fee0000041838 */
[----:B------:R-:W-:-:S04]  /*b3a0*/  FADD.FTZ R4, R208, R9 ;  /* 0x00000009d0047221 */ /* 0x000fc80000010000 */
        /* <DEDUP_REMOVED lines=46> */
[----:B------:R-:W-:Y:S01]  /*b690*/  FADD.FTZ R0, R28, R0 ;  /* 0x000000001c007221 */ /* 0x000fe20000010000 */
[----:B------:R1:W-:Y:S04]  /*b6a0*/  STL [R1], R4 ;  /* 0x0000000401007387 */ /* 0x0003e80000100800 */
[----:B------:R1:W-:Y:S04]  /*b6b0*/  STL [R1+0x4], R3 ;  /* 0x0000040301007387 */ /* 0x0003e80000100800 */
[----:B------:R1:W-:Y:S04]  /*b6c0*/  STL [R1+0xc], R2 ;  /* 0x00000c0201007387 */ /* 0x0003e80000100800 */
[----:B------:R1:W-:Y:S01]  /*b6d0*/  STL [R1+0x8], R0 ;  /* 0x0000080001007387 */ /* 0x0003e20000100800 */
[----:B------:R-:W-:Y:S01]  /*b6e0*/  PLOP3.LUT P0, PT, PT, PT, UP0, 0x40, 0x0 ;  /* 0x000000000000781c */ /* 0x000fe20003f0e808 */
[----:B------:R-:W-:Y:S01]  /*b6f0*/  HMMA.16816.F32.BF16 R144, R96, R156, R144 ;  /* 0x0000009c6090723c */ /* 0x000fe20000041890 */
[----:B------:R-:W-:-:S07]  /*b700*/  MOV R104, R250 ;  /* 0x000000fa00687202 */ /* 0x000fce0000000f00 */
[----:B------:R-:W-:Y:S01]  /*b710*/  HMMA.16816.F32.BF16 R156, R96, R158, R68 ;  /* 0x0000009e609c723c */ /* 0x000fe20000041844 */
[----:B------:R-:W-:Y:S02]  /*b720*/  MOV R105, R249 ;  /* 0x000000f900697202 */ /* 0x000fe40000000f00 */
[----:B------:R-:W-:-:S05]  /*b730*/  MOV R101, R231 ;  /* 0x000000e700657202 */ /* 0x000fca0000000f00 */
[----:B------:R-:W-:Y:S01]  /*b740*/  HMMA.16816.F32.BF16 R116, R96, R124, R116 ;  /* 0x0000007c6074723c */ /* 0x000fe20000041874 */
[----:B------:R-:W-:-:S07]  /*b750*/  MOV R103, R248 ;  /* 0x000000f800677202 */ /* 0x000fce0000000f00 */
        /* <DEDUP_REMOVED lines=9> */
[----:B-1----:R-:W2:Y:S04]  /*b7f0*/  LDL.64 R204, [R1+0x40] ;  /* 0x0000400001cc7983 */ /* 0x002ea80000100a00 */
        /* <DEDUP_REMOVED lines=66> */
[----:B-1----:R-:W1:Y:S04]  /*bc20*/  LDSM.16.M88.4 R12, [R225+0x6000] ;  /* 0x00600000e10c783b */ /* 0x002e680000000200 */
[----:B------:R-:W-:Y:S04]  /*bc30*/  LDSM.16.M88.4 R44, [R225+0x6800] ;  /* 0x00680000e12c783b */ /* 0x000fe80000000200 */
[----:B------:R-:W-:Y:S04]  /*bc40*/  LDSM.16.M88.4 R40, [R225+0x6c00] ;  /* 0x006c0000e128783b */ /* 0x000fe80000000200 */
[----:B------:R-:W-:Y:S04]  /*bc50*/  LDSM.16.M88.4 R36, [R227+0x6000] ;  /* 0x00600000e324783b */ /* 0x000fe80000000200 */
[----:B---3--:R-:W3:Y:S04]  /*bc60*/  LDSM.16.M88.4 R4, [R228+0x1000] ;  /* 0x00100000e404783b */ /* 0x008ee80000000200 */
[----:B------:R-:W-:Y:S04]  /*bc70*/  LDSM.16.M88.4 R32, [R227+0x6400] ;  /* 0x00640000e320783b */ /* 0x000fe80000000200 */
[----:B------:R-:W-:Y:S04]  /*bc80*/  LDSM.16.M88.4 R28, [R227+0x6800] ;  /* 0x00680000e31c783b */ /* 0x000fe80000000200 */
[----:B------:R-:W-:Y:S04]  /*bc90*/  LDSM.16.M88.4 R20, [R227+0x6c00] ;  /* 0x006c0000e314783b */ /* 0x000fe80000000200 */
[----:B------:R-:W-:Y:S01]  /*bca0*/  LDSM.16.M88.4 R16, [R229] ;  /* 0x00000000e510783b */ /* 0x000fe20000000200 */
[C---:B--2---:R-:W-:Y:S03]  /*bcb0*/  HMMA.16816.F32.BF16 R196, R8.reuse, R48, RZ ;  /* 0x0000003008c4723c */ /* 0x044fe600000418ff */
[----:B------:R-:W-:Y:S04]  /*bcc0*/  LDSM.16.M88.4 R52, [R225+0x7000] ;  /* 0x00700000e134783b */ /* 0x000fe80000000200 */
[----:B------:R-:W0:Y:S01]  /*bcd0*/  LDGDEPBAR ;  /* 0x00000000000079af */ /* 0x000e220000000000 */
[C---:B-1----:R-:W-:Y:S08]  /*bce0*/  HMMA.16816.F32.BF16 R216, R8.reuse, R12, RZ ;  /* 0x0000000c08d8723c */ /* 0x042ff000000418ff */
[----:B------:R-:W-:Y:S08]  /*bcf0*/  HMMA.16816.F32.BF16 R212, R8, R14, RZ ;  /* 0x0000000e08d4723c */ /* 0x000ff000000418ff */
[C---:B---3--:R-:W-:Y:S08]  /*bd00*/  HMMA.16816.F32.BF16 R56, R4.reuse, R12, RZ ;  /* 0x0000000c0438723c */ /* 0x048ff000000418ff */
[C---:B------:R-:W-:Y:S01]  /*bd10*/  HMMA.16816.F32.BF16 R104, R4.reuse, R14, RZ ;  /* 0x0000000e0468723c */ /* 0x040fe200000418ff */
[----:B------:R-:W1:Y:S07]  /*bd20*/  LDSM.16.M88.4 R12, [R229+0x1000] ;  /* 0x00100000e50c783b */ /* 0x000e6e0000000200 */
[C---:B------:R-:W-:Y:S08]  /*bd30*/  HMMA.16816.F32.BF16 R100, R4.reuse, R48, RZ ;  /* 0x000000300464723c */ /* 0x040ff000000418ff */
[C---:B------:R-:W-:Y:S08]  /*bd40*/  HMMA.16816.F32.BF16 R64, R4.reuse, R40, RZ ;  /* 0x000000280440723c */ /* 0x040ff000000418ff */
[C---:B------:R-:W-:Y:S08]  /*bd50*/  HMMA.16816.F32.BF16 R204, R4.reuse, R46, RZ ;  /* 0x0000002e04cc723c */ /* 0x040ff000000418ff */
[C---:B------:R-:W-:Y:S08]  /*bd60*/  HMMA.16816.F32.BF16 R60, R4.reuse, R44, RZ ;  /* 0x0000002c043c723c */ /* 0x040ff000000418ff */
[C---:B------:R-:W-:Y:S08]  /*bd70*/  HMMA.16816.F32.BF16 R192, R4.reuse, R50, RZ ;  /* 0x0000003204c0723c */ /* 0x040ff000000418ff */
[----:B------:R-:W-:Y:S08]  /*bd80*/  HMMA.16816.F32.BF16 R200, R4, R42, RZ ;  /* 0x0000002a04c8723c */ /* 0x000ff000000418ff */
[C---:B------:R-:W-:Y:S01]  /*bd90*/  HMMA.16816.F32.BF16 R208, R8.reuse, R50, RZ ;  /* 0x0000003208d0723c */ /* 0x040fe200000418ff */
[----:B------:R-:W-:Y:S07]  /*bda0*/  LDSM.16.M88.4 R48, [R225+0x7400] ;  /* 0x00740000e130783b */ /* 0x000fee0000000200 */
[C---:B------:R-:W-:Y:S08]  /*bdb0*/  HMMA.16816.F32.BF16 R188, R8.reuse, R44, RZ ;  /* 0x0000002c08bc723c */ /* 0x040ff000000418ff */
[C---:B------:R-:W-:Y:S01]  /*bdc0*/  HMMA.16816.F32.BF16 R184, R8.reuse, R46, RZ ;  /* 0x0000002e08b8723c */ /* 0x040fe200000418ff */
[----:B------:R-:W-:Y:S07]  /*bdd0*/  LDSM.16.M88.4 R44, [R225+0x7800] ;  /* 0x00780000e12c783b */ /* 0x000fee0000000200 */
[C---:B------:R-:W-:Y:S08]  /*bde0*/  HMMA.16816.F32.BF16 R180, R8.reuse, R40, RZ ;  /* 0x0000002808b4723c */ /* 0x040ff000000418ff */
[----:B------:R-:W-:Y:S01]  /*bdf0*/  HMMA.16816.F32.BF16 R176, R8, R42, RZ ;  /* 0x0000002a08b0723c */ /* 0x000fe200000418ff */
[----:B------:R-:W2:Y:S04]  /*be00*/  LDSM.16.M88.4 R8, [R228+0x3000] ;  /* 0x00300000e408783b */ /* 0x000ea80000000200 */
[----:B------:R-:W3:Y:S03]  /*be10*/  LDSM.16.M88.4 R40, [R225+0x7c00] ;  /* 0x007c0000e128783b */ /* 0x000ee60000000200 */
        /* <DEDUP_REMOVED lines=13> */
[----:B------:R-:W-:Y:S01]  /*bef0*/  HMMA.16816.F32.BF16 R200, R16, R22, R176 ;  /* 0x0000001610c8723c */ /* 0x000fe200000418b0 */
[----:B------:R-:W-:Y:S07]  /*bf00*/  LDSM.16.M88.4 R20, [R227+0x7c00] ;  /* 0x007c0000e314783b */ /* 0x000fee0000000200 */
[C---:B--2---:R-:W-:Y:S08]  /*bf10*/  HMMA.16816.F32.BF16 R192, R8.reuse, R48, R100 ;  /* 0x0000003008c0723c */ /* 0x044ff00000041864 */
[C---:B------:R-:W-:Y:S08]  /*bf20*/  HMMA.16816.F32.BF16 R196, R8.reuse, R52, R108 ;  /* 0x0000003408c4723c */ /* 0x040ff0000004186c */
[C---:B------:R-:W-:Y:S08]  /*bf30*/  HMMA.16816.F32.BF16 R180, R8.reuse, R44, R60 ;  /* 0x0000002c08b4723c */ /* 0x040ff0000004183c */
[C---:B---3--:R-:W-:Y:S01]  /*bf40*/  HMMA.16816.F32.BF16 R176, R8.reuse, R40, R4 ;  /* 0x0000002808b0723c */ /* 0x048fe20000041804 */
[----:B------:R-:W2:Y:S07]  /*bf50*/  LDSM.16.M88.4 R4, [R229+0x3000] ;  /* 0x00300000e504783b */ /* 0x000eae0000000200 */
[----:B------:R-:W-:Y:S08]  /*bf60*/  HMMA.16816.F32.BF16 R100, R8, R50, R64 ;  /* 0x000000320864723c */ /* 0x000ff00000041840 */
[C---:B------:R-:W-:Y:S08]  /*bf70*/  HMMA.16816.F32.BF16 R188, R16.reuse, R28, R188 ;  /* 0x0000001c10bc723c */ /* 0x040ff000000418bc */
[C---:B------:R-:W-:Y:S01]  /*bf80*/  HMMA.16816.F32.BF16 R208, R16.reuse, R34, R208 ;  /* 0x0000002210d0723c */ /* 0x040fe200000418d0 */
[----:B------:R-:W-:Y:S07]  /*bf90*/  LDSM.16.M88.4 R32, [R227+0x7800] ;  /* 0x00780000e320783b */ /* 0x000fee0000000200 */
[----:B------:R-:W-:Y:S01]  /*bfa0*/  HMMA.16816.F32.BF16 R184, R16, R30, R184 ;  /* 0x0000001e10b8723c */ /* 0x000fe200000418b8 */
[----:B------:R-:W3:Y:S04]  /*bfb0*/  LDSM.16.M88.4 R16, [R227+0x7000] ;  /* 0x00700000e310783b */ /* 0x000ee80000000200 */
[----:B------:R-:W4:Y:S03]  /*bfc0*/  LDSM.16.M88.4 R28, [R227+0x7400] ;  /* 0x00740000e31c783b */ /* 0x000f260000000200 */
[C---:B------:R-:W-:Y:S08]  /*bfd0*/  HMMA.16816.F32.BF16 R108, R8.reuse, R54, R104 ;  /* 0x00000036086c723c */ /* 0x040ff00000041868 */
[C---:B------:R-:W-:Y:S08]  /*bfe0*/  HMMA.16816.F32.BF16 R64, R8.reuse, R46, R56 ;  /* 0x0000002e0840723c */ /* 0x040ff00000041838 */
[----:B------:R-:W-:Y:S01]  /*bff0*/  HMMA.16816.F32.BF16 R60, R8, R42, R204 ;  /* 0x0000002a083c723c */ /* 0x000fe200000418cc */
[----:B------:R-:W5:Y:S07]  /*c000*/  LDSM.16.M88.4 R8, [R229+0x2000] ;  /* 0x00200000e508783b */ /* 0x000f6e0000000200 */
[C---:B-1----:R-:W-:Y:S08]  /*c010*/  HMMA.16816.F32.BF16 R56, R12.reuse, R52, R216 ;  /* 0x000000340c38723c */ /* 0x042ff000000418d8 */
[C---:B------:R-:W-:Y:S08]  /*c020*/  HMMA.16816.F32.BF16 R52, R12.reuse, R54, R36 ;  /* 0x000000360c34723c */ /* 0x040ff00000041824 */
[C---:B------:R-:W-:Y:S08]  /*c030*/  HMMA.16816.F32.BF16 R36, R12.reuse, R48, R220 ;  /* 0x000000300c24723c */ /* 0x040ff000000418dc */
[C---:B------:R-:W-:Y:S08]  /*c040*/  HMMA.16816.F32.BF16 R104, R12.reuse, R44, R188 ;  /* 0x0000002c0c68723c */ /* 0x040ff000000418bc */
[C---:B------:R-:W-:Y:S08]  /*c050*/  HMMA.16816.F32.BF16 R48, R12.reuse, R50, R208 ;  /* 0x000000320c30723c */ /* 0x040ff000000418d0 */
[C---:B------:R-:W-:Y:S01]  /*c060*/  HMMA.16816.F32.BF16 R184, R12.reuse, R46, R184 ;  /* 0x0000002e0cb8723c */ /* 0x040fe200000418b8 */
[----:B------:R-:W-:Y:S07]  /*c070*/  LDSM.16.M88.4 R44, [R225+0x8400] ;  /* 0x00840000e12c783b */ /* 0x000fee0000000200 */
[C---:B------:R-:W-:Y:S08]  /*c080*/  HMMA.16816.F32.BF16 R188, R12.reuse, R40, R232 ;  /* 0x000000280cbc723c */ /* 0x040ff000000418e8 */
[----:B------:R-:W-:Y:S08]  /*c090*/  HMMA.16816.F32.BF16 R12, R12, R42, R200 ;  /* 0x0000002a0c0c723c */ /* 0x000ff000000418c8 */
[C---:B--2---:R-:W-:Y:S08]  /*c0a0*/  HMMA.16816.F32.BF16 R244, R4.reuse, R20, R176 ;  /* 0x0000001404f4723c */ /* 0x044ff000000418b0 */
[C---:B---3--:R-:W-:Y:S08]  /*c0b0*/  HMMA.16816.F32.BF16 R196, R4.reuse, R16, R196 ;  /* 0x0000001004c4723c */ /* 0x048ff000000418c4 */
[C---:B------:R-:W-:Y:S08]  /*c0c0*/  HMMA.16816.F32.BF16 R216, R4.reuse, R18, R108 ;  /* 0x0000001204d8723c */ /* 0x040ff0000004186c */
[C---:B----4-:R-:W-:Y:S01]  /*c0d0*/  HMMA.16816.F32.BF16 R220, R4.reuse, R28, R192 ;  /* 0x0000001c04dc723c */ /* 0x050fe200000418c0 */
[----:B------:R-:W1:Y:S07]  /*c0e0*/  S2R R195, SR_TID.X ;  /* 0x0000000000c37919 */ /* 0x000e6e0000002100 */
[C---:B------:R-:W-:Y:S08]  /*c0f0*/  HMMA.16816.F32.BF16 R232, R4.reuse, R30, R100 ;  /* 0x0000001e04e8723c */ /* 0x040ff00000041864 */
[C---:B------:R-:W-:Y:S08]  /*c100*/  HMMA.16816.F32.BF16 R236, R4.reuse, R32, R180 ;  /* 0x0000002004ec723c */ /* 0x040ff000000418b4 */
[----:B------:R-:W-:Y:S01]  /*c110*/  HMMA.16816.F32.BF16 R240, R4, R34, R64 ;  /* 0x0000002204f0723c */ /* 0x000fe20000041840 */
[----:B-1----:R-:W-:-:S05]  /*c120*/  IMAD.SHL.U32 R195, R195, 0x2, RZ ;  /* 0x00000002c3c37824 */ /* 0x002fca00078e00ff */
[----:B------:R-:W-:Y:S02]  /*c130*/  LOP3.LUT R195, R195, 0x6, RZ, 0xc0, !PT ;  /* 0x00000006c3c37812 */ /* 0x000fe400078ec0ff */
[----:B------:R-:W-:Y:S01]  /*c140*/  HMMA.16816.F32.BF16 R212, R4, R22, R60 ;  /* 0x0000001604d4723c */ /* 0x000fe2000004183c */
[----:B------:R-:W-:Y:S02]  /*c150*/  LDSM.16.M88.4 R4, [R228+0x4000] ;  /* 0x00400000e404783b */ /* 0x000fe40000000200 */
[----:B------:R-:W-:Y:S02]  /*c160*/  IMAD R0, R0, 0x40, R195 ;  /* 0x0000004000007824 */ /* 0x000fe400078e02c3 */
[----:B------:R-:W-:Y:S03]  /*c170*/  LDSM.16.M88.4 R60, [R225+0x8c00] ;  /* 0x008c0000e13c783b */ /* 0x000fe60000000200 */
[----:B-----5:R-:W-:Y:S01]  /*c180*/  HMMA.16816.F32.BF16 R176, R8, R18, R52 ;  /* 0x0000001208b0723c */ /* 0x020fe20000041834 */
[----:B------:R-:W1:Y:S01]  /*c190*/  LDSM.16.M88.4 R52, [R225+0x8800] ;  /* 0x00880000e134783b */ /* 0x000e620000000200 */
[----:B------:R-:W-:-:S02]  /*c1a0*/  ISETP.GE.AND P6, PT, R0, R24, PT ;  /* 0x000000180000720c */ /* 0x000fc40003fc6270 */
[C---:B------:R-:W-:Y:S02]  /*c1b0*/  ISETP.GE.AND P1, PT, R0.reuse, R25, PT ;  /* 0x000000190000720c */ /* 0x040fe40003f26270 */
[----:B------:R-:W-:Y:S02]  /*c1c0*/  ISETP.GE.AND P0, PT, R0, R27, PT ;  /* 0x0000001b0000720c */ /* 0x000fe40003f06270 */
[C---:B------:R-:W-:Y:S01]  /*c1d0*/  HMMA.16816.F32.BF16 R56, R8.reuse, R16, R56 ;  /* 0x000000100838723c */ /* 0x040fe20000041838 */
[----:B------:R-:W2:Y:S07]  /*c1e0*/  LDSM.16.M88.4 R16, [R225+0x8000] ;  /* 0x00800000e110783b */ /* 0x000eae0000000200 */
[----:B------:R-:W-:Y:S01]  /*c1f0*/  HMMA.16816.F32.BF16 R64, R8, R28, R36 ;  /* 0x0000001c0840723c */ /* 0x000fe20000041824 */
[----:B------:R-:W-:-:S02]  /*c200*/  IMAD.MOV.U32 R3, RZ, RZ, R213 ;  /* 0x000000ffff037224 */ /* 0x000fc400078e00d5 */
[----:B------:R-:W-:Y:S02]  /*c210*/  IMAD.MOV.U32 R2, RZ, RZ, R212 ;  /* 0x000000ffff027224 */ /* 0x000fe400078e00d4 */
[----:B------:R-:W-:Y:S02]  /*c220*/  IMAD.MOV.U32 R252, RZ, RZ, R214 ;  /* 0x000000fffffc7224 */ /* 0x000fe400078e00d6 */
[----:B------:R-:W-:Y:S01]  /*c230*/  IMAD.MOV.U32 R251, RZ, RZ, R215 ;  /* 0x000000fffffb7224 */ /* 0x000fe200078e00d7 */
[C---:B------:R-:W-:Y:S08]  /*c240*/  HMMA.16816.F32.BF16 R36, R8.reuse, R32, R104 ;  /* 0x000000200824723c */ /* 0x040ff00000041868 */
[C---:B------:R-:W-:Y:S01]  /*c250*/  HMMA.16816.F32.BF16 R40, R8.reuse, R30, R48 ;  /* 0x0000001e0828723c */ /* 0x040fe20000041830 */
[----:B------:R-:W-:Y:S04]  /*c260*/  LDSM.16.M88.4 R28, [R227+0x8000] ;  /* 0x00800000e31c783b */ /* 0x000fe80000000200 */
[----:B------:R-:W-:Y:S03]  /*c270*/  LDSM.16.M88.4 R48, [R227+0x8400] ;  /* 0x00840000e330783b */ /* 0x000fe60000000200 */
[C---:B------:R-:W-:Y:S01]  /*c280*/  HMMA.16816.F32.BF16 R104, R8.reuse, R34, R184 ;  /* 0x000000220868723c */ /* 0x040fe200000418b8 */
[----:B------:R-:W-:Y:S07]  /*c290*/  LDSM.16.M88.4 R184, [R227+0x8c00] ;  /* 0x008c0000e3b8783b */ /* 0x000fee0000000200 */
[C---:B------:R-:W-:Y:S08]  /*c2a0*/  HMMA.16816.F32.BF16 R108, R8.reuse, R20, R188 ;  /* 0x00000014086c723c */ /* 0x040ff000000418bc */
[----:B------:R-:W-:Y:S01]  /*c2b0*/  HMMA.16816.F32.BF16 R100, R8, R22, R12 ;  /* 0x000000160864723c */ /* 0x000fe2000004180c */
[----:B------:R-:W-:Y:S04]  /*c2c0*/  LDSM.16.M88.4 R8, [R229+0x4000] ;  /* 0x00400000e508783b */ /* 0x000fe80000000200 */
[----:B------:R-:W3:Y:S03]  /*c2d0*/  LDSM.16.M88.4 R12, [R228+0x5000] ;  /* 0x00500000e40c783b */ /* 0x000ee60000000200 */
[C---:B-1----:R-:W-:Y:S08]  /*c2e0*/  HMMA.16816.F32.BF16 R32, R4.reuse, R52, R36 ;  /* 0x000000340420723c */ /* 0x042ff00000041824 */
[C---:B--2---:R-:W-:Y:S01]  /*c2f0*/  HMMA.16816.F32.BF16 R180, R4.reuse, R16, R56 ;  /* 0x0000001004b4723c */ /* 0x044fe20000041838 */
[----:B------:R-:W-:Y:S07]  /*c300*/  LDSM.16.M88.4 R56, [R227+0x8800] ;  /* 0x00880000e338783b */ /* 0x000fee0000000200 */
[C---:B------:R-:W-:Y:S08]  /*c310*/  HMMA.16816.F32.BF16 R176, R4.reuse, R18, R176 ;  /* 0x0000001204b0723c */ /* 0x040ff000000418b0 */
[C---:B------:R-:W-:Y:S08]  /*c320*/  HMMA.16816.F32.BF16 R64, R4.reuse, R44, R64 ;  /* 0x0000002c0440723c */ /* 0x040ff00000041840 */
[C---:B------:R-:W-:Y:S08]  /*c330*/  HMMA.16816.F32.BF16 R40, R4.reuse, R46, R40 ;  /* 0x0000002e0428723c */ /* 0x040ff00000041828 */
[C---:B------:R-:W-:Y:S08]  /*c340*/  HMMA.16816.F32.BF16 R20, R4.reuse, R54, R104 ;  /* 0x000000360414723c */ /* 0x040ff00000041868 */
[C---:B------:R-:W-:Y:S08]  /*c350*/  HMMA.16816.F32.BF16 R36, R4.reuse, R60, R108 ;  /* 0x0000003c0424723c */ /* 0x040ff0000004186c */
[----:B------:R-:W-:Y:S08]  /*c360*/  HMMA.16816.F32.BF16 R4, R4, R62, R100 ;  /* 0x0000003e0404723c */ /* 0x000ff00000041864 */
[----:B---3--:R-:W-:Y:S07]  /*c370*/  HMMA.16816.F32.BF16 R104, R12, R16, R196 ;  /* 0x000000100c68723c */ /* 0x008fee00000418c4 */
[C---:B------:R-:W-:Y:S01]  /*c380*/  IADD3 R17, R0.reuse, 0x19, RZ ;  /* 0x0000001900117810 */ /* 0x040fe20007ffe0ff */
[----:B------:R-:W-:Y:S01]  /*c390*/  HMMA.16816.F32.BF16 R212, R8, R28, R180 ;  /* 0x0000001c08d4723c */ /* 0x000fe200000418b4 */
[----:B------:R-:W-:-:S07]  /*c3a0*/  IADD3 R16, R0, 0x20, RZ ;  /* 0x0000002000107810 */ /* 0x000fce0007ffe0ff */
[----:B------:R-:W-:Y:S01]  /*c3b0*/  HMMA.16816.F32.BF16 R192, R8, R186, R4 ;  /* 0x000000ba08c0723c */ /* 0x000fe20000041804 */
[----:B------:R-:W1:Y:S01]  /*c3c0*/  LDSM.16.M88.4 R4, [R229+0x5000] ;  /* 0x00500000e504783b */ /* 0x000e620000000200 */
[----:B------:R-:W-:-:S06]  /*c3d0*/  DEPBAR.LE SB0, 0x0 ;  /* 0x000080000000791a */ /* 0x000fcc0000000000 */
[----:B------:R-:W-:Y:S08]  /*c3e0*/  HMMA.16816.F32.BF16 R204, R8, R48, R64 ;  /* 0x0000003008cc723c */ /* 0x000ff00000041840 */
[C---:B------:R-:W-:Y:S07]  /*c3f0*/  HMMA.16816.F32.BF16 R64, R12.reuse, R44, R220 ;  /* 0x0000002c0c40723c */ /* 0x040fee00000418dc */
[----:B------:R-:W-:Y:S01]  /*c400*/  IMAD.MOV.U32 R220, RZ, RZ, R3 ;  /* 0x000000ffffdc7224 */ /* 0x000fe200078e0003 */
[----:B------:R-:W-:Y:S01]  /*c410*/  HMMA.16816.F32.BF16 R100, R12, R46, R232 ;  /* 0x0000002e0c64723c */ /* 0x000fe200000418e8 */
[----:B------:R-:W-:-:S06]  /*c420*/  IADD3 R3, R0, 0x31, RZ ;  /* 0x0000003100037810 */ /* 0x000fcc0007ffe0ff */
[----:B------:R-:W-:Y:S01]  /*c430*/  IMAD.MOV.U32 R235, RZ, RZ, R2 ;  /* 0x000000ffffeb7224 */ /* 0x000fe200078e0002 */
[C---:B------:R-:W-:Y:S01]  /*c440*/  HMMA.16816.F32.BF16 R196, R8.reuse, R50, R40 ;  /* 0x0000003208c4723c */ /* 0x040fe20000041828 */
[----:B------:R-:W-:Y:S01]  /*c450*/  FMUL.FTZ R2, R212, c[0x0][0x2ec] ;  /* 0x0000bb00d4027a20 */ /* 0x000fe20000410000 */
[----:B------:R-:W-:Y:S06]  /*c460*/  I2F R42, R0 ;  /* 0x00000000002a7306 */ /* 0x000fec0000201400 */
[----:B------:R-:W-:Y:S02]  /*c470*/  HMMA.16816.F32.BF16 R208, R8, R30, R176 ;  /* 0x0000001e08d0723c */ /* 0x000fe400000418b0 */
[----:B------:R2:W-:Y:S06]  /*c480*/  MUFU.TANH R43, R2 ;  /* 0x00000002002b7308 */ /* 0x0005ec0000002400 */
[----:B-1----:R-:W-:Y:S02]  /*c490*/  HMMA.16816.F32.BF16 R104, R4, R28, R104 ;  /* 0x0000001c0468723c */ /* 0x002fe40000041868 */
[----:B------:R-:W-:Y:S06]  /*c4a0*/  I2F R29, R3 ;  /* 0x00000003001d7306 */ /* 0x000fec0000201400 */
[C---:B------:R-:W-:Y:S01]  /*c4b0*/  HMMA.16816.F32.BF16 R180, R8.reuse, R56, R32 ;  /* 0x0000003808b4723c */ /* 0x040fe20000041820 */
[----:B--2---:R-:W-:Y:S01]  /*c4c0*/  FMUL.FTZ R2, R213, c[0x0][0x2ec] ;  /* 0x0000bb00d5027a20 */ /* 0x004fe20000410000 */
[----:B------:R-:W-:Y:S06]  /*c4d0*/  I2F R35, R17 ;  /* 0x0000001100237306 */ /* 0x000fec0000201400 */
[C---:B------:R-:W-:Y:S02]  /*c4e0*/  HMMA.16816.F32.BF16 R200, R8.reuse, R58, R20 ;  /* 0x0000003a08c8723c */ /* 0x040fe40000041814 */
[----:B------:R1:W-:Y:S05]  /*c4f0*/  MUFU.TANH R28, R2 ;  /* 0x00000002001c7308 */ /* 0x0003ea0000002400 */
[C---:B------:R-:W-:Y:S01]  /*c500*/  IADD3 R23, R0.reuse, 0x1, RZ ;  /* 0x0000000100177810 */ /* 0x040fe20007ffe0ff */
[----:B------:R-:W-:Y:S01]  /*c510*/  HMMA.16816.F32.BF16 R188, R8, R184, R36 ;  /* 0x000000b808bc723c */ /* 0x000fe20000041824 */
[----:B------:R-:W-:-:S02]  /*c520*/  IADD3 R22, R0, 0x8, RZ ;  /* 0x0000000800167810 */ /* 0x000fc40007ffe0ff */
[----:B------:R-:W2:Y:S01]  /*c530*/  I2F R41, R23 ;  /* 0x0000001700297306 */ /* 0x000ea20000201400 */
[C---:B------:R-:W-:Y:S02]  /*c540*/  IADD3 R21, R0.reuse, 0x9, RZ ;  /* 0x0000000900157810 */ /* 0x040fe40007ffe0ff */
[----:B------:R-:W-:Y:S02]  /*c550*/  IADD3 R20, R0, 0x10, RZ ;  /* 0x0000001000147810 */ /* 0x000fe40007ffe0ff */
[----:B------:R-:W-:Y:S01]  /*c560*/  HMMA.16816.F32.BF16 R8, R12, R18, R216 ;  /* 0x000000120c08723c */ /* 0x000fe200000418d8 */
[----:B------:R-:W-:Y:S01]  /*c570*/  ISETP.GE.AND P5, PT, R23, R24, PT ;  /* 0x000000181700720c */ /* 0x000fe20003fa6270 */
[----:B-1----:R-:W-:Y:S01]  /*c580*/  FMUL.FTZ R2, R214, c[0x0][0x2ec] ;  /* 0x0000bb00d6027a20 */ /* 0x002fe20000410000 */
[----:B------:R-:W-:Y:S04]  /*c590*/  I2F R40, R22 ;  /* 0x0000001600287306 */ /* 0x000fe80000201400 */
[C---:B------:R-:W-:Y:S01]  /*c5a0*/  IADD3 R19, R0.reuse, 0x11, RZ ;  /* 0x0000001100137810 */ /* 0x040fe20007ffe0ff */
[C---:B------:R-:W-:Y:S01]  /*c5b0*/  HMMA.16816.F32.BF16 R44, R4.reuse, R48, R64 ;  /* 0x00000030042c723c */ /* 0x040fe20000041840 */
[----:B------:R-:W-:Y:S01]  /*c5c0*/  IADD3 R18, R0, 0x18, RZ ;  /* 0x0000001800127810 */ /* 0x000fe20007ffe0ff */
[----:B--2---:R-:W-:Y:S01]  /*c5d0*/  FFMA.FTZ R28, R41, UR4, R28 ;  /* 0x00000004291c7c23 */ /* 0x004fe2000801001c */
[----:B------:R1:W-:Y:S05]  /*c5e0*/  MUFU.TANH R213, R2 ;  /* 0x0000000200d57308 */ /* 0x0003ea0000002400 */
[----:B------:R-:W-:Y:S03]  /*c5f0*/  HMMA.16816.F32.BF16 R48, R4, R50, R100 ;  /* 0x000000320430723c */ /* 0x000fe60000041864 */
[----:B------:R-:W-:Y:S05]  /*c600*/  I2F R39, R21 ;  /* 0x0000001500277306 */ /* 0x000fea0000201400 */
[----:B------:R-:W-:Y:S01]  /*c610*/  HMMA.16816.F32.BF16 R108, R12, R52, R236 ;  /* 0x000000340c6c723c */ /* 0x000fe200000418ec */
[----:B-1----:R-:W-:-:S02]  /*c620*/  FMUL.FTZ R2, R215, c[0x0][0x2ec] ;  /* 0x0000bb00d7027a20 */ /* 0x002fc40000410000 */
[----:B------:R-:W-:Y:S05]  /*c630*/  I2F R38, R20 ;  /* 0x0000001400267306 */ /* 0x000fea0000201400 */
[----:B------:R-:W-:Y:S03]  /*c640*/  HMMA.16816.F32.BF16 R176, R12, R54, R240 ;  /* 0x000000360cb0723c */ /* 0x000fe600000418f0 */
[----:B------:R1:W-:Y:S05]  /*c650*/  MUFU.TANH R103, R2 ;  /* 0x0000000200677308 */ /* 0x0003ea0000002400 */
[----:B------:R-:W-:Y:S03]  /*c660*/  HMMA.16816.F32.BF16 R52, R4, R30, R8 ;  /* 0x0000001e0434723c */ /* 0x000fe60000041808 */
[----:B------:R-:W-:Y:S04]  /*c670*/  I2F R37, R19 ;  /* 0x0000001300257306 */ /* 0x000fe80000201400 */
[C---:B------:R-:W-:Y:S01]  /*c680*/  IADD3 R11, R0.reuse, 0x21, RZ ;  /* 0x00000021000b7810 */ /* 0x040fe20007ffe0ff */
[----:B------:R-:W-:Y:S01]  /*c690*/  HMMA.16816.F32.BF16 R216, R12, R60, R244 ;  /* 0x0000003c0cd8723c */ /* 0x000fe200000418f4 */
[----:B------:R-:W-:-:S02]  /*c6a0*/  IADD3 R10, R0, 0x28, RZ ;  /* 0x00000028000a7810 */ /* 0x000fc40007ffe0ff */
[----:B------:R-:W-:Y:S01]  /*c6b0*/  IADD3 R9, R0, 0x29, RZ ;  /* 0x0000002900097810 */ /* 0x000fe20007ffe0ff */
[----:B-1----:R-:W-:Y:S01]  /*c6c0*/  FMUL.FTZ R2, R104, c[0x0][0x2ec] ;  /* 0x0000bb0068027a20 */ /* 0x002fe20000410000 */
[----:B------:R-:W-:Y:S01]  /*c6d0*/  I2F R36, R18 ;  /* 0x0000001200247306 */ /* 0x000fe20000201400 */
[----:B------:R-:W-:Y:S02]  /*c6e0*/  IADD3 R8, R0, 0x30, RZ ;  /* 0x0000003000087810 */ /* 0x000fe40007ffe0ff */
[C---:B------:R-:W-:Y:S05]  /*c6f0*/  HMMA.16816.F32.BF16 R108, R4.reuse, R56, R108 ;  /* 0x00000038046c723c */ /* 0x040fea000004186c */
[----:B------:R1:W-:Y:S03]  /*c700*/  MUFU.TANH R222, R2 ;  /* 0x0000000200de7308 */ /* 0x0003e60000002400 */
[----:B------:R-:W-:Y:S05]  /*c710*/  HMMA.16816.F32.BF16 R176, R4, R58, R176 ;  /* 0x0000003a04b0723c */ /* 0x000fea00000418b0 */
[----:B------:R-:W-:Y:S02]  /*c720*/  I2F R34, R16 ;  /* 0x0000001000227306 */ /* 0x000fe40000201400 */
[----:B------:R-:W-:-:S02]  /*c730*/  FMUL.FTZ R59, R183, c[0x0][0x2ec] ;  /* 0x0000bb00b73b7a20 */ /* 0x000fc40000410000 */
[----:B------:R-:W-:Y:S02]  /*c740*/  IMAD.MOV.U32 R183, RZ, RZ, R251 ;  /* 0x000000ffffb77224 */ /* 0x000fe400078e00fb */
[----:B------:R-:W-:Y:S02]  /*c750*/  FMUL.FTZ R58, R182, c[0x0][0x2ec] ;  /* 0x0000bb00b63a7a20 */ /* 0x000fe40000410000 */
[----:B------:R-:W-:Y:S01]  /*c760*/  IMAD.MOV.U32 R182, RZ, RZ, R252 ;  /* 0x000000ffffb67224 */ /* 0x000fe200078e00fc */
[----:B------:R-:W-:Y:S01]  /*c770*/  I2F R33, R11 ;  /* 0x0000000b00217306 */ /* 0x000fe20000201400 */
[----:B-1----:R-:W-:-:S07]  /*c780*/  FMUL.FTZ R2, R105, c[0x0][0x2ec] ;  /* 0x0000bb0069027a20 */ /* 0x002fce0000410000 */
[----:B------:R1:W-:Y:S02]  /*c790*/  MUFU.TANH R232, R2 ;  /* 0x0000000200e87308 */ /* 0x0003e40000002400 */
[----:B------:R-:W-:Y:S02]  /*c7a0*/  FMUL.FTZ R179, R179, c[0x0][0x2ec] ;  /* 0x0000bb00b3b37a20 */ /* 0x000fe40000410000 */
[----:B------:R-:W-:-:S04]  /*c7b0*/  FMUL.FTZ R178, R178, c[0x0][0x2ec] ;  /* 0x0000bb00b2b27a20 */ /* 0x000fc80000410000 */
[----:B------:R-:W-:Y:S01]  /*c7c0*/  I2F R32, R10 ;  /* 0x0000000a00207306 */ /* 0x000fe20000201400 */
[----:B-1----:R-:W-:-:S07]  /*c7d0*/  FMUL.FTZ R2, R106, c[0x0][0x2ec] ;  /* 0x0000bb006a027a20 */ /* 0x002fce0000410000 */
[----:B------:R-:W-:Y:S08]  /*c7e0*/  I2F R31, R9 ;  /* 0x00000009001f7306 */ /* 0x000ff00000201400 */
[----:B------:R1:W-:Y:S08]  /*c7f0*/  MUFU.TANH R221, R2 ;  /* 0x0000000200dd7308 */ /* 0x0003f00000002400 */
[----:B------:R-:W-:Y:S01]  /*c800*/  I2F R30, R8 ;  /* 0x00000008001e7306 */ /* 0x000fe20000201400 */
[----:B-1----:R-:W-:-:S07]  /*c810*/  FMUL.FTZ R2, R107, c[0x0][0x2ec] ;  /* 0x0000bb006b027a20 */ /* 0x002fce0000410000 */
[----:B------:R-:W-:Y:S08]  /*c820*/  MUFU.TANH R179, R179 ;  /* 0x000000b300b37308 */ /* 0x000ff00000002400 */
[----:B------:R1:W-:Y:S08]  /*c830*/  MUFU.TANH R223, R2 ;  /* 0x0000000200df7308 */ /* 0x0003f00000002400 */
[----:B------:R-:W-:Y:S01]  /*c840*/  MUFU.TANH R178, R178 ;  /* 0x000000b200b27308 */ /* 0x000fe20000002400 */
[----:B-1----:R-:W-:-:S07]  /*c850*/  FMUL.FTZ R2, R208, c[0x0][0x2ec] ;  /* 0x0000bb00d0027a20 */ /* 0x002fce0000410000 */
[----:B------:R1:W-:Y:S02]  /*c860*/  MUFU.TANH R61, R2 ;  /* 0x00000002003d7308 */ /* 0x0003e40000002400 */
[----:B-1----:R-:W-:-:S06]  /*c870*/  FMUL.FTZ R2, R209, c[0x0][0x2ec] ;  /* 0x0000bb00d1027a20 */ /* 0x002fcc0000410000 */
        /* <DEDUP_REMOVED lines=11> */
[----:B--2---:R-:W-:Y:S01]  /*c930*/  FFMA.FTZ R28, R39, UR4, R64 ;  /* 0x00000004271c7c23 */ /* 0x004fe20008010040 */
[----:B------:R-:W-:Y:S01]  /*c940*/  BAR.SYNC.DEFER_BLOCKING 0x0 ;  /* 0x0000000000007b1d */ /* 0x000fe20000010000 */
[----:B------:R-:W-:-:S05]  /*c950*/  ISETP.GE.AND P5, PT, R21, R24, PT ;  /* 0x000000181500720c */ /* 0x000fca0003fa6270 */
        /* <DEDUP_REMOVED lines=35> */
[----:B------:R-:W-:-:S04]  /*cb90*/  IMAD.MOV.U32 R180, RZ, RZ, R235 ;  /* 0x000000ffffb47224 */ /* 0x000fc800078e00eb */
[----:B------:R1:W-:Y:S02]  /*cba0*/  MUFU.TANH R53, R2 ;  /* 0x0000000200357308 */ /* 0x0003e40000002400 */
[----:B-1----:R-:W-:Y:S02]  /*cbb0*/  FMUL.FTZ R2, R181, c[0x0][0x2ec] ;  /* 0x0000bb00b5027a20 */ /* 0x002fe40000410000 */
[----:B------:R-:W-:-:S04]  /*cbc0*/  IMAD.MOV.U32 R181, RZ, RZ, R220 ;  /* 0x000000ffffb57224 */ /* 0x000fc800078e00dc */
[----:B------:R1:W2:Y:S02]  /*cbd0*/  MUFU.TANH R45, R2 ;  /* 0x00000002002d7308 */ /* 0x0002a40000002400 */
[----:B-1----:R-:W-:Y:S02]  /*cbe0*/  FMUL.FTZ R2, R200, c[0x0][0x2ec] ;  /* 0x0000bb00c8027a20 */ /* 0x002fe40000410000 */
[----:B--2---:R-:W-:-:S04]  /*cbf0*/  FFMA.FTZ R45, R33, UR4, R45 ;  /* 0x00000004212d7c23 */ /* 0x004fc8000801002d */
[----:B------:R1:W-:Y:S02]  /*cc00*/  MUFU.TANH R50, R2 ;  /* 0x0000000200327308 */ /* 0x0003e40000002400 */
[----:B-1----:R-:W-:-:S06]  /*cc10*/  FMUL.FTZ R2, R201, c[0x0][0x2ec] ;  /* 0x0000bb00c9027a20 */ /* 0x002fcc0000410000 */
[----:B------:R1:W2:Y:S02]  /*cc20*/  MUFU.TANH R49, R2 ;  /* 0x0000000200317308 */ /* 0x0002a40000002400 */
[----:B-1----:R-:W-:Y:S02]  /*cc30*/  FFMA.FTZ R2, R42, UR4, R43 ;  /* 0x000000042a027c23 */ /* 0x002fe4000801002b */
[----:B------:R-:W-:-:S03]  /*cc40*/  FMUL.FTZ R43, R188, c[0x0][0x2ec] ;  /* 0x0000bb00bc2b7a20 */ /* 0x000fc60000410000 */
[----:B------:R-:W-:Y:S01]  /*cc50*/  FSEL R52, R2, -INF , !P6 ;  /* 0xff80000002347808 */ /* 0x000fe20007000000 */
[----:B------:R-:W-:Y:S01]  /*cc60*/  FFMA.FTZ R2, R40, UR4, R61 ;  /* 0x0000000428027c23 */ /* 0x000fe2000801003d */
[-C--:B------:R-:W-:Y:S01]  /*cc70*/  ISETP.GE.AND P6, PT, R22, R24.reuse, PT ;  /* 0x000000181600720c */ /* 0x080fe20003fc6270 */
[----:B------:R1:W3:Y:S03]  /*cc80*/  MUFU.TANH R48, R43 ;  /* 0x0000002b00307308 */ /* 0x0002e60000002400 */
[----:B------:R-:W-:Y:S01]  /*cc90*/  FSEL R55, R2, -INF , !P6 ;  /* 0xff80000002377808 */ /* 0x000fe20007000000 */
[----:B------:R-:W-:Y:S01]  /*cca0*/  FFMA.FTZ R2, R38, UR4, R57 ;  /* 0x0000000426027c23 */ /* 0x000fe20008010039 */
[----:B------:R-:W-:Y:S01]  /*ccb0*/  FSEL R57, R28, -INF , !P5 ;  /* 0xff8000001c397808 */ /* 0x000fe20006800000 */
[----:B------:R-:W-:Y:S01]  /*ccc0*/  FMUL.FTZ R28, R192, c[0x0][0x2ec] ;  /* 0x0000bb00c01c7a20 */ /* 0x000fe20000410000 */
[-C--:B------:R-:W-:Y:S01]  /*ccd0*/  ISETP.GE.AND P6, PT, R20, R24.reuse, PT ;  /* 0x000000181400720c */ /* 0x080fe20003fc6270 */
[----:B------:R-:W-:Y:S01]  /*cce0*/  MUFU.TANH R61, R58 ;  /* 0x0000003a003d7308 */ /* 0x000fe20000002400 */
[----:B------:R-:W-:-:S02]  /*ccf0*/  ISETP.GE.AND P5, PT, R19, R24, PT ;  /* 0x000000181300720c */ /* 0x000fc40003fa6270 */
[----:B------:R-:W-:Y:S02]  /*cd00*/  FSEL R212, R2, -INF , !P6 ;  /* 0xff80000002d47808 */ /* 0x000fe40007000000 */
[----:B------:R-:W-:Y:S02]  /*cd10*/  ISETP.GE.AND P6, PT, R18, R24, PT ;  /* 0x000000181200720c */ /* 0x000fe40003fc6270 */
[----:B------:R-:W-:Y:S01]  /*cd20*/  IADD3 R2, R0, 0x38, RZ ;  /* 0x0000003800027810 */ /* 0x000fe20007ffe0ff */
[----:B-1----:R-:W-:Y:S01]  /*cd30*/  FMUL.FTZ R43, R189, c[0x0][0x2ec] ;  /* 0x0000bb00bd2b7a20 */ /* 0x002fe20000410000 */
[----:B------:R1:W-:Y:S08]  /*cd40*/  MUFU.TANH R46, R28 ;  /* 0x0000001c002e7308 */ /* 0x0003f00000002400 */
[----:B------:R4:W5:Y:S01]  /*cd50*/  MUFU.TANH R47, R43 ;  /* 0x0000002b002f7308 */ /* 0x0009620000002400 */
[----:B-1----:R-:W-:-:S05]  /*cd60*/  FFMA.FTZ R28, R36, UR4, R56 ;  /* 0x00000004241c7c23 */ /* 0x002fca0008010038 */
[----:B------:R-:W-:Y:S02]  /*cd70*/  FSEL R215, R28, -INF , !P6 ;  /* 0xff8000001cd77808 */ /* 0x000fe40007000000 */
[-C--:B------:R-:W-:Y:S01]  /*cd80*/  ISETP.GE.AND P6, PT, R16, R24.reuse, PT ;  /* 0x000000181000720c */ /* 0x080fe20003fc6270 */
[----:B----4-:R-:W-:Y:S01]  /*cd90*/  FFMA.FTZ R43, R37, UR4, R60 ;  /* 0x00000004252b7c23 */ /* 0x010fe2000801003c */
[----:B------:R-:W1:Y:S04]  /*cda0*/  I2F R28, R2 ;  /* 0x00000002001c7306 */ /* 0x000e680000201400 */
[----:B------:R-:W-:Y:S01]  /*cdb0*/  FSEL R214, R43, -INF , !P5 ;  /* 0xff8000002bd67808 */ /* 0x000fe20006800000 */
[----:B------:R-:W-:Y:S01]  /*cdc0*/  FFMA.FTZ R43, R34, UR4, R53 ;  /* 0x00000004222b7c23 */ /* 0x000fe20008010035 */
[----:B------:R-:W-:-:S02]  /*cdd0*/  ISETP.GE.AND P5, PT, R17, R24, PT ;  /* 0x000000181100720c */ /* 0x000fc40003fa6270 */
[----:B------:R-:W4:Y:S02]  /*cde0*/  MUFU.TANH R60, R59 ;  /* 0x0000003b003c7308 */ /* 0x000f240000002400 */
[----:B------:R-:W-:Y:S01]  /*cdf0*/  FSEL R220, R44, -INF , !P5 ;  /* 0xff8000002cdc7808 */ /* 0x000fe20006800000 */
[----:B--2---:R-:W-:Y:S01]  /*ce00*/  FFMA.FTZ R44, R31, UR4, R49 ;  /* 0x000000041f2c7c23 */ /* 0x004fe20008010031 */
[-C--:B------:R-:W-:Y:S02]  /*ce10*/  ISETP.GE.AND P5, PT, R11, R24.reuse, PT ;  /* 0x000000180b00720c */ /* 0x080fe40003fa6270 */
[----:B------:R-:W-:Y:S01]  /*ce20*/  FSEL R238, R43, -INF , !P6 ;  /* 0xff8000002bee7808 */ /* 0x000fe20007000000 */
[----:B------:R-:W-:Y:S01]  /*ce30*/  FFMA.FTZ R43, R32, UR4, R50 ;  /* 0x00000004202b7c23 */ /* 0x000fe20008010032 */
[-C--:B------:R-:W-:Y:S02]  /*ce40*/  ISETP.GE.AND P6, PT, R10, R24.reuse, PT ;  /* 0x000000180a00720c */ /* 0x080fe40003fc6270 */
[----:B------:R-:W-:Y:S01]  /*ce50*/  FSEL R237, R45, -INF , !P5 ;  /* 0xff8000002ded7808 */ /* 0x000fe20006800000 */
[----:B------:R-:W-:Y:S01]  /*ce60*/  FMUL.FTZ R45, R202, c[0x0][0x2ec] ;  /* 0x0000bb00ca2d7a20 */ /* 0x000fe20000410000 */
[----:B------:R-:W-:-:S02]  /*ce70*/  ISETP.GE.AND P5, PT, R9, R24, PT ;  /* 0x000000180900720c */ /* 0x000fc40003fa6270 */
[----:B------:R-:W-:Y:S01]  /*ce80*/  FSEL R239, R43, -INF , !P6 ;  /* 0xff8000002bef7808 */ /* 0x000fe20007000000 */
[----:B---3--:R-:W-:Y:S01]  /*ce90*/  FFMA.FTZ R43, R30, UR4, R48 ;  /* 0x000000041e2b7c23 */ /* 0x008fe20008010030 */
[----:B------:R-:W-:Y:S01]  /*cea0*/  FSEL R240, R44, -INF , !P5 ;  /* 0xff8000002cf07808 */ /* 0x000fe20006800000 */
[----:B-----5:R-:W-:Y:S01]  /*ceb0*/  FFMA.FTZ R44, R29, UR4, R47 ;  /* 0x000000041d2c7c23 */ /* 0x020fe2000801002f */
[-C--:B------:R-:W-:Y:S01]  /*cec0*/  ISETP.GE.AND P6, PT, R8, R24.reuse, PT ;  /* 0x000000180800720c */ /* 0x080fe20003fc6270 */
[----:B------:R-:W2:Y:S01]  /*ced0*/  MUFU.TANH R45, R45 ;  /* 0x0000002d002d7308 */ /* 0x000ea20000002400 */
[----:B------:R-:W-:Y:S02]  /*cee0*/  ISETP.GE.AND P5, PT, R3, R24, PT ;  /* 0x000000180300720c */ /* 0x000fe40003fa6270 */
[----:B------:R-:W-:Y:S01]  /*cef0*/  FSEL R251, R43, -INF , !P6 ;  /* 0xff8000002bfb7808 */ /* 0x000fe20007000000 */
[----:B-1----:R-:W-:Y:S01]  /*cf00*/  FFMA.FTZ R43, R28, UR4, R46 ;  /* 0x000000041c2b7c23 */ /* 0x002fe2000801002e */
[----:B------:R-:W-:Y:S01]  /*cf10*/  FSEL R247, R44, -INF , !P5 ;  /* 0xff8000002cf77808 */ /* 0x000fe20006800000 */
[----:B------:R-:W-:Y:S01]  /*cf20*/  FMUL.FTZ R44, R190, c[0x0][0x2ec] ;  /* 0x0000bb00be2c7a20 */ /* 0x000fe20000410000 */
[----:B------:R-:W-:Y:S01]  /*cf30*/  ISETP.GE.AND P6, PT, R0, R26, PT ;  /* 0x0000001a0000720c */ /* 0x000fe20003fc6270 */
[----:B------:R-:W-:Y:S01]  /*cf40*/  FMUL.FTZ R46, R194, c[0x0][0x2ec] ;  /* 0x0000bb00c22e7a20 */ /* 0x000fe20000410000 */
[----:B------:R-:W-:Y:S01]  /*cf50*/  ISETP.GE.AND P5, PT, R2, R24, PT ;  /* 0x000000180200720c */ /* 0x000fe20003fa6270 */
[----:B------:R1:W-:Y:S01]  /*cf60*/  MUFU.TANH R47, R44 ;  /* 0x0000002c002f7308 */ /* 0x0003e20000002400 */
[----:B------:R-:W-:-:S02]  /*cf70*/  IADD3 R0, R0, 0x39, RZ ;  /* 0x0000003900007810 */ /* 0x000fc40007ffe0ff */
[----:B------:R-:W-:Y:S01]  /*cf80*/  FSEL R252, R43, -INF , !P5 ;  /* 0xff8000002bfc7808 */ /* 0x000fe20006800000 */
[----:B------:R-:W-:Y:S01]  /*cf90*/  FMUL.FTZ R43, R203, c[0x0][0x2ec] ;  /* 0x0000bb00cb2b7a20 */ /* 0x000fe20000410000 */
[----:B------:R-:W-:Y:S01]  /*cfa0*/  ISETP.GE.AND P5, PT, R0, R24, PT ;  /* 0x000000180000720c */ /* 0x000fe20003fa6270 */
[----:B------:R-:W-:Y:S02]  /*cfb0*/  FFMA.FTZ R24, R42, UR4, R213 ;  /* 0x000000042a187c23 */ /* 0x000fe400080100d5 */
[----:B------:R3:W-:Y:S03]  /*cfc0*/  MUFU.TANH R50, R43 ;  /* 0x0000002b00327308 */ /* 0x0007e60000002400 */
[----:B------:R-:W-:Y:S01]  /*cfd0*/  FSEL R53, R24, -INF , !P1 ;  /* 0xff80000018357808 */ /* 0x000fe20004800000 */
[----:B------:R-:W-:Y:S01]  /*cfe0*/  FFMA.FTZ R24, R40, UR4, R101 ;  /* 0x0000000428187c23 */ /* 0x000fe20008010065 */
[----:B------:R-:W-:Y:S01]  /*cff0*/  ISETP.GE.AND P1, PT, R23, R25, PT ;  /* 0x000000191700720c */ /* 0x000fe20003f26270 */
[----:B-1----:R-:W-:-:S02]  /*d000*/  FMUL.FTZ R44, R191, c[0x0][0x2ec] ;  /* 0x0000bb00bf2c7a20 */ /* 0x002fc40000410000 */
[----:B------:R-:W-:Y:S01]  /*d010*/  MUFU.TANH R46, R46 ;  /* 0x0000002e002e7308 */ /* 0x000fe20000002400 */
[----:B---3--:R-:W-:-:S07]  /*d020*/  FFMA.FTZ R43, R41, UR4, R103 ;  /* 0x00000004292b7c23 */ /* 0x008fce0008010067 */
[----:B------:R1:W3:Y:S01]  /*d030*/  MUFU.TANH R49, R44 ;  /* 0x0000002c00317308 */ /* 0x0002e20000002400 */
[----:B------:R-:W-:Y:S01]  /*d040*/  FSEL R56, R43, -INF , !P1 ;  /* 0xff8000002b387808 */ /* 0x000fe20004800000 */
[----:B------:R-:W-:Y:S01]  /*d050*/  FFMA.FTZ R43, R39, UR4, R102 ;  /* 0x00000004272b7c23 */ /* 0x000fe20008010066 */
[----:B------:R-:W-:-:S04]  /*d060*/  ISETP.GE.AND P1, PT, R22, R25, PT ;  /* 0x000000191600720c */ /* 0x000fc80003f26270 */
        /* <DEDUP_REMOVED lines=8> */
[----:B------:R-:W-:Y:S01]  /*d0f0*/  FFMA.FTZ R24, R36, UR4, R66 ;  /* 0x0000000424187c23 */ /* 0x000fe20008010042 */
[-C--:B------:R-:W-:Y:S01]  /*d100*/  ISETP.GE.AND P1, PT, R19, R25.reuse, PT ;  /* 0x000000191300720c */ /* 0x080fe20003f26270 */
[----:B------:R4:W-:Y:S03]  /*d110*/  MUFU.TANH R48, R44 ;  /* 0x0000002c00307308 */ /* 0x0009e60000002400 */
[----:B------:R-:W-:Y:S01]  /*d120*/  FSEL R210, R43, -INF , !P1 ;  /* 0xff8000002bd27808 */ /* 0x000fe20004800000 */
[----:B------:R-:W-:Y:S01]  /*d130*/  FFMA.FTZ R43, R35, UR4, R65 ;  /* 0x00000004232b7c23 */ /* 0x000fe20008010041 */
[----:B------:R-:W-:-:S04]  /*d140*/  ISETP.GE.AND P1, PT, R18, R25, PT ;  /* 0x000000191200720c */ /* 0x000fc80003f26270 */
[----:B------:R-:W-:Y:S01]  /*d150*/  FSEL R211, R24, -INF , !P1 ;  /* 0xff80000018d37808 */ /* 0x000fe20004800000 */
[----:B------:R-:W-:Y:S01]  /*d160*/  FFMA.FTZ R24, R34, UR4, R61 ;  /* 0x0000000422187c23 */ /* 0x000fe2000801003d */
[----:B------:R-:W-:-:S04]  /*d170*/  ISETP.GE.AND P1, PT, R17, R25, PT ;  /* 0x000000191100720c */ /* 0x000fc80003f26270 */
[----:B------:R-:W-:Y:S01]  /*d180*/  FSEL R213, R43, -INF , !P1 ;  /* 0xff8000002bd57808 */ /* 0x000fe20004800000 */
[----:B----4-:R-:W-:Y:S01]  /*d190*/  FFMA.FTZ R44, R33, UR4, R60 ;  /* 0x00000004212c7c23 */ /* 0x010fe2000801003c */
[----:B------:R-:W-:Y:S01]  /*d1a0*/  ISETP.GE.AND P1, PT, R16, R25, PT ;  /* 0x000000191000720c */ /* 0x000fe20003f26270 */
[----:B--2---:R-:W-:-:S03]  /*d1b0*/  FFMA.FTZ R43, R32, UR4, R45 ;  /* 0x00000004202b7c23 */ /* 0x004fc6000801002d */
[----:B------:R-:W-:Y:S01]  /*d1c0*/  FSEL R233, R24, -INF , !P1 ;  /* 0xff80000018e97808 */ /* 0x000fe20004800000 */
[----:B------:R-:W-:Y:S01]  /*d1d0*/  FMUL.FTZ R24, R195, c[0x0][0x2ec] ;  /* 0x0000bb00c3187a20 */ /* 0x000fe20000410000 */
[----:B------:R-:W-:-:S03]  /*d1e0*/  ISETP.GE.AND P1, PT, R11, R25, PT ;  /* 0x000000190b00720c */ /* 0x000fc60003f26270 */
[----:B------:R1:W-:Y:S01]  /*d1f0*/  MUFU.TANH R45, R24 ;  /* 0x00000018002d7308 */ /* 0x0003e20000002400 */
[----:B------:R-:W-:Y:S01]  /*d200*/  FSEL R234, R44, -INF , !P1 ;  /* 0xff8000002cea7808 */ /* 0x000fe20004800000 */
[----:B---3--:R-:W-:Y:S01]  /*d210*/  FFMA.FTZ R44, R29, UR4, R49 ;  /* 0x000000041d2c7c23 */ /* 0x008fe20008010031 */
[----:B------:R-:W-:-:S04]  /*d220*/  ISETP.GE.AND P1, PT, R10, R25, PT ;  /* 0x000000190a00720c */ /* 0x000fc80003f26270 */
[----:B------:R-:W-:Y:S01]  /*d230*/  FSEL R235, R43, -INF , !P1 ;  /* 0xff8000002beb7808 */ /* 0x000fe20004800000 */
[----:B------:R-:W-:Y:S01]  /*d240*/  FFMA.FTZ R43, R30, UR4, R47 ;  /* 0x000000041e2b7c23 */ /* 0x000fe2000801002f */
[----:B------:R-:W-:Y:S01]  /*d250*/  ISETP.GE.AND P1, PT, R9, R25, PT ;  /* 0x000000190900720c */ /* 0x000fe20003f26270 */
[----:B------:R-:W-:-:S04]  /*d260*/  FMUL.FTZ R47, R51, c[0x0][0x2ec] ;  /* 0x0000bb00332f7a20 */ /* 0x000fc80000410000 */
[----:B------:R-:W-:Y:S01]  /*d270*/  MUFU.TANH R66, R47 ;  /* 0x0000002f00427308 */ /* 0x000fe20000002400 */
[----:B-1----:R-:W-:Y:S02]  /*d280*/  FFMA.FTZ R24, R31, UR4, R50 ;  /* 0x000000041f187c23 */ /* 0x002fe40008010032 */
[----:B------:R-:W-:-:S03]  /*d290*/  FMUL.FTZ R50, R177, c[0x0][0x2ec] ;  /* 0x0000bb00b1327a20 */ /* 0x000fc60000410000 */
[----:B------:R-:W-:Y:S02]  /*d2a0*/  FSEL R236, R24, -INF , !P1 ;  /* 0xff80000018ec7808 */ /* 0x000fe40004800000 */
[-C--:B------:R-:W-:Y:S01]  /*d2b0*/  ISETP.GE.AND P1, PT, R8, R25.reuse, PT ;  /* 0x000000190800720c */ /* 0x080fe20003f26270 */
[----:B------:R-:W1:Y:S03]  /*d2c0*/  I2F R24, R0 ;  /* 0x0000000000187306 */ /* 0x000e660000201400 */
[----:B------:R-:W-:Y:S01]  /*d2d0*/  FSEL R246, R43, -INF , !P1 ;  /* 0xff8000002bf67808 */ /* 0x000fe20004800000 */
[----:B------:R-:W-:Y:S01]  /*d2e0*/  FFMA.FTZ R43, R28, UR4, R46 ;  /* 0x000000041c2b7c23 */ /* 0x000fe2000801002e */
[----:B------:R-:W-:-:S03]  /*d2f0*/  ISETP.GE.AND P1, PT, R3, R25, PT ;  /* 0x000000190300720c */ /* 0x000fc60003f26270 */
[----:B------:R-:W-:Y:S01]  /*d300*/  MUFU.TANH R50, R50 ;  /* 0x0000003200327308 */ /* 0x000fe20000002400 */
[----:B------:R-:W-:Y:S01]  /*d310*/  FSEL R245, R44, -INF , !P1 ;  /* 0xff8000002cf57808 */ /* 0x000fe20004800000 */
[----:B------:R-:W-:Y:S01]  /*d320*/  FMUL.FTZ R44, R108, c[0x0][0x2ec] ;  /* 0x0000bb006c2c7a20 */ /* 0x000fe20000410000 */
[----:B------:R-:W-:-:S04]  /*d330*/  ISETP.GE.AND P1, PT, R2, R25, PT ;  /* 0x000000190200720c */ /* 0x000fc80003f26270 */
[----:B------:R-:W-:Y:S01]  /*d340*/  FSEL R244, R43, -INF , !P1 ;  /* 0xff8000002bf47808 */ /* 0x000fe20004800000 */
[----:B-1----:R-:W-:Y:S01]  /*d350*/  FFMA.FTZ R43, R24, UR4, R48 ;  /* 0x00000004182b7c23 */ /* 0x002fe20008010030 */
[----:B------:R-:W-:Y:S01]  /*d360*/  ISETP.GE.AND P1, PT, R0, R25, PT ;  /* 0x000000190000720c */ /* 0x000fe20003f26270 */
[----:B------:R-:W-:Y:S01]  /*d370*/  FFMA.FTZ R25, R24, UR4, R45 ;  /* 0x0000000418197c23 */ /* 0x000fe2000801002d */
[----:B------:R1:W2:Y:S02]  /*d380*/  MUFU.TANH R64, R44 ;  /* 0x0000002c00407308 */ /* 0x0002a40000002400 */
[----:B------:R-:W-:Y:S01]  /*d390*/  FSEL R242, R43, -INF , !P5 ;  /* 0xff8000002bf27808 */ /* 0x000fe20006800000 */
[----:B------:R-:W-:Y:S01]  /*d3a0*/  FMUL.FTZ R43, R110, c[0x0][0x2ec] ;  /* 0x0000bb006e2b7a20 */ /* 0x000fe20000410000 */
[----:B------:R-:W-:Y:S01]  /*d3b0*/  FSEL R243, R25, -INF , !P1 ;  /* 0xff80000019f37808 */ /* 0x000fe20004800000 */
[----:B------:R-:W-:Y:S01]  /*d3c0*/  FFMA.FTZ R25, R42, UR4, R222 ;  /* 0x000000042a197c23 */ /* 0x000fe200080100de */
[----:B------:R-:W-:-:S02]  /*d3d0*/  ISETP.GE.AND P5, PT, R23, R27, PT ;  /* 0x0000001b1700720c */ /* 0x000fc40003fa6270 */
[----:B------:R-:W-:Y:S01]  /*d3e0*/  ISETP.GE.AND P1, PT, R23, R26, PT ;  /* 0x0000001a1700720c */ /* 0x000fe20003f26270 */
[----:B------:R-:W-:Y:S01]  /*d3f0*/  FFMA.FTZ R23, R42, UR4, R221 ;  /* 0x000000042a177c23 */ /* 0x000fe200080100dd */
[----:B------:R3:W-:Y:S01]  /*d400*/  MUFU.TANH R61, R43 ;  /* 0x0000002b003d7308 */ /* 0x0007e20000002400 */
[----:B------:R-:W-:Y:S01]  /*d410*/  FSEL R42, R25, -INF , !P0 ;  /* 0xff800000192a7808 */ /* 0x000fe20004000000 */
[----:B------:R-:W-:Y:S01]  /*d420*/  FFMA.FTZ R25, R41, UR4, R232 ;  /* 0x0000000429197c23 */ /* 0x000fe200080100e8 */
[----:B------:R-:W-:Y:S01]  /*d430*/  ISETP.GE.AND P0, PT, R22, R27, PT ;  /* 0x0000001b1600720c */ /* 0x000fe20003f06270 */
[----:B-1----:R-:W-:-:S04]  /*d440*/  FMUL.FTZ R44, R109, c[0x0][0x2ec] ;  /* 0x0000bb006d2c7a20 */ /* 0x002fc80000410000 */
[----:B------:R1:W4:Y:S01]  /*d450*/  MUFU.TANH R65, R44 ;  /* 0x0000002c00417308 */ /* 0x0003220000002400 */
[----:B---3--:R-:W-:Y:S01]  /*d460*/  FSEL R43, R23, -INF , !P6 ;  /* 0xff800000172b7808 */ /* 0x008fe20007000000 */
[----:B------:R-:W-:Y:S01]  /*d470*/  FFMA.FTZ R23, R40, UR4, R105 ;  /* 0x0000000428177c23 */ /* 0x000fe20008010069 */
[-C--:B------:R-:W-:Y:S01]  /*d480*/  ISETP.GE.AND P6, PT, R22, R26.reuse, PT ;  /* 0x0000001a1600720c */ /* 0x080fe20003fc6270 */
[----:B------:R-:W-:Y:S01]  /*d490*/  FFMA.FTZ R22, R41, UR4, R223 ;  /* 0x0000000429167c23 */ /* 0x000fe200080100df */
[----:B------:R-:W-:Y:S01]  /*d4a0*/  FSEL R41, R25, -INF , !P5 ;  /* 0xff80000019297808 */ /* 0x000fe20006800000 */
[----:B------:R-:W-:Y:S01]  /*d4b0*/  FMUL.FTZ R25, R176, c[0x0][0x2ec] ;  /* 0x0000bb00b0197a20 */ /* 0x000fe20000410000 */
[CC--:B------:R-:W-:Y:S02]  /*d4c0*/  ISETP.GE.AND P5, PT, R21.reuse, R27.reuse, PT ;  /* 0x0000001b1500720c */ /* 0x0c0fe40003fa6270 */
[----:B------:R-:W-:Y:S01]  /*d4d0*/  FSEL R49, R22, -INF , !P1 ;  /* 0xff80000016317808 */ /* 0x000fe20004800000 */
[----:B------:R3:W5:Y:S01]  /*d4e0*/  MUFU.TANH R51, R25 ;  /* 0x0000001900337308 */ /* 0x0007620000002400 */
[----:B------:R-:W-:Y:S01]  /*d4f0*/  ISETP.GE.AND P1, PT, R21, R26, PT ;  /* 0x0000001a1500720c */ /* 0x000fe20003f26270 */
[----:B------:R-:W-:Y:S01]  /*d500*/  FFMA.FTZ R21, R40, UR4, R107 ;  /* 0x0000000428157c23 */ /* 0x000fe2000801006b */
[----:B------:R-:W-:Y:S01]  /*d510*/  FSEL R40, R23, -INF , !P0 ;  /* 0xff80000017287808 */ /* 0x000fe20004000000 */
[----:B-1----:R-:W-:Y:S01]  /*d520*/  FMUL.FTZ R44, R111, c[0x0][0x2ec] ;  /* 0x0000bb006f2c7a20 */ /* 0x002fe20000410000 */
[----:B------:R-:W-:-:S02]  /*d530*/  ISETP.GE.AND P0, PT, R20, R27, PT ;  /* 0x0000001b1400720c */ /* 0x000fc40003f06270 */
[----:B------:R-:W-:Y:S01]  /*d540*/  FSEL R48, R21, -INF , !P6 ;  /* 0xff80000015307808 */ /* 0x000fe20007000000 */
[----:B------:R1:W1:Y:S01]  /*d550*/  MUFU.TANH R60, R44 ;  /* 0x0000002c003c7308 */ /* 0x0002620000002400 */
[----:B------:R-:W-:Y:S02]  /*d560*/  ISETP.GE.AND P6, PT, R20, R26, PT ;  /* 0x0000001a1400720c */ /* 0x000fe40003fc6270 */
[----:B------:R-:W-:Y:S01]  /*d570*/  HMMA.16816.F32.BF16 R20, R12, R62, R180 ;  /* 0x0000003e0c14723c */ /* 0x000fe200000418b4 */
[----:B---3--:R-:W-:-:S06]  /*d580*/  FFMA.FTZ R25, R39, UR4, R208 ;  /* 0x0000000427197c23 */ /* 0x008fcc00080100d0 */
[----:B------:R-:W-:Y:S02]  /*d590*/  FFMA.FTZ R12, R39, UR4, R241 ;  /* 0x00000004270c7c23 */ /* 0x000fe400080100f1 */
[----:B------:R-:W-:Y:S01]  /*d5a0*/  FFMA.FTZ R13, R38, UR4, R204 ;  /* 0x00000004260d7c23 */ /* 0x000fe200080100cc */
[----:B------:R-:W-:Y:S02]  /*d5b0*/  FSEL R25, R25, -INF , !P5 ;  /* 0xff80000019197808 */ /* 0x000fe40006800000 */
[----:B------:R-:W-:Y:S01]  /*d5c0*/  FSEL R14, R12, -INF , !P1 ;  /* 0xff8000000c0e7808 */ /* 0x000fe20004800000 */
[----:B-1----:R-:W-:Y:S01]  /*d5d0*/  HMMA.16816.F32.BF16 R44, R4, R184, R216 ;  /* 0x000000b8042c723c */ /* 0x002fe200000418d8 */
[----:B------:R-:W-:Y:S01]  /*d5e0*/  FFMA.FTZ R12, R38, UR4, R106 ;  /* 0x00000004260c7c23 */ /* 0x000fe2000801006a */
[----:B------:R-:W-:Y:S01]  /*d5f0*/  FSEL R176, R13, -INF , !P0 ;  /* 0xff8000000db07808 */ /* 0x000fe20004000000 */
[----:B------:R-:W-:Y:S01]  /*d600*/  FFMA.FTZ R13, R37, UR4, R206 ;  /* 0x00000004250d7c23 */ /* 0x000fe200080100ce */
[----:B------:R-:W-:-:S02]  /*d610*/  ISETP.GE.AND P5, PT, R19, R27, PT ;  /* 0x0000001b1300720c */ /* 0x000fc40003fa6270 */
[----:B------:R-:W-:Y:S01]  /*d620*/  FSEL R188, R12, -INF , !P6 ;  /* 0xff8000000cbc7808 */ /* 0x000fe20007000000 */
[----:B------:R-:W-:Y:S01]  /*d630*/  FFMA.FTZ R12, R37, UR4, R205 ;  /* 0x00000004250c7c23 */ /* 0x000fe200080100cd */
[-C--:B------:R-:W-:Y:S02]  /*d640*/  ISETP.GE.AND P6, PT, R18, R26.reuse, PT ;  /* 0x0000001a1200720c */ /* 0x080fe40003fc6270 */
[----:B------:R-:W-:Y:S01]  /*d650*/  FSEL R107, R13, -INF , !P5 ;  /* 0xff8000000d6b7808 */ /* 0x000fe20006800000 */
[----:B------:R-:W-:Y:S01]  /*d660*/  HMMA.16816.F32.BF16 R20, R4, R186, R20 ;  /* 0x000000ba0414723c */ /* 0x000fe20000041814 */
[-C--:B------:R-:W-:Y:S01]  /*d670*/  ISETP.GE.AND P5, PT, R17, R27.reuse, PT ;  /* 0x0000001b1100720c */ /* 0x080fe20003fa6270 */
[----:B------:R-:W-:Y:S01]  /*d680*/  FFMA.FTZ R13, R36, UR4, R104 ;  /* 0x00000004240d7c23 */ /* 0x000fe20008010068 */
[----:B------:R-:W-:Y:S02]  /*d690*/  ISETP.GE.AND P0, PT, R18, R27, PT ;  /* 0x0000001b1200720c */ /* 0x000fe40003f06270 */
[----:B------:R-:W-:-:S02]  /*d6a0*/  ISETP.GE.AND P1, PT, R19, R26, PT ;  /* 0x0000001a1300720c */ /* 0x000fc40003f26270 */
[----:B------:R-:W-:Y:S01]  /*d6b0*/  FFMA.FTZ R4, R36, UR4, R196 ;  /* 0x0000000424047c23 */ /* 0x000fe200080100c4 */
[----:B------:R-:W-:Y:S01]  /*d6c0*/  FSEL R106, R13, -INF , !P0 ;  /* 0xff8000000d6a7808 */ /* 0x000fe20004000000 */
[C---:B------:R-:W-:Y:S01]  /*d6d0*/  FFMA.FTZ R5, R35.reuse, UR4, R197 ;  /* 0x0000000423057c23 */ /* 0x040fe200080100c5 */
[-C--:B------:R-:W-:Y:S02]  /*d6e0*/  ISETP.GE.AND P0, PT, R16, R27.reuse, PT ;  /* 0x0000001b1000720c */ /* 0x080fe40003f06270 */
[----:B------:R-:W-:Y:S01]  /*d6f0*/  FSEL R177, R4, -INF , !P6 ;  /* 0xff80000004b17808 */ /* 0x000fe20007000000 */
[----:B------:R-:W-:Y:S01]  /*d700*/  FFMA.FTZ R4, R35, UR4, R66 ;  /* 0x0000000423047c23 */ /* 0x000fe20008010042 */
[----:B------:R-:W-:Y:S01]  /*d710*/  FSEL R35, R5, -INF , !P5 ;  /* 0xff80000005237808 */ /* 0x000fe20006800000 */
[----:B--2---:R-:W-:Y:S01]  /*d720*/  FFMA.FTZ R5, R34, UR4, R64 ;  /* 0x0000000422057c23 */ /* 0x004fe20008010040 */
[----:B------:R-:W-:Y:S01]  /*d730*/  FSEL R185, R12, -INF , !P1 ;  /* 0xff8000000cb97808 */ /* 0x000fe20004800000 */
[----:B------:R-:W-:Y:S01]  /*d740*/  FMUL.FTZ R44, R44, c[0x0][0x2ec] ;  /* 0x0000bb002c2c7a20 */ /* 0x000fe20000410000 */
[-C--:B------:R-:W-:Y:S01]  /*d750*/  ISETP.GE.AND P1, PT, R17, R26.reuse, PT ;  /* 0x0000001a1100720c */ /* 0x080fe20003f26270 */
[----:B------:R-:W-:Y:S01]  /*d760*/  FMUL.FTZ R45, R45, c[0x0][0x2ec] ;  /* 0x0000bb002d2d7a20 */ /* 0x000fe20000410000 */
[----:B------:R-:W-:Y:S01]  /*d770*/  FSEL R189, R5, -INF , !P0 ;  /* 0xff80000005bd7808 */ /* 0x000fe20004000000 */
[----:B----4-:R-:W-:Y:S01]  /*d780*/  FFMA.FTZ R5, R33, UR4, R65 ;  /* 0x0000000421057c23 */ /* 0x010fe20008010041 */
[-C--:B------:R-:W-:Y:S01]  /*d790*/  ISETP.GE.AND P5, PT, R11, R27.reuse, PT ;  /* 0x0000001b0b00720c */ /* 0x080fe20003fa6270 */
[----:B------:R-:W1:Y:S01]  /*d7a0*/  MUFU.TANH R44, R44 ;  /* 0x0000002c002c7308 */ /* 0x000e620000002400 */
[----:B------:R-:W-:Y:S01]  /*d7b0*/  FSEL R184, R4, -INF , !P1 ;  /* 0xff80000004b87808 */ /* 0x000fe20004800000 */
[----:B------:R-:W-:Y:S01]  /*d7c0*/  FFMA.FTZ R4, R34, UR4, R61 ;  /* 0x0000000422047c23 */ /* 0x000fe2000801003d */
[-C--:B------:R-:W-:Y:S01]  /*d7d0*/  ISETP.GE.AND P6, PT, R16, R26.reuse, PT ;  /* 0x0000001a1000720c */ /* 0x080fe20003fc6270 */
[----:B------:R-:W-:Y:S01]  /*d7e0*/  FMUL.FTZ R20, R20, c[0x0][0x2ec] ;  /* 0x0000bb0014147a20 */ /* 0x000fe20000410000 */
[----:B------:R-:W-:Y:S01]  /*d7f0*/  FSEL R187, R5, -INF , !P5 ;  /* 0xff80000005bb7808 */ /* 0x000fe20006800000 */
[----:B-----5:R-:W-:Y:S01]  /*d800*/  FFMA.FTZ R5, R32, UR4, R51 ;  /* 0x0000000420057c23 */ /* 0x020fe20008010033 */
[-C--:B------:R-:W-:Y:S01]  /*d810*/  ISETP.GE.AND P0, PT, R10, R27.reuse, PT ;  /* 0x0000001b0a00720c */ /* 0x080fe20003f06270 */
[----:B------:R-:W2:Y:S01]  /*d820*/  MUFU.TANH R45, R45 ;  /* 0x0000002d002d7308 */ /* 0x000ea20000002400 */
[----:B------:R-:W-:Y:S01]  /*d830*/  FSEL R191, R4, -INF , !P6 ;  /* 0xff80000004bf7808 */ /* 0x000fe20007000000 */
[----:B------:R-:W-:Y:S01]  /*d840*/  FFMA.FTZ R4, R33, UR4, R60 ;  /* 0x0000000421047c23 */ /* 0x000fe2000801003c */
[-C--:B------:R-:W-:Y:S01]  /*d850*/  ISETP.GE.AND P1, PT, R11, R26.reuse, PT ;  /* 0x0000001a0b00720c */ /* 0x080fe20003f26270 */
[----:B------:R-:W-:Y:S01]  /*d860*/  FMUL.FTZ R46, R46, c[0x0][0x2ec] ;  /* 0x0000bb002e2e7a20 */ /* 0x000fe20000410000 */
[----:B------:R-:W-:Y:S01]  /*d870*/  FSEL R186, R5, -INF , !P0 ;  /* 0xff80000005ba7808 */ /* 0x000fe20004000000 */
[----:B------:R-:W-:Y:S01]  /*d880*/  FFMA.FTZ R5, R31, UR4, R50 ;  /* 0x000000041f057c23 */ /* 0x000fe20008010032 */
[----:B------:R-:W-:Y:S01]  /*d890*/  FSEL R208, R4, -INF , !P1 ;  /* 0xff80000004d07808 */ /* 0x000fe20004800000 */
[----:B------:R-:W3:Y:S01]  /*d8a0*/  MUFU.TANH R20, R20 ;  /* 0x0000001400147308 */ /* 0x000ee20000002400 */
[----:B------:R-:W-:Y:S01]  /*d8b0*/  FMUL.FTZ R47, R47, c[0x0][0x2ec] ;  /* 0x0000bb002f2f7a20 */ /* 0x000fe20000410000 */
[-C--:B------:R-:W-:Y:S01]  /*d8c0*/  ISETP.GE.AND P5, PT, R9, R27.reuse, PT ;  /* 0x0000001b0900720c */ /* 0x080fe20003fa6270 */
[----:B------:R-:W-:Y:S01]  /*d8d0*/  FFMA.FTZ R31, R31, UR4, R179 ;  /* 0x000000041f1f7c23 */ /* 0x000fe200080100b3 */
[-C--:B------:R-:W-:Y:S01]  /*d8e0*/  ISETP.GE.AND P1, PT, R9, R26.reuse, PT ;  /* 0x0000001a0900720c */ /* 0x080fe20003f26270 */
[----:B------:R-:W-:Y:S01]  /*d8f0*/  FFMA.FTZ R32, R32, UR4, R178 ;  /* 0x0000000420207c23 */ /* 0x000fe200080100b2 */
[----:B------:R-:W-:Y:S01]  /*d900*/  FSEL R178, R5, -INF , !P5 ;  /* 0xff80000005b27808 */ /* 0x000fe20006800000 */
[----:B------:R-:W-:Y:S01]  /*d910*/  FMUL.FTZ R21, R21, c[0x0][0x2ec] ;  /* 0x0000bb0015157a20 */ /* 0x000fe20000410000 */
[----:B------:R-:W-:Y:S01]  /*d920*/  FSEL R179, R31, -INF , !P1 ;  /* 0xff8000001fb37808 */ /* 0x000fe20004800000 */
[----:B------:R-:W4:Y:S01]  /*d930*/  MUFU.TANH R46, R46 ;  /* 0x0000002e002e7308 */ /* 0x000f220000002400 */
[CC--:B------:R-:W-:Y:S01]  /*d940*/  ISETP.GE.AND P5, PT, R3.reuse, R27.reuse, PT ;  /* 0x0000001b0300720c */ /* 0x0c0fe20003fa6270 */
[----:B-1----:R-:W-:Y:S01]  /*d950*/  FFMA.FTZ R4, R30, UR4, R44 ;  /* 0x000000041e047c23 */ /* 0x002fe2000801002c */
[-C--:B------:R-:W-:Y:S01]  /*d960*/  ISETP.GE.AND P1, PT, R3, R26.reuse, PT ;  /* 0x0000001a0300720c */ /* 0x080fe20003f26270 */
[----:B--2---:R-:W-:Y:S01]  /*d970*/  FFMA.FTZ R3, R29, UR4, R45 ;  /* 0x000000041d037c23 */ /* 0x004fe2000801002d */
[----:B------:R-:W-:Y:S01]  /*d980*/  ISETP.GE.AND P0, PT, R8, R27, PT ;  /* 0x0000001b0800720c */ /* 0x000fe20003f06270 */
[----:B------:R-:W-:Y:S01]  /*d990*/  FMUL.FTZ R22, R22, c[0x0][0x2ec] ;  /* 0x0000bb0016167a20 */ /* 0x000fe20000410000 */
[----:B------:R-:W-:Y:S01]  /*d9a0*/  ISETP.GE.AND P6, PT, R10, R26, PT ;  /* 0x0000001a0a00720c */ /* 0x000fe20003fc6270 */
[----:B------:R-:W1:Y:S01]  /*d9b0*/  MUFU.TANH R47, R47 ;  /* 0x0000002f002f7308 */ /* 0x000e620000002400 */
[----:B------:R-:W-:Y:S01]  /*d9c0*/  FMUL.FTZ R23, R23, c[0x0][0x2ec] ;  /* 0x0000bb0017177a20 */ /* 0x000fe20000410000 */
[----:B------:R-:W-:-:S02]  /*d9d0*/  FSEL R219, R4, -INF , !P0 ;  /* 0xff80000004db7808 */ /* 0x000fc40004000000 */
[----:B------:R-:W-:Y:S02]  /*d9e0*/  FSEL R218, R3, -INF , !P5 ;  /* 0xff80000003da7808 */ /* 0x000fe40006800000 */
[C---:B------:R-:W-:Y:S02]  /*d9f0*/  ISETP.GE.AND P0, PT, R2.reuse, R27, PT ;  /* 0x0000001b0200720c */ /* 0x040fe40003f06270 */
[----:B------:R-:W2:Y:S01]  /*da00*/  MUFU.TANH R21, R21 ;  /* 0x0000001500157308 */ /* 0x000ea20000002400 */
[-C--:B------:R-:W-:Y:S01]  /*da10*/  ISETP.GE.AND P5, PT, R2, R26.reuse, PT ;  /* 0x0000001a0200720c */ /* 0x080fe20003fa6270 */
[----:B---3--:R-:W-:Y:S01]  /*da20*/  FFMA.FTZ R2, R28, UR4, R20 ;  /* 0x000000041c027c23 */ /* 0x008fe20008010014 */
[----:B------:R-:W-:Y:S01]  /*da30*/  FSEL R190, R32, -INF , !P6 ;  /* 0xff80000020be7808 */ /* 0x000fe20007000000 */
[----:B----4-:R-:W-:Y:S01]  /*da40*/  FFMA.FTZ R30, R30, UR4, R46 ;  /* 0x000000041e1e7c23 */ /* 0x010fe2000801002e */
[----:B------:R-:W-:Y:S02]  /*da50*/  ISETP.GE.AND P6, PT, R8, R26, PT ;  /* 0x0000001a0800720c */ /* 0x000fe40003fc6270 */
[----:B------:R-:W-:Y:S01]  /*da60*/  FSEL R216, R2, -INF , !P0 ;  /* 0xff80000002d87808 */ /* 0x000fe20004000000 */
[----:B------:R-:W3:Y:S01]  /*da70*/  MUFU.TANH R5, R22 ;  /* 0x0000001600057308 */ /* 0x000ee20000002400 */
[----:B------:R-:W-:Y:S01]  /*da80*/  PLOP3.LUT P0, PT, PT, PT, UP0, 0x80, 0x0 ;  /* 0x000000000000781c */ /* 0x000fe20003f0f008 */
[----:B-1----:R-:W-:Y:S01]  /*da90*/  FFMA.FTZ R29, R29, UR4, R47 ;  /* 0x000000041d1d7c23 */ /* 0x002fe2000801002f */
[----:B------:R-:W-:-:S02]  /*daa0*/  FSEL R232, R30, -INF , !P6 ;  /* 0xff8000001ee87808 */ /* 0x000fc40007000000 */
[C---:B------:R-:W-:Y:S02]  /*dab0*/  ISETP.GE.AND P6, PT, R0.reuse, R27, PT ;  /* 0x0000001b0000720c */ /* 0x040fe40003fc6270 */
[----:B------:R-:W-:Y:S01]  /*dac0*/  FSEL R223, R29, -INF , !P1 ;  /* 0xff8000001ddf7808 */ /* 0x000fe20004800000 */
[----:B------:R-:W1:Y:S01]  /*dad0*/  MUFU.TANH R4, R23 ;  /* 0x0000001700047308 */ /* 0x000e620000002400 */
[----:B------:R-:W-:Y:S01]  /*dae0*/  ISETP.GE.AND P1, PT, R0, R26, PT ;  /* 0x0000001a0000720c */ /* 0x000fe20003f26270 */
[----:B--2---:R-:W-:-:S05]  /*daf0*/  FFMA.FTZ R0, R24, UR4, R21 ;  /* 0x0000000418007c23 */ /* 0x004fca0008010015 */
[----:B------:R-:W-:Y:S01]  /*db00*/  FSEL R217, R0, -INF , !P6 ;  /* 0xff80000000d97808 */ /* 0x000fe20007000000 */
[----:B---3--:R-:W-:-:S05]  /*db10*/  FFMA.FTZ R28, R28, UR4, R5 ;  /* 0x000000041c1c7c23 */ /* 0x008fca0008010005 */
[----:B------:R-:W-:Y:S01]  /*db20*/  FSEL R221, R28, -INF , !P5 ;  /* 0xff8000001cdd7808 */ /* 0x000fe20006800000 */
[----:B-1----:R-:W-:-:S05]  /*db30*/  FFMA.FTZ R24, R24, UR4, R4 ;  /* 0x0000000418187c23 */ /* 0x002fca0008010004 */
        /* <DEDUP_REMOVED lines=64> */
.L_x_663:
[----:B------:R-:W-:Y:S05]  /*df40*/  BSYNC B0 ;  /* 0x0000000000007941 */ /* 0x000fea0003800000 */
.L_x_662:
[----:B------:R-:W0:Y:S02]  /*df50*/  LDGDEPBAR ;  /* 0x00000000000079af */ /* 0x000e240000000000 */
.L_x_661:
[----:B------:R-:W2:Y:S04]  /*df60*/  LDL.LU R61, [R1+0xc] ;  /* 0x00000c00013d7983 */ /* 0x000ea80000300800 */
[----:B------:R-:W3:Y:S04]  /*df70*/  LDL.LU R62, [R1] ;  /* 0x00000000013e7983 */ /* 0x000ee80000300800 */
[----:B------:R-:W4:Y:S04]  /*df80*/  LDL.LU R32, [R1+0x8] ;  /* 0x0000080001207983 */ /* 0x000f280000300800 */
[----:B------:R-:W5:Y:S01]  /*df90*/  LDL.LU R34, [R1+0x4] ;  /* 0x0000040001227983 */ /* 0x000f620000300800 */
[----:B------:R-:W-:Y:S01]  /*dfa0*/  FMNMX.FTZ R0, R248, R42, !PT ;  /* 0x0000002af8007209 */ /* 0x000fe20007810000 */
[----:B------:R-:W-:Y:S01]  /*dfb0*/  @UP0 UIADD3 UR8, UR8, -0x4, URZ ;  /* 0xfffffffc08080890 */ /* 0x000fe2000fffe03f */
        /* <DEDUP_REMOVED lines=36> */
[----:B-1----:R-:W1:Y:S01]  /*e200*/  SHFL.BFLY PT, R4, R103, 0x2, 0x1f ;  /* 0x0c401f0067047f89 */ /* 0x002e6200000e0000 */
        /* <DEDUP_REMOVED lines=41> */
[----:B------:R-:W-:Y:S01]  /*e4a0*/  FMNMX.FTZ R5, R243, R5, !PT ;  /* 0x00000005f3057209 */ /* 0x000fe20007810000 */
[----:B------:R1:W-:Y:S02]  /*e4b0*/  MUFU.EX2 R60, R3 ;  /* 0x00000003003c7308 */ /* 0x0003e40000000800 */
[----:B-1----:R-:W-:Y:S01]  /*e4c0*/  FMNMX.FTZ R101, R0, R101, !PT ;  /* 0x0000006500657209 */ /* 0x002fe20007810000 */
[----:B------:R-:W-:Y:S01]  /*e4d0*/  FFMA.FTZ R0, R40, c[0x0][0x23c], -R2 ;  /* 0x00008f0028007a23 */ /* 0x000fe20000010802 */
[----:B------:R-:W1:Y:S02]  /*e4e0*/  SHFL.BFLY PT, R6, R5, 0x2, 0x1f ;  /* 0x0c401f0005067f89 */ /* 0x000e6400000e0000 */
[----:B------:R-:W-:-:S02]  /*e4f0*/  FSETP.NEU.FTZ.AND P1, PT, R101, -INF , PT ;  /* 0xff8000006500780b */ /* 0x000fc40003f3d000 */
[----:B------:R1:W-:Y:S01]  /*e500*/  MUFU.EX2 R65, R0 ;  /* 0x0000000000417308 */ /* 0x0003e20000000800 */
[----:B------:R-:W-:-:S07]  /*e510*/  FFMA.FTZ R3, R41, c[0x0][0x23c], -R2 ;  /* 0x00008f0029037a23 */ /* 0x000fce0000010802 */
[----:B------:R1:W1:Y:S02]  /*e520*/  MUFU.EX2 R29, R3 ;  /* 0x00000003001d7308 */ /* 0x0002640000000800 */
[----:B-1----:R-:W-:Y:S02]  /*e530*/  FFMA.FTZ R0, R25, c[0x0][0x23c], -R2 ;  /* 0x00008f0019007a23 */ /* 0x002fe40000010802 */
[----:B------:R-:W-:Y:S04]  /*e540*/  LDSM.16.MT88.4 R24, [R224+0xa000] ;  /* 0x00a00000e018783b */ /* 0x000fe80000004200 */
[----:B------:R1:W-:Y:S01]  /*e550*/  MUFU.EX2 R64, R0 ;  /* 0x0000000000407308 */ /* 0x0003e20000000800 */
[----:B------:R-:W-:-:S05]  /*e560*/  FMUL.FTZ R3, R101, c[0x0][0x23c] ;  /* 0x00008f0065037a20 */ /* 0x000fca0000410000 */
[----:B------:R-:W-:-:S05]  /*e570*/  FSEL R3, R3, RZ, P1 ;  /* 0x000000ff03037208 */ /* 0x000fca0000800000 */
[----:B-1----:R-:W-:-:S04]  /*e580*/  FFMA.FTZ R0, R43, c[0x0][0x23c], -R3 ;  /* 0x00008f002b007a23 */ /* 0x002fc80000010803 */
[----:B------:R1:W-:Y:S02]  /*e590*/  MUFU.EX2 R31, R0 ;  /* 0x00000000001f7308 */ /* 0x0003e40000000800 */
[----:B-1----:R-:W-:Y:S01]  /*e5a0*/  FMNMX.FTZ R0, R4, R7, !PT ;  /* 0x0000000704007209 */ /* 0x002fe20007810000 */
[----:B------:R-:W-:-:S04]  /*e5b0*/  FFMA.FTZ R4, R49, c[0x0][0x23c], -R3 ;  /* 0x00008f0031047a23 */ /* 0x000fc80000010803 */
[----:B------:R-:W1:Y:S01]  /*e5c0*/  SHFL.BFLY PT, R9, R0, 0x1, 0x1f ;  /* 0x0c201f0000097f89 */ /* 0x000e6200000e0000 */
[----:B------:R1:W-:Y:S02]  /*e5d0*/  MUFU.EX2 R33, R4 ;  /* 0x0000000400217308 */ /* 0x0003e40000000800 */
[----:B-1----:R-:W-:Y:S01]  /*e5e0*/  FMNMX.FTZ R4, R5, R6, !PT ;  /* 0x0000000605047209 */ /* 0x002fe20007810000 */
[----:B------:R-:W-:Y:S01]  /*e5f0*/  FFMA.FTZ R5, R48, c[0x0][0x23c], -R3 ;  /* 0x00008f0030057a23 */ /* 0x000fe20000010803 */
[----:B------:R-:W-:Y:S01]  /*e600*/  FSEL R6, R103, RZ, P2 ;  /* 0x000000ff67067208 */ /* 0x000fe20001000000 */
[----:B------:R-:W-:Y:S03]  /*e610*/  LDSM.16.MT88.4 R48, [R224+0xb000] ;  /* 0x00b00000e030783b */ /* 0x000fe60000004200 */
[----:B------:R1:W-:Y:S01]  /*e620*/  MUFU.EX2 R11, R5 ;  /* 0x00000005000b7308 */ /* 0x0003e20000000800 */
[----:B------:R-:W1:Y:S01]  /*e630*/  SHFL.BFLY PT, R8, R4, 0x1, 0x1f ;  /* 0x0c201f0004087f89 */ /* 0x000e6200000e0000 */
[----:B------:R-:W-:Y:S01]  /*e640*/  FADD.FTZ R7, R248, -R6 ;  /* 0x80000006f8077221 */ /* 0x000fe20000010000 */
[----:B------:R-:W-:-:S02]  /*e650*/  FSEL R6, R101, RZ, P1 ;  /* 0x000000ff65067208 */ /* 0x000fc40000800000 */
[----:B------:R-:W-:Y:S01]  /*e660*/  FMNMX.FTZ R105, R0, R9, !PT ;  /* 0x0000000900697209 */ /* 0x000fe20007810000 */
[----:B------:R-:W-:-:S03]  /*e670*/  FMUL.FTZ R7, R7, c[0x0][0x23c] ;  /* 0x00008f0007077a20 */ /* 0x000fc60000410000 */
[C---:B------:R-:W-:Y:S01]  /*e680*/  FSETP.NEU.FTZ.AND P2, PT, R105.reuse, -INF , PT ;  /* 0xff8000006900780b */ /* 0x040fe20003f5d000 */
[----:B------:R-:W-:Y:S01]  /*e690*/  FMUL.FTZ R0, R105, c[0x0][0x23c] ;  /* 0x00008f0069007a20 */ /* 0x000fe20000410000 */
[----:B------:R-:W1:Y:S02]  /*e6a0*/  MUFU.EX2 R102, R7 ;  /* 0x0000000700667308 */ /* 0x000e640000000800 */
[----:B-1----:R-:W-:Y:S02]  /*e6b0*/  FFMA.FTZ R5, R14, c[0x0][0x23c], -R3 ;  /* 0x00008f000e057a23 */ /* 0x002fe40000010803 */
[----:B------:R-:W-:-:S04]  /*e6c0*/  FSEL R13, R0, RZ, P2 ;  /* 0x000000ff000d7208 */ /* 0x000fc80001000000 */
[----:B------:R1:W1:Y:S01]  /*e6d0*/  MUFU.EX2 R30, R5 ;  /* 0x00000005001e7308 */ /* 0x0002620000000800 */
[--C-:B------:R-:W-:Y:S02]  /*e6e0*/  FFMA.FTZ R0, R52, c[0x0][0x23c], -R13.reuse ;  /* 0x00008f0034007a23 */ /* 0x100fe4000001080d */
[--C-:B------:R-:W-:Y:S01]  /*e6f0*/  FFMA.FTZ R9, R54, c[0x0][0x23c], -R13.reuse ;  /* 0x00008f0036097a23 */ /* 0x100fe2000001080d */
[----:B------:R-:W-:Y:S01]  /*e700*/  FMNMX.FTZ R104, R4, R8, !PT ;  /* 0x0000000804687209 */ /* 0x000fe20007810000 */
[----:B------:R-:W-:-:S03]  /*e710*/  FFMA.FTZ R8, R55, c[0x0][0x23c], -R13 ;  /* 0x00008f0037087a23 */ /* 0x000fc6000001080d */
[----:B------:R1:W-:Y:S01]  /*e720*/  MUFU.EX2 R66, R0 ;  /* 0x0000000000427308 */ /* 0x0003e20000000800 */
[----:B------:R-:W-:Y:S01]  /*e730*/  F2FP.BF16.PACK_AB R4, R29, R60 ;  /* 0x0000003c1d04723e */ /* 0x000fe200000010ff */
[-C--:B------:R-:W-:Y:S01]  /*e740*/  FMUL.FTZ R136, R136, R102.reuse ;  /* 0x0000006688887220 */ /* 0x080fe20000410000 */
[----:B------:R-:W-:Y:S01]  /*e750*/  FSETP.NEU.FTZ.AND P1, PT, R104, -INF , PT ;  /* 0xff8000006800780b */ /* 0x000fe20003f3d000 */
[-C--:B------:R-:W-:Y:S02]  /*e760*/  FMUL.FTZ R137, R137, R102.reuse ;  /* 0x0000006689897220 */ /* 0x080fe40000410000 */
[----:B------:R-:W-:Y:S02]  /*e770*/  FMUL.FTZ R112, R112, R102 ;  /* 0x0000006670707220 */ /* 0x000fe40000410000 */
[----:B-1----:R-:W-:Y:S01]  /*e780*/  FADD.FTZ R5, R231, -R6 ;  /* 0x80000006e7057221 */ /* 0x002fe20000010000 */
[----:B------:R-:W-:Y:S01]  /*e790*/  F2FP.BF16.PACK_AB R6, R64, R65 ;  /* 0x000000414006723e */ /* 0x000fe200000010ff */
[----:B------:R1:W-:Y:S01]  /*e7a0*/  MUFU.EX2 R28, R9 ;  /* 0x00000009001c7308 */ /* 0x0003e20000000800 */
[----:B------:R-:W-:Y:S01]  /*e7b0*/  F2FP.BF16.PACK_AB R7, R30, R11 ;  /* 0x0000000b1e07723e */ /* 0x000fe200000010ff */
[----:B------:R-:W-:-:S02]  /*e7c0*/  FMUL.FTZ R5, R5, c[0x0][0x23c] ;  /* 0x00008f0005057a20 */ /* 0x000fc40000410000 */
[-C--:B------:R-:W-:Y:S02]  /*e7d0*/  FMUL.FTZ R113, R113, R102.reuse ;  /* 0x0000006671717220 */ /* 0x080fe40000410000 */
[----:B------:R-:W-:Y:S02]  /*e7e0*/  FMUL.FTZ R0, R104, c[0x0][0x23c] ;  /* 0x00008f0068007a20 */ /* 0x000fe40000410000 */
[----:B------:R2:W2:Y:S01]  /*e7f0*/  MUFU.EX2 R100, R5 ;  /* 0x0000000500647308 */ /* 0x0004a20000000800 */
[-C--:B------:R-:W-:Y:S02]  /*e800*/  FMUL.FTZ R164, R164, R102.reuse ;  /* 0x00000066a4a47220 */ /* 0x080fe40000410000 */
[----:B------:R-:W-:Y:S01]  /*e810*/  FSEL R12, R0, RZ, P1 ;  /* 0x000000ff000c7208 */ /* 0x000fe20000800000 */
[----:B------:R-:W-:Y:S02]  /*e820*/  FFMA.FTZ R0, R57, c[0x0][0x23c], -R13 ;  /* 0x00008f0039007a23 */ /* 0x000fe4000001080d */
[----:B------:R-:W-:-:S02]  /*e830*/  FMUL.FTZ R165, R165, R102 ;  /* 0x00000066a5a57220 */ /* 0x000fc40000410000 */
[----:B-1----:R-:W-:Y:S01]  /*e840*/  FFMA.FTZ R9, R53, c[0x0][0x23c], -R12 ;  /* 0x00008f0035097a23 */ /* 0x002fe2000001080c */
[----:B------:R1:W-:Y:S01]  /*e850*/  MUFU.EX2 R63, R8 ;  /* 0x00000008003f7308 */ /* 0x0003e20000000800 */
[-C--:B------:R-:W-:Y:S02]  /*e860*/  FMUL.FTZ R76, R76, R102.reuse ;  /* 0x000000664c4c7220 */ /* 0x080fe40000410000 */
[-C--:B------:R-:W-:Y:S02]  /*e870*/  FMUL.FTZ R77, R77, R102.reuse ;  /* 0x000000664d4d7220 */ /* 0x080fe40000410000 */
[----:B------:R-:W-:Y:S01]  /*e880*/  FMUL.FTZ R92, R92, R102 ;  /* 0x000000665c5c7220 */ /* 0x000fe20000410000 */
[----:B--2---:R-:W-:Y:S01]  /*e890*/  F2FP.BF16.PACK_AB R5, R33, R31 ;  /* 0x0000001f2105723e */ /* 0x004fe200000010ff */
[-C--:B------:R-:W-:Y:S01]  /*e8a0*/  FMUL.FTZ R138, R138, R100.reuse ;  /* 0x000000648a8a7220 */ /* 0x080fe20000410000 */
[----:B------:R2:W2:Y:S01]  /*e8b0*/  MUFU.EX2 R67, R9 ;  /* 0x0000000900437308 */ /* 0x0004a20000000800 */
[----:B------:R-:W-:-:S02]  /*e8c0*/  FMUL.FTZ R139, R139, R100 ;  /* 0x000000648b8b7220 */ /* 0x000fc40000410000 */
[-C--:B------:R-:W-:Y:S02]  /*e8d0*/  FMUL.FTZ R114, R114, R100.reuse ;  /* 0x0000006472727220 */ /* 0x080fe40000410000 */
[-C--:B------:R-:W-:Y:S02]  /*e8e0*/  FMUL.FTZ R115, R115, R100.reuse ;  /* 0x0000006473737220 */ /* 0x080fe40000410000 */
[----:B-1----:R-:W-:Y:S01]  /*e8f0*/  FFMA.FTZ R8, R56, c[0x0][0x23c], -R12 ;  /* 0x00008f0038087a23 */ /* 0x002fe2000001080c */
[----:B------:R-:W-:Y:S01]  /*e900*/  HMMA.16816.F32.BF16 R192, R4, R22, R136 ;  /* 0x0000001604c0723c */ /* 0x000fe20000041888 */
[----:B------:R1:W-:Y:S01]  /*e910*/  MUFU.EX2 R138, R0 ;  /* 0x00000000008a7308 */ /* 0x0003e20000000800 */
[-C--:B------:R-:W-:Y:S02]  /*e920*/  FMUL.FTZ R166, R166, R100.reuse ;  /* 0x00000064a6a67220 */ /* 0x080fe40000410000 */
[-C--:B------:R-:W-:Y:S02]  /*e930*/  FMUL.FTZ R167, R167, R100.reuse ;  /* 0x00000064a7a77220 */ /* 0x080fe40000410000 */
[----:B------:R-:W-:-:S02]  /*e940*/  FMUL.FTZ R78, R78, R100 ;  /* 0x000000644e4e7220 */ /* 0x000fc40000410000 */
[----:B--2---:R-:W-:Y:S01]  /*e950*/  FFMA.FTZ R9, R58, c[0x0][0x23c], -R12 ;  /* 0x00008f003a097a23 */ /* 0x004fe2000001080c */
[----:B------:R2:W-:Y:S01]  /*e960*/  MUFU.EX2 R139, R8 ;  /* 0x00000008008b7308 */ /* 0x0005e20000000800 */
[----:B------:R-:W-:Y:S01]  /*e970*/  FMUL.FTZ R79, R79, R100 ;  /* 0x000000644f4f7220 */ /* 0x000fe20000410000 */
[C---:B------:R-:W-:Y:S01]  /*e980*/  HMMA.16816.F32.BF16 R204, R4.reuse, R16, R112 ;  /* 0x0000001004cc723c */ /* 0x040fe20000041870 */
[----:B------:R-:W-:Y:S02]  /*e990*/  FMUL.FTZ R93, R93, R102 ;  /* 0x000000665d5d7220 */ /* 0x000fe40000410000 */
[-C--:B------:R-:W-:Y:S02]  /*e9a0*/  FMUL.FTZ R94, R94, R100.reuse ;  /* 0x000000645e5e7220 */ /* 0x080fe40000410000 */
[----:B------:R-:W-:Y:S01]  /*e9b0*/  FMUL.FTZ R95, R95, R100 ;  /* 0x000000645f5f7220 */ /* 0x000fe20000410000 */
[----:B-1----:R-:W-:Y:S01]  /*e9c0*/  FSEL R0, R105, RZ, P2 ;  /* 0x000000ff69007208 */ /* 0x002fe20001000000 */
[----:B------:R1:W1:Y:S01]  /*e9d0*/  MUFU.EX2 R241, R9 ;  /* 0x0000000900f17308 */ /* 0x0002620000000800 */
[-C--:B------:R-:W-:Y:S01]  /*e9e0*/  FMUL.FTZ R120, R120, R102.reuse ;  /* 0x0000006678787220 */ /* 0x080fe20000410000 */
[----:B------:R-:W-:Y:S01]  /*e9f0*/  HMMA.16816.F32.BF16 R112, R4, R44, R164 ;  /* 0x0000002c0470723c */ /* 0x000fe200000418a4 */
[----:B------:R-:W-:-:S02]  /*ea00*/  FMUL.FTZ R121, R121, R102 ;  /* 0x0000006679797220 */ /* 0x000fc40000410000 */
[----:B------:R-:W-:Y:S01]  /*ea10*/  FADD.FTZ R10, R249, -R0 ;  /* 0x80000000f90a7221 */ /* 0x000fe20000010000 */
[----:B------:R-:W-:Y:S01]  /*ea20*/  FSEL R0, R104, RZ, P1 ;  /* 0x000000ff68007208 */ /* 0x000fe20000800000 */
[----:B--2---:R-:W-:Y:S02]  /*ea30*/  FFMA.FTZ R8, R59, c[0x0][0x23c], -R12 ;  /* 0x00008f003b087a23 */ /* 0x004fe4000001080c */
[----:B------:R-:W-:Y:S01]  /*ea40*/  FMUL.FTZ R10, R10, c[0x0][0x23c] ;  /* 0x00008f000a0a7a20 */ /* 0x000fe20000410000 */
[C---:B------:R-:W-:Y:S01]  /*ea50*/  HMMA.16816.F32.BF16 R164, R4.reuse, R50, R76 ;  /* 0x0000003204a4723c */ /* 0x040fe2000004184c */
[----:B------:R-:W-:Y:S01]  /*ea60*/  FADD.FTZ R0, R250, -R0 ;  /* 0x80000000fa007221 */ /* 0x000fe20000010000 */
[----:B------:R-:W-:Y:S01]  /*ea70*/  MUFU.EX2 R137, R8 ;  /* 0x0000000800897308 */ /* 0x000fe20000000800 */
[-C--:B------:R-:W-:Y:S02]  /*ea80*/  FMUL.FTZ R122, R122, R100.reuse ;  /* 0x000000647a7a7220 */ /* 0x080fe40000410000 */
[----:B------:R-:W-:Y:S01]  /*ea90*/  FMUL.FTZ R0, R0, c[0x0][0x23c] ;  /* 0x00008f0000007a20 */ /* 0x000fe20000410000 */
[----:B-1----:R-:W-:Y:S01]  /*eaa0*/  MOV R9, R65 ;  /* 0x0000004100097202 */ /* 0x002fe20000000f00 */
[----:B------:R-:W-:Y:S01]  /*eab0*/  FMUL.FTZ R123, R123, R100 ;  /* 0x000000647b7b7220 */ /* 0x000fe20000410000 */
[----:B------:R-:W-:Y:S01]  /*eac0*/  HMMA.16816.F32.BF16 R76, R4, R38, R92 ;  /* 0x00000026044c723c */ /* 0x000fe2000004185c */
[-C--:B------:R-:W-:Y:S01]  /*ead0*/  FMUL.FTZ R168, R168, R102.reuse ;  /* 0x00000066a8a87220 */ /* 0x080fe20000410000 */
[----:B------:R1:W2:Y:S01]  /*eae0*/  MUFU.EX2 R15, R10 ;  /* 0x0000000a000f7308 */ /* 0x0002a20000000800 */
[----:B------:R-:W-:-:S02]  /*eaf0*/  FMUL.FTZ R169, R169, R102 ;  /* 0x00000066a9a97220 */ /* 0x000fc40000410000 */
[-C--:B------:R-:W-:Y:S02]  /*eb00*/  FMUL.FTZ R170, R170, R100.reuse ;  /* 0x00000064aaaa7220 */ /* 0x080fe40000410000 */
[----:B------:R-:W-:Y:S01]  /*eb10*/  FMUL.FTZ R171, R171, R100 ;  /* 0x00000064abab7220 */ /* 0x000fe20000410000 */
[----:B------:R-:W-:Y:S01]  /*eb20*/  MOV R92, R67 ;  /* 0x00000043005c7202 */ /* 0x000fe20000000f00 */
[-C--:B------:R-:W-:Y:S01]  /*eb30*/  FMUL.FTZ R132, R132, R102.reuse ;  /* 0x0000006684847220 */ /* 0x080fe20000410000 */
[----:B------:R-:W2:Y:S01]  /*eb40*/  MUFU.EX2 R14, R0 ;  /* 0x00000000000e7308 */ /* 0x000ea20000000800 */
[----:B------:R-:W-:Y:S01]  /*eb50*/  FMUL.FTZ R133, R133, R102 ;  /* 0x0000006685857220 */ /* 0x000fe20000410000 */
[----:B------:R-:W-:Y:S01]  /*eb60*/  MOV R95, R66 ;  /* 0x00000042005f7202 */ /* 0x000fe20000000f00 */
[-C--:B------:R-:W-:Y:S01]  /*eb70*/  FMUL.FTZ R134, R134, R100.reuse ;  /* 0x0000006486867220 */ /* 0x080fe20000410000 */
[C---:B------:R-:W-:Y:S01]  /*eb80*/  HMMA.16816.F32.BF16 R200, R4.reuse, R18, R120 ;  /* 0x0000001204c8723c */ /* 0x040fe20000041878 */
[----:B------:R-:W-:Y:S01]  /*eb90*/  FMUL.FTZ R135, R135, R100 ;  /* 0x0000006487877220 */ /* 0x000fe20000410000 */
[----:B-----5:R-:W-:Y:S01]  /*eba0*/  MOV R93, R34 ;  /* 0x00000022005d7202 */ /* 0x020fe20000000f00 */
[-C--:B------:R-:W-:Y:S01]  /*ebb0*/  FMUL.FTZ R148, R148, R102.reuse ;  /* 0x0000006694947220 */ /* 0x080fe20000410000 */
[----:B-1----:R-:W-:Y:S01]  /*ebc0*/  MOV R10, R241 ;  /* 0x000000f1000a7202 */ /* 0x002fe20000000f00 */
[----:B------:R-:W-:Y:S01]  /*ebd0*/  FMUL.FTZ R149, R149, R102 ;  /* 0x0000006695957220 */ /* 0x000fe20000410000 */
[----:B------:R-:W-:Y:S01]  /*ebe0*/  MOV R94, R31 ;  /* 0x0000001f005e7202 */ /* 0x000fe20000000f00 */
        /* <DEDUP_REMOVED lines=13> */
[----:B------:R-:W-:Y:S01]  /*ecc0*/  MOV R135, R64 ;  /* 0x0000004000877202 */ /* 0x000fe20000000f00 */
[----:B------:R-:W-:Y:S01]  /*ecd0*/  FMUL.FTZ R88, R88, R102 ;  /* 0x0000006658587220 */ /* 0x000fe20000410000 */
[----:B---3--:R-:W-:Y:S01]  /*ece0*/  MOV R134, R62 ;  /* 0x0000003e00867202 */ /* 0x008fe20000000f00 */
[----:B------:R-:W-:Y:S01]  /*ecf0*/  FMUL.FTZ R89, R89, R102 ;  /* 0x0000006659597220 */ /* 0x000fe20000410000 */
[----:B------:R-:W-:Y:S01]  /*ed00*/  MOV R133, R61 ;  /* 0x0000003d00857202 */ /* 0x000fe20000000f00 */
[-C--:B------:R-:W-:Y:S01]  /*ed10*/  FMUL.FTZ R90, R90, R100.reuse ;  /* 0x000000645a5a7220 */ /* 0x080fe20000410000 */
[----:B------:R-:W-:Y:S01]  /*ed20*/  HMMA.16816.F32.BF16 R180, R4, R26, R152 ;  /* 0x0000001a04b4723c */ /* 0x000fe20000041898 */
[----:B------:R-:W-:Y:S01]  /*ed30*/  FMUL.FTZ R91, R91, R100 ;  /* 0x000000645b5b7220 */ /* 0x000fe20000410000 */
[----:B------:R-:W-:Y:S01]  /*ed40*/  MOV R132, R60 ;  /* 0x0000003c00847202 */ /* 0x000fe20000000f00 */
[----:B--2---:R-:W-:-:S02]  /*ed50*/  FMUL.FTZ R116, R116, R15 ;  /* 0x0000000f74747220 */ /* 0x004fc40000410000 */
[-C--:B------:R-:W-:Y:S02]  /*ed60*/  FMUL.FTZ R117, R117, R15.reuse ;  /* 0x0000000f75757220 */ /* 0x080fe40000410000 */
[-C--:B------:R-:W-:Y:S01]  /*ed70*/  FMUL.FTZ R118, R118, R14.reuse ;  /* 0x0000000e76767220 */ /* 0x080fe20000410000 */
[C---:B------:R-:W-:Y:S01]  /*ed80*/  HMMA.16816.F32.BF16 R168, R4.reuse, R48, R72 ;  /* 0x0000003004a8723c */ /* 0x040fe20000041848 */
[-C--:B------:R-:W-:Y:S02]  /*ed90*/  FMUL.FTZ R119, R119, R14.reuse ;  /* 0x0000000e77777220 */ /* 0x080fe40000410000 */
[----:B------:R-:W-:Y:S02]  /*eda0*/  FFMA.FTZ R0, R176, c[0x0][0x23c], -R2 ;  /* 0x00008f00b0007a23 */ /* 0x000fe40000010802 */
[-C--:B------:R-:W-:Y:S02]  /*edb0*/  FMUL.FTZ R144, R144, R15.reuse ;  /* 0x0000000f90907220 */ /* 0x080fe40000410000 */
[----:B------:R-:W-:Y:S01]  /*edc0*/  FMUL.FTZ R145, R145, R15 ;  /* 0x0000000f91917220 */ /* 0x000fe20000410000 */
[----:B------:R-:W-:Y:S01]  /*edd0*/  HMMA.16816.F32.BF16 R88, R4, R36, R88 ;  /* 0x000000240458723c */ /* 0x000fe20000041858 */
[----:B------:R-:W-:-:S02]  /*ede0*/  FMUL.FTZ R146, R146, R14 ;  /* 0x0000000e92927220 */ /* 0x000fc40000410000 */
[----:B------:R-:W-:Y:S02]  /*edf0*/  FMUL.FTZ R147, R147, R14 ;  /* 0x0000000e93937220 */ /* 0x000fe40000410000 */
[----:B------:R-:W-:Y:S02]  /*ee00*/  FMUL.FTZ R124, R124, R15 ;  /* 0x0000000f7c7c7220 */ /* 0x000fe40000410000 */
[----:B------:R-:W-:Y:S01]  /*ee10*/  F2FP.BF16.PACK_AB R4, R28, R95 ;  /* 0x0000005f1c04723e */ /* 0x000fe200000010ff */
[----:B------:R-:W-:Y:S01]  /*ee20*/  FMUL.FTZ R125, R125, R15 ;  /* 0x0000000f7d7d7220 */ /* 0x000fe20000410000 */
[----:B------:R-:W-:Y:S01]  /*ee30*/  F2FP.BF16.PACK_AB R5, R139, R92 ;  /* 0x0000005c8b05723e */ /* 0x000fe200000010ff */
[-C--:B------:R-:W-:Y:S01]  /*ee40*/  FMUL.FTZ R126, R126, R14.reuse ;  /* 0x0000000e7e7e7220 */ /* 0x080fe20000410000 */
[----:B------:R-:W-:Y:S01]  /*ee50*/  F2FP.BF16.PACK_AB R6, R138, R63 ;  /* 0x0000003f8a06723e */ /* 0x000fe200000010ff */
[----:B------:R-:W-:Y:S01]  /*ee60*/  FMUL.FTZ R127, R127, R14 ;  /* 0x0000000e7f7f7220 */ /* 0x000fe20000410000 */
[----:B------:R-:W-:Y:S01]  /*ee70*/  F2FP.BF16.PACK_AB R7, R137, R10 ;  /* 0x0000000a8907723e */ /* 0x000fe200000010ff */
[----:B------:R-:W-:-:S02]  /*ee80*/  FFMA.FTZ R8, R106, c[0x0][0x23c], -R2 ;  /* 0x00008f006a087a23 */ /* 0x000fc40000010802 */
[-C--:B------:R-:W-:Y:S02]  /*ee90*/  FMUL.FTZ R160, R160, R15.reuse ;  /* 0x0000000fa0a07220 */ /* 0x080fe40000410000 */
[----:B------:R1:W-:Y:S01]  /*eea0*/  MUFU.EX2 R136, R8 ;  /* 0x0000000800887308 */ /* 0x0003e20000000800 */
[-C--:B------:R-:W-:Y:S01]  /*eeb0*/  FMUL.FTZ R161, R161, R15.reuse ;  /* 0x0000000fa1a17220 */ /* 0x080fe20000410000 */
[C---:B------:R-:W-:Y:S01]  /*eec0*/  HMMA.16816.F32.BF16 R152, R4.reuse, R16, R116 ;  /* 0x000000100498723c */ /* 0x040fe20000041874 */
[-C--:B------:R-:W-:Y:S02]  /*eed0*/  FMUL.FTZ R162, R162, R14.reuse ;  /* 0x0000000ea2a27220 */ /* 0x080fe40000410000 */
[----:B------:R-:W-:Y:S02]  /*eee0*/  FMUL.FTZ R163, R163, R14 ;  /* 0x0000000ea3a37220 */ /* 0x000fe40000410000 */
[----:B------:R-:W-:Y:S01]  /*eef0*/  FMUL.FTZ R68, R68, R15 ;  /* 0x0000000f44447220 */ /* 0x000fe20000410000 */
[----:B------:R2:W-:Y:S01]  /*ef00*/  MUFU.EX2 R117, R0 ;  /* 0x0000000000757308 */ /* 0x0005e20000000800 */
[----:B------:R-:W-:Y:S01]  /*ef10*/  MOV R16, R33 ;  /* 0x0000002100107202 */ /* 0x000fe20000000f00 */
[C---:B------:R-:W-:Y:S01]  /*ef20*/  HMMA.16816.F32.BF16 R64, R4.reuse, R24, R144 ;  /* 0x000000180440723c */ /* 0x040fe20000041890 */
[----:B----4-:R-:W-:Y:S01]  /*ef30*/  MOV R119, R32 ;  /* 0x0000002000777202 */ /* 0x010fe20000000f00 */
[----:B------:R-:W-:Y:S01]  /*ef40*/  FMUL.FTZ R69, R69, R15 ;  /* 0x0000000f45457220 */ /* 0x000fe20000410000 */
[----:B------:R-:W-:Y:S01]  /*ef50*/  MOV R118, R30 ;  /* 0x0000001e00767202 */ /* 0x000fe20000000f00 */
[----:B------:R-:W-:Y:S01]  /*ef60*/  FMUL.FTZ R70, R70, R14 ;  /* 0x0000000e46467220 */ /* 0x000fe20000410000 */
[----:B------:R-:W-:Y:S01]  /*ef70*/  MOV R116, R28 ;  /* 0x0000001c00747202 */ /* 0x000fe20000000f00 */
[----:B-1----:R-:W-:Y:S01]  /*ef80*/  FFMA.FTZ R8, R188, c[0x0][0x23c], -R3 ;  /* 0x00008f00bc087a23 */ /* 0x002fe20000010803 */
[----:B------:R-:W-:Y:S01]  /*ef90*/  MOV R17, R63 ;  /* 0x0000003f00117202 */ /* 0x000fe20000000f00 */
[----:B------:R-:W-:Y:S01]  /*efa0*/  HMMA.16816.F32.BF16 R148, R4, R18, R124 ;  /* 0x000000120494723c */ /* 0x000fe2000004187c */
[----:B------:R-:W-:Y:S01]  /*efb0*/  FMUL.FTZ R71, R71, R14 ;  /* 0x0000000e47477220 */ /* 0x000fe20000410000 */
[----:B------:R-:W-:Y:S01]  /*efc0*/  MUFU.EX2 R250, R8 ;  /* 0x0000000800fa7308 */ /* 0x000fe20000000800 */
[----:B------:R-:W-:Y:S01]  /*efd0*/  FMUL.FTZ R84, R84, R15 ;  /* 0x0000000f54547220 */ /* 0x000fe20000410000 */
[----:B------:R-:W-:Y:S01]  /*efe0*/  MOV R146, R139 ;  /* 0x0000008b00927202 */ /* 0x000fe20000000f00 */
[----:B------:R-:W-:-:S02]  /*eff0*/  FMUL.FTZ R85, R85, R15 ;  /* 0x0000000f55557220 */ /* 0x000fc40000410000 */
[----:B--2---:R-:W-:Y:S01]  /*f000*/  FFMA.FTZ R0, R107, c[0x0][0x23c], -R2 ;  /* 0x00008f006b007a23 */ /* 0x004fe20000010802 */
[----:B------:R-:W-:Y:S01]  /*f010*/  MOV R127, R29 ;  /* 0x0000001d007f7202 */ /* 0x000fe20000000f00 */
[-C--:B------:R-:W-:Y:S01]  /*f020*/  FMUL.FTZ R86, R86, R14.reuse ;  /* 0x0000000e56567220 */ /* 0x080fe20000410000 */
[----:B------:R-:W-:Y:S01]  /*f030*/  LDSM.16.MT88.4 R28, [R226+0x9400] ;  /* 0x00940000e21c783b */ /* 0x000fe20000004200 */
[----:B------:R1:W2:Y:S01]  /*f040*/  MUFU.EX2 R147, R0 ;  /* 0x0000000000937308 */ /* 0x0002a20000000800 */
[----:B------:R-:W-:Y:S01]  /*f050*/  FMUL.FTZ R87, R87, R14 ;  /* 0x0000000e57577220 */ /* 0x000fe20000410000 */
        /* <DEDUP_REMOVED lines=8> */
[----:B------:R-:W-:Y:S01]  /*f0e0*/  HMMA.16816.F32.BF16 R40, R4, R48, R68 ;  /* 0x000000300428723c */ /* 0x000fe20000041844 */
[----:B------:R-:W-:-:S02]  /*f0f0*/  FMUL.FTZ R140, R140, R15 ;  /* 0x0000000f8c8c7220 */ /* 0x000fc40000410000 */
[-C--:B------:R-:W-:Y:S02]  /*f100*/  FMUL.FTZ R141, R141, R15.reuse ;  /* 0x0000000f8d8d7220 */ /* 0x080fe40000410000 */
[-C--:B------:R-:W-:Y:S02]  /*f110*/  FMUL.FTZ R142, R142, R14.reuse ;  /* 0x0000000e8e8e7220 */ /* 0x080fe40000410000 */
[----:B-1----:R-:W-:Y:S01]  /*f120*/  FFMA.FTZ R0, R35, c[0x0][0x23c], -R2 ;  /* 0x00008f0023007a23 */ /* 0x002fe20000010802 */
[----:B------:R-:W-:Y:S01]  /*f130*/  HMMA.16816.F32.BF16 R52, R4, R36, R84 ;  /* 0x000000240434723c */ /* 0x000fe20000041854 */
[----:B------:R-:W-:Y:S01]  /*f140*/  LDSM.16.MT88.4 R32, [R224+0x9400] ;  /* 0x00940000e020783b */ /* 0x000fe20000004200 */
[----:B------:R-:W-:Y:S01]  /*f150*/  FMUL.FTZ R143, R143, R14 ;  /* 0x0000000e8f8f7220 */ /* 0x000fe20000410000 */
[----:B------:R1:W-:Y:S01]  /*f160*/  MUFU.EX2 R18, R0 ;  /* 0x0000000000127308 */ /* 0x0003e20000000800 */
        /* <DEDUP_REMOVED lines=8> */
[C---:B------:R-:W-:Y:S01]  /*f1f0*/  HMMA.16816.F32.BF16 R140, R4.reuse, R22, R140 ;  /* 0x00000016048c723c */ /* 0x040fe2000004188c */
[----:B------:R-:W-:Y:S01]  /*f200*/  FMUL.FTZ R175, R175, R14 ;  /* 0x0000000eafaf7220 */ /* 0x000fe20000410000 */
[----:B------:R-:W-:Y:S01]  /*f210*/  MOV R128, R137 ;  /* 0x0000008900807202 */ /* 0x000fe20000000f00 */
[----:B-1----:R-:W-:Y:S01]  /*f220*/  FFMA.FTZ R0, R185, c[0x0][0x23c], -R3 ;  /* 0x00008f00b9007a23 */ /* 0x002fe20000010803 */
[----:B------:R-:W-:Y:S01]  /*f230*/  MOV R129, R138 ;  /* 0x0000008a00817202 */ /* 0x000fe20000000f00 */
[----:B------:R-:W-:Y:S01]  /*f240*/  FMUL.FTZ R80, R80, R15 ;  /* 0x0000000f50507220 */ /* 0x000fe20000410000 */
[----:B------:R-:W-:Y:S01]  /*f250*/  MOV R131, R9 ;  /* 0x0000000900837202 */ /* 0x000fe20000000f00 */
[----:B------:R1:W3:Y:S01]  /*f260*/  MUFU.EX2 R248, R0 ;  /* 0x0000000000f87308 */ /* 0x0002e20000000800 */
[----:B------:R-:W-:Y:S01]  /*f270*/  FMUL.FTZ R81, R81, R15 ;  /* 0x0000000f51517220 */ /* 0x000fe20000410000 */
[----:B------:R-:W-:Y:S01]  /*f280*/  HMMA.16816.F32.BF16 R60, R4, R26, R156 ;  /* 0x0000001a043c723c */ /* 0x000fe2000004189c */
[-C--:B------:R-:W-:Y:S01]  /*f290*/  FMUL.FTZ R82, R82, R14.reuse ;  /* 0x0000000e52527220 */ /* 0x080fe20000410000 */
[----:B------:R-:W-:Y:S01]  /*f2a0*/  MOV R130, R11 ;  /* 0x0000000b00827202 */ /* 0x000fe20000000f00 */
[----:B------:R-:W-:Y:S01]  /*f2b0*/  FMUL.FTZ R83, R83, R14 ;  /* 0x0000000e53537220 */ /* 0x000fe20000410000 */
[----:B------:R-:W4:Y:S01]  /*f2c0*/  LDSM.16.MT88.4 R24, [R224+0xa400] ;  /* 0x00a40000e018783b */ /* 0x000f220000004200 */
[----:B------:R-:W-:-:S02]  /*f2d0*/  FMUL.FTZ R96, R96, R15 ;  /* 0x0000000f60607220 */ /* 0x000fc40000410000 */
[----:B------:R-:W-:Y:S01]  /*f2e0*/  FMUL.FTZ R97, R97, R15 ;  /* 0x0000000f61617220 */ /* 0x000fe20000410000 */
[C---:B------:R-:W-:Y:S01]  /*f2f0*/  HMMA.16816.F32.BF16 R44, R4.reuse, R46, R172 ;  /* 0x0000002e042c723c */ /* 0x040fe200000418ac */
[-C--:B------:R-:W-:Y:S01]  /*f300*/  FMUL.FTZ R98, R98, R14.reuse ;  /* 0x0000000e62627220 */ /* 0x080fe20000410000 */
[----:B------:R-:W-:Y:S01]  /*f310*/  LDSM.16.MT88.4 R20, [R226+0xb400] ;  /* 0x00b40000e214783b */ /* 0x000fe20000004200 */
[----:B------:R-:W-:Y:S01]  /*f320*/  FMUL.FTZ R99, R99, R14 ;  /* 0x0000000e63637220 */ /* 0x000fe20000410000 */
[----:B------:R-:W-:Y:S01]  /*f330*/  MOV R157, R94 ;  /* 0x0000005e009d7202 */ /* 0x000fe20000000f00 */
[----:B------:R-:W-:Y:S01]  /*f340*/  FFMA.FTZ R8, R212, c[0x0][0x23c], -R13 ;  /* 0x00008f00d4087a23 */ /* 0x000fe2000001080d */
[----:B------:R-:W-:Y:S01]  /*f350*/  LDSM.16.MT88.4 R172, [R226+0xac00] ;  /* 0x00ac0000e2ac783b */ /* 0x000fe20000004200 */
[----:B-1----:R-:W-:Y:S01]  /*f360*/  FFMA.FTZ R0, R177, c[0x0][0x23c], -R3 ;  /* 0x00008f00b1007a23 */ /* 0x002fe20000010803 */
[C---:B------:R-:W-:Y:S01]  /*f370*/  HMMA.16816.F32.BF16 R48, R4.reuse, R50, R80 ;  /* 0x000000320430723c */ /* 0x040fe20000041850 */
[----:B------:R1:W-:Y:S07]  /*f380*/  MUFU.EX2 R231, R8 ;  /* 0x0000000800e77308 */ /* 0x0003ee0000000800 */
[----:B------:R-:W-:Y:S01]  /*f390*/  HMMA.16816.F32.BF16 R36, R4, R38, R96 ;  /* 0x000000260424723c */ /* 0x000fe20000041860 */
[----:B------:R5:W-:Y:S06]  /*f3a0*/  MUFU.EX2 R249, R0 ;  /* 0x0000000000f97308 */ /* 0x000bec0000000800 */
[----:B--2---:R-:W-:-:S02]  /*f3b0*/  F2FP.BF16.PACK_AB R4, R147, R117 ;  /* 0x000000759304723e */ /* 0x004fc400000010ff */
[----:B---3--:R-:W-:Y:S01]  /*f3c0*/  F2FP.BF16.PACK_AB R5, R248, R250 ;  /* 0x000000faf805723e */ /* 0x008fe200000010ff */
[----:B-1----:R-:W1:Y:S01]  /*f3d0*/  LDSM.16.MT88.4 R8, [R226+0xa400] ;  /* 0x00a40000e208783b */ /* 0x002e620000004200 */
[----:B-----5:R-:W-:-:S04]  /*f3e0*/  FFMA.FTZ R0, R184, c[0x0][0x23c], -R3 ;  /* 0x00008f00b8007a23 */ /* 0x020fc80000010803 */
[----:B------:R2:W3:Y:S02]  /*f3f0*/  MUFU.EX2 R241, R0 ;  /* 0x0000000000f17308 */ /* 0x0004e40000000800 */
[----:B--2---:R-:W-:Y:S01]  /*f400*/  FFMA.FTZ R0, R214, c[0x0][0x23c], -R13 ;  /* 0x00008f00d6007a23 */ /* 0x004fe2000001080d */
[----:B------:R-:W-:Y:S02]  /*f410*/  MOV R214, R18 ;  /* 0x0000001200d67202 */ /* 0x000fe40000000f00 */
[----:B---3--:R-:W-:-:S03]  /*f420*/  F2FP.BF16.PACK_AB R7, R241, R249 ;  /* 0x000000f9f107723e */ /* 0x008fc600000010ff */
[----:B------:R2:W3:Y:S01]  /*f430*/  MUFU.EX2 R212, R0 ;  /* 0x0000000000d47308 */ /* 0x0004e20000000800 */
[-C--:B------:R-:W-:Y:S01]  /*f440*/  F2FP.BF16.PACK_AB R6, R214, R136.reuse ;  /* 0x00000088d606723e */ /* 0x080fe200000010ff */
[----:B------:R-:W5:Y:S06]  /*f450*/  LDSM.16.MT88.4 R16, [R224+0xb400] ;  /* 0x00b40000e010783b */ /* 0x000f6c0000004200 */
[----:B----4-:R-:W-:Y:S01]  /*f460*/  HMMA.16816.F32.BF16 R120, R4, R24, R120 ;  /* 0x000000180478723c */ /* 0x010fe20000041878 */
[----:B--2---:R-:W-:Y:S01]  /*f470*/  FFMA.FTZ R0, R215, c[0x0][0x23c], -R13 ;  /* 0x00008f00d7007a23 */ /* 0x004fe2000001080d */
[----:B------:R-:W-:-:S06]  /*f480*/  MOV R215, R136 ;  /* 0x0000008800d77202 */ /* 0x000fcc0000000f00 */
[C---:B-1----:R-:W-:Y:S08]  /*f490*/  HMMA.16816.F32.BF16 R112, R4.reuse, R8, R112 ;  /* 0x000000080470723c */ /* 0x042ff00000041870 */
[C---:B------:R-:W-:Y:S01]  /*f4a0*/  HMMA.16816.F32.BF16 R136, R4.reuse, R32, R204 ;  /* 0x000000200488723c */ /* 0x040fe200000418cc */
[----:B------:R1:W-:Y:S06]  /*f4b0*/  MUFU.EX2 R204, R0 ;  /* 0x0000000000cc7308 */ /* 0x0003ec0000000800 */
[----:B------:R-:W-:Y:S01]  /*f4c0*/  MOV R207, R147 ;  /* 0x0000009300cf7202 */ /* 0x000fe20000000f00 */
[----:B------:R-:W-:Y:S01]  /*f4d0*/  HMMA.16816.F32.BF16 R108, R4, R10, R108 ;  /* 0x0000000a046c723c */ /* 0x000fe2000004186c */
[----:B------:R-:W-:-:S02]  /*f4e0*/  MOV R147, R116 ;  /* 0x0000007400937202 */ /* 0x000fc40000000f00 */
[----:B------:R-:W-:Y:S02]  /*f4f0*/  MOV R206, R117 ;  /* 0x0000007500ce7202 */ /* 0x000fe40000000f00 */
[----:B------:R-:W-:Y:S02]  /*f500*/  MOV R205, R118 ;  /* 0x0000007600cd7202 */ /* 0x000fe40000000f00 */
[----:B------:R-:W-:Y:S01]  /*f510*/  MOV R116, R119 ;  /* 0x0000007700747202 */ /* 0x000fe20000000f00 */
[----:B-----5:R-:W-:Y:S01]  /*f520*/  HMMA.16816.F32.BF16 R96, R4, R16, R168 ;  /* 0x000000100460723c */ /* 0x020fe200000418a8 */
[----:B-1----:R-:W-:Y:S01]  /*f530*/  FFMA.FTZ R0, R220, c[0x0][0x23c], -R13 ;  /* 0x00008f00dc007a23 */ /* 0x002fe2000001080d */
[----:B------:R-:W-:Y:S02]  /*f540*/  MOV R117, R92 ;  /* 0x0000005c00757202 */ /* 0x000fe40000000f00 */
[----:B------:R-:W-:Y:S02]  /*f550*/  MOV R118, R93 ;  /* 0x0000005d00767202 */ /* 0x000fe40000000f00 */
[----:B------:R-:W-:-:S02]  /*f560*/  MOV R119, R132 ;  /* 0x0000008400777202 */ /* 0x000fc40000000f00 */
[----:B------:R-:W-:Y:S01]  /*f570*/  MOV R92, R133 ;  /* 0x00000085005c7202 */ /* 0x000fe20000000f00 */
[C---:B------:R-:W-:Y:S01]  /*f580*/  HMMA.16816.F32.BF16 R88, R4.reuse, R20, R88 ;  /* 0x000000140458723c */ /* 0x040fe20000041858 */
[----:B------:R-:W-:Y:S02]  /*f590*/  MOV R93, R134 ;  /* 0x00000086005d7202 */ /* 0x000fe40000000f00 */
[----:B------:R-:W-:Y:S02]  /*f5a0*/  MOV R220, R135 ;  /* 0x0000008700dc7202 */ /* 0x000fe40000000f00 */
[----:B------:R-:W-:Y:S02]  /*f5b0*/  MOV R145, R117 ;  /* 0x0000007500917202 */ /* 0x000fe40000000f00 */
[----:B------:R-:W-:Y:S01]  /*f5c0*/  MOV R144, R118 ;  /* 0x0000007600907202 */ /* 0x000fe20000000f00 */
[----:B------:R-:W-:Y:S01]  /*f5d0*/  HMMA.16816.F32.BF16 R132, R4, R34, R200 ;  /* 0x000000220484723c */ /* 0x000fe200000418c8 */
[----:B------:R1:W-:Y:S01]  /*f5e0*/  MUFU.EX2 R200, R0 ;  /* 0x0000000000c87308 */ /* 0x0003e20000000800 */
[----:B------:R-:W-:-:S02]  /*f5f0*/  MOV R159, R119 ;  /* 0x00000077009f7202 */ /* 0x000fc40000000f00 */
[----:B------:R-:W-:-:S03]  /*f600*/  MOV R158, R92 ;  /* 0x0000005c009e7202 */ /* 0x000fc60000000f00 */
[----:B------:R-:W-:Y:S01]  /*f610*/  MOV R203, R128 ;  /* 0x0000008000cb7202 */ /* 0x000fe20000000f00 */
[----:B------:R-:W-:Y:S01]  /*f620*/  HMMA.16816.F32.BF16 R76, R4, R22, R76 ;  /* 0x00000016044c723c */ /* 0x000fe2000004184c */
[----:B------:R-:W-:Y:S02]  /*f630*/  MOV R202, R129 ;  /* 0x0000008100ca7202 */ /* 0x000fe40000000f00 */
[----:B------:R-:W-:Y:S01]  /*f640*/  MOV R201, R130 ;  /* 0x0000008200c97202 */ /* 0x000fe20000000f00 */
[----:B-1----:R-:W-:Y:S01]  /*f650*/  FFMA.FTZ R0, R209, c[0x0][0x23c], -R12 ;  /* 0x00008f00d1007a23 */ /* 0x002fe2000001080c */
[----:B------:R-:W-:-:S03]  /*f660*/  MOV R209, R131 ;  /* 0x0000008300d17202 */ /* 0x000fc60000000f00 */
[----:B------:R-:W-:Y:S01]  /*f670*/  HMMA.16816.F32.BF16 R128, R4, R28, R196 ;  /* 0x0000001c0480723c */ /* 0x000fe200000418c4 */
[----:B------:R1:W-:Y:S06]  /*f680*/  MUFU.EX2 R196, R0 ;  /* 0x0000000000c47308 */ /* 0x0003ec0000000800 */
[----:B------:R-:W-:Y:S02]  /*f690*/  MOV R199, R124 ;  /* 0x0000007c00c77202 */ /* 0x000fe40000000f00 */
[----:B------:R-:W-:Y:S02]  /*f6a0*/  MOV R198, R125 ;  /* 0x0000007d00c67202 */ /* 0x000fe40000000f00 */
[----:B------:R-:W-:Y:S01]  /*f6b0*/  MOV R197, R126 ;  /* 0x0000007e00c57202 */ /* 0x000fe20000000f00 */
[----:B-1----:R-:W-:Y:S01]  /*f6c0*/  FFMA.FTZ R0, R210, c[0x0][0x23c], -R12 ;  /* 0x00008f00d2007a23 */ /* 0x002fe2000001080c */
[----:B------:R-:W-:-:S02]  /*f6d0*/  MOV R210, R127 ;  /* 0x0000007f00d27202 */ /* 0x000fc40000000f00 */
[----:B------:R-:W-:Y:S01]  /*f6e0*/  HMMA.16816.F32.BF16 R124, R4, R30, R192 ;  /* 0x0000001e047c723c */ /* 0x000fe200000418c0 */
[----:B------:R1:W2:Y:S06]  /*f6f0*/  MUFU.EX2 R194, R0 ;  /* 0x0000000000c27308 */ /* 0x0002ac0000000800 */
[----:B------:R-:W-:Y:S02]  /*f700*/  MOV R195, R146 ;  /* 0x0000009200c37202 */ /* 0x000fe40000000f00 */
[----:B------:R-:W-:Y:S01]  /*f710*/  MOV R146, R93 ;  /* 0x0000005d00927202 */ /* 0x000fe20000000f00 */
[----:B-1----:R-:W-:Y:S01]  /*f720*/  FFMA.FTZ R0, R211, c[0x0][0x23c], -R12 ;  /* 0x00008f00d3007a23 */ /* 0x002fe2000001080c */
[----:B------:R-:W-:-:S02]  /*f730*/  MOV R211, R147 ;  /* 0x0000009300d37202 */ /* 0x000fc40000000f00 */
[----:B------:R-:W-:Y:S01]  /*f740*/  MOV R147, R95 ;  /* 0x0000005f00937202 */ /* 0x000fe20000000f00 */
[----:B------:R1:W-:Y:S01]  /*f750*/  MUFU.EX2 R193, R0 ;  /* 0x0000000000c17308 */ /* 0x0003e20000000800 */
[----:B------:R-:W-:Y:S01]  /*f760*/  HMMA.16816.F32.BF16 R92, R4, R18, R164 ;  /* 0x00000012045c723c */ /* 0x000fe200000418a4 */
[----:B-1----:R-:W-:Y:S01]  /*f770*/  FFMA.FTZ R0, R213, c[0x0][0x23c], -R12 ;  /* 0x00008f00d5007a23 */ /* 0x002fe2000001080c */
[----:B------:R-:W-:-:S06]  /*f780*/  MOV R213, R116 ;  /* 0x0000007400d57202 */ /* 0x000fcc0000000f00 */
[----:B------:R-:W-:Y:S01]  /*f790*/  HMMA.16816.F32.BF16 R116, R4, R26, R180 ;  /* 0x0000001a0474723c */ /* 0x000fe200000418b4 */
[----:B------:R1:W4:Y:S06]  /*f7a0*/  MUFU.EX2 R192, R0 ;  /* 0x0000000000c07308 */ /* 0x00032c0000000800 */
[----:B---3--:R-:W-:Y:S02]  /*f7b0*/  F2FP.BF16.PACK_AB R4, R212, R231 ;  /* 0x000000e7d404723e */ /* 0x008fe400000010ff */
[----:B--2---:R-:W-:Y:S02]  /*f7c0*/  F2FP.BF16.PACK_AB R5, R194, R196 ;  /* 0x000000c4c205723e */ /* 0x004fe400000010ff */
[----:B------:R-:W-:Y:S01]  /*f7d0*/  F2FP.BF16.PACK_AB R6, R200, R204 ;  /* 0x000000ccc806723e */ /* 0x000fe200000010ff */
[----:B-1----:R-:W-:Y:S01]  /*f7e0*/  FFMA.FTZ R0, R189, c[0x0][0x23c], -R2 ;  /* 0x00008f00bd007a23 */ /* 0x002fe20000010802 */
[----:B----4-:R-:W-:-:S03]  /*f7f0*/  F2FP.BF16.PACK_AB R7, R192, R193 ;  /* 0x000000c1c007723e */ /* 0x010fc600000010ff */
[----:B------:R1:W-:Y:S04]  /*f800*/  MUFU.EX2 R189, R0 ;  /* 0x0000000000bd7308 */ /* 0x0003e80000000800 */
[C---:B------:R-:W-:Y:S08]  /*f810*/  HMMA.16816.F32.BF16 R64, R4.reuse, R24, R64 ;  /* 0x000000180440723c */ /* 0x040ff00000041840 */
[----:B------:R-:W-:Y:S01]  /*f820*/  HMMA.16816.F32.BF16 R60, R4, R26, R60 ;  /* 0x0000001a043c723c */ /* 0x000fe2000004183c */
[----:B------:R-:W2:Y:S01]  /*f830*/  LDSM.16.MT88.4 R24, [R224+0xa800] ;  /* 0x00a80000e018783b */ /* 0x000ea20000004200 */
[----:B-1----:R-:W-:-:S04]  /*f840*/  FFMA.FTZ R0, R187, c[0x0][0x23c], -R2 ;  /* 0x00008f00bb007a23 */ /* 0x002fc80000010802 */
[----:B------:R1:W3:Y:S02]  /*f850*/  MUFU.EX2 R188, R0 ;  /* 0x0000000000bc7308 */ /* 0x0002e40000000800 */
[C---:B------:R-:W-:Y:S08]  /*f860*/  HMMA.16816.F32.BF16 R84, R4.reuse, R32, R152 ;  /* 0x000000200454723c */ /* 0x040ff00000041898 */
[----:B------:R-:W-:Y:S01]  /*f870*/  HMMA.16816.F32.BF16 R80, R4, R34, R148 ;  /* 0x000000220450723c */ /* 0x000fe20000041894 */
[----:B------:R-:W4:Y:S01]  /*f880*/  LDSM.16.MT88.4 R32, [R224+0x9800] ;  /* 0x00980000e020783b */ /* 0x000f220000004200 */
[----:B-1----:R-:W-:-:S06]  /*f890*/  FFMA.FTZ R0, R186, c[0x0][0x23c], -R2 ;  /* 0x00008f00ba007a23 */ /* 0x002fcc0000010802 */
[C---:B------:R-:W-:Y:S01]  /*f8a0*/  HMMA.16816.F32.BF16 R56, R4.reuse, R8, R56 ;  /* 0x000000080438723c */ /* 0x040fe20000041838 */
[----:B------:R1:W-:Y:S07]  /*f8b0*/  MUFU.EX2 R187, R0 ;  /* 0x0000000000bb7308 */ /* 0x0003ee0000000800 */
[C---:B------:R-:W-:Y:S01]  /*f8c0*/  HMMA.16816.F32.BF16 R44, R4.reuse, R10, R44 ;  /* 0x0000000a042c723c */ /* 0x040fe2000004182c */
[----:B------:R-:W5:Y:S07]  /*f8d0*/  LDSM.16.MT88.4 R8, [R226+0xa800] ;  /* 0x00a80000e208783b */ /* 0x000f6e0000004200 */
[----:B------:R-:W-:Y:S01]  /*f8e0*/  HMMA.16816.F32.BF16 R40, R4, R16, R40 ;  /* 0x000000100428723c */ /* 0x000fe20000041828 */
[----:B-1----:R-:W-:-:S04]  /*f8f0*/  FFMA.FTZ R0, R178, c[0x0][0x23c], -R2 ;  /* 0x00008f00b2007a23 */ /* 0x002fc80000010802 */
        /* <DEDUP_REMOVED lines=8> */
[----:B------:R3:W-:Y:S02]  /*f980*/  MUFU.EX2 R185, R0 ;  /* 0x0000000000b97308 */ /* 0x0007e40000000800 */
[----:B------:R-:W-:Y:S03]  /*f990*/  LDSM.16.MT88.4 R140, [R226+0x9c00] ;  /* 0x009c0000e28c783b */ /* 0x000fe60000004200 */
        /* <DEDUP_REMOVED lines=13> */
[----:B--2---:R-:W-:-:S06]  /*fa70*/  FFMA.FTZ R0, R179, c[0x0][0x23c], -R3 ;  /* 0x00008f00b3007a23 */ /* 0x004fcc0000010803 */
        /* <DEDUP_REMOVED lines=10> */
[C---:B-----5:R-:W-:Y:S08]  /*fb20*/  HMMA.16816.F32.BF16 R168, R4.reuse, R10, R108 ;  /* 0x0000000a04a8723c */ /* 0x060ff0000004186c */
[----:B------:R-:W-:Y:S01]  /*fb30*/  HMMA.16816.F32.BF16 R116, R4, R16, R96 ;  /* 0x000000100474723c */ /* 0x000fe20000041860 */
[----:B--2---:R-:W-:Y:S01]  /*fb40*/  FFMA.FTZ R0, R239, c[0x0][0x23c], -R13 ;  /* 0x00008f00ef007a23 */ /* 0x004fe2000001080d */
[----:B------:R-:W-:-:S06]  /*fb50*/  MOV R239, R146 ;  /* 0x0000009200ef7202 */ /* 0x000fcc0000000f00 */
[C---:B-1----:R-:W-:Y:S01]  /*fb60*/  HMMA.16816.F32.BF16 R136, R4.reuse, R30, R124 ;  /* 0x0000001e0488723c */ /* 0x042fe2000004187c */
[----:B------:R-:W1:Y:S01]  /*fb70*/  LDSM.16.MT88.4 R124, [R224+0x9c00] ;  /* 0x009c0000e07c783b */ /* 0x000e620000004200 */
[----:B------:R2:W-:Y:S06]  /*fb80*/  MUFU.EX2 R179, R0 ;  /* 0x0000000000b37308 */ /* 0x0005ec0000000800 */
[C---:B------:R-:W-:Y:S08]  /*fb90*/  HMMA.16816.F32.BF16 R148, R4.reuse, R24, R120 ;  /* 0x000000180494723c */ /* 0x040ff00000041878 */
[----:B------:R-:W-:Y:S01]  /*fba0*/  HMMA.16816.F32.BF16 R164, R4, R8, R112 ;  /* 0x0000000804a4723c */ /* 0x000fe20000041870 */
[----:B--2---:R-:W-:Y:S01]  /*fbb0*/  FFMA.FTZ R0, R240, c[0x0][0x23c], -R13 ;  /* 0x00008f00f0007a23 */ /* 0x004fe2000001080d */
[----:B------:R-:W-:-:S03]  /*fbc0*/  MOV R240, R147 ;  /* 0x0000009300f07202 */ /* 0x000fc60000000f00 */
[----:B------:R2:W4:Y:S03]  /*fbd0*/  MUFU.EX2 R178, R0 ;  /* 0x0000000000b27308 */ /* 0x0005260000000800 */
        /* <DEDUP_REMOVED lines=8> */
[----:B------:R2:W5:Y:S02]  /*fc60*/  MUFU.EX2 R176, R0 ;  /* 0x0000000000b07308 */ /* 0x0005640000000800 */
[----:B---3--:R-:W-:Y:S02]  /*fc70*/  F2FP.BF16.PACK_AB R4, R180, R181 ;  /* 0x000000b5b404723e */ /* 0x008fe400000010ff */
[----:B----4-:R-:W-:Y:S01]  /*fc80*/  F2FP.BF16.PACK_AB R6, R178, R179 ;  /* 0x000000b3b206723e */ /* 0x010fe200000010ff */
[----:B--2---:R-:W-:Y:S01]  /*fc90*/  FFMA.FTZ R0, R235, c[0x0][0x23c], -R12 ;  /* 0x00008f00eb007a23 */ /* 0x004fe2000001080c */
[----:B-----5:R-:W-:-:S03]  /*fca0*/  F2FP.BF16.PACK_AB R5, R176, R177 ;  /* 0x000000b1b005723e */ /* 0x020fc600000010ff */
[----:B------:R2:W-:Y:S02]  /*fcb0*/  MUFU.EX2 R107, R0 ;  /* 0x00000000006b7308 */ /* 0x0005e40000000800 */
[----:B--2---:R-:W-:-:S06]  /*fcc0*/  FFMA.FTZ R0, R236, c[0x0][0x23c], -R12 ;  /* 0x00008f00ec007a23 */ /* 0x004fcc000001080c */
[----:B------:R-:W2:Y:S02]  /*fcd0*/  MUFU.EX2 R106, R0 ;  /* 0x00000000006a7308 */ /* 0x000ea40000000800 */
[----:B--2---:R-:W-:Y:S01]  /*fce0*/  F2FP.BF16.PACK_AB R7, R106, R107 ;  /* 0x0000006b6a07723e */ /* 0x004fe200000010ff */
[----:B------:R-:W-:-:S06]  /*fcf0*/  FFMA.FTZ R0, R219, c[0x0][0x23c], -R2 ;  /* 0x00008f00db007a23 */ /* 0x000fcc0000010802 */
[C---:B------:R-:W-:Y:S01]  /*fd00*/  HMMA.16816.F32.BF16 R68, R4.reuse, R30, R68 ;  /* 0x0000001e0444723c */ /* 0x040fe20000041844 */
[----:B------:R2:W-:Y:S07]  /*fd10*/  MUFU.EX2 R31, R0 ;  /* 0x00000000001f7308 */ /* 0x0005ee0000000800 */
[C---:B------:R-:W-:Y:S08]  /*fd20*/  HMMA.16816.F32.BF16 R128, R4.reuse, R28, R72 ;  /* 0x0000001c0480723c */ /* 0x040ff00000041848 */
[----:B------:R-:W-:Y:S01]  /*fd30*/  HMMA.16816.F32.BF16 R60, R4, R26, R60 ;  /* 0x0000001a043c723c */ /* 0x000fe2000004183c */
[----:B--2---:R-:W-:-:S04]  /*fd40*/  FFMA.FTZ R0, R218, c[0x0][0x23c], -R2 ;  /* 0x00008f00da007a23 */ /* 0x004fc80000010802 */
[----:B------:R2:W3:Y:S03]  /*fd50*/  MUFU.EX2 R30, R0 ;  /* 0x00000000001e7308 */ /* 0x0004e60000000800 */
[C---:B------:R-:W-:Y:S08]  /*fd60*/  HMMA.16816.F32.BF16 R64, R4.reuse, R24, R64 ;  /* 0x000000180440723c */ /* 0x040ff00000041840 */
[----:B------:R-:W-:Y:S01]  /*fd70*/  HMMA.16816.F32.BF16 R52, R4, R20, R52 ;  /* 0x000000140434723c */ /* 0x000fe20000041834 */
[--C-:B--2---:R-:W-:Y:S01]  /*fd80*/  FFMA.FTZ R0, R216, c[0x0][0x23c], -R2.reuse ;  /* 0x00008f00d8007a23 */ /* 0x104fe20000010802 */
[----:B---3--:R-:W-:Y:S01]  /*fd90*/  F2FP.BF16.PACK_AB R92, R30, R31 ;  /* 0x0000001f1e5c723e */ /* 0x008fe200000010ff */
[----:B------:R-:W-:-:S05]  /*fda0*/  FFMA.FTZ R2, R217, c[0x0][0x23c], -R2 ;  /* 0x00008f00d9027a23 */ /* 0x000fca0000010802 */
[C---:B------:R-:W-:Y:S01]  /*fdb0*/  HMMA.16816.F32.BF16 R84, R4.reuse, R32, R84 ;  /* 0x000000200454723c */ /* 0x040fe20000041854 */
[----:B------:R2:W-:Y:S07]  /*fdc0*/  MUFU.EX2 R29, R0 ;  /* 0x00000000001d7308 */ /* 0x0005ee0000000800 */
[C---:B------:R-:W-:Y:S01]  /*fdd0*/  HMMA.16816.F32.BF16 R32, R4.reuse, R34, R80 ;  /* 0x000000220420723c */ /* 0x040fe20000041850 */
[----:B------:R-:W3:Y:S01]  /*fde0*/  LDSM.16.MT88.4 R80, [R224+0xbc00] ;  /* 0x00bc0000e050783b */ /* 0x000ee20000004200 */
[----:B------:R-:W4:Y:S06]  /*fdf0*/  MUFU.EX2 R28, R2 ;  /* 0x00000002001c7308 */ /* 0x000f2c0000000800 */
[----:B------:R-:W-:Y:S01]  /*fe00*/  HMMA.16816.F32.BF16 R56, R4, R8, R56 ;  /* 0x000000080438723c */ /* 0x000fe20000041838 */
[----:B--2---:R-:W-:-:S04]  /*fe10*/  FFMA.FTZ R0, R232, c[0x0][0x23c], -R3 ;  /* 0x00008f00e8007a23 */ /* 0x004fc80000010803 */
[----:B------:R2:W-:Y:S02]  /*fe20*/  MUFU.EX2 R27, R0 ;  /* 0x00000000001b7308 */ /* 0x0005e40000000800 */
[----:B------:R-:W-:Y:S01]  /*fe30*/  FFMA.FTZ R8, R239, R15, R240 ;  /* 0x0000000fef087223 */ /* 0x000fe200000100f0 */
[----:B------:R-:W-:Y:S01]  /*fe40*/  HMMA.16816.F32.BF16 R44, R4, R10, R44 ;  /* 0x0000000a042c723c */ /* 0x000fe2000004182c */
[----:B----4-:R-:W-:Y:S01]  /*fe50*/  F2FP.BF16.PACK_AB R94, R28, R29 ;  /* 0x0000001d1c5e723e */ /* 0x010fe200000010ff */
[----:B------:R-:W-:Y:S02]  /*fe60*/  FFMA.FTZ R2, R208, R102, R190 ;  /* 0x00000066d0027223 */ /* 0x000fe400000100be */
[----:B------:R-:W-:-:S03]  /*fe70*/  FADD.FTZ R8, R211, R8 ;  /* 0x00000008d3087221 */ /* 0x000fc60000010000 */
[----:B------:R-:W-:Y:S01]  /*fe80*/  FADD.FTZ R10, R210, R2 ;  /* 0x00000002d20a7221 */ /* 0x000fe20000010000 */
[----:B------:R-:W-:Y:S01]  /*fe90*/  HMMA.16816.F32.BF16 R40, R4, R16, R40 ;  /* 0x000000100428723c */ /* 0x000fe20000041828 */
[----:B--2---:R-:W-:-:S07]  /*fea0*/  FFMA.FTZ R0, R223, c[0x0][0x23c], -R3 ;  /* 0x00008f00df007a23 */ /* 0x004fce0000010803 */
[C---:B------:R-:W-:Y:S01]  /*feb0*/  HMMA.16816.F32.BF16 R48, R4.reuse, R18, R48 ;  /* 0x000000120430723c */ /* 0x040fe20000041830 */
[----:B------:R2:W4:Y:S07]  /*fec0*/  MUFU.EX2 R26, R0 ;  /* 0x00000000001a7308 */ /* 0x00052e0000000800 */
[----:B------:R-:W-:Y:S01]  /*fed0*/  HMMA.16816.F32.BF16 R36, R4, R22, R36 ;  /* 0x000000160424723c */ /* 0x000fe20000041824 */
[----:B------:R-:W5:Y:S01]  /*fee0*/  LDSM.16.MT88.4 R4, [R226+0xbc00] ;  /* 0x00bc0000e204783b */ /* 0x000f620000004200 */
[----:B--2---:R-:W-:Y:S01]  /*fef0*/  FFMA.FTZ R0, R221, c[0x0][0x23c], -R3 ;  /* 0x00008f00dd007a23 */ /* 0x004fe20000010803 */
[----:B----4-:R-:W-:-:S03]  /*ff00*/  F2FP.BF16.PACK_AB R93, R26, R27 ;  /* 0x0000001b1a5d723e */ /* 0x010fc600000010ff */
[----:B------:R2:W-:Y:S02]  /*ff10*/  MUFU.EX2 R25, R0 ;  /* 0x0000000000197308 */ /* 0x0005e40000000800 */
[----:B--2---:R-:W-:Y:S02]  /*ff20*/  FFMA.FTZ R0, R222, c[0x0][0x23c], -R3 ;  /* 0x00008f00de007a23 */ /* 0x004fe40000010803 */
[----:B------:R-:W-:-:S04]  /*ff30*/  FFMA.FTZ R3, R238, R14, R237 ;  /* 0x0000000eee037223 */ /* 0x000fc800000100ed */
[----:B------:R2:W4:Y:S01]  /*ff40*/  MUFU.EX2 R24, R0 ;  /* 0x0000000000187308 */ /* 0x0005220000000800 */
[----:B------:R-:W-:Y:S02]  /*ff50*/  FADD.FTZ R11, R195, R3 ;  /* 0x00000003c30b7221 */ /* 0x000fe40000010000 */
[----:B------:R-:W-:Y:S02]  /*ff60*/  FADD.FTZ R3, R198, R8 ;  /* 0x00000008c6037221 */ /* 0x000fe40000010000 */
[----:B------:R-:W-:Y:S02]  /*ff70*/  FADD.FTZ R2, R199, R11 ;  /* 0x0000000bc7027221 */ /* 0x000fe40000010000 */
[----:B------:R-:W-:Y:S02]  /*ff80*/  FADD.FTZ R3, R202, R3 ;  /* 0x00000003ca037221 */ /* 0x000fe40000010000 */
[----:B------:R-:W-:Y:S02]  /*ff90*/  FADD.FTZ R2, R203, R2 ;  /* 0x00000002cb027221 */ /* 0x000fe40000010000 */
[----:B------:R-:W-:-:S02]  /*ffa0*/  FADD.FTZ R3, R231, R3 ;  /* 0x00000003e7037221 */ /* 0x000fc40000010000 */
[----:B------:R-:W-:Y:S02]  /*ffb0*/  FADD.FTZ R2, R196, R2 ;  /* 0x00000002c4027221 */ /* 0x000fe40000010000 */
[----:B--2---:R-:W-:Y:S01]  /*ffc0*/  FFMA.FTZ R0, R251, c[0x0][0x23c], -R13 ;  /* 0x00008f00fb007a23 */ /* 0x004fe2000001080d */
[----:B----4-:R-:W-:Y:S01]  /*ffd0*/  F2FP.BF16.PACK_AB R95, R24, R25 ;  /* 0x00000019185f723e */ /* 0x010fe200000010ff */
[----:B------:R-:W-:Y:S02]  /*ffe0*/  FADD.FTZ R3, R212, R3 ;  /* 0x00000003d4037221 */ /* 0x000fe40000010000 */
[----:B------:R2:W-:Y:S01]  /*fff0*/  MUFU.EX2 R21, R0 ;  /* 0x0000000000157308 */ /* 0x0005e20000000800 */
[----:B------:R-:W-:-:S03]  /*10000*/  FADD.FTZ R2, R194, R2 ;  /* 0x00000002c2027221 */ /* 0x000fc60000010000 */
[C---:B-1----:R-:W-:Y:S08]  /*10010*/  HMMA.16816.F32.BF16 R112, R92.reuse, R124, R160 ;  /* 0x0000007c5c70723c */ /* 0x042ff000000418a0 */
[----:B------:R-:W-:Y:S01]  /*10020*/  HMMA.16816.F32.BF16 R120, R92, R126, R144 ;  /* 0x0000007e5c78723c */ /* 0x000fe20000041890 */
[----:B--2---:R-:W-:-:S04]  /*10030*/  FFMA.FTZ R0, R247, c[0x0][0x23c], -R13 ;  /* 0x00008f00f7007a23 */ /* 0x004fc8000001080d */
        /* <DEDUP_REMOVED lines=9> */
[----:B------:R1:W4:Y:S03]  /*100d0*/  MUFU.EX2 R18, R0 ;  /* 0x0000000000127308 */ /* 0x0003260000000800 */
[C---:B------:R-:W-:Y:S08]  /*100e0*/  HMMA.16816.F32.BF16 R168, R92.reuse, R174, R168 ;  /* 0x000000ae5ca8723c */ /* 0x040ff000000418a8 */
[----:B---3--:R-:W-:Y:S01]  /*100f0*/  HMMA.16816.F32.BF16 R72, R92, R80, R116 ;  /* 0x000000505c48723c */ /* 0x008fe20000041874 */
[----:B-1----:R-:W-:-:S07]  /*10100*/  FFMA.FTZ R0, R246, c[0x0][0x23c], -R12 ;  /* 0x00008f00f6007a23 */ /* 0x002fce000001080c */
[C---:B------:R-:W-:Y:S01]  /*10110*/  HMMA.16816.F32.BF16 R76, R92.reuse, R82, R108 ;  /* 0x000000525c4c723c */ /* 0x040fe2000004186c */
[----:B------:R1:W-:Y:S07]  /*10120*/  MUFU.EX2 R17, R0 ;  /* 0x0000000000117308 */ /* 0x0003ee0000000800 */
[C---:B-----5:R-:W-:Y:S08]  /*10130*/  HMMA.16816.F32.BF16 R88, R92.reuse, R4, R88 ;  /* 0x000000045c58723c */ /* 0x060ff00000041858 */
[----:B------:R-:W-:Y:S01]  /*10140*/  HMMA.16816.F32.BF16 R92, R92, R6, R96 ;  /* 0x000000065c5c723c */ /* 0x000fe20000041860 */
[----:B-1----:R-:W-:-:S04]  /*10150*/  FFMA.FTZ R0, R245, c[0x0][0x23c], -R12 ;  /* 0x00008f00f5007a23 */ /* 0x002fc8000001080c */
[----:B------:R1:W3:Y:S02]  /*10160*/  MUFU.EX2 R16, R0 ;  /* 0x0000000000107308 */ /* 0x0002e40000000800 */
[----:B--2---:R-:W-:Y:S02]  /*10170*/  F2FP.BF16.PACK_AB R96, R20, R21 ;  /* 0x000000151460723e */ /* 0x004fe400000010ff */
[----:B----4-:R-:W-:Y:S01]  /*10180*/  F2FP.BF16.PACK_AB R98, R18, R19 ;  /* 0x000000131262723e */ /* 0x010fe200000010ff */
[----:B-1----:R-:W-:Y:S01]  /*10190*/  FFMA.FTZ R0, R244, c[0x0][0x23c], -R12 ;  /* 0x00008f00f4007a23 */ /* 0x002fe2000001080c */
[----:B---3--:R-:W-:-:S03]  /*101a0*/  F2FP.BF16.PACK_AB R97, R16, R17 ;  /* 0x000000111061723e */ /* 0x008fc600000010ff */
        /* <DEDUP_REMOVED lines=64> */
[----:B------:R-:W-:Y:S01]  /*105b0*/  FADD.FTZ R2, R28, R2 ;  /* 0x000000021c027221 */ /* 0x000fe20000010000 */
[----:B------:R1:W-:Y:S01]  /*105c0*/  STL [R1], R4 ;  /* 0x0000000401007387 */ /* 0x0003e20000100800 */
[----:B------:R-:W-:-:S03]  /*105d0*/  FADD.FTZ R0, R24, R0 ;  /* 0x0000000018007221 */ /* 0x000fc60000010000 */
[----:B------:R1:W-:Y:S04]  /*105e0*/  STL [R1+0x4], R3 ;  /* 0x0000040301007387 */ /* 0x0003e80000100800 */
[----:B------:R1:W-:Y:S04]  /*105f0*/  STL [R1+0xc], R2 ;  /* 0x00000c0201007387 */ /* 0x0003e80000100800 */
[----:B------:R1:W-:Y:S01]  /*10600*/  STL [R1+0x8], R0 ;  /* 0x0000080001007387 */ /* 0x0003e20000100800 */
[----:B------:R-:W-:Y:S05]  /*10610*/  @P0 BRA `(.L_x_664) ;  /* 0x0000001000000947 */ /* 0x000fea0003800000 */
.L_x_657:
[----:B-1----:R-:W-:-:S12]  /*10620*/  UIADD3 UR8, UR14, -0x1, URZ ;  /* 0xffffffff0e087890 */ /* 0x002fd8000fffe03f */
.L_x_664:
[----:B------:R-:W-:-:S13]  /*10630*/  ISETP.LE.AND P0, PT, RZ, UR8, PT ;  /* 0x00000008ff007c0c */ /* 0x000fda000bf03270 */
[----:B------:R-:W-:Y:S05]  /*10640*/  @!P0 BRA `(.L_x_665) ;  /* 0x000043a000008947 */ /* 0x000fea0003800000 */
[----:B------:R-:W2:Y:S01]  /*10650*/  LDL R6, [R1+0x30] ;  /* 0x0000300001067983 */ /* 0x000ea20000100800 */
[----:B------:R-:W-:Y:S01]  /*10660*/  IMAD.MOV.U32 R106, RZ, RZ, R104 ;  /* 0x000000ffff6a7224 */ /* 0x000fe200078e0068 */
[----:B------:R-:W-:Y:S01]  /*10670*/  MOV R107, R101 ;  /* 0x00000065006b7202 */ /* 0x000fe20000000f00 */
[----:B------:R-:W-:Y:S01]  /*10680*/  IMAD.MOV.U32 R100, RZ, RZ, R105 ;  /* 0x000000ffff647224 */ /* 0x000fe200078e0069 */
[----:B-1----:R-:W3:Y:S01]  /*10690*/  LDL R0, [R1+0x34] ;  /* 0x0000340001007983 */ /* 0x002ee20000100800 */
[----:B------:R-:W-:-:S03]  /*106a0*/  IMAD.MOV.U32 R108, RZ, RZ, R103 ;  /* 0x000000ffff6c7224 */ /* 0x000fc600078e0067 */
[----:B------:R-:W4:Y:S04]  /*106b0*/  LDL.LU.64 R4, [R1+0x38] ;  /* 0x0000380001047983 */ /* 0x000f280000300a00 */
[----:B------:R-:W4:Y:S04]  /*106c0*/  LDL.LU.64 R2, [R1+0x40] ;  /* 0x0000400001027983 */ /* 0x000f280000300a00 */
[----:B------:R-:W5:Y:S01]  /*106d0*/  LDL.64 R8, [R1+0x18] ;  /* 0x0000180001087983 */ /* 0x000f620000100a00 */
[----:B----4-:R-:W-:-:S05]  /*106e0*/  MOV R3, R5 ;  /* 0x0000000500037202 */ /* 0x010fca0000000f00 */
[----:B------:R1:W-:Y:S01]  /*106f0*/  STL.64 [R1+0x10], R2 ;  /* 0x0000100201007387 */ /* 0x0003e20000100a00 */
[----:B-----5:R-:W-:Y:S02]  /*10700*/  ISETP.GE.AND P4, PT, R8, c[0x0][0x220], PT ;  /* 0x0000880008007a0c */ /* 0x020fe40003f86270 */
[----:B--2---:R-:W-:Y:S02]  /*10710*/  ISETP.GE.AND P3, PT, R6, c[0x0][0x220], PT ;  /* 0x0000880006007a0c */ /* 0x004fe40003f66270 */
[----:B---3--:R-:W-:Y:S01]  /*10720*/  ISETP.GE.AND P2, PT, R0, c[0x0][0x220], PT ;  /* 0x0000880000007a0c */ /* 0x008fe20003f46270 */
[----:B------:R-:W-:Y:S05]  /*10730*/  BRA `(.L_x_666) ;  /* 0x000003e000007947 */ /* 0x000fea0003800000 */
.L_x_668:
        /* <DEDUP_REMOVED lines=30> */
[----:B------:R-:W-:Y:S01]  /*10920*/  @!P2 LEA R6, P0, R2, c[0x0][0x168], 0x1 ;  /* 0x00005a000206aa11 */ /* 0x000fe200078008ff */
        /* <DEDUP_REMOVED lines=31> */
.L_x_666:
        /* <DEDUP_REMOVED lines=190> */
[----:B------:R-:W-:Y:S02]  /*11700*/  FMUL.FTZ R17, R17, c[0x0][0x2ec] ;  /* 0x0000bb0011117a20 */ /* 0x000fe40000410000 */
[----:B------:R-:W-:Y:S01]  /*11710*/  FMUL.FTZ R18, R18, c[0x0][0x2ec] ;  /* 0x0000bb0012127a20 */ /* 0x000fe20000410000 */
[----:B------:R4:W1:Y:S01]  /*11720*/  MUFU.TANH R214, R7 ;  /* 0x0000000700d67308 */ /* 0x0008620000002400 */
[----:B------:R-:W-:Y:S09]  /*11730*/  FMUL.FTZ R19, R19, c[0x0][0x2ec] ;  /* 0x0000bb0013137a20 */ /* 0x000ff20000410000 */
[----:B------:R-:W1:Y:S10]  /*11740*/  MUFU.TANH R212, R8 ;  /* 0x0000000800d47308 */ /* 0x000e740000002400 */
[----:B------:R-:W1:Y:S01]  /*11750*/  MUFU.TANH R211, R9 ;  /* 0x0000000900d37308 */ /* 0x000e620000002400 */
[----:B----4-:R-:W4:Y:S09]  /*11760*/  LDSM.16.M88.4 R4, [R227+0x8400] ;  /* 0x00840000e304783b */ /* 0x010f320000000200 */
[----:B------:R-:W1:Y:S10]  /*11770*/  MUFU.TANH R207, R10 ;  /* 0x0000000a00cf7308 */ /* 0x000e740000002400 */
[----:B------:R5:W1:Y:S10]  /*11780*/  MUFU.TANH R209, R11 ;  /* 0x0000000b00d17308 */ /* 0x000a740000002400 */
[----:B------:R-:W1:Y:S10]  /*11790*/  MUFU.TANH R208, R12 ;  /* 0x0000000c00d07308 */ /* 0x000e740000002400 */
[----:B------:R-:W1:Y:S01]  /*117a0*/  MUFU.TANH R210, R13 ;  /* 0x0000000d00d27308 */ /* 0x000e620000002400 */
[----:B-----5:R-:W5:Y:S01]  /*117b0*/  LDSM.16.M88.4 R8, [R227+0x8800] ;  /* 0x00880000e308783b */ /* 0x020f620000000200 */
[-C--:B----4-:R-:W-:Y:S08]  /*117c0*/  HMMA.16816.F32.BF16 R20, R180, R4.reuse, R20 ;  /* 0x00000004b414723c */ /* 0x090ff00000041814 */
[----:B------:R-:W4:Y:S01]  /*117d0*/  MUFU.TANH R205, R14 ;  /* 0x0000000e00cd7308 */ /* 0x000f220000002400 */
[C---:B------:R-:W-:Y:S09]  /*117e0*/  HMMA.16816.F32.BF16 R24, R176.reuse, R4, R24 ;  /* 0x00000004b018723c */ /* 0x040ff20000041818 */
[----:B------:R-:W1:Y:S01]  /*117f0*/  MUFU.TANH R206, R15 ;  /* 0x0000000f00ce7308 */ /* 0x000e620000002400 */
[-C--:B------:R-:W-:Y:S08]  /*11800*/  HMMA.16816.F32.BF16 R28, R176, R6.reuse, R28 ;  /* 0x00000006b01c723c */ /* 0x080ff0000004181c */
[C---:B------:R-:W-:Y:S01]  /*11810*/  HMMA.16816.F32.BF16 R32, R180.reuse, R6, R32 ;  /* 0x00000006b420723c */ /* 0x040fe20000041820 */
[----:B------:R-:W1:Y:S01]  /*11820*/  MUFU.TANH R204, R16 ;  /* 0x0000001000cc7308 */ /* 0x000e620000002400 */
        /* <DEDUP_REMOVED lines=20> */
[----:B------:R-:W2:Y:S03]  /*11970*/  MUFU.TANH R189, R32 ;  /* 0x0000002000bd7308 */ /* 0x000ea60000002400 */
[----:B------:R-:W-:Y:S02]  /*11980*/  FMUL.FTZ R37, R37, c[0x0][0x2ec] ;  /* 0x0000bb0025257a20 */ /* 0x000fe40000410000 */
[----:B------:R-:W-:Y:S02]  /*11990*/  FMUL.FTZ R38, R38, c[0x0][0x2ec] ;  /* 0x0000bb0026267a20 */ /* 0x000fe40000410000 */
[-C--:B-1----:R-:W-:Y:S03]  /*119a0*/  HMMA.16816.F32.BF16 R52, R180, R4.reuse, R52 ;  /* 0x00000004b434723c */ /* 0x082fe60000041834 */
[----:B------:R-:W1:Y:S01]  /*119b0*/  MUFU.TANH R188, R33 ;  /* 0x0000002100bc7308 */ /* 0x000e620000002400 */
[----:B------:R-:W-:Y:S02]  /*119c0*/  FMUL.FTZ R39, R39, c[0x0][0x2ec] ;  /* 0x0000bb0027277a20 */ /* 0x000fe40000410000 */
[----:B------:R-:W-:Y:S02]  /*119d0*/  FMUL.FTZ R42, R42, c[0x0][0x2ec] ;  /* 0x0000bb002a2a7a20 */ /* 0x000fe40000410000 */
[C---:B------:R-:W-:Y:S04]  /*119e0*/  HMMA.16816.F32.BF16 R56, R176.reuse, R4, R56 ;  /* 0x00000004b038723c */ /* 0x040fe80000041838 */
[----:B------:R-:W-:Y:S01]  /*119f0*/  FMUL.FTZ R43, R43, c[0x0][0x2ec] ;  /* 0x0000bb002b2b7a20 */ /* 0x000fe20000410000 */
[----:B------:R-:W1:Y:S01]  /*11a00*/  MUFU.TANH R186, R34 ;  /* 0x0000002200ba7308 */ /* 0x000e620000002400 */
        /* <DEDUP_REMOVED lines=14> */
[----:B------:R2:W2:Y:S01]  /*11af0*/  MUFU.TANH R184, R37 ;  /* 0x0000002500b87308 */ /* 0x0004a20000002400 */
[----:B------:R-:W-:Y:S02]  /*11b00*/  FMUL.FTZ R24, R24, c[0x0][0x2ec] ;  /* 0x0000bb0018187a20 */ /* 0x000fe40000410000 */
[----:B------:R-:W-:Y:S02]  /*11b10*/  FMUL.FTZ R25, R25, c[0x0][0x2ec] ;  /* 0x0000bb0019197a20 */ /* 0x000fe40000410000 */
[----:B-----5:R-:W-:Y:S02]  /*11b20*/  FMUL.FTZ R35, R58, c[0x0][0x2ec] ;  /* 0x0000bb003a237a20 */ /* 0x020fe40000410000 */
[----:B------:R-:W-:Y:S02]  /*11b30*/  FMUL.FTZ R32, R64, c[0x0][0x2ec] ;  /* 0x0000bb0040207a20 */ /* 0x000fe40000410000 */
[----:B------:R-:W-:Y:S01]  /*11b40*/  FMUL.FTZ R33, R65, c[0x0][0x2ec] ;  /* 0x0000bb0041217a20 */ /* 0x000fe20000410000 */
[----:B------:R5:W3:Y:S01]  /*11b50*/  MUFU.TANH R110, R38 ;  /* 0x00000026006e7308 */ /* 0x000ae20000002400 */
[----:B------:R-:W-:Y:S02]  /*11b60*/  FMUL.FTZ R31, R66, c[0x0][0x2ec] ;  /* 0x0000bb00421f7a20 */ /* 0x000fe40000410000 */
[----:B------:R-:W-:Y:S02]  /*11b70*/  FMUL.FTZ R34, R67, c[0x0][0x2ec] ;  /* 0x0000bb0043227a20 */ /* 0x000fe40000410000 */
[----:B-1----:R-:W-:Y:S02]  /*11b80*/  FMUL.FTZ R36, R56, c[0x0][0x2ec] ;  /* 0x0000bb0038247a20 */ /* 0x002fe40000410000 */
[----:B------:R-:W-:Y:S02]  /*11b90*/  FMUL.FTZ R26, R26, c[0x0][0x2ec] ;  /* 0x0000bb001a1a7a20 */ /* 0x000fe40000410000 */
[----:B------:R-:W-:Y:S01]  /*11ba0*/  FMUL.FTZ R27, R27, c[0x0][0x2ec] ;  /* 0x0000bb001b1b7a20 */ /* 0x000fe20000410000 */
[----:B------:R1:W1:Y:S01]  /*11bb0*/  MUFU.TANH R105, R39 ;  /* 0x0000002700697308 */ /* 0x0002620000002400 */
[----:B------:R-:W-:Y:S02]  /*11bc0*/  FMUL.FTZ R28, R28, c[0x0][0x2ec] ;  /* 0x0000bb001c1c7a20 */ /* 0x000fe40000410000 */
[----:B------:R-:W-:Y:S02]  /*11bd0*/  FMUL.FTZ R29, R29, c[0x0][0x2ec] ;  /* 0x0000bb001d1d7a20 */ /* 0x000fe40000410000 */
[----:B--2---:R-:W-:Y:S02]  /*11be0*/  FMUL.FTZ R37, R59, c[0x0][0x2ec] ;  /* 0x0000bb003b257a20 */ /* 0x004fe40000410000 */
        /* <DEDUP_REMOVED lines=8> */
[----:B------:R2:W2:Y:S01]  /*11c70*/  MUFU.TANH R199, R20 ;  /* 0x0000001400c77308 */ /* 0x0004a20000002400 */
[----:B------:R-:W-:Y:S02]  /*11c80*/  FMUL.FTZ R60, R60, c[0x0][0x2ec] ;  /* 0x0000bb003c3c7a20 */ /* 0x000fe40000410000 */
[----:B------:R-:W-:Y:S02]  /*11c90*/  FMUL.FTZ R62, R62, c[0x0][0x2ec] ;  /* 0x0000bb003e3e7a20 */ /* 0x000fe40000410000 */
[----:B-1----:R-:W-:Y:S05]  /*11ca0*/  FMUL.FTZ R39, R55, c[0x0][0x2ec] ;  /* 0x0000bb0037277a20 */ /* 0x002fea0000410000 */
        /* <DEDUP_REMOVED lines=15> */
[----:B------:R-:W1:Y:S10]  /*11da0*/  MUFU.TANH R45, R45 ;  /* 0x0000002d002d7308 */ /* 0x000e740000002400 */
[----:B------:R-:W1:Y:S10]  /*11db0*/  MUFU.TANH R46, R46 ;  /* 0x0000002e002e7308 */ /* 0x000e740000002400 */
[----:B------:R-:W1:Y:S10]  /*11dc0*/  MUFU.TANH R47, R47 ;  /* 0x0000002f002f7308 */ /* 0x000e740000002400 */
[----:B------:R1:W1:Y:S10]  /*11dd0*/  MUFU.TANH R42, R48 ;  /* 0x00000030002a7308 */ /* 0x0002740000002400 */
[----:B------:R-:W1:Y:S10]  /*11de0*/  MUFU.TANH R49, R49 ;  /* 0x0000003100317308 */ /* 0x000e740000002400 */
[----:B------:R-:W1:Y:S10]  /*11df0*/  MUFU.TANH R50, R50 ;  /* 0x0000003200327308 */ /* 0x000e740000002400 */
[----:B------:R-:W1:Y:S10]  /*11e00*/  MUFU.TANH R51, R51 ;  /* 0x0000003300337308 */ /* 0x000e740000002400 */
[----:B------:R-:W1:Y:S10]  /*11e10*/  MUFU.TANH R52, R52 ;  /* 0x0000003400347308 */ /* 0x000e740000002400 */
[----:B------:R-:W1:Y:S10]  /*11e20*/  MUFU.TANH R53, R53 ;  /* 0x0000003500357308 */ /* 0x000e740000002400 */
[----:B------:R-:W1:Y:S10]  /*11e30*/  MUFU.TANH R38, R38 ;  /* 0x0000002600267308 */ /* 0x000e740000002400 */
[----:B------:R-:W1:Y:S10]  /*11e40*/  MUFU.TANH R39, R39 ;  /* 0x0000002700277308 */ /* 0x000e740000002400 */
[----:B------:R-:W1:Y:S10]  /*11e50*/  MUFU.TANH R36, R36 ;  /* 0x0000002400247308 */ /* 0x000e740000002400 */
[----:B------:R1:W1:Y:S10]  /*11e60*/  MUFU.TANH R55, R57 ;  /* 0x0000003900377308 */ /* 0x0002740000002400 */
[----:B------:R-:W1:Y:S10]  /*11e70*/  MUFU.TANH R35, R35 ;  /* 0x0000002300237308 */ /* 0x000e740000002400 */
[----:B------:R-:W1:Y:S10]  /*11e80*/  MUFU.TANH R37, R37 ;  /* 0x0000002500257308 */ /* 0x000e740000002400 */
[----:B------:R1:W1:Y:S10]  /*11e90*/  MUFU.TANH R54, R60 ;  /* 0x0000003c00367308 */ /* 0x0002740000002400 */
[----:B------:R-:W1:Y:S10]  /*11ea0*/  MUFU.TANH R61, R61 ;  /* 0x0000003d003d7308 */ /* 0x000e740000002400 */
[----:B------:R1:W1:Y:S10]  /*11eb0*/  MUFU.TANH R109, R62 ;  /* 0x0000003e006d7308 */ /* 0x0002740000002400 */
[----:B------:R-:W1:Y:S10]  /*11ec0*/  MUFU.TANH R3, R3 ;  /* 0x0000000300037308 */ /* 0x000e740000002400 */
[----:B------:R-:W1:Y:S10]  /*11ed0*/  MUFU.TANH R32, R32 ;  /* 0x0000002000207308 */ /* 0x000e740000002400 */
[----:B------:R-:W1:Y:S10]  /*11ee0*/  MUFU.TANH R33, R33 ;  /* 0x0000002100217308 */ /* 0x000e740000002400 */
[----:B------:R-:W1:Y:S10]  /*11ef0*/  MUFU.TANH R31, R31 ;  /* 0x0000001f001f7308 */ /* 0x000e740000002400 */
[----:B------:R-:W1:Y:S02]  /*11f00*/  MUFU.TANH R34, R34 ;  /* 0x0000002200227308 */ /* 0x000e640000002400 */
[----:B-1234-:R-:W-:-:S05]  /*11f10*/  @P5 BRA `(.L_x_668) ;  /* 0xffffe82000005947 */ /* 0x01efca000383ffff */
.L_x_667:
[----:B------:R-:W2:Y:S01]  /*11f20*/  S2R R2, SR_TID.X ;  /* 0x0000000000027919 */ /* 0x000ea20000002100 */
[----:B------:R-:W-:Y:S01]  /*11f30*/  MOV R0, UR8 ;  /* 0x0000000800007c02 */ /* 0x000fe20008000f00 */
[----:B------:R-:W-:Y:S01]  /*11f40*/  UIADD3 UR8, UR8, -0x1, URZ ;  /* 0xffffffff08087890 */ /* 0x000fe2000fffe03f */
[----:B--2---:R-:W-:Y:S04]  /*11f50*/  SHF.L.U32 R2, R2, 0x1, RZ ;  /* 0x0000000102027819 */ /* 0x004fe800000006ff */
[----:B------:R-:W-:Y:S04]  /*11f60*/  LOP3.LUT R2, R2, 0x6, RZ, 0xc0, !PT ;  /* 0x0000000602027812 */ /* 0x000fe800078ec0ff */
[----:B------:R-:W-:Y:S04]  /*11f70*/  LEA R0, R0, R2, 0x6 ;  /* 0x0000000200007211 */ /* 0x000fe800078e30ff */
[----:B------:R-:W2:Y:S01]  /*11f80*/  I2F R5, R0 ;  /* 0x0000000000057306 */ /* 0x000ea20000201400 */
[C---:B------:R-:W-:Y:S02]  /*11f90*/  IADD3 R4, R0.reuse, 0x1, RZ ;  /* 0x0000000100047810 */ /* 0x040fe40007ffe0ff */
[C---:B------:R-:W-:Y:S02]  /*11fa0*/  IADD3 R2, R0.reuse, 0x8, RZ ;  /* 0x0000000800027810 */ /* 0x040fe40007ffe0ff */
[C---:B-1----:R-:W-:Y:S02]  /*11fb0*/  IADD3 R7, R0.reuse, 0x9, RZ ;  /* 0x0000000900077810 */ /* 0x042fe40007ffe0ff */
[C---:B------:R-:W-:Y:S02]  /*11fc0*/  IADD3 R9, R0.reuse, 0x11, RZ ;  /* 0x0000001100097810 */ /* 0x040fe40007ffe0ff */
[C---:B------:R-:W-:Y:S01]  /*11fd0*/  IADD3 R12, R0.reuse, 0x19, RZ ;  /* 0x00000019000c7810 */ /* 0x040fe20007ffe0ff */
[----:B------:R-:W1:Y:S01]  /*11fe0*/  I2F R4, R4 ;  /* 0x0000000400047306 */ /* 0x000e620000201400 */
[C---:B------:R-:W-:Y:S02]  /*11ff0*/  IADD3 R14, R0.reuse, 0x21, RZ ;  /* 0x00000021000e7810 */ /* 0x040fe40007ffe0ff */
[C---:B------:R-:W-:Y:S02]  /*12000*/  IADD3 R13, R0.reuse, 0x28, RZ ;  /* 0x00000028000d7810 */ /* 0x040fe40007ffe0ff */
[C---:B------:R-:W-:Y:S02]  /*12010*/  IADD3 R10, R0.reuse, 0x29, RZ ;  /* 0x00000029000a7810 */ /* 0x040fe40007ffe0ff */
[C---:B------:R-:W-:Y:S02]  /*12020*/  IADD3 R6, R0.reuse, 0x10, RZ ;  /* 0x0000001000067810 */ /* 0x040fe40007ffe0ff */
[C---:B------:R-:W-:Y:S01]  /*12030*/  IADD3 R8, R0.reuse, 0x18, RZ ;  /* 0x0000001800087810 */ /* 0x040fe20007ffe0ff */
[----:B------:R-:W3:Y:S01]  /*12040*/  I2F R2, R2 ;  /* 0x0000000200027306 */ /* 0x000ee20000201400 */
[C---:B------:R-:W-:Y:S01]  /*12050*/  IADD3 R11, R0.reuse, 0x20, RZ ;  /* 0x00000020000b7810 */ /* 0x040fe20007ffe0ff */
[C---:B--2---:R-:W-:Y:S02]  /*12060*/  FFMA.FTZ R23, R5.reuse, UR4, R207 ;  /* 0x0000000405177c23 */ /* 0x044fe400080100cf */
[C---:B------:R-:W-:Y:S02]  /*12070*/  FFMA.FTZ R15, R5.reuse, UR4, R215 ;  /* 0x00000004050f7c23 */ /* 0x040fe400080100d7 */
[C---:B------:R-:W-:Y:S04]  /*12080*/  FFMA.FTZ R19, R5.reuse, UR4, R213 ;  /* 0x0000000405137c23 */ /* 0x040fe800080100d5 */
[----:B------:R-:W2:Y:S01]  /*12090*/  I2F R6, R6 ;  /* 0x0000000600067306 */ /* 0x000ea20000201400 */
[----:B------:R-:W-:Y:S01]  /*120a0*/  FFMA.FTZ R27, R5, UR4, R212 ;  /* 0x00000004051b7c23 */ /* 0x000fe200080100d4 */
[----:B------:R-:W-:Y:S01]  /*120b0*/  IADD3 R5, R0, 0x38, RZ ;  /* 0x0000003800057810 */ /* 0x000fe20007ffe0ff */
[C---:B-1----:R-:W-:Y:S02]  /*120c0*/  FFMA.FTZ R22, R4.reuse, UR4, R214 ;  /* 0x0000000404167c23 */ /* 0x042fe400080100d6 */
[C---:B------:R-:W-:Y:S02]  /*120d0*/  FFMA.FTZ R18, R4.reuse, UR4, R216 ;  /* 0x0000000404127c23 */ /* 0x040fe400080100d8 */
[C---:B------:R-:W-:Y:S03]  /*120e0*/  FFMA.FTZ R26, R4.reuse, UR4, R209 ;  /* 0x00000004041a7c23 */ /* 0x040fe600080100d1 */
[----:B------:R-:W1:Y:S01]  /*120f0*/  I2F R7, R7 ;  /* 0x0000000700077306 */ /* 0x000e620000201400 */
[----:B------:R-:W-:Y:S01]  /*12100*/  FFMA.FTZ R30, R4, UR4, R211 ;  /* 0x00000004041e7c23 */ /* 0x000fe200080100d3 */
[----:B------:R-:W-:Y:S01]  /*12110*/  IADD3 R4, R0, 0x30, RZ ;  /* 0x0000003000047810 */ /* 0x000fe20007ffe0ff */
[C---:B---3--:R-:W-:Y:S02]  /*12120*/  FFMA.FTZ R21, R2.reuse, UR4, R200 ;  /* 0x0000000402157c23 */ /* 0x048fe400080100c8 */
[C---:B------:R-:W-:Y:S02]  /*12130*/  FFMA.FTZ R17, R2.reuse, UR4, R204 ;  /* 0x0000000402117c23 */ /* 0x040fe400080100cc */
[C---:B------:R-:W-:Y:S03]  /*12140*/  FFMA.FTZ R25, R2.reuse, UR4, R205 ;  /* 0x0000000402197c23 */ /* 0x040fe600080100cd */
[----:B------:R-:W3:Y:S01]  /*12150*/  I2F R9, R9 ;  /* 0x0000000900097306 */ /* 0x000ee20000201400 */
[----:B------:R-:W-:Y:S02]  /*12160*/  FFMA.FTZ R29, R2, UR4, R208 ;  /* 0x00000004021d7c23 */ /* 0x000fe400080100d0 */
[C---:B--2---:R-:W-:Y:S02]  /*12170*/  FFMA.FTZ R40, R6.reuse, UR4, R199 ;  /* 0x0000000406287c23 */ /* 0x044fe400080100c7 */
[C---:B------:R-:W-:Y:S02]  /*12180*/  FFMA.FTZ R56, R6.reuse, UR4, R197 ;  /* 0x0000000406387c23 */ /* 0x040fe400080100c5 */
[C---:B------:R-:W-:Y:S03]  /*12190*/  FFMA.FTZ R111, R6.reuse, UR4, R111 ;  /* 0x00000004066f7c23 */ /* 0x040fe6000801006f */
[----:B------:R-:W2:Y:S01]  /*121a0*/  I2F R2, R4 ;  /* 0x0000000400027306 */ /* 0x000ea20000201400 */
[----:B------:R-:W-:Y:S01]  /*121b0*/  FFMA.FTZ R179, R6, UR4, R196 ;  /* 0x0000000406b37c23 */ /* 0x000fe200080100c4 */
[----:B------:R-:W-:Y:S01]  /*121c0*/  FMNMX.FTZ R6, R15, R100, !PT ;  /* 0x000000640f067209 */ /* 0x000fe20007810000 */
[C---:B-1----:R-:W-:Y:S03]  /*121d0*/  FFMA.FTZ R20, R7.reuse, UR4, R202 ;  /* 0x0000000407147c23 */ /* 0x042fe600080100ca */
[----:B------:R-:W-:Y:S01]  /*121e0*/  FMNMX.FTZ R6, R18, R6, !PT ;  /* 0x0000000612067209 */ /* 0x000fe20007810000 */
[C---:B------:R-:W-:Y:S02]  /*121f0*/  FFMA.FTZ R16, R7.reuse, UR4, R203 ;  /* 0x0000000407107c23 */ /* 0x040fe400080100cb */
[C---:B------:R-:W-:Y:S01]  /*12200*/  FFMA.FTZ R24, R7.reuse, UR4, R206 ;  /* 0x0000000407187c23 */ /* 0x040fe200080100ce */
[----:B------:R-:W1:Y:S01]  /*12210*/  I2F R8, R8 ;  /* 0x0000000800087306 */ /* 0x000e620000201400 */
[----:B------:R-:W-:Y:S01]  /*12220*/  FFMA.FTZ R28, R7, UR4, R210 ;  /* 0x00000004071c7c23 */ /* 0x000fe200080100d2 */
[----:B------:R-:W-:Y:S01]  /*12230*/  FMNMX.FTZ R7, R17, R6, !PT ;  /* 0x0000000611077209 */ /* 0x000fe20007810000 */
[C---:B---3--:R-:W-:Y:S03]  /*12240*/  FFMA.FTZ R41, R9.reuse, UR4, R201 ;  /* 0x0000000409297c23 */ /* 0x048fe600080100c9 */
[----:B------:R-:W-:Y:S01]  /*12250*/  FMNMX.FTZ R7, R16, R7, !PT ;  /* 0x0000000710077209 */ /* 0x000fe20007810000 */
[C---:B------:R-:W-:Y:S02]  /*12260*/  FFMA.FTZ R57, R9.reuse, UR4, R198 ;  /* 0x0000000409397c23 */ /* 0x040fe400080100c6 */
[C---:B------:R-:W-:Y:S01]  /*12270*/  FFMA.FTZ R180, R9.reuse, UR4, R195 ;  /* 0x0000000409b47c23 */ /* 0x040fe200080100c3 */
[----:B------:R-:W3:Y:S01]  /*12280*/  I2F R12, R12 ;  /* 0x0000000c000c7306 */ /* 0x000ee20000201400 */
[----:B------:R-:W-:Y:S02]  /*12290*/  FFMA.FTZ R176, R9, UR4, R193 ;  /* 0x0000000409b07c23 */ /* 0x000fe400080100c1 */
[----:B--2---:R-:W-:Y:S01]  /*122a0*/  FFMA.FTZ R237, R2, UR4, R52 ;  /* 0x0000000402ed7c23 */ /* 0x004fe20008010034 */
[----:B------:R-:W-:Y:S01]  /*122b0*/  IADD3 R4, R0, 0x31, RZ ;  /* 0x0000003100047810 */ /* 0x000fe20007ffe0ff */
[----:B------:R-:W-:Y:S01]  /*122c0*/  FFMA.FTZ R249, R2, UR4, R38 ;  /* 0x0000000402f97c23 */ /* 0x000fe20008010026 */
[----:B------:R-:W-:Y:S01]  /*122d0*/  IADD3 R0, R0, 0x39, RZ ;  /* 0x0000003900007810 */ /* 0x000fe20007ffe0ff */
[C---:B------:R-:W-:Y:S03]  /*122e0*/  FFMA.FTZ R220, R2.reuse, UR4, R36 ;  /* 0x0000000402dc7c23 */ /* 0x040fe60008010024 */
[----:B------:R-:W2:Y:S01]  /*122f0*/  I2F R11, R11 ;  /* 0x0000000b000b7306 */ /* 0x000ea20000201400 */
[----:B------:R-:W-:Y:S01]  /*12300*/  FFMA.FTZ R62, R2, UR4, R35 ;  /* 0x00000004023e7c23 */ /* 0x000fe20008010023 */
[----:B------:R-:W-:Y:S01]  /*12310*/  FMNMX.FTZ R2, R19, R106, !PT ;  /* 0x0000006a13027209 */ /* 0x000fe20007810000 */
[C---:B-1----:R-:W-:Y:S02]  /*12320*/  FFMA.FTZ R44, R8.reuse, UR4, R189 ;  /* 0x00000004082c7c23 */ /* 0x042fe400080100bd */
[----:B------:R-:W-:Y:S01]  /*12330*/  FFMA.FTZ R60, R8, UR4, R186 ;  /* 0x00000004083c7c23 */ /* 0x000fe200080100ba */
[----:B------:R-:W-:Y:S01]  /*12340*/  FMNMX.FTZ R6, R22, R2, !PT ;  /* 0x0000000216067209 */ /* 0x000fe20007810000 */
[C---:B------:R-:W-:Y:S01]  /*12350*/  FFMA.FTZ R177, R8.reuse, UR4, R190 ;  /* 0x0000000408b17c23 */ /* 0x040fe200080100be */
[----:B------:R-:W-:Y:S02]  /*12360*/  FMNMX.FTZ R2, R23, R107, !PT ;  /* 0x0000006b17027209 */ /* 0x000fe40007810000 */
[----:B------:R-:W1:Y:S01]  /*12370*/  I2F R14, R14 ;  /* 0x0000000e000e7306 */ /* 0x000e620000201400 */
[----:B------:R-:W-:Y:S01]  /*12380*/  FFMA.FTZ R192, R8, UR4, R192 ;  /* 0x0000000408c07c23 */ /* 0x000fe200080100c0 */
[----:B------:R-:W-:Y:S02]  /*12390*/  FMNMX.FTZ R8, R40, R7, !PT ;  /* 0x0000000728087209 */ /* 0x000fe40007810000 */
[----:B------:R-:W-:Y:S01]  /*123a0*/  FMNMX.FTZ R6, R21, R6, !PT ;  /* 0x0000000615067209 */ /* 0x000fe20007810000 */
[C---:B---3--:R-:W-:Y:S01]  /*123b0*/  FFMA.FTZ R48, R12.reuse, UR4, R188 ;  /* 0x000000040c307c23 */ /* 0x048fe200080100bc */
[----:B------:R-:W-:Y:S01]  /*123c0*/  FMNMX.FTZ R8, R41, R8, !PT ;  /* 0x0000000829087209 */ /* 0x000fe20007810000 */
[----:B------:R-:W-:Y:S01]  /*123d0*/  FFMA.FTZ R67, R12, UR4, R187 ;  /* 0x000000040c437c23 */ /* 0x000fe200080100bb */
[----:B------:R-:W-:Y:S01]  /*123e0*/  FMNMX.FTZ R7, R20, R6, !PT ;  /* 0x0000000614077209 */ /* 0x000fe20007810000 */
[----:B------:R-:W-:Y:S01]  /*123f0*/  FFMA.FTZ R181, R12, UR4, R194 ;  /* 0x000000040cb57c23 */ /* 0x000fe200080100c2 */
[----:B------:R-:W3:Y:S01]  /*12400*/  I2F R13, R13 ;  /* 0x0000000d000d7306 */ /* 0x000ee20000201400 */
[----:B------:R-:W-:Y:S01]  /*12410*/  FMNMX.FTZ R8, R44, R8, !PT ;  /* 0x000000082c087209 */ /* 0x000fe20007810000 */
[----:B------:R-:W-:Y:S01]  /*12420*/  FFMA.FTZ R178, R12, UR4, R191 ;  /* 0x000000040cb27c23 */ /* 0x000fe200080100bf */
[----:B------:R-:W-:Y:S01]  /*12430*/  FMNMX.FTZ R6, R27, R108, !PT ;  /* 0x0000006c1b067209 */ /* 0x000fe20007810000 */
[C---:B--2---:R-:W-:Y:S01]  /*12440*/  FFMA.FTZ R185, R11.reuse, UR4, R185 ;  /* 0x000000040bb97c23 */ /* 0x044fe200080100b9 */
[----:B------:R-:W-:Y:S01]  /*12450*/  FMNMX.FTZ R7, R56, R7, !PT ;  /* 0x0000000738077209 */ /* 0x000fe20007810000 */
[C---:B------:R-:W-:Y:S01]  /*12460*/  FFMA.FTZ R187, R11.reuse, UR4, R110 ;  /* 0x000000040bbb7c23 */ /* 0x040fe2000801006e */
[----:B------:R-:W-:Y:S01]  /*12470*/  FMNMX.FTZ R6, R30, R6, !PT ;  /* 0x000000061e067209 */ /* 0x000fe20007810000 */
[----:B------:R-:W-:Y:S01]  /*12480*/  FFMA.FTZ R196, R11, UR4, R104 ;  /* 0x000000040bc47c23 */ /* 0x000fe20008010068 */
[----:B------:R-:W-:Y:S01]  /*12490*/  FMNMX.FTZ R7, R57, R7, !PT ;  /* 0x0000000739077209 */ /* 0x000fe20007810000 */
[----:B------:R-:W2:Y:S01]  /*124a0*/  I2F R10, R10 ;  /* 0x0000000a000a7306 */ /* 0x000ea20000201400 */
[----:B------:R-:W-:Y:S01]  /*124b0*/  FMNMX.FTZ R2, R26, R2, !PT ;  /* 0x000000021a027209 */ /* 0x000fe20007810000 */
[----:B------:R-:W-:Y:S01]  /*124c0*/  FFMA.FTZ R191, R11, UR4, R102 ;  /* 0x000000040bbf7c23 */ /* 0x000fe20008010066 */
[----:B------:R-:W-:Y:S01]  /*124d0*/  FMNMX.FTZ R6, R29, R6, !PT ;  /* 0x000000061d067209 */ /* 0x000fe20007810000 */
[----:B-1----:R-:W-:Y:S01]  /*124e0*/  FFMA.FTZ R186, R14, UR4, R105 ;  /* 0x000000040eba7c23 */ /* 0x002fe20008010069 */
[----:B------:R-:W-:Y:S01]  /*124f0*/  FMNMX.FTZ R105, R48, R8, !PT ;  /* 0x0000000830697209 */ /* 0x000fe20007810000 */
[----:B------:R-:W-:Y:S01]  /*12500*/  FFMA.FTZ R184, R14, UR4, R184 ;  /* 0x000000040eb87c23 */ /* 0x000fe200080100b8 */
[----:B------:R-:W-:Y:S01]  /*12510*/  FMNMX.FTZ R7, R60, R7, !PT ;  /* 0x000000073c077209 */ /* 0x000fe20007810000 */
[C---:B------:R-:W-:Y:S01]  /*12520*/  FFMA.FTZ R190, R14.reuse, UR4, R101 ;  /* 0x000000040ebe7c23 */ /* 0x040fe20008010065 */
[----:B------:R-:W-:Y:S01]  /*12530*/  FMNMX.FTZ R105, R185, R105, !PT ;  /* 0x00000069b9697209 */ /* 0x000fe20007810000 */
[----:B------:R-:W1:Y:S01]  /*12540*/  I2F R4, R4 ;  /* 0x0000000400047306 */ /* 0x000e620000201400 */
[----:B------:R-:W-:Y:S01]  /*12550*/  FMNMX.FTZ R2, R25, R2, !PT ;  /* 0x0000000219027209 */ /* 0x000fe20007810000 */
[----:B------:R-:W-:Y:S01]  /*12560*/  FFMA.FTZ R195, R14, UR4, R103 ;  /* 0x000000040ec37c23 */ /* 0x000fe20008010067 */
[----:B------:R-:W-:Y:S01]  /*12570*/  FMNMX.FTZ R105, R184, R105, !PT ;  /* 0x00000069b8697209 */ /* 0x000fe20007810000 */
[C---:B---3--:R-:W-:Y:S01]  /*12580*/  FFMA.FTZ R182, R13.reuse, UR4, R42 ;  /* 0x000000040db67c23 */ /* 0x048fe2000801002a */
[----:B------:R-:W-:Y:S01]  /*12590*/  FMNMX.FTZ R6, R28, R6, !PT ;  /* 0x000000061c067209 */ /* 0x000fe20007810000 */
[----:B------:R-:W-:Y:S01]  /*125a0*/  FFMA.FTZ R188, R13, UR4, R50 ;  /* 0x000000040dbc7c23 */ /* 0x000fe20008010032 */
[----:B------:R-:W-:Y:S01]  /*125b0*/  FMNMX.FTZ R7, R67, R7, !PT ;  /* 0x0000000743077209 */ /* 0x000fe20007810000 */
[C---:B------:R-:W-:Y:S01]  /*125c0*/  FFMA.FTZ R193, R13.reuse, UR4, R46 ;  /* 0x000000040dc17c23 */ /* 0x040fe2000801002e */
[----:B------:R-:W-:Y:S01]  /*125d0*/  FMNMX.FTZ R105, R182, R105, !PT ;  /* 0x00000069b6697209 */ /* 0x000fe20007810000 */
        /* <DEDUP_REMOVED lines=18> */
[----:B------:R-:W-:Y:S01]  /*12700*/  FFMA.FTZ R219, R4, UR4, R37 ;  /* 0x0000000404db7c23 */ /* 0x000fe20008010025 */
[----:B------:R-:W-:Y:S01]  /*12710*/  FMNMX.FTZ R105, R238, R105, !PT ;  /* 0x00000069ee697209 */ /* 0x000fe20007810000 */
[----:B------:R-:W-:Y:S01]  /*12720*/  FFMA.FTZ R244, R4, UR4, R55 ;  /* 0x0000000404f47c23 */ /* 0x000fe20008010037 */
[----:B------:R-:W-:Y:S01]  /*12730*/  FMNMX.FTZ R6, R192, R6, !PT ;  /* 0x00000006c0067209 */ /* 0x000fe20007810000 */
[----:B------:R-:W-:Y:S01]  /*12740*/  LDSM.16.MT88.4 R36, [R226+0x9000] ;  /* 0x00900000e224783b */ /* 0x000fe20000004200 */
[----:B------:R-:W-:Y:S01]  /*12750*/  FMNMX.FTZ R7, R188, R7, !PT ;  /* 0x00000007bc077209 */ /* 0x000fe20007810000 */
[----:B---3--:R-:W-:Y:S01]  /*12760*/  FFMA.FTZ R239, R5, UR4, R32 ;  /* 0x0000000405ef7c23 */ /* 0x008fe20008010020 */
        /* <DEDUP_REMOVED lines=9> */
[----:B--2---:R-:W-:Y:S01]  /*12800*/  FFMA.FTZ R240, R0, UR4, R33 ;  /* 0x0000000400f07c23 */ /* 0x004fe20008010021 */
[----:B------:R-:W-:Y:S01]  /*12810*/  FMNMX.FTZ R8, R196, R6, !PT ;  /* 0x00000006c4087209 */ /* 0x000fe20007810000 */
[C---:B------:R-:W-:Y:S01]  /*12820*/  FFMA.FTZ R59, R0.reuse, UR4, R34 ;  /* 0x00000004003b7c23 */ /* 0x040fe20008010022 */
[----:B------:R-:W-:Y:S01]  /*12830*/  FMNMX.FTZ R6, R249, R7, !PT ;  /* 0x00000007f9067209 */ /* 0x000fe20007810000 */
[----:B------:R-:W-:Y:S01]  /*12840*/  FFMA.FTZ R3, R0, UR4, R3 ;  /* 0x0000000400037c23 */ /* 0x000fe20008010003 */
[----:B------:R-:W-:Y:S01]  /*12850*/  FMNMX.FTZ R105, R240, R105, !PT ;  /* 0x00000069f0697209 */ /* 0x000fe20007810000 */
[----:B------:R-:W-:Y:S01]  /*12860*/  FFMA.FTZ R61, R0, UR4, R61 ;  /* 0x00000004003d7c23 */ /* 0x000fe2000801003d */
        /* <DEDUP_REMOVED lines=16> */
[----:B-1----:R-:W-:Y:S02]  /*12970*/  FMNMX.FTZ R105, R105, R7, !PT ;  /* 0x0000000769697209 */ /* 0x002fe40007810000 */
[----:B------:R-:W-:Y:S02]  /*12980*/  FMNMX.FTZ R2, R3, R2, !PT ;  /* 0x0000000203027209 */ /* 0x000fe40007810000 */
[----:B------:R-:W-:Y:S01]  /*12990*/  FMNMX.FTZ R5, R244, R4, !PT ;  /* 0x00000004f4057209 */ /* 0x000fe20007810000 */
[----:B------:R-:W1:Y:S03]  /*129a0*/  SHFL.BFLY PT, R7, R105, 0x1, 0x1f ;  /* 0x0c201f0069077f89 */ /* 0x000e6600000e0000 */
[----:B------:R-:W-:Y:S04]  /*129b0*/  FMNMX.FTZ R5, R252, R5, !PT ;  /* 0x00000005fc057209 */ /* 0x000fe80007810000 */
[----:B------:R-:W-:Y:S01]  /*129c0*/  FMNMX.FTZ R5, R61, R5, !PT ;  /* 0x000000053d057209 */ /* 0x000fe20007810000 */
[----:B------:R-:W3:Y:S01]  /*129d0*/  SHFL.BFLY PT, R0, R2, 0x2, 0x1f ;  /* 0x0c401f0002007f89 */ /* 0x000ee200000e0000 */
[----:B--2---:R-:W-:Y:S07]  /*129e0*/  FMNMX.FTZ R104, R104, R8, !PT ;  /* 0x0000000868687209 */ /* 0x004fee0007810000 */
[----:B------:R-:W2:Y:S01]  /*129f0*/  SHFL.BFLY PT, R6, R5, 0x2, 0x1f ;  /* 0x0c401f0005067f89 */ /* 0x000ea200000e0000 */
[----:B-1----:R-:W-:Y:S07]  /*12a00*/  FMNMX.FTZ R105, R105, R7, !PT ;  /* 0x0000000769697209 */ /* 0x002fee0007810000 */
[----:B------:R-:W1:Y:S01]  /*12a10*/  SHFL.BFLY PT, R8, R104, 0x1, 0x1f ;  /* 0x0c201f0068087f89 */ /* 0x000e6200000e0000 */
[C---:B------:R-:W-:Y:S02]  /*12a20*/  FSETP.NEU.FTZ.AND P0, PT, R105.reuse, -INF , PT ;  /* 0xff8000006900780b */ /* 0x040fe40003f1d000 */
[----:B---3--:R-:W-:Y:S01]  /*12a30*/  FMNMX.FTZ R2, R2, R0, !PT ;  /* 0x0000000002027209 */ /* 0x008fe20007810000 */
[----:B------:R-:W-:Y:S04]  /*12a40*/  FADD.FTZ R0, -R105, R100 ;  /* 0x0000006469007221 */ /* 0x000fe80000010100 */
[----:B------:R-:W-:Y:S01]  /*12a50*/  FMUL.FTZ R0, R0, c[0x0][0x23c] ;  /* 0x00008f0000007a20 */ /* 0x000fe20000410000 */
[----:B------:R-:W3:Y:S01]  /*12a60*/  SHFL.BFLY PT, R4, R2, 0x1, 0x1f ;  /* 0x0c201f0002047f89 */ /* 0x000ee200000e0000 */
[----:B--2---:R-:W-:Y:S02]  /*12a70*/  FMNMX.FTZ R5, R5, R6, !PT ;  /* 0x0000000605057209 */ /* 0x004fe40007810000 */
[----:B------:R2:W4:Y:S05]  /*12a80*/  MUFU.EX2 R102, R0 ;  /* 0x0000000000667308 */ /* 0x00052a0000000800 */
[----:B------:R-:W5:Y:S01]  /*12a90*/  SHFL.BFLY PT, R103, R5, 0x1, 0x1f ;  /* 0x0c201f0005677f89 */ /* 0x000f6200000e0000 */
[----:B-1----:R-:W-:Y:S02]  /*12aa0*/  FMNMX.FTZ R104, R104, R8, !PT ;  /* 0x0000000868687209 */ /* 0x002fe40007810000 */
[----:B---3--:R-:W-:Y:S03]  /*12ab0*/  FMNMX.FTZ R101, R2, R4, !PT ;  /* 0x0000000402657209 */ /* 0x008fe60007810000 */
[----:B--2---:R-:W-:Y:S02]  /*12ac0*/  FADD.FTZ R0, -R104, R106 ;  /* 0x0000006a68007221 */ /* 0x004fe40000010100 */
[----:B------:R-:W-:Y:S02]  /*12ad0*/  FMUL.FTZ R106, R105, c[0x0][0x23c] ;  /* 0x00008f00696a7a20 */ /* 0x000fe40000410000 */
[----:B------:R-:W-:Y:S01]  /*12ae0*/  FMUL.FTZ R0, R0, c[0x0][0x23c] ;  /* 0x00008f0000007a20 */ /* 0x000fe20000410000 */
[----:B-----5:R-:W-:Y:S01]  /*12af0*/  FMNMX.FTZ R103, R5, R103, !PT ;  /* 0x0000006705677209 */ /* 0x020fe20007810000 */
[----:B----4-:R-:W-:Y:S01]  /*12b00*/  FMUL.FTZ R32, R102, R140 ;  /* 0x0000008c66207220 */ /* 0x010fe20000410000 */
[----:B------:R-:W-:Y:S01]  /*12b10*/  FSEL R106, R106, RZ, P0 ;  /* 0x000000ff6a6a7208 */ /* 0x000fe20000000000 */
[----:B------:R1:W2:Y:S01]  /*12b20*/  MUFU.EX2 R100, R0 ;  /* 0x0000000000647308 */ /* 0x0002a20000000800 */
[----:B------:R-:W-:Y:S01]  /*12b30*/  FSETP.NEU.FTZ.AND P0, PT, R104, -INF , PT ;  /* 0xff8000006800780b */ /* 0x000fe20003f1d000 */
[----:B------:R-:W-:Y:S01]  /*12b40*/  FMUL.FTZ R110, R103, c[0x0][0x23c] ;  /* 0x00008f00676e7a20 */ /* 0x000fe20000410000 */
[----:B------:R-:W-:Y:S01]  /*12b50*/  MOV R140, R220 ;  /* 0x000000dc008c7202 */ /* 0x000fe20000000f00 */
[--C-:B------:R-:W-:Y:S02]  /*12b60*/  FFMA.FTZ R4, R15, c[0x0][0x23c], -R106.reuse ;  /* 0x00008f000f047a23 */ /* 0x100fe4000001086a */
[--C-:B------:R-:W-:Y:S02]  /*12b70*/  FFMA.FTZ R5, R16, c[0x0][0x23c], -R106.reuse ;  /* 0x00008f0010057a23 */ /* 0x100fe4000001086a */
[C---:B------:R-:W-:Y:S01]  /*12b80*/  FMUL.FTZ R33, R102.reuse, R141 ;  /* 0x0000008d66217220 */ /* 0x040fe20000410000 */
[----:B------:R-:W-:Y:S01]  /*12b90*/  MOV R141, R219 ;  /* 0x000000db008d7202 */ /* 0x000fe20000000f00 */
[----:B------:R3:W-:Y:S01]  /*12ba0*/  MUFU.EX2 R222, R4 ;  /* 0x0000000400de7308 */ /* 0x0007e20000000800 */
[----:B------:R-:W-:Y:S02]  /*12bb0*/  FMUL.FTZ R16, R102, R124 ;  /* 0x0000007c66107220 */ /* 0x000fe40000410000 */
[--C-:B------:R-:W-:Y:S02]  /*12bc0*/  FFMA.FTZ R41, R41, c[0x0][0x23c], -R106.reuse ;  /* 0x00008f0029297a23 */ /* 0x100fe4000001086a */
[--C-:B------:R-:W-:Y:S02]  /*12bd0*/  FFMA.FTZ R44, R44, c[0x0][0x23c], -R106.reuse ;  /* 0x00008f002c2c7a23 */ /* 0x100fe4000001086a */
[--C-:B------:R-:W-:Y:S02]  /*12be0*/  FFMA.FTZ R51, R48, c[0x0][0x23c], -R106.reuse ;  /* 0x00008f0030337a23 */ /* 0x100fe4000001086a */
[C---:B------:R-:W-:Y:S01]  /*12bf0*/  FMUL.FTZ R48, R102.reuse, R156 ;  /* 0x0000009c66307220 */ /* 0x040fe20000410000 */
[----:B------:R-:W-:Y:S01]  /*12c00*/  MUFU.EX2 R66, R5 ;  /* 0x0000000500427308 */ /* 0x000fe20000000800 */
[C---:B------:R-:W-:Y:S02]  /*12c10*/  FMUL.FTZ R49, R102.reuse, R157 ;  /* 0x0000009d66317220 */ /* 0x040fe40000410000 */
[----:B------:R-:W-:Y:S02]  /*12c20*/  FMUL.FTZ R68, R102, R68 ;  /* 0x0000004466447220 */ /* 0x000fe40000410000 */
[----:B-1----:R-:W-:Y:S02]  /*12c30*/  FADD.FTZ R0, -R101, R107 ;  /* 0x0000006b65007221 */ /* 0x002fe40000010100 */
[----:B------:R-:W-:Y:S02]  /*12c40*/  FMUL.FTZ R107, R104, c[0x0][0x23c] ;  /* 0x00008f00686b7a20 */ /* 0x000fe40000410000 */
[----:B------:R-:W-:Y:S01]  /*12c50*/  FMUL.FTZ R0, R0, c[0x0][0x23c] ;  /* 0x00008f0000007a20 */ /* 0x000fe20000410000 */
[----:B------:R-:W-:Y:S01]  /*12c60*/  MUFU.EX2 R235, R41 ;  /* 0x0000002900eb7308 */ /* 0x000fe20000000800 */
[C---:B--2---:R-:W-:Y:S01]  /*12c70*/  FMUL.FTZ R34, R100.reuse, R142 ;  /* 0x0000008e64227220 */ /* 0x044fe20000410000 */
[----:B------:R-:W-:Y:S01]  /*12c80*/  FSEL R107, R107, RZ, P0 ;  /* 0x000000ff6b6b7208 */ /* 0x000fe20000000000 */
[----:B------:R-:W-:Y:S01]  /*12c90*/  FMUL.FTZ R35, R100, R143 ;  /* 0x0000008f64237220 */ /* 0x000fe20000410000 */
[----:B------:R-:W-:Y:S01]  /*12ca0*/  FSETP.NEU.FTZ.AND P0, PT, R101, -INF , PT ;  /* 0xff8000006500780b */ /* 0x000fe20003f1d000 */
[--C-:B---3--:R-:W-:Y:S02]  /*12cb0*/  FFMA.FTZ R4, R18, c[0x0][0x23c], -R106.reuse ;  /* 0x00008f0012047a23 */ /* 0x108fe4000001086a */
[--C-:B------:R-:W-:Y:S02]  /*12cc0*/  FFMA.FTZ R6, R20, c[0x0][0x23c], -R107.reuse ;  /* 0x00008f0014067a23 */ /* 0x100fe4000001086b */
[C---:B------:R-:W-:Y:S01]  /*12cd0*/  FMUL.FTZ R7, R100.reuse, R119 ;  /* 0x0000007764077220 */ /* 0x040fe20000410000 */
[----:B------:R1:W-:Y:S01]  /*12ce0*/  MUFU.EX2 R63, R4 ;  /* 0x00000004003f7308 */ /* 0x0003e20000000800 */
[C---:B------:R-:W-:Y:S02]  /*12cf0*/  FMUL.FTZ R18, R100.reuse, R126 ;  /* 0x0000007e64127220 */ /* 0x040fe40000410000 */
[--C-:B------:R-:W-:Y:S02]  /*12d00*/  FFMA.FTZ R57, R57, c[0x0][0x23c], -R107.reuse ;  /* 0x00008f0039397a23 */ /* 0x100fe4000001086b */
[----:B------:R-:W-:Y:S02]  /*12d10*/  FMUL.FTZ R50, R100, R158 ;  /* 0x0000009e64327220 */ /* 0x000fe40000410000 */
[--C-:B------:R-:W-:Y:S02]  /*12d20*/  FFMA.FTZ R60, R60, c[0x0][0x23c], -R107.reuse ;  /* 0x00008f003c3c7a23 */ /* 0x100fe4000001086b */
[--C-:B------:R-:W-:Y:S01]  /*12d30*/  FFMA.FTZ R67, R67, c[0x0][0x23c], -R107.reuse ;  /* 0x00008f0043437a23 */ /* 0x100fe2000001086b */
[----:B------:R2:W3:Y:S01]  /*12d40*/  MUFU.EX2 R2, R0 ;  /* 0x0000000000027308 */ /* 0x0004e20000000800 */
[----:B------:R-:W-:Y:S02]  /*12d50*/  FMUL.FTZ R69, R102, R69 ;  /* 0x0000004566457220 */ /* 0x000fe40000410000 */
[C---:B------:R-:W-:Y:S02]  /*12d60*/  FMUL.FTZ R70, R100.reuse, R70 ;  /* 0x0000004664467220 */ /* 0x040fe40000410000 */
[----:B------:R-:W-:Y:S02]  /*12d70*/  FMUL.FTZ R71, R100, R71 ;  /* 0x0000004764477220 */ /* 0x000fe40000410000 */
[C---:B------:R-:W-:Y:S02]  /*12d80*/  FMUL.FTZ R80, R102.reuse, R80 ;  /* 0x0000005066507220 */ /* 0x040fe40000410000 */
[----:B------:R-:W-:Y:S01]  /*12d90*/  FMUL.FTZ R81, R102, R81 ;  /* 0x0000005166517220 */ /* 0x000fe20000410000 */
[----:B------:R4:W-:Y:S01]  /*12da0*/  MUFU.EX2 R65, R6 ;  /* 0x0000000600417308 */ /* 0x0009e20000000800 */
[C---:B------:R-:W-:Y:S02]  /*12db0*/  FMUL.FTZ R82, R100.reuse, R82 ;  /* 0x0000005264527220 */ /* 0x040fe40000410000 */
[----:B------:R-:W-:Y:S02]  /*12dc0*/  FMUL.FTZ R83, R100, R83 ;  /* 0x0000005364537220 */ /* 0x000fe40000410000 */
[----:B-1----:R-:W-:Y:S02]  /*12dd0*/  FFMA.FTZ R4, R17, c[0x0][0x23c], -R106 ;  /* 0x00008f0011047a23 */ /* 0x002fe4000001086a */
[C---:B------:R-:W-:Y:S02]  /*12de0*/  FMUL.FTZ R17, R102.reuse, R125 ;  /* 0x0000007d66117220 */ /* 0x040fe40000410000 */
[C---:B------:R-:W-:Y:S01]  /*12df0*/  FMUL.FTZ R84, R102.reuse, R84 ;  /* 0x0000005466547220 */ /* 0x040fe20000410000 */
[----:B------:R-:W1:Y:S01]  /*12e00*/  MUFU.EX2 R218, R4 ;  /* 0x0000000400da7308 */ /* 0x000e620000000800 */
[----:B------:R-:W-:Y:S02]  /*12e10*/  FMUL.FTZ R85, R102, R85 ;  /* 0x0000005566557220 */ /* 0x000fe40000410000 */
[----:B------:R-:W-:Y:S02]  /*12e20*/  FMUL.FTZ R86, R100, R86 ;  /* 0x0000005664567220 */ /* 0x000fe40000410000 */
[----:B--2---:R-:W-:Y:S02]  /*12e30*/  FADD.FTZ R0, -R103, R108 ;  /* 0x0000006c67007221 */ /* 0x004fe40000010100 */
[----:B------:R-:W-:Y:S02]  /*12e40*/  FMUL.FTZ R108, R101, c[0x0][0x23c] ;  /* 0x00008f00656c7a20 */ /* 0x000fe40000410000 */
[----:B------:R-:W-:Y:S01]  /*12e50*/  FMUL.FTZ R0, R0, c[0x0][0x23c] ;  /* 0x00008f0000007a20 */ /* 0x000fe20000410000 */
[----:B------:R-:W-:Y:S01]  /*12e60*/  MUFU.EX2 R233, R44 ;  /* 0x0000002c00e97308 */ /* 0x000fe20000000800 */
[----:B---3--:R-:W-:Y:S01]  /*12e70*/  FMUL.FTZ R10, R2, R114 ;  /* 0x00000072020a7220 */ /* 0x008fe20000410000 */
[----:B------:R-:W-:Y:S01]  /*12e80*/  FSEL R108, R108, RZ, P0 ;  /* 0x000000ff6c6c7208 */ /* 0x000fe20000000000 */
[----:B------:R-:W-:Y:S01]  /*12e90*/  FMUL.FTZ R11, R2, R115 ;  /* 0x00000073020b7220 */ /* 0x000fe20000410000 */
[----:B------:R-:W-:Y:S01]  /*12ea0*/  FSETP.NEU.FTZ.AND P0, PT, R103, -INF , PT ;  /* 0xff8000006700780b */ /* 0x000fe20003f1d000 */
[----:B----4-:R-:W-:Y:S02]  /*12eb0*/  FMUL.FTZ R6, R100, R118 ;  /* 0x0000007664067220 */ /* 0x010fe40000410000 */
[--C-:B------:R-:W-:Y:S01]  /*12ec0*/  FFMA.FTZ R111, R111, c[0x0][0x23c], -R108.reuse ;  /* 0x00008f006f6f7a23 */ /* 0x100fe2000001086c */
[----:B------:R-:W-:Y:S01]  /*12ed0*/  FSEL R110, R110, RZ, P0 ;  /* 0x000000ff6e6e7208 */ /* 0x000fe20000000000 */
[----:B------:R-:W-:Y:S01]  /*12ee0*/  FFMA.FTZ R5, R23, c[0x0][0x23c], -R108 ;  /* 0x00008f0017057a23 */ /* 0x000fe2000001086c */
[----:B------:R-:W2:Y:S01]  /*12ef0*/  MUFU.EX2 R0, R0 ;  /* 0x0000000000007308 */ /* 0x000ea20000000800 */
[----:B------:R-:W-:Y:S02]  /*12f00*/  FMUL.FTZ R14, R2, R122 ;  /* 0x0000007a020e7220 */ /* 0x000fe40000410000 */
[----:B------:R-:W-:Y:S01]  /*12f10*/  FFMA.FTZ R8, R30, c[0x0][0x23c], -R110 ;  /* 0x00008f001e087a23 */ /* 0x000fe2000001086e */
[-C--:B-1----:R-:W-:Y:S01]  /*12f20*/  MOV R142, R218.reuse ;  /* 0x000000da008e7202 */ /* 0x082fe20000000f00 */
[--C-:B------:R-:W-:Y:S01]  /*12f30*/  FFMA.FTZ R4, R19, c[0x0][0x23c], -R107.reuse ;  /* 0x00008f0013047a23 */ /* 0x100fe2000001086b */
[----:B------:R-:W-:Y:S01]  /*12f40*/  F2FP.BF16.PACK_AB R118, R66, R218 ;  /* 0x000000da4276723e */ /* 0x000fe200000010ff */
[C---:B------:R-:W-:Y:S02]  /*12f50*/  FMUL.FTZ R30, R2.reuse, R138 ;  /* 0x0000008a021e7220 */ /* 0x040fe40000410000 */
[----:B------:R-:W-:Y:S01]  /*12f60*/  FMUL.FTZ R15, R2, R123 ;  /* 0x0000007b020f7220 */ /* 0x000fe20000410000 */
[----:B------:R-:W1:Y:S01]  /*12f70*/  MUFU.EX2 R221, R4 ;  /* 0x0000000400dd7308 */ /* 0x000e620000000800 */
[----:B------:R-:W-:Y:S02]  /*12f80*/  FMUL.FTZ R19, R100, R127 ;  /* 0x0000007f64137220 */ /* 0x000fe40000410000 */
[C---:B------:R-:W-:Y:S01]  /*12f90*/  FMUL.FTZ R31, R2.reuse, R139 ;  /* 0x0000008b021f7220 */ /* 0x040fe20000410000 */
[----:B------:R-:W-:Y:S01]  /*12fa0*/  MOV R139, R222 ;  /* 0x000000de008b7202 */ /* 0x000fe20000000f00 */
[C---:B------:R-:W-:Y:S01]  /*12fb0*/  FMUL.FTZ R42, R2.reuse, R150 ;  /* 0x00000096022a7220 */ /* 0x040fe20000410000 */
[----:B------:R-:W-:Y:S01]  /*12fc0*/  LDSM.16.MT88.4 R124, [R224+0xb000] ;  /* 0x00b00000e07c783b */ /* 0x000fe20000004200 */
[C---:B------:R-:W-:Y:S01]  /*12fd0*/  FMUL.FTZ R43, R2.reuse, R151 ;  /* 0x00000097022b7220 */ /* 0x040fe20000410000 */
[----:B------:R-:W-:Y:S01]  /*12fe0*/  MOV R150, R59 ;  /* 0x0000003b00967202 */ /* 0x000fe20000000f00 */
[C---:B------:R-:W-:Y:S01]  /*12ff0*/  FMUL.FTZ R46, R2.reuse, R154 ;  /* 0x0000009a022e7220 */ /* 0x040fe20000410000 */
[----:B------:R3:W-:Y:S01]  /*13000*/  MUFU.EX2 R220, R111 ;  /* 0x0000006f00dc7308 */ /* 0x0007e20000000800 */
[C---:B------:R-:W-:Y:S01]  /*13010*/  FMUL.FTZ R47, R2.reuse, R155 ;  /* 0x0000009b022f7220 */ /* 0x040fe20000410000 */
[----:B------:R-:W-:Y:S01]  /*13020*/  MOV R151, R58 ;  /* 0x0000003a00977202 */ /* 0x000fe20000000f00 */
[----:B------:R-:W-:Y:S02]  /*13030*/  FMUL.FTZ R58, R2, R166 ;  /* 0x000000a6023a7220 */ /* 0x000fe40000410000 */
[C---:B--2---:R-:W-:Y:S02]  /*13040*/  FMUL.FTZ R9, R0.reuse, R113 ;  /* 0x0000007100097220 */ /* 0x044fe40000410000 */
[C---:B------:R-:W-:Y:S02]  /*13050*/  FMUL.FTZ R12, R0.reuse, R120 ;  /* 0x00000078000c7220 */ /* 0x040fe40000410000 */
[C---:B------:R-:W-:Y:S01]  /*13060*/  FMUL.FTZ R13, R0.reuse, R121 ;  /* 0x00000079000d7220 */ /* 0x040fe20000410000 */
[----:B------:R2:W-:Y:S01]  /*13070*/  MUFU.EX2 R245, R5 ;  /* 0x0000000500f57308 */ /* 0x0005e20000000800 */
[C---:B------:R-:W-:Y:S01]  /*13080*/  FMUL.FTZ R41, R0.reuse, R149 ;  /* 0x0000009500297220 */ /* 0x040fe20000410000 */
[----:B------:R-:W-:Y:S01]  /*13090*/  LDSM.16.MT88.4 R120, [R226+0xa000] ;  /* 0x00a00000e278783b */ /* 0x000fe20000004200 */
[----:B------:R-:W-:Y:S01]  /*130a0*/  FMUL.FTZ R44, R0, R152 ;  /* 0x00000098002c7220 */ /* 0x000fe20000410000 */
[----:B-1----:R-:W-:Y:S01]  /*130b0*/  MOV R138, R221 ;  /* 0x000000dd008a7202 */ /* 0x002fe20000000f00 */
[--C-:B------:R-:W-:Y:S02]  /*130c0*/  FFMA.FTZ R4, R22, c[0x0][0x23c], -R107.reuse ;  /* 0x00008f0016047a23 */ /* 0x100fe4000001086b */
[----:B------:R-:W-:Y:S02]  /*130d0*/  FMUL.FTZ R45, R0, R153 ;  /* 0x00000099002d7220 */ /* 0x000fe40000410000 */
[C---:B------:R-:W-:Y:S01]  /*130e0*/  FMUL.FTZ R59, R2.reuse, R167 ;  /* 0x000000a7023b7220 */ /* 0x040fe20000410000 */
[----:B------:R-:W1:Y:S01]  /*130f0*/  MUFU.EX2 R64, R4 ;  /* 0x0000000400407308 */ /* 0x000e620000000800 */
[C---:B------:R-:W-:Y:S02]  /*13100*/  FMUL.FTZ R74, R2.reuse, R74 ;  /* 0x0000004a024a7220 */ /* 0x040fe40000410000 */
[----:B------:R-:W-:Y:S02]  /*13110*/  FMUL.FTZ R75, R2, R75 ;  /* 0x0000004b024b7220 */ /* 0x000fe40000410000 */
[--C-:B---3--:R-:W-:Y:S02]  /*13120*/  FFMA.FTZ R111, R176, c[0x0][0x23c], -R108.reuse ;  /* 0x00008f00b06f7a23 */ /* 0x108fe4000001086c */
[C---:B------:R-:W-:Y:S02]  /*13130*/  FMUL.FTZ R72, R0.reuse, R72 ;  /* 0x0000004800487220 */ /* 0x040fe40000410000 */
[----:B------:R-:W-:Y:S01]  /*13140*/  FMUL.FTZ R73, R0, R73 ;  /* 0x0000004900497220 */ /* 0x000fe20000410000 */
[----:B------:R3:W-:Y:S01]  /*13150*/  MUFU.EX2 R242, R8 ;  /* 0x0000000800f27308 */ /* 0x0007e20000000800 */
[C---:B------:R-:W-:Y:S02]  /*13160*/  FMUL.FTZ R78, R2.reuse, R78 ;  /* 0x0000004e024e7220 */ /* 0x040fe40000410000 */
[----:B------:R-:W-:Y:S02]  /*13170*/  FMUL.FTZ R79, R2, R79 ;  /* 0x0000004f024f7220 */ /* 0x000fe40000410000 */
[----:B--2---:R-:W-:Y:S02]  /*13180*/  FMUL.FTZ R5, R102, R117 ;  /* 0x0000007566057220 */ /* 0x004fe40000410000 */
[C---:B------:R-:W-:Y:S02]  /*13190*/  FMUL.FTZ R76, R0.reuse, R76 ;  /* 0x0000004c004c7220 */ /* 0x040fe40000410000 */
[----:B------:R-:W-:Y:S01]  /*131a0*/  FMUL.FTZ R77, R0, R77 ;  /* 0x0000004d004d7220 */ /* 0x000fe20000410000 */
[----:B------:R2:W-:Y:S01]  /*131b0*/  MUFU.EX2 R234, R51 ;  /* 0x0000003300ea7308 */ /* 0x0005e20000000800 */
[----:B------:R-:W-:Y:S02]  /*131c0*/  FMUL.FTZ R87, R100, R87 ;  /* 0x0000005764577220 */ /* 0x000fe40000410000 */
[----:B------:R-:W-:Y:S01]  /*131d0*/  FMUL.FTZ R90, R2, R90 ;  /* 0x0000005a025a7220 */ /* 0x000fe20000410000 */
[----:B-1----:R-:W-:Y:S01]  /*131e0*/  F2FP.BF16.PACK_AB R117, R64, R221 ;  /* 0x000000dd4075723e */ /* 0x002fe200000010ff */
[--C-:B------:R-:W-:Y:S02]  /*131f0*/  FFMA.FTZ R4, R21, c[0x0][0x23c], -R107.reuse ;  /* 0x00008f0015047a23 */ /* 0x100fe4000001086b */
[----:B------:R-:W1:Y:S01]  /*13200*/  LDSM.16.MT88.4 R20, [R224+0x9000] ;  /* 0x00900000e014783b */ /* 0x000e620000004200 */
[----:B------:R-:W-:Y:S02]  /*13210*/  FMUL.FTZ R91, R2, R91 ;  /* 0x0000005b025b7220 */ /* 0x000fe40000410000 */
[----:B------:R4:W-:Y:S01]  /*13220*/  MUFU.EX2 R221, R111 ;  /* 0x0000006f00dd7308 */ /* 0x0009e20000000800 */
[C---:B------:R-:W-:Y:S02]  /*13230*/  FMUL.FTZ R88, R0.reuse, R88 ;  /* 0x0000005800587220 */ /* 0x040fe40000410000 */
[C---:B------:R-:W-:Y:S02]  /*13240*/  FMUL.FTZ R89, R0.reuse, R89 ;  /* 0x0000005900597220 */ /* 0x040fe40000410000 */
[----:B---3--:R-:W-:Y:S02]  /*13250*/  FMUL.FTZ R8, R0, R112 ;  /* 0x0000007000087220 */ /* 0x008fe40000410000 */
[C---:B------:R-:W-:Y:S02]  /*13260*/  FMUL.FTZ R94, R2.reuse, R94 ;  /* 0x0000005e025e7220 */ /* 0x040fe40000410000 */
[----:B------:R-:W-:Y:S01]  /*13270*/  FMUL.FTZ R95, R2, R95 ;  /* 0x0000005f025f7220 */ /* 0x000fe20000410000 */
[----:B------:R-:W3:Y:S01]  /*13280*/  MUFU.EX2 R217, R4 ;  /* 0x0000000400d97308 */ /* 0x000ee20000000800 */
[C---:B------:R-:W-:Y:S02]  /*13290*/  FMUL.FTZ R92, R0.reuse, R92 ;  /* 0x0000005c005c7220 */ /* 0x040fe40000410000 */
[----:B------:R-:W-:Y:S02]  /*132a0*/  FMUL.FTZ R93, R0, R93 ;  /* 0x0000005d005d7220 */ /* 0x000fe40000410000 */
[----:B--2---:R-:W-:Y:S02]  /*132b0*/  FMUL.FTZ R51, R100, R159 ;  /* 0x0000009f64337220 */ /* 0x004fe40000410000 */
[C---:B------:R-:W-:Y:S01]  /*132c0*/  FMUL.FTZ R96, R102.reuse, R96 ;  /* 0x0000006066607220 */ /* 0x040fe20000410000 */
[----:B------:R-:W-:Y:S01]  /*132d0*/  LDSM.16.MT88.4 R156, [R224+0xac00] ;  /* 0x00ac0000e09c783b */ /* 0x000fe20000004200 */
[----:B------:R-:W-:Y:S01]  /*132e0*/  FMUL.FTZ R97, R102, R97 ;  /* 0x0000006166617220 */ /* 0x000fe20000410000 */
[----:B------:R2:W-:Y:S01]  /*132f0*/  MUFU.EX2 R232, R57 ;  /* 0x0000003900e87308 */ /* 0x0005e20000000800 */
[C---:B------:R-:W-:Y:S02]  /*13300*/  FMUL.FTZ R98, R100.reuse, R98 ;  /* 0x0000006264627220 */ /* 0x040fe40000410000 */
[----:B------:R-:W-:Y:S02]  /*13310*/  FMUL.FTZ R99, R100, R99 ;  /* 0x0000006364637220 */ /* 0x000fe40000410000 */
[--C-:B----4-:R-:W-:Y:S02]  /*13320*/  FFMA.FTZ R111, R177, c[0x0][0x23c], -R108.reuse ;  /* 0x00008f00b16f7a23 */ /* 0x110fe4000001086c */
[--C-:B------:R-:W-:Y:S03]  /*13330*/  FFMA.FTZ R109, R109, c[0x0][0x23c], -R108.reuse ;  /* 0x00008f006d6d7a23 */ /* 0x100fe6000001086c */
[----:B------:R4:W-:Y:S01]  /*13340*/  MUFU.EX2 R218, R111 ;  /* 0x0000006f00da7308 */ /* 0x0009e20000000800 */
[-C--:B---3--:R-:W-:Y:S01]  /*13350*/  MOV R143, R217.reuse ;  /* 0x000000d9008f7202 */ /* 0x088fe20000000f00 */
[--C-:B------:R-:W-:Y:S01]  /*13360*/  FFMA.FTZ R4, R26, c[0x0][0x23c], -R108.reuse ;  /* 0x00008f001a047a23 */ /* 0x100fe2000001086c */
[----:B------:R-:W-:Y:S01]  /*13370*/  F2FP.BF16.PACK_AB R119, R65, R217 ;  /* 0x000000d94177723e */ /* 0x000fe200000010ff */
[----:B------:R-:W-:Y:S06]  /*13380*/  FMUL.FTZ R26, R2, R134 ;  /* 0x00000086021a7220 */ /* 0x000fec0000410000 */
[----:B------:R3:W5:Y:S01]  /*13390*/  MUFU.EX2 R247, R4 ;  /* 0x0000000400f77308 */ /* 0x0007620000000800 */
[----:B--2---:R-:W-:Y:S09]  /*133a0*/  FMUL.FTZ R57, R0, R165 ;  /* 0x000000a500397220 */ /* 0x004ff20000410000 */
[----:B------:R2:W-:Y:S01]  /*133b0*/  MUFU.EX2 R223, R67 ;  /* 0x0000004300df7308 */ /* 0x0005e20000000800 */
[--C-:B----4-:R-:W-:Y:S09]  /*133c0*/  FFMA.FTZ R111, R178, c[0x0][0x23c], -R108.reuse ;  /* 0x00008f00b26f7a23 */ /* 0x110ff2000001086c */
[----:B------:R4:W-:Y:S01]  /*133d0*/  MUFU.EX2 R219, R111 ;  /* 0x0000006f00db7308 */ /* 0x0009e20000000800 */
[----:B---3--:R-:W-:Y:S01]  /*133e0*/  FFMA.FTZ R4, R25, c[0x0][0x23c], -R108 ;  /* 0x00008f0019047a23 */ /* 0x008fe2000001086c */
[----:B-----5:R-:W-:Y:S01]  /*133f0*/  F2FP.BF16.PACK_AB R113, R247, R245 ;  /* 0x000000f5f771723e */ /* 0x020fe200000010ff */
[----:B------:R-:W-:Y:S07]  /*13400*/  FMUL.FTZ R25, R0, R133 ;  /* 0x0000008500197220 */ /* 0x000fee0000410000 */
[----:B------:R3:W-:Y:S01]  /*13410*/  MUFU.EX2 R250, R4 ;  /* 0x0000000400fa7308 */ /* 0x0007e20000000800 */
[----:B--2---:R-:W-:Y:S02]  /*13420*/  FMUL.FTZ R67, R100, R175 ;  /* 0x000000af64437220 */ /* 0x004fe40000410000 */
[----:B----4-:R-:W-:Y:S07]  /*13430*/  FFMA.FTZ R111, R179, c[0x0][0x23c], -R110 ;  /* 0x00008f00b36f7a23 */ /* 0x010fee000001086e */
[----:B------:R2:W-:Y:S01]  /*13440*/  MUFU.EX2 R217, R111 ;  /* 0x0000006f00d97308 */ /* 0x0005e20000000800 */
[----:B---3--:R-:W-:Y:S02]  /*13450*/  FFMA.FTZ R4, R24, c[0x0][0x23c], -R108 ;  /* 0x00008f0018047a23 */ /* 0x008fe4000001086c */
[----:B------:R-:W-:Y:S07]  /*13460*/  FMUL.FTZ R24, R0, R132 ;  /* 0x0000008400187220 */ /* 0x000fee0000410000 */
[----:B------:R3:W4:Y:S01]  /*13470*/  MUFU.EX2 R251, R4 ;  /* 0x0000000400fb7308 */ /* 0x0007220000000800 */
[--C-:B------:R-:W-:Y:S09]  /*13480*/  FFMA.FTZ R132, R188, c[0x0][0x23c], -R107.reuse ;  /* 0x00008f00bc847a23 */ /* 0x100ff2000001086b */
[----:B------:R5:W-:Y:S01]  /*13490*/  MUFU.EX2 R206, R132 ;  /* 0x0000008400ce7308 */ /* 0x000be20000000800 */
[--C-:B--2---:R-:W-:Y:S09]  /*134a0*/  FFMA.FTZ R111, R180, c[0x0][0x23c], -R110.reuse ;  /* 0x00008f00b46f7a23 */ /* 0x104ff2000001086e */
[----:B------:R2:W-:Y:S01]  /*134b0*/  MUFU.EX2 R216, R111 ;  /* 0x0000006f00d87308 */ /* 0x0005e20000000800 */
[--C-:B---3--:R-:W-:Y:S01]  /*134c0*/  FFMA.FTZ R4, R27, c[0x0][0x23c], -R110.reuse ;  /* 0x00008f001b047a23 */ /* 0x108fe2000001086e */
[----:B----4-:R-:W-:Y:S01]  /*134d0*/  F2FP.BF16.PACK_AB R115, R251, R250 ;  /* 0x000000fafb73723e */ /* 0x010fe200000010ff */
[----:B------:R-:W-:Y:S07]  /*134e0*/  FMUL.FTZ R27, R2, R135 ;  /* 0x00000087021b7220 */ /* 0x000fee0000410000 */
[----:B------:R3:W4:Y:S01]  /*134f0*/  MUFU.EX2 R241, R4 ;  /* 0x0000000400f17308 */ /* 0x0007220000000800 */
[----:B-----5:R-:W-:Y:S09]  /*13500*/  LDSM.16.MT88.4 R132, [R224+0x9800] ;  /* 0x00980000e084783b */ /* 0x020ff20000004200 */
[----:B------:R-:W-:Y:S01]  /*13510*/  MUFU.EX2 R188, R109 ;  /* 0x0000006d00bc7308 */ /* 0x000fe20000000800 */
[--C-:B--2---:R-:W-:Y:S09]  /*13520*/  FFMA.FTZ R111, R192, c[0x0][0x23c], -R110.reuse ;  /* 0x00008f00c06f7a23 */ /* 0x104ff2000001086e */
[----:B------:R2:W-:Y:S01]  /*13530*/  MUFU.EX2 R215, R111 ;  /* 0x0000006f00d77308 */ /* 0x0005e20000000800 */
[--C-:B---3--:R-:W-:Y:S01]  /*13540*/  FFMA.FTZ R4, R29, c[0x0][0x23c], -R110.reuse ;  /* 0x00008f001d047a23 */ /* 0x108fe2000001086e */
[----:B----4-:R-:W-:Y:S01]  /*13550*/  F2FP.BF16.PACK_AB R112, R242, R241 ;  /* 0x000000f1f270723e */ /* 0x010fe200000010ff */
[----:B------:R-:W-:Y:S01]  /*13560*/  FMUL.FTZ R29, R0, R137 ;  /* 0x00000089001d7220 */ /* 0x000fe20000410000 */
[----:B------:R-:W-:Y:S01]  /*13570*/  MOV R137, R64 ;  /* 0x0000004000897202 */ /* 0x000fe20000000f00 */
[----:B------:R-:W-:Y:S05]  /*13580*/  FMUL.FTZ R64, R102, R172 ;  /* 0x000000ac66407220 */ /* 0x000fea0000410000 */
[----:B------:R3:W-:Y:S01]  /*13590*/  MUFU.EX2 R243, R4 ;  /* 0x0000000400f37308 */ /* 0x0007e20000000800 */
[--C-:B--2---:R-:W-:Y:S09]  /*135a0*/  FFMA.FTZ R111, R181, c[0x0][0x23c], -R110.reuse ;  /* 0x00008f00b56f7a23 */ /* 0x104ff2000001086e */
[----:B------:R2:W-:Y:S01]  /*135b0*/  MUFU.EX2 R214, R111 ;  /* 0x0000006f00d67308 */ /* 0x0005e20000000800 */
[----:B---3--:R-:W-:Y:S02]  /*135c0*/  FFMA.FTZ R4, R28, c[0x0][0x23c], -R110 ;  /* 0x00008f001c047a23 */ /* 0x008fe4000001086e */
[----:B------:R-:W-:Y:S01]  /*135d0*/  FMUL.FTZ R28, R0, R136 ;  /* 0x00000088001c7220 */ /* 0x000fe20000410000 */
[----:B------:R-:W-:Y:S06]  /*135e0*/  MOV R136, R63 ;  /* 0x0000003f00887202 */ /* 0x000fec0000000f00 */
[----:B------:R3:W4:Y:S01]  /*135f0*/  MUFU.EX2 R246, R4 ;  /* 0x0000000400f67308 */ /* 0x0007220000000800 */
[--C-:B--2---:R-:W-:Y:S09]  /*13600*/  FFMA.FTZ R111, R185, c[0x0][0x23c], -R106.reuse ;  /* 0x00008f00b96f7a23 */ /* 0x104ff2000001086a */
[----:B------:R2:W-:Y:S01]  /*13610*/  MUFU.EX2 R213, R111 ;  /* 0x0000006f00d57308 */ /* 0x0005e20000000800 */
[----:B---3--:R-:W-:Y:S01]  /*13620*/  FMUL.FTZ R4, R102, R116 ;  /* 0x0000007466047220 */ /* 0x008fe20000410000 */
[----:B------:R-:W-:Y:S01]  /*13630*/  F2FP.BF16.PACK_AB R116, R63, R222 ;  /* 0x000000de3f74723e */ /* 0x000fe200000010ff */
[----:B------:R-:W-:Y:S01]  /*13640*/  FMUL.FTZ R63, R2, R171 ;  /* 0x000000ab023f7220 */ /* 0x000fe20000410000 */
[----:B----4-:R-:W-:Y:S06]  /*13650*/  F2FP.BF16.PACK_AB R114, R246, R243 ;  /* 0x000000f3f672723e */ /* 0x010fec00000010ff */
[----:B------:R3:W-:Y:S01]  /*13660*/  MUFU.EX2 R222, R60 ;  /* 0x0000003c00de7308 */ /* 0x0007e20000000800 */
[-C--:B-1----:R-:W-:Y:S08]  /*13670*/  HMMA.16816.F32.BF16 R4, R116, R20.reuse, R4 ;  /* 0x000000147404723c */ /* 0x082ff00000041804 */
[C---:B------:R-:W-:Y:S04]  /*13680*/  HMMA.16816.F32.BF16 R8, R112.reuse, R20, R8 ;  /* 0x000000147008723c */ /* 0x040fe80000041808 */
[--C-:B--2---:R-:W-:Y:S03]  /*13690*/  FFMA.FTZ R111, R184, c[0x0][0x23c], -R106.reuse ;  /* 0x00008f00b86f7a23 */ /* 0x104fe6000001086a */
[C---:B------:R-:W-:Y:S01]  /*136a0*/  FMUL.FTZ R20, R102.reuse, R128 ;  /* 0x0000008066147220 */ /* 0x040fe20000410000 */
[-C--:B------:R-:W-:Y:S01]  /*136b0*/  HMMA.16816.F32.BF16 R12, R112, R22.reuse, R12 ;  /* 0x00000016700c723c */ /* 0x080fe2000004180c */
[----:B------:R1:W-:Y:S03]  /*136c0*/  MUFU.EX2 R211, R111 ;  /* 0x0000006f00d37308 */ /* 0x0003e60000000800 */
[----:B------:R-:W-:Y:S02]  /*136d0*/  FMUL.FTZ R21, R102, R129 ;  /* 0x0000008166157220 */ /* 0x000fe40000410000 */
[----:B---3--:R-:W-:Y:S02]  /*136e0*/  FMUL.FTZ R60, R0, R168 ;  /* 0x000000a8003c7220 */ /* 0x008fe40000410000 */
[C---:B------:R-:W-:Y:S07]  /*136f0*/  HMMA.16816.F32.BF16 R16, R116.reuse, R22, R16 ;  /* 0x000000167410723c */ /* 0x040fee0000041810 */
[C---:B------:R-:W-:Y:S02]  /*13700*/  FMUL.FTZ R22, R100.reuse, R130 ;  /* 0x0000008264167220 */ /* 0x040fe40000410000 */
[----:B------:R-:W-:Y:S02]  /*13710*/  FMUL.FTZ R23, R100, R131 ;  /* 0x0000008364177220 */ /* 0x000fe40000410000 */
[----:B------:R-:W-:Y:S05]  /*13720*/  LDSM.16.MT88.4 R128, [R226+0x9400] ;  /* 0x00940000e280783b */ /* 0x000fea0000004200 */
[-C--:B------:R-:W-:Y:S03]  /*13730*/  HMMA.16816.F32.BF16 R20, R116, R36.reuse, R20 ;  /* 0x000000247414723c */ /* 0x080fe60000041814 */
[--C-:B-1----:R-:W-:Y:S04]  /*13740*/  FFMA.FTZ R111, R182, c[0x0][0x23c], -R106.reuse ;  /* 0x00008f00b66f7a23 */ /* 0x102fe8000001086a */
[----:B------:R1:W-:Y:S01]  /*13750*/  MUFU.EX2 R212, R111 ;  /* 0x0000006f00d47308 */ /* 0x0003e20000000800 */
[C---:B------:R-:W-:Y:S07]  /*13760*/  HMMA.16816.F32.BF16 R24, R112.reuse, R36, R24 ;  /* 0x000000247018723c */ /* 0x040fee0000041818 */
[--C-:B------:R-:W-:Y:S01]  /*13770*/  FFMA.FTZ R36, R40, c[0x0][0x23c], -R106.reuse ;  /* 0x00008f0028247a23 */ /* 0x100fe2000001086a */
[-C--:B------:R-:W-:Y:S03]  /*13780*/  HMMA.16816.F32.BF16 R28, R112, R38.reuse, R28 ;  /* 0x00000026701c723c */ /* 0x080fe6000004181c */
[----:B------:R2:W3:Y:S01]  /*13790*/  MUFU.EX2 R236, R36 ;  /* 0x0000002400ec7308 */ /* 0x0004e20000000800 */
[C---:B------:R-:W-:Y:S01]  /*137a0*/  FMUL.FTZ R37, R102.reuse, R145 ;  /* 0x0000009166257220 */ /* 0x040fe20000410000 */
[----:B------:R-:W-:Y:S01]  /*137b0*/  MOV R145, R65 ;  /* 0x0000004100917202 */ /* 0x000fe20000000f00 */
[----:B------:R-:W-:Y:S02]  /*137c0*/  FMUL.FTZ R65, R102, R173 ;  /* 0x000000ad66417220 */ /* 0x000fe40000410000 */
[C---:B------:R-:W-:Y:S04]  /*137d0*/  HMMA.16816.F32.BF16 R32, R116.reuse, R38, R32 ;  /* 0x000000267420723c */ /* 0x040fe80000041820 */
[----:B------:R-:W-:Y:S02]  /*137e0*/  FMUL.FTZ R40, R0, R148 ;  /* 0x0000009400287220 */ /* 0x000fe40000410000 */
[----:B-1----:R-:W-:Y:S02]  /*137f0*/  FFMA.FTZ R111, R183, c[0x0][0x23c], -R106 ;  /* 0x00008f00b76f7a23 */ /* 0x002fe4000001086a */
[C---:B------:R-:W-:Y:S01]  /*13800*/  FMUL.FTZ R38, R100.reuse, R146 ;  /* 0x0000009264267220 */ /* 0x040fe20000410000 */
[----:B------:R-:W-:Y:S01]  /*13810*/  LDSM.16.MT88.4 R180, [R224+0xbc00] ;  /* 0x00bc0000e0b4783b */ /* 0x000fe20000004200 */
[----:B------:R1:W-:Y:S02]  /*13820*/  MUFU.EX2 R210, R111 ;  /* 0x0000006f00d27308 */ /* 0x0003e40000000800 */
[----:B------:R-:W-:Y:S01]  /*13830*/  FMUL.FTZ R39, R100, R147 ;  /* 0x0000009364277220 */ /* 0x000fe20000410000 */
[----:B------:R-:W-:Y:S01]  /*13840*/  MOV R146, R61 ;  /* 0x0000003d00927202 */ /* 0x000fe20000000f00 */
[----:B------:R-:W-:Y:S01]  /*13850*/  FMUL.FTZ R61, R0, R169 ;  /* 0x000000a9003d7220 */ /* 0x000fe20000410000 */
[----:B------:R-:W-:Y:S01]  /*13860*/  MOV R147, R62 ;  /* 0x0000003e00937202 */ /* 0x000fe20000000f00 */
[----:B------:R-:W-:Y:S02]  /*13870*/  FMUL.FTZ R62, R2, R170 ;  /* 0x000000aa023e7220 */ /* 0x000fe40000410000 */
[----:B--2---:R-:W-:Y:S01]  /*13880*/  FMUL.FTZ R36, R102, R144 ;  /* 0x0000009066247220 */ /* 0x004fe20000410000 */
[----:B------:R-:W-:Y:S01]  /*13890*/  MOV R144, R66 ;  /* 0x0000004200907202 */ /* 0x000fe20000000f00 */
[----:B------:R-:W-:Y:S02]  /*138a0*/  FMUL.FTZ R66, R100, R174 ;  /* 0x000000ae64427220 */ /* 0x000fe40000410000 */
[----:B------:R-:W-:Y:S03]  /*138b0*/  LDSM.16.MT88.4 R172, [R226+0xac00] ;  /* 0x00ac0000e2ac783b */ /* 0x000fe60000004200 */
[-C--:B------:R-:W-:Y:S08]  /*138c0*/  HMMA.16816.F32.BF16 R36, R116, R52.reuse, R36 ;  /* 0x000000347424723c */ /* 0x080ff00000041824 */
[C---:B------:R-:W-:Y:S04]  /*138d0*/  HMMA.16816.F32.BF16 R40, R112.reuse, R52, R40 ;  /* 0x000000347028723c */ /* 0x040fe80000041828 */
[--C-:B-1----:R-:W-:Y:S03]  /*138e0*/  FFMA.FTZ R111, R187, c[0x0][0x23c], -R107.reuse ;  /* 0x00008f00bb6f7a23 */ /* 0x102fe6000001086b */
[--C-:B------:R-:W-:Y:S01]  /*138f0*/  FFMA.FTZ R52, R56, c[0x0][0x23c], -R107.reuse ;  /* 0x00008f0038347a23 */ /* 0x100fe2000001086b */
[-C--:B------:R-:W-:Y:S01]  /*13900*/  HMMA.16816.F32.BF16 R44, R112, R54.reuse, R44 ;  /* 0x00000036702c723c */ /* 0x080fe2000004182c */
[----:B------:R1:W-:Y:S03]  /*13910*/  MUFU.EX2 R209, R111 ;  /* 0x0000006f00d17308 */ /* 0x0003e60000000800 */
[----:B------:R-:W-:Y:S02]  /*13920*/  FMUL.FTZ R53, R102, R161 ;  /* 0x000000a166357220 */ /* 0x000fe40000410000 */
[----:B------:R-:W-:Y:S02]  /*13930*/  FMUL.FTZ R56, R0, R164 ;  /* 0x000000a400387220 */ /* 0x000fe40000410000 */
[C---:B------:R-:W-:Y:S03]  /*13940*/  HMMA.16816.F32.BF16 R48, R116.reuse, R54, R48 ;  /* 0x000000367430723c */ /* 0x040fe60000041830 */
[----:B------:R2:W4:Y:S04]  /*13950*/  MUFU.EX2 R231, R52 ;  /* 0x0000003400e77308 */ /* 0x0005280000000800 */
[C---:B------:R-:W-:Y:S02]  /*13960*/  FMUL.FTZ R54, R100.reuse, R162 ;  /* 0x000000a264367220 */ /* 0x040fe40000410000 */
[----:B------:R-:W-:Y:S03]  /*13970*/  FMUL.FTZ R55, R100, R163 ;  /* 0x000000a364377220 */ /* 0x000fe60000410000 */
[--C-:B-1----:R-:W-:Y:S04]  /*13980*/  FFMA.FTZ R111, R186, c[0x0][0x23c], -R107.reuse ;  /* 0x00008f00ba6f7a23 */ /* 0x102fe8000001086b */
[----:B------:R1:W-:Y:S01]  /*13990*/  MUFU.EX2 R208, R111 ;  /* 0x0000006f00d07308 */ /* 0x0003e20000000800 */
[----:B--2---:R-:W-:Y:S07]  /*139a0*/  FMUL.FTZ R52, R102, R160 ;  /* 0x000000a066347220 */ /* 0x004fee0000410000 */
[-C--:B------:R-:W-:Y:S08]  /*139b0*/  HMMA.16816.F32.BF16 R52, R116, R120.reuse, R52 ;  /* 0x000000787434723c */ /* 0x080ff00000041834 */
[C---:B------:R-:W-:Y:S04]  /*139c0*/  HMMA.16816.F32.BF16 R56, R112.reuse, R120, R56 ;  /* 0x000000787038723c */ /* 0x040fe80000041838 */
[--C-:B-1----:R-:W-:Y:S04]  /*139d0*/  FFMA.FTZ R111, R189, c[0x0][0x23c], -R107.reuse ;  /* 0x00008f00bd6f7a23 */ /* 0x102fe8000001086b */
[-C--:B------:R-:W-:Y:S01]  /*139e0*/  HMMA.16816.F32.BF16 R60, R112, R122.reuse, R60 ;  /* 0x0000007a703c723c */ /* 0x080fe2000004183c */
[----:B------:R1:W-:Y:S07]  /*139f0*/  MUFU.EX2 R207, R111 ;  /* 0x0000006f00cf7308 */ /* 0x0003ee0000000800 */
[C---:B------:R-:W-:Y:S01]  /*13a00*/  HMMA.16816.F32.BF16 R64, R116.reuse, R122, R64 ;  /* 0x0000007a7440723c */ /* 0x040fe20000041840 */
[----:B------:R-:W2:Y:S07]  /*13a10*/  LDSM.16.MT88.4 R120, [R226+0xb000] ;  /* 0x00b00000e278783b */ /* 0x000eae0000004200 */
[-C--:B------:R-:W-:Y:S08]  /*13a20*/  HMMA.16816.F32.BF16 R68, R116, R124.reuse, R68 ;  /* 0x0000007c7444723c */ /* 0x080ff00000041844 */
[C---:B------:R-:W-:Y:S04]  /*13a30*/  HMMA.16816.F32.BF16 R72, R112.reuse, R124, R72 ;  /* 0x0000007c7048723c */ /* 0x040fe80000041848 */
[--C-:B-1----:R-:W-:Y:S04]  /*13a40*/  FFMA.FTZ R111, R191, c[0x0][0x23c], -R108.reuse ;  /* 0x00008f00bf6f7a23 */ /* 0x102fe8000001086c */
[-C--:B------:R-:W-:Y:S01]  /*13a50*/  HMMA.16816.F32.BF16 R76, R112, R126.reuse, R76 ;  /* 0x0000007e704c723c */ /* 0x080fe2000004184c */
[----:B------:R1:W-:Y:S07]  /*13a60*/  MUFU.EX2 R205, R111 ;  /* 0x0000006f00cd7308 */ /* 0x0003ee0000000800 */
[C---:B------:R-:W-:Y:S01]  /*13a70*/  HMMA.16816.F32.BF16 R80, R116.reuse, R126, R80 ;  /* 0x0000007e7450723c */ /* 0x040fe20000041850 */
[----:B------:R-:W5:Y:S07]  /*13a80*/  LDSM.16.MT88.4 R124, [R224+0x9400] ;  /* 0x00940000e07c783b */ /* 0x000f6e0000004200 */
[-C--:B--2---:R-:W-:Y:S08]  /*13a90*/  HMMA.16816.F32.BF16 R84, R116, R120.reuse, R84 ;  /* 0x000000787454723c */ /* 0x084ff00000041854 */
[C---:B------:R-:W-:Y:S04]  /*13aa0*/  HMMA.16816.F32.BF16 R88, R112.reuse, R120, R88 ;  /* 0x000000787058723c */ /* 0x040fe80000041858 */
[--C-:B-1----:R-:W-:Y:S04]  /*13ab0*/  FFMA.FTZ R111, R190, c[0x0][0x23c], -R108.reuse ;  /* 0x00008f00be6f7a23 */ /* 0x102fe8000001086c */
[-C--:B------:R-:W-:Y:S01]  /*13ac0*/  HMMA.16816.F32.BF16 R92, R112, R122.reuse, R92 ;  /* 0x0000007a705c723c */ /* 0x080fe2000004185c */
[----:B------:R1:W2:Y:S06]  /*13ad0*/  MUFU.EX2 R203, R111 ;  /* 0x0000006f00cb7308 */ /* 0x0002ac0000000800 */
[----:B---3--:R-:W-:Y:S01]  /*13ae0*/  F2FP.BF16.PACK_AB R112, R235, R236 ;  /* 0x000000eceb70723e */ /* 0x008fe200000010ff */
[----:B------:R-:W-:Y:S01]  /*13af0*/  HMMA.16816.F32.BF16 R96, R116, R122, R96 ;  /* 0x0000007a7460723c */ /* 0x000fe20000041860 */
[----:B------:R-:W3:Y:S03]  /*13b00*/  LDSM.16.MT88.4 R120, [R224+0xa400] ;  /* 0x00a40000e078783b */ /* 0x000ee60000004200 */
[----:B------:R-:W-:Y:S02]  /*13b10*/  F2FP.BF16.PACK_AB R114, R234, R233 ;  /* 0x000000e9ea72723e */ /* 0x000fe400000010ff */
[----:B----4-:R-:W-:Y:S02]  /*13b20*/  F2FP.BF16.PACK_AB R113, R232, R231 ;  /* 0x000000e7e871723e */ /* 0x010fe400000010ff */
[----:B------:R-:W-:Y:S04]  /*13b30*/  F2FP.BF16.PACK_AB R115, R223, R222 ;  /* 0x000000dedf73723e */ /* 0x000fe800000010ff */
[----:B------:R-:W-:Y:S02]  /*13b40*/  F2FP.BF16.PACK_AB R117, R221, R220 ;  /* 0x000000dcdd75723e */ /* 0x000fe400000010ff */
[----:B------:R-:W-:Y:S01]  /*13b50*/  F2FP.BF16.PACK_AB R119, R219, R218 ;  /* 0x000000dadb77723e */ /* 0x000fe200000010ff */
[-C--:B-----5:R-:W-:Y:S05]  /*13b60*/  HMMA.16816.F32.BF16 R4, R112, R124.reuse, R4 ;  /* 0x0000007c7004723c */ /* 0x0a0fea0000041804 */
[--C-:B-1----:R-:W-:Y:S01]  /*13b70*/  FFMA.FTZ R111, R193, c[0x0][0x23c], -R108.reuse ;  /* 0x00008f00c16f7a23 */ /* 0x102fe2000001086c */
[----:B------:R-:W-:Y:S02]  /*13b80*/  F2FP.BF16.PACK_AB R116, R216, R217 ;  /* 0x000000d9d874723e */ /* 0x000fe400000010ff */
[----:B------:R-:W-:Y:S01]  /*13b90*/  F2FP.BF16.PACK_AB R118, R214, R215 ;  /* 0x000000d7d676723e */ /* 0x000fe200000010ff */
[----:B------:R1:W-:Y:S06]  /*13ba0*/  MUFU.EX2 R204, R111 ;  /* 0x0000006f00cc7308 */ /* 0x0003ec0000000800 */
[C---:B------:R-:W-:Y:S08]  /*13bb0*/  HMMA.16816.F32.BF16 R8, R116.reuse, R124, R8 ;  /* 0x0000007c7408723c */ /* 0x040ff00000041808 */
[-C--:B------:R-:W-:Y:S08]  /*13bc0*/  HMMA.16816.F32.BF16 R12, R116, R126.reuse, R12 ;  /* 0x0000007e740c723c */ /* 0x080ff0000004180c */
[C---:B------:R-:W-:Y:S01]  /*13bd0*/  HMMA.16816.F32.BF16 R16, R112.reuse, R126, R16 ;  /* 0x0000007e7010723c */ /* 0x040fe20000041810 */
[----:B------:R-:W4:Y:S03]  /*13be0*/  LDSM.16.MT88.4 R124, [R226+0xa400] ;  /* 0x00a40000e27c783b */ /* 0x000f260000004200 */
[----:B-1----:R-:W-:Y:S04]  /*13bf0*/  FFMA.FTZ R111, R194, c[0x0][0x23c], -R108 ;  /* 0x00008f00c26f7a23 */ /* 0x002fe8000001086c */
[-C--:B------:R-:W-:Y:S01]  /*13c00*/  HMMA.16816.F32.BF16 R20, R112, R128.reuse, R20 ;  /* 0x000000807014723c */ /* 0x080fe20000041814 */
[----:B------:R1:W5:Y:S07]  /*13c10*/  MUFU.EX2 R202, R111 ;  /* 0x0000006f00ca7308 */ /* 0x00036e0000000800 */
[C---:B------:R-:W-:Y:S08]  /*13c20*/  HMMA.16816.F32.BF16 R24, R116.reuse, R128, R24 ;  /* 0x000000807418723c */ /* 0x040ff00000041818 */
[-C--:B------:R-:W-:Y:S08]  /*13c30*/  HMMA.16816.F32.BF16 R28, R116, R130.reuse, R28 ;  /* 0x00000082741c723c */ /* 0x080ff0000004181c */
[C---:B------:R-:W-:Y:S01]  /*13c40*/  HMMA.16816.F32.BF16 R32, R112.reuse, R130, R32 ;  /* 0x000000827020723c */ /* 0x040fe20000041820 */
[----:B------:R-:W2:Y:S03]  /*13c50*/  LDSM.16.MT88.4 R128, [R224+0xb400] ;  /* 0x00b40000e080783b */ /* 0x000ea60000004200 */
[--C-:B-1----:R-:W-:Y:S04]  /*13c60*/  FFMA.FTZ R111, R196, c[0x0][0x23c], -R110.reuse ;  /* 0x00008f00c46f7a23 */ /* 0x102fe8000001086e */
[-C--:B---3--:R-:W-:Y:S01]  /*13c70*/  HMMA.16816.F32.BF16 R36, R112, R120.reuse, R36 ;  /* 0x000000787024723c */ /* 0x088fe20000041824 */
[----:B------:R1:W-:Y:S07]  /*13c80*/  MUFU.EX2 R201, R111 ;  /* 0x0000006f00c97308 */ /* 0x0003ee0000000800 */
[C---:B------:R-:W-:Y:S08]  /*13c90*/  HMMA.16816.F32.BF16 R40, R116.reuse, R120, R40 ;  /* 0x000000787428723c */ /* 0x040ff00000041828 */
[-C--:B------:R-:W-:Y:S08]  /*13ca0*/  HMMA.16816.F32.BF16 R44, R116, R122.reuse, R44 ;  /* 0x0000007a742c723c */ /* 0x080ff0000004182c */
[C---:B------:R-:W-:Y:S01]  /*13cb0*/  HMMA.16816.F32.BF16 R48, R112.reuse, R122, R48 ;  /* 0x0000007a7030723c */ /* 0x040fe20000041830 */
[----:B------:R-:W3:Y:S03]  /*13cc0*/  LDSM.16.MT88.4 R120, [R226+0xb400] ;  /* 0x00b40000e278783b */ /* 0x000ee60000004200 */
[--C-:B-1----:R-:W-:Y:S04]  /*13cd0*/  FFMA.FTZ R111, R195, c[0x0][0x23c], -R110.reuse ;  /* 0x00008f00c36f7a23 */ /* 0x102fe8000001086e */
[-C--:B----4-:R-:W-:Y:S01]  /*13ce0*/  HMMA.16816.F32.BF16 R52, R112, R124.reuse, R52 ;  /* 0x0000007c7034723c */ /* 0x090fe20000041834 */
[----:B------:R1:W4:Y:S07]  /*13cf0*/  MUFU.EX2 R200, R111 ;  /* 0x0000006f00c87308 */ /* 0x00032e0000000800 */
[C---:B------:R-:W-:Y:S08]  /*13d00*/  HMMA.16816.F32.BF16 R56, R116.reuse, R124, R56 ;  /* 0x0000007c7438723c */ /* 0x040ff00000041838 */
[-C--:B------:R-:W-:Y:S08]  /*13d10*/  HMMA.16816.F32.BF16 R60, R116, R126.reuse, R60 ;  /* 0x0000007e743c723c */ /* 0x080ff0000004183c */
[C---:B------:R-:W-:Y:S01]  /*13d20*/  HMMA.16816.F32.BF16 R64, R112.reuse, R126, R64 ;  /* 0x0000007e7040723c */ /* 0x040fe20000041840 */
[----:B------:R-:W4:Y:S03]  /*13d30*/  LDSM.16.MT88.4 R124, [R226+0x9800] ;  /* 0x00980000e27c783b */ /* 0x000f260000004200 */
[--C-:B-1----:R-:W-:Y:S04]  /*13d40*/  FFMA.FTZ R111, R197, c[0x0][0x23c], -R110.reuse ;  /* 0x00008f00c56f7a23 */ /* 0x102fe8000001086e */
[-C--:B--2---:R-:W-:Y:S01]  /*13d50*/  HMMA.16816.F32.BF16 R68, R112, R128.reuse, R68 ;  /* 0x000000807044723c */ /* 0x084fe20000041844 */
[----:B------:R1:W-:Y:S07]  /*13d60*/  MUFU.EX2 R199, R111 ;  /* 0x0000006f00c77308 */ /* 0x0003ee0000000800 */
[C---:B------:R-:W-:Y:S08]  /*13d70*/  HMMA.16816.F32.BF16 R72, R116.reuse, R128, R72 ;  /* 0x000000807448723c */ /* 0x040ff00000041848 */
[-C--:B------:R-:W-:Y:S08]  /*13d80*/  HMMA.16816.F32.BF16 R76, R116, R130.reuse, R76 ;  /* 0x00000082744c723c */ /* 0x080ff0000004184c */
[C---:B------:R-:W-:Y:S01]  /*13d90*/  HMMA.16816.F32.BF16 R80, R112.reuse, R130, R80 ;  /* 0x000000827050723c */ /* 0x040fe20000041850 */
[----:B------:R-:W-:Y:S03]  /*13da0*/  LDSM.16.MT88.4 R128, [R226+0xa800] ;  /* 0x00a80000e280783b */ /* 0x000fe60000004200 */
[----:B-1----:R-:W-:Y:S04]  /*13db0*/  FFMA.FTZ R111, R198, c[0x0][0x23c], -R110 ;  /* 0x00008f00c66f7a23 */ /* 0x002fe8000001086e */
[-C--:B---3--:R-:W-:Y:S01]  /*13dc0*/  HMMA.16816.F32.BF16 R84, R112, R120.reuse, R84 ;  /* 0x000000787054723c */ /* 0x088fe20000041854 */
[----:B------:R1:W2:Y:S07]  /*13dd0*/  MUFU.EX2 R198, R111 ;  /* 0x0000006f00c67308 */ /* 0x0002ae0000000800 */
[C---:B------:R-:W-:Y:S08]  /*13de0*/  HMMA.16816.F32.BF16 R88, R116.reuse, R120, R88 ;  /* 0x000000787458723c */ /* 0x040ff00000041858 */
[-C--:B------:R-:W-:Y:S07]  /*13df0*/  HMMA.16816.F32.BF16 R92, R116, R122.reuse, R92 ;  /* 0x0000007a745c723c */ /* 0x080fee000004185c */
[----:B------:R-:W-:Y:S01]  /*13e00*/  F2FP.BF16.PACK_AB R117, R203, R205 ;  /* 0x000000cdcb75723e */ /* 0x000fe200000010ff */
[----:B------:R-:W-:Y:S01]  /*13e10*/  HMMA.16816.F32.BF16 R96, R112, R122, R96 ;  /* 0x0000007a7060723c */ /* 0x000fe20000041860 */
[----:B------:R-:W3:Y:S03]  /*13e20*/  LDSM.16.MT88.4 R120, [R224+0xa800] ;  /* 0x00a80000e078783b */ /* 0x000ee60000004200 */
[--C-:B-1----:R-:W-:Y:S01]  /*13e30*/  FFMA.FTZ R111, R237, c[0x0][0x23c], -R106.reuse ;  /* 0x00008f00ed6f7a23 */ /* 0x102fe2000001086a */
[----:B-----5:R-:W-:Y:S02]  /*13e40*/  F2FP.BF16.PACK_AB R119, R202, R204 ;  /* 0x000000ccca77723e */ /* 0x020fe400000010ff */
[----:B------:R-:W-:Y:S01]  /*13e50*/  F2FP.BF16.PACK_AB R112, R211, R213 ;  /* 0x000000d5d370723e */ /* 0x000fe200000010ff */
[----:B------:R1:W-:Y:S01]  /*13e60*/  MUFU.EX2 R196, R111 ;  /* 0x0000006f00c47308 */ /* 0x0003e20000000800 */
[----:B------:R-:W-:Y:S03]  /*13e70*/  F2FP.BF16.PACK_AB R114, R210, R212 ;  /* 0x000000d4d272723e */ /* 0x000fe600000010ff */
[----:B------:R-:W-:Y:S02]  /*13e80*/  F2FP.BF16.PACK_AB R113, R208, R209 ;  /* 0x000000d1d071723e */ /* 0x000fe400000010ff */
[----:B------:R-:W-:Y:S02]  /*13e90*/  F2FP.BF16.PACK_AB R115, R207, R206 ;  /* 0x000000cecf73723e */ /* 0x000fe400000010ff */
[----:B----4-:R-:W-:Y:S02]  /*13ea0*/  F2FP.BF16.PACK_AB R116, R200, R201 ;  /* 0x000000c9c874723e */ /* 0x010fe400000010ff */
[----:B--2---:R-:W-:Y:S03]  /*13eb0*/  F2FP.BF16.PACK_AB R118, R198, R199 ;  /* 0x000000c7c676723e */ /* 0x004fe600000010ff */
[-C--:B------:R-:W-:Y:S08]  /*13ec0*/  HMMA.16816.F32.BF16 R4, R112, R132.reuse, R4 ;  /* 0x000000847004723c */ /* 0x080ff00000041804 */
[C---:B------:R-:W-:Y:S04]  /*13ed0*/  HMMA.16816.F32.BF16 R8, R116.reuse, R132, R8 ;  /* 0x000000847408723c */ /* 0x040fe80000041808 */
[--C-:B-1----:R-:W-:Y:S04]  /*13ee0*/  FFMA.FTZ R111, R238, c[0x0][0x23c], -R106.reuse ;  /* 0x00008f00ee6f7a23 */ /* 0x102fe8000001086a */
[-C--:B------:R-:W-:Y:S01]  /*13ef0*/  HMMA.16816.F32.BF16 R12, R116, R134.reuse, R12 ;  /* 0x00000086740c723c */ /* 0x080fe2000004180c */
[----:B------:R1:W-:Y:S07]  /*13f00*/  MUFU.EX2 R197, R111 ;  /* 0x0000006f00c57308 */ /* 0x0003ee0000000800 */
[C---:B------:R-:W-:Y:S08]  /*13f10*/  HMMA.16816.F32.BF16 R16, R112.reuse, R134, R16 ;  /* 0x000000867010723c */ /* 0x040ff00000041810 */
[-C--:B------:R-:W-:Y:S08]  /*13f20*/  HMMA.16816.F32.BF16 R20, R112, R124.reuse, R20 ;  /* 0x0000007c7014723c */ /* 0x080ff00000041814 */
[C---:B------:R-:W-:Y:S04]  /*13f30*/  HMMA.16816.F32.BF16 R24, R116.reuse, R124, R24 ;  /* 0x0000007c7418723c */ /* 0x040fe80000041818 */
[--C-:B-1----:R-:W-:Y:S02]  /*13f40*/  FFMA.FTZ R111, R239, c[0x0][0x23c], -R106.reuse ;  /* 0x00008f00ef6f7a23 */ /* 0x102fe4000001086a */
[----:B------:R-:W-:Y:S02]  /*13f50*/  FFMA.FTZ R106, R240, c[0x0][0x23c], -R106 ;  /* 0x00008f00f06a7a23 */ /* 0x000fe4000001086a */
[-C--:B------:R-:W-:Y:S01]  /*13f60*/  HMMA.16816.F32.BF16 R28, R116, R126.reuse, R28 ;  /* 0x0000007e741c723c */ /* 0x080fe2000004181c */
[----:B------:R-:W-:Y:S07]  /*13f70*/  MUFU.EX2 R195, R111 ;  /* 0x0000006f00c37308 */ /* 0x000fee0000000800 */
[C---:B------:R-:W-:Y:S01]  /*13f80*/  HMMA.16816.F32.BF16 R32, R112.reuse, R126, R32 ;  /* 0x0000007e7020723c */ /* 0x040fe20000041820 */
[----:B------:R-:W1:Y:S02]  /*13f90*/  LDSM.16.MT88.4 R124, [R224+0xb800] ;  /* 0x00b80000e07c783b */ /* 0x000e640000004200 */
[----:B------:R2:W-:Y:S05]  /*13fa0*/  MUFU.EX2 R194, R106 ;  /* 0x0000006a00c27308 */ /* 0x0005ea0000000800 */
[-C--:B---3--:R-:W-:Y:S08]  /*13fb0*/  HMMA.16816.F32.BF16 R36, R112, R120.reuse, R36 ;  /* 0x000000787024723c */ /* 0x088ff00000041824 */
[C---:B------:R-:W-:Y:S08]  /*13fc0*/  HMMA.16816.F32.BF16 R40, R116.reuse, R120, R40 ;  /* 0x000000787428723c */ /* 0x040ff00000041828 */
[-C--:B------:R-:W-:Y:S04]  /*13fd0*/  HMMA.16816.F32.BF16 R44, R116, R122.reuse, R44 ;  /* 0x0000007a742c723c */ /* 0x080fe8000004182c */
[--C-:B--2---:R-:W-:Y:S01]  /*13fe0*/  FFMA.FTZ R106, R249, c[0x0][0x23c], -R107.reuse ;  /* 0x00008f00f96a7a23 */ /* 0x104fe2000001086b */
[----:B------:R-:W-:Y:S03]  /*13ff0*/  MOV R249, R137 ;  /* 0x0000008900f97202 */ /* 0x000fe60000000f00 */
[C---:B------:R-:W-:Y:S01]  /*14000*/  HMMA.16816.F32.BF16 R48, R112.reuse, R122, R48 ;  /* 0x0000007a7030723c */ /* 0x040fe20000041830 */
[----:B------:R2:W-:Y:S01]  /*14010*/  MUFU.EX2 R192, R106 ;  /* 0x0000006a00c07308 */ /* 0x0005e20000000800 */
[----:B------:R-:W3:Y:S06]  /*14020*/  LDSM.16.MT88.4 R120, [R226+0xb800] ;  /* 0x00b80000e278783b */ /* 0x000eec0000004200 */
[-C--:B------:R-:W-:Y:S08]  /*14030*/  HMMA.16816.F32.BF16 R52, R112, R128.reuse, R52 ;  /* 0x000000807034723c */ /* 0x080ff00000041834 */
[C---:B------:R-:W-:Y:S08]  /*14040*/  HMMA.16816.F32.BF16 R56, R116.reuse, R128, R56 ;  /* 0x000000807438723c */ /* 0x040ff00000041838 */
[-C--:B------:R-:W-:Y:S04]  /*14050*/  HMMA.16816.F32.BF16 R60, R116, R130.reuse, R60 ;  /* 0x00000082743c723c */ /* 0x080fe8000004183c */
[--C-:B--2---:R-:W-:Y:S01]  /*14060*/  FFMA.FTZ R106, R248, c[0x0][0x23c], -R107.reuse ;  /* 0x00008f00f86a7a23 */ /* 0x104fe2000001086b */
[----:B------:R-:W-:Y:S03]  /*14070*/  MOV R248, R136 ;  /* 0x0000008800f87202 */ /* 0x000fe60000000f00 */
[C---:B------:R-:W-:Y:S01]  /*14080*/  HMMA.16816.F32.BF16 R64, R112.reuse, R130, R64 ;  /* 0x000000827040723c */ /* 0x040fe20000041840 */
[----:B------:R2:W4:Y:S01]  /*14090*/  MUFU.EX2 R193, R106 ;  /* 0x0000006a00c17308 */ /* 0x0005220000000800 */
[----:B------:R-:W5:Y:S06]  /*140a0*/  LDSM.16.MT88.4 R128, [R224+0x9c00] ;  /* 0x009c0000e080783b */ /* 0x000f6c0000004200 */
[-C--:B-1----:R-:W-:Y:S08]  /*140b0*/  HMMA.16816.F32.BF16 R68, R112, R124.reuse, R68 ;  /* 0x0000007c7044723c */ /* 0x082ff00000041844 */
[C---:B------:R-:W-:Y:S08]  /*140c0*/  HMMA.16816.F32.BF16 R72, R116.reuse, R124, R72 ;  /* 0x0000007c7448723c */ /* 0x040ff00000041848 */
[-C--:B------:R-:W-:Y:S04]  /*140d0*/  HMMA.16816.F32.BF16 R76, R116, R126.reuse, R76 ;  /* 0x0000007e744c723c */ /* 0x080fe8000004184c */
[--C-:B--2---:R-:W-:Y:S01]  /*140e0*/  FFMA.FTZ R106, R151, c[0x0][0x23c], -R107.reuse ;  /* 0x00008f00976a7a23 */ /* 0x104fe2000001086b */
[----:B----4-:R-:W-:Y:S01]  /*140f0*/  F2FP.BF16.PACK_AB R109, R193, R192 ;  /* 0x000000c0c16d723e */ /* 0x010fe200000010ff */
[----:B------:R-:W-:Y:S01]  /*14100*/  FFMA.FTZ R107, R150, c[0x0][0x23c], -R107 ;  /* 0x00008f00966b7a23 */ /* 0x000fe2000001086b */
[----:B------:R-:W-:Y:S01]  /*14110*/  MOV R150, R146 ;  /* 0x0000009200967202 */ /* 0x000fe20000000f00 */
[C---:B------:R-:W-:Y:S01]  /*14120*/  HMMA.16816.F32.BF16 R80, R112.reuse, R126, R80 ;  /* 0x0000007e7050723c */ /* 0x040fe20000041850 */
[----:B------:R1:W-:Y:S03]  /*14130*/  MUFU.EX2 R191, R106 ;  /* 0x0000006a00bf7308 */ /* 0x0003e60000000800 */
[----:B------:R-:W-:Y:S02]  /*14140*/  MOV R146, R144 ;  /* 0x0000009000927202 */ /* 0x000fe40000000f00 */
[----:B------:R-:W-:Y:S02]  /*14150*/  MOV R144, R142 ;  /* 0x0000008e00907202 */ /* 0x000fe40000000f00 */
[-C--:B---3--:R-:W-:Y:S03]  /*14160*/  HMMA.16816.F32.BF16 R84, R112, R120.reuse, R84 ;  /* 0x000000787054723c */ /* 0x088fe60000041854 */
[----:B------:R-:W2:Y:S01]  /*14170*/  MUFU.EX2 R190, R107 ;  /* 0x0000006b00be7308 */ /* 0x000ea20000000800 */
[----:B------:R-:W-:Y:S02]  /*14180*/  MOV R238, R146 ;  /* 0x0000009200ee7202 */ /* 0x000fe40000000f00 */
[----:B------:R-:W-:Y:S02]  /*14190*/  MOV R240, R144 ;  /* 0x0000009000f07202 */ /* 0x000fe40000000f00 */
[C---:B------:R-:W-:Y:S08]  /*141a0*/  HMMA.16816.F32.BF16 R88, R116.reuse, R120, R88 ;  /* 0x000000787458723c */ /* 0x040ff00000041858 */
[-C--:B------:R-:W-:Y:S04]  /*141b0*/  HMMA.16816.F32.BF16 R92, R116, R122.reuse, R92 ;  /* 0x0000007a745c723c */ /* 0x080fe8000004185c */
[--C-:B-1----:R-:W-:Y:S01]  /*141c0*/  FFMA.FTZ R106, R147, c[0x0][0x23c], -R108.reuse ;  /* 0x00008f00936a7a23 */ /* 0x102fe2000001086c */
[----:B------:R-:W-:Y:S02]  /*141d0*/  MOV R147, R145 ;  /* 0x0000009100937202 */ /* 0x000fe40000000f00 */
[----:B------:R-:W-:Y:S01]  /*141e0*/  MOV R145, R143 ;  /* 0x0000008f00917202 */ /* 0x000fe20000000f00 */
[----:B------:R-:W-:Y:S01]  /*141f0*/  HMMA.16816.F32.BF16 R96, R112, R122, R96 ;  /* 0x0000007a7060723c */ /* 0x000fe20000041860 */
[----:B------:R1:W-:Y:S03]  /*14200*/  MUFU.EX2 R189, R106 ;  /* 0x0000006a00bd7308 */ /* 0x0003e60000000800 */
[----:B--2---:R-:W-:Y:S02]  /*14210*/  F2FP.BF16.PACK_AB R111, R190, R191 ;  /* 0x000000bfbe6f723e */ /* 0x004fe400000010ff */
[----:B------:R-:W-:Y:S02]  /*14220*/  MOV R237, R147 ;  /* 0x0000009300ed7202 */ /* 0x000fe40000000f00 */
[----:B------:R-:W-:Y:S01]  /*14230*/  MOV R239, R145 ;  /* 0x0000009100ef7202 */ /* 0x000fe20000000f00 */
[--C-:B-1----:R-:W-:Y:S03]  /*14240*/  FFMA.FTZ R106, R141, c[0x0][0x23c], -R108.reuse ;  /* 0x00008f008d6a7a23 */ /* 0x102fe6000001086c */
[----:B------:R-:W-:Y:S02]  /*14250*/  FFMA.FTZ R108, R3, c[0x0][0x23c], -R108 ;  /* 0x00008f00036c7a23 */ /* 0x000fe4000001086c */
[--C-:B------:R-:W-:Y:S01]  /*14260*/  FFMA.FTZ R3, R140, c[0x0][0x23c], -R110.reuse ;  /* 0x00008f008c037a23 */ /* 0x100fe2000001086e */
[----:B------:R-:W1:Y:S01]  /*14270*/  MUFU.EX2 R187, R106 ;  /* 0x0000006a00bb7308 */ /* 0x000e620000000800 */
[----:B------:R-:W2:Y:S09]  /*14280*/  LDSM.16.MT88.4 R140, [R226+0x9c00] ;  /* 0x009c0000e28c783b */ /* 0x000eb20000004200 */
[----:B------:R3:W-:Y:S10]  /*14290*/  MUFU.EX2 R185, R3 ;  /* 0x0000000300b97308 */ /* 0x0007f40000000800 */
[----:B------:R4:W2:Y:S01]  /*142a0*/  MUFU.EX2 R186, R108 ;  /* 0x0000006c00ba7308 */ /* 0x0008a20000000800 */
[----:B-1----:R-:W-:Y:S01]  /*142b0*/  F2FP.BF16.PACK_AB R177, R187, R189 ;  /* 0x000000bdbbb1723e */ /* 0x002fe200000010ff */
[--C-:B---3--:R-:W-:Y:S08]  /*142c0*/  FFMA.FTZ R3, R244, c[0x0][0x23c], -R110.reuse ;  /* 0x00008f00f4037a23 */ /* 0x108ff0000001086e */
[----:B------:R1:W3:Y:S01]  /*142d0*/  MUFU.EX2 R184, R3 ;  /* 0x0000000300b87308 */ /* 0x0002e20000000800 */
[----:B----4-:R-:W-:Y:S02]  /*142e0*/  F2FP.BF16.PACK_AB R108, R197, R196 ;  /* 0x000000c4c56c723e */ /* 0x010fe400000010ff */
[----:B--2---:R-:W-:Y:S01]  /*142f0*/  F2FP.BF16.PACK_AB R179, R186, R188 ;  /* 0x000000bcbab3723e */ /* 0x004fe200000010ff */
[--C-:B-1----:R-:W-:Y:S01]  /*14300*/  FFMA.FTZ R3, R252, c[0x0][0x23c], -R110.reuse ;  /* 0x00008f00fc037a23 */ /* 0x102fe2000001086e */
[----:B---3--:R-:W-:Y:S01]  /*14310*/  F2FP.BF16.PACK_AB R176, R184, R185 ;  /* 0x000000b9b8b0723e */ /* 0x008fe200000010ff */
[----:B------:R-:W-:Y:S04]  /*14320*/  FFMA.FTZ R110, R150, c[0x0][0x23c], -R110 ;  /* 0x00008f00966e7a23 */ /* 0x000fe8000001086e */
[----:B------:R1:W-:Y:S10]  /*14330*/  MUFU.EX2 R107, R3 ;  /* 0x00000003006b7308 */ /* 0x0003f40000000800 */
[----:B------:R2:W3:Y:S01]  /*14340*/  MUFU.EX2 R106, R110 ;  /* 0x0000006e006a7308 */ /* 0x0004e20000000800 */
[----:B-1----:R-:W4:Y:S04]  /*14350*/  LDL.LU R3, [R1] ;  /* 0x0000000001037983 */ /* 0x002f280000300800 */
[----:B------:R-:W4:Y:S04]  /*14360*/  LDL.LU R252, [R1+0x4] ;  /* 0x0000040001fc7983 */ /* 0x000f280000300800 */
[----:B------:R-:W4:Y:S01]  /*14370*/  LDL.LU R244, [R1+0xc] ;  /* 0x00000c0001f47983 */ /* 0x000f220000300800 */
[----:B--2---:R-:W-:Y:S02]  /*14380*/  F2FP.BF16.PACK_AB R110, R194, R195 ;  /* 0x000000c3c26e723e */ /* 0x004fe400000010ff */
[----:B---3--:R-:W-:Y:S05]  /*14390*/  F2FP.BF16.PACK_AB R178, R106, R107 ;  /* 0x0000006b6ab2723e */ /* 0x008fea00000010ff */
[-C--:B-----5:R-:W-:Y:S01]  /*143a0*/  HMMA.16816.F32.BF16 R116, R108, R128.reuse, R4 ;  /* 0x000000806c74723c */ /* 0x0a0fe20000041804 */
[----:B------:R-:W1:Y:S07]  /*143b0*/  LDSM.16.MT88.4 R4, [R226+0xbc00] ;  /* 0x00bc0000e204783b */ /* 0x000e6e0000004200 */
[C---:B------:R-:W-:Y:S01]  /*143c0*/  HMMA.16816.F32.BF16 R112, R176.reuse, R128, R8 ;  /* 0x00000080b070723c */ /* 0x040fe20000041808 */
[----:B------:R-:W2:Y:S06]  /*143d0*/  LDL.LU R8, [R1+0x8] ;  /* 0x0000080001087983 */ /* 0x000eac0000300800 */
        /* <DEDUP_REMOVED lines=23> */
[----:B------:R-:W-:Y:S07]  /*14550*/  HMMA.16816.F32.BF16 R96, R108, R6, R96 ;  /* 0x000000066c60723c */ /* 0x000fee0000041860 */
[----:B------:R-:W-:Y:S01]  /*14560*/  MOV R108, R103 ;  /* 0x00000067006c7202 */ /* 0x000fe20000000f00 */
[----:B----4-:R-:W-:Y:S04]  /*14570*/  FFMA.FTZ R3, R102, R3, R10 ;  /* 0x0000000366037223 */ /* 0x010fe8000001000a */
[----:B------:R-:W-:Y:S02]  /*14580*/  FFMA.FTZ R100, R100, R252, R11 ;  /* 0x000000fc64647223 */ /* 0x000fe4000001000b */
[----:B------:R-:W-:Y:S04]  /*14590*/  FADD.FTZ R3, R248, R3 ;  /* 0x00000003f8037221 */ /* 0x000fe80000010000 */
[----:B------:R-:W-:Y:S04]  /*145a0*/  FADD.FTZ R3, R240, R3 ;  /* 0x00000003f0037221 */ /* 0x000fe80000010000 */
[----:B------:R-:W-:Y:S04]  /*145b0*/  FADD.FTZ R3, R238, R3 ;  /* 0x00000003ee037221 */ /* 0x000fe80000010000 */
[----:B------:R-:W-:Y:S04]  /*145c0*/  FADD.FTZ R11, R236, R3 ;  /* 0x00000003ec0b7221 */ /* 0x000fe80000010000 */
[----:B------:R-:W-:Y:S02]  /*145d0*/  FADD.FTZ R11, R235, R11 ;  /* 0x0000000beb0b7221 */ /* 0x000fe40000010000 */
[----:B--2---:R-:W-:Y:S02]  /*145e0*/  FFMA.FTZ R2, R2, R8, R245 ;  /* 0x0000000802027223 */ /* 0x004fe400000100f5 */
        /* <DEDUP_REMOVED lines=57> */
[----:B------:R-:W-:Y:S02]  /*14980*/  FADD.FTZ R2, R190, R2 ;  /* 0x00000002be027221 */ /* 0x000fe40000010000 */
[----:B------:R-:W-:Y:S01]  /*14990*/  FADD.FTZ R0, R106, R0 ;  /* 0x000000006a007221 */ /* 0x000fe20000010000 */
[----:B------:R1:W-:Y:S01]  /*149a0*/  STL [R1], R3 ;  /* 0x0000000301007387 */ /* 0x0003e20000100800 */
[----:B------:R-:W-:Y:S03]  /*149b0*/  MOV R106, R104 ;  /* 0x00000068006a7202 */ /* 0x000fe60000000f00 */
[----:B------:R1:W-:Y:S04]  /*149c0*/  STL [R1+0x4], R2 ;  /* 0x0000040201007387 */ /* 0x0003e80000100800 */
[----:B------:R1:W-:Y:S02]  /*149d0*/  STL [R1+0xc], R0 ;  /* 0x00000c0001007387 */ /* 0x0003e40000100800 */
[----:B-1----:R-:W-:-:S05]  /*149e0*/  @P5 BRA `(.L_x_666) ;  /* 0xffffc13000005947 */ /* 0x002fca000383ffff */
.L_x_665:
[----:B-1----:R-:W2:Y:S04]  /*149f0*/  LDL.LU R3, [R1] ;  /* 0x0000000001037983 */ /* 0x002ea80000300800 */
[----:B------:R-:W1:Y:S01]  /*14a00*/  S2R R108, SR_TID.X ;  /* 0x00000000006c7919 */ /* 0x000e620000002100 */
[----:B------:R-:W3:Y:S01]  /*14a10*/  S2UR UR4, SR_CTAID.Y ;  /* 0x00000000000479c3 */ /* 0x000ee20000002600 */
[----:B------:R-:W-:-:S02]  /*14a20*/  UISETP.NE.AND UP0, UPT, UR9, -0x1, UPT ;  /* 0xffffffff0900788c */ /* 0x000fc4000bf05270 */
[----:B------:R-:W4:Y:S01]  /*14a30*/  LDL.LU R8, [R1+0x4] ;  /* 0x0000040001087983 */ /* 0x000f220000300800 */
[----:B------:R-:W-:-:S03]  /*14a40*/  ULDC.64 UR6, c[0x0][0x1e8] ;  /* 0x00007a0000067ab9 */ /* 0x000fc60000000a00 */
[----:B------:R-:W5:Y:S04]  /*14a50*/  LDL.LU R7, [R1+0xc] ;  /* 0x00000c0001077983 */ /* 0x000f680000300800 */
[----:B------:R-:W5:Y:S01]  /*14a60*/  LDL.LU R6, [R1+0x8] ;  /* 0x0000080001067983 */ /* 0x000f620000300800 */
[----:B------:R-:W-:Y:S01]  /*14a70*/  @UP0 UIMAD.WIDE.U32 UR16, UR9, UR6, URZ ;  /* 0x00000006091002a5 */ /* 0x000fe2000f8e003f */
[----:B------:R-:W3:Y:S01]  /*14a80*/  S2UR UR13, SR_CTAID.X ;  /* 0x00000000000d79c3 */ /* 0x000ee20000002500 */
[----:B------:R-:W-:Y:S01]  /*14a90*/  ULDC UR11, c[0x0][0x214] ;  /* 0x00008500000b7ab9 */ /* 0x000fe20000000800 */
[----:B------:R-:W-:Y:S01]  /*14aa0*/  BSSY B0, `(.L_x_669) ;  /* 0x000016c000007945 */ /* 0x000fe20003800000 */
[----:B------:R-:W-:Y:S02]  /*14ab0*/  @UP0 UIMAD UR8, UR9, UR7, UR17 ;  /* 0x00000007090802a4 */ /* 0x000fe4000f8e0211 */
[----:B------:R-:W-:-:S02]  /*14ac0*/  UMOV UR26, URZ ;  /* 0x0000003f001a7c82 */ /* 0x000fc40008000000 */
[----:B------:R-:W-:Y:S01]  /*14ad0*/  ULDC.64 UR6, c[0x0][0x1e0] ;  /* 0x0000780000067ab9 */ /* 0x000fe20000000a00 */
[----:B------:R-:W3:Y:S01]  /*14ae0*/  S2UR UR14, SR_CTAID.Z ;  /* 0x00000000000e79c3 */ /* 0x000ee20000002700 */
[----:B------:R-:W-:Y:S01]  /*14af0*/  UMOV UR27, URZ ;  /* 0x0000003f001b7c82 */ /* 0x000fe20008000000 */
[----:B-1----:R-:W-:Y:S01]  /*14b00*/  SHF.R.S32.HI R107, RZ, 0x1f, R108 ;  /* 0x0000001fff6b7819 */ /* 0x002fe2000001146c */
[----:B---3--:R-:W-:Y:S02]  /*14b10*/  @!UP0 USHF.R.S32.HI UR15, URZ, 0x1f, UR4 ;  /* 0x0000001f3f0f8899 */ /* 0x008fe40008011404 */
[----:B------:R-:W-:Y:S01]  /*14b20*/  @!UP0 UIMAD.WIDE.U32 UR24, UR4, UR6, URZ ;  /* 0x00000006041882a5 */ /* 0x000fe2000f8e003f */
[CC--:B------:R-:W-:Y:S01]  /*14b30*/  LEA.HI R106, R107.reuse, R108.reuse, RZ, 0x2 ;  /* 0x0000006c6b6a7211 */ /* 0x0c0fe200078f10ff */
[----:B------:R-:W-:Y:S01]  /*14b40*/  @!UP0 UIMAD UR15, UR15, UR6, URZ ;  /* 0x000000060f0f82a4 */ /* 0x000fe2000f8e023f */
[----:B------:R-:W-:Y:S02]  /*14b50*/  LEA.HI R107, R107, R108, RZ, 0x5 ;  /* 0x0000006c6b6b7211 */ /* 0x000fe400078f28ff */
[----:B------:R-:W-:Y:S01]  /*14b60*/  SHF.R.S32.HI R47, RZ, 0x2, R106 ;  /* 0x00000002ff2f7819 */ /* 0x000fe2000001146a */
[----:B------:R-:W-:-:S02]  /*14b70*/  ULDC.U8 UR6, c[0x0][0x329] ;  /* 0x0000ca4000067ab9 */ /* 0x000fc40000000000 */
[----:B------:R-:W-:Y:S02]  /*14b80*/  UISETP.NE.AND UP1, UPT, UR6, URZ, UPT ;  /* 0x0000003f0600728c */ /* 0x000fe4000bf25270 */
[----:B------:R-:W-:Y:S02]  /*14b90*/  @!UP0 UIMAD UR15, UR4, UR7, UR15 ;  /* 0x00000007040f82a4 */ /* 0x000fe4000f8e020f */
[----:B------:R-:W-:Y:S02]  /*14ba0*/  @!UP0 UMOV UR16, UR24 ;  /* 0x0000001800108c82 */ /* 0x000fe40008000000 */
[----:B------:R-:W-:Y:S02]  /*14bb0*/  ULDC.U8 UR7, c[0x0][0x328] ;  /* 0x0000ca0000077ab9 */ /* 0x000fe40000000000 */
[----:B------:R-:W-:Y:S02]  /*14bc0*/  UISETP.NE.AND UP2, UPT, UR7, URZ, UPT ;  /* 0x0000003f0700728c */ /* 0x000fe4000bf45270 */
[----:B------:R-:W-:-:S02]  /*14bd0*/  @!UP0 UIADD3 UR8, UR25, UR15, URZ ;  /* 0x0000000f19088290 */ /* 0x000fc4000fffe03f */
[----:B------:R-:W-:Y:S02]  /*14be0*/  UISETP.NE.OR UP3, UPT, UR6, URZ, !UP2 ;  /* 0x0000003f0600728c */ /* 0x000fe4000d765670 */
[----:B------:R-:W-:Y:S02]  /*14bf0*/  @UP1 ULDC UR17, c[0x0][0x210] ;  /* 0x0000840000111ab9 */ /* 0x000fe40000000800 */
[----:B------:R-:W-:Y:S02]  /*14c00*/  ULDC UR7, c[0x0][0x234] ;  /* 0x00008d0000077ab9 */ /* 0x000fe40000000800 */
[----:B------:R-:W-:Y:S02]  /*14c10*/  @UP1 UIMAD UR17, UR17, UR11, URZ ;  /* 0x0000000b111112a4 */ /* 0x000fe4000f8e023f */
[----:B------:R-:W-:Y:S02]  /*14c20*/  @!UP1 USEL UR17, UR11, UR7, !UP2 ;  /* 0x000000070b119287 */ /* 0x000fe4000d000000 */
[----:B------:R-:W-:-:S02]  /*14c30*/  ULDC UR6, c[0x0][0x1c0] ;  /* 0x0000700000067ab9 */ /* 0x000fc40000000800 */
[----:B------:R-:W-:Y:S02]  /*14c40*/  @UP1 UMOV UR18, 0x1 ;  /* 0x0000000100121882 */ /* 0x000fe40000000000 */
[----:B------:R-:W-:Y:S02]  /*14c50*/  @!UP1 UIMAD UR18, UR17, UR6, URZ ;  /* 0x00000006111292a4 */ /* 0x000fe4000f8e023f */
[----:B------:R-:W-:Y:S02]  /*14c60*/  @!UP3 UIMAD UR22, UR4, UR11, URZ ;  /* 0x0000000b0416b2a4 */ /* 0x000fe4000f8e023f */
[----:B------:R-:W-:Y:S02]  /*14c70*/  @UP1 ULDC UR19, c[0x0][0x210] ;  /* 0x0000840000131ab9 */ /* 0x000fe40000000800 */
[----:B------:R-:W-:Y:S02]  /*14c80*/  UIMAD UR4, UR4, UR18, URZ ;  /* 0x00000012040472a4 */ /* 0x000fe4000f8e023f */
[----:B------:R-:W-:-:S02]  /*14c90*/  @!UP1 UMOV UR19, 0x1 ;  /* 0x0000000100139882 */ /* 0x000fc40000000000 */
[----:B------:R-:W-:Y:S02]  /*14ca0*/  @!UP3 USEL UR22, UR22, UR9, !UP0 ;  /* 0x000000091616b287 */ /* 0x000fe4000c000000 */
[----:B------:R-:W-:Y:S02]  /*14cb0*/  UIMAD UR6, UR13, UR19, URZ ;  /* 0x000000130d0672a4 */ /* 0x000fe4000f8e023f */
[----:B------:R-:W-:Y:S02]  /*14cc0*/  USEL UR4, UR4, URZ, UP3 ;  /* 0x0000003f04047287 */ /* 0x000fe40009800000 */
[----:B------:R-:W-:Y:S02]  /*14cd0*/  USHF.L.U32 UR6, UR6, 0x7, URZ ;  /* 0x0000000706067899 */ /* 0x000fe4000800063f */
[----:B------:R-:W-:Y:S02]  /*14ce0*/  UIMAD UR17, UR14, UR17, UR4 ;  /* 0x000000110e1172a4 */ /* 0x000fe4000f8e0204 */
[----:B------:R-:W-:-:S02]  /*14cf0*/  @!UP3 UMOV UR26, UR22 ;  /* 0x00000016001abc82 */ /* 0x000fc40008000000 */
[----:B------:R-:W-:Y:S02]  /*14d00*/  USHF.R.S32.HI UR4, URZ, 0x1f, UR6 ;  /* 0x0000001f3f047899 */ /* 0x000fe40008011406 */
[----:B------:R-:W-:Y:S02]  /*14d10*/  @!UP3 USHF.R.S32.HI UR27, URZ, 0x1f, UR22 ;  /* 0x0000001f3f1bb899 */ /* 0x000fe40008011416 */
[----:B------:R-:W-:Y:S02]  /*14d20*/  USHF.R.S32.HI UR7, URZ, 0x1f, UR17 ;  /* 0x0000001f3f077899 */ /* 0x000fe40008011411 */
[----:B------:R-:W-:-:S04]  /*14d30*/  UIADD3 UR6, UP2, UP1, UR6, UR26, UR17 ;  /* 0x0000001a06067290 */ /* 0x000fc8000f95e011 */
[----:B------:R-:W-:Y:S01]  /*14d40*/  UIADD3.X UR4, UR4, UR27, UR7, UP2, UP1 ;  /* 0x0000001b04047290 */ /* 0x000fe200097e2407 */
[----:B--2---:R-:W1:Y:S04]  /*14d50*/  SHFL.BFLY PT, R2, R3, 0x2, 0x1f ;  /* 0x0c401f0003027f89 */ /* 0x004e6800000e0000 */
[----:B----4-:R-:W2:Y:S04]  /*14d60*/  SHFL.BFLY PT, R0, R8, 0x2, 0x1f ;  /* 0x0c401f0008007f89 */ /* 0x010ea800000e0000 */
[----:B-----5:R-:W3:Y:S04]  /*14d70*/  SHFL.BFLY PT, R4, R7, 0x2, 0x1f ;  /* 0x0c401f0007047f89 */ /* 0x020ee800000e0000 */
[----:B------:R-:W-:Y:S01]  /*14d80*/  SHFL.BFLY PT, R5, R6, 0x2, 0x1f ;  /* 0x0c401f0006057f89 */ /* 0x000fe200000e0000 */
[----:B-1----:R-:W-:-:S05]  /*14d90*/  FADD.FTZ R2, R2, R3 ;  /* 0x0000000302027221 */ /* 0x002fca0000010000 */
[----:B------:R-:W1:Y:S01]  /*14da0*/  SHFL.BFLY PT, R3, R2, 0x1, 0x1f ;  /* 0x0c201f0002037f89 */ /* 0x000e6200000e0000 */
[----:B--2---:R-:W-:Y:S01]  /*14db0*/  FADD.FTZ R0, R0, R8 ;  /* 0x0000000800007221 */ /* 0x004fe20000010000 */
[----:B------:R-:W-:Y:S01]  /*14dc0*/  SHF.R.S32.HI R8, RZ, 0x5, R107 ;  /* 0x00000005ff087819 */ /* 0x000fe2000001146b */
[----:B---3--:R-:W-:-:S03]  /*14dd0*/  FADD.FTZ R4, R4, R7 ;  /* 0x0000000704047221 */ /* 0x008fc60000010000 */
[----:B------:R-:W2:Y:S04]  /*14de0*/  SHFL.BFLY PT, R48, R0, 0x1, 0x1f ;  /* 0x0c201f0000307f89 */ /* 0x000ea800000e0000 */
[----:B------:R-:W3:Y:S01]  /*14df0*/  SHFL.BFLY PT, R7, R4, 0x1, 0x1f ;  /* 0x0c201f0004077f89 */ /* 0x000ee200000e0000 */
[----:B-1----:R-:W-:Y:S01]  /*14e00*/  FADD.FTZ R49, R2, R3 ;  /* 0x0000000302317221 */ /* 0x002fe20000010000 */
[----:B------:R-:W-:Y:S01]  /*14e10*/  MOV R3, 0x3f800000 ;  /* 0x3f80000000037802 */ /* 0x000fe20000000f00 */
[----:B------:R-:W-:Y:S01]  /*14e20*/  FADD.FTZ R2, R5, R6 ;  /* 0x0000000605027221 */ /* 0x000fe20000010000 */
[----:B------:R-:W-:Y:S02]  /*14e30*/  LOP3.LUT R5, R106, 0xfffffffc, RZ, 0xc0, !PT ;  /* 0xfffffffc6a057812 */ /* 0x000fe400078ec0ff */
[----:B------:R-:W-:-:S02]  /*14e40*/  FSETP.NE.FTZ.AND P5, PT, R49, RZ, PT ;  /* 0x000000ff3100720b */ /* 0x000fc40003fb5000 */
[----:B------:R-:W1:Y:S01]  /*14e50*/  SHFL.BFLY PT, R6, R2, 0x1, 0x1f ;  /* 0x0c201f0002067f89 */ /* 0x000e6200000e0000 */
[----:B--2---:R-:W-:Y:S01]  /*14e60*/  FADD.FTZ R48, R0, R48 ;  /* 0x0000003000307221 */ /* 0x004fe20000010000 */
[----:B------:R-:W-:Y:S02]  /*14e70*/  MOV R0, 0x3f800000 ;  /* 0x3f80000000007802 */ /* 0x000fe40000000f00 */
[----:B------:R-:W-:Y:S01]  /*14e80*/  IADD3 R5, -R5, R108, RZ ;  /* 0x0000006c05057210 */ /* 0x000fe20007ffe1ff */
[----:B---3--:R-:W-:Y:S01]  /*14e90*/  FADD.FTZ R102, R4, R7 ;  /* 0x0000000704667221 */ /* 0x008fe20000010000 */
[----:B------:R-:W-:Y:S02]  /*14ea0*/  FSETP.NE.FTZ.AND P4, PT, R48, RZ, PT ;  /* 0x000000ff3000720b */ /* 0x000fe40003f95000 */
[----:B------:R-:W-:Y:S02]  /*14eb0*/  LEA R50, R8, R5, 0x8 ;  /* 0x0000000508327211 */ /* 0x000fe400078e40ff */
[----:B------:R-:W-:Y:S01]  /*14ec0*/  FSETP.NE.FTZ.AND P3, PT, R102, RZ, PT ;  /* 0x000000ff6600720b */ /* 0x000fe20003f75000 */
[----:B------:R-:W2:Y:S08]  /*14ed0*/  @P5 MUFU.RCP R0, R49 ;  /* 0x0000003100005308 */ /* 0x000eb00000001000 */
[----:B------:R-:W-:Y:S01]  /*14ee0*/  @P4 MUFU.RCP R3, R48 ;  /* 0x0000003000034308 */ /* 0x000fe20000001000 */
[----:B-1----:R-:W-:Y:S01]  /*14ef0*/  FADD.FTZ R100, R2, R6 ;  /* 0x0000000602647221 */ /* 0x002fe20000010000 */
[----:B------:R-:W-:Y:S01]  /*14f00*/  MOV R2, 0x3f800000 ;  /* 0x3f80000000027802 */ /* 0x000fe20000000f00 */
[----:B--2---:R-:W-:-:S03]  /*14f10*/  FMUL.FTZ R116, R0, R116 ;  /* 0x0000007400747220 */ /* 0x004fc60000410000 */
[----:B------:R-:W-:Y:S01]  /*14f20*/  FSETP.NE.FTZ.AND P2, PT, R100, RZ, PT ;  /* 0x000000ff6400720b */ /* 0x000fe20003f55000 */
[C---:B------:R-:W-:Y:S01]  /*14f30*/  FMUL.FTZ R44, R0.reuse, R117 ;  /* 0x00000075002c7220 */ /* 0x040fe20000410000 */
[----:B------:R-:W1:Y:S01]  /*14f40*/  @P3 MUFU.RCP R2, R102 ;  /* 0x0000006600023308 */ /* 0x000e620000001000 */
        /* <DEDUP_REMOVED lines=70> */
[----:B------:R-:W-:Y:S01]  /*153b0*/  SHF.R.S32.HI R2, RZ, 0x1f, R47 ;  /* 0x0000001fff027819 */ /* 0x000fe2000001142f */
[----:B-1----:R-:W-:Y:S01]  /*153c0*/  FMUL.FTZ R115, R0, R115 ;  /* 0x0000007300737220 */ /* 0x002fe20000410000 */
[----:B------:R-:W-:Y:S01]  /*153d0*/  F2FP.BF16.PACK_AB R10, R10, R88 ;  /* 0x000000580a0a723e */ /* 0x000fe200000010ff */
        /* <DEDUP_REMOVED lines=52> */
[----:B------:R-:W-:Y:S01]  /*15720*/  FMUL.FTZ R36, R3, R143 ;  /* 0x0000008f03247220 */ /* 0x000fe20000410000 */
        /* <DEDUP_REMOVED lines=163> */
.L_x_670:
[----:B---34-:R-:W-:Y:S05]  /*16160*/  BSYNC B0 ;  /* 0x0000000000007941 */ /* 0x018fea0003800000 */
.L_x_669:
        /* <DEDUP_REMOVED lines=37> */
.L_x_672:
[----:B----4-:R-:W-:Y:S05]  /*163c0*/  BSYNC B0 ;  /* 0x0000000000007941 */ /* 0x010fea0003800000 */
.L_x_671:
        /* <DEDUP_REMOVED lines=20> */
.L_x_674:
[----:B------:R-:W-:Y:S05]  /*16510*/  BSYNC B0 ;  /* 0x0000000000007941 */ /* 0x000fea0003800000 */
.L_x_673:
        /* <DEDUP_REMOVED lines=20> */
.L_x_676:
[----:B------:R-:W-:Y:S05]  /*16660*/  BSYNC B0 ;  /* 0x0000000000007941 */ /* 0x000fea0003800000 */
.L_x_675:
        /* <DEDUP_REMOVED lines=21> */
.L_x_635:
[----:B-1----:R-:W-:Y:S01]  /*167c0*/  UISETP.NE.AND UP4, UPT, UR9, -0x1, UPT ;  /* 0xffffffff0900788c */ /* 0x002fe2000bf85270 */
[----:B------:R-:W-:Y:S01]  /*167d0*/  SHF.R.S32.HI R6, RZ, 0x1f, R27 ;  /* 0x0000001fff067819 */ /* 0x000fe2000001141b */
[----:B------:R-:W-:Y:S01]  /*167e0*/  ULDC.64 UR6, c[0x0][0x1e8] ;  /* 0x00007a0000067ab9 */ /* 0x000fe20000000a00 */
[----:B------:R-:W1:Y:S01]  /*167f0*/  S2R R12, SR_CTAID.Z ;  /* 0x00000000000c7919 */ /* 0x000e620000002700 */
[----:B------:R-:W-:Y:S01]  /*16800*/  ULDC.64 UR4, c[0x0][0x1e0] ;  /* 0x0000780000047ab9 */ /* 0x000fe20000000a00 */
[----:B------:R-:W-:Y:S01]  /*16810*/  LEA.HI R6, R6, R27, RZ, 0x2 ;  /* 0x0000001b06067211 */ /* 0x000fe200078f10ff */
[----:B------:R-:W-:Y:S01]  /*16820*/  USHF.R.S32.HI UR13, URZ, 0x1f, UR26 ;  /* 0x0000001f3f0d7899 */ /* 0x000fe2000801141a */
[----:B------:R-:W-:Y:S01]  /*16830*/  BSSY B0, `(.L_x_677) ;  /* 0x0000046000007945 */ /* 0x000fe20003800000 */
[----:B------:R-:W-:Y:S01]  /*16840*/  ULDC.U8 UR16, c[0x0][0x328] ;  /* 0x0000ca0000107ab9 */ /* 0x000fe20000000000 */
[----:B------:R-:W-:Y:S01]  /*16850*/  LOP3.LUT R0, R6, 0xfffffffc, RZ, 0xc0, !PT ;  /* 0xfffffffc06007812 */ /* 0x000fe200078ec0ff */
[----:B------:R-:W-:Y:S01]  /*16860*/  UISETP.NE.AND UP3, UPT, UR16, URZ, UPT ;  /* 0x0000003f1000728c */ /* 0x000fe2000bf65270 */
[----:B------:R-:W-:Y:S01]  /*16870*/  SHF.R.S32.HI R6, RZ, 0x2, R6 ;  /* 0x00000002ff067819 */ /* 0x000fe20000011406 */
[----:B------:R-:W-:-:S02]  /*16880*/  @UP4 UIMAD.WIDE.U32 UR14, UR9, UR6, URZ ;  /* 0x00000006090e42a5 */ /* 0x000fc4000f8e003f */
[----:B------:R-:W-:Y:S01]  /*16890*/  @!UP4 USHF.R.S32.HI UR17, URZ, 0x1f, UR24 ;  /* 0x0000001f3f11c899 */ /* 0x000fe20008011418 */
[----:B------:R-:W-:Y:S01]  /*168a0*/  IMAD.IADD R15, R27, 0x1, -R0 ;  /* 0x000000011b0f7824 */ /* 0x000fe200078e0a00 */
[----:B------:R-:W-:Y:S01]  /*168b0*/  @UP4 UIMAD UR7, UR9, UR7, UR15 ;  /* 0x00000007090742a4 */ /* 0x000fe2000f8e020f */
[----:B------:R-:W-:Y:S01]  /*168c0*/  SHF.R.S32.HI R7, RZ, 0x1f, R6 ;  /* 0x0000001fff077819 */ /* 0x000fe20000011406 */
[----:B------:R-:W-:Y:S01]  /*168d0*/  @!UP4 UIMAD UR17, UR17, UR4, URZ ;  /* 0x000000041111c2a4 */ /* 0x000fe2000f8e023f */
[----:B------:R-:W-:Y:S01]  /*168e0*/  IMAD.SHL.U32 R0, R15, 0x8, RZ ;  /* 0x000000080f007824 */ /* 0x000fe200078e00ff */
[----:B------:R-:W-:Y:S02]  /*168f0*/  ULDC.U8 UR15, c[0x0][0x329] ;  /* 0x0000ca40000f7ab9 */ /* 0x000fe40000000000 */
[----:B------:R-:W-:Y:S02]  /*16900*/  UISETP.NE.AND UP1, UPT, UR15, URZ, UPT ;  /* 0x0000003f0f00728c */ /* 0x000fe4000bf25270 */
[----:B------:R-:W-:Y:S01]  /*16910*/  @!UP4 UIMAD.WIDE.U32 UR18, UR24, UR4, URZ ;  /* 0x000000041812c2a5 */ /* 0x000fe2000f8e003f */
[C---:B------:R-:W-:Y:S01]  /*16920*/  IADD3 R18, R0.reuse, 0x20, RZ ;  /* 0x0000002000127810 */ /* 0x040fe20007ffe0ff */
[----:B------:R-:W-:Y:S01]  /*16930*/  @!UP4 UIMAD UR17, UR24, UR5, UR17 ;  /* 0x000000051811c2a4 */ /* 0x000fe2000f8e0211 */
[----:B------:R-:W-:Y:S01]  /*16940*/  IADD3 R17, R0, 0x40, RZ ;  /* 0x0000004000117810 */ /* 0x000fe20007ffe0ff */
[----:B------:R-:W-:-:S02]  /*16950*/  ULDC UR11, c[0x0][0x214] ;  /* 0x00008500000b7ab9 */ /* 0x000fc40000000800 */
[----:B------:R-:W-:Y:S02]  /*16960*/  ULDC.64 UR4, c[0x0][0x1f0] ;  /* 0x00007c0000047ab9 */ /* 0x000fe40000000a00 */
[----:B------:R-:W-:Y:S02]  /*16970*/  UIMAD UR4, UR13, UR4, URZ ;  /* 0x000000040d0472a4 */ /* 0x000fe4000f8e023f */
[----:B------:R-:W-:Y:S02]  /*16980*/  UISETP.NE.OR UP2, UPT, UR15, URZ, !UP3 ;  /* 0x0000003f0f00728c */ /* 0x000fe4000df45670 */
[----:B------:R-:W-:Y:S02]  /*16990*/  @UP1 ULDC UR13, c[0x0][0x210] ;  /* 0x00008400000d1ab9 */ /* 0x000fe40000000800 */
[----:B------:R-:W-:Y:S02]  /*169a0*/  ULDC UR8, c[0x0][0x234] ;  /* 0x00008d0000087ab9 */ /* 0x000fe40000000800 */
[----:B------:R-:W-:-:S02]  /*169b0*/  @UP1 UIMAD UR13, UR13, UR11, URZ ;  /* 0x0000000b0d0d12a4 */ /* 0x000fc4000f8e023f */
[----:B------:R-:W-:Y:S02]  /*169c0*/  @!UP1 USEL UR13, UR11, UR8, !UP3 ;  /* 0x000000080b0d9287 */ /* 0x000fe4000d800000 */
[----:B------:R-:W-:Y:S02]  /*169d0*/  UISETP.NE.OR UP0, UPT, UR9, -0x1, UP2 ;  /* 0xffffffff0900788c */ /* 0x000fe40009705670 */
[----:B------:R-:W-:Y:S02]  /*169e0*/  ULDC UR6, c[0x0][0x1c0] ;  /* 0x0000700000067ab9 */ /* 0x000fe40000000800 */
[----:B------:R-:W-:Y:S02]  /*169f0*/  @UP1 UMOV UR15, 0x1 ;  /* 0x00000001000f1882 */ /* 0x000fe40000000000 */
[----:B------:R-:W-:Y:S02]  /*16a00*/  @!UP1 UIMAD UR15, UR13, UR6, URZ ;  /* 0x000000060d0f92a4 */ /* 0x000fe4000f8e023f */
[----:B------:R-:W-:-:S02]  /*16a10*/  @!UP4 UMOV UR14, UR18 ;  /* 0x00000012000ecc82 */ /* 0x000fc40008000000 */
[----:B------:R-:W-:Y:S01]  /*16a20*/  @!UP4 UIADD3 UR7, UR19, UR17, URZ ;  /* 0x000000111307c290 */ /* 0x000fe2000fffe03f */
[C---:B------:R-:W-:Y:S01]  /*16a30*/  IADD3 R2, P0, R0.reuse, UR14, RZ ;  /* 0x0000000e00027c10 */ /* 0x040fe2000ff1e0ff */
[----:B------:R-:W-:Y:S02]  /*16a40*/  UIADD3 UR12, -UR25, UR12, URZ ;  /* 0x0000000c190c7290 */ /* 0x000fe4000fffe13f */
[----:B------:R-:W-:Y:S02]  /*16a50*/  UIMAD UR15, UR24, UR15, URZ ;  /* 0x0000000f180f72a4 */ /* 0x000fe4000f8e023f */
[----:B------:R-:W-:Y:S01]  /*16a60*/  @!UP0 UIMAD UR9, UR24, UR11, URZ ;  /* 0x0000000b180982a4 */ /* 0x000fe2000f8e023f */
[----:B------:R-:W-:Y:S01]  /*16a70*/  LEA.HI.X.SX32 R3, R0, UR7, 0x1, P0 ;  /* 0x0000000700037c11 */ /* 0x000fe200080f0eff */
[----:B------:R-:W-:Y:S01]  /*16a80*/  USEL UR15, UR15, URZ, UP2 ;  /* 0x0000003f0f0f7287 */ /* 0x000fe20009000000 */
[----:B------:R-:W-:Y:S01]  /*16a90*/  ISETP.GE.AND P0, PT, R6, UR12, PT ;  /* 0x0000000c06007c0c */ /* 0x000fe2000bf06270 */
[----:B------:R-:W-:-:S02]  /*16aa0*/  @UP1 ULDC UR16, c[0x0][0x210] ;  /* 0x0000840000101ab9 */ /* 0x000fc40000000800 */
[----:B------:R-:W-:Y:S01]  /*16ab0*/  @!UP1 UMOV UR16, 0x1 ;  /* 0x0000000100109882 */ /* 0x000fe20000000000 */
[----:B-1----:R-:W-:Y:S01]  /*16ac0*/  IMAD.WIDE.U32 R12, R12, c[0x0][0x1f0], R2 ;  /* 0x00007c000c0c7a25 */ /* 0x002fe200078e0002 */
[----:B------:R-:W-:Y:S02]  /*16ad0*/  UIMAD UR13, UR26, UR13, UR15 ;  /* 0x0000000d1a0d72a4 */ /* 0x000fe4000f8e020f */
[----:B------:R-:W-:Y:S01]  /*16ae0*/  UIMAD UR25, UR25, UR16, URZ ;  /* 0x00000010191972a4 */ /* 0x000fe2000f8e023f */
[----:B------:R-:W-:Y:S01]  /*16af0*/  IMAD.U32 R2, RZ, RZ, UR10 ;  /* 0x0000000aff027e24 */ /* 0x000fe2000f8e00ff */
[----:B------:R-:W-:Y:S02]  /*16b00*/  UMOV UR22, URZ ;  /* 0x0000003f00167c82 */ /* 0x000fe40008000000 */
[----:B------:R-:W-:Y:S01]  /*16b10*/  @!UP2 UMOV UR22, UR9 ;  /* 0x000000090016ac82 */ /* 0x000fe20008000000 */
[----:B------:R-:W-:Y:S01]  /*16b20*/  IMAD.WIDE R2, R2, 0x80, R6 ;  /* 0x0000008002027825 */ /* 0x000fe200078e0206 */
[----:B------:R-:W-:-:S02]  /*16b30*/  UIMAD UR4, UR26, UR5, UR4 ;  /* 0x000000051a0472a4 */ /* 0x000fc4000f8e0204 */
[----:B------:R-:W-:Y:S02]  /*16b40*/  UMOV UR23, URZ ;  /* 0x0000003f00177c82 */ /* 0x000fe40008000000 */
[----:B------:R-:W-:Y:S02]  /*16b50*/  USHF.R.S32.HI UR7, URZ, 0x1f, UR13 ;  /* 0x0000001f3f077899 */ /* 0x000fe4000801140d */
        /* <DEDUP_REMOVED lines=19> */
.L_x_678:
[----:B------:R-:W-:Y:S05]  /*16c90*/  BSYNC B0 ;  /* 0x0000000000007941 */ /* 0x000fea0003800000 */
.L_x_677:
        /* <DEDUP_REMOVED lines=20> */
.L_x_680:
[----:B------:R-:W-:Y:S05]  /*16de0*/  BSYNC B0 ;  /* 0x0000000000007941 */ /* 0x000fea0003800000 */
.L_x_679:
        /* <DEDUP_REMOVED lines=20> */
.L_x_682:
[----:B------:R-:W-:Y:S05]  /*16f30*/  BSYNC B0 ;  /* 0x0000000000007941 */ /* 0x000fea0003800000 */
.L_x_681:
        /* <DEDUP_REMOVED lines=19> */
.L_x_684:
[----:B------:R-:W-:Y:S05]  /*17070*/  BSYNC B0 ;  /* 0x0000000000007941 */ /* 0x000fea0003800000 */
.L_x_683:
        /* <DEDUP_REMOVED lines=35> */
.L_x_685:
        /* <DEDUP_REMOVED lines=13> */
.L_x_995:


//--------------------- .text._ZN5flash16flash_fwd_kernelI23Flash_fwd_kernel_traitsILi96ELi64ELi64ELi4ELb0ELb0EN7cutlass10bfloat16_tE19Flash_kernel_traitsILi96ELi64ELi64ELi4ES3_EELb1ELb1ELb0ELb0ELb0ELb0ELb0ELb0EEEvNS_16Flash_fwd_paramsE --------------------------
	.section	.text._ZN5flash16flash_fwd_kernelI23Flash_fwd_kernel_traitsILi96ELi64ELi64ELi4ELb0ELb0EN7cutlass10bfloat16_tE19Flash_kernel_traitsILi96ELi64ELi64ELi4ES3_EELb1ELb1ELb0ELb0ELb0ELb0ELb0ELb0EEEvNS_16Flash_fwd_paramsE,"ax",@progbits
	.sectioninfo	@"SHI_REGISTERS=160"
	.align	128
        .global         _ZN5flash16flash_fwd_kernelI23Flash_fwd_kernel_traitsILi96ELi64ELi64ELi4ELb0ELb0EN7cutlass10bfloat16_tE19Flash_kernel_traitsILi96ELi64ELi64ELi4ES3_EELb1ELb1ELb0ELb0ELb0ELb0ELb0ELb0EEEvNS_16Flash_fwd_paramsE
        .type           _ZN5flash16flash_fwd_kernelI23Flash_fwd_kernel_traitsILi96ELi64ELi64ELi4ELb0ELb0EN7cutlass10bfloat16_tE19Flash_kernel_traitsILi96ELi64ELi64ELi4ES3_EELb1ELb1ELb0ELb0ELb0ELb0ELb0ELb0EEEvNS_16Flash_fwd_paramsE,@function
        .size           _ZN5flash16flash_fwd_kernelI23Flash_fwd_kernel_traitsILi96ELi64ELi64ELi4ELb0ELb0EN7cutlass10bfloat16_tE19Flash_kernel_traitsILi96ELi64ELi64ELi4ES3_EELb1ELb1ELb0ELb0ELb0ELb0ELb0ELb0EEEvNS_16Flash_fwd_paramsE,(.L_x_996 - _ZN5flash16flash_fwd_kernelI23Flash_fwd_kernel_traitsILi96ELi64ELi64ELi4ELb0ELb0EN7cutlass10bfloat16_tE19Flash_kernel_traitsILi96ELi64ELi64ELi4ES3_EELb1ELb1ELb0ELb0ELb0ELb0ELb0ELb0EEEvNS_16Flash_fwd_paramsE)
        .other          _ZN5flash16flash_fwd_kernelI23Flash_fwd_kernel_traitsILi96ELi64ELi64ELi4ELb0ELb0EN7cutlass10bfloat16_tE19Flash_kernel_traitsILi96ELi64ELi64ELi4ES3_EELb1ELb1ELb0ELb0ELb0ELb0ELb0ELb0EEEvNS_16Flash_fwd_paramsE,@"STO_CUDA_ENTRY STV_DEFAULT"
_ZN5flash16flash_fwd_kernelI23Flash_fwd_kernel_traitsILi96ELi64ELi64ELi4ELb0ELb0EN7cutlass10bfloat16_tE19Flash_kernel_traitsILi96ELi64ELi64ELi4ES3_EELb1ELb1ELb0ELb0ELb0ELb0ELb0ELb0EEEvNS_16Flash_fwd_paramsE:
.text._ZN5flash16flash_fwd_kernelI23Flash_fwd_kernel_traitsILi96ELi64ELi64ELi4ELb0ELb0EN7cutlass10bfloat16_tE19Flash_kernel_traitsILi96ELi64ELi64ELi4ES3_EELb1ELb1ELb0ELb0ELb0ELb0ELb0ELb0EEEvNS_16Flash_fwd_paramsE:
[----:B------:R-:W-:Y:S02]  /*0000*/  MOV R1, c[0x0][0x28] ;  /* 0x00000a0000017a02 */ /* 0x000fe40000000f00 */
[----:B------:R-:W-:Y:S02]  /*0010*/  ULDC.U8 UR4, c[0x0][0x304] ;  /* 0x0000c10000047ab9 */ /* 0x000fe40000000000 */
[----:B------:R-:W-:Y:S01]  /*0020*/  ISETP.NE.AND P1, PT, RZ, UR4, PT ;  /* 0x00000004ff007c0c */ /* 0x000fe2000bf25270 */
[----:B------:R-:W-:Y:S02]  /*0030*/  ULDC.64 UR24, c[0x0][0x2f0] ;  /* 0x0000bc0000187ab9 */ /* 0x000fe40000000a00 */
[----:B------:R-:W-:Y:S01]  /*0040*/  IMAD.U32 R6, RZ, RZ, UR24 ;  /* 0x00000018ff067e24 */ /* 0x000fe2000f8e00ff */
[----:B------:R-:W-:Y:S01]  /*0050*/  ULDC.64 UR22, c[0x0][0x118] ;  /* 0x0000460000167ab9 */ /* 0x000fe20000000a00 */
[----:B------:R-:W-:-:S08]  /*0060*/  IMAD.U32 R7, RZ, RZ, UR25 ;  /* 0x00000019ff077e24 */ /* 0x000fd0000f8e00ff */
[----:B------:R-:W2:Y:S01]  /*0070*/  @P1 LDG.E.64 R6, [R6.64] ;  /* 0x0000001606061981 */ /* 0x000ea2000c1e1b00 */
[----:B------:R-:W-:Y:S02]  /*0080*/  IMAD.MOV.U32 R8, RZ, RZ, c[0x0][0x2f8] ;  /* 0x0000be00ff087624 */ /* 0x000fe400078e00ff */
[----:B------:R-:W-:-:S05]  /*0090*/  IMAD.MOV.U32 R9, RZ, RZ, c[0x0][0x2fc] ;  /* 0x0000bf00ff097624 */ /* 0x000fca00078e00ff */
[----:B------:R-:W3:Y:S01]  /*00a0*/  @P1 LDG.E.64 R4, [R8.64] ;  /* 0x0000001608041981 */ /* 0x000ee2000c1e1b00 */
[----:B------:R-:W-:Y:S01]  /*00b0*/  ISETP.NE.U32.AND P3, PT, RZ, c[0x0][0x240], PT ;  /* 0x00009000ff007a0c */ /* 0x000fe20003f65070 */
[----:B------:R-:W-:Y:S01]  /*00c0*/  IMAD.MOV.U32 R118, RZ, RZ, -0x1 ;  /* 0xffffffffff767424 */ /* 0x000fe200078e00ff */
[----:B------:R-:W1:Y:S01]  /*00d0*/  LDC.U8 R0, c[0x0][0x312] ;  /* 0x0000c480ff007b82 */ /* 0x000e620000000000 */
[----:B------:R-:W4:Y:S01]  /*00e0*/  S2R R20, SR_CTAID.X ;  /* 0x0000000000147919 */ /* 0x000f220000002500 */
[----:B------:R-:W-:-:S03]  /*00f0*/  ISETP.NE.AND.EX P3, PT, RZ, c[0x0][0x244], PT, P3 ;  /* 0x00009100ff007a0c */ /* 0x000fc60003f65330 */
[----:B------:R-:W4:Y:S04]  /*0100*/  S2R R14, SR_CTAID.Y ;  /* 0x00000000000e7919 */ /* 0x000f280000002600 */
[----:B------:R-:W4:Y:S04]  /*0110*/  S2R R27, SR_CTAID.Z ;  /* 0x00000000001b7919 */ /* 0x000f280000002700 */
[----:B------:R-:W4:Y:S01]  /*0120*/  S2R R10, SR_TID.X ;  /* 0x00000000000a7919 */ /* 0x000f220000002100 */
[----:B-1----:R-:W-:Y:S02]  /*0130*/  ISETP.NE.AND P4, PT, R0, RZ, PT ;  /* 0x000000ff0000720c */ /* 0x002fe40003f85270 */
[----:B----4-:R-:W-:-:S04]  /*0140*/  LOP3.LUT R3, R27, R20, R14, 0xfe, !PT ;  /* 0x000000141b037212 */ /* 0x010fc800078efe0e */
[----:B------:R-:W-:Y:S01]  /*0150*/  LOP3.LUT P2, RZ, R3, R10, RZ, 0xfc, !PT ;  /* 0x0000000a03ff7212 */ /* 0x000fe2000784fcff */
[----:B------:R-:W-:-:S04]  /*0160*/  IMAD.MOV.U32 R3, RZ, RZ, 0x4 ;  /* 0x00000004ff037424 */ /* 0x000fc800078e00ff */
[----:B------:R-:W-:-:S08]  /*0170*/  IMAD.WIDE R24, R14, R3, c[0x0][0x240] ;  /* 0x000090000e187625 */ /* 0x000fd000078e0203 */
[----:B------:R-:W-:Y:S02]  /*0180*/  @!P2 IMAD.MOV.U32 R18, RZ, RZ, c[0x0][0x308] ;  /* 0x0000c200ff12a624 */ /* 0x000fe400078e00ff */
[----:B------:R-:W-:Y:S01]  /*0190*/  @!P2 IMAD.MOV.U32 R19, RZ, RZ, c[0x0][0x30c] ;  /* 0x0000c300ff13a624 */ /* 0x000fe200078e00ff */
[----:B--2---:R-:W1:Y:S08]  /*01a0*/  @P1 R2UR UR24, R6 ;  /* 0x00000000061813c2 */ /* 0x004e7000000e0000 */
[----:B------:R-:W2:Y:S01]  /*01b0*/  @P1 R2UR UR25, R7 ;  /* 0x00000000071913c2 */ /* 0x000ea200000e0000 */
[----:B---3--:R-:W-:-:S05]  /*01c0*/  @P1 IADD3 R8, P0, R4, c[0x0][0x300], RZ ;  /* 0x0000c00004081a10 */ /* 0x008fca0007f1e0ff */
[----:B------:R-:W-:Y:S01]  /*01d0*/  @P1 IMAD.X R9, RZ, RZ, R5, P0 ;  /* 0x000000ffff091224 */ /* 0x000fe200000e0605 */
[----:B------:R-:W-:Y:S02]  /*01e0*/  ISETP.NE.U32.AND P0, PT, RZ, c[0x0][0x250], PT ;  /* 0x00009400ff007a0c */ /* 0x000fe40003f05070 */
[----:B------:R-:W-:Y:S02]  /*01f0*/  ISETP.EQ.U32.AND P1, PT, RZ, c[0x0][0x248], PT ;  /* 0x00009200ff007a0c */ /* 0x000fe40003f22070 */
[----:B------:R-:W-:Y:S01]  /*0200*/  @!P2 STG.E.64 [R18.64+0x8], R8 ;  /* 0x000008081200a986 */ /* 0x000fe2000c101b16 */
[----:B------:R-:W-:Y:S02]  /*0210*/  ISETP.NE.AND.EX P0, PT, RZ, c[0x0][0x254], PT, P0 ;  /* 0x00009500ff007a0c */ /* 0x000fe40003f05300 */
[----:B------:R-:W-:Y:S02]  /*0220*/  SHF.R.S32.HI R17, RZ, 0x1f, R10 ;  /* 0x0000001fff117819 */ /* 0x000fe4000001140a */
[----:B-1----:R-:W-:-:S02]  /*0230*/  MOV R12, UR24 ;  /* 0x00000018000c7c02 */ /* 0x002fc40008000f00 */
[----:B------:R-:W-:Y:S01]  /*0240*/  ISETP.EQ.OR.EX P1, PT, RZ, c[0x0][0x24c], !P4, P1 ;  /* 0x00009300ff007a0c */ /* 0x000fe20006722710 */
[----:B--2---:R-:W-:-:S05]  /*0250*/  IMAD.U32 R13, RZ, RZ, UR25 ;  /* 0x00000019ff0d7e24 */ /* 0x004fca000f8e00ff */
[----:B------:R1:W-:Y:S04]  /*0260*/  @!P2 STG.E.64 [R18.64], R12 ;  /* 0x0000000c1200a986 */ /* 0x0003e8000c101b16 */
[----:B------:R2:W3:Y:S04]  /*0270*/  @P3 LDG.E R118, [R24.64] ;  /* 0x0000001618763981 */ /* 0x0004e8000c1e1900 */
[----:B------:R2:W3:Y:S01]  /*0280*/  @P3 LDG.E R123, [R24.64+0x4] ;  /* 0x00000416187b3981 */ /* 0x0004e2000c1e1900 */
[----:B------:R-:W-:Y:S01]  /*0290*/  ISETP.NE.U32.AND P2, PT, RZ, c[0x0][0x248], PT ;  /* 0x00009200ff007a0c */ /* 0x000fe20003f45070 */
[----:B------:R-:W-:-:S02]  /*02a0*/  IMAD R11, R14, c[0x0][0x1c0], R27 ;  /* 0x000070000e0b7a24 */ /* 0x000fc400078e021b */
[----:B------:R-:W-:Y:S01]  /*02b0*/  IMAD.MOV.U32 R5, RZ, RZ, RZ ;  /* 0x000000ffff057224 */ /* 0x000fe200078e00ff */
[----:B------:R-:W-:Y:S01]  /*02c0*/  ISETP.NE.AND.EX P2, PT, RZ, c[0x0][0x24c], PT, P2 ;  /* 0x00009300ff007a0c */ /* 0x000fe20003f45320 */
[----:B------:R-:W-:Y:S02]  /*02d0*/  IMAD.MOV.U32 R16, RZ, RZ, -0x1 ;  /* 0xffffffffff107424 */ /* 0x000fe400078e00ff */
[----:B------:R-:W-:Y:S01]  /*02e0*/  @P0 IMAD.WIDE R22, R14, R3, c[0x0][0x250] ;  /* 0x000094000e160625 */ /* 0x000fe200078e0203 */
[----:B------:R-:W-:-:S03]  /*02f0*/  SHF.L.U32 R11, R11, 0x5, RZ ;  /* 0x000000050b0b7819 */ /* 0x000fc600000006ff */
[----:B------:R-:W-:Y:S01]  /*0300*/  IMAD.WIDE R6, R14, R3, c[0x0][0x248] ;  /* 0x000092000e067625 */ /* 0x000fe200078e0203 */
[----:B------:R4:W5:Y:S01]  /*0310*/  @P0 LDG.E R5, [R22.64] ;  /* 0x0000001616050981 */ /* 0x000962000c1e1900 */
[----:B-1----:R-:W-:-:S03]  /*0320*/  LEA.HI R19, R17, R10, RZ, 0x5 ;  /* 0x0000000a11137211 */ /* 0x002fc600078f28ff */
[----:B------:R4:W5:Y:S01]  /*0330*/  @!P1 LDG.E R16, [R6.64] ;  /* 0x0000001606109981 */ /* 0x000962000c1e1900 */
[----:B------:R-:W-:Y:S02]  /*0340*/  SHF.R.S32.HI R0, RZ, 0x1f, R11 ;  /* 0x0000001fff007819 */ /* 0x000fe4000001140b */
[----:B------:R-:W-:-:S05]  /*0350*/  LOP3.LUT R13, R19, 0xffffffe0, RZ, 0xc0, !PT ;  /* 0xffffffe0130d7812 */ /* 0x000fca00078ec0ff */
[----:B--2---:R-:W-:-:S05]  /*0360*/  IMAD.IADD R24, R10, 0x1, -R13 ;  /* 0x000000010a187824 */ /* 0x004fca00078e0a0d */
[--C-:B------:R-:W-:Y:S02]  /*0370*/  IADD3 R96, P1, P0, R11, R8, R24.reuse ;  /* 0x000000080b607210 */ /* 0x100fe4000783e018 */
[----:B------:R-:W-:-:S04]  /*0380*/  SHF.R.S32.HI R2, RZ, 0x1f, R24 ;  /* 0x0000001fff027819 */ /* 0x000fc80000011418 */
[----:B------:R-:W-:Y:S01]  /*0390*/  IADD3.X R0, R0, R9, R2, P1, P0 ;  /* 0x0000000900007210 */ /* 0x000fe20000fe0402 */
[----:B---3--:R-:W-:Y:S02]  /*03a0*/  @P3 IMAD.IADD R123, R123, 0x1, -R118 ;  /* 0x000000017b7b3824 */ /* 0x008fe400078e0a76 */
[----:B------:R-:W-:Y:S01]  /*03b0*/  @!P3 IMAD.MOV.U32 R123, RZ, RZ, c[0x0][0x214] ;  /* 0x00008500ff7bb624 */ /* 0x000fe200078e00ff */
[----:B------:R-:W-:Y:S05]  /*03c0*/  @!P2 BRA `(.L_x_686) ;  /* 0x000000400000a947 */ /* 0x000fea0003800000 */
[----:B----4-:R-:W2:Y:S02]  /*03d0*/  @P4 LDG.E R9, [R6.64+0x4] ;  /* 0x0000041606094981 */ /* 0x010ea4000c1e1900 */
[----:B--2--5:R-:W-:-:S06]  /*03e0*/  @P4 IADD3 R4, R9, -R16, RZ ;  /* 0x8000001009044210 */ /* 0x024fcc0007ffe0ff */
[----:B------:R1:W5:Y:S01]  /*03f0*/  @!P4 LDG.E R4, [R6.64] ;  /* 0x000000160604c981 */ /* 0x000362000c1e1900 */
[----:B------:R-:W-:Y:S05]  /*0400*/  BRA `(.L_x_687) ;  /* 0x0000001000007947 */ /* 0x000fea0003800000 */
.L_x_686:
[----:B----4-:R-:W-:Y:S02]  /*0410*/  MOV R4, c[0x0][0x218] ;  /* 0x0000860000047a02 */ /* 0x010fe40000000f00 */
.L_x_687:
        /* <DEDUP_REMOVED lines=24> */
[----:B------:R-:W-:Y:S01]  /*05a0*/  ISETP.NE.AND P1, PT, R118, -0x1, PT ;  /* 0xffffffff7600780c */ /* 0x000fe20003f25270 */
[----:B------:R-:W1:Y:S01]  /*05b0*/  LDC.U8 R6, c[0x0][0x2d8] ;  /* 0x0000b600ff067b82 */ /* 0x000e620000000000 */
        /* <DEDUP_REMOVED lines=13> */
[----:B-1----:R-:W-:Y:S01]  /*0690*/  SHF.R.S32.HI R8, RZ, 0x1f, R5 ;  /* 0x0000001fff087819 */ /* 0x002fe20000011405 */
        /* <DEDUP_REMOVED lines=9> */
.L_x_689:
[----:B-1----:R-:W-:-:S04]  /*0730*/  IABS R8, c[0x0][0x1c8] ;  /* 0x0000720000087a13 */ /* 0x002fc80000000000 */
        /* <DEDUP_REMOVED lines=14> */
[----:B------:R-:W-:Y:S01]  /*0820*/  ISETP.GE.AND P1, PT, R4, RZ, PT ;  /* 0x000000ff0400720c */ /* 0x000fe20003f26270 */
[----:B------:R-:W-:Y:S01]  /*0830*/  @P0 IMAD.IADD R4, R5, 0x1, R16 ;  /* 0x0000000105040824 */ /* 0x000fe200078e0210 */
[----:B------:R-:W-:-:S09]  /*0840*/  SHF.R.S32.HI R16, RZ, 0x1f, R27 ;  /* 0x0000001fff107819 */ /* 0x000fd2000001141b */
[----:B------:R-:W-:Y:S01]  /*0850*/  @!P2 IMAD.IADD R7, R7, 0x1, -R8 ;  /* 0x000000010707a824 */ /* 0x000fe200078e0a08 */
[----:B------:R-:W-:Y:S02]  /*0860*/  @!P2 IADD3 R100, R100, 0x1, RZ ;  /* 0x000000016464a810 */ /* 0x000fe40007ffe0ff */
[----:B------:R-:W-:Y:S02]  /*0870*/  ISETP.NE.AND P2, PT, RZ, c[0x0][0x1c8], PT ;  /* 0x00007200ff007a0c */ /* 0x000fe40003f45270 */
[----:B------:R-:W-:Y:S01]  /*0880*/  ISETP.GE.U32.AND P3, PT, R7, R8, PT ;  /* 0x000000080700720c */ /* 0x000fe20003f66070 */
[----:B------:R-:W-:-:S04]  /*0890*/  @P0 IMAD.WIDE.U32 R8, R4, c[0x0][0x1a0], RZ ;  /* 0x0000680004080a25 */ /* 0x000fc800078e00ff */
[----:B------:R-:W-:-:S08]  /*08a0*/  @P0 IMAD R4, R4, c[0x0][0x1a4], R9 ;  /* 0x0000690004040a24 */ /* 0x000fd000078e0209 */
        /* <DEDUP_REMOVED lines=14> */
.L_x_690:
[CC--:B------:R-:W-:Y:S01]  /*0990*/  LEA.HI R9, R17.reuse, R10.reuse, RZ, 0x2 ;  /* 0x0000000a11097211 */ /* 0x0c0fe200078f10ff */
[----:B------:R-:W-:Y:S01]  /*09a0*/  IMAD R16, R16, c[0x0][0x1a8], RZ ;  /* 0x00006a0010107a24 */ /* 0x000fe200078e02ff */
[-C--:B------:R-:W-:Y:S01]  /*09b0*/  LEA.HI R15, R17, R10.reuse, RZ, 0x3 ;  /* 0x0000000a110f7211 */ /* 0x080fe200078f18ff */
[----:B------:R-:W-:Y:S01]  /*09c0*/  BSSY B0, `(.L_x_691) ;  /* 0x000005e000007945 */ /* 0x000fe20003800000 */
[----:B------:R-:W-:Y:S01]  /*09d0*/  LOP3.LUT R5, R9, 0xfffffffc, RZ, 0xc0, !PT ;  /* 0xfffffffc09057812 */ /* 0x000fe200078ec0ff */
[----:B------:R-:W-:Y:S01]  /*09e0*/  IMAD R29, R27, c[0x0][0x1ac], R16 ;  /* 0x00006b001b1d7a24 */ /* 0x000fe200078e0210 */
[----:B------:R-:W-:Y:S02]  /*09f0*/  SHF.R.S32.HI R18, RZ, 0x3, R15 ;  /* 0x00000003ff127819 */ /* 0x000fe4000001140f */
[----:B------:R-:W-:Y:S01]  /*0a00*/  SHF.R.S32.HI R22, RZ, 0x2, R9 ;  /* 0x00000002ff167819 */ /* 0x000fe20000011409 */
[----:B------:R-:W-:Y:S01]  /*0a10*/  IMAD.IADD R128, R10, 0x1, -R5 ;  /* 0x000000010a807824 */ /* 0x000fe200078e0a05 */
[----:B------:R-:W-:Y:S01]  /*0a20*/  LEA.HI R17, R17, R10, RZ, 0x4 ;  /* 0x0000000a11117211 */ /* 0x000fe200078f20ff */
[----:B------:R-:W-:Y:S01]  /*0a30*/  IMAD.SHL.U32 R5, R18, 0x40, RZ ;  /* 0x0000004012057824 */ /* 0x000fe200078e00ff */
[----:B------:R-:W-:Y:S01]  /*0a40*/  LEA.HI R9, R9, R22, RZ, 0x1 ;  /* 0x0000001609097211 */ /* 0x000fe200078f08ff */
[----:B------:R-:W-:Y:S01]  /*0a50*/  IMAD.SHL.U32 R128, R128, 0x8, RZ ;  /* 0x0000000880807824 */ /* 0x000fe200078e00ff */
[----:B------:R-:W-:-:S02]  /*0a60*/  LOP3.LUT R7, R17, 0xfffffff0, RZ, 0xc0, !PT ;  /* 0xfffffff011077812 */ /* 0x000fc400078ec0ff */
[----:B------:R-:W-:Y:S02]  /*0a70*/  LOP3.LUT R5, R5, 0xc0, RZ, 0xc0, !PT ;  /* 0x000000c005057812 */ /* 0x000fe400078ec0ff */
[----:B------:R-:W-:Y:S02]  /*0a80*/  IADD3 R30, P0, R128, R30, RZ ;  /* 0x0000001e801e7210 */ /* 0x000fe40007f1e0ff */
[--C-:B------:R-:W-:Y:S02]  /*0a90*/  SHF.R.S32.HI R129, RZ, 0x1f, R128.reuse ;  /* 0x0000001fff817819 */ /* 0x100fe40000011480 */
[----:B------:R-:W-:Y:S02]  /*0aa0*/  LOP3.LUT R14, R5, 0x18, R128, 0xf8, !PT ;  /* 0x00000018050e7812 */ /* 0x000fe400078ef880 */
[----:B------:R-:W-:Y:S01]  /*0ab0*/  SHF.R.U32.HI R5, RZ, 0x3, R5 ;  /* 0x00000003ff057819 */ /* 0x000fe20000011605 */
[----:B------:R-:W-:Y:S01]  /*0ac0*/  IMAD.X R31, R129, 0x1, R3, P0 ;  /* 0x00000001811f7824 */ /* 0x000fe200000e0603 */
[----:B------:R-:W-:Y:S01]  /*0ad0*/  SHF.R.S32.HI R23, RZ, 0x1f, R22 ;  /* 0x0000001fff177819 */ /* 0x000fe20000011416 */
[----:B------:R-:W-:Y:S01]  /*0ae0*/  IMAD.WIDE.U32 R32, R22, c[0x0][0x198], R128 ;  /* 0x0000660016207a25 */ /* 0x000fe200078e0080 */
[----:B------:R-:W-:-:S02]  /*0af0*/  LOP3.LUT R9, R9, 0x7fffffe, RZ, 0xc0, !PT ;  /* 0x07fffffe09097812 */ /* 0x000fc400078ec0ff */
[----:B------:R-:W-:Y:S01]  /*0b00*/  LOP3.LUT R5, R14, R5, RZ, 0x3c, !PT ;  /* 0x000000050e057212 */ /* 0x000fe200078e3cff */
[----:B------:R-:W-:Y:S01]  /*0b10*/  IMAD.IADD R14, R10, 0x1, -R7 ;  /* 0x000000010a0e7824 */ /* 0x000fe200078e0a07 */
[----:B------:R-:W-:Y:S01]  /*0b20*/  SHF.R.S32.HI R19, RZ, 0x5, R19 ;  /* 0x00000005ff137819 */ /* 0x000fe20000011413 */
[----:B------:R-:W-:Y:S01]  /*0b30*/  IMAD.WIDE.U32 R26, R27, c[0x0][0x1a8], R30 ;  /* 0x00006a001b1a7a25 */ /* 0x000fe200078e001e */
[----:B------:R-:W-:Y:S02]  /*0b40*/  SHF.R.S32.HI R103, RZ, 0x1f, R100 ;  /* 0x0000001fff677819 */ /* 0x000fe40000011464 */
[----:B------:R-:W-:Y:S01]  /*0b50*/  LEA.HI R13, R14, R14, RZ, 0x1 ;  /* 0x0000000e0e0d7211 */ /* 0x000fe200078f08ff */
[----:B------:R-:W-:Y:S01]  /*0b60*/  IMAD R3, R23, c[0x0][0x1a0], RZ ;  /* 0x0000680017037a24 */ /* 0x000fe200078e02ff */
[----:B------:R-:W-:Y:S01]  /*0b70*/  IADD3 R124, P1, R124, R32, RZ ;  /* 0x000000207c7c7210 */ /* 0x000fe20007f3e0ff */
[----:B------:R-:W-:Y:S01]  /*0b80*/  IMAD.WIDE.U32 R30, R22, c[0x0][0x1a0], R128 ;  /* 0x00006800161e7a25 */ /* 0x000fe200078e0080 */
[----:B------:R-:W-:-:S02]  /*0b90*/  SHF.R.S32.HI R7, RZ, 0x1, R13 ;  /* 0x00000001ff077819 */ /* 0x000fc4000001140d */
[----:B------:R-:W-:Y:S01]  /*0ba0*/  SHF.R.S32.HI R16, RZ, 0x1f, R13 ;  /* 0x0000001fff107819 */ /* 0x000fe2000001140d */
[----:B------:R-:W-:Y:S01]  /*0bb0*/  IMAD.IADD R120, R22, 0x1, -R9 ;  /* 0x0000000116787824 */ /* 0x000fe200078e0a09 */
[----:B------:R-:W-:Y:S01]  /*0bc0*/  IADD3 R8, P0, R8, R30, RZ ;  /* 0x0000001e08087210 */ /* 0x000fe20007f1e0ff */
[----:B------:R-:W-:Y:S01]  /*0bd0*/  IMAD R3, R22, c[0x0][0x1a4], R3 ;  /* 0x0000690016037a24 */ /* 0x000fe200078e0203 */
[----:B------:R-:W-:Y:S01]  /*0be0*/  LEA.HI R16, R16, R7, RZ, 0x2 ;  /* 0x0000000710107211 */ /* 0x000fe200078f10ff */
[----:B------:R-:W-:Y:S01]  /*0bf0*/  IMAD R120, R19, 0x8, R120 ;  /* 0x0000000813787824 */ /* 0x000fe200078e0278 */
[----:B------:R-:W-:Y:S01]  /*0c00*/  IADD3 R122, R128, 0x20, RZ ;  /* 0x00000020807a7810 */ /* 0x000fe20007ffe0ff */
[----:B------:R-:W-:Y:S01]  /*0c10*/  IMAD R127, R103, c[0x0][0x1b0], RZ ;  /* 0x00006c00677f7a24 */ /* 0x000fe200078e02ff */
[----:B------:R-:W-:Y:S01]  /*0c20*/  IADD3.X R9, R4, R31, R3, P0, !PT ;  /* 0x0000001f04097210 */ /* 0x000fe200007fe403 */
[----:B------:R-:W-:Y:S01]  /*0c30*/  IMAD.U32 R120, R120, 0x20, R5 ;  /* 0x0000002078787824 */ /* 0x000fe200078e0005 */
[----:B------:R-:W-:Y:S01]  /*0c40*/  LOP3.LUT R16, R16, 0xfffffffc, RZ, 0xc0, !PT ;  /* 0xfffffffc10107812 */ /* 0x000fe200078ec0ff */
[----:B------:R-:W-:Y:S01]  /*0c50*/  IMAD.IADD R4, R123, 0x1, -R12 ;  /* 0x000000017b047824 */ /* 0x000fe200078e0a0c */
[----:B------:R-:W-:Y:S01]  /*0c60*/  IADD3 R121, R128, 0x40, RZ ;  /* 0x0000004080797810 */ /* 0x000fe20007ffe0ff */
[----:B------:R-:W-:-:S02]  /*0c70*/  IMAD R5, R23, c[0x0][0x198], RZ ;  /* 0x0000660017057a24 */ /* 0x000fc400078e02ff */
[----:B------:R-:W-:Y:S01]  /*0c80*/  IMAD.IADD R16, R7, 0x1, -R16 ;  /* 0x0000000107107824 */ /* 0x000fe200078e0a10 */
[C---:B------:R-:W-:Y:S01]  /*0c90*/  ISETP.GE.AND P0, PT, R22.reuse, R4, PT ;  /* 0x000000041600720c */ /* 0x040fe20003f06270 */
[----:B------:R-:W-:Y:S02]  /*0ca0*/  IMAD R5, R22, c[0x0][0x19c], R5 ;  /* 0x0000670016057a24 */ /* 0x000fe400078e0205 */
[----:B------:R-:W-:Y:S02]  /*0cb0*/  IMAD R103, R103, c[0x0][0x1b8], RZ ;  /* 0x00006e0067677a24 */ /* 0x000fe400078e02ff */
[----:B------:R-:W-:Y:S01]  /*0cc0*/  IMAD R127, R100, c[0x0][0x1b4], R127 ;  /* 0x00006d00647f7a24 */ /* 0x000fe200078e027f */
[----:B------:R-:W-:Y:S01]  /*0cd0*/  IADD3.X R125, R28, R33, R5, P1, !PT ;  /* 0x000000211c7d7210 */ /* 0x000fe20000ffe405 */
[----:B------:R-:W-:Y:S01]  /*0ce0*/  IMAD R103, R100, c[0x0][0x1bc], R103 ;  /* 0x00006f0064677a24 */ /* 0x000fe200078e0267 */
[----:B------:R-:W-:Y:S01]  /*0cf0*/  LOP3.LUT P1, RZ, R16, 0x2, RZ, 0xc0, !PT ;  /* 0x0000000210ff7812 */ /* 0x000fe2000782c0ff */
[----:B------:R-:W-:-:S02]  /*0d00*/  IMAD.MOV.U32 R5, RZ, RZ, 0x10 ;  /* 0x00000010ff057424 */ /* 0x000fc400078e00ff */
[----:B------:R-:W-:-:S03]  /*0d10*/  IMAD.WIDE.U32 R124, R100, c[0x0][0x1b0], R124 ;  /* 0x00006c00647c7a25 */ /* 0x000fc600078e007c */
[----:B------:R-:W-:Y:S01]  /*0d20*/  SEL R3, R5, 0xfffffff0, !P1 ;  /* 0xfffffff005037807 */ /* 0x000fe20004800000 */
[----:B------:R-:W-:-:S04]  /*0d30*/  IMAD.WIDE.U32 R100, R100, c[0x0][0x1b8], R8 ;  /* 0x00006e0064647a25 */ /* 0x000fc800078e0008 */
[----:B------:R-:W-:-:S04]  /*0d40*/  IMAD.WIDE R130, R20, 0x40, R22 ;  /* 0x0000004014827825 */ /* 0x000fc800078e0216 */
        /* <DEDUP_REMOVED lines=37> */
.L_x_692:
[----:B------:R-:W-:Y:S05]  /*0fa0*/  BSYNC B0 ;  /* 0x0000000000007941 */ /* 0x000fea0003800000 */
.L_x_691:
        /* <DEDUP_REMOVED lines=40> */
.L_x_694:
[----:B------:R-:W-:Y:S05]  /*1230*/  BSYNC B0 ;  /* 0x0000000000007941 */ /* 0x000fea0003800000 */
.L_x_693:
        /* <DEDUP_REMOVED lines=38> */
.L_x_696:
[----:B------:R-:W-:Y:S05]  /*14a0*/  BSYNC B0 ;  /* 0x0000000000007941 */ /* 0x000fea0003800000 */
.L_x_695:
[----:B------:R-:W-:Y:S01]  /*14b0*/  ISETP.GE.AND P0, PT, R9, R8, PT ;  /* 0x000000080900720c */ /* 0x000fe20003f06270 */
        /* <DEDUP_REMOVED lines=36> */
.L_x_698:
[----:B------:R-:W-:Y:S05]  /*1700*/  BSYNC B0 ;  /* 0x0000000000007941 */ /* 0x000fea0003800000 */
.L_x_697:
[----:B------:R-:W0:Y:S01]  /*1710*/  LDGDEPBAR ;  /* 0x00000000000079af */ /* 0x000e220000000000 */
[----:B------:R-:W-:Y:S01]  /*1720*/  LOP3.LUT R21, R13, 0x7fffffe, RZ, 0xc0, !PT ;  /* 0x07fffffe0d157812 */ /* 0x000fe200078ec0ff */
[----:B------:R-:W-:Y:S01]  /*1730*/  IMAD R4, R88, UR16, RZ ;  /* 0x0000001058047c24 */ /* 0x000fe2000f8e02ff */
[----:B------:R-:W-:Y:S01]  /*1740*/  LOP3.LUT R13, R15, 0xfffffff8, RZ, 0xc0, !PT ;  /* 0xfffffff80f0d7812 */ /* 0x000fe200078ec0ff */
[----:B------:R-:W-:Y:S01]  /*1750*/  IMAD.SHL.U32 R16, R16, 0x40, RZ ;  /* 0x0000004010107824 */ /* 0x000fe200078e00ff */
[----:B------:R-:W-:Y:S01]  /*1760*/  ISETP.GE.AND P0, PT, R22, R8, PT ;  /* 0x000000081600720c */ /* 0x000fe20003f06270 */
[----:B------:R-:W-:Y:S01]  /*1770*/  IMAD.IADD R15, R14, 0x1, -R21 ;  /* 0x000000010e0f7824 */ /* 0x000fe200078e0a15 */
[----:B------:R-:W-:Y:S01]  /*1780*/  SHF.R.S32.HI R22, RZ, 0x4, R17 ;  /* 0x00000004ff167819 */ /* 0x000fe20000011411 */
[----:B------:R-:W-:Y:S01]  /*1790*/  IMAD.IADD R13, R10, 0x1, -R13 ;  /* 0x000000010a0d7824 */ /* 0x000fe200078e0a0d */
[----:B------:R-:W-:Y:S01]  /*17a0*/  SHF.R.S32.HI R11, RZ, 0x1f, R14 ;  /* 0x0000001fff0b7819 */ /* 0x000fe2000001140e */
[----:B------:R-:W-:Y:S01]  /*17b0*/  IMAD R7, R7, UR17, R4 ;  /* 0x0000001107077c24 */ /* 0x000fe2000f8e0204 */
[----:B------:R-:W-:Y:S01]  /*17c0*/  LEA.HI R17, R17, R22, RZ, 0x1 ;  /* 0x0000001611117211 */ /* 0x000fe200078f08ff */
[----:B------:R-:W-:Y:S01]  /*17d0*/  IMAD R12, R19, 0x10, R12 ;  /* 0x00000010130c7824 */ /* 0x000fe200078e020c */
[----:B------:R-:W-:Y:S01]  /*17e0*/  LEA.HI R14, R11, R14, RZ, 0x3 ;  /* 0x0000000e0b0e7211 */ /* 0x000fe200078f18ff */
[----:B------:R-:W-:Y:S01]  /*17f0*/  IMAD R97, R20, 0x4, R19 ;  /* 0x0000000414617824 */ /* 0x000fe200078e0213 */
[----:B------:R-:W-:Y:S01]  /*1800*/  LEA.HI R11, R13, R13, RZ, 0x1 ;  /* 0x0000000d0d0b7211 */ /* 0x000fe200078f08ff */
[----:B------:R-:W-:Y:S01]  /*1810*/  IMAD.MOV.U32 R102, RZ, RZ, R100 ;  /* 0x000000ffff667224 */ /* 0x000fe200078e0064 */
[----:B------:R-:W-:Y:S01]  /*1820*/  LOP3.LUT R17, R17, 0xfffffffe, RZ, 0xc0, !PT ;  /* 0xfffffffe11117812 */ /* 0x000fe200078ec0ff */
[----:B------:R-:W-:Y:S01]  /*1830*/  IMAD.SHL.U32 R14, R14, 0x20, RZ ;  /* 0x000000200e0e7824 */ /* 0x000fe200078e00ff */
[----:B------:R-:W-:Y:S01]  /*1840*/  LOP3.LUT R4, R11, 0x7fffffe, RZ, 0xc0, !PT ;  /* 0x07fffffe0b047812 */ /* 0x000fe200078ec0ff */
[----:B------:R-:W-:Y:S01]  /*1850*/  IMAD.SHL.U32 R89, R10, 0x2, RZ ;  /* 0x000000020a597824 */ /* 0x000fe200078e00ff */
[----:B------:R-:W-:Y:S01]  /*1860*/  LOP3.LUT R16, R16, 0xc0, RZ, 0xc0, !PT ;  /* 0x000000c010107812 */ /* 0x000fe200078ec0ff */
[----:B------:R-:W-:Y:S01]  /*1870*/  IMAD.IADD R17, R22, 0x1, -R17 ;  /* 0x0000000116117824 */ /* 0x000fe200078e0a11 */
[----:B------:R-:W-:Y:S01]  /*1880*/  SHF.R.S32.HI R11, RZ, 0x1, R11 ;  /* 0x00000001ff0b7819 */ /* 0x000fe2000001140b */
[----:B------:R-:W-:-:S04]  /*1890*/  DEPBAR.LE SB0, 0x0 ;  /* 0x000080000000791a */ /* 0x000fc80000000000 */
[----:B------:R-:W-:Y:S01]  /*18a0*/  BAR.SYNC.DEFER_BLOCKING 0x0 ;  /* 0x0000000000007b1d */ /* 0x000fe20000010000 */
[----:B------:R-:W-:Y:S01]  /*18b0*/  IMAD.IADD R4, R13, 0x1, -R4 ;  /* 0x000000010d047824 */ /* 0x000fe200078e0a04 */
[----:B------:R-:W-:Y:S01]  /*18c0*/  LOP3.LUT P1, RZ, R11, 0x2, RZ, 0xc0, !PT ;  /* 0x000000020bff7812 */ /* 0x000fe2000782c0ff */
[----:B------:R-:W-:Y:S01]  /*18d0*/  IMAD.SHL.U32 R13, R17, 0x8, RZ ;  /* 0x00000008110d7824 */ /* 0x000fe200078e00ff */
[----:B------:R-:W-:Y:S01]  /*18e0*/  SHF.R.S32.HI R119, RZ, 0x1f, R24 ;  /* 0x0000001fff777819 */ /* 0x000fe20000011418 */
[----:B------:R-:W-:Y:S01]  /*18f0*/  IMAD.SHL.U32 R11, R11, 0x40, RZ ;  /* 0x000000400b0b7824 */ /* 0x000fe200078e00ff */
[----:B------:R-:W-:Y:S01]  /*1900*/  LOP3.LUT R14, R14, 0xffffff00, RZ, 0xc0, !PT ;  /* 0xffffff000e0e7812 */ /* 0x000fe200078ec0ff */
[----:B------:R-:W-:Y:S01]  /*1910*/  IMAD R116, R17, 0x8, R4 ;  /* 0x0000000811747824 */ /* 0x000fe200078e0204 */
[----:B------:R-:W-:Y:S01]  /*1920*/  LOP3.LUT R13, R16, 0x8, R13, 0xf8, !PT ;  /* 0x00000008100d7812 */ /* 0x000fe200078ef80d */
[----:B------:R-:W-:Y:S01]  /*1930*/  UIADD3 UR15, UR24, -0x4ab325aa, URZ ;  /* 0xb54cda56180f7890 */ /* 0x000fe2000fffe03f */
[----:B------:R-:W-:Y:S01]  /*1940*/  SHF.R.U32.HI R16, RZ, 0x3, R16 ;  /* 0x00000003ff107819 */ /* 0x000fe20000011610 */
[--C-:B------:R-:W-:Y:S01]  /*1950*/  IMAD R20, R19, 0x200, R14.reuse ;  /* 0x0000020013147824 */ /* 0x100fe200078e020e */
[----:B------:R-:W-:Y:S01]  /*1960*/  LOP3.LUT R11, R11, 0xc0, RZ, 0xc0, !PT ;  /* 0x000000c00b0b7812 */ /* 0x000fe200078ec0ff */
[----:B------:R-:W-:Y:S01]  /*1970*/  IMAD R14, R15, 0x20, R14 ;  /* 0x000000200f0e7824 */ /* 0x000fe200078e020e */
[----:B------:R-:W-:Y:S01]  /*1980*/  LOP3.LUT R13, R13, R16, RZ, 0x3c, !PT ;  /* 0x000000100d0d7212 */ /* 0x000fe200078e3cff */
[----:B------:R-:W-:Y:S01]  /*1990*/  IMAD.SHL.U32 R16, R18, 0x8, RZ ;  /* 0x0000000812107824 */ /* 0x000fe200078e00ff */
[----:B------:R-:W-:Y:S01]  /*19a0*/  LEA.HI R119, R119, R24, RZ, 0x2 ;  /* 0x0000001877777211 */ /* 0x000fe200078f10ff */
[----:B------:R-:W-:Y:S01]  /*19b0*/  IMAD R20, R15, 0x20, R20 ;  /* 0x000000200f147824 */ /* 0x000fe200078e0214 */
[----:B------:R-:W-:Y:S01]  /*19c0*/  UIADD3 UR14, UR25, 0x646e171e, URZ ;  /* 0x646e171e190e7890 */ /* 0x000fe2000fffe03f */
[----:B------:R-:W-:Y:S01]  /*19d0*/  IMAD.IADD R4, R13, 0x1, R14 ;  /* 0x000000010d047824 */ /* 0x000fe200078e020e */
[----:B------:R-:W-:Y:S01]  /*19e0*/  LOP3.LUT R16, R11, 0x8, R16, 0xf8, !PT ;  /* 0x000000080b107812 */ /* 0x000fe200078ef810 */
[----:B------:R-:W-:Y:S01]  /*19f0*/  IMAD.WIDE.U32 R14, R88, UR17, R102 ;  /* 0x00000011580e7c25 */ /* 0x000fe2000f8e0066 */
[----:B------:R-:W-:Y:S01]  /*1a00*/  SHF.R.U32.HI R11, RZ, 0x3, R11 ;  /* 0x00000003ff0b7819 */ /* 0x000fe2000001160b */
[----:B------:R-:W-:Y:S01]  /*1a10*/  BSSY B0, `(.L_x_699) ;  /* 0x000002d000007945 */ /* 0x000fe20003800000 */
[----:B------:R3:W-:Y:S01]  /*1a20*/  @P0 STS [R120+0x6000], RZ ;  /* 0x006000ff78000388 */ /* 0x0007e20000000800 */
[----:B------:R-:W-:Y:S01]  /*1a30*/  SHF.R.S32.HI R119, RZ, 0x2, R119 ;  /* 0x00000002ff777819 */ /* 0x000fe20000011477 */
[----:B------:R-:W-:Y:S01]  /*1a40*/  IMAD.IADD R117, R13, 0x1, R20 ;  /* 0x000000010d757824 */ /* 0x000fe200078e0214 */
[----:B------:R-:W-:Y:S01]  /*1a50*/  LOP3.LUT R11, R16, R11, RZ, 0x3c, !PT ;  /* 0x0000000b100b7212 */ /* 0x000fe200078e3cff */
[----:B------:R3:W-:Y:S01]  /*1a60*/  @P0 STS [R120+0x6004], RZ ;  /* 0x006004ff78000388 */ /* 0x0007e20000000800 */
[----:B------:R-:W-:Y:S01]  /*1a70*/  IADD3 R12, R12, 0x1, R119 ;  /* 0x000000010c0c7810 */ /* 0x000fe20007ffe077 */
[----:B------:R-:W-:Y:S01]  /*1a80*/  IMAD.IADD R10, R15, 0x1, R7 ;  /* 0x000000010f0a7824 */ /* 0x000fe200078e0207 */
[----:B------:R-:W-:Y:S01]  /*1a90*/  LOP3.LUT R89, R89, 0x6, RZ, 0xc0, !PT ;  /* 0x0000000659597812 */ /* 0x000fe200078ec0ff */
[----:B------:R3:W-:Y:S01]  /*1aa0*/  @P0 STS.64 [R120+0x6008], RZ ;  /* 0x006008ff78000388 */ /* 0x0007e20000000a00 */
[----:B------:R-:W-:Y:S01]  /*1ab0*/  IMAD.U32 R116, R116, 0x20, R11 ;  /* 0x0000002074747824 */ /* 0x000fe200078e000b */
[----:B------:R-:W-:Y:S01]  /*1ac0*/  IADD3 R11, R2, R12, -R123 ;  /* 0x0000000c020b7210 */ /* 0x000fe20007ffe87b */
[----:B------:R-:W-:Y:S01]  /*1ad0*/  IMAD.SHL.U32 R117, R117, 0x2, RZ ;  /* 0x0000000275757824 */ /* 0x000fe200078e00ff */
[----:B------:R3:W-:Y:S01]  /*1ae0*/  @P0 STS.128 [R120+0x7000], RZ ;  /* 0x007000ff78000388 */ /* 0x0007e20000000c00 */
[----:B------:R-:W-:-:S02]  /*1af0*/  SEL R5, R5, 0xfffffff0, !P1 ;  /* 0xfffffff005057807 */ /* 0x000fc40004800000 */
[----:B------:R-:W-:Y:S01]  /*1b00*/  IADD3 R7, R11, c[0x0][0x2e8], RZ ;  /* 0x0000ba000b077a10 */ /* 0x000fe20007ffe0ff */
        /* <DEDUP_REMOVED lines=29> */
.L_x_700:
[----:B------:R-:W-:Y:S05]  /*1ce0*/  BSYNC B0 ;  /* 0x0000000000007941 */ /* 0x000fea0003800000 */
.L_x_699:
        /* <DEDUP_REMOVED lines=36> */
.L_x_702:
[----:B------:R-:W-:Y:S05]  /*1f30*/  BSYNC B0 ;  /* 0x0000000000007941 */ /* 0x000fea0003800000 */
.L_x_701:
[----:B------:R-:W-:Y:S01]  /*1f40*/  IMAD.SHL.U32 R116, R116, 0x2, RZ ;  /* 0x0000000274747824 */ /* 0x000fe200078e00ff */
[----:B------:R-:W-:Y:S01]  /*1f50*/  LDSM.16.M88.4 R44, [R117] ;  /* 0x00000000752c783b */ /* 0x000fe20000000200 */
[----:B------:R-:W-:Y:S01]  /*1f60*/  IMAD R115, R3, 0x2, R117 ;  /* 0x0000000203737824 */ /* 0x000fe200078e0275 */
[----:B------:R-:W-:Y:S01]  /*1f70*/  IMNMX R105, R7, R2, PT ;  /* 0x0000000207697217 */ /* 0x000fe20003800200 */
[----:B------:R-:W-:Y:S01]  /*1f80*/  IMAD R113, R5, 0x2, R116 ;  /* 0x0000000205717824 */ /* 0x000fe200078e0274 */
[----:B----4-:R-:W4:Y:S01]  /*1f90*/  LDSM.16.M88.4 R16, [R116+0x3000] ;  /* 0x003000007410783b */ /* 0x010f220000000200 */
[----:B------:R-:W-:Y:S01]  /*1fa0*/  IMAD R89, R88, 0x40, R89 ;  /* 0x0000004058597824 */ /* 0x000fe200078e0259 */
[----:B------:R-:W-:Y:S02]  /*1fb0*/  IADD3 R5, R7, 0x8, RZ ;  /* 0x0000000807057810 */ /* 0x000fe40007ffe0ff */
[----:B------:R-:W5:Y:S02]  /*1fc0*/  LDSM.16.M88.4 R60, [R116+0x3400] ;  /* 0x00340000743c783b */ /* 0x000f640000000200 */
[----:B------:R-:W-:-:S02]  /*1fd0*/  IADD3 R7, R89, 0x1, RZ ;  /* 0x0000000159077810 */ /* 0x000fc40007ffe0ff */
[----:B------:R-:W1:Y:S01]  /*1fe0*/  LDSM.16.M88.4 R52, [R116+0x3800] ;  /* 0x003800007434783b */ /* 0x000e620000000200 */
[----:B------:R-:W-:Y:S02]  /*1ff0*/  IMNMX R104, R5, R2, PT ;  /* 0x0000000205687217 */ /* 0x000fe40003800200 */
[----:B------:R-:W-:Y:S01]  /*2000*/  IADD3 R2, R89, 0x8, RZ ;  /* 0x0000000859027810 */ /* 0x000fe20007ffe0ff */
[----:B------:R-:W2:Y:S01]  /*2010*/  LDSM.16.M88.4 R12, [R116+0x3c00] ;  /* 0x003c0000740c783b */ /* 0x000ea20000000200 */
[CC--:B------:R-:W-:Y:S02]  /*2020*/  ISETP.GE.AND P5, PT, R7.reuse, R105.reuse, PT ;  /* 0x000000690700720c */ /* 0x0c0fe40003fa6270 */
[----:B------:R-:W-:Y:S01]  /*2030*/  ISETP.GE.AND P3, PT, R7, R104, PT ;  /* 0x000000680700720c */ /* 0x000fe20003f66270 */
[----:B------:R-:W-:Y:S01]  /*2040*/  LDSM.16.M88.4 R36, [R115] ;  /* 0x000000007324783b */ /* 0x000fe20000000200 */
[C---:B------:R-:W-:Y:S02]  /*2050*/  IADD3 R7, R89.reuse, 0x9, RZ ;  /* 0x0000000959077810 */ /* 0x040fe40007ffe0ff */
[----:B------:R-:W-:Y:S01]  /*2060*/  IADD3 R5, R89, 0x10, RZ ;  /* 0x0000001059057810 */ /* 0x000fe20007ffe0ff */
[----:B------:R-:W3:Y:S01]  /*2070*/  LDSM.16.M88.4 R76, [R113+0x3000] ;  /* 0x00300000714c783b */ /* 0x000ee20000000200 */
[----:B------:R-:W-:-:S02]  /*2080*/  ISETP.GE.AND P4, PT, R2, R105, PT ;  /* 0x000000690200720c */ /* 0x000fc40003f86270 */
[-C--:B------:R-:W-:Y:S01]  /*2090*/  ISETP.GE.AND P6, PT, R7, R104.reuse, PT ;  /* 0x000000680700720c */ /* 0x080fe20003fc6270 */
[----:B------:R-:W1:Y:S01]  /*20a0*/  LDSM.16.M88.4 R40, [R113+0x3c00] ;  /* 0x003c00007128783b */ /* 0x000e620000000200 */
[----:B------:R-:W-:Y:S02]  /*20b0*/  ISETP.GE.AND P0, PT, R2, R104, PT ;  /* 0x000000680200720c */ /* 0x000fe40003f06270 */
[----:B------:R-:W-:Y:S01]  /*20c0*/  IADD3 R2, R89, 0x11, RZ ;  /* 0x0000001159027810 */ /* 0x000fe20007ffe0ff */
[----:B------:R-:W2:Y:S01]  /*20d0*/  LDSM.16.M88.4 R68, [R113+0x3800] ;  /* 0x003800007144783b */ /* 0x000ea20000000200 */
[-C--:B------:R-:W-:Y:S02]  /*20e0*/  ISETP.GE.AND P1, PT, R5, R105.reuse, PT ;  /* 0x000000690500720c */ /* 0x080fe40003f26270 */
[----:B------:R-:W-:Y:S01]  /*20f0*/  ISETP.GE.AND P2, PT, R7, R105, PT ;  /* 0x000000690700720c */ /* 0x000fe20003f46270 */
[----:B------:R-:W2:Y:S04]  /*2100*/  LDSM.16.M88.4 R72, [R113+0x3400] ;  /* 0x003400007148783b */ /* 0x000ea80000000200 */
[----:B-1----:R-:W-:Y:S01]  /*2110*/  LDSM.16.M88.4 R8, [R117+0x1000] ;  /* 0x001000007508783b */ /* 0x002fe20000000200 */
[C---:B----4-:R-:W-:Y:S03]  /*2120*/  HMMA.16816.F32.BF16 R20, R44.reuse, R16, RZ ;  /* 0x000000102c14723c */ /* 0x050fe600000418ff */
[----:B------:R-:W1:Y:S04]  /*2130*/  LDSM.16.M88.4 R32, [R116+0x4000] ;  /* 0x004000007420783b */ /* 0x000e680000000200 */
[----:B------:R-:W-:Y:S01]  /*2140*/  LDSM.16.M88.4 R24, [R116+0x4800] ;  /* 0x004800007418783b */ /* 0x000fe20000000200 */
[C---:B------:R-:W-:Y:S03]  /*2150*/  HMMA.16816.F32.BF16 R16, R44.reuse, R18, RZ ;  /* 0x000000122c10723c */ /* 0x040fe600000418ff */
[----:B--2---:R-:W-:Y:S04]  /*2160*/  LDSM.16.M88.4 R28, [R116+0x4400] ;  /* 0x00440000741c783b */ /* 0x004fe80000000200 */
        /* <DEDUP_REMOVED lines=45> */
[C---:B------:R-:W-:Y:S08]  /*2440*/  HMMA.16816.F32.BF16 R52, R80.reuse, R74, R52 ;  /* 0x0000004a5034723c */ /* 0x040ff00000041834 */
[----:B------:R-:W-:Y:S08]  /*2450*/  HMMA.16816.F32.BF16 R60, R80, R78, R60 ;  /* 0x0000004e503c723c */ /* 0x000ff0000004183c */
[C---:B--2---:R-:W-:Y:S08]  /*2460*/  HMMA.16816.F32.BF16 R48, R40.reuse, R24, R48 ;  /* 0x000000182830723c */ /* 0x044ff00000041830 */
[C---:B------:R-:W-:Y:S01]  /*2470*/  HMMA.16816.F32.BF16 R44, R40.reuse, R26, R44 ;  /* 0x0000001a282c723c */ /* 0x040fe2000004182c */
[----:B------:R-:W2:Y:S07]  /*2480*/  LDSM.16.M88.4 R24, [R113+0x5800] ;  /* 0x005800007118783b */ /* 0x000eae0000000200 */
        /* <DEDUP_REMOVED lines=10> */
[----:B------:R-:W-:Y:S02]  /*2530*/  FSEL R5, R71, -INF , !P3 ;  /* 0xff80000047057808 */ /* 0x000fe40005800000 */
[----:B------:R-:W-:Y:S01]  /*2540*/  ISETP.GE.AND P3, PT, R2, R105, PT ;  /* 0x000000690200720c */ /* 0x000fe20003f66270 */
[----:B-1----:R-:W-:Y:S01]  /*2550*/  HMMA.16816.F32.BF16 R64, R12, R20, R64 ;  /* 0x000000140c40723c */ /* 0x002fe20000041840 */
[----:B------:R-:W-:Y:S02]  /*2560*/  FSEL R7, R18, -INF , !P0 ;  /* 0xff80000012077808 */ /* 0x000fe40004000000 */
[----:B------:R-:W-:-:S04]  /*2570*/  FSEL R37, R17, -INF , !P2 ;  /* 0xff80000011257808 */ /* 0x000fc80005000000 */
[----:B------:R-:W-:Y:S01]  /*2580*/  FSEL R21, R16, -INF , !P4 ;  /* 0xff80000010157808 */ /* 0x000fe20006000000 */
[C---:B--2---:R-:W-:Y:S01]  /*2590*/  HMMA.16816.F32.BF16 R56, R12.reuse, R24, R56 ;  /* 0x000000180c38723c */ /* 0x044fe20000041838 */
[C---:B------:R-:W-:Y:S02]  /*25a0*/  IADD3 R16, R89.reuse, 0x20, RZ ;  /* 0x0000002059107810 */ /* 0x040fe40007ffe0ff */
[-C--:B------:R-:W-:Y:S02]  /*25b0*/  ISETP.GE.AND P4, PT, R2, R104.reuse, PT ;  /* 0x000000680200720c */ /* 0x080fe40003f86270 */
[C---:B------:R-:W-:Y:S02]  /*25c0*/  IADD3 R20, R89.reuse, 0x18, RZ ;  /* 0x0000001859147810 */ /* 0x040fe40007ffe0ff */
[----:B------:R-:W-:Y:S01]  /*25d0*/  IADD3 R2, R89, 0x19, RZ ;  /* 0x0000001959027810 */ /* 0x000fe20007ffe0ff */
[----:B------:R-:W-:Y:S01]  /*25e0*/  HMMA.16816.F32.BF16 R52, R12, R26, R52 ;  /* 0x0000001a0c34723c */ /* 0x000fe20000041834 */
[C---:B------:R-:W-:Y:S01]  /*25f0*/  ISETP.GE.AND P0, PT, R20.reuse, R105, PT ;  /* 0x000000691400720c */ /* 0x040fe20003f06270 */
[----:B------:R-:W-:Y:S01]  /*2600*/  BAR.SYNC.DEFER_BLOCKING 0x0 ;  /* 0x0000000000007b1d */ /* 0x000fe20000010000 */
[----:B------:R-:W-:-:S05]  /*2610*/  ISETP.GE.AND P2, PT, R20, R104, PT ;  /* 0x000000681400720c */ /* 0x000fca0003f46270 */
[C---:B------:R-:W-:Y:S01]  /*2620*/  HMMA.16816.F32.BF16 R60, R12.reuse, R22, R60 ;  /* 0x000000160c3c723c */ /* 0x040fe2000004183c */
[----:B------:R-:W-:Y:S02]  /*2630*/  FSEL R25, R64, -INF , !P1 ;  /* 0xff80000040197808 */ /* 0x000fe40004800000 */
[----:B------:R-:W-:Y:S02]  /*2640*/  ISETP.GE.AND P1, PT, R2, R104, PT ;  /* 0x000000680200720c */ /* 0x000fe40003f26270 */
[----:B------:R-:W-:Y:S02]  /*2650*/  FSEL R39, R65, -INF , !P3 ;  /* 0xff80000041277808 */ /* 0x000fe40005800000 */
[----:B------:R-:W-:Y:S01]  /*2660*/  FSEL R23, R19, -INF , !P6 ;  /* 0xff80000013177808 */ /* 0x000fe20007000000 */
[----:B---3--:R-:W-:Y:S01]  /*2670*/  HMMA.16816.F32.BF16 R48, R12, R8, R48 ;  /* 0x000000080c30723c */ /* 0x008fe20000041830 */
[----:B------:R-:W-:Y:S02]  /*2680*/  FSEL R19, R66, -INF , !P5 ;  /* 0xff80000042137808 */ /* 0x000fe40006800000 */
[----:B------:R-:W-:-:S02]  /*2690*/  ISETP.GE.AND P5, PT, R16, R105, PT ;  /* 0x000000691000720c */ /* 0x000fc40003fa6270 */
[----:B------:R-:W-:Y:S02]  /*26a0*/  ISETP.GE.AND P6, PT, R2, R105, PT ;  /* 0x000000690200720c */ /* 0x000fe40003fc6270 */
[C---:B------:R-:W-:Y:S01]  /*26b0*/  IADD3 R8, R89.reuse, 0x29, RZ ;  /* 0x0000002959087810 */ /* 0x040fe20007ffe0ff */
[----:B------:R-:W-:Y:S01]  /*26c0*/  HMMA.16816.F32.BF16 R44, R12, R10, R44 ;  /* 0x0000000a0c2c723c */ /* 0x000fe2000004182c */
[----:B------:R-:W-:Y:S02]  /*26d0*/  FSEL R27, R56, -INF , !P5 ;  /* 0xff800000381b7808 */ /* 0x000fe40006800000 */
[----:B------:R-:W-:Y:S02]  /*26e0*/  ISETP.GE.AND P5, PT, R8, R104, PT ;  /* 0x000000680800720c */ /* 0x000fe40003fa6270 */
[----:B------:R-:W-:Y:S02]  /*26f0*/  IADD3 R2, R89, 0x21, RZ ;  /* 0x0000002159027810 */ /* 0x000fe40007ffe0ff */
[----:B------:R-:W-:-:S02]  /*2700*/  FSEL R85, R55, -INF , !P5 ;  /* 0xff80000037557808 */ /* 0x000fc40006800000 */
[----:B------:R-:W-:Y:S02]  /*2710*/  FSEL R67, R67, -INF , !P4 ;  /* 0xff80000043437808 */ /* 0x000fe40006000000 */
[----:B------:R-:W-:Y:S02]  /*2720*/  FSEL R43, R60, -INF , !P0 ;  /* 0xff8000003c2b7808 */ /* 0x000fe40004000000 */
[-C--:B------:R-:W-:Y:S02]  /*2730*/  ISETP.GE.AND P5, PT, R89, R105.reuse, PT ;  /* 0x000000695900720c */ /* 0x080fe40003fa6270 */
[-C--:B------:R-:W-:Y:S02]  /*2740*/  ISETP.GE.AND P3, PT, R16, R104.reuse, PT ;  /* 0x000000681000720c */ /* 0x080fe40003f66270 */
[C---:B------:R-:W-:Y:S02]  /*2750*/  ISETP.GE.AND P4, PT, R2.reuse, R105, PT ;  /* 0x000000690200720c */ /* 0x040fe40003f86270 */
[----:B------:R-:W-:-:S02]  /*2760*/  ISETP.GE.AND P0, PT, R2, R104, PT ;  /* 0x000000680200720c */ /* 0x000fc40003f06270 */
[C---:B------:R-:W-:Y:S02]  /*2770*/  IADD3 R16, R89.reuse, 0x28, RZ ;  /* 0x0000002859107810 */ /* 0x040fe40007ffe0ff */
[----:B------:R-:W-:Y:S02]  /*2780*/  IADD3 R2, R89, 0x30, RZ ;  /* 0x0000003059027810 */ /* 0x000fe40007ffe0ff */
[----:B------:R-:W-:Y:S02]  /*2790*/  FSEL R68, R68, -INF , !P5 ;  /* 0xff80000044447808 */ /* 0x000fe40006800000 */
[----:B------:R-:W-:Y:S02]  /*27a0*/  FSEL R17, R62, -INF , !P2 ;  /* 0xff8000003e117808 */ /* 0x000fe40005000000 */
[----:B------:R-:W-:Y:S02]  /*27b0*/  FSEL R34, R58, -INF , !P3 ;  /* 0xff8000003a227808 */ /* 0x000fe40005800000 */
[----:B------:R-:W-:-:S02]  /*27c0*/  FSEL R29, R57, -INF , !P4 ;  /* 0xff800000391d7808 */ /* 0x000fc40006000000 */
[----:B------:R-:W-:Y:S02]  /*27d0*/  ISETP.GE.AND P5, PT, R98, 0x2, PT ;  /* 0x000000026200780c */ /* 0x000fe40003fa6270 */
[-C--:B------:R-:W-:Y:S02]  /*27e0*/  ISETP.GE.AND P2, PT, R16, R105.reuse, PT ;  /* 0x000000691000720c */ /* 0x080fe40003f46270 */
[C---:B------:R-:W-:Y:S02]  /*27f0*/  ISETP.GE.AND P3, PT, R2.reuse, R105, PT ;  /* 0x000000690200720c */ /* 0x040fe40003f66270 */
[----:B------:R-:W-:Y:S02]  /*2800*/  ISETP.GE.AND P4, PT, R2, R104, PT ;  /* 0x000000680200720c */ /* 0x000fe40003f86270 */
[----:B------:R-:W-:Y:S02]  /*2810*/  IADD3 R2, R89, 0x31, RZ ;  /* 0x0000003159027810 */ /* 0x000fe40007ffe0ff */
[----:B------:R-:W-:-:S02]  /*2820*/  FSEL R41, R61, -INF , !P6 ;  /* 0xff8000003d297808 */ /* 0x000fc40007000000 */
[----:B------:R-:W-:Y:S02]  /*2830*/  FSEL R63, R63, -INF , !P1 ;  /* 0xff8000003f3f7808 */ /* 0x000fe40004800000 */
[----:B------:R-:W-:Y:S02]  /*2840*/  FSEL R35, R59, -INF , !P0 ;  /* 0xff8000003b237808 */ /* 0x000fe40004000000 */
[----:B------:R-:W-:Y:S02]  /*2850*/  FSEL R30, R52, -INF , !P2 ;  /* 0xff800000341e7808 */ /* 0x000fe40005000000 */
[----:B------:R-:W-:Y:S02]  /*2860*/  ISETP.GE.AND P6, PT, R16, R104, PT ;  /* 0x000000681000720c */ /* 0x000fe40003fc6270 */
[-C--:B------:R-:W-:Y:S02]  /*2870*/  ISETP.GE.AND P1, PT, R8, R105.reuse, PT ;  /* 0x000000690800720c */ /* 0x080fe40003f26270 */
        /* <DEDUP_REMOVED lines=9> */
[CC--:B------:R-:W-:Y:S02]  /*2910*/  ISETP.GE.AND P6, PT, R8.reuse, R105.reuse, PT ;  /* 0x000000690800720c */ /* 0x0c0fe40003fc6270 */
        /* <DEDUP_REMOVED lines=68> */
.L_x_705:
[----:B------:R-:W-:Y:S05]  /*2d60*/  BSYNC B0 ;  /* 0x0000000000007941 */ /* 0x000fea0003800000 */
.L_x_704:
[----:B------:R-:W0:Y:S02]  /*2d70*/  LDGDEPBAR ;  /* 0x00000000000079af */ /* 0x000e240000000000 */
.L_x_703:
[----:B------:R-:W-:Y:S01]  /*2d80*/  FMNMX.FTZ R2, R68, R69, !PT ;  /* 0x0000004544027209 */ /* 0x000fe20007810000 */
[----:B------:R-:W-:Y:S01]  /*2d90*/  IMAD.WIDE.U32 R60, R97, -0x326172a9, RZ ;  /* 0xcd9e8d57613c7825 */ /* 0x000fe200078e00ff */
[----:B------:R-:W-:Y:S01]  /*2da0*/  LOP3.LUT R99, R0, UR24, RZ, 0x3c, !PT ;  /* 0x0000001800637c12 */ /* 0x000fe2000f8e3cff */
[----:B------:R-:W-:Y:S01]  /*2db0*/  UIADD3 UR12, UR25, -0x4498517b, URZ ;  /* 0xbb67ae85190c7890 */ /* 0x000fe2000fffe03f */
[----:B------:R-:W-:Y:S01]  /*2dc0*/  FMNMX.FTZ R2, R21, R2, !PT ;  /* 0x0000000215027209 */ /* 0x000fe20007810000 */
[----:B------:R-:W-:Y:S01]  /*2dd0*/  IMAD.SHL.U32 R62, R88, 0x2, RZ ;  /* 0x00000002583e7824 */ /* 0x000fe200078e00ff */
[----:B------:R-:W-:Y:S01]  /*2de0*/  LOP3.LUT R70, R61, R99, RZ, 0x3c, !PT ;  /* 0x000000633d467212 */ /* 0x000fe200078e3cff */
[----:B------:R-:W-:Y:S01]  /*2df0*/  IMAD.WIDE.U32 R64, R96, -0x2daee0ad, RZ ;  /* 0xd2511f5360407825 */ /* 0x000fe200078e00ff */
[----:B------:R-:W-:Y:S01]  /*2e00*/  FMNMX.FTZ R2, R37, R2, !PT ;  /* 0x0000000225027209 */ /* 0x000fe20007810000 */
[----:B------:R-:W-:Y:S02]  /*2e10*/  UIADD3 UR13, UR24, -0x61c88647, URZ ;  /* 0x9e3779b9180d7890 */ /* 0x000fe4000fffe03f */
[----:B------:R-:W-:Y:S01]  /*2e20*/  IMAD.WIDE.U32 R70, R70, -0x2daee0ad, RZ ;  /* 0xd2511f5346467825 */ /* 0x000fe200078e00ff */
[----:B------:R-:W-:Y:S01]  /*2e30*/  FMNMX.FTZ R2, R25, R2, !PT ;  /* 0x0000000219027209 */ /* 0x000fe20007810000 */
[----:B------:R-:W-:-:S02]  /*2e40*/  UIADD3 UR11, UR24, 0x3c6ef372, URZ ;  /* 0x3c6ef372180b7890 */ /* 0x000fc4000fffe03f */
[----:B------:R-:W-:Y:S01]  /*2e50*/  UIADD3 UR10, UR25, 0x76cf5d0a, URZ ;  /* 0x76cf5d0a190a7890 */ /* 0x000fe2000fffe03f */
[----:B------:R-:W-:Y:S01]  /*2e60*/  FMNMX.FTZ R2, R39, R2, !PT ;  /* 0x0000000227027209 */ /* 0x000fe20007810000 */
[----:B------:R-:W-:Y:S01]  /*2e70*/  UIADD3 UR8, UR25, 0x32370b8f, URZ ;  /* 0x32370b8f19087890 */ /* 0x000fe2000fffe03f */
[----:B------:R-:W-:Y:S01]  /*2e80*/  IMAD.SHL.U32 R114, R4, 0x2, RZ ;  /* 0x0000000204727824 */ /* 0x000fe200078e00ff */
[----:B------:R-:W-:Y:S01]  /*2e90*/  UIADD3 UR9, UR24, -0x255992d5, URZ ;  /* 0xdaa66d2b18097890 */ /* 0x000fe2000fffe03f */
[----:B------:R-:W-:Y:S01]  /*2ea0*/  FMNMX.FTZ R2, R43, R2, !PT ;  /* 0x000000022b027209 */ /* 0x000fe20007810000 */
[----:B------:R-:W-:Y:S01]  /*2eb0*/  UIADD3 UR7, UR24, 0x78dde6e4, URZ ;  /* 0x78dde6e418077890 */ /* 0x000fe2000fffe03f */
[----:B------:R-:W-:Y:S01]  /*2ec0*/  IMAD R112, R3, 0x2, R114 ;  /* 0x0000000203707824 */ /* 0x000fe200078e0272 */
[----:B------:R-:W-:Y:S01]  /*2ed0*/  UIADD3 UR6, UR25, -0x126145ec, URZ ;  /* 0xed9eba1419067890 */ /* 0x000fe2000fffe03f */
[----:B------:R-:W-:Y:S01]  /*2ee0*/  FMNMX.FTZ R2, R41, R2, !PT ;  /* 0x0000000229027209 */ /* 0x000fe20007810000 */
[----:B------:R-:W-:Y:S01]  /*2ef0*/  UIADD3 UR4, UR25, -0x56f99767, URZ ;  /* 0xa906689919047890 */ /* 0x000fe2000fffe03f */
[----:B------:R-:W-:Y:S01]  /*2f00*/  IMAD R89, R6, 0x10000, R6 ;  /* 0x0001000006597824 */ /* 0x000fe200078e0206 */
[----:B------:R-:W-:Y:S01]  /*2f10*/  UIADD3 UR5, UR24, 0x1715609d, URZ ;  /* 0x1715609d18057890 */ /* 0x000fe2000fffe03f */
[----:B------:R-:W-:Y:S01]  /*2f20*/  FMNMX.FTZ R2, R27, R2, !PT ;  /* 0x000000021b027209 */ /* 0x000fe20007810000 */
[----:B------:R-:W-:Y:S03]  /*2f30*/  LDSM.16.MT88.4 R48, [R112+0x6000] ;  /* 0x006000007030783b */ /* 0x000fe60000004200 */
[----:B------:R-:W-:Y:S01]  /*2f40*/  FMNMX.FTZ R9, R29, R2, !PT ;  /* 0x000000021d097209 */ /* 0x000fe20007810000 */
[----:B------:R-:W-:Y:S03]  /*2f50*/  LDSM.16.MT88.4 R56, [R114+0x7000] ;  /* 0x007000007238783b */ /* 0x000fe60000004200 */
[----:B------:R-:W-:Y:S01]  /*2f60*/  FMNMX.FTZ R2, R30, R9, !PT ;  /* 0x000000091e027209 */ /* 0x000fe20007810000 */
[----:B------:R-:W-:Y:S03]  /*2f70*/  LDSM.16.MT88.4 R72, [R114+0x8000] ;  /* 0x008000007248783b */ /* 0x000fe60000004200 */
[----:B------:R-:W-:-:S04]  /*2f80*/  FMNMX.FTZ R9, R31, R2, !PT ;  /* 0x000000021f097209 */ /* 0x000fc80007810000 */
[----:B------:R-:W-:-:S04]  /*2f90*/  FMNMX.FTZ R2, R32, R9, !PT ;  /* 0x0000000920027209 */ /* 0x000fc80007810000 */
[----:B------:R-:W-:Y:S02]  /*2fa0*/  FMNMX.FTZ R9, R33, R2, !PT ;  /* 0x0000000221097209 */ /* 0x000fe40007810000 */
[----:B------:R-:W-:Y:S02]  /*2fb0*/  FMNMX.FTZ R2, R8, R5, !PT ;  /* 0x0000000508027209 */ /* 0x000fe40007810000 */
[----:B-1----:R-:W-:Y:S02]  /*2fc0*/  FMNMX.FTZ R12, R76, R9, !PT ;  /* 0x000000094c0c7209 */ /* 0x002fe40007810000 */
[----:B------:R-:W-:Y:S02]  /*2fd0*/  FMNMX.FTZ R2, R7, R2, !PT ;  /* 0x0000000207027209 */ /* 0x000fe40007810000 */
        /* <DEDUP_REMOVED lines=12> */
[----:B------:R-:W-:-:S04]  /*30a0*/  FMNMX.FTZ R10, R85, R10, !PT ;  /* 0x0000000a550a7209 */ /* 0x000fc80007810000 */
[----:B------:R-:W-:-:S04]  /*30b0*/  FMNMX.FTZ R10, R91, R10, !PT ;  /* 0x0000000a5b0a7209 */ /* 0x000fc80007810000 */
[----:B------:R-:W-:-:S04]  /*30c0*/  FMNMX.FTZ R11, R93, R10, !PT ;  /* 0x0000000a5d0b7209 */ /* 0x000fc80007810000 */
[----:B------:R-:W-:-:S04]  /*30d0*/  FMNMX.FTZ R10, R94, R11, !PT ;  /* 0x0000000b5e0a7209 */ /* 0x000fc80007810000 */
[----:B------:R-:W-:-:S05]  /*30e0*/  FMNMX.FTZ R11, R95, R10, !PT ;  /* 0x0000000a5f0b7209 */ /* 0x000fca0007810000 */
[----:B------:R-:W2:Y:S01]  /*30f0*/  SHFL.BFLY PT, R0, R11, 0x2, 0x1f ;  /* 0x0c401f000b007f89 */ /* 0x000ea200000e0000 */
[----:B-1----:R-:W-:Y:S02]  /*3100*/  FMNMX.FTZ R2, R9, R2, !PT ;  /* 0x0000000209027209 */ /* 0x002fe40007810000 */
[----:B------:R-:W-:Y:S02]  /*3110*/  LOP3.LUT R9, R65, UR25, R62, 0x96, !PT ;  /* 0x0000001941097c12 */ /* 0x000fe4000f8e963e */
[C---:B------:R-:W-:Y:S01]  /*3120*/  FSETP.NEU.FTZ.AND P0, PT, R2.reuse, -INF , PT ;  /* 0xff8000000200780b */ /* 0x040fe20003f1d000 */
[----:B------:R-:W-:Y:S02]  /*3130*/  FMUL.FTZ R90, R2, c[0x0][0x23c] ;  /* 0x00008f00025a7a20 */ /* 0x000fe40000410000 */
[----:B------:R-:W-:-:S03]  /*3140*/  IMAD.WIDE.U32 R12, R9, -0x326172a9, RZ ;  /* 0xcd9e8d57090c7825 */ /* 0x000fc600078e00ff */
[----:B------:R-:W-:Y:S02]  /*3150*/  FSEL R90, R90, RZ, P0 ;  /* 0x000000ff5a5a7208 */ /* 0x000fe40000000000 */
[----:B------:R-:W-:-:S03]  /*3160*/  LOP3.LUT R9, R13, UR13, R60, 0x96, !PT ;  /* 0x0000000d0d097c12 */ /* 0x000fc6000f8e963c */
[----:B------:R-:W-:Y:S01]  /*3170*/  FFMA.FTZ R87, R68, c[0x0][0x23c], -R90 ;  /* 0x00008f0044577a23 */ /* 0x000fe2000001085a */
[----:B------:R-:W-:Y:S01]  /*3180*/  LOP3.LUT R68, R71, UR12, R64, 0x96, !PT ;  /* 0x0000000c47447c12 */ /* 0x000fe2000f8e9640 */
[----:B------:R-:W-:Y:S02]  /*3190*/  FFMA.FTZ R86, R69, c[0x0][0x23c], -R90 ;  /* 0x00008f0045567a23 */ /* 0x000fe4000001085a */
[----:B------:R-:W-:Y:S02]  /*31a0*/  IMAD.WIDE.U32 R44, R9, -0x2daee0ad, RZ ;  /* 0xd2511f53092c7825 */ /* 0x000fe400078e00ff */
[----:B------:R-:W-:Y:S01]  /*31b0*/  MUFU.EX2 R87, R87 ;  /* 0x0000005700577308 */ /* 0x000fe20000000800 */
[----:B--2---:R-:W-:Y:S01]  /*31c0*/  FMNMX.FTZ R0, R11, R0, !PT ;  /* 0x000000000b007209 */ /* 0x004fe20007810000 */
[----:B------:R-:W-:Y:S01]  /*31d0*/  IMAD.WIDE.U32 R68, R68, -0x326172a9, RZ ;  /* 0xcd9e8d5744447825 */ /* 0x000fe200078e00ff */
[----:B------:R-:W-:-:S03]  /*31e0*/  LOP3.LUT R10, R45, UR10, R70, 0x96, !PT ;  /* 0x0000000a2d0a7c12 */ /* 0x000fc6000f8e9646 */
[----:B------:R-:W1:Y:S01]  /*31f0*/  SHFL.BFLY PT, R11, R0, 0x1, 0x1f ;  /* 0x0c201f00000b7f89 */ /* 0x000e6200000e0000 */
[----:B------:R-:W-:Y:S01]  /*3200*/  LOP3.LUT R9, R69, UR11, R12, 0x96, !PT ;  /* 0x0000000b45097c12 */ /* 0x000fe2000f8e960c */
[----:B------:R-:W-:Y:S01]  /*3210*/  IMAD.WIDE.U32 R12, R10, -0x326172a9, RZ ;  /* 0xcd9e8d570a0c7825 */ /* 0x000fe200078e00ff */
[----:B------:R-:W-:Y:S03]  /*3220*/  MUFU.EX2 R86, R86 ;  /* 0x0000005600567308 */ /* 0x000fe60000000800 */
[----:B------:R-:W-:Y:S01]  /*3230*/  IMAD.WIDE.U32 R14, R9, -0x2daee0ad, RZ ;  /* 0xd2511f53090e7825 */ /* 0x000fe200078e00ff */
[----:B------:R-:W-:-:S03]  /*3240*/  LOP3.LUT R9, R13, UR9, R68, 0x96, !PT ;  /* 0x000000090d097c12 */ /* 0x000fc6000f8e9644 */
[----:B------:R-:W-:Y:S01]  /*3250*/  FFMA.FTZ R106, R37, c[0x0][0x23c], -R90 ;  /* 0x00008f00256a7a23 */ /* 0x000fe2000001085a */
[----:B------:R-:W-:Y:S01]  /*3260*/  LOP3.LUT R36, R15, UR8, R44, 0x96, !PT ;  /* 0x000000080f247c12 */ /* 0x000fe2000f8e962c */
[----:B------:R-:W-:Y:S02]  /*3270*/  FFMA.FTZ R109, R21, c[0x0][0x23c], -R90 ;  /* 0x00008f00156d7a23 */ /* 0x000fe4000001085a */
[----:B------:R-:W-:Y:S02]  /*3280*/  IMAD.WIDE.U32 R20, R9, -0x2daee0ad, RZ ;  /* 0xd2511f5309147825 */ /* 0x000fe400078e00ff */
[----:B------:R-:W-:Y:S02]  /*3290*/  MUFU.EX2 R106, R106 ;  /* 0x0000006a006a7308 */ /* 0x000fe40000000800 */
[----:B------:R-:W-:Y:S01]  /*32a0*/  IMAD.WIDE.U32 R36, R36, -0x326172a9, RZ ;  /* 0xcd9e8d5724247825 */ /* 0x000fe200078e00ff */
[----:B------:R-:W-:-:S03]  /*32b0*/  LOP3.LUT R9, R21, UR6, R14, 0x96, !PT ;  /* 0x0000000615097c12 */ /* 0x000fc6000f8e960e */
[----:B------:R-:W-:Y:S01]  /*32c0*/  FFMA.FTZ R22, R39, c[0x0][0x23c], -R90 ;  /* 0x00008f0027167a23 */ /* 0x000fe2000001085a */
[----:B------:R-:W-:Y:S01]  /*32d0*/  LOP3.LUT R12, R37, UR7, R12, 0x96, !PT ;  /* 0x00000007250c7c12 */ /* 0x000fe2000f8e960c */
[----:B------:R-:W-:Y:S01]  /*32e0*/  IMAD.WIDE.U32 R38, R9, -0x326172a9, RZ ;  /* 0xcd9e8d5709267825 */ /* 0x000fe200078e00ff */
[----:B-1----:R-:W-:Y:S01]  /*32f0*/  FMNMX.FTZ R0, R0, R11, !PT ;  /* 0x0000000b00007209 */ /* 0x002fe20007810000 */
[----:B------:R-:W1:Y:S02]  /*3300*/  MUFU.EX2 R109, R109 ;  /* 0x0000006d006d7308 */ /* 0x000e640000000800 */
[----:B------:R-:W-:Y:S01]  /*3310*/  IMAD.WIDE.U32 R12, R12, -0x2daee0ad, RZ ;  /* 0xd2511f530c0c7825 */ /* 0x000fe200078e00ff */
[C---:B------:R-:W-:Y:S02]  /*3320*/  FSETP.NEU.FTZ.AND P0, PT, R0.reuse, -INF , PT ;  /* 0xff8000000000780b */ /* 0x040fe40003f1d000 */
[----:B------:R-:W-:Y:S01]  /*3330*/  LOP3.LUT R36, R39, UR5, R36, 0x96, !PT ;  /* 0x0000000527247c12 */ /* 0x000fe2000f8e9624 */
[----:B------:R-:W-:Y:S01]  /*3340*/  FMUL.FTZ R108, R0, c[0x0][0x23c] ;  /* 0x00008f00006c7a20 */ /* 0x000fe20000410000 */
[----:B------:R-:W-:Y:S01]  /*3350*/  LOP3.LUT R9, R13, UR4, R20, 0x96, !PT ;  /* 0x000000040d097c12 */ /* 0x000fe2000f8e9614 */
[--C-:B------:R-:W-:Y:S01]  /*3360*/  FFMA.FTZ R21, R43, c[0x0][0x23c], -R90.reuse ;  /* 0x00008f002b157a23 */ /* 0x100fe2000001085a */
[----:B------:R-:W-:Y:S01]  /*3370*/  MUFU.EX2 R22, R22 ;  /* 0x0000001600167308 */ /* 0x000fe20000000800 */
[----:B------:R-:W-:Y:S01]  /*3380*/  FFMA.FTZ R20, R41, c[0x0][0x23c], -R90 ;  /* 0x00008f0029147a23 */ /* 0x000fe2000001085a */
[----:B------:R-:W-:Y:S01]  /*3390*/  FSEL R108, R108, RZ, P0 ;  /* 0x000000ff6c6c7208 */ /* 0x000fe20000000000 */
[----:B------:R-:W-:Y:S01]  /*33a0*/  IMAD.WIDE.U32 R14, R9, -0x326172a9, RZ ;  /* 0xcd9e8d57090e7825 */ /* 0x000fe200078e00ff */
[----:B------:R-:W2:Y:S03]  /*33b0*/  LDSM.16.MT88.4 R40, [R114+0x6000] ;  /* 0x006000007228783b */ /* 0x000ea60000004200 */
[----:B------:R-:W-:Y:S01]  /*33c0*/  FFMA.FTZ R107, R7, c[0x0][0x23c], -R108 ;  /* 0x00008f00076b7a23 */ /* 0x000fe2000001086c */
[----:B------:R-:W-:Y:S01]  /*33d0*/  LOP3.LUT R9, R15, UR15, R38, 0x96, !PT ;  /* 0x0000000f0f097c12 */ /* 0x000fe2000f8e9626 */
[----:B------:R-:W-:Y:S01]  /*33e0*/  FFMA.FTZ R26, R23, c[0x0][0x23c], -R108 ;  /* 0x00008f00171a7a23 */ /* 0x000fe2000001086c */
[----:B------:R-:W-:Y:S01]  /*33f0*/  SHF.R.U32.HI R10, RZ, 0x10, R14 ;  /* 0x00000010ff0a7819 */ /* 0x000fe2000001160e */
[--C-:B------:R-:W-:Y:S01]  /*3400*/  FFMA.FTZ R79, R8, c[0x0][0x23c], -R108.reuse ;  /* 0x00008f00084f7a23 */ /* 0x100fe2000001086c */
[C---:B------:R-:W-:Y:S01]  /*3410*/  LOP3.LUT R15, R14.reuse, 0xffff, RZ, 0xc0, !PT ;  /* 0x0000ffff0e0f7812 */ /* 0x040fe200078ec0ff */
[----:B------:R-:W-:Y:S01]  /*3420*/  FFMA.FTZ R78, R5, c[0x0][0x23c], -R108 ;  /* 0x00008f00054e7a23 */ /* 0x000fe2000001086c */
[----:B------:R-:W-:Y:S01]  /*3430*/  LOP3.LUT R16, R14, 0xff, RZ, 0xc0, !PT ;  /* 0x000000ff0e107812 */ /* 0x000fe200078ec0ff */
[----:B------:R-:W-:Y:S01]  /*3440*/  MUFU.EX2 R107, R107 ;  /* 0x0000006b006b7308 */ /* 0x000fe20000000800 */
[----:B------:R-:W-:Y:S01]  /*3450*/  SHF.R.U32.HI R14, RZ, 0x18, R14 ;  /* 0x00000018ff0e7819 */ /* 0x000fe2000001160e */
[----:B------:R-:W-:Y:S01]  /*3460*/  IMAD.WIDE.U32 R36, R36, -0x2daee0ad, RZ ;  /* 0xd2511f5324247825 */ /* 0x000fe200078e00ff */
[----:B------:R-:W-:-:S02]  /*3470*/  LOP3.LUT R5, R10, 0xff, RZ, 0xc0, !PT ;  /* 0x000000ff0a057812 */ /* 0x000fc400078ec0ff */
[----:B------:R-:W-:Y:S01]  /*3480*/  SHF.R.U32.HI R15, RZ, 0x8, R15 ;  /* 0x00000008ff0f7819 */ /* 0x000fe2000001160f */
[----:B------:R-:W-:Y:S01]  /*3490*/  FFMA.FTZ R25, R25, c[0x0][0x23c], -R90 ;  /* 0x00008f0019197a23 */ /* 0x000fe2000001085a */
[----:B------:R-:W-:Y:S01]  /*34a0*/  SHF.R.U32.HI R4, RZ, 0x10, R9 ;  /* 0x00000010ff047819 */ /* 0x000fe20000011609 */
[----:B------:R-:W3:Y:S01]  /*34b0*/  MUFU.EX2 R26, R26 ;  /* 0x0000001a001a7308 */ /* 0x000ee20000000800 */
[----:B------:R-:W-:Y:S01]  /*34c0*/  PRMT R14, R5, 0x5410, R14 ;  /* 0x00005410050e7816 */ /* 0x000fe2000000000e */
[--C-:B------:R-:W-:Y:S01]  /*34d0*/  FFMA.FTZ R28, R19, c[0x0][0x23c], -R108.reuse ;  /* 0x00008f00131c7a23 */ /* 0x100fe2000001086c */
[----:B------:R-:W-:Y:S01]  /*34e0*/  PRMT R16, R16, 0x5410, R15 ;  /* 0x0000541010107816 */ /* 0x000fe2000000000f */
[--C-:B------:R-:W-:Y:S01]  /*34f0*/  FFMA.FTZ R24, R17, c[0x0][0x23c], -R108.reuse ;  /* 0x00008f0011187a23 */ /* 0x100fe2000001086c */
[C---:B------:R-:W-:Y:S01]  /*3500*/  LOP3.LUT R5, R9.reuse, 0xffff, RZ, 0xc0, !PT ;  /* 0x0000ffff09057812 */ /* 0x040fe200078ec0ff */
[--C-:B------:R-:W-:Y:S01]  /*3510*/  HSET2.LE.AND R83, R14, R89.reuse, PT ;  /* 0x000000590e537233 */ /* 0x100fe20003803000 */
[----:B------:R-:W-:Y:S01]  /*3520*/  LOP3.LUT R80, R9, 0xff, RZ, 0xc0, !PT ;  /* 0x000000ff09507812 */ /* 0x000fe200078ec0ff */
[----:B------:R-:W-:Y:S01]  /*3530*/  MUFU.EX2 R79, R79 ;  /* 0x0000004f004f7308 */ /* 0x000fe20000000800 */
[----:B------:R-:W-:Y:S01]  /*3540*/  SHF.R.U32.HI R9, RZ, 0x18, R9 ;  /* 0x00000018ff097819 */ /* 0x000fe20000011609 */
[--C-:B------:R-:W-:Y:S01]  /*3550*/  HSET2.LE.AND R82, R16, R89.reuse, PT ;  /* 0x0000005910527233 */ /* 0x100fe20003803000 */
[----:B------:R-:W-:Y:S01]  /*3560*/  LOP3.LUT R4, R4, 0xff, RZ, 0xc0, !PT ;  /* 0x000000ff04047812 */ /* 0x000fe200078ec0ff */
[--C-:B------:R-:W-:Y:S01]  /*3570*/  FFMA.FTZ R3, R63, c[0x0][0x23c], -R108.reuse ;  /* 0x00008f003f037a23 */ /* 0x100fe2000001086c */
[----:B------:R-:W-:Y:S01]  /*3580*/  SHF.R.U32.HI R5, RZ, 0x8, R5 ;  /* 0x00000008ff057819 */ /* 0x000fe20000011605 */
[----:B------:R-:W-:Y:S01]  /*3590*/  FFMA.FTZ R23, R67, c[0x0][0x23c], -R108 ;  /* 0x00008f0043177a23 */ /* 0x000fe2000001086c */
[----:B------:R-:W-:Y:S01]  /*35a0*/  PRMT R16, R4, 0x5410, R9 ;  /* 0x0000541004107816 */ /* 0x000fe20000000009 */
[----:B------:R-:W4:Y:S01]  /*35b0*/  MUFU.EX2 R78, R78 ;  /* 0x0000004e004e7308 */ /* 0x000f220000000800 */
[----:B------:R-:W-:Y:S01]  /*35c0*/  PRMT R80, R80, 0x5410, R5 ;  /* 0x0000541050507816 */ /* 0x000fe20000000005 */
[----:B------:R-:W-:Y:S01]  /*35d0*/  FFMA.FTZ R111, R77, c[0x0][0x23c], -R90 ;  /* 0x00008f004d6f7a23 */ /* 0x000fe2000001085a */
[----:B-1----:R-:W-:Y:S01]  /*35e0*/  F2FP.BF16.PACK_AB R5, R106, R109 ;  /* 0x0000006d6a05723e */ /* 0x002fe200000010ff */
[--C-:B------:R-:W-:Y:S01]  /*35f0*/  HSET2.LE.AND R81, R16, R89.reuse, PT ;  /* 0x0000005910517233 */ /* 0x100fe20003803000 */
[----:B------:R-:W-:Y:S01]  /*3600*/  LOP3.LUT R13, R36, 0xffff, RZ, 0xc0, !PT ;  /* 0x0000ffff240d7812 */ /* 0x000fe200078ec0ff */
[----:B------:R-:W-:Y:S01]  /*3610*/  HSET2.LE.AND R80, R80, R89, PT ;  /* 0x0000005950507233 */ /* 0x000fe20003803000 */
[----:B---3--:R-:W-:Y:S01]  /*3620*/  F2FP.BF16.PACK_AB R16, R26, R107 ;  /* 0x0000006b1a10723e */ /* 0x008fe200000010ff */
[----:B------:R-:W-:Y:S01]  /*3630*/  MUFU.EX2 R21, R21 ;  /* 0x0000001500157308 */ /* 0x000fe20000000800 */
[----:B------:R-:W-:Y:S01]  /*3640*/  LOP3.LUT R8, R37, UR14, R12, 0x96, !PT ;  /* 0x0000000e25087c12 */ /* 0x000fe2000f8e960c */
[--C-:B------:R-:W-:Y:S01]  /*3650*/  FFMA.FTZ R133, R29, c[0x0][0x23c], -R90.reuse ;  /* 0x00008f001d857a23 */ /* 0x100fe2000001085a */
[----:B------:R-:W-:Y:S01]  /*3660*/  LOP3.LUT R82, R82, R5, RZ, 0xc0, !PT ;  /* 0x0000000552527212 */ /* 0x000fe200078ec0ff */
[--C-:B------:R-:W-:Y:S01]  /*3670*/  FFMA.FTZ R31, R31, c[0x0][0x23c], -R90.reuse ;  /* 0x00008f001f1f7a23 */ /* 0x100fe2000001085a */
[----:B------:R-:W1:Y:S01]  /*3680*/  LDSM.16.MT88.4 R4, [R114+0x6400] ;  /* 0x006400007204783b */ /* 0x000e620000004200 */
[----:B------:R-:W-:Y:S01]  /*3690*/  LOP3.LUT R12, R36, 0xff, RZ, 0xc0, !PT ;  /* 0x000000ff240c7812 */ /* 0x000fe200078ec0ff */
[----:B------:R-:W-:Y:S01]  /*36a0*/  FFMA.FTZ R29, R33, c[0x0][0x23c], -R90 ;  /* 0x00008f00211d7a23 */ /* 0x000fe2000001085a */
[----:B------:R-:W3:Y:S01]  /*36b0*/  MUFU.EX2 R20, R20 ;  /* 0x0000001400147308 */ /* 0x000ee20000000800 */
[----:B----4-:R-:W-:-:S02]  /*36c0*/  F2FP.BF16.PACK_AB R14, R78, R79 ;  /* 0x0000004f4e0e723e */ /* 0x010fc400000010ff */
[----:B------:R-:W-:Y:S02]  /*36d0*/  SHF.R.U32.HI R13, RZ, 0x8, R13 ;  /* 0x00000008ff0d7819 */ /* 0x000fe4000001160d */
[----:B------:R-:W-:Y:S02]  /*36e0*/  LOP3.LUT R83, R83, R16, RZ, 0xc0, !PT ;  /* 0x0000001053537212 */ /* 0x000fe400078ec0ff */
[----:B------:R-:W-:Y:S01]  /*36f0*/  F2FP.BF16.PACK_AB R9, R86, R87 ;  /* 0x000000575609723e */ /* 0x000fe200000010ff */
[----:B------:R-:W4:Y:S01]  /*3700*/  MUFU.EX2 R25, R25 ;  /* 0x0000001900197308 */ /* 0x000f220000000800 */
[----:B------:R-:W-:Y:S02]  /*3710*/  LOP3.LUT R16, R8, 0xffff, RZ, 0xc0, !PT ;  /* 0x0000ffff08107812 */ /* 0x000fe400078ec0ff */
[----:B------:R-:W-:Y:S02]  /*3720*/  LOP3.LUT R81, R81, R14, RZ, 0xc0, !PT ;  /* 0x0000000e51517212 */ /* 0x000fe400078ec0ff */
[----:B------:R-:W-:-:S02]  /*3730*/  PRMT R12, R12, 0x5410, R13 ;  /* 0x000054100c0c7816 */ /* 0x000fc4000000000d */
[----:B------:R-:W-:Y:S01]  /*3740*/  SHF.R.U32.HI R14, RZ, 0x10, R8 ;  /* 0x00000010ff0e7819 */ /* 0x000fe20000011608 */
[----:B------:R-:W-:Y:S01]  /*3750*/  MUFU.EX2 R28, R28 ;  /* 0x0000001c001c7308 */ /* 0x000fe20000000800 */
[----:B------:R-:W-:Y:S02]  /*3760*/  SHF.R.U32.HI R11, RZ, 0x10, R36 ;  /* 0x00000010ff0b7819 */ /* 0x000fe40000011624 */
[----:B------:R-:W-:Y:S02]  /*3770*/  LOP3.LUT R80, R80, R9, RZ, 0xc0, !PT ;  /* 0x0000000950507212 */ /* 0x000fe400078ec0ff */
[----:B------:R-:W-:Y:S02]  /*3780*/  SHF.R.U32.HI R16, RZ, 0x8, R16 ;  /* 0x00000008ff107819 */ /* 0x000fe40000011610 */
[----:B------:R-:W-:Y:S01]  /*3790*/  LOP3.LUT R9, R8, 0xff, RZ, 0xc0, !PT ;  /* 0x000000ff08097812 */ /* 0x000fe200078ec0ff */
[----:B------:R-:W-:Y:S01]  /*37a0*/  MUFU.EX2 R24, R24 ;  /* 0x0000001800187308 */ /* 0x000fe20000000800 */
[----:B------:R-:W-:Y:S01]  /*37b0*/  SHF.R.U32.HI R13, RZ, 0x18, R8 ;  /* 0x00000018ff0d7819 */ /* 0x000fe20000011608 */
[----:B------:R-:W-:Y:S01]  /*37c0*/  HMMA.16816.F32.BF16 R44, R80, R48, RZ ;  /* 0x00000030502c723c */ /* 0x000fe200000418ff */
[----:B------:R-:W-:Y:S01]  /*37d0*/  LOP3.LUT R8, R14, 0xff, RZ, 0xc0, !PT ;  /* 0x000000ff0e087812 */ /* 0x000fe200078ec0ff */
[----:B------:R-:W-:Y:S01]  /*37e0*/  HSET2.LE.AND R14, R12, R89, PT ;  /* 0x000000590c0e7233 */ /* 0x000fe20003803000 */
[----:B------:R-:W-:-:S02]  /*37f0*/  SHF.R.U32.HI R10, RZ, 0x18, R36 ;  /* 0x00000018ff0a7819 */ /* 0x000fc40000011624 */
[----:B------:R-:W-:Y:S01]  /*3800*/  LOP3.LUT R11, R11, 0xff, RZ, 0xc0, !PT ;  /* 0x000000ff0b0b7812 */ /* 0x000fe200078ec0ff */
[----:B------:R-:W5:Y:S01]  /*3810*/  MUFU.EX2 R3, R3 ;  /* 0x0000000300037308 */ /* 0x000f620000000800 */
[----:B------:R-:W-:Y:S01]  /*3820*/  PRMT R12, R9, 0x5410, R16 ;  /* 0x00005410090c7816 */ /* 0x000fe20000000010 */
[C---:B--2---:R-:W-:Y:S01]  /*3830*/  HMMA.16816.F32.BF16 R36, R80.reuse, R40, RZ ;  /* 0x000000285024723c */ /* 0x044fe200000418ff */
[----:B------:R-:W2:Y:S01]  /*3840*/  LDSM.16.MT88.4 R16, [R112+0x6400] ;  /* 0x006400007010783b */ /* 0x000ea20000004200 */
[----:B---3--:R-:W-:Y:S02]  /*3850*/  F2FP.BF16.PACK_AB R15, R20, R21 ;  /* 0x00000015140f723e */ /* 0x008fe400000010ff */
[----:B------:R-:W-:Y:S01]  /*3860*/  PRMT R10, R11, 0x5410, R10 ;  /* 0x000054100b0a7816 */ /* 0x000fe2000000000a */
[--C-:B------:R-:W-:Y:S01]  /*3870*/  HSET2.LE.AND R12, R12, R89.reuse, PT ;  /* 0x000000590c0c7233 */ /* 0x100fe20003803000 */
[----:B------:R-:W3:Y:S01]  /*3880*/  MUFU.EX2 R23, R23 ;  /* 0x0000001700177308 */ /* 0x000ee20000000800 */
[----:B------:R-:W-:Y:S01]  /*3890*/  PRMT R8, R8, 0x5410, R13 ;  /* 0x0000541008087816 */ /* 0x000fe2000000000d */
[C---:B------:R-:W-:Y:S01]  /*38a0*/  HMMA.16816.F32.BF16 R40, R80.reuse, R42, RZ ;  /* 0x0000002a5028723c */ /* 0x040fe200000418ff */
[----:B------:R-:W-:Y:S01]  /*38b0*/  LOP3.LUT R14, R14, R15, RZ, 0xc0, !PT ;  /* 0x0000000f0e0e7212 */ /* 0x000fe200078ec0ff */
[--C-:B------:R-:W-:Y:S01]  /*38c0*/  HSET2.LE.AND R15, R10, R89.reuse, PT ;  /* 0x000000590a0f7233 */ /* 0x100fe20003803000 */
[----:B----4-:R-:W-:Y:S01]  /*38d0*/  F2FP.BF16.PACK_AB R9, R22, R25 ;  /* 0x000000191609723e */ /* 0x010fe200000010ff */
[----:B------:R-:W-:Y:S01]  /*38e0*/  HSET2.LE.AND R13, R8, R89, PT ;  /* 0x00000059080d7233 */ /* 0x000fe20003803000 */
[----:B-----5:R-:W-:Y:S01]  /*38f0*/  F2FP.BF16.PACK_AB R10, R3, R24 ;  /* 0x00000018030a723e */ /* 0x020fe200000010ff */
[----:B------:R-:W-:Y:S01]  /*3900*/  MUFU.EX2 R33, R133 ;  /* 0x0000008500217308 */ /* 0x000fe20000000800 */
[----:B------:R-:W-:Y:S01]  /*3910*/  LOP3.LUT R12, R12, R9, RZ, 0xc0, !PT ;  /* 0x000000090c0c7212 */ /* 0x000fe200078ec0ff */
[----:B------:R-:W-:Y:S01]  /*3920*/  HMMA.16816.F32.BF16 R52, R80, R56, RZ ;  /* 0x000000385034723c */ /* 0x000fe200000418ff */
[----:B------:R-:W-:-:S02]  /*3930*/  LOP3.LUT R15, R15, R10, RZ, 0xc0, !PT ;  /* 0x0000000a0f0f7212 */ /* 0x000fc400078ec0ff */
[----:B---3--:R-:W-:-:S03]  /*3940*/  F2FP.BF16.PACK_AB R8, R23, R28 ;  /* 0x0000001c1708723e */ /* 0x008fc600000010ff */
[----:B------:R-:W-:Y:S02]  /*3950*/  MUFU.EX2 R31, R31 ;  /* 0x0000001f001f7308 */ /* 0x000fe40000000800 */
[----:B------:R-:W-:Y:S01]  /*3960*/  HMMA.16816.F32.BF16 R56, R80, R58, RZ ;  /* 0x0000003a5038723c */ /* 0x000fe200000418ff */
[----:B------:R-:W-:Y:S02]  /*3970*/  LOP3.LUT R13, R13, R8, RZ, 0xc0, !PT ;  /* 0x000000080d0d7212 */ /* 0x000fe400078ec0ff */
[----:B------:R-:W3:Y:S03]  /*3980*/  LDSM.16.MT88.4 R8, [R114+0x7400] ;  /* 0x007400007208783b */ /* 0x000ee60000004200 */
[----:B------:R-:W-:Y:S02]  /*3990*/  MUFU.EX2 R29, R29 ;  /* 0x0000001d001d7308 */ /* 0x000fe40000000800 */
[C---:B-1----:R-:W-:Y:S08]  /*39a0*/  HMMA.16816.F32.BF16 R36, R12.reuse, R4, R36 ;  /* 0x000000040c24723c */ /* 0x042ff00000041824 */
[C---:B------:R-:W-:Y:S01]  /*39b0*/  HMMA.16816.F32.BF16 R40, R12.reuse, R6, R40 ;  /* 0x000000060c28723c */ /* 0x040fe20000041828 */
[----:B------:R-:W1:Y:S07]  /*39c0*/  LDSM.16.MT88.4 R4, [R112+0x7000] ;  /* 0x007000007004783b */ /* 0x000e6e0000004200 */
[----:B--2---:R-:W-:Y:S07]  /*39d0*/  HMMA.16816.F32.BF16 R44, R12, R16, R44 ;  /* 0x000000100c2c723c */ /* 0x004fee000004182c */
[----:B------:R-:W-:Y:S01]  /*39e0*/  IADD3 R17, R62, 0x1, RZ ;  /* 0x000000013e117810 */ /* 0x000fe20007ffe0ff */
[----:B------:R-:W-:Y:S03]  /*39f0*/  HMMA.16816.F32.BF16 R48, R80, R50, RZ ;  /* 0x000000325030723c */ /* 0x000fe600000418ff */
[----:B------:R-:W-:-:S02]  /*3a00*/  LOP3.LUT R16, R65, UR25, R17, 0x96, !PT ;  /* 0x0000001941107c12 */ /* 0x000fc4000f8e9611 */
[----:B------:R-:W2:Y:S03]  /*3a10*/  LDSM.16.MT88.4 R64, [R112+0x7400] ;  /* 0x007400007040783b */ /* 0x000ea60000004200 */
[----:B------:R-:W-:Y:S01]  /*3a20*/  IMAD.WIDE.U32 R16, R16, -0x326172a9, RZ ;  /* 0xcd9e8d5710107825 */ /* 0x000fe200078e00ff */
[----:B---3--:R-:W-:Y:S04]  /*3a30*/  HMMA.16816.F32.BF16 R52, R12, R8, R52 ;  /* 0x000000080c34723c */ /* 0x008fe80000041834 */
[----:B------:R-:W-:-:S03]  /*3a40*/  LOP3.LUT R16, R69, UR11, R16, 0x96, !PT ;  /* 0x0000000b45107c12 */ /* 0x000fc6000f8e9610 */
[----:B------:R-:W-:Y:S02]  /*3a50*/  LOP3.LUT R8, R17, UR13, R60, 0x96, !PT ;  /* 0x0000000d11087c12 */ /* 0x000fe4000f8e963c */
[----:B------:R-:W-:Y:S01]  /*3a60*/  IMAD.WIDE.U32 R16, R16, -0x2daee0ad, RZ ;  /* 0xd2511f5310107825 */ /* 0x000fe200078e00ff */
[----:B------:R-:W-:Y:S03]  /*3a70*/  HMMA.16816.F32.BF16 R56, R12, R10, R56 ;  /* 0x0000000a0c38723c */ /* 0x000fe60000041838 */
[----:B------:R-:W-:-:S05]  /*3a80*/  IMAD.WIDE.U32 R8, R8, -0x2daee0ad, RZ ;  /* 0xd2511f5308087825 */ /* 0x000fca00078e00ff */
[----:B------:R-:W-:Y:S01]  /*3a90*/  LOP3.LUT R70, R9, UR10, R70, 0x96, !PT ;  /* 0x0000000a09467c12 */ /* 0x000fe2000f8e9646 */
[----:B-1----:R-:W-:Y:S04]  /*3aa0*/  HMMA.16816.F32.BF16 R60, R80, R4, RZ ;  /* 0x00000004503c723c */ /* 0x002fe800000418ff */
[----:B------:R-:W-:-:S03]  /*3ab0*/  IMAD.WIDE.U32 R70, R70, -0x326172a9, RZ ;  /* 0xcd9e8d5746467825 */ /* 0x000fc600078e00ff */
[----:B------:R-:W-:Y:S01]  /*3ac0*/  LOP3.LUT R4, R17, UR8, R8, 0x96, !PT ;  /* 0x0000000811047c12 */ /* 0x000fe2000f8e9608 */
[----:B------:R-:W-:Y:S01]  /*3ad0*/  HMMA.16816.F32.BF16 R48, R12, R18, R48 ;  /* 0x000000120c30723c */ /* 0x000fe20000041830 */
[----:B------:R-:W-:-:S03]  /*3ae0*/  LOP3.LUT R68, R71, UR9, R68, 0x96, !PT ;  /* 0x0000000947447c12 */ /* 0x000fc6000f8e9644 */
[----:B------:R-:W-:-:S04]  /*3af0*/  IMAD.WIDE.U32 R10, R4, -0x326172a9, RZ ;  /* 0xcd9e8d57040a7825 */ /* 0x000fc800078e00ff */
[----:B------:R-:W-:Y:S01]  /*3b00*/  HMMA.16816.F32.BF16 R4, R80, R6, RZ ;  /* 0x000000065004723c */ /* 0x000fe200000418ff */
[----:B------:R-:W-:Y:S01]  /*3b10*/  IMAD.WIDE.U32 R68, R68, -0x2daee0ad, RZ ;  /* 0xd2511f5344447825 */ /* 0x000fe200078e00ff */
[----:B------:R-:W-:-:S04]  /*3b20*/  LOP3.LUT R17, R11, UR7, R70, 0x96, !PT ;  /* 0x000000070b117c12 */ /* 0x000fc8000f8e9646 */
[----:B------:R-:W-:Y:S01]  /*3b30*/  LOP3.LUT R8, R69, UR6, R16, 0x96, !PT ;  /* 0x0000000645087c12 */ /* 0x000fe2000f8e9610 */
[----:B------:R-:W-:Y:S01]  /*3b40*/  IMAD.WIDE.U32 R16, R17, -0x2daee0ad, RZ ;  /* 0xd2511f5311107825 */ /* 0x000fe200078e00ff */
[----:B--2---:R-:W-:Y:S03]  /*3b50*/  HMMA.16816.F32.BF16 R60, R12, R64, R60 ;  /* 0x000000400c3c723c */ /* 0x004fe6000004183c */
[----:B------:R-:W-:Y:S01]  /*3b60*/  IMAD.WIDE.U32 R8, R8, -0x326172a9, RZ ;  /* 0xcd9e8d5708087825 */ /* 0x000fe200078e00ff */
[----:B------:R-:W-:-:S04]  /*3b70*/  LOP3.LUT R134, R17, UR4, R68, 0x96, !PT ;  /* 0x0000000411867c12 */ /* 0x000fc8000f8e9644 */
[----:B------:R-:W-:Y:S01]  /*3b80*/  LOP3.LUT R9, R9, UR5, R10, 0x96, !PT ;  /* 0x0000000509097c12 */ /* 0x000fe2000f8e960a */
[----:B------:R-:W-:Y:S01]  /*3b90*/  IMAD.WIDE.U32 R134, R134, -0x326172a9, RZ ;  /* 0xcd9e8d5786867825 */ /* 0x000fe200078e00ff */
[----:B------:R-:W-:Y:S03]  /*3ba0*/  HMMA.16816.F32.BF16 R68, R80, R72, RZ ;  /* 0x000000485044723c */ /* 0x000fe600000418ff */
[----:B------:R-:W-:Y:S01]  /*3bb0*/  IMAD.WIDE.U32 R18, R9, -0x2daee0ad, RZ ;  /* 0xd2511f5309127825 */ /* 0x000fe200078e00ff */
[----:B------:R-:W-:Y:S02]  /*3bc0*/  LOP3.LUT R8, R135, UR15, R8, 0x96, !PT ;  /* 0x0000000f87087c12 */ /* 0x000fe4000f8e9608 */
[----:B------:R-:W-:Y:S02]  /*3bd0*/  LOP3.LUT R10, R134, 0xff, RZ, 0xc0, !PT ;  /* 0x000000ff860a7812 */ /* 0x000fe400078ec0ff */
[----:B------:R-:W-:Y:S01]  /*3be0*/  HMMA.16816.F32.BF16 R64, R12, R66, R4 ;  /* 0x000000420c40723c */ /* 0x000fe20000041804 */
[----:B------:R-:W-:-:S02]  /*3bf0*/  SHF.R.U32.HI R132, RZ, 0x10, R8 ;  /* 0x00000010ff847819 */ /* 0x000fc40000011608 */
[----:B------:R-:W-:Y:S02]  /*3c00*/  LOP3.LUT R110, R18, 0xff, RZ, 0xc0, !PT ;  /* 0x000000ff126e7812 */ /* 0x000fe400078ec0ff */
[----:B------:R-:W-:Y:S02]  /*3c10*/  LOP3.LUT R132, R132, 0xff, RZ, 0xc0, !PT ;  /* 0x000000ff84847812 */ /* 0x000fe400078ec0ff */
[----:B------:R-:W-:Y:S01]  /*3c20*/  LOP3.LUT R7, R134, 0xffff, RZ, 0xc0, !PT ;  /* 0x0000ffff86077812 */ /* 0x000fe200078ec0ff */
[----:B------:R-:W-:Y:S01]  /*3c30*/  HMMA.16816.F32.BF16 R72, R80, R74, RZ ;  /* 0x0000004a5048723c */ /* 0x000fe200000418ff */
[----:B------:R-:W-:Y:S02]  /*3c40*/  LOP3.LUT R4, R18, 0xffff, RZ, 0xc0, !PT ;  /* 0x0000ffff12047812 */ /* 0x000fe400078ec0ff */
[----:B------:R-:W-:Y:S02]  /*3c50*/  SHF.R.U32.HI R7, RZ, 0x8, R7 ;  /* 0x00000008ff077819 */ /* 0x000fe40000011607 */
[----:B------:R-:W-:-:S02]  /*3c60*/  LOP3.LUT R5, R19, UR14, R16, 0x96, !PT ;  /* 0x0000000e13057c12 */ /* 0x000fc4000f8e9610 */
[----:B------:R-:W-:Y:S02]  /*3c70*/  PRMT R10, R10, 0x5410, R7 ;  /* 0x000054100a0a7816 */ /* 0x000fe40000000007 */
[----:B------:R-:W-:Y:S02]  /*3c80*/  SHF.R.U32.HI R7, RZ, 0x18, R8 ;  /* 0x00000018ff077819 */ /* 0x000fe40000011608 */
[----:B------:R-:W-:Y:S01]  /*3c90*/  SHF.R.U32.HI R16, RZ, 0x10, R18 ;  /* 0x00000010ff107819 */ /* 0x000fe20000011612 */
[----:B------:R-:W-:Y:S01]  /*3ca0*/  HSET2.LE.AND R10, R10, R89, PT ;  /* 0x000000590a0a7233 */ /* 0x000fe20003803000 */
[----:B------:R-:W-:Y:S02]  /*3cb0*/  PRMT R132, R132, 0x5410, R7 ;  /* 0x0000541084847816 */ /* 0x000fe40000000007 */
[----:B------:R-:W-:Y:S02]  /*3cc0*/  SHF.R.U32.HI R7, RZ, 0x8, R4 ;  /* 0x00000008ff077819 */ /* 0x000fe40000011604 */
[----:B------:R-:W-:-:S02]  /*3cd0*/  SHF.R.U32.HI R9, RZ, 0x18, R18 ;  /* 0x00000018ff097819 */ /* 0x000fc40000011612 */
[----:B------:R-:W-:Y:S02]  /*3ce0*/  PRMT R110, R110, 0x5410, R7 ;  /* 0x000054106e6e7816 */ /* 0x000fe40000000007 */
[C---:B------:R-:W-:Y:S02]  /*3cf0*/  LOP3.LUT R7, R5.reuse, 0xffff, RZ, 0xc0, !PT ;  /* 0x0000ffff05077812 */ /* 0x040fe400078ec0ff */
[C---:B------:R-:W-:Y:S02]  /*3d00*/  LOP3.LUT R11, R8.reuse, 0xffff, RZ, 0xc0, !PT ;  /* 0x0000ffff080b7812 */ /* 0x040fe400078ec0ff */
[----:B------:R-:W-:Y:S02]  /*3d10*/  SHF.R.U32.HI R18, RZ, 0x10, R5 ;  /* 0x00000010ff127819 */ /* 0x000fe40000011605 */
[----:B------:R-:W-:Y:S02]  /*3d20*/  LOP3.LUT R92, R5, 0xff, RZ, 0xc0, !PT ;  /* 0x000000ff055c7812 */ /* 0x000fe400078ec0ff */
        /* <DEDUP_REMOVED lines=8> */
[--C-:B------:R-:W-:Y:S01]  /*3db0*/  HSET2.LE.AND R8, R8, R89.reuse, PT ;  /* 0x0000005908087233 */ /* 0x100fe20003803000 */
[----:B------:R-:W1:Y:S01]  /*3dc0*/  LDSM.16.MT88.4 R4, [R114+0x8400] ;  /* 0x008400007204783b */ /* 0x000e620000004200 */
[--C-:B------:R-:W-:Y:S01]  /*3dd0*/  SHF.R.U32.HI R17, RZ, 0x10, R134.reuse ;  /* 0x00000010ff117819 */ /* 0x100fe20000011686 */
[--C-:B------:R-:W-:Y:S01]  /*3de0*/  HSET2.LE.AND R19, R92, R89.reuse, PT ;  /* 0x000000595c137233 */ /* 0x100fe20003803000 */
[----:B------:R-:W-:Y:S01]  /*3df0*/  SHF.R.U32.HI R134, RZ, 0x18, R134 ;  /* 0x00000018ff867819 */ /* 0x000fe20000011686 */
[--C-:B------:R-:W-:Y:S01]  /*3e00*/  HSET2.LE.AND R18, R18, R89.reuse, PT ;  /* 0x0000005912127233 */ /* 0x100fe20003803000 */
[----:B------:R-:W-:Y:S01]  /*3e10*/  LOP3.LUT R17, R17, 0xff, RZ, 0xc0, !PT ;  /* 0x000000ff11117812 */ /* 0x000fe200078ec0ff */
[--C-:B------:R-:W-:Y:S01]  /*3e20*/  FFMA.FTZ R92, R27, c[0x0][0x23c], -R90.reuse ;  /* 0x00008f001b5c7a23 */ /* 0x100fe2000001085a */
[----:B------:R-:W-:Y:S01]  /*3e30*/  LOP3.LUT R16, R16, 0xff, RZ, 0xc0, !PT ;  /* 0x000000ff10107812 */ /* 0x000fe200078ec0ff */
[----:B------:R-:W-:Y:S01]  /*3e40*/  FFMA.FTZ R27, R76, c[0x0][0x23c], -R90 ;  /* 0x00008f004c1b7a23 */ /* 0x000fe2000001085a */
[----:B------:R-:W-:Y:S01]  /*3e50*/  PRMT R134, R17, 0x5410, R134 ;  /* 0x0000541011867816 */ /* 0x000fe20000000086 */
[--C-:B------:R-:W-:Y:S01]  /*3e60*/  HSET2.LE.AND R17, R110, R89.reuse, PT ;  /* 0x000000596e117233 */ /* 0x100fe20003803000 */
[----:B------:R-:W-:Y:S01]  /*3e70*/  PRMT R16, R16, 0x5410, R9 ;  /* 0x0000541010107816 */ /* 0x000fe20000000009 */
[--C-:B------:R-:W-:Y:S01]  /*3e80*/  HSET2.LE.AND R9, R132, R89.reuse, PT ;  /* 0x0000005984097233 */ /* 0x100fe20003803000 */
[----:B------:R-:W-:Y:S01]  /*3e90*/  FADD.FTZ R132, R79, R78 ;  /* 0x0000004e4f847221 */ /* 0x000fe20000010000 */
[--C-:B------:R-:W-:Y:S01]  /*3ea0*/  HSET2.LE.AND R11, R134, R89.reuse, PT ;  /* 0x00000059860b7233 */ /* 0x100fe20003803000 */
[----:B------:R-:W-:Y:S01]  /*3eb0*/  FADD.FTZ R110, R87, R86 ;  /* 0x00000056576e7221 */ /* 0x000fe20000010000 */
[----:B------:R-:W-:Y:S01]  /*3ec0*/  HSET2.LE.AND R16, R16, R89, PT ;  /* 0x0000005910107233 */ /* 0x000fe20003803000 */
[--C-:B------:R-:W-:Y:S01]  /*3ed0*/  FFMA.FTZ R89, R30, c[0x0][0x23c], -R90.reuse ;  /* 0x00008f001e597a23 */ /* 0x100fe2000001085a */
[----:B------:R-:W-:Y:S01]  /*3ee0*/  MUFU.EX2 R27, R27 ;  /* 0x0000001b001b7308 */ /* 0x000fe20000000800 */
[----:B------:R-:W-:-:S02]  /*3ef0*/  FFMA.FTZ R30, R32, c[0x0][0x23c], -R90 ;  /* 0x00008f00201e7a23 */ /* 0x000fc4000001085a */
[--C-:B------:R-:W-:Y:S02]  /*3f00*/  FFMA.FTZ R87, R84, c[0x0][0x23c], -R108.reuse ;  /* 0x00008f0054577a23 */ /* 0x100fe4000001086c */
[--C-:B------:R-:W-:Y:S02]  /*3f10*/  FFMA.FTZ R84, R85, c[0x0][0x23c], -R108.reuse ;  /* 0x00008f0055547a23 */ /* 0x100fe4000001086c */
[----:B------:R-:W-:Y:S01]  /*3f20*/  FFMA.FTZ R85, R91, c[0x0][0x23c], -R108 ;  /* 0x00008f005b557a23 */ /* 0x000fe2000001086c */
[----:B------:R-:W-:Y:S01]  /*3f30*/  MUFU.EX2 R90, R92 ;  /* 0x0000005c005a7308 */ /* 0x000fe20000000800 */
[----:B------:R-:W-:Y:S02]  /*3f40*/  FADD.FTZ R109, R109, R110 ;  /* 0x0000006e6d6d7221 */ /* 0x000fe40000010000 */
[----:B------:R-:W-:-:S04]  /*3f50*/  FADD.FTZ R91, R107, R132 ;  /* 0x000000846b5b7221 */ /* 0x000fc80000010000 */
[----:B------:R-:W-:Y:S01]  /*3f60*/  FADD.FTZ R91, R26, R91 ;  /* 0x0000005b1a5b7221 */ /* 0x000fe20000010000 */
[----:B------:R-:W-:Y:S03]  /*3f70*/  MUFU.EX2 R32, R89 ;  /* 0x0000005900207308 */ /* 0x000fe60000000800 */
[----:B------:R-:W-:Y:S01]  /*3f80*/  FADD.FTZ R28, R28, R91 ;  /* 0x0000005b1c1c7221 */ /* 0x000fe20000010000 */
[C---:B-1----:R-:W-:Y:S03]  /*3f90*/  HMMA.16816.F32.BF16 R68, R12.reuse, R4, R68 ;  /* 0x000000040c44723c */ /* 0x042fe60000041844 */
[----:B------:R-:W-:Y:S01]  /*3fa0*/  FADD.FTZ R23, R23, R28 ;  /* 0x0000001c17177221 */ /* 0x000fe20000010000 */
[----:B------:R-:W-:Y:S03]  /*3fb0*/  MUFU.EX2 R87, R87 ;  /* 0x0000005700577308 */ /* 0x000fe60000000800 */
[----:B------:R-:W-:Y:S01]  /*3fc0*/  FADD.FTZ R24, R24, R23 ;  /* 0x0000001718187221 */ /* 0x000fe20000010000 */
[----:B------:R-:W-:Y:S01]  /*3fd0*/  HMMA.16816.F32.BF16 R72, R12, R6, R72 ;  /* 0x000000060c48723c */ /* 0x000fe20000041848 */
[----:B------:R-:W1:Y:S03]  /*3fe0*/  LDSM.16.MT88.4 R4, [R112+0x8000] ;  /* 0x008000007004783b */ /* 0x000e660000004200 */
[----:B------:R-:W-:Y:S01]  /*3ff0*/  MUFU.EX2 R84, R84 ;  /* 0x0000005400547308 */ /* 0x000fe20000000800 */
[----:B------:R-:W-:-:S07]  /*4000*/  FADD.FTZ R3, R3, R24 ;  /* 0x0000001803037221 */ /* 0x000fce0000010000 */
[----:B------:R-:W-:Y:S08]  /*4010*/  MUFU.EX2 R30, R30 ;  /* 0x0000001e001e7308 */ /* 0x000ff00000000800 */
[----:B------:R-:W2:Y:S08]  /*4020*/  MUFU.EX2 R86, R111 ;  /* 0x0000006f00567308 */ /* 0x000eb00000000800 */
[----:B------:R-:W-:Y:S01]  /*4030*/  MUFU.EX2 R85, R85 ;  /* 0x0000005500557308 */ /* 0x000fe20000000800 */
[C---:B-1----:R-:W-:Y:S07]  /*4040*/  HMMA.16816.F32.BF16 R76, R80.reuse, R4, RZ ;  /* 0x00000004504c723c */ /* 0x042fee00000418ff */
[--C-:B------:R-:W-:Y:S01]  /*4050*/  FFMA.FTZ R5, R34, c[0x0][0x23c], -R108.reuse ;  /* 0x00008f0022057a23 */ /* 0x100fe2000001086c */
[----:B------:R-:W-:Y:S01]  /*4060*/  HMMA.16816.F32.BF16 R80, R80, R6, RZ ;  /* 0x000000065050723c */ /* 0x000fe200000418ff */
[----:B------:R-:W-:-:S02]  /*4070*/  FFMA.FTZ R4, R35, c[0x0][0x23c], -R108 ;  /* 0x00008f0023047a23 */ /* 0x000fc4000001086c */
[----:B------:R1:W-:Y:S01]  /*4080*/  MUFU.EX2 R92, R5 ;  /* 0x00000005005c7308 */ /* 0x0003e20000000800 */
[--C-:B------:R-:W-:Y:S02]  /*4090*/  FFMA.FTZ R34, R93, c[0x0][0x23c], -R108.reuse ;  /* 0x00008f005d227a23 */ /* 0x100fe4000001086c */
[--C-:B------:R-:W-:Y:S01]  /*40a0*/  FFMA.FTZ R35, R94, c[0x0][0x23c], -R108.reuse ;  /* 0x00008f005e237a23 */ /* 0x100fe2000001086c */
[----:B--2---:R-:W-:Y:S01]  /*40b0*/  F2FP.BF16.PACK_AB R6, R86, R27 ;  /* 0x0000001b5606723e */ /* 0x004fe200000010ff */
[----:B------:R-:W-:Y:S02]  /*40c0*/  FFMA.FTZ R108, R95, c[0x0][0x23c], -R108 ;  /* 0x00008f005f6c7a23 */ /* 0x000fe4000001086c */
[----:B------:R-:W-:Y:S01]  /*40d0*/  FADD.FTZ R94, R106, R109 ;  /* 0x0000006d6a5e7221 */ /* 0x000fe20000010000 */
[----:B------:R-:W2:Y:S01]  /*40e0*/  MUFU.EX2 R89, R4 ;  /* 0x0000000400597308 */ /* 0x000ea20000000800 */
[----:B------:R-:W-:Y:S02]  /*40f0*/  LOP3.LUT R6, R17, R6, RZ, 0xc0, !PT ;  /* 0x0000000611067212 */ /* 0x000fe400078ec0ff */
[----:B------:R-:W-:-:S04]  /*4100*/  FADD.FTZ R25, R25, R94 ;  /* 0x0000005e19197221 */ /* 0x000fc80000010000 */
[----:B------:R-:W-:Y:S01]  /*4110*/  FADD.FTZ R22, R22, R25 ;  /* 0x0000001916167221 */ /* 0x000fe20000010000 */
[----:B------:R-:W3:Y:S01]  /*4120*/  MUFU.EX2 R34, R34 ;  /* 0x0000002200227308 */ /* 0x000ee20000000800 */
[----:B-1----:R-:W-:Y:S02]  /*4130*/  F2FP.BF16.PACK_AB R5, R33, R90 ;  /* 0x0000005a2105723e */ /* 0x002fe400000010ff */
[----:B------:R-:W-:Y:S02]  /*4140*/  FADD.FTZ R21, R21, R22 ;  /* 0x0000001615157221 */ /* 0x000fe40000010000 */
[----:B------:R-:W-:Y:S02]  /*4150*/  LOP3.LUT R8, R8, R5, RZ, 0xc0, !PT ;  /* 0x0000000508087212 */ /* 0x000fe400078ec0ff */
[----:B------:R-:W-:Y:S01]  /*4160*/  F2FP.BF16.PACK_AB R5, R31, R32 ;  /* 0x000000201f05723e */ /* 0x000fe200000010ff */
[----:B------:R-:W-:Y:S01]  /*4170*/  MUFU.EX2 R35, R35 ;  /* 0x0000002300237308 */ /* 0x000fe20000000800 */
[----:B--2---:R-:W-:Y:S01]  /*4180*/  F2FP.BF16.PACK_AB R4, R89, R92 ;  /* 0x0000005c5904723e */ /* 0x004fe200000010ff */
[----:B------:R-:W-:Y:S01]  /*4190*/  FADD.FTZ R21, R20, R21 ;  /* 0x0000001514157221 */ /* 0x000fe20000010000 */
[----:B------:R-:W-:Y:S01]  /*41a0*/  LOP3.LUT R10, R10, R5, RZ, 0xc0, !PT ;  /* 0x000000050a0a7212 */ /* 0x000fe200078ec0ff */
[----:B------:R-:W-:Y:S01]  /*41b0*/  FADD.FTZ R92, R92, R3 ;  /* 0x000000035c5c7221 */ /* 0x000fe20000010000 */
[----:B------:R-:W-:Y:S01]  /*41c0*/  LOP3.LUT R9, R9, R4, RZ, 0xc0, !PT ;  /* 0x0000000409097212 */ /* 0x000fe200078ec0ff */
[----:B------:R-:W-:Y:S01]  /*41d0*/  FADD.FTZ R90, R90, R21 ;  /* 0x000000155a5a7221 */ /* 0x000fe20000010000 */
[----:B------:R-:W-:Y:S01]  /*41e0*/  F2FP.BF16.PACK_AB R4, R84, R87 ;  /* 0x000000575404723e */ /* 0x000fe200000010ff */
[----:B------:R-:W1:Y:S01]  /*41f0*/  MUFU.EX2 R108, R108 ;  /* 0x0000006c006c7308 */ /* 0x000e620000000800 */
[----:B---3--:R-:W-:Y:S01]  /*4200*/  F2FP.BF16.PACK_AB R5, R34, R85 ;  /* 0x000000552205723e */ /* 0x008fe200000010ff */
[----:B------:R-:W-:Y:S01]  /*4210*/  FADD.FTZ R33, R33, R90 ;  /* 0x0000005a21217221 */ /* 0x000fe20000010000 */
[----:B------:R-:W-:Y:S01]  /*4220*/  LOP3.LUT R11, R11, R4, RZ, 0xc0, !PT ;  /* 0x000000040b0b7212 */ /* 0x000fe200078ec0ff */
[----:B------:R-:W-:Y:S01]  /*4230*/  FADD.FTZ R92, R89, R92 ;  /* 0x0000005c595c7221 */ /* 0x000fe20000010000 */
[----:B------:R-:W-:Y:S01]  /*4240*/  F2FP.BF16.PACK_AB R4, R29, R30 ;  /* 0x0000001e1d04723e */ /* 0x000fe200000010ff */
[----:B------:R-:W-:Y:S01]  /*4250*/  FADD.FTZ R32, R32, R33 ;  /* 0x0000002120207221 */ /* 0x000fe20000010000 */
[----:B------:R-:W-:Y:S01]  /*4260*/  LOP3.LUT R5, R18, R5, RZ, 0xc0, !PT ;  /* 0x0000000512057212 */ /* 0x000fe200078ec0ff */
[----:B------:R-:W-:Y:S01]  /*4270*/  FADD.FTZ R87, R87, R92 ;  /* 0x0000005c57577221 */ /* 0x000fe20000010000 */
[----:B------:R-:W-:Y:S01]  /*4280*/  LOP3.LUT R4, R19, R4, RZ, 0xc0, !PT ;  /* 0x0000000413047212 */ /* 0x000fe200078ec0ff */
[----:B------:R-:W-:-:S02]  /*4290*/  FADD.FTZ R31, R31, R32 ;  /* 0x000000201f1f7221 */ /* 0x000fc40000010000 */
[----:B------:R-:W-:Y:S02]  /*42a0*/  FADD.FTZ R84, R84, R87 ;  /* 0x0000005754547221 */ /* 0x000fe40000010000 */
[----:B------:R-:W-:Y:S01]  /*42b0*/  FADD.FTZ R30, R30, R31 ;  /* 0x0000001f1e1e7221 */ /* 0x000fe20000010000 */
[----:B-1----:R-:W-:Y:S01]  /*42c0*/  F2FP.BF16.PACK_AB R7, R108, R35 ;  /* 0x000000236c07723e */ /* 0x002fe200000010ff */
[----:B------:R-:W-:Y:S02]  /*42d0*/  FADD.FTZ R85, R85, R84 ;  /* 0x0000005455557221 */ /* 0x000fe40000010000 */
[----:B------:R-:W-:Y:S01]  /*42e0*/  FADD.FTZ R30, R29, R30 ;  /* 0x0000001e1d1e7221 */ /* 0x000fe20000010000 */
[----:B------:R-:W-:Y:S01]  /*42f0*/  LOP3.LUT R7, R16, R7, RZ, 0xc0, !PT ;  /* 0x0000000710077212 */ /* 0x000fe200078ec0ff */
[----:B------:R-:W-:Y:S01]  /*4300*/  FADD.FTZ R34, R34, R85 ;  /* 0x0000005522227221 */ /* 0x000fe20000010000 */
[----:B------:R-:W1:Y:S01]  /*4310*/  LDSM.16.MT88.4 R16, [R112+0x8400] ;  /* 0x008400007010783b */ /* 0x000e620000004200 */
[----:B------:R-:W-:-:S02]  /*4320*/  FADD.FTZ R27, R27, R30 ;  /* 0x0000001e1b1b7221 */ /* 0x000fc40000010000 */
[----:B------:R-:W-:Y:S02]  /*4330*/  FADD.FTZ R35, R35, R34 ;  /* 0x0000002223237221 */ /* 0x000fe40000010000 */
[----:B------:R-:W-:Y:S02]  /*4340*/  FADD.FTZ R109, R86, R27 ;  /* 0x0000001b566d7221 */ /* 0x000fe40000010000 */
[----:B------:R-:W-:Y:S01]  /*4350*/  FADD.FTZ R108, R108, R35 ;  /* 0x000000236c6c7221 */ /* 0x000fe20000010000 */
[C---:B-1----:R-:W-:Y:S08]  /*4360*/  HMMA.16816.F32.BF16 R76, R12.reuse, R16, R76 ;  /* 0x000000100c4c723c */ /* 0x042ff0000004184c */
[----:B------:R-:W-:Y:S01]  /*4370*/  HMMA.16816.F32.BF16 R80, R12, R18, R80 ;  /* 0x000000120c50723c */ /* 0x000fe20000041850 */
[----:B------:R-:W1:Y:S04]  /*4380*/  LDSM.16.MT88.4 R12, [R114+0x6800] ;  /* 0x00680000720c783b */ /* 0x000e680000004200 */
[----:B------:R-:W2:Y:S03]  /*4390*/  LDSM.16.MT88.4 R16, [R112+0x6800] ;  /* 0x006800007010783b */ /* 0x000ea60000004200 */
        /* <DEDUP_REMOVED lines=14> */
[----:B------:R-:W1:Y:S07]  /*4480*/  LDSM.16.MT88.4 R12, [R112+0x8800] ;  /* 0x00880000700c783b */ /* 0x000e6e0000004200 */
[C---:B--2---:R-:W-:Y:S08]  /*4490*/  HMMA.16816.F32.BF16 R36, R4.reuse, R16, R36 ;  /* 0x000000100424723c */ /* 0x044ff00000041824 */
[----:B------:R-:W-:Y:S01]  /*44a0*/  HMMA.16816.F32.BF16 R40, R4, R18, R40 ;  /* 0x000000120428723c */ /* 0x000fe20000041828 */
[----:B------:R-:W2:Y:S07]  /*44b0*/  LDSM.16.MT88.4 R16, [R112+0x7c00] ;  /* 0x007c00007010783b */ /* 0x000eae0000004200 */
[C---:B-1----:R-:W-:Y:S08]  /*44c0*/  HMMA.16816.F32.BF16 R76, R8.reuse, R12, R76 ;  /* 0x0000000c084c723c */ /* 0x042ff0000004184c */
[----:B------:R-:W-:Y:S01]  /*44d0*/  HMMA.16816.F32.BF16 R80, R8, R14, R80 ;  /* 0x0000000e0850723c */ /* 0x000fe20000041850 */
[----:B------:R-:W1:Y:S04]  /*44e0*/  LDSM.16.MT88.4 R12, [R112+0x6c00] ;  /* 0x006c0000700c783b */ /* 0x000e680000004200 */
[----:B------:R-:W3:Y:S03]  /*44f0*/  LDSM.16.MT88.4 R8, [R114+0x7c00] ;  /* 0x007c00007208783b */ /* 0x000ee60000004200 */
[C---:B--2---:R-:W-:Y:S08]  /*4500*/  HMMA.16816.F32.BF16 R60, R4.reuse, R16, R60 ;  /* 0x00000010043c723c */ /* 0x044ff0000004183c */
[C---:B------:R-:W-:Y:S08]  /*4510*/  HMMA.16816.F32.BF16 R64, R4.reuse, R18, R64 ;  /* 0x000000120440723c */ /* 0x040ff00000041840 */
[C---:B-1----:R-:W-:Y:S08]  /*4520*/  HMMA.16816.F32.BF16 R44, R4.reuse, R12, R44 ;  /* 0x0000000c042c723c */ /* 0x042ff0000004182c */
[C---:B------:R-:W-:Y:S01]  /*4530*/  HMMA.16816.F32.BF16 R48, R4.reuse, R14, R48 ;  /* 0x0000000e0430723c */ /* 0x040fe20000041830 */
[----:B------:R-:W1:Y:S07]  /*4540*/  LDSM.16.MT88.4 R12, [R114+0x8c00] ;  /* 0x008c0000720c783b */ /* 0x000e6e0000004200 */
[C---:B---3--:R-:W-:Y:S08]  /*4550*/  HMMA.16816.F32.BF16 R52, R4.reuse, R8, R52 ;  /* 0x000000080434723c */ /* 0x048ff00000041834 */
[C---:B------:R-:W-:Y:S01]  /*4560*/  HMMA.16816.F32.BF16 R56, R4.reuse, R10, R56 ;  /* 0x0000000a0438723c */ /* 0x040fe20000041838 */
[----:B------:R-:W2:Y:S07]  /*4570*/  LDSM.16.MT88.4 R8, [R112+0x8c00] ;  /* 0x008c00007008783b */ /* 0x000eae0000004200 */
[C---:B-1----:R-:W-:Y:S08]  /*4580*/  HMMA.16816.F32.BF16 R68, R4.reuse, R12, R68 ;  /* 0x0000000c0444723c */ /* 0x042ff00000041844 */
[C---:B------:R-:W-:Y:S08]  /*4590*/  HMMA.16816.F32.BF16 R72, R4.reuse, R14, R72 ;  /* 0x0000000e0448723c */ /* 0x040ff00000041848 */
[C---:B--2---:R-:W-:Y:S08]  /*45a0*/  HMMA.16816.F32.BF16 R76, R4.reuse, R8, R76 ;  /* 0x00000008044c723c */ /* 0x044ff0000004184c */
[----:B------:R-:W-:Y:S01]  /*45b0*/  HMMA.16816.F32.BF16 R80, R4, R10, R80 ;  /* 0x0000000a0450723c */ /* 0x000fe20000041850 */
[----:B------:R-:W-:Y:S05]  /*45c0*/  @!UPT UIADD3 URZ, URZ, URZ, URZ ;  /* 0x0000003f3f3ff290 */ /* 0x000fea000fffe03f */
[----:B------:R-:W-:Y:S11]  /*45d0*/  @!P5 BRA `(.L_x_706) ;  /* 0x00002d600000d947 */ /* 0x000ff60003800000 */
[----:B------:R-:W-:-:S04]  /*45e0*/  DEPBAR.LE SB0, 0x0 ;  /* 0x000080000000791a */ /* 0x000fc80000000000 */
[----:B------:R-:W-:Y:S01]  /*45f0*/  IADD3 R3, R98, -0x2, RZ ;  /* 0xfffffffe62037810 */ /* 0x000fe20007ffe0ff */
[----:B------:R-:W-:Y:S01]  /*4600*/  IMAD.MOV.U32 R6, RZ, RZ, R100 ;  /* 0x000000ffff067224 */ /* 0x000fe200078e0064 */
[----:B------:R-:W-:Y:S01]  /*4610*/  BAR.SYNC.DEFER_BLOCKING 0x0 ;  /* 0x0000000000007b1d */ /* 0x000fe20000010000 */
[----:B------:R-:W-:Y:S01]  /*4620*/  ISETP.GE.AND P4, PT, R128, c[0x0][0x220], PT ;  /* 0x0000880080007a0c */ /* 0x000fe20003f86270 */
[----:B------:R-:W-:Y:S01]  /*4630*/  IMAD.MOV.U32 R7, RZ, RZ, R103 ;  /* 0x000000ffff077224 */ /* 0x000fe200078e0067 */
        /* <DEDUP_REMOVED lines=55> */
[----:B------:R-:W3:Y:S04]  /*49b0*/  LDSM.16.M88.4 R20, [R116+0x3400] ;  /* 0x003400007414783b */ /* 0x000ee80000000200 */
[----:B------:R-:W-:Y:S04]  /*49c0*/  LDSM.16.M88.4 R84, [R115] ;  /* 0x000000007354783b */ /* 0x000fe80000000200 */
[----:B------:R-:W5:Y:S04]  /*49d0*/  LDSM.16.M88.4 R16, [R113+0x3000] ;  /* 0x003000007110783b */ /* 0x000f680000000200 */
[----:B--2---:R-:W2:Y:S04]  /*49e0*/  LDSM.16.M88.4 R12, [R116+0x3800] ;  /* 0x00380000740c783b */ /* 0x004ea80000000200 */
[----:B-1----:R-:W1:Y:S04]  /*49f0*/  LDSM.16.M88.4 R8, [R113+0x3400] ;  /* 0x003400007108783b */ /* 0x002e680000000200 */
[----:B------:R-:W1:Y:S04]  /*4a00*/  LDSM.16.M88.4 R88, [R116+0x3c00] ;  /* 0x003c00007458783b */ /* 0x000e680000000200 */
[----:B------:R-:W1:Y:S04]  /*4a10*/  LDSM.16.M88.4 R92, [R113+0x3800] ;  /* 0x00380000715c783b */ /* 0x000e680000000200 */
[----:B------:R-:W2:Y:S04]  /*4a20*/  S2R R3, SR_TID.X ;  /* 0x0000000000037919 */ /* 0x000ea80000002100 */
[----:B------:R-:W0:Y:S01]  /*4a30*/  LDGDEPBAR ;  /* 0x00000000000079af */ /* 0x000e220000000000 */
[C---:B----4-:R-:W-:Y:S08]  /*4a40*/  HMMA.16816.F32.BF16 R32, R4.reuse, R28, RZ ;  /* 0x0000001c0420723c */ /* 0x050ff000000418ff */
[C---:B------:R-:W-:Y:S08]  /*4a50*/  HMMA.16816.F32.BF16 R28, R4.reuse, R30, RZ ;  /* 0x0000001e041c723c */ /* 0x040ff000000418ff */
[----:B---3--:R-:W-:Y:S01]  /*4a60*/  HMMA.16816.F32.BF16 R24, R4, R20, RZ ;  /* 0x000000140418723c */ /* 0x008fe200000418ff */
[----:B--2---:R-:W-:-:S05]  /*4a70*/  IMAD.SHL.U32 R3, R3, 0x2, RZ ;  /* 0x0000000203037824 */ /* 0x004fca00078e00ff */
[----:B------:R-:W-:Y:S02]  /*4a80*/  LOP3.LUT R3, R3, 0x6, RZ, 0xc0, !PT ;  /* 0x0000000603037812 */ /* 0x000fe400078ec0ff */
[----:B------:R-:W-:Y:S08]  /*4a90*/  HMMA.16816.F32.BF16 R20, R4, R22, RZ ;  /* 0x000000160414723c */ /* 0x000ff000000418ff */
[C---:B-----5:R-:W-:Y:S08]  /*4aa0*/  HMMA.16816.F32.BF16 R32, R84.reuse, R16, R32 ;  /* 0x000000105420723c */ /* 0x060ff00000041820 */
[----:B------:R-:W-:Y:S08]  /*4ab0*/  HMMA.16816.F32.BF16 R28, R84, R18, R28 ;  /* 0x00000012541c723c */ /* 0x000ff0000004181c */
[----:B------:R-:W-:Y:S08]  /*4ac0*/  HMMA.16816.F32.BF16 R16, R4, R12, RZ ;  /* 0x0000000c0410723c */ /* 0x000ff000000418ff */
[C---:B-1----:R-:W-:Y:S08]  /*4ad0*/  HMMA.16816.F32.BF16 R24, R84.reuse, R8, R24 ;  /* 0x000000085418723c */ /* 0x042ff00000041818 */
[----:B------:R-:W-:Y:S08]  /*4ae0*/  HMMA.16816.F32.BF16 R20, R84, R10, R20 ;  /* 0x0000000a5414723c */ /* 0x000ff00000041814 */
[C---:B------:R-:W-:Y:S08]  /*4af0*/  HMMA.16816.F32.BF16 R12, R4.reuse, R14, RZ ;  /* 0x0000000e040c723c */ /* 0x040ff000000418ff */
[C---:B------:R-:W-:Y:S08]  /*4b00*/  HMMA.16816.F32.BF16 R8, R4.reuse, R88, RZ ;  /* 0x000000580408723c */ /* 0x040ff000000418ff */
[----:B------:R-:W-:Y:S01]  /*4b10*/  HMMA.16816.F32.BF16 R4, R4, R90, RZ ;  /* 0x0000005a0404723c */ /* 0x000fe200000418ff */
[----:B------:R-:W1:Y:S07]  /*4b20*/  LDSM.16.M88.4 R88, [R113+0x3c00] ;  /* 0x003c00007158783b */ /* 0x000e6e0000000200 */
[C---:B------:R-:W-:Y:S08]  /*4b30*/  HMMA.16816.F32.BF16 R16, R84.reuse, R92, R16 ;  /* 0x0000005c5410723c */ /* 0x040ff00000041810 */
[C---:B------:R-:W-:Y:S01]  /*4b40*/  HMMA.16816.F32.BF16 R12, R84.reuse, R94, R12 ;  /* 0x0000005e540c723c */ /* 0x040fe2000004180c */
[----:B------:R-:W-:Y:S07]  /*4b50*/  LDSM.16.M88.4 R92, [R116+0x4000] ;  /* 0x00400000745c783b */ /* 0x000fee0000000200 */
[C---:B-1----:R-:W-:Y:S08]  /*4b60*/  HMMA.16816.F32.BF16 R8, R84.reuse, R88, R8 ;  /* 0x000000585408723c */ /* 0x042ff00000041808 */
        /* <DEDUP_REMOVED lines=49> */
[C---:B-1----:R-:W-:Y:S07]  /*4e80*/  HMMA.16816.F32.BF16 R16, R92.reuse, R88, R16 ;  /* 0x000000585c10723c */ /* 0x042fee0000041810 */
[----:B------:R-:W-:Y:S01]  /*4e90*/  IADD3 R88, R98, -0x2, RZ ;  /* 0xfffffffe62587810 */ /* 0x000fe20007ffe0ff */
[----:B------:R-:W-:Y:S04]  /*4ea0*/  HMMA.16816.F32.BF16 R12, R92, R90, R12 ;  /* 0x0000005a5c0c723c */ /* 0x000fe8000004180c */
[----:B------:R-:W-:-:S04]  /*4eb0*/  IMAD R3, R88, 0x40, R3 ;  /* 0x0000004058037824 */ /* 0x000fc800078e0203 */
[C---:B--2---:R-:W-:Y:S07]  /*4ec0*/  HMMA.16816.F32.BF16 R8, R92.reuse, R84, R8 ;  /* 0x000000545c08723c */ /* 0x044fee0000041808 */
[----:B------:R-:W-:Y:S01]  /*4ed0*/  IADD3 R84, R3, 0x1, RZ ;  /* 0x0000000103547810 */ /* 0x000fe20007ffe0ff */
[----:B------:R-:W-:Y:S01]  /*4ee0*/  HMMA.16816.F32.BF16 R4, R92, R86, R4 ;  /* 0x000000565c04723c */ /* 0x000fe20000041804 */
[----:B------:R-:W-:Y:S02]  /*4ef0*/  BAR.SYNC.DEFER_BLOCKING 0x0 ;  /* 0x0000000000007b1d */ /* 0x000fe40000010000 */
[----:B------:R-:W-:-:S02]  /*4f00*/  ISETP.GE.AND P0, PT, R84, R105, PT ;  /* 0x000000695400720c */ /* 0x000fc40003f06270 */
[-C--:B------:R-:W-:Y:S02]  /*4f10*/  ISETP.GE.AND P5, PT, R84, R104.reuse, PT ;  /* 0x000000685400720c */ /* 0x080fe40003fa6270 */
[----:B------:R-:W-:Y:S02]  /*4f20*/  IADD3 R84, R3, 0x8, RZ ;  /* 0x0000000803547810 */ /* 0x000fe40007ffe0ff */
[----:B------:R-:W-:Y:S02]  /*4f30*/  FSEL R110, R33, -INF , !P0 ;  /* 0xff800000216e7808 */ /* 0x000fe40004000000 */
[C---:B------:R-:W-:Y:S02]  /*4f40*/  ISETP.GE.AND P6, PT, R84.reuse, R105, PT ;  /* 0x000000695400720c */ /* 0x040fe40003fc6270 */
        /* <DEDUP_REMOVED lines=8> */
[CC--:B------:R-:W-:Y:S02]  /*4fd0*/  ISETP.GE.AND P2, PT, R28.reuse, R105.reuse, PT ;  /* 0x000000691c00720c */ /* 0x0c0fe40003f46270 */
[----:B------:R-:W-:Y:S02]  /*4fe0*/  ISETP.GE.AND P0, PT, R28, R104, PT ;  /* 0x000000681c00720c */ /* 0x000fe40003f06270 */
[----:B------:R-:W-:Y:S02]  /*4ff0*/  IADD3 R28, R3, 0x11, RZ ;  /* 0x00000011031c7810 */ /* 0x000fe40007ffe0ff */
[----:B------:R-:W-:Y:S02]  /*5000*/  FSEL R107, R31, -INF , !P6 ;  /* 0xff8000001f6b7808 */ /* 0x000fe40007000000 */
[----:B------:R-:W-:Y:S02]  /*5010*/  ISETP.GE.AND P6, PT, R28, R105, PT ;  /* 0x000000691c00720c */ /* 0x000fe40003fc6270 */
[----:B------:R-:W-:-:S02]  /*5020*/  FSEL R84, R24, -INF , !P2 ;  /* 0xff80000018547808 */ /* 0x000fc40005000000 */
[----:B------:R-:W-:Y:S02]  /*5030*/  IADD3 R24, R3, 0x18, RZ ;  /* 0x0000001803187810 */ /* 0x000fe40007ffe0ff */
[----:B------:R-:W-:Y:S02]  /*5040*/  FSEL R33, R26, -INF , !P0 ;  /* 0xff8000001a217808 */ /* 0x000fe40004000000 */
[----:B------:R-:W-:Y:S02]  /*5050*/  FSEL R86, R25, -INF , !P6 ;  /* 0xff80000019567808 */ /* 0x000fe40007000000 */
[-C--:B------:R-:W-:Y:S02]  /*5060*/  ISETP.GE.AND P2, PT, R28, R104.reuse, PT ;  /* 0x000000681c00720c */ /* 0x080fe40003f46270 */
[C---:B------:R-:W-:Y:S02]  /*5070*/  ISETP.GE.AND P0, PT, R24.reuse, R105, PT ;  /* 0x000000691800720c */ /* 0x040fe40003f06270 */
[----:B------:R-:W-:-:S02]  /*5080*/  ISETP.GE.AND P6, PT, R24, R104, PT ;  /* 0x000000681800720c */ /* 0x000fc40003fc6270 */
[----:B------:R-:W-:Y:S02]  /*5090*/  IADD3 R24, R3, 0x19, RZ ;  /* 0x0000001903187810 */ /* 0x000fe40007ffe0ff */
[----:B------:R-:W-:Y:S02]  /*50a0*/  FSEL R85, R27, -INF , !P2 ;  /* 0xff8000001b557808 */ /* 0x000fe40005000000 */
[----:B------:R-:W-:Y:S02]  /*50b0*/  ISETP.GE.AND P2, PT, R24, R105, PT ;  /* 0x000000691800720c */ /* 0x000fe40003f46270 */
[----:B------:R-:W-:Y:S02]  /*50c0*/  FSEL R90, R20, -INF , !P0 ;  /* 0xff800000145a7808 */ /* 0x000fe40004000000 */
[----:B------:R-:W-:Y:S02]  /*50d0*/  IADD3 R20, R3, 0x20, RZ ;  /* 0x0000002003147810 */ /* 0x000fe40007ffe0ff */
[----:B------:R-:W-:-:S02]  /*50e0*/  FSEL R93, R22, -INF , !P6 ;  /* 0xff800000165d7808 */ /* 0x000fc40007000000 */
[----:B------:R-:W-:Y:S02]  /*50f0*/  FSEL R94, R21, -INF , !P2 ;  /* 0xff800000155e7808 */ /* 0x000fe40005000000 */
[-C--:B------:R-:W-:Y:S02]  /*5100*/  ISETP.GE.AND P0, PT, R24, R104.reuse, PT ;  /* 0x000000681800720c */ /* 0x080fe40003f06270 */
[C---:B------:R-:W-:Y:S02]  /*5110*/  ISETP.GE.AND P6, PT, R20.reuse, R105, PT ;  /* 0x000000691400720c */ /* 0x040fe40003fc6270 */
[----:B------:R-:W-:Y:S02]  /*5120*/  ISETP.GE.AND P2, PT, R20, R104, PT ;  /* 0x000000681400720c */ /* 0x000fe40003f46270 */
[----:B------:R-:W-:Y:S02]  /*5130*/  IADD3 R20, R3, 0x21, RZ ;  /* 0x0000002103147810 */ /* 0x000fe40007ffe0ff */
[----:B------:R-:W-:-:S02]  /*5140*/  FSEL R95, R23, -INF , !P0 ;  /* 0xff800000175f7808 */ /* 0x000fc40004000000 */
[----:B------:R-:W-:Y:S02]  /*5150*/  FSEL R16, R16, -INF , !P6 ;  /* 0xff80000010107808 */ /* 0x000fe40007000000 */
[CC--:B------:R-:W-:Y:S02]  /*5160*/  ISETP.GE.AND P0, PT, R20.reuse, R105.reuse, PT ;  /* 0x000000691400720c */ /* 0x0c0fe40003f06270 */
[----:B------:R-:W-:Y:S02]  /*5170*/  ISETP.GE.AND P6, PT, R20, R104, PT ;  /* 0x000000681400720c */ /* 0x000fe40003fc6270 */
[----:B------:R-:W-:Y:S02]  /*5180*/  IADD3 R20, R3, 0x28, RZ ;  /* 0x0000002803147810 */ /* 0x000fe40007ffe0ff */
[----:B------:R-:W-:Y:S02]  /*5190*/  FSEL R21, R18, -INF , !P2 ;  /* 0xff80000012157808 */ /* 0x000fe40005000000 */
[----:B------:R-:W-:-:S02]  /*51a0*/  ISETP.GE.AND P2, PT, R20, R105, PT ;  /* 0x000000691400720c */ /* 0x000fc40003f46270 */
[----:B------:R-:W-:Y:S02]  /*51b0*/  IADD3 R18, R3, 0x29, RZ ;  /* 0x0000002903127810 */ /* 0x000fe40007ffe0ff */
[----:B------:R-:W-:Y:S02]  /*51c0*/  FSEL R17, R17, -INF , !P0 ;  /* 0xff80000011117808 */ /* 0x000fe40004000000 */
[----:B------:R-:W-:Y:S02]  /*51d0*/  FSEL R19, R19, -INF , !P6 ;  /* 0xff80000013137808 */ /* 0x000fe40007000000 */
[----:B------:R-:W-:Y:S02]  /*51e0*/  FSEL R12, R12, -INF , !P2 ;  /* 0xff8000000c0c7808 */ /* 0x000fe40005000000 */
[----:B------:R-:W-:Y:S02]  /*51f0*/  ISETP.GE.AND P0, PT, R20, R104, PT ;  /* 0x000000681400720c */ /* 0x000fe40003f06270 */
[----:B------:R-:W-:-:S02]  /*5200*/  ISETP.GE.AND P6, PT, R18, R105, PT ;  /* 0x000000691200720c */ /* 0x000fc40003fc6270 */
[-C--:B------:R-:W-:Y:S02]  /*5210*/  ISETP.GE.AND P2, PT, R18, R104.reuse, PT ;  /* 0x000000681200720c */ /* 0x080fe40003f46270 */
[----:B------:R-:W-:Y:S02]  /*5220*/  IADD3 R18, R3, 0x30, RZ ;  /* 0x0000003003127810 */ /* 0x000fe40007ffe0ff */
[----:B------:R-:W-:Y:S02]  /*5230*/  FSEL R23, R14, -INF , !P0 ;  /* 0xff8000000e177808 */ /* 0x000fe40004000000 */
[----:B------:R-:W-:Y:S02]  /*5240*/  FSEL R13, R13, -INF , !P6 ;  /* 0xff8000000d0d7808 */ /* 0x000fe40007000000 */
[C---:B------:R-:W-:Y:S02]  /*5250*/  ISETP.GE.AND P0, PT, R18.reuse, R105, PT ;  /* 0x000000691200720c */ /* 0x040fe40003f06270 */
[----:B------:R-:W-:-:S02]  /*5260*/  ISETP.GE.AND P6, PT, R18, R104, PT ;  /* 0x000000681200720c */ /* 0x000fc40003fc6270 */
[C---:B------:R-:W-:Y:S02]  /*5270*/  IADD3 R18, R3.reuse, 0x31, RZ ;  /* 0x0000003103127810 */ /* 0x040fe40007ffe0ff */
[----:B------:R-:W-:Y:S02]  /*5280*/  FSEL R14, R8, -INF , !P0 ;  /* 0xff800000080e7808 */ /* 0x000fe40004000000 */
[----:B------:R-:W-:Y:S02]  /*5290*/  ISETP.GE.AND P0, PT, R18, R104, PT ;  /* 0x000000681200720c */ /* 0x000fe40003f06270 */
[----:B------:R-:W-:Y:S02]  /*52a0*/  IADD3 R8, R3, 0x38, RZ ;  /* 0x0000003803087810 */ /* 0x000fe40007ffe0ff */
[----:B------:R-:W-:Y:S02]  /*52b0*/  FSEL R25, R10, -INF , !P6 ;  /* 0xff8000000a197808 */ /* 0x000fe40007000000 */
[----:B------:R-:W-:-:S02]  /*52c0*/  ISETP.GE.AND P6, PT, R8, R105, PT ;  /* 0x000000690800720c */ /* 0x000fc40003fc6270 */
[----:B------:R-:W-:Y:S02]  /*52d0*/  FSEL R24, R11, -INF , !P0 ;  /* 0xff8000000b187808 */ /* 0x000fe40004000000 */
[----:B------:R-:W-:Y:S02]  /*52e0*/  ISETP.GE.AND P0, PT, R3, R105, PT ;  /* 0x000000690300720c */ /* 0x000fe40003f06270 */
[----:B------:R-:W-:Y:S02]  /*52f0*/  FSEL R20, R4, -INF , !P6 ;  /* 0xff80000004147808 */ /* 0x000fe40007000000 */
[----:B------:R-:W-:Y:S02]  /*5300*/  FSEL R4, R32, -INF , !P0 ;  /* 0xff80000020047808 */ /* 0x000fe40004000000 */
[----:B------:R-:W-:Y:S02]  /*5310*/  FSEL R15, R15, -INF , !P2 ;  /* 0xff8000000f0f7808 */ /* 0x000fe40005000000 */
[----:B------:R-:W-:-:S02]  /*5320*/  ISETP.GE.AND P0, PT, R98, 0x3, PT ;  /* 0x000000036200780c */ /* 0x000fc40003f06270 */
[----:B------:R-:W-:-:S04]  /*5330*/  ISETP.GE.AND P2, PT, R18, R105, PT ;  /* 0x000000691200720c */ /* 0x000fc80003f46270 */
[----:B------:R-:W-:Y:S02]  /*5340*/  FSEL R18, R9, -INF , !P2 ;  /* 0xff80000009127808 */ /* 0x000fe40005000000 */
[-C--:B------:R-:W-:Y:S02]  /*5350*/  ISETP.GE.AND P2, PT, R8, R104.reuse, PT ;  /* 0x000000680800720c */ /* 0x080fe40003f46270 */
[----:B------:R-:W-:Y:S02]  /*5360*/  IADD3 R8, R3, 0x39, RZ ;  /* 0x0000003903087810 */ /* 0x000fe40007ffe0ff */
        /* <DEDUP_REMOVED lines=65> */
.L_x_709:
[----:B------:R-:W-:Y:S05]  /*5780*/  BSYNC B0 ;  /* 0x0000000000007941 */ /* 0x000fea0003800000 */
.L_x_708:
[----:B------:R-:W0:Y:S02]  /*5790*/  LDGDEPBAR ;  /* 0x00000000000079af */ /* 0x000e240000000000 */
.L_x_707:
[----:B------:R-:W-:Y:S01]  /*57a0*/  FMNMX.FTZ R3, R2, R4, !PT ;  /* 0x0000000402037209 */ /* 0x000fe20007810000 */
[----:B-1----:R-:W-:Y:S01]  /*57b0*/  IMAD.WIDE.U32 R34, R96, -0x2daee0ad, RZ ;  /* 0xd2511f5360227825 */ /* 0x002fe200078e00ff */
        /* <DEDUP_REMOVED lines=37> */
[----:B-1----:R-:W-:Y:S01]  /*5a10*/  FMNMX.FTZ R32, R31, R32, !PT ;  /* 0x000000201f207209 */ /* 0x002fe20007810000 */
[----:B------:R-:W-:-:S03]  /*5a20*/  IMAD.WIDE.U32 R30, R97, -0x326172a9, RZ ;  /* 0xcd9e8d57611e7825 */ /* 0x000fc600078e00ff */
[C---:B------:R-:W-:Y:S01]  /*5a30*/  FSETP.NEU.FTZ.AND P1, PT, R32.reuse, -INF , PT ;  /* 0xff8000002000780b */ /* 0x040fe20003f3d000 */
[----:B------:R-:W-:Y:S01]  /*5a40*/  FMUL.FTZ R29, R32, c[0x0][0x23c] ;  /* 0x00008f00201d7a20 */ /* 0x000fe20000410000 */
[----:B--2---:R-:W-:Y:S02]  /*5a50*/  FMNMX.FTZ R3, R8, R3, !PT ;  /* 0x0000000308037209 */ /* 0x004fe40007810000 */
[----:B------:R-:W-:Y:S02]  /*5a60*/  FSEL R5, R32, RZ, P1 ;  /* 0x000000ff20057208 */ /* 0x000fe40000800000 */
[----:B------:R-:W-:Y:S02]  /*5a70*/  FSEL R29, R29, RZ, P1 ;  /* 0x000000ff1d1d7208 */ /* 0x000fe40000800000 */
[C---:B------:R-:W-:Y:S01]  /*5a80*/  FSETP.NEU.FTZ.AND P1, PT, R3.reuse, -INF , PT ;  /* 0xff8000000300780b */ /* 0x040fe20003f3d000 */
[----:B------:R-:W-:Y:S02]  /*5a90*/  FADD.FTZ R6, R2, -R5 ;  /* 0x8000000502067221 */ /* 0x000fe40000010000 */
[--C-:B------:R-:W-:Y:S01]  /*5aa0*/  FFMA.FTZ R7, R4, c[0x0][0x23c], -R29.reuse ;  /* 0x00008f0004077a23 */ /* 0x100fe2000001081d */
[----:B------:R-:W-:Y:S01]  /*5ab0*/  FSEL R5, R3, RZ, P1 ;  /* 0x000000ff03057208 */ /* 0x000fe20000800000 */
[----:B------:R-:W-:Y:S01]  /*5ac0*/  FMUL.FTZ R6, R6, c[0x0][0x23c] ;  /* 0x00008f0006067a20 */ /* 0x000fe20000410000 */
[----:B------:R-:W-:Y:S01]  /*5ad0*/  LOP3.LUT R4, R31, R99, RZ, 0x3c, !PT ;  /* 0x000000631f047212 */ /* 0x000fe200078e3cff */
[----:B------:R-:W-:Y:S01]  /*5ae0*/  MUFU.EX2 R2, R7 ;  /* 0x0000000700027308 */ /* 0x000fe20000000800 */
[----:B------:R-:W-:-:S02]  /*5af0*/  FFMA.FTZ R31, R110, c[0x0][0x23c], -R29 ;  /* 0x00008f006e1f7a23 */ /* 0x000fc4000001081d */
[----:B------:R-:W-:Y:S02]  /*5b00*/  FADD.FTZ R28, R0, -R5 ;  /* 0x80000005001c7221 */ /* 0x000fe40000010000 */
[----:B------:R-:W-:Y:S02]  /*5b10*/  IMAD.SHL.U32 R0, R88, 0x2, RZ ;  /* 0x0000000258007824 */ /* 0x000fe400078e00ff */
[----:B------:R-:W-:Y:S01]  /*5b20*/  IMAD.WIDE.U32 R4, R4, -0x2daee0ad, RZ ;  /* 0xd2511f5304047825 */ /* 0x000fe200078e00ff */
[----:B------:R-:W1:Y:S02]  /*5b30*/  MUFU.EX2 R6, R6 ;  /* 0x0000000600067308 */ /* 0x000e640000000800 */
[----:B------:R-:W-:Y:S01]  /*5b40*/  IADD3 R8, R0, 0x1, RZ ;  /* 0x0000000100087810 */ /* 0x000fe20007ffe0ff */
[----:B------:R-:W-:Y:S01]  /*5b50*/  FMUL.FTZ R28, R28, c[0x0][0x23c] ;  /* 0x00008f001c1c7a20 */ /* 0x000fe20000410000 */
[----:B------:R-:W-:Y:S01]  /*5b60*/  LOP3.LUT R0, R35, UR25, R0, 0x96, !PT ;  /* 0x0000001923007c12 */ /* 0x000fe2000f8e9600 */
[--C-:B------:R-:W-:Y:S01]  /*5b70*/  FFMA.FTZ R91, R106, c[0x0][0x23c], -R29.reuse ;  /* 0x00008f006a5b7a23 */ /* 0x100fe2000001081d */
[----:B------:R-:W-:Y:S01]  /*5b80*/  LOP3.LUT R34, R5, UR12, R34, 0x96, !PT ;  /* 0x0000000c05227c12 */ /* 0x000fe2000f8e9622 */
[--C-:B------:R-:W-:Y:S01]  /*5b90*/  FFMA.FTZ R106, R86, c[0x0][0x23c], -R29.reuse ;  /* 0x00008f00566a7a23 */ /* 0x100fe2000001081d */
[----:B------:R-:W-:Y:S01]  /*5ba0*/  LOP3.LUT R8, R35, UR25, R8, 0x96, !PT ;  /* 0x0000001923087c12 */ /* 0x000fe2000f8e9608 */
[----:B------:R-:W-:Y:S01]  /*5bb0*/  MUFU.EX2 R28, R28 ;  /* 0x0000001c001c7308 */ /* 0x000fe20000000800 */
[----:B------:R-:W-:-:S02]  /*5bc0*/  FFMA.FTZ R105, R94, c[0x0][0x23c], -R29 ;  /* 0x00008f005e697a23 */ /* 0x000fc4000001081d */
[----:B------:R-:W-:-:S04]  /*5bd0*/  IMAD.WIDE.U32 R34, R34, -0x326172a9, RZ ;  /* 0xcd9e8d5722227825 */ /* 0x000fc800078e00ff */
[-C--:B-1----:R-:W-:Y:S01]  /*5be0*/  FFMA.FTZ R104, R109, R6.reuse, R2 ;  /* 0x000000066d687223 */ /* 0x082fe20000010002 */
[----:B------:R-:W1:Y:S01]  /*5bf0*/  MUFU.EX2 R31, R31 ;  /* 0x0000001f001f7308 */ /* 0x000e620000000800 */
[-C--:B------:R-:W-:Y:S02]  /*5c00*/  FMUL.FTZ R36, R36, R6.reuse ;  /* 0x0000000624247220 */ /* 0x080fe40000410000 */
[-C--:B------:R-:W-:Y:S02]  /*5c10*/  FMUL.FTZ R37, R37, R6.reuse ;  /* 0x0000000625257220 */ /* 0x080fe40000410000 */
[-C--:B------:R-:W-:Y:S02]  /*5c20*/  FMUL.FTZ R40, R40, R6.reuse ;  /* 0x0000000628287220 */ /* 0x080fe40000410000 */
[-C--:B------:R-:W-:Y:S01]  /*5c30*/  FMUL.FTZ R41, R41, R6.reuse ;  /* 0x0000000629297220 */ /* 0x080fe20000410000 */
[----:B------:R-:W-:Y:S01]  /*5c40*/  MUFU.EX2 R91, R91 ;  /* 0x0000005b005b7308 */ /* 0x000fe20000000800 */
[----:B------:R-:W-:-:S02]  /*5c50*/  FMUL.FTZ R44, R44, R6 ;  /* 0x000000062c2c7220 */ /* 0x000fc40000410000 */
[-C--:B------:R-:W-:Y:S02]  /*5c60*/  FMUL.FTZ R45, R45, R6.reuse ;  /* 0x000000062d2d7220 */ /* 0x080fe40000410000 */
[-C--:B------:R-:W-:Y:S02]  /*5c70*/  FMUL.FTZ R48, R48, R6.reuse ;  /* 0x0000000630307220 */ /* 0x080fe40000410000 */
[-C--:B------:R-:W-:Y:S01]  /*5c80*/  FMUL.FTZ R49, R49, R6.reuse ;  /* 0x0000000631317220 */ /* 0x080fe20000410000 */
        /* <DEDUP_REMOVED lines=18> */
[----:B------:R-:W-:-:S04]  /*5db0*/  IMAD.WIDE.U32 R6, R0, -0x326172a9, RZ ;  /* 0xcd9e8d5700067825 */ /* 0x000fc800078e00ff */
[----:B------:R-:W-:Y:S01]  /*5dc0*/  FMUL.FTZ R0, R3, c[0x0][0x23c] ;  /* 0x00008f0003007a20 */ /* 0x000fe20000410000 */
[----:B------:R-:W-:Y:S01]  /*5dd0*/  LOP3.LUT R7, R7, UR13, R30, 0x96, !PT ;  /* 0x0000000d07077c12 */ /* 0x000fe2000f8e961e */
[----:B------:R-:W-:Y:S01]  /*5de0*/  IMAD.WIDE.U32 R110, R8, -0x326172a9, RZ ;  /* 0xcd9e8d57086e7825 */ /* 0x000fe200078e00ff */
[----:B------:R-:W-:Y:S02]  /*5df0*/  LOP3.LUT R6, R35, UR11, R6, 0x96, !PT ;  /* 0x0000000b23067c12 */ /* 0x000fe4000f8e9606 */
[----:B------:R-:W-:Y:S01]  /*5e00*/  FSEL R0, R0, RZ, P1 ;  /* 0x000000ff00007208 */ /* 0x000fe20000800000 */
[----:B-1----:R-:W-:Y:S01]  /*5e10*/  FADD.FTZ R104, R31, R104 ;  /* 0x000000681f687221 */ /* 0x002fe20000010000 */
[----:B------:R-:W-:Y:S01]  /*5e20*/  LOP3.LUT R10, R111, UR13, R30, 0x96, !PT ;  /* 0x0000000d6f0a7c12 */ /* 0x000fe2000f8e961e */
[----:B------:R-:W-:Y:S01]  /*5e30*/  FMUL.FTZ R38, R38, R28 ;  /* 0x0000001c26267220 */ /* 0x000fe20000410000 */
[----:B------:R-:W-:Y:S01]  /*5e40*/  LOP3.LUT R8, R35, UR11, R110, 0x96, !PT ;  /* 0x0000000b23087c12 */ /* 0x000fe2000f8e966e */
[----:B------:R-:W-:Y:S01]  /*5e50*/  FFMA.FTZ R5, R11, c[0x0][0x23c], -R0 ;  /* 0x00008f000b057a23 */ /* 0x000fe20000010800 */
[----:B------:R-:W-:Y:S01]  /*5e60*/  F2FP.BF16.PACK_AB R11, R31, R2 ;  /* 0x000000021f0b723e */ /* 0x000fe200000010ff */
[----:B------:R-:W-:-:S04]  /*5e70*/  IMAD.WIDE.U32 R134, R10, -0x2daee0ad, RZ ;  /* 0xd2511f530a867825 */ /* 0x000fc800078e00ff */
[----:B------:R-:W1:Y:S01]  /*5e80*/  MUFU.EX2 R5, R5 ;  /* 0x0000000500057308 */ /* 0x000e620000000800 */
[----:B------:R-:W-:Y:S01]  /*5e90*/  IMAD.WIDE.U32 R30, R8, -0x2daee0ad, RZ ;  /* 0xd2511f53081e7825 */ /* 0x000fe200078e00ff */
[----:B------:R-:W-:-:S03]  /*5ea0*/  LOP3.LUT R2, R135, UR10, R4, 0x96, !PT ;  /* 0x0000000a87027c12 */ /* 0x000fc6000f8e9604 */
[-C--:B------:R-:W-:Y:S02]  /*5eb0*/  FMUL.FTZ R39, R39, R28.reuse ;  /* 0x0000001c27277220 */ /* 0x080fe40000410000 */
[-C--:B------:R-:W-:Y:S02]  /*5ec0*/  FMUL.FTZ R42, R42, R28.reuse ;  /* 0x0000001c2a2a7220 */ /* 0x080fe40000410000 */
[-C--:B------:R-:W-:Y:S02]  /*5ed0*/  FMUL.FTZ R43, R43, R28.reuse ;  /* 0x0000001c2b2b7220 */ /* 0x080fe40000410000 */
[-C--:B------:R-:W-:Y:S02]  /*5ee0*/  FMUL.FTZ R46, R46, R28.reuse ;  /* 0x0000001c2e2e7220 */ /* 0x080fe40000410000 */
[-C--:B------:R-:W-:Y:S02]  /*5ef0*/  FMUL.FTZ R47, R47, R28.reuse ;  /* 0x0000001c2f2f7220 */ /* 0x080fe40000410000 */
[----:B------:R-:W-:-:S02]  /*5f00*/  FMUL.FTZ R50, R50, R28 ;  /* 0x0000001c32327220 */ /* 0x000fc40000410000 */
[----:B-1----:R-:W-:Y:S02]  /*5f10*/  FFMA.FTZ R110, R108, R28, R5 ;  /* 0x0000001c6c6e7223 */ /* 0x002fe40000010005 */
[----:B------:R-:W-:-:S04]  /*5f20*/  IMAD.WIDE.U32 R108, R7, -0x2daee0ad, RZ ;  /* 0xd2511f53076c7825 */ /* 0x000fc800078e00ff */
[-C--:B------:R-:W-:Y:S01]  /*5f30*/  FMUL.FTZ R51, R51, R28.reuse ;  /* 0x0000001c33337220 */ /* 0x080fe20000410000 */
[----:B------:R-:W-:Y:S01]  /*5f40*/  LOP3.LUT R132, R109, UR10, R4, 0x96, !PT ;  /* 0x0000000a6d847c12 */ /* 0x000fe2000f8e9604 */
[----:B------:R-:W-:Y:S01]  /*5f50*/  FMUL.FTZ R54, R54, R28 ;  /* 0x0000001c36367220 */ /* 0x000fe20000410000 */
[----:B------:R-:W-:Y:S01]  /*5f60*/  LOP3.LUT R4, R31, UR8, R134, 0x96, !PT ;  /* 0x000000081f047c12 */ /* 0x000fe2000f8e9686 */
[----:B------:R-:W-:-:S04]  /*5f70*/  IMAD.WIDE.U32 R134, R2, -0x326172a9, RZ ;  /* 0xcd9e8d5702867825 */ /* 0x000fc800078e00ff */
[----:B------:R-:W-:-:S04]  /*5f80*/  IMAD.WIDE.U32 R132, R132, -0x326172a9, RZ ;  /* 0xcd9e8d5784847825 */ /* 0x000fc800078e00ff */
[----:B------:R-:W-:Y:S01]  /*5f90*/  IMAD.WIDE.U32 R136, R4, -0x326172a9, RZ ;  /* 0xcd9e8d5704887825 */ /* 0x000fe200078e00ff */
[--C-:B------:R-:W-:Y:S02]  /*5fa0*/  LOP3.LUT R2, R133, UR9, R34.reuse, 0x96, !PT ;  /* 0x0000000985027c12 */ /* 0x100fe4000f8e9622 */
[----:B------:R-:W-:Y:S01]  /*5fb0*/  LOP3.LUT R34, R135, UR9, R34, 0x96, !PT ;  /* 0x0000000987227c12 */ /* 0x000fe2000f8e9622 */
[-C--:B------:R-:W-:Y:S02]  /*5fc0*/  FMUL.FTZ R55, R55, R28.reuse ;  /* 0x0000001c37377220 */ /* 0x080fe40000410000 */
[----:B------:R-:W-:Y:S02]  /*5fd0*/  FMUL.FTZ R58, R58, R28 ;  /* 0x0000001c3a3a7220 */ /* 0x000fe40000410000 */
[----:B------:R-:W-:-:S04]  /*5fe0*/  IMAD.WIDE.U32 R34, R34, -0x2daee0ad, RZ ;  /* 0xd2511f5322227825 */ /* 0x000fc800078e00ff */
[-C--:B------:R-:W-:Y:S01]  /*5ff0*/  FMUL.FTZ R59, R59, R28.reuse ;  /* 0x0000001c3b3b7220 */ /* 0x080fe20000410000 */
[----:B------:R-:W-:Y:S01]  /*6000*/  LOP3.LUT R7, R35, UR6, R30, 0x96, !PT ;  /* 0x0000000623077c12 */ /* 0x000fe2000f8e961e */
[-C--:B------:R-:W-:Y:S01]  /*6010*/  FMUL.FTZ R62, R62, R28.reuse ;  /* 0x0000001c3e3e7220 */ /* 0x080fe20000410000 */
[----:B------:R-:W-:Y:S01]  /*6020*/  LOP3.LUT R30, R137, UR7, R134, 0x96, !PT ;  /* 0x00000007891e7c12 */ /* 0x000fe2000f8e9686 */
[----:B------:R-:W-:Y:S02]  /*6030*/  FMUL.FTZ R63, R63, R28 ;  /* 0x0000001c3f3f7220 */ /* 0x000fe40000410000 */
[----:B------:R-:W-:-:S04]  /*6040*/  IMAD.WIDE.U32 R134, R7, -0x326172a9, RZ ;  /* 0xcd9e8d5707867825 */ /* 0x000fc800078e00ff */
[----:B------:R-:W-:-:S04]  /*6050*/  IMAD.WIDE.U32 R30, R30, -0x2daee0ad, RZ ;  /* 0xd2511f531e1e7825 */ /* 0x000fc800078e00ff */
[----:B------:R-:W-:Y:S01]  /*6060*/  IMAD.WIDE.U32 R6, R6, -0x2daee0ad, RZ ;  /* 0xd2511f5306067825 */ /* 0x000fe200078e00ff */
[----:B------:R-:W-:-:S03]  /*6070*/  LOP3.LUT R4, R31, UR4, R34, 0x96, !PT ;  /* 0x000000041f047c12 */ /* 0x000fc6000f8e9622 */
[----:B------:R-:W-:Y:S02]  /*6080*/  FMUL.FTZ R66, R66, R28 ;  /* 0x0000001c42427220 */ /* 0x000fe40000410000 */
[----:B------:R-:W-:-:S04]  /*6090*/  IMAD.WIDE.U32 R34, R4, -0x326172a9, RZ ;  /* 0xcd9e8d5704227825 */ /* 0x000fc800078e00ff */
[-C--:B------:R-:W-:Y:S01]  /*60a0*/  FMUL.FTZ R67, R67, R28.reuse ;  /* 0x0000001c43437220 */ /* 0x080fe20000410000 */
[----:B------:R-:W-:Y:S01]  /*60b0*/  LOP3.LUT R4, R34, 0xffff, RZ, 0xc0, !PT ;  /* 0x0000ffff22047812 */ /* 0x000fe200078ec0ff */
[-C--:B------:R-:W-:Y:S01]  /*60c0*/  FMUL.FTZ R70, R70, R28.reuse ;  /* 0x0000001c46467220 */ /* 0x080fe20000410000 */
[----:B------:R-:W-:Y:S01]  /*60d0*/  LOP3.LUT R31, R34, 0xff, RZ, 0xc0, !PT ;  /* 0x000000ff221f7812 */ /* 0x000fe200078ec0ff */
[-C--:B------:R-:W-:Y:S01]  /*60e0*/  FMUL.FTZ R71, R71, R28.reuse ;  /* 0x0000001c47477220 */ /* 0x080fe20000410000 */
[----:B------:R-:W-:Y:S01]  /*60f0*/  SHF.R.U32.HI R4, RZ, 0x8, R4 ;  /* 0x00000008ff047819 */ /* 0x000fe20000011604 */
[-C--:B------:R-:W-:Y:S01]  /*6100*/  FMUL.FTZ R74, R74, R28.reuse ;  /* 0x0000001c4a4a7220 */ /* 0x080fe20000410000 */
[----:B------:R-:W-:Y:S01]  /*6110*/  LOP3.LUT R87, R35, UR15, R134, 0x96, !PT ;  /* 0x0000000f23577c12 */ /* 0x000fe2000f8e9686 */
[-C--:B------:R-:W-:Y:S01]  /*6120*/  FMUL.FTZ R75, R75, R28.reuse ;  /* 0x0000001c4b4b7220 */ /* 0x080fe20000410000 */
[----:B------:R-:W-:Y:S01]  /*6130*/  PRMT R31, R31, 0x5410, R4 ;  /* 0x000054101f1f7816 */ /* 0x000fe20000000004 */
[-C--:B------:R-:W-:Y:S01]  /*6140*/  FMUL.FTZ R78, R78, R28.reuse ;  /* 0x0000001c4e4e7220 */ /* 0x080fe20000410000 */
[----:B------:R-:W-:Y:S01]  /*6150*/  LOP3.LUT R4, R7, UR8, R108, 0x96, !PT ;  /* 0x0000000807047c12 */ /* 0x000fe2000f8e966c */
[-C--:B------:R-:W-:Y:S01]  /*6160*/  FMUL.FTZ R79, R79, R28.reuse ;  /* 0x0000001c4f4f7220 */ /* 0x080fe20000410000 */
[--C-:B------:R-:W-:Y:S01]  /*6170*/  SHF.R.U32.HI R35, RZ, 0x10, R34.reuse ;  /* 0x00000010ff237819 */ /* 0x100fe20000011622 */
[-C--:B------:R-:W-:Y:S01]  /*6180*/  FMUL.FTZ R82, R82, R28.reuse ;  /* 0x0000001c52527220 */ /* 0x080fe20000410000 */
[----:B------:R-:W-:Y:S01]  /*6190*/  SHF.R.U32.HI R34, RZ, 0x18, R34 ;  /* 0x00000018ff227819 */ /* 0x000fe20000011622 */
[----:B------:R-:W-:Y:S01]  /*61a0*/  FMUL.FTZ R83, R83, R28 ;  /* 0x0000001c53537220 */ /* 0x000fe20000410000 */
        /* <DEDUP_REMOVED lines=13> */
[----:B------:R-:W1:Y:S01]  /*6280*/  MUFU.EX2 R133, R133 ;  /* 0x0000008500857308 */ /* 0x000e620000000800 */
[----:B------:R-:W-:Y:S01]  /*6290*/  LOP3.LUT R6, R137, UR15, R6, 0x96, !PT ;  /* 0x0000000f89067c12 */ /* 0x000fe2000f8e9606 */
[--C-:B------:R-:W-:Y:S02]  /*62a0*/  FFMA.FTZ R92, R89, c[0x0][0x23c], -R0.reuse ;  /* 0x00008f00595c7a23 */ /* 0x100fe40000010800 */
[----:B------:R-:W-:Y:S01]  /*62b0*/  FFMA.FTZ R89, R107, c[0x0][0x23c], -R0 ;  /* 0x00008f006b597a23 */ /* 0x000fe20000010800 */
[----:B------:R-:W-:Y:S01]  /*62c0*/  LOP3.LUT R2, R6, 0xffff, RZ, 0xc0, !PT ;  /* 0x0000ffff06027812 */ /* 0x000fe200078ec0ff */
[----:B------:R-:W-:Y:S01]  /*62d0*/  IMAD.WIDE.U32 R134, R134, -0x2daee0ad, RZ ;  /* 0xd2511f5386867825 */ /* 0x000fe200078e00ff */
[----:B------:R-:W-:Y:S01]  /*62e0*/  LOP3.LUT R7, R6, 0xff, RZ, 0xc0, !PT ;  /* 0x000000ff06077812 */ /* 0x000fe200078ec0ff */
[----:B------:R-:W-:Y:S01]  /*62f0*/  MUFU.EX2 R92, R92 ;  /* 0x0000005c005c7308 */ /* 0x000fe20000000800 */
[----:B------:R-:W-:Y:S01]  /*6300*/  SHF.R.U32.HI R2, RZ, 0x8, R2 ;  /* 0x00000008ff027819 */ /* 0x000fe20000011602 */
[--C-:B------:R-:W-:Y:S01]  /*6310*/  FFMA.FTZ R107, R84, c[0x0][0x23c], -R29.reuse ;  /* 0x00008f00546b7a23 */ /* 0x100fe2000001081d */
[----:B------:R-:W-:Y:S01]  /*6320*/  LOP3.LUT R8, R135, UR14, R132, 0x96, !PT ;  /* 0x0000000e87087c12 */ /* 0x000fe2000f8e9684 */
[----:B------:R-:W-:Y:S01]  /*6330*/  FFMA.FTZ R94, R85, c[0x0][0x23c], -R0 ;  /* 0x00008f00555e7a23 */ /* 0x000fe20000010800 */
[----:B------:R-:W-:Y:S01]  /*6340*/  PRMT R7, R7, 0x5410, R2 ;  /* 0x0000541007077816 */ /* 0x000fe20000000002 */
[----:B------:R-:W-:Y:S01]  /*6350*/  FFMA.FTZ R84, R90, c[0x0][0x23c], -R29 ;  /* 0x00008f005a547a23 */ /* 0x000fe2000001081d */
[----:B------:R-:W2:Y:S01]  /*6360*/  LDC.U8 R2, c[0x0][0x2d8] ;  /* 0x0000b600ff027b82 */ /* 0x000ea20000000000 */
[----:B-1----:R-:W-:Y:S01]  /*6370*/  F2FP.BF16.PACK_AB R5, R133, R5 ;  /* 0x000000058505723e */ /* 0x002fe200000010ff */
[----:B------:R-:W1:Y:S01]  /*6380*/  MUFU.EX2 R89, R89 ;  /* 0x0000005900597308 */ /* 0x000e620000000800 */
[----:B------:R-:W-:Y:S01]  /*6390*/  SHF.R.U32.HI R109, RZ, 0x10, R8 ;  /* 0x00000010ff6d7819 */ /* 0x000fe20000011608 */
[--C-:B------:R-:W-:Y:S01]  /*63a0*/  FFMA.FTZ R86, R95, c[0x0][0x23c], -R0.reuse ;  /* 0x00008f005f567a23 */ /* 0x100fe20000010800 */
[C---:B------:R-:W-:Y:S01]  /*63b0*/  LOP3.LUT R10, R8.reuse, 0xffff, RZ, 0xc0, !PT ;  /* 0x0000ffff080a7812 */ /* 0x040fe200078ec0ff */
[--C-:B------:R-:W-:Y:S01]  /*63c0*/  FFMA.FTZ R85, R23, c[0x0][0x23c], -R0.reuse ;  /* 0x00008f0017557a23 */ /* 0x100fe20000010800 */
[----:B------:R-:W-:Y:S01]  /*63d0*/  LOP3.LUT R111, R8, 0xff, RZ, 0xc0, !PT ;  /* 0x000000ff086f7812 */ /* 0x000fe200078ec0ff */
[----:B------:R-:W-:Y:S01]  /*63e0*/  FFMA.FTZ R90, R15, c[0x0][0x23c], -R0 ;  /* 0x00008f000f5a7a23 */ /* 0x000fe20000010800 */
[----:B------:R-:W-:Y:S01]  /*63f0*/  SHF.R.U32.HI R8, RZ, 0x18, R8 ;  /* 0x00000018ff087819 */ /* 0x000fe20000011608 */
[----:B------:R-:W3:Y:S01]  /*6400*/  MUFU.EX2 R107, R107 ;  /* 0x0000006b006b7308 */ /* 0x000ee20000000800 */
[----:B------:R-:W-:Y:S01]  /*6410*/  LOP3.LUT R109, R109, 0xff, RZ, 0xc0, !PT ;  /* 0x000000ff6d6d7812 */ /* 0x000fe200078ec0ff */
[----:B------:R-:W-:Y:S01]  /*6420*/  FADD.FTZ R104, R108, R104 ;  /* 0x000000686c687221 */ /* 0x000fe20000010000 */
[----:B------:R-:W-:Y:S01]  /*6430*/  SHF.R.U32.HI R10, RZ, 0x8, R10 ;  /* 0x00000008ff0a7819 */ /* 0x000fe2000001160a */
[----:B------:R-:W-:Y:S01]  /*6440*/  FADD.FTZ R133, R133, R110 ;  /* 0x0000006e85857221 */ /* 0x000fe20000010000 */
[----:B------:R-:W-:Y:S01]  /*6450*/  PRMT R109, R109, 0x5410, R8 ;  /* 0x000054106d6d7816 */ /* 0x000fe20000000008 */
[----:B------:R-:W-:Y:S01]  /*6460*/  FFMA.FTZ R21, R21, c[0x0][0x23c], -R0 ;  /* 0x00008f0015157a23 */ /* 0x000fe20000010800 */
[----:B------:R-:W-:Y:S01]  /*6470*/  PRMT R111, R111, 0x5410, R10 ;  /* 0x000054106f6f7816 */ /* 0x000fe2000000000a */
[----:B------:R-:W-:Y:S01]  /*6480*/  MUFU.EX2 R94, R94 ;  /* 0x0000005e005e7308 */ /* 0x000fe20000000800 */
[----:B-1----:R-:W-:Y:S01]  /*6490*/  F2FP.BF16.PACK_AB R8, R89, R92 ;  /* 0x0000005c5908723e */ /* 0x002fe200000010ff */
[----:B------:R-:W-:Y:S01]  /*64a0*/  FADD.FTZ R92, R92, R133 ;  /* 0x000000855c5c7221 */ /* 0x000fe20000010000 */
[----:B------:R-:W-:Y:S01]  /*64b0*/  @P0 IADD3 R133, R98, -0x3, RZ ;  /* 0xfffffffd62850810 */ /* 0x000fe20007ffe0ff */
[----:B------:R-:W-:Y:S01]  /*64c0*/  FFMA.FTZ R25, R25, c[0x0][0x23c], -R0 ;  /* 0x00008f0019197a23 */ /* 0x000fe20000010800 */
[----:B--2---:R-:W-:-:S03]  /*64d0*/  PRMT R2, R2, 0x7054, R2 ;  /* 0x0000705402027816 */ /* 0x004fc60000000002 */
[----:B------:R-:W-:Y:S02]  /*64e0*/  MUFU.EX2 R84, R84 ;  /* 0x0000005400547308 */ /* 0x000fe40000000800 */
[----:B------:R-:W-:Y:S01]  /*64f0*/  HSET2.LE.AND R4, R7, R2, PT ;  /* 0x0000000207047233 */ /* 0x000fe20003803000 */
[--C-:B------:R-:W-:Y:S02]  /*6500*/  SHF.R.U32.HI R7, RZ, 0x10, R6.reuse ;  /* 0x00000010ff077819 */ /* 0x100fe40000011606 */
[----:B------:R-:W-:Y:S02]  /*6510*/  SHF.R.U32.HI R6, RZ, 0x18, R6 ;  /* 0x00000018ff067819 */ /* 0x000fe40000011606 */
[----:B------:R-:W-:Y:S01]  /*6520*/  LOP3.LUT R7, R7, 0xff, RZ, 0xc0, !PT ;  /* 0x000000ff07077812 */ /* 0x000fe200078ec0ff */
[----:B------:R-:W-:Y:S01]  /*6530*/  MUFU.EX2 R86, R86 ;  /* 0x0000005600567308 */ /* 0x000fe20000000800 */
[----:B------:R-:W-:Y:S02]  /*6540*/  LOP3.LUT R4, R4, R11, RZ, 0xc0, !PT ;  /* 0x0000000b04047212 */ /* 0x000fe400078ec0ff */
[----:B------:R-:W-:-:S05]  /*6550*/  PRMT R7, R7, 0x5410, R6 ;  /* 0x0000541007077816 */ /* 0x000fca0000000006 */
[----:B------:R-:W-:Y:S01]  /*6560*/  HSET2.LE.AND R6, R7, R2, PT ;  /* 0x0000000207067233 */ /* 0x000fe20003803000 */
[----:B------:R-:W-:Y:S01]  /*6570*/  LOP3.LUT R7, R136, 0xff, RZ, 0xc0, !PT ;  /* 0x000000ff88077812 */ /* 0x000fe200078ec0ff */
[----:B------:R-:W-:Y:S03]  /*6580*/  MUFU.EX2 R85, R85 ;  /* 0x0000005500557308 */ /* 0x000fe60000000800 */
[----:B------:R-:W-:Y:S02]  /*6590*/  LOP3.LUT R5, R6, R5, RZ, 0xc0, !PT ;  /* 0x0000000506057212 */ /* 0x000fe400078ec0ff */
[----:B------:R-:W-:-:S03]  /*65a0*/  LOP3.LUT R6, R136, 0xffff, RZ, 0xc0, !PT ;  /* 0x0000ffff88067812 */ /* 0x000fc600078ec0ff */
[----:B------:R-:W-:Y:S01]  /*65b0*/  MUFU.EX2 R90, R90 ;  /* 0x0000005a005a7308 */ /* 0x000fe20000000800 */
[----:B------:R-:W-:-:S04]  /*65c0*/  SHF.R.U32.HI R6, RZ, 0x8, R6 ;  /* 0x00000008ff067819 */ /* 0x000fc80000011606 */
[----:B------:R-:W-:-:S05]  /*65d0*/  PRMT R7, R7, 0x5410, R6 ;  /* 0x0000541007077816 */ /* 0x000fca0000000006 */
[----:B------:R-:W-:Y:S01]  /*65e0*/  HSET2.LE.AND R6, R7, R2, PT ;  /* 0x0000000207067233 */ /* 0x000fe20003803000 */
[----:B------:R-:W-:Y:S01]  /*65f0*/  F2FP.BF16.PACK_AB R7, R91, R108 ;  /* 0x0000006c5b07723e */ /* 0x000fe200000010ff */
[----:B------:R-:W-:Y:S01]  /*6600*/  FFMA.FTZ R108, R17, c[0x0][0x23c], -R29 ;  /* 0x00008f00116c7a23 */ /* 0x000fe2000001081d */
[----:B------:R-:W-:Y:S02]  /*6610*/  SHF.R.U32.HI R17, RZ, 0x10, R87 ;  /* 0x00000010ff117819 */ /* 0x000fe40000011657 */
[----:B------:R-:W-:Y:S02]  /*6620*/  LOP3.LUT R6, R6, R7, RZ, 0xc0, !PT ;  /* 0x0000000706067212 */ /* 0x000fe400078ec0ff */
[--C-:B------:R-:W-:Y:S01]  /*6630*/  SHF.R.U32.HI R7, RZ, 0x10, R136.reuse ;  /* 0x00000010ff077819 */ /* 0x100fe20000011688 */
[----:B------:R-:W-:Y:S01]  /*6640*/  MUFU.EX2 R108, R108 ;  /* 0x0000006c006c7308 */ /* 0x000fe20000000800 */
[----:B------:R-:W-:Y:S02]  /*6650*/  SHF.R.U32.HI R136, RZ, 0x18, R136 ;  /* 0x00000018ff887819 */ /* 0x000fe40000011688 */
[----:B------:R-:W-:-:S02]  /*6660*/  LOP3.LUT R7, R7, 0xff, RZ, 0xc0, !PT ;  /* 0x000000ff07077812 */ /* 0x000fc400078ec0ff */
[----:B------:R-:W-:Y:S02]  /*6670*/  LOP3.LUT R17, R17, 0xff, RZ, 0xc0, !PT ;  /* 0x000000ff11117812 */ /* 0x000fe400078ec0ff */
[----:B------:R-:W-:-:S05]  /*6680*/  PRMT R7, R7, 0x5410, R136 ;  /* 0x0000541007077816 */ /* 0x000fca0000000088 */
[----:B------:R-:W-:-:S05]  /*6690*/  HSET2.LE.AND R7, R7, R2, PT ;  /* 0x0000000207077233 */ /* 0x000fca0003803000 */
[----:B------:R-:W-:Y:S02]  /*66a0*/  LOP3.LUT R7, R7, R8, RZ, 0xc0, !PT ;  /* 0x0000000807077212 */ /* 0x000fe400078ec0ff */
[----:B------:R-:W1:Y:S05]  /*66b0*/  LDSM.16.MT88.4 R8, [R114+0x6000] ;  /* 0x006000007208783b */ /* 0x000e6a0000004200 */
        /* <DEDUP_REMOVED lines=15> */
[C---:B-1----:R-:W-:Y:S07]  /*67b0*/  HMMA.16816.F32.BF16 R76, R4.reuse, R8, R76 ;  /* 0x00000008044c723c */ /* 0x042fee000004184c */
[----:B------:R-:W-:Y:S01]  /*67c0*/  SHF.R.U32.HI R9, RZ, 0x18, R134 ;  /* 0x00000018ff097819 */ /* 0x000fe20000011686 */
[----:B------:R-:W-:Y:S07]  /*67d0*/  HMMA.16816.F32.BF16 R80, R4, R10, R80 ;  /* 0x0000000a0450723c */ /* 0x000fee0000041850 */
[C---:B------:R-:W-:Y:S01]  /*67e0*/  LOP3.LUT R7, R134.reuse, 0xffff, RZ, 0xc0, !PT ;  /* 0x0000ffff86077812 */ /* 0x040fe200078ec0ff */
[--C-:B------:R-:W-:Y:S01]  /*67f0*/  FFMA.FTZ R135, R33, c[0x0][0x23c], -R0.reuse ;  /* 0x00008f0021877a23 */ /* 0x100fe20000010800 */
[----:B------:R-:W-:Y:S01]  /*6800*/  LOP3.LUT R4, R134, 0xff, RZ, 0xc0, !PT ;  /* 0x000000ff86047812 */ /* 0x000fe200078ec0ff */
[----:B------:R-:W-:Y:S01]  /*6810*/  FFMA.FTZ R33, R93, c[0x0][0x23c], -R0 ;  /* 0x00008f005d217a23 */ /* 0x000fe20000010800 */
[----:B------:R-:W-:Y:S01]  /*6820*/  SHF.R.U32.HI R7, RZ, 0x8, R7 ;  /* 0x00000008ff077819 */ /* 0x000fe20000011607 */
[----:B------:R-:W-:Y:S01]  /*6830*/  FFMA.FTZ R93, R16, c[0x0][0x23c], -R29 ;  /* 0x00008f00105d7a23 */ /* 0x000fe2000001081d */
[----:B---3--:R-:W-:Y:S01]  /*6840*/  F2FP.BF16.PACK_AB R5, R106, R107 ;  /* 0x0000006b6a05723e */ /* 0x008fe200000010ff */
[----:B------:R-:W1:Y:S01]  /*6850*/  MUFU.EX2 R135, R135 ;  /* 0x0000008700877308 */ /* 0x000e620000000800 */
[----:B------:R-:W-:-:S02]  /*6860*/  PRMT R7, R4, 0x5410, R7 ;  /* 0x0000541004077816 */ /* 0x000fc40000000007 */
[----:B------:R-:W-:-:S04]  /*6870*/  SHF.R.U32.HI R4, RZ, 0x10, R134 ;  /* 0x00000010ff047819 */ /* 0x000fc80000011686 */
[----:B------:R-:W-:Y:S01]  /*6880*/  LOP3.LUT R4, R4, 0xff, RZ, 0xc0, !PT ;  /* 0x000000ff04047812 */ /* 0x000fe200078ec0ff */
[----:B------:R-:W2:Y:S03]  /*6890*/  MUFU.EX2 R33, R33 ;  /* 0x0000002100217308 */ /* 0x000ea60000000800 */
[----:B------:R-:W-:Y:S01]  /*68a0*/  PRMT R9, R4, 0x5410, R9 ;  /* 0x0000541004097816 */ /* 0x000fe20000000009 */
[----:B------:R-:W-:Y:S01]  /*68b0*/  HSET2.LE.AND R4, R111, R2, PT ;  /* 0x000000026f047233 */ /* 0x000fe20003803000 */
[----:B-1----:R-:W-:-:S03]  /*68c0*/  F2FP.BF16.PACK_AB R6, R94, R135 ;  /* 0x000000875e06723e */ /* 0x002fc600000010ff */
[----:B------:R-:W-:Y:S01]  /*68d0*/  MUFU.EX2 R93, R93 ;  /* 0x0000005d005d7308 */ /* 0x000fe20000000800 */
[----:B------:R-:W-:Y:S01]  /*68e0*/  LOP3.LUT R4, R4, R5, RZ, 0xc0, !PT ;  /* 0x0000000504047212 */ /* 0x000fe200078ec0ff */
[----:B------:R-:W-:Y:S01]  /*68f0*/  HSET2.LE.AND R5, R109, R2, PT ;  /* 0x000000026d057233 */ /* 0x000fe20003803000 */
[----:B------:R-:W-:-:S04]  /*6900*/  FFMA.FTZ R109, R22, c[0x0][0x23c], -R29 ;  /* 0x00008f00166d7a23 */ /* 0x000fc8000001081d */
[----:B------:R-:W-:Y:S01]  /*6910*/  LOP3.LUT R5, R5, R6, RZ, 0xc0, !PT ;  /* 0x0000000605057212 */ /* 0x000fe200078ec0ff */
[--C-:B------:R-:W-:Y:S01]  /*6920*/  HSET2.LE.AND R6, R7, R2.reuse, PT ;  /* 0x0000000207067233 */ /* 0x100fe20003803000 */
[----:B------:R-:W-:Y:S01]  /*6930*/  F2FP.BF16.PACK_AB R7, R105, R84 ;  /* 0x000000546907723e */ /* 0x000fe200000010ff */
[----:B------:R-:W-:Y:S01]  /*6940*/  MUFU.EX2 R109, R109 ;  /* 0x0000006d006d7308 */ /* 0x000fe20000000800 */
[----:B--2---:R-:W-:Y:S02]  /*6950*/  F2FP.BF16.PACK_AB R8, R86, R33 ;  /* 0x000000215608723e */ /* 0x004fe400000010ff */
[----:B------:R-:W-:Y:S01]  /*6960*/  LOP3.LUT R6, R6, R7, RZ, 0xc0, !PT ;  /* 0x0000000706067212 */ /* 0x000fe200078ec0ff */
        /* <DEDUP_REMOVED lines=21> */
[----:B------:R-:W-:Y:S01]  /*6ac0*/  LOP3.LUT R5, R35, 0xff, RZ, 0xc0, !PT ;  /* 0x000000ff23057812 */ /* 0x000fe200078ec0ff */
[--C-:B------:R-:W-:Y:S01]  /*6ad0*/  FFMA.FTZ R35, R13, c[0x0][0x23c], -R29.reuse ;  /* 0x00008f000d237a23 */ /* 0x100fe2000001081d */
[----:B------:R-:W-:Y:S01]  /*6ae0*/  LOP3.LUT R7, R87, 0xffff, RZ, 0xc0, !PT ;  /* 0x0000ffff57077812 */ /* 0x000fe200078ec0ff */
[----:B------:R-:W-:Y:S01]  /*6af0*/  FADD.FTZ R6, R91, R104 ;  /* 0x000000685b067221 */ /* 0x000fe20000010000 */
[----:B------:R-:W-:Y:S01]  /*6b00*/  PRMT R5, R5, 0x5410, R34 ;  /* 0x0000541005057816 */ /* 0x000fe20000000022 */
[----:B------:R-:W-:Y:S01]  /*6b10*/  FFMA.FTZ R34, R12, c[0x0][0x23c], -R29 ;  /* 0x00008f000c227a23 */ /* 0x000fe2000001081d */
[----:B------:R-:W-:Y:S01]  /*6b20*/  SHF.R.U32.HI R7, RZ, 0x8, R7 ;  /* 0x00000008ff077819 */ /* 0x000fe20000011607 */
[----:B------:R-:W-:Y:S01]  /*6b30*/  MUFU.EX2 R35, R35 ;  /* 0x0000002300237308 */ /* 0x000fe20000000800 */
[----:B------:R-:W-:Y:S01]  /*6b40*/  LOP3.LUT R4, R87, 0xff, RZ, 0xc0, !PT ;  /* 0x000000ff57047812 */ /* 0x000fe200078ec0ff */
[----:B------:R-:W-:Y:S01]  /*6b50*/  FADD.FTZ R107, R107, R6 ;  /* 0x000000066b6b7221 */ /* 0x000fe20000010000 */
[--C-:B------:R-:W-:Y:S01]  /*6b60*/  HSET2.LE.AND R6, R31, R2.reuse, PT ;  /* 0x000000021f067233 */ /* 0x100fe20003803000 */
[----:B------:R-:W-:Y:S01]  /*6b70*/  FFMA.FTZ R91, R18, c[0x0][0x23c], -R29 ;  /* 0x00008f00125b7a23 */ /* 0x000fe2000001081d */
[----:B------:R-:W-:Y:S01]  /*6b80*/  PRMT R13, R4, 0x5410, R7 ;  /* 0x00005410040d7816 */ /* 0x000fe20000000007 */
[----:B------:R-:W-:Y:S01]  /*6b90*/  HSET2.LE.AND R5, R5, R2, PT ;  /* 0x0000000205057233 */ /* 0x000fe20003803000 */
[----:B------:R-:W-:Y:S01]  /*6ba0*/  SHF.R.U32.HI R4, RZ, 0x18, R87 ;  /* 0x00000018ff047819 */ /* 0x000fe20000011657 */
[----:B------:R-:W2:Y:S01]  /*6bb0*/  MUFU.EX2 R34, R34 ;  /* 0x0000002200227308 */ /* 0x000ea20000000800 */
[----:B------:R-:W-:-:S02]  /*6bc0*/  FFMA.FTZ R87, R19, c[0x0][0x23c], -R0 ;  /* 0x00008f0013577a23 */ /* 0x000fc40000010800 */
[----:B------:R-:W-:Y:S01]  /*6bd0*/  PRMT R17, R17, 0x5410, R4 ;  /* 0x0000541011117816 */ /* 0x000fe20000000004 */
[----:B------:R-:W-:Y:S02]  /*6be0*/  FADD.FTZ R4, R89, R92 ;  /* 0x0000005c59047221 */ /* 0x000fe40000010000 */
[--C-:B------:R-:W-:Y:S02]  /*6bf0*/  FFMA.FTZ R89, R14, c[0x0][0x23c], -R29.reuse ;  /* 0x00008f000e597a23 */ /* 0x100fe4000001081d */
[----:B------:R3:W-:Y:S01]  /*6c00*/  MUFU.EX2 R104, R21 ;  /* 0x0000001500687308 */ /* 0x0007e20000000800 */
[----:B------:R-:W-:Y:S01]  /*6c10*/  FADD.FTZ R135, R135, R4 ;  /* 0x0000000487877221 */ /* 0x000fe20000010000 */
[----:B------:R-:W-:Y:S01]  /*6c20*/  F2FP.BF16.PACK_AB R4, R90, R85 ;  /* 0x000000555a04723e */ /* 0x000fe200000010ff */
[----:B------:R-:W-:Y:S02]  /*6c30*/  FFMA.FTZ R92, R20, c[0x0][0x23c], -R29 ;  /* 0x00008f00145c7a23 */ /* 0x000fe4000001081d */
[----:B------:R-:W-:-:S02]  /*6c40*/  FADD.FTZ R29, R106, R107 ;  /* 0x0000006b6a1d7221 */ /* 0x000fc40000010000 */
[----:B------:R-:W-:Y:S01]  /*6c50*/  FADD.FTZ R106, R94, R135 ;  /* 0x000000875e6a7221 */ /* 0x000fe20000010000 */
[----:B------:R-:W4:Y:S01]  /*6c60*/  MUFU.EX2 R87, R87 ;  /* 0x0000005700577308 */ /* 0x000f220000000800 */
[----:B--2---:R-:W-:Y:S01]  /*6c70*/  F2FP.BF16.PACK_AB R7, R35, R34 ;  /* 0x000000222307723e */ /* 0x004fe200000010ff */
[----:B------:R-:W-:-:S03]  /*6c80*/  FADD.FTZ R84, R84, R29 ;  /* 0x0000001d54547221 */ /* 0x000fc60000010000 */
[----:B------:R-:W-:Y:S02]  /*6c90*/  LOP3.LUT R6, R6, R7, RZ, 0xc0, !PT ;  /* 0x0000000706067212 */ /* 0x000fe400078ec0ff */
[----:B------:R-:W-:Y:S01]  /*6ca0*/  LOP3.LUT R7, R5, R4, RZ, 0xc0, !PT ;  /* 0x0000000405077212 */ /* 0x000fe200078ec0ff */
[--C-:B------:R-:W-:Y:S01]  /*6cb0*/  HSET2.LE.AND R4, R13, R2.reuse, PT ;  /* 0x000000020d047233 */ /* 0x100fe20003803000 */
[----:B------:R-:W-:Y:S01]  /*6cc0*/  F2FP.BF16.PACK_AB R5, R108, R93 ;  /* 0x0000005d6c05723e */ /* 0x000fe200000010ff */
[----:B---3--:R-:W2:Y:S01]  /*6cd0*/  LDSM.16.MT88.4 R20, [R112+0x6800] ;  /* 0x006800007014783b */ /* 0x008ea20000004200 */
[----:B------:R-:W-:Y:S02]  /*6ce0*/  MUFU.EX2 R94, R91 ;  /* 0x0000005b005e7308 */ /* 0x000fe40000000800 */
[----:B------:R-:W-:Y:S01]  /*6cf0*/  LOP3.LUT R4, R4, R5, RZ, 0xc0, !PT ;  /* 0x0000000504047212 */ /* 0x000fe200078ec0ff */
[----:B------:R-:W-:Y:S01]  /*6d00*/  HSET2.LE.AND R5, R17, R2, PT ;  /* 0x0000000211057233 */ /* 0x000fe20003803000 */
[----:B----4-:R-:W-:Y:S01]  /*6d10*/  F2FP.BF16.PACK_AB R12, R87, R104 ;  /* 0x00000068570c723e */ /* 0x010fe200000010ff */
[----:B------:R-:W3:Y:S03]  /*6d20*/  LDSM.16.MT88.4 R16, [R114+0x7800] ;  /* 0x007800007210783b */ /* 0x000ee60000004200 */
[----:B------:R-:W-:Y:S01]  /*6d30*/  MUFU.EX2 R89, R89 ;  /* 0x0000005900597308 */ /* 0x000fe20000000800 */
[----:B------:R-:W-:-:S02]  /*6d40*/  LOP3.LUT R5, R5, R12, RZ, 0xc0, !PT ;  /* 0x0000000c05057212 */ /* 0x000fc400078ec0ff */
[----:B------:R-:W4:Y:S05]  /*6d50*/  LDSM.16.MT88.4 R12, [R112+0x7800] ;  /* 0x00780000700c783b */ /* 0x000f2a0000004200 */
[C---:B-1----:R-:W-:Y:S01]  /*6d60*/  HMMA.16816.F32.BF16 R36, R4.reuse, R8, R36 ;  /* 0x000000080424723c */ /* 0x042fe20000041824 */
[----:B------:R-:W1:Y:S07]  /*6d70*/  MUFU.EX2 R92, R92 ;  /* 0x0000005c005c7308 */ /* 0x000e6e0000000800 */
[----:B------:R-:W-:Y:S01]  /*6d80*/  HMMA.16816.F32.BF16 R40, R4, R10, R40 ;  /* 0x0000000a0428723c */ /* 0x000fe20000041828 */
[----:B------:R-:W5:Y:S01]  /*6d90*/  LDSM.16.MT88.4 R8, [R114+0x8800] ;  /* 0x008800007208783b */ /* 0x000f620000004200 */
[----:B-1----:R-:W-:-:S06]  /*6da0*/  F2FP.BF16.PACK_AB R95, R109, R92 ;  /* 0x0000005c6d5f723e */ /* 0x002fcc00000010ff */
[C---:B--2---:R-:W-:Y:S07]  /*6db0*/  HMMA.16816.F32.BF16 R44, R4.reuse, R20, R44 ;  /* 0x00000014042c723c */ /* 0x044fee000004182c */
[----:B------:R-:W-:Y:S01]  /*6dc0*/  FADD.FTZ R21, R33, R106 ;  /* 0x0000006a21157221 */ /* 0x000fe20000010000 */
[----:B---3--:R-:W-:Y:S01]  /*6dd0*/  HMMA.16816.F32.BF16 R56, R4, R18, R56 ;  /* 0x000000120438723c */ /* 0x008fe20000041838 */
[----:B------:R1:W-:Y:S02]  /*6de0*/  MUFU.EX2 R33, R25 ;  /* 0x0000001900217308 */ /* 0x0003e40000000800 */
[----:B------:R-:W-:-:S04]  /*6df0*/  FADD.FTZ R21, R86, R21 ;  /* 0x0000001556157221 */ /* 0x000fc80000010000 */
[----:B------:R-:W-:Y:S01]  /*6e00*/  FADD.FTZ R104, R104, R21 ;  /* 0x0000001568687221 */ /* 0x000fe20000010000 */
[----:B----4-:R-:W-:Y:S03]  /*6e10*/  HMMA.16816.F32.BF16 R60, R4, R12, R60 ;  /* 0x0000000c043c723c */ /* 0x010fe6000004183c */
[----:B------:R-:W-:-:S04]  /*6e20*/  FADD.FTZ R104, R87, R104 ;  /* 0x0000006857687221 */ /* 0x000fc80000010000 */
[----:B------:R-:W-:Y:S01]  /*6e30*/  FADD.FTZ R85, R85, R104 ;  /* 0x0000006855557221 */ /* 0x000fe20000010000 */
[----:B------:R-:W-:Y:S01]  /*6e40*/  HMMA.16816.F32.BF16 R64, R4, R14, R64 ;  /* 0x0000000e0440723c */ /* 0x000fe20000041840 */
[----:B------:R-:W2:Y:S02]  /*6e50*/  LDSM.16.MT88.4 R12, [R112+0x8800] ;  /* 0x00880000700c783b */ /* 0x000ea40000004200 */
[----:B------:R-:W-:-:S05]  /*6e60*/  FADD.FTZ R90, R90, R85 ;  /* 0x000000555a5a7221 */ /* 0x000fca0000010000 */
[C---:B-----5:R-:W-:Y:S07]  /*6e70*/  HMMA.16816.F32.BF16 R68, R4.reuse, R8, R68 ;  /* 0x000000080444723c */ /* 0x060fee0000041844 */
[----:B------:R-:W-:Y:S01]  /*6e80*/  IMAD.WIDE.U32 R8, R28, -0x2daee0ad, RZ ;  /* 0xd2511f531c087825 */ /* 0x000fe200078e00ff */
[----:B------:R-:W-:Y:S04]  /*6e90*/  HMMA.16816.F32.BF16 R72, R4, R10, R72 ;  /* 0x0000000a0448723c */ /* 0x000fe80000041848 */
[----:B------:R-:W-:-:S03]  /*6ea0*/  LOP3.LUT R30, R9, UR14, R30, 0x96, !PT ;  /* 0x0000000e091e7c12 */ /* 0x000fc6000f8e961e */
[C---:B------:R-:W-:Y:S01]  /*6eb0*/  LOP3.LUT R10, R8.reuse, 0xffff, RZ, 0xc0, !PT ;  /* 0x0000ffff080a7812 */ /* 0x040fe200078ec0ff */
[C---:B------:R-:W-:Y:S01]  /*6ec0*/  HMMA.16816.F32.BF16 R52, R4.reuse, R16, R52 ;  /* 0x000000100434723c */ /* 0x040fe20000041834 */
[--C-:B------:R-:W-:Y:S02]  /*6ed0*/  SHF.R.U32.HI R9, RZ, 0x10, R8.reuse ;  /* 0x00000010ff097819 */ /* 0x100fe40000011608 */
[----:B------:R-:W-:Y:S02]  /*6ee0*/  LOP3.LUT R11, R8, 0xff, RZ, 0xc0, !PT ;  /* 0x000000ff080b7812 */ /* 0x000fe400078ec0ff */
[----:B------:R-:W-:Y:S02]  /*6ef0*/  SHF.R.U32.HI R8, RZ, 0x18, R8 ;  /* 0x00000018ff087819 */ /* 0x000fe40000011608 */
[----:B------:R-:W-:Y:S01]  /*6f00*/  LOP3.LUT R9, R9, 0xff, RZ, 0xc0, !PT ;  /* 0x000000ff09097812 */ /* 0x000fe200078ec0ff */
[----:B------:R-:W-:Y:S01]  /*6f10*/  HMMA.16816.F32.BF16 R48, R4, R22, R48 ;  /* 0x000000160430723c */ /* 0x000fe20000041830 */
[----:B------:R-:W-:Y:S01]  /*6f20*/  SHF.R.U32.HI R10, RZ, 0x8, R10 ;  /* 0x00000008ff0a7819 */ /* 0x000fe2000001160a */
[----:B------:R-:W-:Y:S01]  /*6f30*/  LDSM.16.MT88.4 R20, [R114+0x7c00] ;  /* 0x007c00007214783b */ /* 0x000fe20000004200 */
[----:B------:R-:W-:-:S02]  /*6f40*/  PRMT R9, R9, 0x5410, R8 ;  /* 0x0000541009097816 */ /* 0x000fc40000000008 */
[--C-:B------:R-:W-:Y:S02]  /*6f50*/  SHF.R.U32.HI R8, RZ, 0x10, R30.reuse ;  /* 0x00000010ff087819 */ /* 0x100fe4000001161e */
[----:B------:R-:W-:Y:S02]  /*6f60*/  SHF.R.U32.HI R19, RZ, 0x18, R30 ;  /* 0x00000018ff137819 */ /* 0x000fe4000001161e */
[----:B------:R-:W-:Y:S01]  /*6f70*/  LOP3.LUT R8, R8, 0xff, RZ, 0xc0, !PT ;  /* 0x000000ff08087812 */ /* 0x000fe200078ec0ff */
[C---:B--2---:R-:W-:Y:S01]  /*6f80*/  HMMA.16816.F32.BF16 R76, R4.reuse, R12, R76 ;  /* 0x0000000c044c723c */ /* 0x044fe2000004184c */
[----:B------:R-:W-:Y:S02]  /*6f90*/  LOP3.LUT R17, R30, 0xffff, RZ, 0xc0, !PT ;  /* 0x0000ffff1e117812 */ /* 0x000fe400078ec0ff */
[----:B------:R-:W-:Y:S02]  /*6fa0*/  PRMT R11, R11, 0x5410, R10 ;  /* 0x000054100b0b7816 */ /* 0x000fe4000000000a */
[----:B------:R-:W-:Y:S01]  /*6fb0*/  PRMT R19, R8, 0x5410, R19 ;  /* 0x0000541008137816 */ /* 0x000fe20000000013 */
[----:B------:R-:W-:Y:S01]  /*6fc0*/  FADD.FTZ R8, R105, R84 ;  /* 0x0000005469087221 */ /* 0x000fe20000010000 */
[----:B------:R-:W-:Y:S01]  /*6fd0*/  SHF.R.U32.HI R17, RZ, 0x8, R17 ;  /* 0x00000008ff117819 */ /* 0x000fe20000011611 */
[----:B------:R-:W-:Y:S01]  /*6fe0*/  HMMA.16816.F32.BF16 R80, R4, R14, R80 ;  /* 0x0000000e0450723c */ /* 0x000fe20000041850 */
[----:B------:R-:W-:Y:S01]  /*6ff0*/  LOP3.LUT R10, R30, 0xff, RZ, 0xc0, !PT ;  /* 0x000000ff1e0a7812 */ /* 0x000fe200078ec0ff */
[----:B------:R-:W-:Y:S01]  /*7000*/  FADD.FTZ R91, R93, R8 ;  /* 0x000000085d5b7221 */ /* 0x000fe20000010000 */
[----:B------:R-:W2:Y:S01]  /*7010*/  LDSM.16.MT88.4 R28, [R114+0x6c00] ;  /* 0x006c0000721c783b */ /* 0x000ea20000004200 */
[--C-:B------:R-:W-:Y:S01]  /*7020*/  FFMA.FTZ R8, R24, c[0x0][0x23c], -R0.reuse ;  /* 0x00008f0018087a23 */ /* 0x100fe20000010800 */
[----:B------:R-:W-:Y:S01]  /*7030*/  PRMT R17, R10, 0x5410, R17 ;  /* 0x000054100a117816 */ /* 0x000fe20000000011 */
[--C-:B------:R-:W-:Y:S01]  /*7040*/  FFMA.FTZ R93, R26, c[0x0][0x23c], -R0.reuse ;  /* 0x00008f001a5d7a23 */ /* 0x100fe20000010800 */
[--C-:B------:R-:W-:Y:S01]  /*7050*/  HSET2.LE.AND R6, R11, R2.reuse, PT ;  /* 0x000000020b067233 */ /* 0x100fe20003803000 */
[----:B------:R-:W-:Y:S01]  /*7060*/  FFMA.FTZ R84, R27, c[0x0][0x23c], -R0 ;  /* 0x00008f001b547a23 */ /* 0x000fe20000010800 */
[--C-:B------:R-:W-:Y:S01]  /*7070*/  HSET2.LE.AND R7, R9, R2.reuse, PT ;  /* 0x0000000209077233 */ /* 0x100fe20003803000 */
[----:B------:R3:W4:Y:S01]  /*7080*/  MUFU.EX2 R0, R8 ;  /* 0x0000000800007308 */ /* 0x0007220000000800 */
[--C-:B------:R-:W-:Y:S01]  /*7090*/  HSET2.LE.AND R4, R17, R2.reuse, PT ;  /* 0x0000000211047233 */ /* 0x100fe20003803000 */
[----:B-1----:R-:W1:Y:S01]  /*70a0*/  LDSM.16.MT88.4 R24, [R112+0x6c00] ;  /* 0x006c00007018783b */ /* 0x002e620000004200 */
[----:B------:R-:W-:Y:S01]  /*70b0*/  HSET2.LE.AND R2, R19, R2, PT ;  /* 0x0000000213027233 */ /* 0x000fe20003803000 */
[----:B------:R-:W-:Y:S01]  /*70c0*/  FADD.FTZ R91, R108, R91 ;  /* 0x0000005b6c5b7221 */ /* 0x000fe20000010000 */
[----:B------:R-:W-:Y:S01]  /*70d0*/  F2FP.BF16.PACK_AB R5, R94, R89 ;  /* 0x000000595e05723e */ /* 0x000fe200000010ff */
[----:B------:R-:W5:Y:S01]  /*70e0*/  LDSM.16.MT88.4 R16, [R112+0x7c00] ;  /* 0x007c00007010783b */ /* 0x000f620000004200 */
[----:B------:R-:W-:Y:S01]  /*70f0*/  LOP3.LUT R6, R6, R95, RZ, 0xc0, !PT ;  /* 0x0000005f06067212 */ /* 0x000fe200078ec0ff */
[----:B------:R-:W-:Y:S01]  /*7100*/  MUFU.EX2 R93, R93 ;  /* 0x0000005d005d7308 */ /* 0x000fe20000000800 */
[----:B------:R-:W-:Y:S01]  /*7110*/  LOP3.LUT R4, R4, R5, RZ, 0xc0, !PT ;  /* 0x0000000504047212 */ /* 0x000fe200078ec0ff */
[----:B------:R-:W1:Y:S04]  /*7120*/  LDSM.16.MT88.4 R12, [R114+0x8c00] ;  /* 0x008c0000720c783b */ /* 0x000e680000004200 */
[----:B---3--:R-:W3:Y:S02]  /*7130*/  LDSM.16.MT88.4 R8, [R112+0x8c00] ;  /* 0x008c00007008783b */ /* 0x008ee40000004200 */
[----:B------:R-:W2:Y:S01]  /*7140*/  MUFU.EX2 R108, R84 ;  /* 0x00000054006c7308 */ /* 0x000ea20000000800 */
[----:B----4-:R-:W-:Y:S01]  /*7150*/  F2FP.BF16.PACK_AB R5, R0, R33 ;  /* 0x000000210005723e */ /* 0x010fe200000010ff */
[----:B------:R-:W-:-:S03]  /*7160*/  FADD.FTZ R33, R33, R90 ;  /* 0x0000005a21217221 */ /* 0x000fc60000010000 */
[----:B------:R-:W-:Y:S02]  /*7170*/  LOP3.LUT R5, R2, R5, RZ, 0xc0, !PT ;  /* 0x0000000502057212 */ /* 0x000fe400078ec0ff */
[----:B--2---:R-:W-:-:S04]  /*7180*/  F2FP.BF16.PACK_AB R2, R108, R93 ;  /* 0x0000005d6c02723e */ /* 0x004fc800000010ff */
[----:B------:R-:W-:Y:S01]  /*7190*/  LOP3.LUT R7, R7, R2, RZ, 0xc0, !PT ;  /* 0x0000000207077212 */ /* 0x000fe200078ec0ff */
[----:B------:R-:W-:-:S04]  /*71a0*/  FADD.FTZ R2, R34, R91 ;  /* 0x0000005b22027221 */ /* 0x000fc80000010000 */
[----:B------:R-:W-:Y:S02]  /*71b0*/  FADD.FTZ R2, R35, R2 ;  /* 0x0000000223027221 */ /* 0x000fe40000010000 */
[C---:B------:R-:W-:Y:S02]  /*71c0*/  HMMA.16816.F32.BF16 R36, R4.reuse, R28, R36 ;  /* 0x0000001c0424723c */ /* 0x040fe40000041824 */
[----:B------:R-:W-:Y:S02]  /*71d0*/  FADD.FTZ R89, R89, R2 ;  /* 0x0000000259597221 */ /* 0x000fe40000010000 */
[--C-:B------:R-:W-:Y:S02]  /*71e0*/  IMAD.MOV.U32 R2, RZ, RZ, R32.reuse ;  /* 0x000000ffff027224 */ /* 0x100fe400078e0020 */
[----:B------:R-:W-:Y:S02]  /*71f0*/  FADD.FTZ R89, R94, R89 ;  /* 0x000000595e597221 */ /* 0x000fe40000010000 */
[----:B------:R-:W-:Y:S01]  /*7200*/  HMMA.16816.F32.BF16 R40, R4, R30, R40 ;  /* 0x0000001e0428723c */ /* 0x000fe20000041828 */
[----:B------:R-:W-:-:S02]  /*7210*/  @P0 IMAD.MOV.U32 R2, RZ, RZ, R32 ;  /* 0x000000ffff020224 */ /* 0x000fc400078e0020 */
[----:B------:R-:W-:-:S04]  /*7220*/  FADD.FTZ R92, R92, R89 ;  /* 0x000000595c5c7221 */ /* 0x000fc80000010000 */
[----:B------:R-:W-:Y:S01]  /*7230*/  FADD.FTZ R109, R109, R92 ;  /* 0x0000005c6d6d7221 */ /* 0x000fe20000010000 */
[C---:B-1----:R-:W-:Y:S08]  /*7240*/  HMMA.16816.F32.BF16 R44, R4.reuse, R24, R44 ;  /* 0x00000018042c723c */ /* 0x042ff0000004182c */
[C---:B------:R-:W-:Y:S08]  /*7250*/  HMMA.16816.F32.BF16 R48, R4.reuse, R26, R48 ;  /* 0x0000001a0430723c */ /* 0x040ff00000041830 */
[C---:B------:R-:W-:Y:S08]  /*7260*/  HMMA.16816.F32.BF16 R52, R4.reuse, R20, R52 ;  /* 0x000000140434723c */ /* 0x040ff00000041834 */
[C---:B------:R-:W-:Y:S08]  /*7270*/  HMMA.16816.F32.BF16 R56, R4.reuse, R22, R56 ;  /* 0x000000160438723c */ /* 0x040ff00000041838 */
[C---:B-----5:R-:W-:Y:S08]  /*7280*/  HMMA.16816.F32.BF16 R60, R4.reuse, R16, R60 ;  /* 0x00000010043c723c */ /* 0x060ff0000004183c */
[C---:B------:R-:W-:Y:S08]  /*7290*/  HMMA.16816.F32.BF16 R64, R4.reuse, R18, R64 ;  /* 0x000000120440723c */ /* 0x040ff00000041840 */
[C---:B------:R-:W-:Y:S08]  /*72a0*/  HMMA.16816.F32.BF16 R68, R4.reuse, R12, R68 ;  /* 0x0000000c0444723c */ /* 0x040ff00000041844 */
[C---:B------:R-:W-:Y:S08]  /*72b0*/  HMMA.16816.F32.BF16 R72, R4.reuse, R14, R72 ;  /* 0x0000000e0448723c */ /* 0x040ff00000041848 */
[C---:B---3--:R-:W-:Y:S08]  /*72c0*/  HMMA.16816.F32.BF16 R76, R4.reuse, R8, R76 ;  /* 0x00000008044c723c */ /* 0x048ff0000004184c */
[----:B------:R-:W-:Y:S07]  /*72d0*/  HMMA.16816.F32.BF16 R80, R4, R10, R80 ;  /* 0x0000000a0450723c */ /* 0x000fee0000041850 */
[----:B------:R-:W-:-:S02]  /*72e0*/  FADD.FTZ R4, R0, R33 ;  /* 0x0000002100047221 */ /* 0x000fc40000010000 */
[--C-:B------:R-:W-:Y:S02]  /*72f0*/  IMAD.MOV.U32 R0, RZ, RZ, R3.reuse ;  /* 0x000000ffff007224 */ /* 0x100fe400078e0003 */
[----:B------:R-:W-:Y:S02]  /*7300*/  FADD.FTZ R93, R93, R4 ;  /* 0x000000045d5d7221 */ /* 0x000fe40000010000 */
[----:B------:R-:W-:Y:S02]  /*7310*/  @P0 IMAD.MOV.U32 R0, RZ, RZ, R3 ;  /* 0x000000ffff000224 */ /* 0x000fe400078e0003 */
[----:B------:R-:W-:Y:S01]  /*7320*/  FADD.FTZ R108, R108, R93 ;  /* 0x0000005d6c6c7221 */ /* 0x000fe20000010000 */
[----:B------:R-:W-:Y:S05]  /*7330*/  @P0 BRA `(.L_x_710) ;  /* 0x0000001000000947 */ /* 0x000fea0003800000 */
.L_x_706:
[----:B------:R-:W-:-:S07]  /*7340*/  IADD3 R133, R88, -0x1, RZ ;  /* 0xffffffff58857810 */ /* 0x000fce0007ffe0ff */
.L_x_710:
[----:B------:R-:W-:-:S13]  /*7350*/  ISETP.GE.AND P0, PT, R133, RZ, PT ;  /* 0x000000ff8500720c */ /* 0x000fda0003f06270 */
[----:B------:R-:W-:Y:S05]  /*7360*/  @!P0 BRA `(.L_x_711) ;  /* 0x000027e000008947 */ /* 0x000fea0003800000 */
[----:B------:R-:W1:Y:S01]  /*7370*/  LDC.U8 R132, c[0x0][0x2d8] ;  /* 0x0000b600ff847b82 */ /* 0x000e620000000000 */
[----:B------:R-:W-:Y:S01]  /*7380*/  IMAD.WIDE.U32 R136, R97, -0x326172a9, RZ ;  /* 0xcd9e8d5761887825 */ /* 0x000fe200078e00ff */
[----:B------:R-:W-:Y:S02]  /*7390*/  ISETP.GE.AND P4, PT, R128, c[0x0][0x220], PT ;  /* 0x0000880080007a0c */ /* 0x000fe40003f86270 */
[----:B------:R-:W-:Y:S01]  /*73a0*/  ISETP.GE.AND P3, PT, R122, c[0x0][0x220], PT ;  /* 0x000088007a007a0c */ /* 0x000fe20003f66270 */
[----:B------:R-:W-:Y:S01]  /*73b0*/  IMAD.MOV.U32 R3, RZ, RZ, R0 ;  /* 0x000000ffff037224 */ /* 0x000fe200078e0000 */
[----:B------:R-:W-:Y:S01]  /*73c0*/  LOP3.LUT R134, R137, R99, RZ, 0x3c, !PT ;  /* 0x0000006389867212 */ /* 0x000fe200078e3cff */
[----:B------:R-:W-:Y:S01]  /*73d0*/  IMAD.MOV.U32 R85, RZ, RZ, R2 ;  /* 0x000000ffff557224 */ /* 0x000fe200078e0002 */
[----:B------:R-:W-:Y:S01]  /*73e0*/  ISETP.GE.AND P2, PT, R121, c[0x0][0x220], PT ;  /* 0x0000880079007a0c */ /* 0x000fe20003f46270 */
[----:B------:R-:W-:Y:S01]  /*73f0*/  IMAD.WIDE.U32 R138, R96, -0x2daee0ad, RZ ;  /* 0xd2511f53608a7825 */ /* 0x000fe200078e00ff */
[----:B------:R-:W-:-:S03]  /*7400*/  MOV R140, R100 ;  /* 0x00000064008c7202 */ /* 0x000fc60000000f00 */
[----:B------:R-:W-:-:S04]  /*7410*/  IMAD.WIDE.U32 R134, R134, -0x2daee0ad, RZ ;  /* 0xd2511f5386867825 */ /* 0x000fc800078e00ff */
[----:B------:R-:W-:Y:S01]  /*7420*/  IMAD.MOV.U32 R141, RZ, RZ, R103 ;  /* 0x000000ffff8d7224 */ /* 0x000fe200078e0067 */
[----:B-1----:R-:W-:Y:S01]  /*7430*/  PRMT R132, R132, 0x7054, R132 ;  /* 0x0000705484847816 */ /* 0x002fe20000000084 */
[----:B------:R-:W-:Y:S05]  /*7440*/  BRA `(.L_x_712) ;  /* 0x0000038000007947 */ /* 0x000fea0003800000 */
.L_x_714:
[----:B------:R1:W-:Y:S01]  /*7450*/  @P4 STS [R120+0x3000], RZ ;  /* 0x003000ff78004388 */ /* 0x0003e20000000800 */
[----:B------:R-:W-:Y:S03]  /*7460*/  IADD3 R87, R133, -0x1, RZ ;  /* 0xffffffff85577810 */ /* 0x000fe60007ffe0ff */
[----:B------:R1:W-:Y:S01]  /*7470*/  @P4 STS [R120+0x3004], RZ ;  /* 0x003004ff78004388 */ /* 0x0003e20000000800 */
[----:B------:R-:W-:Y:S01]  /*7480*/  SHF.R.S32.HI R0, RZ, 0x1f, R87 ;  /* 0x0000001fff007819 */ /* 0x000fe20000011457 */
[C---:B------:R-:W-:Y:S02]  /*7490*/  IMAD.WIDE.U32 R88, R87.reuse, c[0x0][0x198], RZ ;  /* 0x0000660057587a25 */ /* 0x040fe400078e00ff */
[----:B------:R1:W-:Y:S02]  /*74a0*/  @P4 STS.64 [R120+0x3008], RZ ;  /* 0x003008ff78004388 */ /* 0x0003e40000000a00 */
[----:B------:R-:W-:Y:S04]  /*74b0*/  IMAD R0, R0, c[0x0][0x198], RZ ;  /* 0x0000660000007a24 */ /* 0x000fe800078e02ff */
[----:B------:R-:W-:Y:S01]  /*74c0*/  IMAD R0, R87, c[0x0][0x19c], R0 ;  /* 0x0000670057007a24 */ /* 0x000fe200078e0200 */
[C---:B------:R-:W-:Y:S03]  /*74d0*/  LEA R87, P1, R88.reuse, R124, 0x6 ;  /* 0x0000007c58577211 */ /* 0x040fe600078230ff */
[----:B------:R-:W-:Y:S01]  /*74e0*/  IMAD.IADD R89, R89, 0x1, R0 ;  /* 0x0000000159597824 */ /* 0x000fe200078e0200 */
[C---:B------:R-:W-:Y:S02]  /*74f0*/  @!P4 LEA R96, P0, R87.reuse, c[0x0][0x168], 0x1 ;  /* 0x00005a005760ca11 */ /* 0x040fe400078008ff */
[C---:B------:R-:W-:Y:S02]  /*7500*/  @!P3 LEA R90, P6, R87.reuse, c[0x0][0x168], 0x1 ;  /* 0x00005a00575aba11 */ /* 0x040fe400078c08ff */
[----:B------:R-:W-:Y:S02]  /*7510*/  LEA.HI.X R2, R88, R127, R89, 0x6, P1 ;  /* 0x0000007f58027211 */ /* 0x000fe400008f3459 */
[C---:B------:R-:W-:Y:S02]  /*7520*/  @!P2 LEA R88, P1, R87.reuse, c[0x0][0x168], 0x1 ;  /* 0x00005a005758aa11 */ /* 0x040fe400078208ff */
[C-C-:B------:R-:W-:Y:S02]  /*7530*/  @!P4 LEA.HI.X R97, R87.reuse, c[0x0][0x16c], R2.reuse, 0x1, P0 ;  /* 0x00005b005761ca11 */ /* 0x140fe400000f0c02 */
[C-C-:B------:R-:W-:Y:S02]  /*7540*/  @!P3 LEA.HI.X R91, R87.reuse, c[0x0][0x16c], R2.reuse, 0x1, P6 ;  /* 0x00005b00575bba11 */ /* 0x140fe400030f0c02 */
[C---:B------:R-:W-:Y:S01]  /*7550*/  @!P2 LEA.HI.X R89, R87.reuse, c[0x0][0x16c], R2, 0x1, P1 ;  /* 0x00005b005759aa11 */ /* 0x040fe200008f0c02 */
[----:B------:R-:W-:Y:S01]  /*7560*/  @!PT LDS RZ, [RZ] ;  /* 0x00000000fffff984 */ /* 0x000fe20000000800 */
[----:B------:R-:W-:Y:S01]  /*7570*/  @!PT LDS RZ, [RZ] ;  /* 0x00000000fffff984 */ /* 0x000fe20000000800 */
[----:B------:R-:W-:Y:S01]  /*7580*/  @!PT LDS RZ, [RZ] ;  /* 0x00000000fffff984 */ /* 0x000fe20000000800 */
[----:B------:R1:W-:Y:S01]  /*7590*/  @!P4 LDGSTS.E.BYPASS.LTC128B.128 [R120+0x3000], [R96.64] ;  /* 0x030000006078cfae */ /* 0x0003e2000b901d56 */
[----:B------:R-:W-:Y:S03]  /*75a0*/  IADD3 R0, P0, R87, UR19, RZ ;  /* 0x0000001357007c10 */ /* 0x000fe6000ff1e0ff */
        /* <DEDUP_REMOVED lines=34> */
.L_x_712:
        /* <DEDUP_REMOVED lines=22> */
[----:B------:R-:W-:Y:S02]  /*7930*/  @!P2 LEA R86, P0, R87, c[0x0][0x170], 0x1 ;  /* 0x00005c005756aa11 */ /* 0x000fe400078008ff */
        /* <DEDUP_REMOVED lines=113> */
.L_x_713:
[----:B------:R-:W-:Y:S01]  /*8050*/  FMNMX.FTZ R0, R4, R85, !PT ;  /* 0x0000005504007209 */ /* 0x000fe20007810000 */
[----:B------:R-:W-:Y:S01]  /*8060*/  IMAD.SHL.U32 R105, R133, 0x2, RZ ;  /* 0x0000000285697824 */ /* 0x000fe200078e00ff */
        /* <DEDUP_REMOVED lines=28> */
[----:B------:R-:W-:Y:S02]  /*8230*/  LOP3.LUT R110, R135, UR12, R138, 0x96, !PT ;  /* 0x0000000c876e7c12 */ /* 0x000fe4000f8e968a */
[----:B------:R-:W-:Y:S02]  /*8240*/  FMNMX.FTZ R88, R33, R0, !PT ;  /* 0x0000000021587209 */ /* 0x000fe40007810000 */
[----:B------:R-:W-:Y:S01]  /*8250*/  FMNMX.FTZ R0, R34, R91, !PT ;  /* 0x0000005b22007209 */ /* 0x000fe20007810000 */
[----:B------:R-:W-:Y:S01]  /*8260*/  IMAD.WIDE.U32 R110, R110, -0x326172a9, RZ ;  /* 0xcd9e8d576e6e7825 */ /* 0x000fe200078e00ff */
[----:B------:R-:W-:Y:S01]  /*8270*/  IADD3 R133, R133, -0x1, RZ ;  /* 0xffffffff85857810 */ /* 0x000fe20007ffe0ff */
[----:B------:R-:W-:Y:S01]  /*8280*/  SHFL.BFLY PT, R91, R88, 0x2, 0x1f ;  /* 0x0c401f00585b7f89 */ /* 0x000fe200000e0000 */
[----:B------:R-:W-:Y:S07]  /*8290*/  FMNMX.FTZ R89, R35, R0, !PT ;  /* 0x0000000023597209 */ /* 0x000fee0007810000 */
[----:B------:R-:W1:Y:S02]  /*82a0*/  SHFL.BFLY PT, R0, R89, 0x2, 0x1f ;  /* 0x0c401f0059007f89 */ /* 0x000e6400000e0000 */
[----:B-1----:R-:W-:Y:S02]  /*82b0*/  FMNMX.FTZ R87, R89, R0, !PT ;  /* 0x0000000059577209 */ /* 0x002fe40007810000 */
[----:B------:R-:W-:Y:S04]  /*82c0*/  FMNMX.FTZ R93, R88, R91, !PT ;  /* 0x0000005b585d7209 */ /* 0x000fe80007810000 */
[----:B------:R-:W1:Y:S08]  /*82d0*/  SHFL.BFLY PT, R0, R87, 0x1, 0x1f ;  /* 0x0c201f0057007f89 */ /* 0x000e7000000e0000 */
[----:B------:R-:W2:Y:S01]  /*82e0*/  SHFL.BFLY PT, R2, R93, 0x1, 0x1f ;  /* 0x0c201f005d027f89 */ /* 0x000ea200000e0000 */
[----:B-1----:R-:W-:Y:S02]  /*82f0*/  FMNMX.FTZ R0, R87, R0, !PT ;  /* 0x0000000057007209 */ /* 0x002fe40007810000 */
[----:B------:R-:W-:Y:S02]  /*8300*/  LOP3.LUT R87, R139, UR25, R105, 0x96, !PT ;  /* 0x000000198b577c12 */ /* 0x000fe4000f8e9669 */
[----:B------:R-:W-:Y:S01]  /*8310*/  IADD3 R105, R105, 0x1, RZ ;  /* 0x0000000169697810 */ /* 0x000fe20007ffe0ff */
        /* <DEDUP_REMOVED lines=10> */
[----:B------:R-:W-:Y:S02]  /*83c0*/  FMUL.FTZ R3, R85, c[0x0][0x23c] ;  /* 0x00008f0055037a20 */ /* 0x000fe40000410000 */
[--C-:B------:R-:W-:Y:S01]  /*83d0*/  FFMA.FTZ R88, R4, c[0x0][0x23c], -R104.reuse ;  /* 0x00008f0004587a23 */ /* 0x100fe20000010868 */
[----:B------:R-:W-:Y:S01]  /*83e0*/  FSEL R102, R102, RZ, P0 ;  /* 0x000000ff66667208 */ /* 0x000fe20000000000 */
[--C-:B------:R-:W-:Y:S02]  /*83f0*/  FFMA.FTZ R143, R8, c[0x0][0x23c], -R104.reuse ;  /* 0x00008f00088f7a23 */ /* 0x100fe40000010868 */
[----:B------:R-:W-:Y:S02]  /*8400*/  FFMA.FTZ R89, R5, c[0x0][0x23c], -R104 ;  /* 0x00008f0005597a23 */ /* 0x000fe40000010868 */
[----:B------:R-:W3:Y:S01]  /*8410*/  MUFU.EX2 R88, R88 ;  /* 0x0000005800587308 */ /* 0x000ee20000000800 */
[--C-:B------:R-:W-:Y:S02]  /*8420*/  FFMA.FTZ R92, R6, c[0x0][0x23c], -R102.reuse ;  /* 0x00008f00065c7a23 */ /* 0x100fe40000010866 */
[--C-:B------:R-:W-:Y:S02]  /*8430*/  FFMA.FTZ R145, R10, c[0x0][0x23c], -R102.reuse ;  /* 0x00008f000a917a23 */ /* 0x100fe40000010866 */
[----:B------:R-:W-:Y:S02]  /*8440*/  FFMA.FTZ R142, R11, c[0x0][0x23c], -R102 ;  /* 0x00008f000b8e7a23 */ /* 0x000fe40000010866 */
[----:B------:R-:W-:Y:S02]  /*8450*/  FFMA.FTZ R101, R17, c[0x0][0x23c], -R104 ;  /* 0x00008f0011657a23 */ /* 0x000fe40000010868 */
[--C-:B------:R-:W-:Y:S01]  /*8460*/  FFMA.FTZ R100, R18, c[0x0][0x23c], -R102.reuse ;  /* 0x00008f0012647a23 */ /* 0x100fe20000010866 */
[----:B------:R-:W-:Y:S01]  /*8470*/  MUFU.EX2 R92, R92 ;  /* 0x0000005c005c7308 */ /* 0x000fe20000000800 */
[----:B------:R-:W-:Y:S02]  /*8480*/  FFMA.FTZ R103, R19, c[0x0][0x23c], -R102 ;  /* 0x00008f0013677a23 */ /* 0x000fe40000010866 */
[----:B------:R-:W-:Y:S02]  /*8490*/  FFMA.FTZ R106, R13, c[0x0][0x23c], -R104 ;  /* 0x00008f000d6a7a23 */ /* 0x000fe40000010868 */
[----:B-1----:R-:W-:Y:S04]  /*84a0*/  IMAD.WIDE.U32 R86, R87, -0x326172a9, RZ ;  /* 0xcd9e8d5757567825 */ /* 0x002fe800078e00ff */
[C---:B--2---:R-:W-:Y:S01]  /*84b0*/  FMUL.FTZ R36, R84.reuse, R36 ;  /* 0x0000002454247220 */ /* 0x044fe20000410000 */
[----:B------:R-:W-:Y:S01]  /*84c0*/  MUFU.EX2 R3, R3 ;  /* 0x0000000300037308 */ /* 0x000fe20000000800 */
[----:B------:R-:W-:Y:S01]  /*84d0*/  LOP3.LUT R86, R111, UR11, R86, 0x96, !PT ;  /* 0x0000000b6f567c12 */ /* 0x000fe2000f8e9656 */
[C---:B------:R-:W-:Y:S01]  /*84e0*/  FMUL.FTZ R37, R84.reuse, R37 ;  /* 0x0000002554257220 */ /* 0x040fe20000410000 */
[----:B------:R-:W-:Y:S01]  /*84f0*/  LOP3.LUT R87, R87, UR13, R136, 0x96, !PT ;  /* 0x0000000d57577c12 */ /* 0x000fe2000f8e9688 */
[C---:B------:R-:W-:Y:S02]  /*8500*/  FMUL.FTZ R40, R84.reuse, R40 ;  /* 0x0000002854287220 */ /* 0x040fe40000410000 */
[----:B------:R-:W-:Y:S02]  /*8510*/  FMUL.FTZ R41, R84, R41 ;  /* 0x0000002954297220 */ /* 0x000fe40000410000 */
[----:B------:R-:W-:Y:S02]  /*8520*/  IMAD.WIDE.U32 R90, R87, -0x2daee0ad, RZ ;  /* 0xd2511f53575a7825 */ /* 0x000fe400078e00ff */
[----:B------:R-:W-:Y:S02]  /*8530*/  MUFU.EX2 R143, R143 ;  /* 0x0000008f008f7308 */ /* 0x000fe40000000800 */
[----:B------:R-:W-:Y:S04]  /*8540*/  IMAD.WIDE.U32 R86, R86, -0x2daee0ad, RZ ;  /* 0xd2511f5356567825 */ /* 0x000fe800078e00ff */
[C---:B------:R-:W-:Y:S01]  /*8550*/  FMUL.FTZ R44, R84.reuse, R44 ;  /* 0x0000002c542c7220 */ /* 0x040fe20000410000 */
[----:B------:R-:W-:Y:S01]  /*8560*/  LOP3.LUT R90, R87, UR8, R90, 0x96, !PT ;  /* 0x00000008575a7c12 */ /* 0x000fe2000f8e965a */
        /* <DEDUP_REMOVED lines=23> */
[----:B---3--:R-:W-:Y:S01]  /*86e0*/  FFMA.FTZ R109, R84, R109, R88 ;  /* 0x0000006d546d7223 */ /* 0x008fe20000010058 */
[----:B------:R-:W-:Y:S01]  /*86f0*/  LOP3.LUT R84, R91, UR10, R134, 0x96, !PT ;  /* 0x0000000a5b547c12 */ /* 0x000fe2000f8e9686 */
[----:B------:R-:W-:Y:S01]  /*8700*/  IMAD.WIDE.U32 R90, R90, -0x326172a9, RZ ;  /* 0xcd9e8d575a5a7825 */ /* 0x000fe200078e00ff */
[----:B-1----:R-:W-:Y:S02]  /*8710*/  F2FP.BF16.PACK_AB R88, R89, R88 ;  /* 0x000000585958723e */ /* 0x002fe400000010ff */
[----:B------:R-:W-:Y:S01]  /*8720*/  MUFU.EX2 R103, R103 ;  /* 0x0000006700677308 */ /* 0x000fe20000000800 */
[----:B------:R-:W-:Y:S04]  /*8730*/  IMAD.WIDE.U32 R94, R84, -0x326172a9, RZ ;  /* 0xcd9e8d57545e7825 */ /* 0x000fe800078e00ff */
[----:B------:R-:W-:Y:S01]  /*8740*/  FFMA.FTZ R146, R3, R108, R92 ;  /* 0x0000006c03927223 */ /* 0x000fe2000001005c */
[----:B------:R-:W-:Y:S01]  /*8750*/  LOP3.LUT R84, R95, UR9, R110, 0x96, !PT ;  /* 0x000000095f547c12 */ /* 0x000fe2000f8e966e */
[----:B------:R-:W-:Y:S01]  /*8760*/  FFMA.FTZ R108, R9, c[0x0][0x23c], -R104 ;  /* 0x00008f00096c7a23 */ /* 0x000fe20000010868 */
[----:B------:R-:W-:Y:S01]  /*8770*/  LOP3.LUT R94, R91, UR7, R94, 0x96, !PT ;  /* 0x000000075b5e7c12 */ /* 0x000fe2000f8e965e */
[----:B------:R-:W-:Y:S01]  /*8780*/  FADD.FTZ R109, R89, R109 ;  /* 0x0000006d596d7221 */ /* 0x000fe20000010000 */
[----:B------:R-:W-:Y:S01]  /*8790*/  MUFU.EX2 R100, R100 ;  /* 0x0000006400647308 */ /* 0x000fe20000000800 */
[----:B------:R-:W-:Y:S04]  /*87a0*/  IMAD.WIDE.U32 R96, R84, -0x2daee0ad, RZ ;  /* 0xd2511f5354607825 */ /* 0x000fe800078e00ff */
[----:B------:R-:W-:Y:S01]  /*87b0*/  IMAD.WIDE.U32 R94, R94, -0x2daee0ad, RZ ;  /* 0xd2511f535e5e7825 */ /* 0x000fe200078e00ff */
[----:B------:R-:W-:Y:S03]  /*87c0*/  LOP3.LUT R84, R97, UR6, R86, 0x96, !PT ;  /* 0x0000000661547c12 */ /* 0x000fe6000f8e9656 */
[----:B------:R-:W-:Y:S01]  /*87d0*/  FMUL.FTZ R38, R3, R38 ;  /* 0x0000002603267220 */ /* 0x000fe20000410000 */
[----:B------:R-:W-:Y:S01]  /*87e0*/  LOP3.LUT R96, R95, UR4, R96, 0x96, !PT ;  /* 0x000000045f607c12 */ /* 0x000fe2000f8e9660 */
[----:B------:R-:W1:Y:S01]  /*87f0*/  MUFU.EX2 R108, R108 ;  /* 0x0000006c006c7308 */ /* 0x000e620000000800 */
[----:B------:R-:W-:Y:S04]  /*8800*/  IMAD.WIDE.U32 R86, R84, -0x326172a9, RZ ;  /* 0xcd9e8d5754567825 */ /* 0x000fe800078e00ff */
[----:B------:R-:W-:Y:S01]  /*8810*/  IMAD.WIDE.U32 R96, R96, -0x326172a9, RZ ;  /* 0xcd9e8d5760607825 */ /* 0x000fe200078e00ff */
[----:B------:R-:W-:Y:S03]  /*8820*/  LOP3.LUT R93, R87, UR5, R90, 0x96, !PT ;  /* 0x00000005575d7c12 */ /* 0x000fe6000f8e965a */
[----:B------:R-:W-:Y:S01]  /*8830*/  FFMA.FTZ R95, R7, c[0x0][0x23c], -R102 ;  /* 0x00008f00075f7a23 */ /* 0x000fe20000010866 */
[C---:B------:R-:W-:Y:S01]  /*8840*/  LOP3.LUT R84, R96.reuse, 0xffff, RZ, 0xc0, !PT ;  /* 0x0000ffff60547812 */ /* 0x040fe200078ec0ff */
[C---:B------:R-:W-:Y:S01]  /*8850*/  FMUL.FTZ R39, R3.reuse, R39 ;  /* 0x0000002703277220 */ /* 0x040fe20000410000 */
[----:B------:R-:W-:Y:S01]  /*8860*/  LOP3.LUT R87, R96, 0xff, RZ, 0xc0, !PT ;  /* 0x000000ff60577812 */ /* 0x000fe200078ec0ff */
[----:B------:R-:W-:Y:S01]  /*8870*/  FMUL.FTZ R42, R3, R42 ;  /* 0x0000002a032a7220 */ /* 0x000fe20000410000 */
[----:B------:R-:W-:Y:S01]  /*8880*/  SHF.R.U32.HI R84, RZ, 0x8, R84 ;  /* 0x00000008ff547819 */ /* 0x000fe20000011654 */
[----:B------:R-:W2:Y:S01]  /*8890*/  MUFU.EX2 R95, R95 ;  /* 0x0000005f005f7308 */ /* 0x000ea20000000800 */
[----:B------:R-:W-:Y:S01]  /*88a0*/  LOP3.LUT R89, R97, UR15, R86, 0x96, !PT ;  /* 0x0000000f61597c12 */ /* 0x000fe2000f8e9656 */
[----:B------:R-:W-:Y:S01]  /*88b0*/  FFMA.FTZ R86, R16, c[0x0][0x23c], -R104 ;  /* 0x00008f0010567a23 */ /* 0x000fe20000010868 */
[----:B------:R-:W-:Y:S01]  /*88c0*/  PRMT R87, R87, 0x5410, R84 ;  /* 0x0000541057577816 */ /* 0x000fe20000000054 */
[C---:B------:R-:W-:Y:S01]  /*88d0*/  FMUL.FTZ R43, R3.reuse, R43 ;  /* 0x0000002b032b7220 */ /* 0x040fe20000410000 */
[--C-:B------:R-:W-:Y:S01]  /*88e0*/  SHF.R.U32.HI R84, RZ, 0x10, R96.reuse ;  /* 0x00000010ff547819 */ /* 0x100fe20000011660 */
[C---:B------:R-:W-:Y:S02]  /*88f0*/  FMUL.FTZ R46, R3.reuse, R46 ;  /* 0x0000002e032e7220 */ /* 0x040fe40000410000 */
[--C-:B------:R-:W-:Y:S01]  /*8900*/  HSET2.LE.AND R90, R87, R132.reuse, PT ;  /* 0x00000084575a7233 */ /* 0x100fe20003803000 */
[----:B-1----:R-:W-:Y:S01]  /*8910*/  F2FP.BF16.PACK_AB R87, R108, R143 ;  /* 0x0000008f6c57723e */ /* 0x002fe200000010ff */
[----:B------:R-:W1:Y:S01]  /*8920*/  MUFU.EX2 R86, R86 ;  /* 0x0000005600567308 */ /* 0x000e620000000800 */
[----:B------:R-:W-:Y:S01]  /*8930*/  LOP3.LUT R84, R84, 0xff, RZ, 0xc0, !PT ;  /* 0x000000ff54547812 */ /* 0x000fe200078ec0ff */
[C---:B------:R-:W-:Y:S01]  /*8940*/  FMUL.FTZ R47, R3.reuse, R47 ;  /* 0x0000002f032f7220 */ /* 0x040fe20000410000 */
[----:B------:R-:W-:Y:S01]  /*8950*/  LOP3.LUT R90, R90, R87, RZ, 0xc0, !PT ;  /* 0x000000575a5a7212 */ /* 0x000fe200078ec0ff */
[----:B------:R-:W-:Y:S01]  /*8960*/  FMUL.FTZ R50, R3, R50 ;  /* 0x0000003203327220 */ /* 0x000fe20000410000 */
[----:B------:R-:W-:Y:S01]  /*8970*/  SHF.R.U32.HI R87, RZ, 0x18, R96 ;  /* 0x00000018ff577819 */ /* 0x000fe20000011660 */
[----:B------:R-:W-:Y:S03]  /*8980*/  IMAD.WIDE.U32 R96, R93, -0x2daee0ad, RZ ;  /* 0xd2511f535d607825 */ /* 0x000fe600078e00ff */
[----:B------:R-:W-:Y:S01]  /*8990*/  PRMT R87, R84, 0x5410, R87 ;  /* 0x0000541054577816 */ /* 0x000fe20000000057 */
[C---:B------:R-:W-:Y:S01]  /*89a0*/  FMUL.FTZ R51, R3.reuse, R51 ;  /* 0x0000003303337220 */ /* 0x040fe20000410000 */
[----:B------:R-:W-:Y:S01]  /*89b0*/  F2FP.BF16.PACK_AB R84, R142, R145 ;  /* 0x000000918e54723e */ /* 0x000fe200000010ff */
[----:B------:R-:W-:Y:S01]  /*89c0*/  FMUL.FTZ R54, R3, R54 ;  /* 0x0000003603367220 */ /* 0x000fe20000410000 */
[----:B------:R-:W-:Y:S01]  /*89d0*/  LOP3.LUT R93, R97, UR14, R94, 0x96, !PT ;  /* 0x0000000e615d7c12 */ /* 0x000fe2000f8e965e */
[--C-:B------:R-:W-:Y:S01]  /*89e0*/  HSET2.LE.AND R91, R87, R132.reuse, PT ;  /* 0x00000084575b7233 */ /* 0x100fe20003803000 */
[C---:B------:R-:W-:Y:S01]  /*89f0*/  LOP3.LUT R87, R96.reuse, 0xff, RZ, 0xc0, !PT ;  /* 0x000000ff60577812 */ /* 0x040fe200078ec0ff */
[----:B--2---:R-:W-:Y:S01]  /*8a00*/  FADD.FTZ R146, R95, R146 ;  /* 0x000000925f927221 */ /* 0x004fe20000010000 */
[----:B------:R-:W-:Y:S01]  /*8a10*/  MUFU.EX2 R106, R106 ;  /* 0x0000006a006a7308 */ /* 0x000fe20000000800 */
[----:B------:R-:W-:Y:S01]  /*8a20*/  FMUL.FTZ R55, R3, R55 ;  /* 0x0000003703377220 */ /* 0x000fe20000410000 */
[----:B------:R-:W-:Y:S01]  /*8a30*/  LOP3.LUT R91, R91, R84, RZ, 0xc0, !PT ;  /* 0x000000545b5b7212 */ /* 0x000fe200078ec0ff */
[C---:B------:R-:W-:Y:S01]  /*8a40*/  FMUL.FTZ R58, R3.reuse, R58 ;  /* 0x0000003a033a7220 */ /* 0x040fe20000410000 */
[----:B------:R-:W-:Y:S01]  /*8a50*/  LOP3.LUT R84, R96, 0xffff, RZ, 0xc0, !PT ;  /* 0x0000ffff60547812 */ /* 0x000fe200078ec0ff */
[C---:B------:R-:W-:Y:S02]  /*8a60*/  FMUL.FTZ R59, R3.reuse, R59 ;  /* 0x0000003b033b7220 */ /* 0x040fe40000410000 */
[C---:B------:R-:W-:Y:S01]  /*8a70*/  FMUL.FTZ R62, R3.reuse, R62 ;  /* 0x0000003e033e7220 */ /* 0x040fe20000410000 */
[----:B------:R-:W-:Y:S01]  /*8a80*/  SHF.R.U32.HI R84, RZ, 0x8, R84 ;  /* 0x00000008ff547819 */ /* 0x000fe20000011654 */
[C---:B------:R-:W-:Y:S02]  /*8a90*/  FMUL.FTZ R63, R3.reuse, R63 ;  /* 0x0000003f033f7220 */ /* 0x040fe40000410000 */
[----:B------:R-:W-:Y:S01]  /*8aa0*/  FMUL.FTZ R66, R3, R66 ;  /* 0x0000004203427220 */ /* 0x000fe20000410000 */
[----:B------:R-:W-:Y:S01]  /*8ab0*/  PRMT R87, R87, 0x5410, R84 ;  /* 0x0000541057577816 */ /* 0x000fe20000000054 */
[C---:B------:R-:W-:Y:S01]  /*8ac0*/  FMUL.FTZ R67, R3.reuse, R67 ;  /* 0x0000004303437220 */ /* 0x040fe20000410000 */
[--C-:B------:R-:W-:Y:S01]  /*8ad0*/  SHF.R.U32.HI R84, RZ, 0x10, R96.reuse ;  /* 0x00000010ff547819 */ /* 0x100fe20000011660 */
[----:B------:R-:W-:Y:S01]  /*8ae0*/  FMUL.FTZ R70, R3, R70 ;  /* 0x0000004603467220 */ /* 0x000fe20000410000 */
[----:B------:R-:W-:Y:S01]  /*8af0*/  SHF.R.U32.HI R96, RZ, 0x18, R96 ;  /* 0x00000018ff607819 */ /* 0x000fe20000011660 */
[--C-:B------:R-:W-:Y:S01]  /*8b00*/  HSET2.LE.AND R98, R87, R132.reuse, PT ;  /* 0x0000008457627233 */ /* 0x100fe20003803000 */
[----:B-1----:R-:W-:Y:S01]  /*8b10*/  F2FP.BF16.PACK_AB R87, R101, R86 ;  /* 0x000000566557723e */ /* 0x002fe200000010ff */
[C---:B------:R-:W-:Y:S02]  /*8b20*/  FMUL.FTZ R71, R3.reuse, R71 ;  /* 0x0000004703477220 */ /* 0x040fe40000410000 */
[C---:B------:R-:W-:Y:S01]  /*8b30*/  FMUL.FTZ R74, R3.reuse, R74 ;  /* 0x0000004a034a7220 */ /* 0x040fe20000410000 */
[----:B------:R-:W-:Y:S01]  /*8b40*/  LOP3.LUT R98, R98, R87, RZ, 0xc0, !PT ;  /* 0x0000005762627212 */ /* 0x000fe200078ec0ff */
[C---:B------:R-:W-:Y:S01]  /*8b50*/  FMUL.FTZ R75, R3.reuse, R75 ;  /* 0x0000004b034b7220 */ /* 0x040fe20000410000 */
[----:B------:R-:W-:Y:S01]  /*8b60*/  LOP3.LUT R87, R84, 0xff, RZ, 0xc0, !PT ;  /* 0x000000ff54577812 */ /* 0x000fe200078ec0ff */
[----:B------:R-:W-:Y:S01]  /*8b70*/  FMUL.FTZ R78, R3, R78 ;  /* 0x0000004e034e7220 */ /* 0x000fe20000410000 */
[----:B------:R-:W-:Y:S01]  /*8b80*/  F2FP.BF16.PACK_AB R84, R103, R100 ;  /* 0x000000646754723e */ /* 0x000fe200000010ff */
[----:B------:R-:W-:Y:S01]  /*8b90*/  FMUL.FTZ R79, R3, R79 ;  /* 0x0000004f034f7220 */ /* 0x000fe20000410000 */
[----:B------:R-:W-:Y:S01]  /*8ba0*/  PRMT R87, R87, 0x5410, R96 ;  /* 0x0000541057577816 */ /* 0x000fe20000000060 */
[C---:B------:R-:W-:Y:S02]  /*8bb0*/  FMUL.FTZ R82, R3.reuse, R82 ;  /* 0x0000005203527220 */ /* 0x040fe40000410000 */
[----:B------:R-:W-:Y:S02]  /*8bc0*/  FMUL.FTZ R83, R3, R83 ;  /* 0x0000005303537220 */ /* 0x000fe40000410000 */
[--C-:B------:R-:W-:Y:S01]  /*8bd0*/  HSET2.LE.AND R99, R87, R132.reuse, PT ;  /* 0x0000008457637233 */ /* 0x100fe20003803000 */
[----:B------:R-:W-:Y:S01]  /*8be0*/  LOP3.LUT R87, R89, 0xffff, RZ, 0xc0, !PT ;  /* 0x0000ffff59577812 */ /* 0x000fe200078ec0ff */
[--C-:B------:R-:W-:Y:S02]  /*8bf0*/  FFMA.FTZ R144, R14, c[0x0][0x23c], -R102.reuse ;  /* 0x00008f000e907a23 */ /* 0x100fe40000010866 */
[----:B------:R-:W-:Y:S01]  /*8c00*/  FFMA.FTZ R107, R15, c[0x0][0x23c], -R102 ;  /* 0x00008f000f6b7a23 */ /* 0x000fe20000010866 */
[----:B------:R-:W-:Y:S01]  /*8c10*/  LOP3.LUT R99, R99, R84, RZ, 0xc0, !PT ;  /* 0x0000005463637212 */ /* 0x000fe200078ec0ff */
[----:B------:R-:W-:Y:S01]  /*8c20*/  FFMA.FTZ R147, R12, c[0x0][0x23c], -R104 ;  /* 0x00008f000c937a23 */ /* 0x000fe20000010868 */
[----:B------:R-:W-:Y:S01]  /*8c30*/  LOP3.LUT R84, R89, 0xff, RZ, 0xc0, !PT ;  /* 0x000000ff59547812 */ /* 0x000fe200078ec0ff */
[----:B------:R-:W-:Y:S01]  /*8c40*/  MUFU.EX2 R144, R144 ;  /* 0x0000009000907308 */ /* 0x000fe20000000800 */
[----:B------:R-:W-:Y:S01]  /*8c50*/  SHF.R.U32.HI R87, RZ, 0x8, R87 ;  /* 0x00000008ff577819 */ /* 0x000fe20000011657 */
[--C-:B------:R-:W-:Y:S02]  /*8c60*/  FFMA.FTZ R148, R23, c[0x0][0x23c], -R102.reuse ;  /* 0x00008f0017947a23 */ /* 0x100fe40000010866 */
[--C-:B------:R-:W-:Y:S01]  /*8c70*/  FFMA.FTZ R149, R26, c[0x0][0x23c], -R102.reuse ;  /* 0x00008f001a957a23 */ /* 0x100fe20000010866 */
[----:B------:R-:W-:Y:S01]  /*8c80*/  PRMT R87, R84, 0x5410, R87 ;  /* 0x0000541054577816 */ /* 0x000fe20000000057 */
[----:B------:R-:W-:Y:S01]  /*8c90*/  FFMA.FTZ R154, R31, c[0x0][0x23c], -R102 ;  /* 0x00008f001f9a7a23 */ /* 0x000fe20000010866 */
[--C-:B------:R-:W-:Y:S01]  /*8ca0*/  SHF.R.U32.HI R84, RZ, 0x10, R89.reuse ;  /* 0x00000010ff547819 */ /* 0x100fe20000011659 */
[----:B------:R-:W-:Y:S01]  /*8cb0*/  FADD.FTZ R145, R145, R146 ;  /* 0x0000009291917221 */ /* 0x000fe20000010000 */
[----:B------:R-:W-:Y:S01]  /*8cc0*/  SHF.R.U32.HI R89, RZ, 0x18, R89 ;  /* 0x00000018ff597819 */ /* 0x000fe20000011659 */
[--C-:B------:R-:W-:Y:S01]  /*8cd0*/  HSET2.LE.AND R87, R87, R132.reuse, PT ;  /* 0x0000008457577233 */ /* 0x100fe20003803000 */
[----:B------:R-:W-:Y:S01]  /*8ce0*/  LOP3.LUT R84, R84, 0xff, RZ, 0xc0, !PT ;  /* 0x000000ff54547812 */ /* 0x000fe200078ec0ff */
[----:B------:R-:W1:Y:S01]  /*8cf0*/  MUFU.EX2 R147, R147 ;  /* 0x0000009300937308 */ /* 0x000e620000000800 */
[----:B------:R-:W-:Y:S02]  /*8d00*/  FFMA.FTZ R146, R27, c[0x0][0x23c], -R102 ;  /* 0x00008f001b927a23 */ /* 0x000fe40000010866 */
[----:B------:R-:W-:Y:S01]  /*8d10*/  PRMT R89, R84, 0x5410, R89 ;  /* 0x0000541054597816 */ /* 0x000fe20000000059 */
[--C-:B------:R-:W-:Y:S01]  /*8d20*/  FFMA.FTZ R151, R24, c[0x0][0x23c], -R104.reuse ;  /* 0x00008f0018977a23 */ /* 0x100fe20000010868 */
[----:B------:R-:W-:Y:S01]  /*8d30*/  F2FP.BF16.PACK_AB R84, R95, R92 ;  /* 0x0000005c5f54723e */ /* 0x000fe200000010ff */
[----:B------:R-:W-:Y:S01]  /*8d40*/  FFMA.FTZ R150, R28, c[0x0][0x23c], -R104 ;  /* 0x00008f001c967a23 */ /* 0x000fe20000010868 */
[----:B------:R-:W-:Y:S01]  /*8d50*/  LOP3.LUT R88, R87, R88, RZ, 0xc0, !PT ;  /* 0x0000005857587212 */ /* 0x000fe200078ec0ff */
[--C-:B------:R-:W-:Y:S01]  /*8d60*/  HSET2.LE.AND R89, R89, R132.reuse, PT ;  /* 0x0000008459597233 */ /* 0x100fe20003803000 */
[----:B------:R-:W-:Y:S01]  /*8d70*/  LOP3.LUT R87, R93, 0xff, RZ, 0xc0, !PT ;  /* 0x000000ff5d577812 */ /* 0x000fe200078ec0ff */
[----:B------:R-:W2:Y:S01]  /*8d80*/  MUFU.EX2 R107, R107 ;  /* 0x0000006b006b7308 */ /* 0x000ea20000000800 */
[----:B------:R-:W-:Y:S02]  /*8d90*/  IMAD.MOV.U32 R3, RZ, RZ, R0 ;  /* 0x000000ffff037224 */ /* 0x000fe400078e0000 */
[----:B------:R-:W-:Y:S01]  /*8da0*/  LOP3.LUT R89, R89, R84, RZ, 0xc0, !PT ;  /* 0x0000005459597212 */ /* 0x000fe200078ec0ff */
[----:B------:R-:W-:Y:S01]  /*8db0*/  IMAD.MOV.U32 R85, RZ, RZ, R2 ;  /* 0x000000ffff557224 */ /* 0x000fe200078e0002 */
[----:B------:R-:W-:Y:S04]  /*8dc0*/  LOP3.LUT R84, R93, 0xffff, RZ, 0xc0, !PT ;  /* 0x0000ffff5d547812 */ /* 0x000fe800078ec0ff */
[----:B------:R-:W-:Y:S01]  /*8dd0*/  SHF.R.U32.HI R84, RZ, 0x8, R84 ;  /* 0x00000008ff547819 */ /* 0x000fe20000011654 */
[----:B------:R-:W-:Y:S03]  /*8de0*/  MUFU.EX2 R148, R148 ;  /* 0x0000009400947308 */ /* 0x000fe60000000800 */
[----:B------:R-:W-:Y:S02]  /*8df0*/  PRMT R87, R87, 0x5410, R84 ;  /* 0x0000541057577816 */ /* 0x000fe40000000054 */
[--C-:B------:R-:W-:Y:S02]  /*8e00*/  SHF.R.U32.HI R84, RZ, 0x10, R93.reuse ;  /* 0x00000010ff547819 */ /* 0x100fe4000001165d */
[----:B------:R-:W-:Y:S01]  /*8e10*/  SHF.R.U32.HI R93, RZ, 0x18, R93 ;  /* 0x00000018ff5d7819 */ /* 0x000fe2000001165d */
[--C-:B------:R-:W-:Y:S01]  /*8e20*/  HSET2.LE.AND R96, R87, R132.reuse, PT ;  /* 0x0000008457607233 */ /* 0x100fe20003803000 */
[----:B------:R-:W-:Y:S01]  /*8e30*/  LOP3.LUT R84, R84, 0xff, RZ, 0xc0, !PT ;  /* 0x000000ff54547812 */ /* 0x000fe200078ec0ff */
[----:B------:R-:W-:Y:S01]  /*8e40*/  MUFU.EX2 R151, R151 ;  /* 0x0000009700977308 */ /* 0x000fe20000000800 */
[----:B-1----:R-:W-:Y:S02]  /*8e50*/  F2FP.BF16.PACK_AB R87, R106, R147 ;  /* 0x000000936a57723e */ /* 0x002fe400000010ff */
[----:B------:R-:W-:Y:S02]  /*8e60*/  PRMT R93, R84, 0x5410, R93 ;  /* 0x00005410545d7816 */ /* 0x000fe4000000005d */
[----:B--2---:R-:W-:Y:S02]  /*8e70*/  F2FP.BF16.PACK_AB R84, R107, R144 ;  /* 0x000000906b54723e */ /* 0x004fe400000010ff */
[----:B------:R-:W-:Y:S01]  /*8e80*/  LOP3.LUT R96, R96, R87, RZ, 0xc0, !PT ;  /* 0x0000005760607212 */ /* 0x000fe200078ec0ff */
[--C-:B------:R-:W-:Y:S02]  /*8e90*/  HSET2.LE.AND R97, R93, R132.reuse, PT ;  /* 0x000000845d617233 */ /* 0x100fe40003803000 */
[----:B------:R-:W1:Y:S01]  /*8ea0*/  LDSM.16.MT88.4 R92, [R114+0x6000] ;  /* 0x00600000725c783b */ /* 0x000e620000004200 */
[----:B------:R-:W-:Y:S02]  /*8eb0*/  MUFU.EX2 R149, R149 ;  /* 0x0000009500957308 */ /* 0x000fe40000000800 */
[----:B------:R-:W-:Y:S02]  /*8ec0*/  LOP3.LUT R97, R97, R84, RZ, 0xc0, !PT ;  /* 0x0000005461617212 */ /* 0x000fe400078ec0ff */
[----:B------:R-:W-:Y:S01]  /*8ed0*/  LOP3.LUT R84, R139, UR25, R105, 0x96, !PT ;  /* 0x000000198b547c12 */ /* 0x000fe2000f8e9669 */
[----:B------:R-:W-:Y:S05]  /*8ee0*/  FFMA.FTZ R105, R22, c[0x0][0x23c], -R102 ;  /* 0x00008f0016697a23 */ /* 0x000fea0000010866 */
[----:B------:R-:W-:Y:S10]  /*8ef0*/  MUFU.EX2 R146, R146 ;  /* 0x0000009200927308 */ /* 0x000ff40000000800 */
[----:B------:R-:W2:Y:S10]  /*8f00*/  MUFU.EX2 R105, R105 ;  /* 0x0000006900697308 */ /* 0x000eb40000000800 */
[----:B------:R-:W-:Y:S01]  /*8f10*/  MUFU.EX2 R150, R150 ;  /* 0x0000009600967308 */ /* 0x000fe20000000800 */
        /* <DEDUP_REMOVED lines=34> */
[----:B------:R-:W-:Y:S01]  /*9140*/  IMAD.WIDE.U32 R88, R84, -0x326172a9, RZ ;  /* 0xcd9e8d5754587825 */ /* 0x000fe200078e00ff */
[----:B------:R-:W-:Y:S04]  /*9150*/  HMMA.16816.F32.BF16 R80, R96, R90, R80 ;  /* 0x0000005a6050723c */ /* 0x000fe80000041850 */
[----:B------:R-:W-:Y:S02]  /*9160*/  LOP3.LUT R87, R89, UR13, R136, 0x96, !PT ;  /* 0x0000000d59577c12 */ /* 0x000fe4000f8e9688 */
[----:B------:R-:W-:Y:S03]  /*9170*/  LOP3.LUT R84, R111, UR11, R88, 0x96, !PT ;  /* 0x0000000b6f547c12 */ /* 0x000fe6000f8e9658 */
[----:B------:R-:W-:Y:S04]  /*9180*/  IMAD.WIDE.U32 R88, R87, -0x2daee0ad, RZ ;  /* 0xd2511f5357587825 */ /* 0x000fe800078e00ff */
[----:B------:R-:W-:Y:S01]  /*9190*/  IMAD.WIDE.U32 R98, R84, -0x2daee0ad, RZ ;  /* 0xd2511f5354627825 */ /* 0x000fe200078e00ff */
[----:B------:R-:W-:Y:S03]  /*91a0*/  LOP3.LUT R84, R89, UR10, R134, 0x96, !PT ;  /* 0x0000000a59547c12 */ /* 0x000fe6000f8e9686 */
[----:B------:R-:W-:Y:S01]  /*91b0*/  FFMA.FTZ R87, R21, c[0x0][0x23c], -R104 ;  /* 0x00008f0015577a23 */ /* 0x000fe20000010868 */
[----:B------:R-:W-:Y:S01]  /*91c0*/  LOP3.LUT R96, R99, UR8, R88, 0x96, !PT ;  /* 0x0000000863607c12 */ /* 0x000fe2000f8e9658 */
[----:B------:R-:W-:Y:S04]  /*91d0*/  IMAD.WIDE.U32 R152, R84, -0x326172a9, RZ ;  /* 0xcd9e8d5754987825 */ /* 0x000fe800078e00ff */
[----:B------:R-:W-:Y:S01]  /*91e0*/  IMAD.WIDE.U32 R96, R96, -0x326172a9, RZ ;  /* 0xcd9e8d5760607825 */ /* 0x000fe200078e00ff */
[----:B------:R-:W-:Y:S01]  /*91f0*/  LOP3.LUT R111, R153, UR9, R110, 0x96, !PT ;  /* 0x00000009996f7c12 */ /* 0x000fe2000f8e966e */
[----:B------:R-:W-:Y:S02]  /*9200*/  MUFU.EX2 R87, R87 ;  /* 0x0000005700577308 */ /* 0x000fe40000000800 */
[----:B------:R-:W-:Y:S01]  /*9210*/  FFMA.FTZ R110, R20, c[0x0][0x23c], -R104 ;  /* 0x00008f00146e7a23 */ /* 0x000fe20000010868 */
[----:B------:R-:W-:Y:S01]  /*9220*/  LOP3.LUT R152, R97, UR7, R152, 0x96, !PT ;  /* 0x0000000761987c12 */ /* 0x000fe2000f8e9698 */
[----:B------:R-:W-:Y:S04]  /*9230*/  IMAD.WIDE.U32 R94, R111, -0x2daee0ad, RZ ;  /* 0xd2511f536f5e7825 */ /* 0x000fe800078e00ff */
[----:B------:R-:W-:Y:S01]  /*9240*/  IMAD.WIDE.U32 R152, R152, -0x2daee0ad, RZ ;  /* 0xd2511f5398987825 */ /* 0x000fe200078e00ff */
[----:B------:R-:W-:Y:S01]  /*9250*/  LOP3.LUT R98, R95, UR6, R98, 0x96, !PT ;  /* 0x000000065f627c12 */ /* 0x000fe2000f8e9662 */
[----:B------:R-:W1:Y:S02]  /*9260*/  MUFU.EX2 R110, R110 ;  /* 0x0000006e006e7308 */ /* 0x000e640000000800 */
[----:B------:R-:W-:Y:S01]  /*9270*/  FFMA.FTZ R111, R32, c[0x0][0x23c], -R104 ;  /* 0x00008f00206f7a23 */ /* 0x000fe20000010868 */
[----:B------:R-:W-:Y:S01]  /*9280*/  LOP3.LUT R94, R153, UR4, R94, 0x96, !PT ;  /* 0x00000004995e7c12 */ /* 0x000fe2000f8e965e */
[----:B------:R-:W-:Y:S04]  /*9290*/  IMAD.WIDE.U32 R98, R98, -0x326172a9, RZ ;  /* 0xcd9e8d5762627825 */ /* 0x000fe800078e00ff */
[----:B------:R-:W-:Y:S01]  /*92a0*/  IMAD.WIDE.U32 R94, R94, -0x326172a9, RZ ;  /* 0xcd9e8d575e5e7825 */ /* 0x000fe200078e00ff */
[----:B------:R-:W-:Y:S03]  /*92b0*/  LOP3.LUT R96, R99, UR5, R96, 0x96, !PT ;  /* 0x0000000563607c12 */ /* 0x000fe6000f8e9660 */
[----:B------:R-:W-:Y:S01]  /*92c0*/  FFMA.FTZ R153, R29, c[0x0][0x23c], -R104 ;  /* 0x00008f001d997a23 */ /* 0x000fe20000010868 */
[----:B------:R-:W-:Y:S01]  /*92d0*/  LOP3.LUT R88, R95, UR15, R98, 0x96, !PT ;  /* 0x0000000f5f587c12 */ /* 0x000fe2000f8e9662 */
[----:B------:R-:W-:Y:S01]  /*92e0*/  FADD.FTZ R29, R143, R109 ;  /* 0x0000006d8f1d7221 */ /* 0x000fe20000010000 */
[----:B------:R-:W-:Y:S01]  /*92f0*/  LOP3.LUT R90, R94, 0xffff, RZ, 0xc0, !PT ;  /* 0x0000ffff5e5a7812 */ /* 0x000fe200078ec0ff */
[--C-:B------:R-:W-:Y:S01]  /*9300*/  FFMA.FTZ R109, R34, c[0x0][0x23c], -R102.reuse ;  /* 0x00008f00226d7a23 */ /* 0x100fe20000010866 */
[----:B------:R-:W-:Y:S01]  /*9310*/  LOP3.LUT R84, R88, 0xffff, RZ, 0xc0, !PT ;  /* 0x0000ffff58547812 */ /* 0x000fe200078ec0ff */
[--C-:B------:R-:W-:Y:S01]  /*9320*/  FFMA.FTZ R143, R30, c[0x0][0x23c], -R102.reuse ;  /* 0x00008f001e8f7a23 */ /* 0x100fe20000010866 */
[----:B------:R-:W-:Y:S01]  /*9330*/  LOP3.LUT R95, R94, 0xff, RZ, 0xc0, !PT ;  /* 0x000000ff5e5f7812 */ /* 0x000fe200078ec0ff */
[----:B------:R-:W-:Y:S01]  /*9340*/  FFMA.FTZ R102, R35, c[0x0][0x23c], -R102 ;  /* 0x00008f0023667a23 */ /* 0x000fe20000010866 */
[----:B------:R-:W-:Y:S01]  /*9350*/  SHF.R.U32.HI R97, RZ, 0x10, R94 ;  /* 0x00000010ff617819 */ /* 0x000fe2000001165e */
[----:B------:R-:W-:Y:S01]  /*9360*/  FADD.FTZ R108, R108, R29 ;  /* 0x0000001d6c6c7221 */ /* 0x000fe20000010000 */
[----:B------:R-:W-:Y:S01]  /*9370*/  LOP3.LUT R93, R88, 0xff, RZ, 0xc0, !PT ;  /* 0x000000ff585d7812 */ /* 0x000fe200078ec0ff */
[----:B------:R-:W-:Y:S01]  /*9380*/  FADD.FTZ R35, R142, R145 ;  /* 0x000000918e237221 */ /* 0x000fe20000010000 */
[----:B------:R-:W-:Y:S01]  /*9390*/  SHF.R.U32.HI R84, RZ, 0x8, R84 ;  /* 0x00000008ff547819 */ /* 0x000fe20000011654 */
[----:B------:R-:W-:Y:S01]  /*93a0*/  IMAD.WIDE.U32 R156, R96, -0x2daee0ad, RZ ;  /* 0xd2511f53609c7825 */ /* 0x000fe200078e00ff */
[----:B------:R-:W-:Y:S01]  /*93b0*/  SHF.R.U32.HI R90, RZ, 0x8, R90 ;  /* 0x00000008ff5a7819 */ /* 0x000fe2000001165a */
[----:B------:R3:W-:Y:S01]  /*93c0*/  MUFU.EX2 R145, R153 ;  /* 0x0000009900917308 */ /* 0x0007e20000000800 */
[----:B------:R-:W-:Y:S02]  /*93d0*/  SHF.R.U32.HI R155, RZ, 0x10, R88 ;  /* 0x00000010ff9b7819 */ /* 0x000fe40000011658 */
[----:B------:R-:W-:Y:S01]  /*93e0*/  PRMT R93, R93, 0x5410, R84 ;  /* 0x000054105d5d7816 */ /* 0x000fe20000000054 */
[----:B------:R-:W-:Y:S01]  /*93f0*/  FFMA.FTZ R84, R25, c[0x0][0x23c], -R104 ;  /* 0x00008f0019547a23 */ /* 0x000fe20000010868 */
[----:B------:R-:W-:Y:S01]  /*9400*/  PRMT R95, R95, 0x5410, R90 ;  /* 0x000054105f5f7816 */ /* 0x000fe2000000005a */
[----:B------:R-:W-:Y:S01]  /*9410*/  FFMA.FTZ R104, R33, c[0x0][0x23c], -R104 ;  /* 0x00008f0021687a23 */ /* 0x000fe20000010868 */
[----:B------:R-:W-:Y:S01]  /*9420*/  SHF.R.U32.HI R90, RZ, 0x18, R94 ;  /* 0x00000018ff5a7819 */ /* 0x000fe2000001165e */
[--C-:B------:R-:W-:Y:S01]  /*9430*/  HSET2.LE.AND R32, R93, R132.reuse, PT ;  /* 0x000000845d207233 */ /* 0x100fe20003803000 */
[----:B------:R-:W-:Y:S01]  /*9440*/  SHF.R.U32.HI R88, RZ, 0x18, R88 ;  /* 0x00000018ff587819 */ /* 0x000fe20000011658 */
[----:B------:R-:W4:Y:S01]  /*9450*/  MUFU.EX2 R84, R84 ;  /* 0x0000005400547308 */ /* 0x000f220000000800 */
[----:B------:R-:W-:Y:S01]  /*9460*/  LOP3.LUT R97, R97, 0xff, RZ, 0xc0, !PT ;  /* 0x000000ff61617812 */ /* 0x000fe200078ec0ff */
[--C-:B------:R-:W-:Y:S01]  /*9470*/  HSET2.LE.AND R34, R95, R132.reuse, PT ;  /* 0x000000845f227233 */ /* 0x100fe20003803000 */
[----:B------:R-:W-:Y:S01]  /*9480*/  LOP3.LUT R155, R155, 0xff, RZ, 0xc0, !PT ;  /* 0x000000ff9b9b7812 */ /* 0x000fe200078ec0ff */
[----:B------:R-:W-:Y:S01]  /*9490*/  LDSM.16.MT88.4 R92, [R112+0x6800] ;  /* 0x00680000705c783b */ /* 0x000fe20000004200 */
[----:B------:R-:W-:Y:S02]  /*94a0*/  PRMT R97, R97, 0x5410, R90 ;  /* 0x0000541061617816 */ /* 0x000fe4000000005a */
[----:B------:R-:W-:Y:S02]  /*94b0*/  PRMT R155, R155, 0x5410, R88 ;  /* 0x000054109b9b7816 */ /* 0x000fe40000000058 */
[----:B--2---:R-:W-:Y:S01]  /*94c0*/  F2FP.BF16.PACK_AB R30, R148, R105 ;  /* 0x00000069941e723e */ /* 0x004fe200000010ff */
[----:B------:R-:W-:Y:S01]  /*94d0*/  MUFU.EX2 R143, R143 ;  /* 0x0000008f008f7308 */ /* 0x000fe20000000800 */
[----:B-1----:R-:W-:Y:S01]  /*94e0*/  F2FP.BF16.PACK_AB R31, R87, R110 ;  /* 0x0000006e571f723e */ /* 0x002fe200000010ff */
[----:B------:R-:W1:Y:S01]  /*94f0*/  LDSM.16.MT88.4 R88, [R114+0x6800] ;  /* 0x006800007258783b */ /* 0x000e620000004200 */
[--C-:B------:R-:W-:Y:S01]  /*9500*/  HSET2.LE.AND R33, R155, R132.reuse, PT ;  /* 0x000000849b217233 */ /* 0x100fe20003803000 */
[----:B---3--:R-:W-:Y:S02]  /*9510*/  LOP3.LUT R153, R157, UR14, R152, 0x96, !PT ;  /* 0x0000000e9d997c12 */ /* 0x008fe4000f8e9698 */
[----:B------:R-:W-:Y:S02]  /*9520*/  LOP3.LUT R32, R32, R31, RZ, 0xc0, !PT ;  /* 0x0000001f20207212 */ /* 0x000fe400078ec0ff */
[----:B------:R-:W-:Y:S02]  /*9530*/  LOP3.LUT R33, R33, R30, RZ, 0xc0, !PT ;  /* 0x0000001e21217212 */ /* 0x000fe400078ec0ff */
[----:B------:R-:W-:Y:S01]  /*9540*/  F2FP.BF16.PACK_AB R30, R146, R149 ;  /* 0x00000095921e723e */ /* 0x000fe200000010ff */
[----:B------:R-:W-:Y:S01]  /*9550*/  MUFU.EX2 R152, R109 ;  /* 0x0000006d00987308 */ /* 0x000fe20000000800 */
[----:B------:R-:W-:Y:S02]  /*9560*/  SHF.R.U32.HI R31, RZ, 0x10, R156 ;  /* 0x00000010ff1f7819 */ /* 0x000fe4000001169c */
[----:B----4-:R-:W-:Y:S04]  /*9570*/  F2FP.BF16.PACK_AB R29, R84, R151 ;  /* 0x00000097541d723e */ /* 0x010fe800000010ff */
[----:B------:R-:W-:Y:S01]  /*9580*/  LOP3.LUT R34, R34, R29, RZ, 0xc0, !PT ;  /* 0x0000001d22227212 */ /* 0x000fe200078ec0ff */
[----:B------:R-:W-:Y:S02]  /*9590*/  FADD.FTZ R29, R147, R108 ;  /* 0x0000006c931d7221 */ /* 0x000fe40000010000 */
[----:B------:R-:W-:Y:S01]  /*95a0*/  FADD.FTZ R108, R144, R35 ;  /* 0x00000023906c7221 */ /* 0x000fe20000010000 */
[--C-:B------:R-:W-:Y:S01]  /*95b0*/  HSET2.LE.AND R35, R97, R132.reuse, PT ;  /* 0x0000008461237233 */ /* 0x100fe20003803000 */
[----:B------:R-:W-:Y:S01]  /*95c0*/  FADD.FTZ R29, R106, R29 ;  /* 0x0000001d6a1d7221 */ /* 0x000fe20000010000 */
[----:B------:R-:W-:Y:S01]  /*95d0*/  LDSM.16.MT88.4 R96, [R112+0x8800] ;  /* 0x008800007060783b */ /* 0x000fe20000004200 */
[----:B------:R-:W-:Y:S01]  /*95e0*/  FADD.FTZ R155, R107, R108 ;  /* 0x0000006c6b9b7221 */ /* 0x000fe20000010000 */
[----:B------:R-:W-:Y:S01]  /*95f0*/  MUFU.EX2 R144, R111 ;  /* 0x0000006f00907308 */ /* 0x000fe20000000800 */
[----:B------:R-:W-:Y:S01]  /*9600*/  LOP3.LUT R35, R35, R30, RZ, 0xc0, !PT ;  /* 0x0000001e23237212 */ /* 0x000fe200078ec0ff */
[----:B------:R-:W-:Y:S01]  /*9610*/  FADD.FTZ R86, R86, R29 ;  /* 0x0000001d56567221 */ /* 0x000fe20000010000 */
[----:B------:R-:W-:Y:S01]  /*9620*/  LOP3.LUT R30, R156, 0xffff, RZ, 0xc0, !PT ;  /* 0x0000ffff9c1e7812 */ /* 0x000fe200078ec0ff */
[----:B------:R-:W-:Y:S01]  /*9630*/  FADD.FTZ R100, R100, R155 ;  /* 0x0000009b64647221 */ /* 0x000fe20000010000 */
[----:B------:R-:W-:Y:S01]  /*9640*/  LOP3.LUT R107, R31, 0xff, RZ, 0xc0, !PT ;  /* 0x000000ff1f6b7812 */ /* 0x000fe200078ec0ff */
[----:B------:R-:W-:Y:S01]  /*9650*/  FADD.FTZ R101, R101, R86 ;  /* 0x0000005665657221 */ /* 0x000fe20000010000 */
[----:B------:R-:W-:Y:S01]  /*9660*/  LOP3.LUT R31, R153, 0xff, RZ, 0xc0, !PT ;  /* 0x000000ff991f7812 */ /* 0x000fe200078ec0ff */
[----:B------:R-:W-:Y:S02]  /*9670*/  FADD.FTZ R100, R103, R100 ;  /* 0x0000006467647221 */ /* 0x000fe40000010000 */
[----:B------:R-:W-:Y:S01]  /*9680*/  FADD.FTZ R86, R110, R101 ;  /* 0x000000656e567221 */ /* 0x000fe20000010000 */
[----:B------:R2:W3:Y:S03]  /*9690*/  MUFU.EX2 R147, R104 ;  /* 0x0000006800937308 */ /* 0x0004e60000000800 */
[----:B------:R-:W-:Y:S01]  /*96a0*/  FADD.FTZ R86, R87, R86 ;  /* 0x0000005657567221 */ /* 0x000fe20000010000 */
[C---:B-1----:R-:W-:Y:S03]  /*96b0*/  HMMA.16816.F32.BF16 R36, R32.reuse, R88, R36 ;  /* 0x000000582024723c */ /* 0x042fe60000041824 */
[----:B------:R-:W-:Y:S03]  /*96c0*/  FADD.FTZ R151, R151, R86 ;  /* 0x0000005697977221 */ /* 0x000fe60000010000 */
[----:B------:R-:W1:Y:S01]  /*96d0*/  MUFU.EX2 R142, R154 ;  /* 0x0000009a008e7308 */ /* 0x000e620000000800 */
[----:B------:R-:W-:Y:S01]  /*96e0*/  FADD.FTZ R151, R84, R151 ;  /* 0x0000009754977221 */ /* 0x000fe20000010000 */
[C---:B------:R-:W-:Y:S01]  /*96f0*/  HMMA.16816.F32.BF16 R40, R32.reuse, R90, R40 ;  /* 0x0000005a2028723c */ /* 0x040fe20000041828 */
[----:B------:R-:W4:Y:S07]  /*9700*/  LDSM.16.MT88.4 R88, [R114+0x7800] ;  /* 0x007800007258783b */ /* 0x000f2e0000004200 */
[C---:B------:R-:W-:Y:S01]  /*9710*/  HMMA.16816.F32.BF16 R44, R32.reuse, R92, R44 ;  /* 0x0000005c202c723c */ /* 0x040fe2000004182c */
[----:B--2---:R-:W-:Y:S03]  /*9720*/  LOP3.LUT R104, R153, 0xffff, RZ, 0xc0, !PT ;  /* 0x0000ffff99687812 */ /* 0x004fe600078ec0ff */
[----:B---3--:R-:W-:Y:S04]  /*9730*/  F2FP.BF16.PACK_AB R29, R147, R144 ;  /* 0x00000090931d723e */ /* 0x008fe800000010ff */
[C---:B------:R-:W-:Y:S01]  /*9740*/  HMMA.16816.F32.BF16 R48, R32.reuse, R94, R48 ;  /* 0x0000005e2030723c */ /* 0x040fe20000041830 */
[----:B------:R-:W2:Y:S03]  /*9750*/  LDSM.16.MT88.4 R92, [R112+0x7800] ;  /* 0x00780000705c783b */ /* 0x000ea60000004200 */
[----:B------:R-:W-:Y:S04]  /*9760*/  SHF.R.U32.HI R104, RZ, 0x8, R104 ;  /* 0x00000008ff687819 */ /* 0x000fe80000011668 */
[----:B------:R-:W-:Y:S01]  /*9770*/  PRMT R31, R31, 0x5410, R104 ;  /* 0x000054101f1f7816 */ /* 0x000fe20000000068 */
[C---:B----4-:R-:W-:Y:S08]  /*9780*/  HMMA.16816.F32.BF16 R52, R32.reuse, R88, R52 ;  /* 0x000000582034723c */ /* 0x050ff00000041834 */
[C---:B------:R-:W-:Y:S01]  /*9790*/  HMMA.16816.F32.BF16 R56, R32.reuse, R90, R56 ;  /* 0x0000005a2038723c */ /* 0x040fe20000041838 */
[----:B------:R-:W3:Y:S07]  /*97a0*/  LDSM.16.MT88.4 R88, [R114+0x8800] ;  /* 0x008800007258783b */ /* 0x000eee0000004200 */
[C---:B--2---:R-:W-:Y:S07]  /*97b0*/  HMMA.16816.F32.BF16 R60, R32.reuse, R92, R60 ;  /* 0x0000005c203c723c */ /* 0x044fee000004183c */
[----:B------:R-:W-:Y:S01]  /*97c0*/  LOP3.LUT R92, R156, 0xff, RZ, 0xc0, !PT ;  /* 0x000000ff9c5c7812 */ /* 0x000fe200078ec0ff */
[C---:B------:R-:W-:Y:S01]  /*97d0*/  HMMA.16816.F32.BF16 R64, R32.reuse, R94, R64 ;  /* 0x0000005e2040723c */ /* 0x040fe20000041840 */
[----:B------:R-:W-:Y:S03]  /*97e0*/  SHF.R.U32.HI R93, RZ, 0x8, R30 ;  /* 0x00000008ff5d7819 */ /* 0x000fe6000001161e */
[----:B------:R-:W-:Y:S02]  /*97f0*/  SHF.R.U32.HI R30, RZ, 0x18, R156 ;  /* 0x00000018ff1e7819 */ /* 0x000fe4000001169c */
[----:B------:R-:W-:Y:S02]  /*9800*/  PRMT R111, R92, 0x5410, R93 ;  /* 0x000054105c6f7816 */ /* 0x000fe4000000005d */
[----:B------:R-:W2:Y:S01]  /*9810*/  LDSM.16.MT88.4 R92, [R114+0x6c00] ;  /* 0x006c0000725c783b */ /* 0x000ea20000004200 */
[----:B------:R-:W-:Y:S03]  /*9820*/  PRMT R107, R107, 0x5410, R30 ;  /* 0x000054106b6b7816 */ /* 0x000fe6000000001e */
[----:B-1----:R-:W-:Y:S01]  /*9830*/  F2FP.BF16.PACK_AB R30, R142, R143 ;  /* 0x0000008f8e1e723e */ /* 0x002fe200000010ff */
[C---:B---3--:R-:W-:Y:S07]  /*9840*/  HMMA.16816.F32.BF16 R68, R32.reuse, R88, R68 ;  /* 0x000000582044723c */ /* 0x048fee0000041844 */
[--C-:B------:R-:W-:Y:S01]  /*9850*/  SHF.R.U32.HI R89, RZ, 0x10, R153.reuse ;  /* 0x00000010ff597819 */ /* 0x100fe20000011699 */
[C---:B------:R-:W-:Y:S01]  /*9860*/  HMMA.16816.F32.BF16 R72, R32.reuse, R90, R72 ;  /* 0x0000005a2048723c */ /* 0x040fe20000041848 */
[----:B------:R-:W-:Y:S02]  /*9870*/  SHF.R.U32.HI R88, RZ, 0x18, R153 ;  /* 0x00000018ff587819 */ /* 0x000fe40000011699 */
[----:B------:R-:W1:Y:S01]  /*9880*/  MUFU.EX2 R153, R102 ;  /* 0x0000006600997308 */ /* 0x000e620000000800 */
[----:B------:R-:W-:Y:S03]  /*9890*/  LOP3.LUT R89, R89, 0xff, RZ, 0xc0, !PT ;  /* 0x000000ff59597812 */ /* 0x000fe600078ec0ff */
[--C-:B------:R-:W-:Y:S01]  /*98a0*/  HSET2.LE.AND R90, R111, R132.reuse, PT ;  /* 0x000000846f5a7233 */ /* 0x100fe20003803000 */
[C---:B------:R-:W-:Y:S01]  /*98b0*/  HMMA.16816.F32.BF16 R76, R32.reuse, R96, R76 ;  /* 0x00000060204c723c */ /* 0x040fe2000004184c */
[----:B------:R-:W-:Y:S01]  /*98c0*/  PRMT R89, R89, 0x5410, R88 ;  /* 0x0000541059597816 */ /* 0x000fe20000000058 */
[----:B------:R-:W-:Y:S02]  /*98d0*/  LDSM.16.MT88.4 R108, [R112+0x8c00] ;  /* 0x008c0000706c783b */ /* 0x000fe40000004200 */
[----:B------:R-:W-:Y:S01]  /*98e0*/  LOP3.LUT R90, R90, R29, RZ, 0xc0, !PT ;  /* 0x0000001d5a5a7212 */ /* 0x000fe200078ec0ff */
[----:B------:R-:W-:Y:S01]  /*98f0*/  FADD.FTZ R29, R105, R100 ;  /* 0x00000064691d7221 */ /* 0x000fe20000010000 */
[--C-:B------:R-:W-:Y:S02]  /*9900*/  HSET2.LE.AND R89, R89, R132.reuse, PT ;  /* 0x0000008459597233 */ /* 0x100fe40003803000 */
[----:B------:R-:W-:Y:S01]  /*9910*/  HMMA.16816.F32.BF16 R80, R32, R98, R80 ;  /* 0x000000622050723c */ /* 0x000fe20000041850 */
[--C-:B------:R-:W-:Y:S01]  /*9920*/  HSET2.LE.AND R91, R107, R132.reuse, PT ;  /* 0x000000846b5b7233 */ /* 0x100fe20003803000 */
[----:B------:R-:W-:Y:S02]  /*9930*/  LDSM.16.MT88.4 R32, [R112+0x7c00] ;  /* 0x007c00007020783b */ /* 0x000fe40000004200 */
[----:B------:R-:W-:Y:S01]  /*9940*/  HSET2.LE.AND R88, R31, R132, PT ;  /* 0x000000841f587233 */ /* 0x000fe20003803000 */
[----:B------:R-:W-:Y:S01]  /*9950*/  F2FP.BF16.PACK_AB R31, R145, R150 ;  /* 0x00000096911f723e */ /* 0x000fe200000010ff */
[----:B------:R-:W-:Y:S01]  /*9960*/  FADD.FTZ R148, R148, R29 ;  /* 0x0000001d94947221 */ /* 0x000fe20000010000 */
[----:B------:R-:W-:Y:S01]  /*9970*/  LOP3.LUT R89, R89, R30, RZ, 0xc0, !PT ;  /* 0x0000001e59597212 */ /* 0x000fe200078ec0ff */
[----:B------:R-:W-:Y:S01]  /*9980*/  FADD.FTZ R150, R150, R151 ;  /* 0x0000009796967221 */ /* 0x000fe20000010000 */
[----:B------:R-:W-:Y:S01]  /*9990*/  LOP3.LUT R88, R88, R31, RZ, 0xc0, !PT ;  /* 0x0000001f58587212 */ /* 0x000fe200078ec0ff */
[----:B------:R-:W-:Y:S02]  /*99a0*/  LDSM.16.MT88.4 R104, [R114+0x7c00] ;  /* 0x007c00007268783b */ /* 0x000fe40000004200 */
[----:B-1----:R-:W-:Y:S01]  /*99b0*/  F2FP.BF16.PACK_AB R30, R153, R152 ;  /* 0x00000098991e723e */ /* 0x002fe200000010ff */
[----:B------:R-:W-:Y:S02]  /*99c0*/  FADD.FTZ R149, R149, R148 ;  /* 0x0000009495957221 */ /* 0x000fe40000010000 */
[----:B------:R-:W-:Y:S01]  /*99d0*/  FADD.FTZ R145, R145, R150 ;  /* 0x0000009691917221 */ /* 0x000fe20000010000 */
[----:B------:R-:W-:Y:S01]  /*99e0*/  LOP3.LUT R91, R91, R30, RZ, 0xc0, !PT ;  /* 0x0000001e5b5b7212 */ /* 0x000fe200078ec0ff */
[----:B------:R-:W-:Y:S01]  /*99f0*/  FADD.FTZ R146, R146, R149 ;  /* 0x0000009592927221 */ /* 0x000fe20000010000 */
[----:B------:R-:W1:Y:S01]  /*9a00*/  LDSM.16.MT88.4 R100, [R112+0x6c00] ;  /* 0x006c00007064783b */ /* 0x000e620000004200 */
[----:B------:R-:W-:Y:S02]  /*9a10*/  FADD.FTZ R144, R144, R145 ;  /* 0x0000009190907221 */ /* 0x000fe40000010000 */
[----:B------:R-:W-:Y:S02]  /*9a20*/  FADD.FTZ R143, R143, R146 ;  /* 0x000000928f8f7221 */ /* 0x000fe40000010000 */
[C---:B--2---:R-:W-:Y:S02]  /*9a30*/  HMMA.16816.F32.BF16 R36, R88.reuse, R92, R36 ;  /* 0x0000005c5824723c */ /* 0x044fe40000041824 */
[----:B------:R-:W-:Y:S01]  /*9a40*/  FADD.FTZ R143, R142, R143 ;  /* 0x0000008f8e8f7221 */ /* 0x000fe20000010000 */
[----:B------:R-:W2:Y:S05]  /*9a50*/  LDSM.16.MT88.4 R96, [R114+0x8c00] ;  /* 0x008c00007260783b */ /* 0x000eaa0000004200 */
[C---:B------:R-:W-:Y:S08]  /*9a60*/  HMMA.16816.F32.BF16 R40, R88.reuse, R94, R40 ;  /* 0x0000005e5828723c */ /* 0x040ff00000041828 */
[C---:B-1----:R-:W-:Y:S08]  /*9a70*/  HMMA.16816.F32.BF16 R44, R88.reuse, R100, R44 ;  /* 0x00000064582c723c */ /* 0x042ff0000004182c */
[C---:B------:R-:W-:Y:S08]  /*9a80*/  HMMA.16816.F32.BF16 R48, R88.reuse, R102, R48 ;  /* 0x000000665830723c */ /* 0x040ff00000041830 */
[C---:B------:R-:W-:Y:S08]  /*9a90*/  HMMA.16816.F32.BF16 R52, R88.reuse, R104, R52 ;  /* 0x000000685834723c */ /* 0x040ff00000041834 */
[C---:B------:R-:W-:Y:S08]  /*9aa0*/  HMMA.16816.F32.BF16 R56, R88.reuse, R106, R56 ;  /* 0x0000006a5838723c */ /* 0x040ff00000041838 */
[C---:B------:R-:W-:Y:S08]  /*9ab0*/  HMMA.16816.F32.BF16 R60, R88.reuse, R32, R60 ;  /* 0x00000020583c723c */ /* 0x040ff0000004183c */
[C---:B------:R-:W-:Y:S08]  /*9ac0*/  HMMA.16816.F32.BF16 R64, R88.reuse, R34, R64 ;  /* 0x000000225840723c */ /* 0x040ff00000041840 */
[C---:B--2---:R-:W-:Y:S08]  /*9ad0*/  HMMA.16816.F32.BF16 R68, R88.reuse, R96, R68 ;  /* 0x000000605844723c */ /* 0x044ff00000041844 */
[C---:B------:R-:W-:Y:S08]  /*9ae0*/  HMMA.16816.F32.BF16 R72, R88.reuse, R98, R72 ;  /* 0x000000625848723c */ /* 0x040ff00000041848 */
[C---:B------:R-:W-:Y:S07]  /*9af0*/  HMMA.16816.F32.BF16 R76, R88.reuse, R108, R76 ;  /* 0x0000006c584c723c */ /* 0x040fee000004184c */
[----:B------:R-:W-:Y:S01]  /*9b00*/  FADD.FTZ R108, R152, R143 ;  /* 0x0000008f986c7221 */ /* 0x000fe20000010000 */
[----:B------:R-:W-:Y:S01]  /*9b10*/  HMMA.16816.F32.BF16 R80, R88, R110, R80 ;  /* 0x0000006e5850723c */ /* 0x000fe20000041850 */
[----:B------:R-:W-:Y:S03]  /*9b20*/  FADD.FTZ R109, R147, R144 ;  /* 0x00000090936d7221 */ /* 0x000fe60000010000 */
[----:B------:R-:W-:Y:S01]  /*9b30*/  FADD.FTZ R108, R153, R108 ;  /* 0x0000006c996c7221 */ /* 0x000fe20000010000 */
[----:B------:R-:W-:-:S05]  /*9b40*/  @P5 BRA `(.L_x_712) ;  /* 0xffffdc8000005947 */ /* 0x000fca000383ffff */
.L_x_711:
[----:B------:R-:W1:Y:S01]  /*9b50*/  SHFL.BFLY PT, R3, R108, 0x2, 0x1f ;  /* 0x0c401f006c037f89 */ /* 0x000e6200000e0000 */
[C---:B------:R-:W-:Y:S01]  /*9b60*/  ISETP.NE.AND P0, PT, R118.reuse, -0x1, PT ;  /* 0xffffffff7600780c */ /* 0x040fe20003f05270 */
[----:B------:R-:W-:Y:S01]  /*9b70*/  IMAD.MOV.U32 R8, RZ, RZ, 0x3f800000 ;  /* 0x3f800000ff087424 */ /* 0x000fe200078e00ff */
[----:B------:R-:W-:Y:S01]  /*9b80*/  MOV R9, 0x3f800000 ;  /* 0x3f80000000097802 */ /* 0x000fe20000000f00 */
[----:B------:R-:W2:Y:S01]  /*9b90*/  SHFL.BFLY PT, R6, R109, 0x2, 0x1f ;  /* 0x0c401f006d067f89 */ /* 0x000ea200000e0000 */
[----:B------:R-:W-:Y:S09]  /*9ba0*/  BSSY B0, `(.L_x_715) ;  /* 0x00000dd000007945 */ /* 0x000ff20003800000 */
[----:B------:R-:W-:-:S05]  /*9bb0*/  @P0 IMAD.WIDE.U32 R10, R118, c[0x0][0x1e8], RZ ;  /* 0x00007a00760a0a25 */ /* 0x000fca00078e00ff */
[----:B------:R-:W-:Y:S01]  /*9bc0*/  @P0 MOV R7, R10 ;  /* 0x0000000a00070202 */ /* 0x000fe20000000f00 */
[----:B-1----:R-:W-:Y:S02]  /*9bd0*/  FADD.FTZ R3, R3, R108 ;  /* 0x0000006c03037221 */ /* 0x002fe40000010000 */
[----:B--2---:R-:W-:-:S03]  /*9be0*/  FADD.FTZ R6, R6, R109 ;  /* 0x0000006d06067221 */ /* 0x004fc60000010000 */
[----:B------:R-:W1:Y:S04]  /*9bf0*/  SHFL.BFLY PT, R4, R3, 0x1, 0x1f ;  /* 0x0c201f0003047f89 */ /* 0x000e6800000e0000 */
[----:B------:R-:W2:Y:S01]  /*9c00*/  SHFL.BFLY PT, R5, R6, 0x1, 0x1f ;  /* 0x0c201f0006057f89 */ /* 0x000ea200000e0000 */
[----:B-1----:R-:W-:-:S03]  /*9c10*/  FADD.FTZ R4, R3, R4 ;  /* 0x0000000403047221 */ /* 0x002fc60000010000 */
[----:B------:R-:W1:Y:S01]  /*9c20*/  S2R R3, SR_TID.X ;  /* 0x0000000000037919 */ /* 0x000e620000002100 */
[----:B--2---:R-:W-:Y:S01]  /*9c30*/  FADD.FTZ R5, R6, R5 ;  /* 0x0000000506057221 */ /* 0x004fe20000010000 */
[----:B------:R-:W-:Y:S01]  /*9c40*/  FSETP.NE.FTZ.AND P3, PT, R4, RZ, PT ;  /* 0x000000ff0400720b */ /* 0x000fe20003f75000 */
[----:B------:R-:W-:-:S03]  /*9c50*/  @P0 IMAD R6, R118, c[0x0][0x1ec], R11 ;  /* 0x00007b0076060a24 */ /* 0x000fc600078e020b */
[----:B------:R-:W-:-:S09]  /*9c60*/  FSETP.NE.FTZ.AND P4, PT, R5, RZ, PT ;  /* 0x000000ff0500720b */ /* 0x000fd20003f95000 */
[----:B------:R-:W2:Y:S01]  /*9c70*/  @P3 MUFU.RCP R8, R4 ;  /* 0x0000000400083308 */ /* 0x000ea20000001000 */
[----:B-1----:R-:W-:-:S07]  /*9c80*/  SHF.R.S32.HI R10, RZ, 0x1f, R3 ;  /* 0x0000001fff0a7819 */ /* 0x002fce0000011403 */
[----:B------:R-:W1:Y:S01]  /*9c90*/  @P4 MUFU.RCP R9, R5 ;  /* 0x0000000500094308 */ /* 0x000e620000001000 */
[CC--:B------:R-:W-:Y:S02]  /*9ca0*/  LEA.HI R11, R10.reuse, R3.reuse, RZ, 0x2 ;  /* 0x000000030a0b7211 */ /* 0x0c0fe400078f10ff */
[----:B------:R-:W-:Y:S02]  /*9cb0*/  LEA.HI R10, R10, R3, RZ, 0x5 ;  /* 0x000000030a0a7211 */ /* 0x000fe400078f28ff */
[----:B------:R-:W-:Y:S01]  /*9cc0*/  SHF.R.S32.HI R12, RZ, 0x2, R11 ;  /* 0x00000002ff0c7819 */ /* 0x000fe2000001140b */
[----:B--2---:R-:W-:Y:S01]  /*9cd0*/  FMUL.FTZ R8, R8, c[0x0][0x2dc] ;  /* 0x0000b70008087a20 */ /* 0x004fe20000410000 */
[----:B------:R-:W-:Y:S01]  /*9ce0*/  LOP3.LUT R16, R11, 0xfffffffc, RZ, 0xc0, !PT ;  /* 0xfffffffc0b107812 */ /* 0x000fe200078ec0ff */
[----:B------:R-:W-:Y:S01]  /*9cf0*/  @P3 MUFU.LG2 R4, R4 ;  /* 0x0000000400043308 */ /* 0x000fe20000000c00 */
        /* <DEDUP_REMOVED lines=9> */
[C---:B------:R-:W-:Y:S01]  /*9d90*/  FMUL.FTZ R46, R8.reuse, R46 ;  /* 0x0000002e082e7220 */ /* 0x040fe20000410000 */
[----:B------:R-:W-:Y:S01]  /*9da0*/  F2FP.BF16.PACK_AB R38, R39, R38 ;  /* 0x000000262726723e */ /* 0x000fe200000010ff */
[----:B------:R-:W-:Y:S01]  /*9db0*/  FMUL.FTZ R47, R8, R47 ;  /* 0x0000002f082f7220 */ /* 0x000fe20000410000 */
[----:B------:R-:W-:Y:S01]  /*9dc0*/  F2FP.BF16.PACK_AB R42, R43, R42 ;  /* 0x0000002a2b2a723e */ /* 0x000fe200000010ff */
[----:B------:R-:W-:Y:S01]  /*9dd0*/  IMAD.IADD R13, R12, 0x1, -R13 ;  /* 0x000000010c0d7824 */ /* 0x000fe200078e0a0d */
[----:B------:R-:W-:Y:S01]  /*9de0*/  LOP3.LUT R10, R10, 0xffffffe0, RZ, 0xc0, !PT ;  /* 0xffffffe00a0a7812 */ /* 0x000fe200078ec0ff */
[C---:B------:R-:W-:Y:S01]  /*9df0*/  FMUL.FTZ R50, R8.reuse, R50 ;  /* 0x0000003208327220 */ /* 0x040fe20000410000 */
[----:B------:R-:W-:Y:S01]  /*9e00*/  F2FP.BF16.PACK_AB R46, R47, R46 ;  /* 0x0000002e2f2e723e */ /* 0x000fe200000010ff */
[C---:B------:R-:W-:Y:S01]  /*9e10*/  FMUL.FTZ R51, R8.reuse, R51 ;  /* 0x0000003308337220 */ /* 0x040fe20000410000 */
[----:B------:R-:W2:Y:S01]  /*9e20*/  @P4 MUFU.LG2 R5, R5 ;  /* 0x0000000500054308 */ /* 0x000ea20000000c00 */
        /* <DEDUP_REMOVED lines=24> */
[----:B------:R-:W-:Y:S01]  /*9fb0*/  IMAD R17, R14, 0x100, R17 ;  /* 0x000001000e117824 */ /* 0x000fe200078e0211 */
[----:B------:R-:W-:Y:S01]  /*9fc0*/  F2FP.BF16.PACK_AB R78, R79, R78 ;  /* 0x0000004e4f4e723e */ /* 0x000fe200000010ff */
[----:B-1----:R-:W-:Y:S01]  /*9fd0*/  FMUL.FTZ R9, R9, c[0x0][0x2dc] ;  /* 0x0000b70009097a20 */ /* 0x002fe20000410000 */
[----:B------:R-:W-:Y:S01]  /*9fe0*/  SHF.R.S32.HI R15, RZ, 0x1, R8 ;  /* 0x00000001ff0f7819 */ /* 0x000fe20000011408 */
[----:B------:R-:W-:Y:S01]  /*9ff0*/  IMAD.IADD R10, R3, 0x1, -R10 ;  /* 0x00000001030a7824 */ /* 0x000fe200078e0a0a */
[----:B------:R-:W-:Y:S01]  /*a000*/  LOP3.LUT R8, R8, 0x3fffffe, RZ, 0xc0, !PT ;  /* 0x03fffffe08087812 */ /* 0x000fe200078ec0ff */
[----:B------:R-:W-:Y:S01]  /*a010*/  FMUL.FTZ R36, R9, R36 ;  /* 0x0000002409247220 */ /* 0x000fe20000410000 */
[C---:B------:R-:W-:Y:S01]  /*a020*/  LOP3.LUT P1, RZ, R15.reuse, 0x2, RZ, 0xc0, !PT ;  /* 0x000000020fff7812 */ /* 0x040fe2000782c0ff */
[----:B------:R-:W-:Y:S01]  /*a030*/  IMAD.SHL.U32 R16, R15, 0x40, RZ ;  /* 0x000000400f107824 */ /* 0x000fe200078e00ff */
[----:B------:R-:W-:Y:S01]  /*a040*/  IADD3 R8, R13, -R8, RZ ;  /* 0x800000080d087210 */ /* 0x000fe20007ffe0ff */
[----:B------:R-:W-:Y:S01]  /*a050*/  FMUL.FTZ R37, R9, R37 ;  /* 0x0000002509257220 */ /* 0x000fe20000410000 */
[----:B------:R-:W-:Y:S01]  /*a060*/  LOP3.LUT R13, R15, 0x1, RZ, 0xc0, !PT ;  /* 0x000000010f0d7812 */ /* 0x000fe200078ec0ff */
[C---:B------:R-:W-:Y:S01]  /*a070*/  FMUL.FTZ R40, R9.reuse, R40 ;  /* 0x0000002809287220 */ /* 0x040fe20000410000 */
[----:B------:R-:W-:Y:S01]  /*a080*/  LOP3.LUT R16, R16, 0xc0, RZ, 0xc0, !PT ;  /* 0x000000c010107812 */ /* 0x000fe200078ec0ff */
[C---:B------:R-:W-:Y:S01]  /*a090*/  FMUL.FTZ R41, R9.reuse, R41 ;  /* 0x0000002909297220 */ /* 0x040fe20000410000 */
[----:B------:R-:W-:Y:S01]  /*a0a0*/  LEA R8, R8, R17, 0x4 ;  /* 0x0000001108087211 */ /* 0x000fe200078e20ff */
[C---:B------:R-:W-:Y:S01]  /*a0b0*/  FMUL.FTZ R44, R9.reuse, R44 ;  /* 0x0000002c092c7220 */ /* 0x040fe20000410000 */
[----:B------:R-:W-:Y:S01]  /*a0c0*/  LEA.HI R17, R16, R16, RZ, 0x1d ;  /* 0x0000001010117211 */ /* 0x000fe200078fe8ff */
[----:B------:R-:W-:Y:S01]  /*a0d0*/  FMUL.FTZ R45, R9, R45 ;  /* 0x0000002d092d7220 */ /* 0x000fe20000410000 */
[----:B------:R-:W-:Y:S01]  /*a0e0*/  ISETP.NE.U32.AND P2, PT, R13, 0x1, PT ;  /* 0x000000010d00780c */ /* 0x000fe20003f45070 */
[----:B------:R-:W-:Y:S01]  /*a0f0*/  FMUL.FTZ R48, R9, R48 ;  /* 0x0000003009307220 */ /* 0x000fe20000410000 */
[----:B------:R-:W1:Y:S01]  /*a100*/  LDC.U8 R13, c[0x0][0x329] ;  /* 0x0000ca40ff0d7b82 */ /* 0x000e620000000000 */
[----:B------:R-:W-:Y:S01]  /*a110*/  IMAD.U32 R8, R8, 0x2, R17 ;  /* 0x0000000208087824 */ /* 0x000fe200078e0011 */
[----:B------:R-:W-:Y:S01]  /*a120*/  F2FP.BF16.PACK_AB R36, R37, R36 ;  /* 0x000000242524723e */ /* 0x000fe200000010ff */
[----:B------:R-:W-:Y:S01]  /*a130*/  FMUL.FTZ R49, R9, R49 ;  /* 0x0000003109317220 */ /* 0x000fe20000410000 */
[----:B------:R-:W-:Y:S01]  /*a140*/  F2FP.BF16.PACK_AB R40, R41, R40 ;  /* 0x000000282928723e */ /* 0x000fe200000010ff */
[----:B------:R-:W-:Y:S01]  /*a150*/  FMUL.FTZ R52, R9, R52 ;  /* 0x0000003409347220 */ /* 0x000fe20000410000 */
[----:B------:R-:W-:Y:S01]  /*a160*/  SHF.L.U32 R17, R8, 0x1, RZ ;  /* 0x0000000108117819 */ /* 0x000fe200000006ff */
[----:B------:R-:W-:Y:S01]  /*a170*/  IMAD.MOV.U32 R8, RZ, RZ, 0x20 ;  /* 0x00000020ff087424 */ /* 0x000fe200078e00ff */
[----:B------:R-:W-:Y:S01]  /*a180*/  F2FP.BF16.PACK_AB R44, R45, R44 ;  /* 0x0000002c2d2c723e */ /* 0x000fe200000010ff */
[----:B------:R-:W-:Y:S01]  /*a190*/  FMUL.FTZ R53, R9, R53 ;  /* 0x0000003509357220 */ /* 0x000fe20000410000 */
[----:B------:R-:W-:Y:S01]  /*a1a0*/  IADD3 R15, R17, -0x10, RZ ;  /* 0xfffffff0110f7810 */ /* 0x000fe20007ffe0ff */
[C---:B------:R-:W-:Y:S01]  /*a1b0*/  FMUL.FTZ R56, R9.reuse, R56 ;  /* 0x0000003809387220 */ /* 0x040fe20000410000 */
[----:B------:R-:W-:Y:S01]  /*a1c0*/  SEL R8, R8, 0xffffffe0, !P1 ;  /* 0xffffffe008087807 */ /* 0x000fe20004800000 */
[----:B------:R-:W-:Y:S01]  /*a1d0*/  FMUL.FTZ R57, R9, R57 ;  /* 0x0000003909397220 */ /* 0x000fe20000410000 */
[----:B------:R-:W-:Y:S01]  /*a1e0*/  @P2 IADD3 R15, R17, 0x10, RZ ;  /* 0x00000010110f2810 */ /* 0x000fe20007ffe0ff */
[----:B------:R-:W-:Y:S01]  /*a1f0*/  FMUL.FTZ R60, R9, R60 ;  /* 0x0000003c093c7220 */ /* 0x000fe20000410000 */
[----:B------:R-:W-:Y:S01]  /*a200*/  IADD3 R19, R17, R8, RZ ;  /* 0x0000000811137210 */ /* 0x000fe20007ffe0ff */
[----:B------:R-:W-:Y:S01]  /*a210*/  FMUL.FTZ R61, R9, R61 ;  /* 0x0000003d093d7220 */ /* 0x000fe20000410000 */
[----:B------:R-:W-:Y:S01]  /*a220*/  F2FP.BF16.PACK_AB R48, R49, R48 ;  /* 0x000000303130723e */ /* 0x000fe200000010ff */
[----:B------:R-:W-:Y:S01]  /*a230*/  FMUL.FTZ R64, R9, R64 ;  /* 0x0000004009407220 */ /* 0x000fe20000410000 */
        /* <DEDUP_REMOVED lines=19> */
[----:B------:R-:W-:Y:S01]  /*a370*/  IMAD.IADD R21, R8, 0x1, R15 ;  /* 0x0000000108157824 */ /* 0x000fe200078e020f */
[----:B------:R3:W-:Y:S01]  /*a380*/  STS [R19], R44 ;  /* 0x0000002c13007388 */ /* 0x0007e20000000800 */
[----:B------:R-:W-:Y:S01]  /*a390*/  F2FP.BF16.PACK_AB R76, R77, R76 ;  /* 0x0000004c4d4c723e */ /* 0x000fe200000010ff */
[----:B--2---:R-:W-:Y:S01]  /*a3a0*/  @P4 FMUL.FTZ R5, R5, 0.69314718246459960938 ;  /* 0x3f31721805054820 */ /* 0x004fe20000410000 */
[----:B------:R-:W-:Y:S01]  /*a3b0*/  F2FP.BF16.PACK_AB R80, R9, R80 ;  /* 0x000000500950723e */ /* 0x000fe200000010ff */
[----:B------:R-:W-:Y:S01]  /*a3c0*/  STS [R19+0x200], R46 ;  /* 0x0002002e13007388 */ /* 0x000fe20000000800 */
[----:B------:R-:W2:Y:S01]  /*a3d0*/  LDC.U8 R9, c[0x0][0x328] ;  /* 0x0000ca00ff097b82 */ /* 0x000ea20000000000 */
[----:B------:R-:W-:-:S02]  /*a3e0*/  F2FP.BF16.PACK_AB R82, R83, R82 ;  /* 0x000000525352723e */ /* 0x000fc400000010ff */
[----:B------:R-:W-:Y:S01]  /*a3f0*/  STS [R21], R48 ;  /* 0x0000003015007388 */ /* 0x000fe20000000800 */
[----:B-1----:R-:W-:Y:S02]  /*a400*/  ISETP.NE.AND P2, PT, R13, RZ, PT ;  /* 0x000000ff0d00720c */ /* 0x002fe40003f45270 */
[----:B------:R-:W-:Y:S01]  /*a410*/  SHF.R.S32.HI R3, RZ, 0x1f, R14 ;  /* 0x0000001fff037819 */ /* 0x000fe2000001140e */
[----:B------:R-:W-:Y:S03]  /*a420*/  STS [R21+0x200], R50 ;  /* 0x0002003215007388 */ /* 0x000fe60000000800 */
[----:B------:R-:W-:Y:S01]  /*a430*/  LEA.HI R3, R3, R14, RZ, 0x2 ;  /* 0x0000000e03037211 */ /* 0x000fe200078f10ff */
[----:B------:R-:W-:Y:S03]  /*a440*/  STS [R17+0x1000], R52 ;  /* 0x0010003411007388 */ /* 0x000fe60000000800 */
[----:B------:R-:W-:Y:S01]  /*a450*/  LOP3.LUT R3, R3, 0xffffffc, RZ, 0xc0, !PT ;  /* 0x0ffffffc03037812 */ /* 0x000fe200078ec0ff */
[----:B------:R-:W-:Y:S02]  /*a460*/  STS [R17+0x1200], R54 ;  /* 0x0012003611007388 */ /* 0x000fe40000000800 */
[----:B------:R-:W-:Y:S01]  /*a470*/  @P2 MOV R16, c[0x0][0x210] ;  /* 0x0000840000102a02 */ /* 0x000fe20000000f00 */
[----:B------:R-:W-:Y:S01]  /*a480*/  @!P2 IMAD.MOV.U32 R18, RZ, RZ, c[0x0][0x214] ;  /* 0x00008500ff12a624 */ /* 0x000fe200078e00ff */
[----:B------:R-:W-:Y:S01]  /*a490*/  STS [R15+0x1000], R56 ;  /* 0x001000380f007388 */ /* 0x000fe20000000800 */
[----:B------:R-:W-:Y:S01]  /*a4a0*/  IMAD.IADD R14, R14, 0x1, -R3 ;  /* 0x000000010e0e7824 */ /* 0x000fe200078e0a03 */
[----:B------:R-:W-:Y:S01]  /*a4b0*/  MOV R3, 0x7f800000 ;  /* 0x7f80000000037802 */ /* 0x000fe20000000f00 */
[----:B------:R-:W-:Y:S01]  /*a4c0*/  @P4 FFMA.FTZ R3, R2, c[0x0][0x238], R5 ;  /* 0x00008e0002034a23 */ /* 0x000fe20000010005 */
[----:B------:R-:W-:Y:S01]  /*a4d0*/  STS [R15+0x1200], R58 ;  /* 0x0012003a0f007388 */ /* 0x000fe20000000800 */
[----:B--2---:R-:W-:-:S02]  /*a4e0*/  ISETP.NE.AND P5, PT, R9, RZ, PT ;  /* 0x000000ff0900720c */ /* 0x004fc40003fa5270 */
[----:B------:R-:W-:Y:S01]  /*a4f0*/  @!P2 ISETP.NE.AND P1, PT, R9, RZ, PT ;  /* 0x000000ff0900a20c */ /* 0x000fe20003f25270 */
[----:B------:R-:W1:Y:S01]  /*a500*/  S2R R8, SR_CTAID.Y ;  /* 0x0000000000087919 */ /* 0x000e620000002600 */
[----:B------:R-:W-:Y:S01]  /*a510*/  @P2 IMAD R9, R16, c[0x0][0x214], RZ ;  /* 0x0000850010092a24 */ /* 0x000fe200078e02ff */
[----:B------:R-:W-:Y:S02]  /*a520*/  ISETP.EQ.AND P5, PT, R13, RZ, P5 ;  /* 0x000000ff0d00720c */ /* 0x000fe40002fa2270 */
[----:B------:R-:W-:Y:S01]  /*a530*/  STS [R19+0x1000], R60 ;  /* 0x0010003c13007388 */ /* 0x000fe20000000800 */
[----:B------:R-:W-:Y:S02]  /*a540*/  @!P2 SEL R9, R18, c[0x0][0x234], !P1 ;  /* 0x00008d001209aa07 */ /* 0x000fe40004800000 */
[----:B------:R-:W-:Y:S01]  /*a550*/  @P2 MOV R13, 0x1 ;  /* 0x00000001000d2802 */ /* 0x000fe20000000f00 */
[----:B------:R-:W-:Y:S01]  /*a560*/  STS [R19+0x1200], R62 ;  /* 0x0012003e13007388 */ /* 0x000fe20000000800 */
[----:B------:R-:W-:Y:S01]  /*a570*/  LEA R14, R14, R119, 0x4 ;  /* 0x000000770e0e7211 */ /* 0x000fe200078e20ff */
[----:B------:R-:W-:-:S02]  /*a580*/  @!P2 IMAD R13, R9, c[0x0][0x1c0], RZ ;  /* 0x00007000090daa24 */ /* 0x000fc400078e02ff */
[----:B------:R-:W-:Y:S04]  /*a590*/  STS [R21+0x1000], R64 ;  /* 0x0010004015007388 */ /* 0x000fe80000000800 */
[----:B------:R-:W-:Y:S04]  /*a5a0*/  STS [R21+0x1200], R66 ;  /* 0x0012004215007388 */ /* 0x000fe80000000800 */
[----:B------:R-:W-:Y:S04]  /*a5b0*/  STS [R17+0x2000], R68 ;  /* 0x0020004411007388 */ /* 0x000fe80000000800 */
[----:B------:R-:W-:Y:S01]  /*a5c0*/  STS [R17+0x2200], R70 ;  /* 0x0022004611007388 */ /* 0x000fe20000000800 */
[----:B-1----:R-:W-:Y:S01]  /*a5d0*/  @!P0 SHF.R.S32.HI R16, RZ, 0x1f, R8 ;  /* 0x0000001fff108819 */ /* 0x002fe20000011408 */
[----:B---3--:R-:W-:-:S02]  /*a5e0*/  @!P0 IMAD.WIDE.U32 R44, R8, c[0x0][0x1e0], RZ ;  /* 0x00007800082c8a25 */ /* 0x008fc400078e00ff */
[----:B------:R-:W-:Y:S02]  /*a5f0*/  STS [R15+0x2000], R72 ;  /* 0x002000480f007388 */ /* 0x000fe40000000800 */
[C---:B------:R-:W-:Y:S02]  /*a600*/  @P5 IMAD R41, R8.reuse, c[0x0][0x214], RZ ;  /* 0x0000850008295a24 */ /* 0x040fe400078e02ff */
[----:B------:R1:W-:Y:S01]  /*a610*/  STS [R15+0x2200], R74 ;  /* 0x0022004a0f007388 */ /* 0x0003e20000000800 */
[----:B------:R-:W-:Y:S02]  /*a620*/  IMAD R13, R8, R13, RZ ;  /* 0x0000000d080d7224 */ /* 0x000fe400078e02ff */
[----:B------:R-:W-:Y:S01]  /*a630*/  @!P0 IMAD.MOV.U32 R7, RZ, RZ, R44 ;  /* 0x000000ffff078224 */ /* 0x000fe200078e002c */
[----:B------:R2:W-:Y:S01]  /*a640*/  STS [R19+0x2000], R76 ;  /* 0x0020004c13007388 */ /* 0x0005e20000000800 */
[----:B------:R-:W-:Y:S02]  /*a650*/  @P5 SEL R41, R41, R118, !P0 ;  /* 0x0000007629295207 */ /* 0x000fe40004000000 */
[----:B------:R-:W-:Y:S01]  /*a660*/  SEL R13, R13, RZ, !P5 ;  /* 0x000000ff0d0d7207 */ /* 0x000fe20006800000 */
[----:B------:R2:W-:Y:S04]  /*a670*/  STS [R19+0x2200], R78 ;  /* 0x0022004e13007388 */ /* 0x0005e80000000800 */
[----:B------:R2:W-:Y:S04]  /*a680*/  STS [R21+0x2000], R80 ;  /* 0x0020005015007388 */ /* 0x0005e80000000800 */
[----:B------:R2:W-:Y:S04]  /*a690*/  STS [R21+0x2200], R82 ;  /* 0x0022005215007388 */ /* 0x0005e80000000800 */
[----:B------:R-:W-:Y:S01]  /*a6a0*/  BAR.SYNC.DEFER_BLOCKING 0x0 ;  /* 0x0000000000007b1d */ /* 0x000fe20000010000 */
[----:B-1----:R-:W-:-:S05]  /*a6b0*/  @!P0 IMAD R15, R16, c[0x0][0x1e0], RZ ;  /* 0x00007800100f8a24 */ /* 0x002fca00078e02ff */
[----:B------:R-:W1:Y:S01]  /*a6c0*/  S2R R40, SR_CTAID.X ;  /* 0x0000000000287919 */ /* 0x000e620000002500 */
[----:B------:R-:W-:-:S03]  /*a6d0*/  @!P0 IMAD R15, R8, c[0x0][0x1e4], R15 ;  /* 0x00007900080f8a24 */ /* 0x000fc600078e020f */
[----:B------:R-:W3:Y:S02]  /*a6e0*/  S2R R42, SR_CTAID.Z ;  /* 0x00000000002a7919 */ /* 0x000ee40000002700 */
[----:B------:R-:W-:Y:S02]  /*a6f0*/  @!P0 IADD3 R6, R45, R15, RZ ;  /* 0x0000000f2d068210 */ /* 0x000fe40007ffe0ff */
[----:B------:R-:W-:Y:S01]  /*a700*/  @P2 MOV R15, c[0x0][0x210] ;  /* 0x00008400000f2a02 */ /* 0x000fe20000000f00 */
[----:B------:R-:W-:Y:S01]  /*a710*/  @!P5 CS2R R44, SRZ ;  /* 0x00000000002cd805 */ /* 0x000fe2000001ff00 */
[----:B------:R-:W-:Y:S02]  /*a720*/  @!P2 MOV R15, 0x1 ;  /* 0x00000001000fa802 */ /* 0x000fe40000000f00 */
[----:B------:R-:W-:Y:S02]  /*a730*/  LOP3.LUT P0, RZ, R10, 0x3, RZ, 0xc0, !PT ;  /* 0x000000030aff7812 */ /* 0x000fe4000780c0ff */
[----:B------:R-:W-:Y:S01]  /*a740*/  @P5 MOV R44, R41 ;  /* 0x00000029002c5202 */ /* 0x000fe20000000f00 */
[----:B------:R2:W4:Y:S01]  /*a750*/  LDS.128 R32, [R120] ;  /* 0x0000000078207984 */ /* 0x0005220000000c00 */
[----:B------:R-:W-:Y:S01]  /*a760*/  @P5 SHF.R.S32.HI R45, RZ, 0x1f, R41 ;  /* 0x0000001fff2d5819 */ /* 0x000fe20000011429 */
[----:B------:R-:W-:-:S02]  /*a770*/  @P3 FMUL.FTZ R41, R4, 0.69314718246459960938 ;  /* 0x3f31721804293820 */ /* 0x000fc40000410000 */
[----:B------:R2:W2:Y:S01]  /*a780*/  LDS.128 R28, [R120+0x800] ;  /* 0x00080000781c7984 */ /* 0x0004a20000000c00 */
[----:B-1----:R-:W-:-:S03]  /*a790*/  IMAD R8, R40, R15, RZ ;  /* 0x0000000f28087224 */ /* 0x002fc600078e02ff */
[----:B------:R1:W1:Y:S01]  /*a7a0*/  LDS.128 R24, [R120+0x1000] ;  /* 0x0010000078187984 */ /* 0x0002620000000c00 */
[----:B---3--:R-:W-:Y:S01]  /*a7b0*/  IMAD R13, R42, R9, R13 ;  /* 0x000000092a0d7224 */ /* 0x008fe200078e020d */
[----:B------:R-:W-:Y:S02]  /*a7c0*/  MOV R9, 0x7f800000 ;  /* 0x7f80000000097802 */ /* 0x000fe40000000f00 */
[----:B------:R3:W1:Y:S01]  /*a7d0*/  LDS.128 R20, [R120+0x1800] ;  /* 0x0018000078147984 */ /* 0x0006620000000c00 */
[----:B------:R-:W-:Y:S02]  /*a7e0*/  IMAD.SHL.U32 R8, R8, 0x40, RZ ;  /* 0x0000004008087824 */ /* 0x000fe400078e00ff */
[----:B------:R-:W-:Y:S01]  /*a7f0*/  @P3 FFMA.FTZ R9, R0, c[0x0][0x238], R41 ;  /* 0x00008e0000093a23 */ /* 0x000fe20000010029 */
[----:B------:R3:W1:Y:S02]  /*a800*/  LDS.128 R16, [R120+0x2000] ;  /* 0x0020000078107984 */ /* 0x0006640000000c00 */
[----:B------:R-:W-:-:S02]  /*a810*/  IADD3 R4, P2, P1, R8, R44, R13 ;  /* 0x0000002c08047210 */ /* 0x000fc4000795e00d */
        /* <DEDUP_REMOVED lines=21> */
.L_x_716:
[----:B------:R-:W-:Y:S05]  /*a970*/  BSYNC B0 ;  /* 0x0000000000007941 */ /* 0x000fea0003800000 */
.L_x_715:
[----:B------:R-:W-:Y:S01]  /*a980*/  IADD3 R4, P0, R128, R7, RZ ;  /* 0x0000000780047210 */ /* 0x000fe20007f1e0ff */
[----:B------:R-:W-:Y:S01]  /*a990*/  IMAD R123, R40, -0x40, R123 ;  /* 0xffffffc0287b7824 */ /* 0x000fe200078e027b */
[----:B---3--:R-:W-:Y:S01]  /*a9a0*/  SHF.R.S32.HI R3, RZ, 0x1f, R128 ;  /* 0x0000001fff037819 */ /* 0x008fe20000011480 */
        /* <DEDUP_REMOVED lines=20> */
[----:B-1----:R3:W-:Y:S04]  /*aaf0*/  @!P2 STG.E.128 [R2.64+0x40], R24 ;  /* 0x000040180200a986 */ /* 0x0027e8000c101d16 */
[----:B------:R3:W-:Y:S02]  /*ab00*/  @!P1 STG.E.128 [R2.64+0x80], R16 ;  /* 0x0000801002009986 */ /* 0x0007e4000c101d16 */
.L_x_718:
[----:B------:R-:W-:Y:S05]  /*ab10*/  BSYNC B0 ;  /* 0x0000000000007941 */ /* 0x000fea0003800000 */
.L_x_717:
[----:B------:R-:W-:-:S04]  /*ab20*/  LEA.HI.SX32 R0, R11, 0x20, 0x1e ;  /* 0x000000200b007811 */ /* 0x000fc800078ff2ff */
        /* <DEDUP_REMOVED lines=8> */
[----:B---3--:R-:W-:Y:S01]  /*abb0*/  IMAD R3, R130, c[0x0][0x1e8], RZ ;  /* 0x00007a0082037a24 */ /* 0x008fe200078e02ff */
        /* <DEDUP_REMOVED lines=10> */
.L_x_688:
[----:B------:R-:W1:Y:S01]  /*ac60*/  LDC.U8 R2, c[0x0][0x329] ;  /* 0x0000ca40ff027b82 */ /* 0x000e620000000000 */
[----:B------:R-:W-:Y:S01]  /*ac70*/  ISETP.NE.AND P3, PT, R118, -0x1, PT ;  /* 0xffffffff7600780c */ /* 0x000fe20003f65270 */
[----:B------:R-:W-:Y:S01]  /*ac80*/  BSSY B0, `(.L_x_719) ;  /* 0x0000044000007945 */ /* 0x000fe20003800000 */
[----:B------:R-:W-:-:S02]  /*ac90*/  LEA.HI R17, R17, R10, RZ, 0x2 ;  /* 0x0000000a11117211 */ /* 0x000fc400078f10ff */
[----:B------:R-:W-:Y:S02]  /*aca0*/  IADD3 R123, -R12, R123, RZ ;  /* 0x0000007b0c7b7210 */ /* 0x000fe40007ffe1ff */
[----:B------:R-:W-:Y:S01]  /*acb0*/  LOP3.LUT R5, R17, 0xfffffffc, RZ, 0xc0, !PT ;  /* 0xfffffffc11057812 */ /* 0x000fe200078ec0ff */
[----:B------:R-:W2:Y:S03]  /*acc0*/  LDC.U8 R0, c[0x0][0x328] ;  /* 0x0000ca00ff007b82 */ /* 0x000ea60000000000 */
[----:B------:R-:W-:-:S03]  /*acd0*/  IADD3 R10, -R5, R10, RZ ;  /* 0x0000000a050a7210 */ /* 0x000fc60007ffe1ff */
[----:B------:R-:W-:Y:S01]  /*ace0*/  @P3 IMAD.WIDE.U32 R8, R118, c[0x0][0x1e8], RZ ;  /* 0x00007a0076083a25 */ /* 0x000fe200078e00ff */
[----:B------:R-:W-:-:S03]  /*acf0*/  @!P3 SHF.R.S32.HI R7, RZ, 0x1f, R14 ;  /* 0x0000001fff07b819 */ /* 0x000fc6000001140e */
[----:B------:R-:W-:Y:S02]  /*ad00*/  @P3 IMAD.MOV.U32 R6, RZ, RZ, R8 ;  /* 0x000000ffff063224 */ /* 0x000fe400078e0008 */
[----:B------:R-:W-:Y:S01]  /*ad10*/  @!P3 IMAD R7, R7, c[0x0][0x1e0], RZ ;  /* 0x000078000707ba24 */ /* 0x000fe200078e02ff */
[----:B-1----:R-:W-:Y:S02]  /*ad20*/  ISETP.NE.AND P2, PT, R2, RZ, PT ;  /* 0x000000ff0200720c */ /* 0x002fe40003f45270 */
[----:B--2---:R-:W-:-:S04]  /*ad30*/  ISETP.NE.AND P1, PT, R0, RZ, PT ;  /* 0x000000ff0000720c */ /* 0x004fc80003f25270 */
[----:B------:R-:W-:-:S07]  /*ad40*/  ISETP.EQ.AND P1, PT, R2, RZ, P1 ;  /* 0x000000ff0200720c */ /* 0x000fce0000f22270 */
[----:B------:R-:W-:Y:S01]  /*ad50*/  @P2 IMAD.MOV.U32 R4, RZ, RZ, c[0x0][0x210] ;  /* 0x00008400ff042624 */ /* 0x000fe200078e00ff */
[----:B------:R-:W-:Y:S01]  /*ad60*/  @!P2 ISETP.NE.AND P0, PT, R0, RZ, PT ;  /* 0x000000ff0000a20c */ /* 0x000fe20003f05270 */
[----:B------:R-:W-:Y:S02]  /*ad70*/  @!P2 IMAD.MOV.U32 R0, RZ, RZ, c[0x0][0x214] ;  /* 0x00008500ff00a624 */ /* 0x000fe400078e00ff */
[----:B------:R-:W-:Y:S02]  /*ad80*/  @P2 IMAD R4, R4, c[0x0][0x214], RZ ;  /* 0x0000850004042a24 */ /* 0x000fe400078e02ff */
[----:B------:R-:W-:Y:S01]  /*ad90*/  @P2 IMAD.MOV.U32 R3, RZ, RZ, 0x1 ;  /* 0x00000001ff032424 */ /* 0x000fe200078e00ff */
[----:B------:R-:W-:Y:S01]  /*ada0*/  @!P2 SEL R4, R0, c[0x0][0x234], !P0 ;  /* 0x00008d000004aa07 */ /* 0x000fe20004000000 */
[C---:B------:R-:W-:Y:S01]  /*adb0*/  @P3 IMAD R0, R118.reuse, c[0x0][0x1ec], R9 ;  /* 0x00007b0076003a24 */ /* 0x040fe200078e0209 */
[----:B------:R-:W-:Y:S01]  /*adc0*/  ISETP.NE.OR P0, PT, R118, -0x1, !P1 ;  /* 0xffffffff7600780c */ /* 0x000fe20004f05670 */
[----:B------:R-:W-:-:S04]  /*add0*/  @!P3 IMAD.WIDE.U32 R8, R14, c[0x0][0x1e0], RZ ;  /* 0x000078000e08ba25 */ /* 0x000fc800078e00ff */
[----:B------:R-:W-:Y:S02]  /*ade0*/  @!P2 IMAD R3, R4, c[0x0][0x1c0], RZ ;  /* 0x000070000403aa24 */ /* 0x000fe400078e02ff */
[C---:B------:R-:W-:Y:S02]  /*adf0*/  @!P3 IMAD R2, R14.reuse, c[0x0][0x1e4], R7 ;  /* 0x000079000e02ba24 */ /* 0x040fe400078e0207 */
[----:B------:R-:W-:Y:S02]  /*ae00*/  IMAD R3, R14, R3, RZ ;  /* 0x000000030e037224 */ /* 0x000fe400078e02ff */
[----:B------:R-:W-:Y:S01]  /*ae10*/  @!P3 IMAD.MOV.U32 R6, RZ, RZ, R8 ;  /* 0x000000ffff06b224 */ /* 0x000fe200078e0008 */
[----:B------:R-:W-:Y:S01]  /*ae20*/  SHF.R.S32.HI R8, RZ, 0x2, R17 ;  /* 0x00000002ff087819 */ /* 0x000fe20000011411 */
[----:B------:R-:W-:Y:S01]  /*ae30*/  @!P3 IMAD.IADD R0, R9, 0x1, R2 ;  /* 0x000000010900b824 */ /* 0x000fe200078e0202 */
[----:B------:R-:W-:Y:S01]  /*ae40*/  SEL R3, R3, RZ, !P1 ;  /* 0x000000ff03037207 */ /* 0x000fe20004800000 */
[----:B------:R-:W-:Y:S01]  /*ae50*/  @!P0 IMAD R118, R14, c[0x0][0x214], RZ ;  /* 0x000085000e768a24 */ /* 0x000fe200078e02ff */
[----:B------:R-:W-:Y:S01]  /*ae60*/  SHF.R.S32.HI R2, RZ, 0x1f, R27 ;  /* 0x0000001fff027819 */ /* 0x000fe2000001141b */
[----:B------:R-:W-:Y:S01]  /*ae70*/  @P2 IMAD.MOV.U32 R5, RZ, RZ, c[0x0][0x210] ;  /* 0x00008400ff052624 */ /* 0x000fe200078e00ff */
[----:B------:R-:W-:Y:S01]  /*ae80*/  @!P1 CS2R R14, SRZ ;  /* 0x00000000000e9805 */ /* 0x000fe2000001ff00 */
[----:B------:R-:W-:Y:S01]  /*ae90*/  IMAD R4, R27, R4, R3 ;  /* 0x000000041b047224 */ /* 0x000fe200078e0203 */
[----:B------:R-:W-:Y:S01]  /*aea0*/  @P1 MOV R14, R118 ;  /* 0x00000076000e1202 */ /* 0x000fe20000000f00 */
[----:B------:R-:W-:Y:S01]  /*aeb0*/  IMAD.SHL.U32 R3, R10, 0x8, RZ ;  /* 0x000000080a037824 */ /* 0x000fe200078e00ff */
[----:B------:R-:W-:Y:S01]  /*aec0*/  @P1 SHF.R.S32.HI R15, RZ, 0x1f, R118 ;  /* 0x0000001fff0f1819 */ /* 0x000fe20000011476 */
        /* <DEDUP_REMOVED lines=8> */
[----:B------:R-:W-:Y:S01]  /*af50*/  IADD3 R0, R3, 0x40, RZ ;  /* 0x0000004003007810 */ /* 0x000fe20007ffe0ff */
[----:B------:R-:W-:-:S04]  /*af60*/  IMAD.WIDE R20, R20, 0x40, R8 ;  /* 0x0000004014147825 */ /* 0x000fc800078e0208 */
[----:B------:R-:W-:Y:S01]  /*af70*/  IMAD.WIDE.U32 R12, R27, c[0x0][0x1f0], R6 ;  /* 0x00007c001b0c7a25 */ /* 0x000fe200078e0006 */
[----:B------:R-:W-:Y:S02]  /*af80*/  SHF.R.S32.HI R7, RZ, 0x1f, R11 ;  /* 0x0000001fff077819 */ /* 0x000fe4000001140b */
[--C-:B------:R-:W-:Y:S02]  /*af90*/  IADD3 R11, P1, P0, R11, R14, R4.reuse ;  /* 0x0000000e0b0b7210 */ /* 0x100fe4000783e004 */
[----:B------:R-:W-:Y:S02]  /*afa0*/  SHF.R.S32.HI R14, RZ, 0x1f, R4 ;  /* 0x0000001fff0e7819 */ /* 0x000fe40000011404 */
[----:B------:R-:W-:Y:S02]  /*afb0*/  IADD3 R4, R3, 0x20, RZ ;  /* 0x0000002003047810 */ /* 0x000fe40007ffe0ff */
        /* <DEDUP_REMOVED lines=16> */
.L_x_720:
[----:B------:R-:W-:Y:S05]  /*b0c0*/  BSYNC B0 ;  /* 0x0000000000007941 */ /* 0x000fea0003800000 */
.L_x_719:
        /* <DEDUP_REMOVED lines=19> */
.L_x_722:
[----:B------:R-:W-:Y:S05]  /*b200*/  BSYNC B0 ;  /* 0x0000000000007941 */ /* 0x000fea0003800000 */
.L_x_721:
[----:B------:R-:W-:-:S04]  /*b210*/  ISETP.NE.AND P2, PT, R10, RZ, PT ;  /* 0x000000ff0a00720c */ /* 0x000fc80003f45270 */
[-C--:B------:R-:W-:Y:S02]  /*b220*/  ISETP.GE.OR P1, PT, R8, R123.reuse, P2 ;  /* 0x0000007b0800720c */ /* 0x080fe40001726670 */
[----:B------:R-:W-:-:S11]  /*b230*/  ISETP.GE.OR P2, PT, R2, R123, P2 ;  /* 0x0000007b0200720c */ /* 0x000fd60001746670 */
[----:B------:R-:W-:-:S05]  /*b240*/  @!P1 IMAD R0, R8, R5, RZ ;  /* 0x0000000508009224 */ /* 0x000fca00078e02ff */
[----:B------:R-:W-:-:S04]  /*b250*/  @!P1 IADD3 R3, P0, R0, R11, RZ ;  /* 0x0000000b00039210 */ /* 0x000fc80007f1e0ff */
[----:B------:R-:W-:Y:S02]  /*b260*/  @!P1 LEA.HI.X.SX32 R0, R0, R7, 0x1, P0 ;  /* 0x0000000700009211 */ /* 0x000fe400000f0eff */
[----:B------:R-:W-:-:S04]  /*b270*/  @!P1 LEA R8, P0, R3, c[0x0][0x200], 0x2 ;  /* 0x0000800003089a11 */ /* 0x000fc800078010ff */
[----:B------:R-:W-:Y:S01]  /*b280*/  @!P1 LEA.HI.X R9, R3, c[0x0][0x204], R0, 0x2, P0 ;  /* 0x0000810003099a11 */ /* 0x000fe200000f1400 */
[----:B------:R-:W-:-:S05]  /*b290*/  @!P1 IMAD.MOV.U32 R3, RZ, RZ, 0x7f800000 ;  /* 0x7f800000ff039424 */ /* 0x000fca00078e00ff */
[----:B------:R3:W-:Y:S01]  /*b2a0*/  @!P1 STG.E [R8.64], R3 ;  /* 0x0000000308009986 */ /* 0x0007e2000c101916 */
[----:B------:R-:W-:Y:S05]  /*b2b0*/  @P2 EXIT ;  /* 0x000000000000294d */ /* 0x000fea0003800000 */
[----:B------:R-:W-:Y:S02]  /*b2c0*/  IMAD R2, R2, R5, RZ ;  /* 0x0000000502027224 */ /* 0x000fe400078e02ff */
[----:B---3--:R-:W-:-:S03]  /*b2d0*/  IMAD.MOV.U32 R3, RZ, RZ, 0x7f800000 ;  /* 0x7f800000ff037424 */ /* 0x008fc600078e00ff */
[----:B------:R-:W-:-:S04]  /*b2e0*/  IADD3 R11, P0, R2, R11, RZ ;  /* 0x0000000b020b7210 */ /* 0x000fc80007f1e0ff */
[----:B------:R-:W-:Y:S02]  /*b2f0*/  LEA.HI.X.SX32 R2, R2, R7, 0x1, P0 ;  /* 0x0000000702027211 */ /* 0x000fe400000f0eff */
[----:B------:R-:W-:-:S04]  /*b300*/  LEA R4, P0, R11, c[0x0][0x200], 0x2 ;  /* 0x000080000b047a11 */ /* 0x000fc800078010ff */
[----:B------:R-:W-:-:S05]  /*b310*/  LEA.HI.X R5, R11, c[0x0][0x204], R2, 0x2, P0 ;  /* 0x000081000b057a11 */ /* 0x000fca00000f1402 */
[----:B------:R-:W-:Y:S01]  /*b320*/  STG.E [R4.64], R3 ;  /* 0x0000000304007986 */ /* 0x000fe2000c101916 */
[----:B------:R-:W-:Y:S05]  /*b330*/  EXIT ;  /* 0x000000000000794d */ /* 0x000fea0003800000 */
.L_x_723:
        /* <DEDUP_REMOVED lines=12> */
.L_x_996:


//--------------------- .text._ZN5flash16flash_fwd_kernelI23Flash_fwd_kernel_traitsILi96ELi64ELi64ELi4ELb0ELb0EN7cutlass10bfloat16_tE19Flash_kernel_traitsILi96ELi64ELi64ELi4ES3_EELb1ELb1ELb0ELb0ELb1ELb1ELb0ELb0EEEvNS_16Flash_fwd_paramsE --------------------------
	.section	.text._ZN5flash16flash_fwd_kernelI23Flash_fwd_kernel_traitsILi96ELi64ELi64ELi4ELb0ELb0EN7cutlass10bfloat16_tE19Flash_kernel_traitsILi96ELi64ELi64ELi4ES3_EELb1ELb1ELb0ELb0ELb1ELb1ELb0ELb0EEEvNS_16Flash_fwd_paramsE,"ax",@progbits
	.sectioninfo	@"SHI_REGISTERS=160"
	.align	128
        .global         _ZN5flash16flash_fwd_kernelI23Flash_fwd_kernel_traitsILi96ELi64ELi64ELi4ELb0ELb0EN7cutlass10bfloat16_tE19Flash_kernel_traitsILi96ELi64ELi64ELi4ES3_EELb1ELb1ELb0ELb0ELb1ELb1ELb0ELb0EEEvNS_16Flash_fwd_paramsE
        .type           _ZN5flash16flash_fwd_kernelI23Flash_fwd_kernel_traitsILi96ELi64ELi64ELi4ELb0ELb0EN7cutlass10bfloat16_tE19Flash_kernel_traitsILi96ELi64ELi64ELi4ES3_EELb1ELb1ELb0ELb0ELb1ELb1ELb0ELb0EEEvNS_16Flash_fwd_paramsE,@function
        .size           _ZN5flash16flash_fwd_kernelI23Flash_fwd_kernel_traitsILi96ELi64ELi64ELi4ELb0ELb0EN7cutlass10bfloat16_tE19Flash_kernel_traitsILi96ELi64ELi64ELi4ES3_EELb1ELb1ELb0ELb0ELb1ELb1ELb0ELb0EEEvNS_16Flash_fwd_paramsE,(.L_x_997 - _ZN5flash16flash_fwd_kernelI23Flash_fwd_kernel_traitsILi96ELi64ELi64ELi4ELb0ELb0EN7cutlass10bfloat16_tE19Flash_kernel_traitsILi96ELi64ELi64ELi4ES3_EELb1ELb1ELb0ELb0ELb1ELb1ELb0ELb0EEEvNS_16Flash_fwd_paramsE)
        .other          _ZN5flash16flash_fwd_kernelI23Flash_fwd_kernel_traitsILi96ELi64ELi64ELi4ELb0ELb0EN7cutlass10bfloat16_tE19Flash_kernel_traitsILi96ELi64ELi64ELi4ES3_EELb1ELb1ELb0ELb0ELb1ELb1ELb0ELb0EEEvNS_16Flash_fwd_paramsE,@"STO_CUDA_ENTRY STV_DEFAULT"
_ZN5flash16flash_fwd_kernelI23Flash_fwd_kernel_traitsILi96ELi64ELi64ELi4ELb0ELb0EN7cutlass10bfloat16_tE19Flash_kernel_traitsILi96ELi64ELi64ELi4ES3_EELb1ELb1ELb0ELb0ELb1ELb1ELb0ELb0EEEvNS_16Flash_fwd_paramsE:
.text._ZN5flash16flash_fwd_kernelI23Flash_fwd_kernel_traitsILi96ELi64ELi64ELi4ELb0ELb0EN7cutlass10bfloat16_tE19Flash_kernel_traitsILi96ELi64ELi64ELi4ES3_EELb1ELb1ELb0ELb0ELb1ELb1ELb0ELb0EEEvNS_16Flash_fwd_paramsE:
        /* <DEDUP_REMOVED lines=12> */
[----:B------:R-:W-:Y:S01]  /*00c0*/  IMAD.MOV.U32 R21, RZ, RZ, RZ ;  /* 0x000000ffff157224 */ /* 0x000fe200078e00ff */
[----:B------:R-:W-:Y:S01]  /*00d0*/  ISETP.NE.U32.AND P4, PT, RZ, c[0x0][0x258], PT ;  /* 0x00009600ff007a0c */ /* 0x000fe20003f85070 */
[----:B------:R-:W1:Y:S01]  /*00e0*/  S2R R74, SR_CTAID.X ;  /* 0x00000000004a7919 */ /* 0x000e620000002500 */
[----:B------:R-:W-:Y:S02]  /*00f0*/  ISETP.NE.AND.EX P1, PT, RZ, c[0x0][0x254], PT, P1 ;  /* 0x00009500ff007a0c */ /* 0x000fe40003f25310 */
[----:B------:R-:W-:Y:S01]  /*0100*/  ISETP.NE.AND.EX P4, PT, RZ, c[0x0][0x25c], PT, P4 ;  /* 0x00009700ff007a0c */ /* 0x000fe20003f85340 */
[----:B------:R-:W4:Y:S04]  /*0110*/  S2R R9, SR_CTAID.Y ;  /* 0x0000000000097919 */ /* 0x000f280000002600 */
[----:B------:R-:W1:Y:S04]  /*0120*/  S2R R10, SR_CTAID.Z ;  /* 0x00000000000a7919 */ /* 0x000e680000002700 */
[----:B------:R-:W5:Y:S02]  /*0130*/  S2R R81, SR_TID.X ;  /* 0x0000000000517919 */ /* 0x000f640000002100 */
[----:B------:R-:W-:-:S04]  /*0140*/  @P1 IMAD.MOV.U32 R4, RZ, RZ, 0x4 ;  /* 0x00000004ff041424 */ /* 0x000fc800078e00ff */
[----:B----4-:R-:W-:Y:S01]  /*0150*/  @P1 IMAD.WIDE R4, R9, R4, c[0x0][0x250] ;  /* 0x0000940009041625 */ /* 0x010fe200078e0204 */
[----:B-1----:R-:W-:-:S04]  /*0160*/  LOP3.LUT R0, R10, R74, R9, 0xfe, !PT ;  /* 0x0000004a0a007212 */ /* 0x002fc800078efe09 */
[----:B-----5:R-:W-:Y:S01]  /*0170*/  LOP3.LUT P3, RZ, R0, R81, RZ, 0xfc, !PT ;  /* 0x0000005100ff7212 */ /* 0x020fe2000786fcff */
[----:B------:R-:W-:-:S12]  /*0180*/  @P4 IMAD.MOV.U32 R0, RZ, RZ, 0x4 ;  /* 0x00000004ff004424 */ /* 0x000fd800078e00ff */
[----:B------:R-:W-:Y:S02]  /*0190*/  @!P3 IMAD.MOV.U32 R12, RZ, RZ, c[0x0][0x308] ;  /* 0x0000c200ff0cb624 */ /* 0x000fe400078e00ff */
[----:B------:R-:W-:Y:S01]  /*01a0*/  @!P3 IMAD.MOV.U32 R13, RZ, RZ, c[0x0][0x30c] ;  /* 0x0000c300ff0db624 */ /* 0x000fe200078e00ff */
[----:B--2---:R-:W1:Y:S08]  /*01b0*/  @P2 R2UR UR22, R6 ;  /* 0x00000000061623c2 */ /* 0x004e7000000e0000 */
[----:B------:R-:W2:Y:S01]  /*01c0*/  @P2 R2UR UR23, R7 ;  /* 0x00000000071723c2 */ /* 0x000ea200000e0000 */
[----:B---3--:R-:W-:-:S05]  /*01d0*/  @P2 IADD3 R2, P0, R14, c[0x0][0x300], RZ ;  /* 0x0000c0000e022a10 */ /* 0x008fca0007f1e0ff */
[----:B------:R-:W-:Y:S02]  /*01e0*/  @P2 IMAD.X R3, RZ, RZ, R15, P0 ;  /* 0x000000ffff032224 */ /* 0x000fe400000e060f */
[----:B------:R-:W-:-:S03]  /*01f0*/  @P4 IMAD.WIDE R14, R9, R0, c[0x0][0x258] ;  /* 0x00009600090e4625 */ /* 0x000fc600078e0200 */
[----:B------:R3:W-:Y:S01]  /*0200*/  @!P3 STG.E.64 [R12.64+0x8], R2 ;  /* 0x000008020c00b986 */ /* 0x0007e2000c101b14 */
[----:B-1----:R-:W-:Y:S02]  /*0210*/  IMAD.U32 R6, RZ, RZ, UR22 ;  /* 0x00000016ff067e24 */ /* 0x002fe4000f8e00ff */
[----:B--2---:R-:W-:-:S05]  /*0220*/  IMAD.U32 R7, RZ, RZ, UR23 ;  /* 0x00000017ff077e24 */ /* 0x004fca000f8e00ff */
[----:B------:R1:W-:Y:S04]  /*0230*/  @!P3 STG.E.64 [R12.64], R6 ;  /* 0x000000060c00b986 */ /* 0x0003e8000c101b14 */
[----:B------:R-:W2:Y:S04]  /*0240*/  @P1 LDG.E R21, [R4.64] ;  /* 0x0000001404151981 */ /* 0x000ea8000c1e1900 */
[----:B------:R-:W2:Y:S01]  /*0250*/  @P4 LDG.E R80, [R14.64] ;  /* 0x000000140e504981 */ /* 0x000ea2000c1e1900 */
[----:B------:R-:W-:Y:S01]  /*0260*/  SHF.R.S32.HI R8, RZ, 0x1f, R81 ;  /* 0x0000001fff087819 */ /* 0x000fe20000011451 */
[----:B------:R-:W-:Y:S01]  /*0270*/  IMAD.SHL.U32 R82, R74, 0x40, RZ ;  /* 0x000000404a527824 */ /* 0x000fe200078e00ff */
[----:B------:R-:W-:Y:S01]  /*0280*/  @!P4 ISETP.NE.U32.AND P3, PT, RZ, c[0x0][0x268], PT ;  /* 0x00009a00ff00ca0c */ /* 0x000fe20003f65070 */
[----:B------:R-:W-:Y:S01]  /*0290*/  IMAD R72, R9, c[0x0][0x1c0], R10 ;  /* 0x0000700009487a24 */ /* 0x000fe200078e020a */
[----:B------:R-:W-:-:S02]  /*02a0*/  LEA.HI R77, R8, R81, RZ, 0x5 ;  /* 0x00000051084d7211 */ /* 0x000fc400078f28ff */
[----:B------:R-:W-:Y:S01]  /*02b0*/  ISETP.GE.AND P2, PT, R82, c[0x0][0x214], PT ;  /* 0x0000850052007a0c */ /* 0x000fe20003f46270 */
[----:B------:R-:W-:Y:S01]  /*02c0*/  IMAD.SHL.U32 R72, R72, 0x20, RZ ;  /* 0x0000002048487824 */ /* 0x000fe200078e00ff */
[----:B------:R-:W-:Y:S02]  /*02d0*/  LOP3.LUT R0, R77, 0xffffffe0, RZ, 0xc0, !PT ;  /* 0xffffffe04d007812 */ /* 0x000fe400078ec0ff */
[----:B------:R-:W-:-:S03]  /*02e0*/  @!P4 ISETP.NE.AND.EX P3, PT, RZ, c[0x0][0x26c], PT, P3 ;  /* 0x00009b00ff00ca0c */ /* 0x000fc60003f65330 */
[----:B------:R-:W-:Y:S01]  /*02f0*/  IMAD.IADD R83, R81, 0x1, -R0 ;  /* 0x0000000151537824 */ /* 0x000fe200078e0a00 */
[----:B------:R-:W-:-:S04]  /*0300*/  @!P4 SEL R0, RZ, c[0x0][0x21c], !P3 ;  /* 0x00008700ff00ca07 */ /* 0x000fc80005800000 */
[--C-:B------:R-:W-:Y:S02]  /*0310*/  IADD3 R84, P1, P0, R72, R2, R83.reuse ;  /* 0x0000000248547210 */ /* 0x100fe4000783e053 */
[----:B------:R-:W-:Y:S02]  /*0320*/  SHF.R.S32.HI R72, RZ, 0x1f, R72 ;  /* 0x0000001fff487819 */ /* 0x000fe40000011448 */
[----:B---3--:R-:W-:-:S04]  /*0330*/  SHF.R.S32.HI R2, RZ, 0x1f, R83 ;  /* 0x0000001fff027819 */ /* 0x008fc80000011453 */
[----:B------:R-:W-:Y:S01]  /*0340*/  IADD3.X R72, R72, R3, R2, P1, P0 ;  /* 0x0000000348487210 */ /* 0x000fe20000fe0402 */
[--C-:B--2---:R-:W-:Y:S01]  /*0350*/  @P4 IMAD.IADD R80, R80, 0x1, -R21.reuse ;  /* 0x0000000150504824 */ /* 0x104fe200078e0a15 */
[----:B------:R-:W-:Y:S01]  /*0360*/  @!P4 IADD3 R80, R0, c[0x0][0x218], -R21 ;  /* 0x000086000050ca10 */ /* 0x000fe20007ffe815 */
[----:B------:R-:W-:Y:S06]  /*0370*/  @P2 EXIT ;  /* 0x000000000000294d */ /* 0x000fec0003800000 */
[----:B-1----:R-:W-:Y:S02]  /*0380*/  IADD3 R3, R82, 0x7f, RZ ;  /* 0x0000007f52037810 */ /* 0x002fe40007ffe0ff */
[C---:B------:R-:W-:Y:S02]  /*0390*/  IADD3 R5, R80.reuse, 0x3f, RZ ;  /* 0x0000003f50057810 */ /* 0x040fe40007ffe0ff */
[----:B------:R-:W-:Y:S02]  /*03a0*/  IADD3 R3, R80, -c[0x0][0x214], R3 ;  /* 0x8000850050037a10 */ /* 0x000fe40007ffe003 */
[----:B------:R-:W-:Y:S02]  /*03b0*/  SHF.R.S32.HI R2, RZ, 0x1f, R5 ;  /* 0x0000001fff027819 */ /* 0x000fe40000011405 */
[----:B------:R-:W-:-:S02]  /*03c0*/  IADD3 R3, R3, c[0x0][0x2e8], RZ ;  /* 0x0000ba0003037a10 */ /* 0x000fc40007ffe0ff */
[----:B------:R-:W-:Y:S02]  /*03d0*/  LEA.HI R2, R2, R5, RZ, 0x6 ;  /* 0x0000000502027211 */ /* 0x000fe400078f30ff */
[----:B------:R-:W-:Y:S02]  /*03e0*/  SHF.R.S32.HI R0, RZ, 0x1f, R3 ;  /* 0x0000001fff007819 */ /* 0x000fe40000011403 */
[----:B------:R-:W-:Y:S02]  /*03f0*/  SHF.R.S32.HI R2, RZ, 0x6, R2 ;  /* 0x00000006ff027819 */ /* 0x000fe40000011402 */
[----:B------:R-:W-:-:S04]  /*0400*/  LEA.HI R0, R0, R3, RZ, 0x6 ;  /* 0x0000000300007211 */ /* 0x000fc800078f30ff */
[----:B------:R-:W-:-:S04]  /*0410*/  SHF.R.S32.HI R85, RZ, 0x6, R0 ;  /* 0x00000006ff557819 */ /* 0x000fc80000011400 */
[----:B------:R-:W-:-:S04]  /*0420*/  IMNMX R85, R2, R85, PT ;  /* 0x0000005502557217 */ /* 0x000fc80003800200 */
[----:B------:R-:W-:-:S13]  /*0430*/  ISETP.GE.AND P0, PT, R85, 0x1, PT ;  /* 0x000000015500780c */ /* 0x000fda0003f06270 */
[----:B------:R-:W-:Y:S05]  /*0440*/  @!P0 BRA `(.L_x_724) ;  /* 0x0000646000008947 */ /* 0x000fea0003800000 */
[----:B------:R-:W-:Y:S01]  /*0450*/  IABS R3, c[0x0][0x1c8] ;  /* 0x0000720000037a13 */ /* 0x000fe20000000000 */
[----:B------:R-:W-:Y:S01]  /*0460*/  UMOV UR18, 0x6 ;  /* 0x0000000600127882 */ /* 0x000fe20000000000 */
[CC--:B------:R-:W-:Y:S01]  /*0470*/  LEA.HI R25, R8.reuse, R81.reuse, RZ, 0x2 ;  /* 0x0000005108197211 */ /* 0x0c0fe200078f10ff */
[----:B------:R-:W-:Y:S01]  /*0480*/  ULDC.64 UR6, c[0x0][0x198] ;  /* 0x0000660000067ab9 */ /* 0x000fe20000000a00 */
[----:B------:R-:W1:Y:S01]  /*0490*/  I2F.RP R0, R3 ;  /* 0x0000000300007306 */ /* 0x000e620000209400 */
[-C--:B------:R-:W-:Y:S01]  /*04a0*/  LEA.HI R6, R8, R81.reuse, RZ, 0x3 ;  /* 0x0000005108067211 */ /* 0x080fe200078f18ff */
[----:B------:R-:W-:Y:S01]  /*04b0*/  USHF.L.U64.HI UR16, UR6, UR18, UR7 ;  /* 0x0000001206107299 */ /* 0x000fe20008010207 */
[----:B------:R-:W-:Y:S01]  /*04c0*/  LOP3.LUT R128, R25, 0xfffffffc, RZ, 0xc0, !PT ;  /* 0xfffffffc19807812 */ /* 0x000fe200078ec0ff */
[----:B------:R-:W-:Y:S01]  /*04d0*/  USHF.L.U32 UR17, UR6, 0x6, URZ ;  /* 0x0000000606117899 */ /* 0x000fe2000800063f */
[----:B------:R-:W-:Y:S01]  /*04e0*/  SHF.R.S32.HI R13, RZ, 0x3, R6 ;  /* 0x00000003ff0d7819 */ /* 0x000fe20000011406 */
[----:B------:R-:W-:Y:S01]  /*04f0*/  ULDC.64 UR4, c[0x0][0x1a0] ;  /* 0x0000680000047ab9 */ /* 0x000fe20000000a00 */
[----:B------:R-:W-:Y:S01]  /*0500*/  LOP3.LUT R7, R10, c[0x0][0x1c8], RZ, 0x3c, !PT ;  /* 0x000072000a077a12 */ /* 0x000fe200078e3cff */
[----:B------:R-:W-:Y:S01]  /*0510*/  IMAD.IADD R128, R81, 0x1, -R128 ;  /* 0x0000000151807824 */ /* 0x000fe200078e0a80 */
[----:B------:R-:W-:Y:S01]  /*0520*/  LEA.HI R8, R8, R81, RZ, 0x4 ;  /* 0x0000005108087211 */ /* 0x000fe200078f20ff */
[----:B------:R-:W-:Y:S01]  /*0530*/  IMAD.SHL.U32 R13, R13, 0x40, RZ ;  /* 0x000000400d0d7824 */ /* 0x000fe200078e00ff */
[----:B------:R-:W-:Y:S01]  /*0540*/  ISETP.GE.AND P0, PT, R7, RZ, PT ;  /* 0x000000ff0700720c */ /* 0x000fe20003f06270 */
[----:B------:R-:W-:Y:S01]  /*0550*/  IMAD.SHL.U32 R128, R128, 0x8, RZ ;  /* 0x0000000880807824 */ /* 0x000fe200078e00ff */
[----:B------:R-:W-:Y:S01]  /*0560*/  SHF.R.S32.HI R2, RZ, 0x4, R8 ;  /* 0x00000004ff027819 */ /* 0x000fe20000011408 */
[----:B------:R-:W-:Y:S01]  /*0570*/  USHF.L.U32 UR19, UR4, 0x6, URZ ;  /* 0x0000000604137899 */ /* 0x000fe2000800063f */
[----:B------:R-:W-:Y:S01]  /*0580*/  LOP3.LUT R13, R13, 0xc0, RZ, 0xc0, !PT ;  /* 0x000000c00d0d7812 */ /* 0x000fe200078ec0ff */
[----:B-1----:R-:W1:Y:S01]  /*0590*/  MUFU.RCP R14, R0 ;  /* 0x00000000000e7308 */ /* 0x002e620000001000 */
[----:B------:R-:W-:Y:S01]  /*05a0*/  LEA.HI R5, R8, R2, RZ, 0x1 ;  /* 0x0000000208057211 */ /* 0x000fe200078f08ff */
[----:B------:R-:W-:Y:S01]  /*05b0*/  USHF.L.U64.HI UR18, UR4, UR18, UR5 ;  /* 0x0000001204127299 */ /* 0x000fe20008010205 */
[----:B------:R-:W-:-:S02]  /*05c0*/  SHF.R.S32.HI R132, RZ, 0x2, R25 ;  /* 0x00000002ff847819 */ /* 0x000fc40000011419 */
[----:B------:R-:W-:Y:S02]  /*05d0*/  LOP3.LUT R8, R8, 0xfffffff0, RZ, 0xc0, !PT ;  /* 0xfffffff008087812 */ /* 0x000fe400078ec0ff */
[----:B------:R-:W-:Y:S02]  /*05e0*/  LEA.HI R25, R25, R132, RZ, 0x1 ;  /* 0x0000008419197211 */ /* 0x000fe400078f08ff */
[----:B------:R-:W-:Y:S01]  /*05f0*/  SHF.R.S32.HI R133, RZ, 0x1f, R132 ;  /* 0x0000001fff857819 */ /* 0x000fe20000011484 */
[----:B------:R-:W-:Y:S01]  /*0600*/  IMAD.IADD R8, R81, 0x1, -R8 ;  /* 0x0000000151087824 */ /* 0x000fe200078e0a08 */
[----:B------:R-:W-:Y:S02]  /*0610*/  IADD3 R19, P1, R132, R21, RZ ;  /* 0x0000001584137210 */ /* 0x000fe40007f3e0ff */
[----:B------:R-:W-:Y:S02]  /*0620*/  LOP3.LUT R5, R5, 0xfffffffe, RZ, 0xc0, !PT ;  /* 0xfffffffe05057812 */ /* 0x000fe400078ec0ff */
[----:B------:R-:W-:-:S02]  /*0630*/  LOP3.LUT R25, R25, 0x7fffffe, RZ, 0xc0, !PT ;  /* 0x07fffffe19197812 */ /* 0x000fc400078ec0ff */
[----:B-1----:R-:W-:Y:S01]  /*0640*/  IADD3 R14, R14, 0xffffffe, RZ ;  /* 0x0ffffffe0e0e7810 */ /* 0x002fe20007ffe0ff */
[----:B------:R-:W-:Y:S01]  /*0650*/  IMAD.IADD R5, R2, 0x1, -R5 ;  /* 0x0000000102057824 */ /* 0x000fe200078e0a05 */
[----:B------:R-:W-:Y:S01]  /*0660*/  LOP3.LUT R0, R13, 0x18, R128, 0xf8, !PT ;  /* 0x000000180d007812 */ /* 0x000fe200078ef880 */
[----:B------:R-:W-:Y:S01]  /*0670*/  IMAD.IADD R118, R132, 0x1, -R25 ;  /* 0x0000000184767824 */ /* 0x000fe200078e0a19 */
[----:B------:R-:W1:Y:S01]  /*0680*/  F2I.FTZ.U32.TRUNC.NTZ R15, R14 ;  /* 0x0000000e000f7305 */ /* 0x000e62000021f000 */
[----:B------:R-:W-:Y:S02]  /*0690*/  SHF.R.U32.HI R13, RZ, 0x3, R13 ;  /* 0x00000003ff0d7819 */ /* 0x000fe4000001160d */
[----:B------:R-:W-:Y:S01]  /*06a0*/  LEA.HI.X.SX32 R18, R21, R133, 0x1, P1 ;  /* 0x0000008515127211 */ /* 0x000fe200008f0eff */
[----:B------:R-:W-:Y:S01]  /*06b0*/  IMAD.WIDE R132, R74, 0x40, R132 ;  /* 0x000000404a847825 */ /* 0x000fe200078e0284 */
[----:B------:R-:W-:Y:S02]  /*06c0*/  LOP3.LUT R13, R0, R13, RZ, 0x3c, !PT ;  /* 0x0000000d000d7212 */ /* 0x000fe400078e3cff */
[----:B------:R-:W-:-:S02]  /*06d0*/  IABS R0, R10 ;  /* 0x0000000a00007213 */ /* 0x000fc40000000000 */
[----:B------:R-:W-:Y:S02]  /*06e0*/  SHF.R.S32.HI R75, RZ, 0x5, R77 ;  /* 0x00000005ff4b7819 */ /* 0x000fe4000001144d */
[----:B------:R-:W-:Y:S02]  /*06f0*/  LOP3.LUT R2, R6, 0xfffffff8, RZ, 0xc0, !PT ;  /* 0xfffffff806027812 */ /* 0x000fe400078ec0ff */
[----:B------:R-:W-:Y:S01]  /*0700*/  SHF.R.S32.HI R23, RZ, 0x1f, R8 ;  /* 0x0000001fff177819 */ /* 0x000fe20000011408 */
[----:B------:R-:W-:Y:S01]  /*0710*/  IMAD R118, R75, 0x8, R118 ;  /* 0x000000084b767824 */ /* 0x000fe200078e0276 */
[----:B------:R-:W-:Y:S01]  /*0720*/  SHF.R.S32.HI R129, RZ, 0x1f, R128 ;  /* 0x0000001fff817819 */ /* 0x000fe20000011480 */
[----:B-1----:R-:W-:Y:S01]  /*0730*/  IMAD.MOV R4, RZ, RZ, -R15 ;  /* 0x000000ffff047224 */ /* 0x002fe200078e0a0f */
[----:B------:R-:W-:Y:S01]  /*0740*/  IADD3 R73, R85, -0x1, RZ ;  /* 0xffffffff55497810 */ /* 0x000fe20007ffe0ff */
[----:B------:R-:W-:Y:S02]  /*0750*/  IMAD.MOV.U32 R14, RZ, RZ, RZ ;  /* 0x000000ffff0e7224 */ /* 0x000fe400078e00ff */
[----:B------:R-:W-:-:S02]  /*0760*/  IMAD R7, R4, R3, RZ ;  /* 0x0000000304077224 */ /* 0x000fc400078e02ff */
[----:B------:R-:W-:Y:S01]  /*0770*/  IMAD.IADD R17, R81, 0x1, -R2 ;  /* 0x0000000151117824 */ /* 0x000fe200078e0a02 */
[-C--:B------:R-:W-:Y:S01]  /*0780*/  LEA.HI R2, R23, R8.reuse, RZ, 0x3 ;  /* 0x0000000817027211 */ /* 0x080fe200078f18ff */
[----:B------:R-:W-:Y:S01]  /*0790*/  IMAD.HI.U32 R7, R15, R7, R14 ;  /* 0x000000070f077227 */ /* 0x000fe200078e000e */
[----:B------:R-:W-:Y:S02]  /*07a0*/  LEA.HI R15, R8, R8, RZ, 0x1 ;  /* 0x00000008080f7211 */ /* 0x000fe400078f08ff */
[----:B------:R-:W-:Y:S01]  /*07b0*/  LEA.HI R11, R17, R17, RZ, 0x1 ;  /* 0x00000011110b7211 */ /* 0x000fe200078f08ff */
[C---:B------:R-:W-:Y:S01]  /*07c0*/  IMAD R14, R18.reuse, c[0x0][0x198], RZ ;  /* 0x00006600120e7a24 */ /* 0x040fe200078e02ff */
[----:B------:R-:W-:Y:S01]  /*07d0*/  LOP3.LUT R79, R15, 0x7fffffe, RZ, 0xc0, !PT ;  /* 0x07fffffe0f4f7812 */ /* 0x000fe200078ec0ff */
[----:B------:R-:W-:Y:S01]  /*07e0*/  IMAD.HI.U32 R7, R7, R0, RZ ;  /* 0x0000000007077227 */ /* 0x000fe200078e00ff */
[--C-:B------:R-:W-:Y:S02]  /*07f0*/  SHF.R.S32.HI R16, RZ, 0x1, R15.reuse ;  /* 0x00000001ff107819 */ /* 0x100fe4000001140f */
[----:B------:R-:W-:Y:S01]  /*0800*/  SHF.R.S32.HI R15, RZ, 0x1f, R15 ;  /* 0x0000001fff0f7819 */ /* 0x000fe2000001140f */
[----:B------:R-:W-:Y:S01]  /*0810*/  IMAD.MOV R12, RZ, RZ, -R7 ;  /* 0x000000ffff0c7224 */ /* 0x000fe200078e0a07 */
[----:B------:R-:W-:Y:S01]  /*0820*/  LOP3.LUT R4, R11, 0x3fffffe, RZ, 0xc0, !PT ;  /* 0x03fffffe0b047812 */ /* 0x000fe200078ec0ff */
[----:B------:R-:W-:Y:S01]  /*0830*/  IMAD R18, R18, c[0x0][0x1a0], RZ ;  /* 0x0000680012127a24 */ /* 0x000fe200078e02ff */
[----:B------:R-:W-:Y:S01]  /*0840*/  LEA.HI R15, R15, R16, RZ, 0x2 ;  /* 0x000000100f0f7211 */ /* 0x000fe200078f10ff */
[----:B------:R-:W-:-:S02]  /*0850*/  IMAD R12, R3, R12, R0 ;  /* 0x0000000c030c7224 */ /* 0x000fc400078e0200 */
[----:B------:R-:W-:Y:S01]  /*0860*/  IMAD.IADD R79, R8, 0x1, -R79 ;  /* 0x00000001084f7824 */ /* 0x000fe200078e0a4f */
[----:B------:R-:W-:Y:S01]  /*0870*/  SHF.R.S32.HI R8, RZ, 0x1f, R9 ;  /* 0x0000001fff087819 */ /* 0x000fe20000011409 */
[----:B------:R-:W-:Y:S01]  /*0880*/  IMAD.U32 R118, R118, 0x20, R13 ;  /* 0x0000002076767824 */ /* 0x000fe200078e000d */
[----:B------:R-:W-:Y:S01]  /*0890*/  ISETP.GT.U32.AND P1, PT, R3, R12, PT ;  /* 0x0000000c0300720c */ /* 0x000fe20003f24070 */
[----:B------:R-:W-:Y:S01]  /*08a0*/  IMAD R14, R19, c[0x0][0x19c], R14 ;  /* 0x00006700130e7a24 */ /* 0x000fe200078e020e */
[----:B------:R-:W-:Y:S01]  /*08b0*/  LOP3.LUT R15, R15, 0xfffffffc, RZ, 0xc0, !PT ;  /* 0xfffffffc0f0f7812 */ /* 0x000fe200078ec0ff */
[C---:B------:R-:W-:Y:S02]  /*08c0*/  IMAD R13, R19.reuse, c[0x0][0x1a4], R18 ;  /* 0x00006900130d7a24 */ /* 0x040fe400078e0212 */
[----:B------:R-:W-:-:S04]  /*08d0*/  IMAD.WIDE.U32 R20, R19, c[0x0][0x198], R128 ;  /* 0x0000660013147a25 */ /* 0x000fc800078e0080 */
[----:B------:R-:W-:-:S04]  /*08e0*/  IMAD.WIDE.U32 R18, R19, c[0x0][0x1a0], R128 ;  /* 0x0000680013127a25 */ /* 0x000fc800078e0080 */
[----:B------:R-:W-:Y:S01]  /*08f0*/  @!P1 IMAD.IADD R12, R12, 0x1, -R3 ;  /* 0x000000010c0c9824 */ /* 0x000fe200078e0a03 */
[----:B------:R-:W-:Y:S01]  /*0900*/  @!P1 IADD3 R7, R7, 0x1, RZ ;  /* 0x0000000107079810 */ /* 0x000fe20007ffe0ff */
[----:B------:R-:W-:Y:S01]  /*0910*/  IMAD R0, R8, c[0x0][0x178], RZ ;  /* 0x00005e0008007a24 */ /* 0x000fe200078e02ff */
[----:B------:R-:W-:Y:S01]  /*0920*/  ISETP.NE.AND P1, PT, RZ, c[0x0][0x1c8], PT ;  /* 0x00007200ff007a0c */ /* 0x000fe20003f25270 */
[----:B------:R-:W-:Y:S01]  /*0930*/  IMAD.IADD R19, R19, 0x1, R13 ;  /* 0x0000000113137824 */ /* 0x000fe200078e020d */
[----:B------:R-:W-:Y:S01]  /*0940*/  ISETP.GE.U32.AND P2, PT, R12, R3, PT ;  /* 0x000000030c00720c */ /* 0x000fe20003f46070 */
[C---:B------:R-:W-:Y:S01]  /*0950*/  IMAD R0, R9.reuse, c[0x0][0x17c], R0 ;  /* 0x00005f0009007a24 */ /* 0x040fe200078e0200 */
[----:B------:R-:W-:Y:S01]  /*0960*/  SHF.R.S32.HI R13, RZ, 0x1f, R10 ;  /* 0x0000001fff0d7819 */ /* 0x000fe2000001140a */
[----:B------:R-:W-:Y:S01]  /*0970*/  IMAD.WIDE.U32 R22, R9, c[0x0][0x178], R128 ;  /* 0x00005e0009167a25 */ /* 0x000fe200078e0080 */
[----:B------:R-:W-:-:S03]  /*0980*/  SHF.R.S32.HI R3, RZ, 0x1, R11 ;  /* 0x00000001ff037819 */ /* 0x000fc6000001140b */
[----:B------:R-:W-:Y:S02]  /*0990*/  IMAD.IADD R23, R23, 0x1, R0 ;  /* 0x0000000117177824 */ /* 0x000fe400078e0200 */
[----:B------:R-:W-:Y:S02]  /*09a0*/  IMAD R13, R13, c[0x0][0x1a8], RZ ;  /* 0x00006a000d0d7a24 */ /* 0x000fe400078e02ff */
[----:B------:R-:W-:Y:S02]  /*09b0*/  IMAD.IADD R21, R21, 0x1, R14 ;  /* 0x0000000115157824 */ /* 0x000fe400078e020e */
[C---:B------:R-:W-:Y:S01]  /*09c0*/  IMAD R13, R10.reuse, c[0x0][0x1ac], R13 ;  /* 0x00006b000a0d7a24 */ /* 0x040fe200078e020d */
[----:B------:R-:W-:Y:S01]  /*09d0*/  @P2 IADD3 R7, R7, 0x1, RZ ;  /* 0x0000000107072810 */ /* 0x000fe20007ffe0ff */
[----:B------:R-:W-:-:S04]  /*09e0*/  IMAD.WIDE.U32 R22, R10, c[0x0][0x1a8], R22 ;  /* 0x00006a000a167a25 */ /* 0x000fc800078e0016 */
[C---:B------:R-:W-:Y:S02]  /*09f0*/  IMAD R14, R8.reuse, c[0x0][0x180], RZ ;  /* 0x00006000080e7a24 */ /* 0x040fe400078e02ff */
[----:B------:R-:W-:Y:S02]  /*0a00*/  IMAD R120, R8, c[0x0][0x188], RZ ;  /* 0x0000620008787a24 */ /* 0x000fe400078e02ff */
[----:B------:R-:W-:Y:S02]  /*0a10*/  IMAD.SHL.U32 R8, R3, 0x40, RZ ;  /* 0x0000004003087824 */ /* 0x000fe400078e00ff */
[----:B------:R-:W-:Y:S02]  /*0a20*/  IMAD.IADD R23, R23, 0x1, R13 ;  /* 0x0000000117177824 */ /* 0x000fe400078e020d */
[----:B------:R-:W-:Y:S01]  /*0a30*/  IMAD R11, R133, c[0x0][0x190], RZ ;  /* 0x00006400850b7a24 */ /* 0x000fe200078e02ff */
[----:B------:R-:W-:Y:S01]  /*0a40*/  LOP3.LUT R13, R8, 0xc0, RZ, 0xc0, !PT ;  /* 0x000000c0080d7812 */ /* 0x000fe200078ec0ff */
[----:B------:R-:W-:-:S04]  /*0a50*/  IMAD.WIDE.U32 R22, R132, c[0x0][0x190], R22 ;  /* 0x0000640084167a25 */ /* 0x000fc800078e0016 */
[----:B------:R-:W-:Y:S02]  /*0a60*/  IMAD R8, R132, c[0x0][0x194], R11 ;  /* 0x0000650084087a24 */ /* 0x000fe400078e020b */
[----:B------:R-:W-:Y:S01]  /*0a70*/  @!P0 IMAD.MOV R7, RZ, RZ, -R7 ;  /* 0x000000ffff078224 */ /* 0x000fe200078e0a07 */
[----:B------:R-:W-:Y:S01]  /*0a80*/  @!P1 LOP3.LUT R7, RZ, c[0x0][0x1c8], RZ, 0x33, !PT ;  /* 0x00007200ff079a12 */ /* 0x000fe200078e33ff */
[----:B------:R-:W-:Y:S01]  /*0a90*/  IMAD.IADD R0, R16, 0x1, -R15 ;  /* 0x0000000110007824 */ /* 0x000fe200078e0a0f */
[----:B------:R-:W-:Y:S01]  /*0aa0*/  LEA R16, P0, R22, c[0x0][0x160], 0x1 ;  /* 0x0000580016107a11 */ /* 0x000fe200078008ff */
[----:B------:R-:W-:Y:S01]  /*0ab0*/  IMAD.IADD R8, R23, 0x1, R8 ;  /* 0x0000000117087824 */ /* 0x000fe200078e0208 */
[----:B------:R-:W-:Y:S01]  /*0ac0*/  SHF.R.S32.HI R12, RZ, 0x1f, R7 ;  /* 0x0000001fff0c7819 */ /* 0x000fe20000011407 */
[C---:B------:R-:W-:Y:S01]  /*0ad0*/  IMAD R14, R9.reuse, c[0x0][0x184], R14 ;  /* 0x00006100090e7a24 */ /* 0x040fe200078e020e */
[----:B------:R-:W-:Y:S01]  /*0ae0*/  LOP3.LUT P1, RZ, R0, 0x2, RZ, 0xc0, !PT ;  /* 0x0000000200ff7812 */ /* 0x000fe2000782c0ff */
[----:B------:R-:W-:-:S04]  /*0af0*/  IMAD.WIDE.U32 R20, R9, c[0x0][0x180], R20 ;  /* 0x0000600009147a25 */ /* 0x000fc800078e0014 */
[----:B------:R-:W-:Y:S01]  /*0b00*/  IMAD.IADD R4, R17, 0x1, -R4 ;  /* 0x0000000111047824 */ /* 0x000fe200078e0a04 */
[----:B------:R-:W-:Y:S01]  /*0b10*/  LEA.HI.X R17, R22, c[0x0][0x164], R8, 0x1, P0 ;  /* 0x0000590016117a11 */ /* 0x000fe200000f0c08 */
[C---:B------:R-:W-:Y:S02]  /*0b20*/  IMAD R120, R9.reuse, c[0x0][0x18c], R120 ;  /* 0x0000630009787a24 */ /* 0x040fe400078e0278 */
[----:B------:R-:W-:Y:S01]  /*0b30*/  IMAD.WIDE.U32 R18, R9, c[0x0][0x188], R18 ;  /* 0x0000620009127a25 */ /* 0x000fe200078e0012 */
[----:B------:R-:W-:Y:S02]  /*0b40*/  LOP3.LUT R9, R13, 0x8, R6, 0xf8, !PT ;  /* 0x000000080d097812 */ /* 0x000fe400078ef806 */
[----:B------:R-:W-:Y:S01]  /*0b50*/  SHF.R.U32.HI R6, RZ, 0x3, R13 ;  /* 0x00000003ff067819 */ /* 0x000fe2000001160d */
[----:B------:R-:W-:Y:S02]  /*0b60*/  IMAD.IADD R21, R21, 0x1, R14 ;  /* 0x0000000115157824 */ /* 0x000fe400078e020e */
[----:B------:R-:W-:Y:S01]  /*0b70*/  IMAD R8, R12, c[0x0][0x1b0], RZ ;  /* 0x00006c000c087a24 */ /* 0x000fe200078e02ff */
[----:B------:R-:W-:Y:S01]  /*0b80*/  LOP3.LUT R6, R9, R6, RZ, 0x3c, !PT ;  /* 0x0000000609067212 */ /* 0x000fe200078e3cff */
[----:B------:R-:W-:-:S02]  /*0b90*/  IMAD.MOV.U32 R10, RZ, RZ, c[0x0][0x190] ;  /* 0x00006400ff0a7624 */ /* 0x000fc400078e00ff */
[----:B------:R-:W-:-:S03]  /*0ba0*/  IMAD.WIDE.U32 R122, R7, c[0x0][0x1b0], R20 ;  /* 0x00006c00077a7a25 */ /* 0x000fc600078e0014 */
[C---:B------:R-:W-:Y:S01]  /*0bb0*/  LEA R14, P0, R10.reuse, R16, 0x6 ;  /* 0x000000100a0e7211 */ /* 0x040fe200078030ff */
[----:B------:R-:W-:Y:S01]  /*0bc0*/  IMAD R125, R7, c[0x0][0x1b4], R8 ;  /* 0x00006d00077d7a24 */ /* 0x000fe200078e0208 */
[----:B------:R-:W-:Y:S01]  /*0bd0*/  SHF.R.S32.HI R8, RZ, 0x1f, R73 ;  /* 0x0000001fff087819 */ /* 0x000fe20000011449 */
[----:B------:R-:W-:Y:S02]  /*0be0*/  IMAD.MOV.U32 R9, RZ, RZ, c[0x0][0x194] ;  /* 0x00006500ff097624 */ /* 0x000fe400078e00ff */
[----:B------:R-:W-:Y:S02]  /*0bf0*/  IMAD R11, R73, UR16, RZ ;  /* 0x00000010490b7c24 */ /* 0x000fe4000f8e02ff */
[----:B------:R-:W-:Y:S01]  /*0c00*/  IMAD.IADD R125, R123, 0x1, R125 ;  /* 0x000000017b7d7824 */ /* 0x000fe200078e027d */
[----:B------:R-:W-:Y:S01]  /*0c10*/  LEA.HI.X R15, R10, R17, R9, 0x6, P0 ;  /* 0x000000110a0f7211 */ /* 0x000fe200000f3409 */
[----:B------:R-:W-:Y:S02]  /*0c20*/  IMAD.MOV.U32 R124, RZ, RZ, R122 ;  /* 0x000000ffff7c7224 */ /* 0x000fe400078e007a */
[----:B------:R-:W-:-:S02]  /*0c30*/  IMAD R9, R8, UR17, R11 ;  /* 0x0000001108097c24 */ /* 0x000fc4000f8e020b */
[----:B------:R-:W-:-:S04]  /*0c40*/  IMAD.WIDE.U32 R10, R73, UR17, R124 ;  /* 0x00000011490a7c25 */ /* 0x000fc8000f8e007c */
[----:B------:R-:W-:Y:S02]  /*0c50*/  IMAD.IADD R121, R19, 0x1, R120 ;  /* 0x0000000113797824 */ /* 0x000fe400078e0278 */
[----:B------:R-:W-:Y:S01]  /*0c60*/  IMAD.MOV.U32 R120, RZ, RZ, R18 ;  /* 0x000000ffff787224 */ /* 0x000fe200078e0012 */
[----:B------:R-:W-:Y:S01]  /*0c70*/  LEA R18, P0, R10, c[0x0][0x168], 0x1 ;  /* 0x00005a000a127a11 */ /* 0x000fe200078008ff */
[----:B------:R-:W-:Y:S02]  /*0c80*/  IMAD.IADD R9, R11, 0x1, R9 ;  /* 0x000000010b097824 */ /* 0x000fe400078e0209 */
[----:B------:R-:W-:Y:S02]  /*0c90*/  IMAD.SHL.U32 R118, R118, 0x2, RZ ;  /* 0x0000000276767824 */ /* 0x000fe400078e00ff */
[----:B------:R-:W-:Y:S01]  /*0ca0*/  IMAD R12, R12, c[0x0][0x1b8], RZ ;  /* 0x00006e000c0c7a24 */ /* 0x000fe200078e02ff */
[----:B------:R-:W-:Y:S01]  /*0cb0*/  LEA.HI.X R19, R10, c[0x0][0x16c], R9, 0x1, P0 ;  /* 0x00005b000a137a11 */ /* 0x000fe200000f0c09 */
[----:B------:R-:W-:Y:S01]  /*0cc0*/  IMAD R8, R8, c[0x0][0x1a0], RZ ;  /* 0x0000680008087a24 */ /* 0x000fe200078e02ff */
[----:B------:R1:W-:Y:S01]  /*0cd0*/  LDGSTS.E.BYPASS.LTC128B.128 [R118], [R16.64] ;  /* 0x0000000010767fae */ /* 0x0003e2000b901d54 */
[----:B------:R-:W-:Y:S01]  /*0ce0*/  IADD3 R20, P0, R18, UR17, RZ ;  /* 0x0000001112147c10 */ /* 0x000fe2000ff1e0ff */
[----:B------:R-:W-:-:S02]  /*0cf0*/  IMAD.WIDE.U32 R120, R7, c[0x0][0x1b8], R120 ;  /* 0x00006e0007787a25 */ /* 0x000fc400078e0078 */
[----:B------:R1:W-:Y:S01]  /*0d00*/  LDGSTS.E.BYPASS.LTC128B.128 [R118+0x1000], [R16.64+0x40] ;  /* 0x0100004010767fae */ /* 0x0003e2000b901d54 */
[----:B------:R-:W-:Y:S01]  /*0d10*/  IADD3.X R21, R19, UR16, RZ, P0, !PT ;  /* 0x0000001013157c10 */ /* 0x000fe200087fe4ff */
[----:B------:R-:W-:Y:S02]  /*0d20*/  IMAD R117, R7, c[0x0][0x1bc], R12 ;  /* 0x00006f0007757a24 */ /* 0x000fe400078e020c */
[----:B------:R1:W-:Y:S01]  /*0d30*/  LDGSTS.E.BYPASS.LTC128B.128 [R118+0x2000], [R16.64+0x80] ;  /* 0x0200008010767fae */ /* 0x0003e2000b901d54 */
[----:B------:R-:W-:-:S03]  /*0d40*/  IMAD.WIDE.U32 R10, R73, c[0x0][0x1a0], RZ ;  /* 0x00006800490a7a25 */ /* 0x000fc600078e00ff */
[----:B------:R2:W-:Y:S01]  /*0d50*/  LDGSTS.E.BYPASS.LTC128B.128 [R118+0x800], [R14.64] ;  /* 0x008000000e767fae */ /* 0x0005e2000b901d54 */
[----:B------:R-:W-:Y:S02]  /*0d60*/  IMAD R7, R73, c[0x0][0x1a4], R8 ;  /* 0x0000690049077a24 */ /* 0x000fe400078e0208 */
[----:B------:R-:W-:Y:S01]  /*0d70*/  IMAD.SHL.U32 R9, R0, 0x40, RZ ;  /* 0x0000004000097824 */ /* 0x000fe200078e00ff */
[----:B------:R2:W-:Y:S01]  /*0d80*/  LDGSTS.E.BYPASS.LTC128B.128 [R118+0x1800], [R14.64+0x40] ;  /* 0x018000400e767fae */ /* 0x0005e2000b901d54 */
[----:B------:R-:W-:Y:S02]  /*0d90*/  IMAD.SHL.U32 R78, R2, 0x20, RZ ;  /* 0x00000020024e7824 */ /* 0x000fe400078e00ff */
[----:B------:R-:W-:Y:S01]  /*0da0*/  IMAD.IADD R8, R11, 0x1, R7 ;  /* 0x000000010b087824 */ /* 0x000fe200078e0207 */
[----:B------:R2:W-:Y:S01]  /*0db0*/  LDGSTS.E.BYPASS.LTC128B.128 [R118+0x2800], [R14.64+0x80] ;  /* 0x028000800e767fae */ /* 0x0005e2000b901d54 */
[C---:B------:R-:W-:Y:S01]  /*0dc0*/  IMAD R7, R5.reuse, 0x8, R4 ;  /* 0x0000000805077824 */ /* 0x040fe200078e0204 */
[----:B------:R-:W-:Y:S01]  /*0dd0*/  LEA R4, P0, R10, R120, 0x6 ;  /* 0x000000780a047211 */ /* 0x000fe200078030ff */
[----:B------:R-:W-:Y:S01]  /*0de0*/  IMAD.SHL.U32 R5, R5, 0x8, RZ ;  /* 0x0000000805057824 */ /* 0x000fe200078e00ff */
[----:B------:R1:W-:Y:S01]  /*0df0*/  LDGSTS.E.BYPASS.LTC128B.128 [R118+0x3000], [R18.64] ;  /* 0x0300000012767fae */ /* 0x0003e2000b901d54 */
[----:B------:R-:W-:Y:S01]  /*0e00*/  IMAD.IADD R117, R121, 0x1, R117 ;  /* 0x0000000179757824 */ /* 0x000fe200078e0275 */
[----:B------:R-:W-:Y:S01]  /*0e10*/  LOP3.LUT R2, R9, 0xc0, RZ, 0xc0, !PT ;  /* 0x000000c009027812 */ /* 0x000fe200078ec0ff */
[----:B------:R-:W-:Y:S01]  /*0e20*/  IMAD R82, R75, 0x10, R82 ;  /* 0x000000104b527824 */ /* 0x000fe200078e0252 */
[----:B------:R1:W-:Y:S01]  /*0e30*/  LDGSTS.E.BYPASS.LTC128B.128 [R118+0x4000], [R18.64+0x40] ;  /* 0x0400004012767fae */ /* 0x0003e2000b901d54 */
[----:B------:R-:W-:Y:S01]  /*0e40*/  LOP3.LUT R78, R78, 0xffffff00, RZ, 0xc0, !PT ;  /* 0xffffff004e4e7812 */ /* 0x000fe200078ec0ff */
[----:B------:R-:W-:Y:S01]  /*0e50*/  IMAD.SHL.U32 R81, R81, 0x2, RZ ;  /* 0x0000000251517824 */ /* 0x000fe200078e00ff */
[----:B------:R-:W-:Y:S01]  /*0e60*/  LEA.HI.X R9, R10, R117, R8, 0x6, P0 ;  /* 0x000000750a097211 */ /* 0x000fe200000f3408 */
[----:B------:R1:W-:Y:S01]  /*0e70*/  LDGSTS.E.BYPASS.LTC128B.128 [R118+0x5000], [R18.64+0x80] ;  /* 0x0500008012767fae */ /* 0x0003e2000b901d54 */
[----:B------:R-:W-:-:S02]  /*0e80*/  LOP3.LUT R5, R2, 0x8, R5, 0xf8, !PT ;  /* 0x0000000802057812 */ /* 0x000fc400078ef805 */
[----:B------:R-:W-:Y:S01]  /*0e90*/  SHF.R.U32.HI R76, RZ, 0x3, R2 ;  /* 0x00000003ff4c7819 */ /* 0x000fe20000011602 */
[----:B------:R3:W-:Y:S01]  /*0ea0*/  LDGSTS.E.BYPASS.LTC128B.128 [R118+0x3800], [R20.64] ;  /* 0x0380000014767fae */ /* 0x0007e2000b901d54 */
[C---:B------:R-:W-:Y:S01]  /*0eb0*/  LEA R8, P0, R4.reuse, c[0x0][0x170], 0x1 ;  /* 0x00005c0004087a11 */ /* 0x040fe200078008ff */
[----:B------:R-:W-:Y:S01]  /*0ec0*/  IMAD R2, R75, 0x200, R78 ;  /* 0x000002004b027824 */ /* 0x000fe200078e024e */
[----:B------:R-:W-:Y:S01]  /*0ed0*/  LOP3.LUT R76, R5, R76, RZ, 0x3c, !PT ;  /* 0x0000004c054c7212 */ /* 0x000fe200078e3cff */
[----:B------:R3:W-:Y:S01]  /*0ee0*/  LDGSTS.E.BYPASS.LTC128B.128 [R118+0x4800], [R20.64+0x40] ;  /* 0x0480004014767fae */ /* 0x0007e2000b901d54 */
[----:B------:R-:W-:Y:S01]  /*0ef0*/  LEA.HI.X R9, R4, c[0x0][0x174], R9, 0x1, P0 ;  /* 0x00005d0004097a11 */ /* 0x000fe200000f0c09 */
[----:B------:R-:W-:Y:S01]  /*0f00*/  IMAD R5, R79, 0x20, R2 ;  /* 0x000000204f057824 */ /* 0x000fe200078e0202 */
[----:B------:R-:W-:Y:S01]  /*0f10*/  IADD3 R4, P0, R8, UR19, RZ ;  /* 0x0000001308047c10 */ /* 0x000fe2000ff1e0ff */
[----:B------:R3:W-:Y:S01]  /*0f20*/  LDGSTS.E.BYPASS.LTC128B.128 [R118+0x5800], [R20.64+0x80] ;  /* 0x0580008014767fae */ /* 0x0007e2000b901d54 */
[----:B------:R-:W-:-:S02]  /*0f30*/  IMAD.U32 R2, R7, 0x20, R6 ;  /* 0x0000002007027824 */ /* 0x000fc400078e0006 */
[----:B------:R-:W-:Y:S01]  /*0f40*/  IMAD.IADD R116, R76, 0x1, R5 ;  /* 0x000000014c747824 */ /* 0x000fe200078e0205 */
[----:B------:R-:W0:Y:S01]  /*0f50*/  LDGDEPBAR ;  /* 0x00000000000079af */ /* 0x000e220000000000 */
[----:B------:R-:W-:Y:S01]  /*0f60*/  IADD3.X R5, R9, UR18, RZ, P0, !PT ;  /* 0x0000001209057c10 */ /* 0x000fe200087fe4ff */
[----:B------:R-:W-:Y:S01]  /*0f70*/  IMAD.SHL.U32 R86, R2, 0x2, RZ ;  /* 0x0000000202567824 */ /* 0x000fe200078e00ff */
[----:B------:R-:W-:Y:S01]  /*0f80*/  LOP3.LUT P0, RZ, R3, 0x2, RZ, 0xc0, !PT ;  /* 0x0000000203ff7812 */ /* 0x000fe2000780c0ff */
[----:B------:R-:W-:Y:S01]  /*0f90*/  IMAD.SHL.U32 R116, R116, 0x2, RZ ;  /* 0x0000000274747824 */ /* 0x000fe200078e00ff */
[----:B------:R-:W-:Y:S01]  /*0fa0*/  LEA R115, R2, 0x3000, 0x1 ;  /* 0x0000300002737811 */ /* 0x000fe200078e08ff */
[----:B------:R-:W-:Y:S01]  /*0fb0*/  IMAD.MOV.U32 R3, RZ, RZ, 0x20 ;  /* 0x00000020ff037424 */ /* 0x000fe200078e00ff */
[----:B------:R-:W-:Y:S01]  /*0fc0*/  LOP3.LUT R2, R81, 0x6, RZ, 0xc0, !PT ;  /* 0x0000000651027812 */ /* 0x000fe200078ec0ff */
[----:B------:R-:W-:-:S03]  /*0fd0*/  IMAD R79, R79, 0x20, R78 ;  /* 0x000000204f4f7824 */ /* 0x000fc600078e024e */
[----:B------:R-:W-:Y:S01]  /*0fe0*/  SEL R0, R3, 0xffffffe0, !P0 ;  /* 0xffffffe003007807 */ /* 0x000fe20004000000 */
[----:B------:R-:W-:Y:S01]  /*0ff0*/  IMAD R2, R73, 0x40, R2 ;  /* 0x0000004049027824 */ /* 0x000fe200078e0202 */
[----:B------:R-:W-:-:S03]  /*1000*/  SEL R3, R3, 0xffffffe0, !P1 ;  /* 0xffffffe003037807 */ /* 0x000fc60004800000 */
[----:B------:R-:W-:Y:S01]  /*1010*/  IMAD.IADD R113, R115, 0x1, R0 ;  /* 0x0000000173717824 */ /* 0x000fe200078e0200 */
[----:B------:R-:W-:Y:S01]  /*1020*/  SHF.R.S32.HI R0, RZ, 0x1f, R83 ;  /* 0x0000001fff007819 */ /* 0x000fe20000011453 */
[----:B------:R-:W-:-:S03]  /*1030*/  IMAD.IADD R114, R116, 0x1, R3 ;  /* 0x0000000174727824 */ /* 0x000fc600078e0203 */
[----:B------:R-:W-:Y:S01]  /*1040*/  LEA.HI R0, R0, R83, RZ, 0x2 ;  /* 0x0000005300007211 */ /* 0x000fe200078f10ff */
[----:B------:R-:W-:-:S04]  /*1050*/  DEPBAR.LE SB0, 0x0 ;  /* 0x000080000000791a */ /* 0x000fc80000000000 */
[----:B------:R-:W-:Y:S01]  /*1060*/  BAR.SYNC.DEFER_BLOCKING 0x0 ;  /* 0x0000000000007b1d */ /* 0x000fe20000010000 */
[----:B------:R-:W-:-:S05]  /*1070*/  SHF.R.S32.HI R119, RZ, 0x2, R0 ;  /* 0x00000002ff777819 */ /* 0x000fca0000011400 */
        /* <DEDUP_REMOVED lines=10> */
[----:B---3--:R-:W3:Y:S04]  /*1120*/  LDSM.16.M88.4 R20, [R86+0x3000] ;  /* 0x003000005614783b */ /* 0x008ee80000000200 */
[----:B--2---:R-:W1:Y:S04]  /*1130*/  LDSM.16.M88.4 R12, [R86+0x3400] ;  /* 0x00340000560c783b */ /* 0x004e680000000200 */
[----:B------:R-:W2:Y:S04]  /*1140*/  LDSM.16.M88.4 R48, [R86+0x3800] ;  /* 0x003800005630783b */ /* 0x000ea80000000200 */
[----:B----4-:R-:W4:Y:S04]  /*1150*/  LDSM.16.M88.4 R8, [R86+0x3c00] ;  /* 0x003c00005608783b */ /* 0x010f280000000200 */
[----:B------:R-:W-:Y:S04]  /*1160*/  LDSM.16.M88.4 R56, [R114] ;  /* 0x000000007238783b */ /* 0x000fe80000000200 */
[----:B------:R-:W2:Y:S04]  /*1170*/  LDSM.16.M88.4 R36, [R113] ;  /* 0x000000007124783b */ /* 0x000ea80000000200 */
[----:B-----5:R-:W5:Y:S04]  /*1180*/  LDSM.16.M88.4 R4, [R113+0x400] ;  /* 0x000400007104783b */ /* 0x020f680000000200 */
[----:B------:R-:W4:Y:S04]  /*1190*/  LDSM.16.M88.4 R32, [R113+0x800] ;  /* 0x000800007120783b */ /* 0x000f280000000200 */
[----:B------:R-:W-:Y:S04]  /*11a0*/  LDSM.16.M88.4 R28, [R116+0x1000] ;  /* 0x00100000741c783b */ /* 0x000fe80000000200 */
[----:B------:R-:W-:Y:S01]  /*11b0*/  LDSM.16.M88.4 R60, [R113+0xc00] ;  /* 0x000c0000713c783b */ /* 0x000fe20000000200 */
[C---:B---3--:R-:W-:Y:S03]  /*11c0*/  HMMA.16816.F32.BF16 R24, R40.reuse, R20, RZ ;  /* 0x000000142818723c */ /* 0x048fe600000418ff */
[----:B------:R-:W-:Y:S04]  /*11d0*/  LDSM.16.M88.4 R64, [R114+0x1000] ;  /* 0x001000007240783b */ /* 0x000fe80000000200 */
[----:B------:R-:W-:Y:S01]  /*11e0*/  LDSM.16.M88.4 R68, [R113+0x1400] ;  /* 0x001400007144783b */ /* 0x000fe20000000200 */
[C---:B------:R-:W-:Y:S03]  /*11f0*/  HMMA.16816.F32.BF16 R20, R40.reuse, R22, RZ ;  /* 0x000000162814723c */ /* 0x040fe600000418ff */
[----:B------:R-:W0:Y:S05]  /*1200*/  LDGDEPBAR ;  /* 0x00000000000079af */ /* 0x000e2a0000000000 */
[C---:B-1----:R-:W-:Y:S08]  /*1210*/  HMMA.16816.F32.BF16 R16, R40.reuse, R12, RZ ;  /* 0x0000000c2810723c */ /* 0x042ff000000418ff */
[C---:B--2---:R-:W-:Y:S08]  /*1220*/  HMMA.16816.F32.BF16 R52, R40.reuse, R48, RZ ;  /* 0x000000302834723c */ /* 0x044ff000000418ff */
[C---:B------:R-:W-:Y:S08]  /*1230*/  HMMA.16816.F32.BF16 R12, R40.reuse, R14, RZ ;  /* 0x0000000e280c723c */ /* 0x040ff000000418ff */
[C---:B------:R-:W-:Y:S08]  /*1240*/  HMMA.16816.F32.BF16 R48, R40.reuse, R50, RZ ;  /* 0x000000322830723c */ /* 0x040ff000000418ff */
[C---:B----4-:R-:W-:Y:S08]  /*1250*/  HMMA.16816.F32.BF16 R44, R40.reuse, R8, RZ ;  /* 0x00000008282c723c */ /* 0x050ff000000418ff */
[----:B------:R-:W-:Y:S01]  /*1260*/  HMMA.16816.F32.BF16 R40, R40, R10, RZ ;  /* 0x0000000a2828723c */ /* 0x000fe200000418ff */
[----:B------:R-:W1:Y:S07]  /*1270*/  LDSM.16.M88.4 R8, [R86+0x4000] ;  /* 0x004000005608783b */ /* 0x000e6e0000000200 */
[C---:B------:R-:W-:Y:S08]  /*1280*/  HMMA.16816.F32.BF16 R24, R56.reuse, R36, R24 ;  /* 0x000000243818723c */ /* 0x040ff00000041818 */
[C---:B------:R-:W-:Y:S01]  /*1290*/  HMMA.16816.F32.BF16 R20, R56.reuse, R38, R20 ;  /* 0x000000263814723c */ /* 0x040fe20000041814 */
[----:B------:R-:W-:Y:S07]  /*12a0*/  LDSM.16.M88.4 R36, [R86+0x4400] ;  /* 0x004400005624783b */ /* 0x000fee0000000200 */
[C---:B-----5:R-:W-:Y:S08]  /*12b0*/  HMMA.16816.F32.BF16 R16, R56.reuse, R4, R16 ;  /* 0x000000043810723c */ /* 0x060ff00000041810 */
[C---:B------:R-:W-:Y:S01]  /*12c0*/  HMMA.16816.F32.BF16 R12, R56.reuse, R6, R12 ;  /* 0x00000006380c723c */ /* 0x040fe2000004180c */
[----:B------:R-:W2:Y:S07]  /*12d0*/  LDSM.16.M88.4 R4, [R86+0x4800] ;  /* 0x004800005604783b */ /* 0x000eae0000000200 */
[C---:B------:R-:W-:Y:S08]  /*12e0*/  HMMA.16816.F32.BF16 R52, R56.reuse, R32, R52 ;  /* 0x000000203834723c */ /* 0x040ff00000041834 */
[----:B------:R-:W-:Y:S01]  /*12f0*/  HMMA.16816.F32.BF16 R48, R56, R34, R48 ;  /* 0x000000223830723c */ /* 0x000fe20000041830 */
[----:B------:R-:W3:Y:S07]  /*1300*/  LDSM.16.M88.4 R32, [R86+0x4c00] ;  /* 0x004c00005620783b */ /* 0x000eee0000000200 */
[C---:B-1----:R-:W-:Y:S08]  /*1310*/  HMMA.16816.F32.BF16 R24, R28.reuse, R8, R24 ;  /* 0x000000081c18723c */ /* 0x042ff00000041818 */
[----:B------:R-:W-:Y:S01]  /*1320*/  HMMA.16816.F32.BF16 R20, R28, R10, R20 ;  /* 0x0000000a1c14723c */ /* 0x000fe20000041814 */
[----:B------:R-:W1:Y:S07]  /*1330*/  LDSM.16.M88.4 R8, [R113+0x1000] ;  /* 0x001000007108783b */ /* 0x000e6e0000000200 */
[C---:B------:R-:W-:Y:S08]  /*1340*/  HMMA.16816.F32.BF16 R44, R56.reuse, R60, R44 ;  /* 0x0000003c382c723c */ /* 0x040ff0000004182c */
[----:B------:R-:W-:Y:S01]  /*1350*/  HMMA.16816.F32.BF16 R40, R56, R62, R40 ;  /* 0x0000003e3828723c */ /* 0x000fe20000041828 */
[----:B------:R-:W4:Y:S04]  /*1360*/  LDSM.16.M88.4 R60, [R113+0x1800] ;  /* 0x00180000713c783b */ /* 0x000f280000000200 */
[----:B------:R-:W5:Y:S03]  /*1370*/  LDSM.16.M88.4 R56, [R113+0x1c00] ;  /* 0x001c00007138783b */ /* 0x000f660000000200 */
[C---:B--2---:R-:W-:Y:S08]  /*1380*/  HMMA.16816.F32.BF16 R52, R28.reuse, R4, R52 ;  /* 0x000000041c34723c */ /* 0x044ff00000041834 */
[C---:B------:R-:W-:Y:S01]  /*1390*/  HMMA.16816.F32.BF16 R48, R28.reuse, R6, R48 ;  /* 0x000000061c30723c */ /* 0x040fe20000041830 */
[----:B------:R-:W-:Y:S07]  /*13a0*/  LDSM.16.M88.4 R4, [R116+0x2000] ;  /* 0x002000007404783b */ /* 0x000fee0000000200 */
[C---:B------:R-:W-:Y:S08]  /*13b0*/  HMMA.16816.F32.BF16 R16, R28.reuse, R36, R16 ;  /* 0x000000241c10723c */ /* 0x040ff00000041810 */
[C---:B------:R-:W-:Y:S01]  /*13c0*/  HMMA.16816.F32.BF16 R12, R28.reuse, R38, R12 ;  /* 0x000000261c0c723c */ /* 0x040fe2000004180c */
[----:B------:R-:W-:Y:S07]  /*13d0*/  LDSM.16.M88.4 R36, [R86+0x5000] ;  /* 0x005000005624783b */ /* 0x000fee0000000200 */
[C---:B---3--:R-:W-:Y:S08]  /*13e0*/  HMMA.16816.F32.BF16 R44, R28.reuse, R32, R44 ;  /* 0x000000201c2c723c */ /* 0x048ff0000004182c */
[----:B------:R-:W-:Y:S01]  /*13f0*/  HMMA.16816.F32.BF16 R40, R28, R34, R40 ;  /* 0x000000221c28723c */ /* 0x000fe20000041828 */
[----:B------:R-:W2:Y:S04]  /*1400*/  LDSM.16.M88.4 R28, [R86+0x5800] ;  /* 0x00580000561c783b */ /* 0x000ea80000000200 */
[----:B------:R-:W3:Y:S03]  /*1410*/  LDSM.16.M88.4 R32, [R86+0x5400] ;  /* 0x005400005620783b */ /* 0x000ee60000000200 */
[C---:B-1----:R-:W-:Y:S08]  /*1420*/  HMMA.16816.F32.BF16 R24, R64.reuse, R8, R24 ;  /* 0x000000084018723c */ /* 0x042ff00000041818 */
[C---:B------:R-:W-:Y:S01]  /*1430*/  HMMA.16816.F32.BF16 R20, R64.reuse, R10, R20 ;  /* 0x0000000a4014723c */ /* 0x040fe20000041814 */
[----:B------:R-:W1:Y:S07]  /*1440*/  LDSM.16.M88.4 R8, [R86+0x5c00] ;  /* 0x005c00005608783b */ /* 0x000e6e0000000200 */
[C---:B----4-:R-:W-:Y:S08]  /*1450*/  HMMA.16816.F32.BF16 R52, R64.reuse, R60, R52 ;  /* 0x0000003c4034723c */ /* 0x050ff00000041834 */
[C---:B------:R-:W-:Y:S01]  /*1460*/  HMMA.16816.F32.BF16 R48, R64.reuse, R62, R48 ;  /* 0x0000003e4030723c */ /* 0x040fe20000041830 */
[----:B------:R-:W-:Y:S07]  /*1470*/  LDSM.16.M88.4 R60, [R113+0x2400] ;  /* 0x00240000713c783b */ /* 0x000fee0000000200 */
[C---:B------:R-:W-:Y:S08]  /*1480*/  HMMA.16816.F32.BF16 R16, R64.reuse, R68, R16 ;  /* 0x000000444010723c */ /* 0x040ff00000041810 */
[C---:B------:R-:W-:Y:S08]  /*1490*/  HMMA.16816.F32.BF16 R12, R64.reuse, R70, R12 ;  /* 0x00000046400c723c */ /* 0x040ff0000004180c */
[C---:B-----5:R-:W-:Y:S08]  /*14a0*/  HMMA.16816.F32.BF16 R44, R64.reuse, R56, R44 ;  /* 0x00000038402c723c */ /* 0x060ff0000004182c */
[----:B------:R-:W-:Y:S01]  /*14b0*/  HMMA.16816.F32.BF16 R64, R64, R58, R40 ;  /* 0x0000003a4040723c */ /* 0x000fe20000041828 */
[----:B------:R-:W-:Y:S04]  /*14c0*/  LDSM.16.M88.4 R56, [R114+0x2000] ;  /* 0x002000007238783b */ /* 0x000fe80000000200 */
[----:B------:R-:W4:Y:S03]  /*14d0*/  LDSM.16.M88.4 R40, [R113+0x2000] ;  /* 0x002000007128783b */ /* 0x000f260000000200 */
[C---:B--2---:R-:W-:Y:S08]  /*14e0*/  HMMA.16816.F32.BF16 R52, R4.reuse, R28, R52 ;  /* 0x0000001c0434723c */ /* 0x044ff00000041834 */
[C---:B------:R-:W-:Y:S01]  /*14f0*/  HMMA.16816.F32.BF16 R48, R4.reuse, R30, R48 ;  /* 0x0000001e0430723c */ /* 0x040fe20000041830 */
[----:B------:R-:W2:Y:S07]  /*1500*/  LDSM.16.M88.4 R28, [R113+0x2800] ;  /* 0x00280000711c783b */ /* 0x000eae0000000200 */
[C---:B------:R-:W-:Y:S08]  /*1510*/  HMMA.16816.F32.BF16 R20, R4.reuse, R38, R20 ;  /* 0x000000260414723c */ /* 0x040ff00000041814 */
[C---:B------:R-:W-:Y:S08]  /*1520*/  HMMA.16816.F32.BF16 R24, R4.reuse, R36, R24 ;  /* 0x000000240418723c */ /* 0x040ff00000041818 */
[C---:B---3--:R-:W-:Y:S08]  /*1530*/  HMMA.16816.F32.BF16 R16, R4.reuse, R32, R16 ;  /* 0x000000200410723c */ /* 0x048ff00000041810 */
[C---:B------:R-:W-:Y:S08]  /*1540*/  HMMA.16816.F32.BF16 R12, R4.reuse, R34, R12 ;  /* 0x00000022040c723c */ /* 0x040ff0000004180c */
[C---:B-1----:R-:W-:Y:S07]  /*1550*/  HMMA.16816.F32.BF16 R44, R4.reuse, R8, R44 ;  /* 0x00000008042c723c */ /* 0x042fee000004182c */
[----:B------:R-:W-:Y:S01]  /*1560*/  IADD3 R8, R2, 0x10, RZ ;  /* 0x0000001002087810 */ /* 0x000fe20007ffe0ff */
[----:B------:R-:W-:Y:S07]  /*1570*/  HMMA.16816.F32.BF16 R64, R4, R10, R64 ;  /* 0x0000000a0440723c */ /* 0x000fee0000041840 */
[----:B------:R-:W-:Y:S01]  /*1580*/  IADD3 R5, R82, 0x1, R119 ;  /* 0x0000000152057810 */ /* 0x000fe20007ffe077 */
[----:B----4-:R-:W-:Y:S01]  /*1590*/  HMMA.16816.F32.BF16 R20, R56, R42, R20 ;  /* 0x0000002a3814723c */ /* 0x010fe20000041814 */
[----:B------:R-:W-:-:S02]  /*15a0*/  IADD3 R10, R2, 0x9, RZ ;  /* 0x00000009020a7810 */ /* 0x000fc40007ffe0ff */
[----:B------:R-:W-:Y:S02]  /*15b0*/  IADD3 R0, R80, -c[0x0][0x214], R5 ;  /* 0x8000850050007a10 */ /* 0x000fe40007ffe005 */
[----:B------:R-:W1:Y:S01]  /*15c0*/  LDSM.16.M88.4 R4, [R113+0x2c00] ;  /* 0x002c00007104783b */ /* 0x000e620000000200 */
[----:B------:R-:W-:-:S04]  /*15d0*/  DEPBAR.LE SB0, 0x0 ;  /* 0x000080000000791a */ /* 0x000fc80000000000 */
[----:B------:R-:W-:Y:S01]  /*15e0*/  IADD3 R39, R0, c[0x0][0x2e8], RZ ;  /* 0x0000ba0000277a10 */ /* 0x000fe20007ffe0ff */
[C---:B------:R-:W-:Y:S01]  /*15f0*/  HMMA.16816.F32.BF16 R16, R56.reuse, R60, R16 ;  /* 0x0000003c3810723c */ /* 0x040fe20000041810 */
[----:B------:R-:W-:Y:S02]  /*1600*/  IADD3 R0, R2, 0x1, RZ ;  /* 0x0000000102007810 */ /* 0x000fe40007ffe0ff */
[C---:B------:R-:W-:Y:S02]  /*1610*/  IADD3 R33, R39.reuse, 0x8, RZ ;  /* 0x0000000827217810 */ /* 0x040fe40007ffe0ff */
[-C--:B------:R-:W-:Y:S02]  /*1620*/  IMNMX R39, R39, R80.reuse, PT ;  /* 0x0000005027277217 */ /* 0x080fe40003800200 */
[----:B------:R-:W-:Y:S01]  /*1630*/  IMNMX R33, R33, R80, PT ;  /* 0x0000005021217217 */ /* 0x000fe20003800200 */
[----:B------:R-:W-:Y:S01]  /*1640*/  HMMA.16816.F32.BF16 R12, R56, R62, R12 ;  /* 0x0000003e380c723c */ /* 0x000fe2000004180c */
[----:B------:R-:W-:-:S02]  /*1650*/  ISETP.GE.AND P5, PT, R0, R39, PT ;  /* 0x000000270000720c */ /* 0x000fc40003fa6270 */
[----:B------:R-:W-:Y:S02]  /*1660*/  ISETP.GE.AND P0, PT, R0, R33, PT ;  /* 0x000000210000720c */ /* 0x000fe40003f06270 */
[----:B------:R-:W-:Y:S02]  /*1670*/  IADD3 R0, R2, 0x8, RZ ;  /* 0x0000000802007810 */ /* 0x000fe40007ffe0ff */
[-C--:B------:R-:W-:Y:S01]  /*1680*/  ISETP.GE.AND P2, PT, R10, R39.reuse, PT ;  /* 0x000000270a00720c */ /* 0x080fe20003f46270 */
[----:B--2---:R-:W-:Y:S01]  /*1690*/  HMMA.16816.F32.BF16 R52, R56, R28, R52 ;  /* 0x0000001c3834723c */ /* 0x004fe20000041834 */
[C---:B------:R-:W-:Y:S02]  /*16a0*/  ISETP.GE.AND P1, PT, R0.reuse, R39, PT ;  /* 0x000000270000720c */ /* 0x040fe40003f26270 */
[-C--:B------:R-:W-:Y:S02]  /*16b0*/  ISETP.GE.AND P4, PT, R0, R33.reuse, PT ;  /* 0x000000210000720c */ /* 0x080fe40003f86270 */
[----:B------:R-:W-:-:S02]  /*16c0*/  ISETP.GE.AND P3, PT, R10, R33, PT ;  /* 0x000000210a00720c */ /* 0x000fc40003f66270 */
[----:B------:R-:W-:Y:S01]  /*16d0*/  ISETP.GE.AND P6, PT, R8, R39, PT ;  /* 0x000000270800720c */ /* 0x000fe20003fc6270 */
[C---:B------:R-:W-:Y:S01]  /*16e0*/  HMMA.16816.F32.BF16 R48, R56.reuse, R30, R48 ;  /* 0x0000001e3830723c */ /* 0x040fe20000041830 */
[----:B------:R-:W-:Y:S02]  /*16f0*/  FSEL R0, R20, -INF , !P1 ;  /* 0xff80000014007808 */ /* 0x000fe40004800000 */
        /* <DEDUP_REMOVED lines=8> */
[----:B-1----:R-:W-:Y:S01]  /*1780*/  HMMA.16816.F32.BF16 R44, R56, R4, R44 ;  /* 0x00000004382c723c */ /* 0x002fe2000004182c */
[C---:B------:R-:W-:Y:S02]  /*1790*/  ISETP.GE.AND P4, PT, R10.reuse, R39, PT ;  /* 0x000000270a00720c */ /* 0x040fe40003f86270 */
[----:B------:R-:W-:Y:S02]  /*17a0*/  ISETP.GE.AND P2, PT, R10, R33, PT ;  /* 0x000000210a00720c */ /* 0x000fe40003f46270 */
[----:B------:R-:W-:-:S02]  /*17b0*/  ISETP.GE.AND P3, PT, R20, R39, PT ;  /* 0x000000271400720c */ /* 0x000fc40003f66270 */
[----:B------:R-:W-:Y:S01]  /*17c0*/  ISETP.GE.AND P6, PT, R20, R33, PT ;  /* 0x000000211400720c */ /* 0x000fe20003fc6270 */
[----:B------:R-:W-:Y:S01]  /*17d0*/  HMMA.16816.F32.BF16 R64, R56, R6, R64 ;  /* 0x000000063840723c */ /* 0x000fe20000041840 */
[C---:B------:R-:W-:Y:S02]  /*17e0*/  IADD3 R10, R2.reuse, 0x19, RZ ;  /* 0x00000019020a7810 */ /* 0x040fe40007ffe0ff */
[----:B------:R-:W-:Y:S02]  /*17f0*/  IADD3 R20, R2, 0x20, RZ ;  /* 0x0000002002147810 */ /* 0x000fe40007ffe0ff */
[----:B------:R-:W-:Y:S02]  /*1800*/  FSEL R11, R18, -INF , !P1 ;  /* 0xff800000120b7808 */ /* 0x000fe40004800000 */
[----:B------:R-:W-:Y:S02]  /*1810*/  FSEL R9, R19, -INF , !P2 ;  /* 0xff80000013097808 */ /* 0x000fe40005000000 */
[----:B------:R-:W-:-:S02]  /*1820*/  FSEL R12, R12, -INF , !P3 ;  /* 0xff8000000c0c7808 */ /* 0x000fc40005800000 */
[-C--:B------:R-:W-:Y:S02]  /*1830*/  ISETP.GE.AND P1, PT, R10, R39.reuse, PT ;  /* 0x000000270a00720c */ /* 0x080fe40003f26270 */
[C---:B------:R-:W-:Y:S02]  /*1840*/  ISETP.GE.AND P2, PT, R20.reuse, R39, PT ;  /* 0x000000271400720c */ /* 0x040fe40003f46270 */
[----:B------:R-:W-:Y:S02]  /*1850*/  ISETP.GE.AND P3, PT, R20, R33, PT ;  /* 0x000000211400720c */ /* 0x000fe40003f66270 */
[C---:B------:R-:W-:Y:S02]  /*1860*/  IADD3 R20, R2.reuse, 0x21, RZ ;  /* 0x0000002102147810 */ /* 0x040fe40007ffe0ff */
[----:B------:R-:W-:Y:S02]  /*1870*/  FSEL R18, R17, -INF , !P4 ;  /* 0xff80000011127808 */ /* 0x000fe40006000000 */
[----:B------:R-:W-:-:S02]  /*1880*/  IADD3 R22, R2, 0x28, RZ ;  /* 0x0000002802167810 */ /* 0x000fc40007ffe0ff */
[-C--:B------:R-:W-:Y:S02]  /*1890*/  ISETP.GE.AND P4, PT, R10, R33.reuse, PT ;  /* 0x000000210a00720c */ /* 0x080fe40003f86270 */
[----:B------:R-:W-:Y:S02]  /*18a0*/  FSEL R10, R13, -INF , !P1 ;  /* 0xff8000000d0a7808 */ /* 0x000fe40004800000 */
[-C--:B------:R-:W-:Y:S02]  /*18b0*/  ISETP.GE.AND P1, PT, R20, R33.reuse, PT ;  /* 0x000000211400720c */ /* 0x080fe40003f26270 */
[----:B------:R-:W-:Y:S02]  /*18c0*/  FSEL R89, R52, -INF , !P2 ;  /* 0xff80000034597808 */ /* 0x000fe40005000000 */
[----:B------:R-:W-:Y:S02]  /*18d0*/  ISETP.GE.AND P2, PT, R22, R33, PT ;  /* 0x000000211600720c */ /* 0x000fe40003f46270 */
[----:B------:R-:W-:-:S02]  /*18e0*/  IADD3 R28, R2, 0x30, RZ ;  /* 0x00000030021c7810 */ /* 0x000fc40007ffe0ff */
[----:B------:R-:W-:Y:S02]  /*18f0*/  IADD3 R30, R2, 0x29, RZ ;  /* 0x00000029021e7810 */ /* 0x000fe40007ffe0ff */
[----:B------:R-:W-:Y:S02]  /*1900*/  FSEL R17, R14, -INF , !P6 ;  /* 0xff8000000e117808 */ /* 0x000fe40007000000 */
[----:B------:R-:W-:Y:S02]  /*1910*/  ISETP.GE.AND P6, PT, R20, R39, PT ;  /* 0x000000271400720c */ /* 0x000fe40003fc6270 */
[----:B------:R-:W-:Y:S02]  /*1920*/  FSEL R87, R55, -INF , !P1 ;  /* 0xff80000037577808 */ /* 0x000fe40004800000 */
[----:B------:R-:W-:Y:S02]  /*1930*/  FSEL R15, R15, -INF , !P4 ;  /* 0xff8000000f0f7808 */ /* 0x000fe40006000000 */
[----:B------:R-:W-:-:S02]  /*1940*/  IADD3 R20, R2, 0x38, RZ ;  /* 0x0000003802147810 */ /* 0x000fc40007ffe0ff */
[-C--:B------:R-:W-:Y:S02]  /*1950*/  ISETP.GE.AND P1, PT, R28, R39.reuse, PT ;  /* 0x000000271c00720c */ /* 0x080fe40003f26270 */
[----:B------:R-:W-:Y:S02]  /*1960*/  FSEL R90, R50, -INF , !P2 ;  /* 0xff800000325a7808 */ /* 0x000fe40005000000 */
[----:B------:R-:W-:Y:S02]  /*1970*/  ISETP.GE.AND P4, PT, R22, R39, PT ;  /* 0x000000271600720c */ /* 0x000fe40003f86270 */
[----:B------:R-:W-:Y:S02]  /*1980*/  FSEL R35, R54, -INF , !P3 ;  /* 0xff80000036237808 */ /* 0x000fe40005800000 */
[----:B------:R-:W-:Y:S02]  /*1990*/  ISETP.GE.AND P2, PT, R30, R33, PT ;  /* 0x000000211e00720c */ /* 0x000fe40003f46270 */
[----:B------:R-:W-:-:S02]  /*19a0*/  IADD3 R22, R2, 0x31, RZ ;  /* 0x0000003102167810 */ /* 0x000fc40007ffe0ff */
[-C--:B------:R-:W-:Y:S02]  /*19b0*/  ISETP.GE.AND P3, PT, R30, R39.reuse, PT ;  /* 0x000000271e00720c */ /* 0x080fe40003f66270 */
[----:B------:R-:W-:Y:S02]  /*19c0*/  FSEL R14, R25, -INF , !P5 ;  /* 0xff800000190e7808 */ /* 0x000fe40006800000 */
[----:B------:R-:W-:Y:S02]  /*19d0*/  FSEL R94, R44, -INF , !P1 ;  /* 0xff8000002c5e7808 */ /* 0x000fe40004800000 */
[C---:B------:R-:W-:Y:S02]  /*19e0*/  ISETP.GE.AND P5, PT, R20.reuse, R39, PT ;  /* 0x000000271400720c */ /* 0x040fe40003fa6270 */
[----:B------:R-:W-:Y:S02]  /*19f0*/  FSEL R99, R51, -INF , !P2 ;  /* 0xff80000033637808 */ /* 0x000fe40005000000 */
[----:B------:R-:W-:-:S02]  /*1a00*/  ISETP.GE.AND P1, PT, R20, R33, PT ;  /* 0x000000211400720c */ /* 0x000fc40003f26270 */
[----:B------:R-:W-:Y:S01]  /*1a10*/  FSEL R93, R49, -INF , !P3 ;  /* 0xff800000315d7808 */ /* 0x000fe20005800000 */
[----:B------:R-:W1:Y:S01]  /*1a20*/  LDC.U8 R20, c[0x0][0x2d8] ;  /* 0x0000b600ff147b82 */ /* 0x000e620000000000 */
[-C--:B------:R-:W-:Y:S02]  /*1a30*/  ISETP.GE.AND P2, PT, R22, R33.reuse, PT ;  /* 0x000000211600720c */ /* 0x080fe40003f46270 */
[----:B------:R-:W-:Y:S02]  /*1a40*/  ISETP.GE.AND P3, PT, R28, R33, PT ;  /* 0x000000211c00720c */ /* 0x000fe40003f66270 */
[----:B------:R-:W-:Y:S02]  /*1a50*/  FSEL R105, R47, -INF , !P2 ;  /* 0xff8000002f697808 */ /* 0x000fe40005000000 */
[----:B------:R-:W-:Y:S02]  /*1a60*/  FSEL R27, R27, -INF , !P0 ;  /* 0xff8000001b1b7808 */ /* 0x000fe40004000000 */
[----:B------:R-:W-:-:S02]  /*1a70*/  FSEL R101, R46, -INF , !P3 ;  /* 0xff8000002e657808 */ /* 0x000fc40005800000 */
[----:B------:R-:W-:Y:S02]  /*1a80*/  ISETP.NE.AND P2, PT, R85, 0x1, PT ;  /* 0x000000015500780c */ /* 0x000fe40003f45270 */
[C---:B------:R-:W-:Y:S01]  /*1a90*/  IADD3 R4, R2.reuse, 0x39, RZ ;  /* 0x0000003902047810 */ /* 0x040fe20007ffe0ff */
[----:B------:R-:W-:Y:S01]  /*1aa0*/  BAR.SYNC.DEFER_BLOCKING 0x0 ;  /* 0x0000000000007b1d */ /* 0x000fe20000010000 */
[C---:B------:R-:W-:Y:S02]  /*1ab0*/  ISETP.GE.AND P0, PT, R2.reuse, R39, PT ;  /* 0x000000270200720c */ /* 0x040fe40003f06270 */
[----:B------:R-:W-:Y:S02]  /*1ac0*/  ISETP.GE.AND P3, PT, R2, R33, PT ;  /* 0x000000210200720c */ /* 0x000fe40003f66270 */
[----:B------:R-:W-:Y:S02]  /*1ad0*/  SHF.R.S32.HI R2, RZ, 0x1f, R77 ;  /* 0x0000001fff027819 */ /* 0x000fe4000001144d */
[----:B------:R-:W-:-:S02]  /*1ae0*/  FSEL R91, R53, -INF , !P6 ;  /* 0xff800000355b7808 */ /* 0x000fc40007000000 */
[----:B------:R-:W-:Y:S02]  /*1af0*/  LEA.HI R2, R2, R75, RZ, 0x2 ;  /* 0x0000004b02027211 */ /* 0x000fe400078f10ff */
[----:B------:R-:W-:Y:S02]  /*1b00*/  FSEL R92, R48, -INF , !P4 ;  /* 0xff800000305c7808 */ /* 0x000fe40006000000 */
[----:B------:R-:W-:Y:S02]  /*1b10*/  FSEL R24, R24, -INF , !P0 ;  /* 0xff80000018187808 */ /* 0x000fe40004000000 */
[----:B------:R-:W-:Y:S02]  /*1b20*/  LOP3.LUT R126, R2, 0xfffffffc, RZ, 0xc0, !PT ;  /* 0xfffffffc027e7812 */ /* 0x000fe400078ec0ff */
[-C--:B------:R-:W-:Y:S02]  /*1b30*/  ISETP.GE.AND P6, PT, R22, R39.reuse, PT ;  /* 0x000000271600720c */ /* 0x080fe40003fc6270 */
[C---:B------:R-:W-:Y:S01]  /*1b40*/  ISETP.GE.AND P4, PT, R4.reuse, R39, PT ;  /* 0x000000270400720c */ /* 0x040fe20003f86270 */
[----:B------:R-:W-:Y:S01]  /*1b50*/  IMAD.IADD R126, R75, 0x1, -R126 ;  /* 0x000000014b7e7824 */ /* 0x000fe200078e0a7e */
[----:B------:R-:W-:Y:S01]  /*1b60*/  ISETP.GE.AND P0, PT, R4, R33, PT ;  /* 0x000000210400720c */ /* 0x000fe20003f06270 */
[----:B------:R-:W-:Y:S01]  /*1b70*/  IMAD.IADD R4, R76, 0x1, R79 ;  /* 0x000000014c047824 */ /* 0x000fe200078e024f */
[----:B------:R-:W-:-:S02]  /*1b80*/  FSEL R26, R26, -INF , !P3 ;  /* 0xff8000001a1a7808 */ /* 0x000fc40005800000 */
[----:B------:R-:W-:Y:S02]  /*1b90*/  FSEL R100, R45, -INF , !P6 ;  /* 0xff8000002d647808 */ /* 0x000fe40007000000 */
[----:B------:R-:W-:Y:S02]  /*1ba0*/  FSEL R96, R64, -INF , !P5 ;  /* 0xff80000040607808 */ /* 0x000fe40006800000 */
[----:B------:R-:W-:Y:S02]  /*1bb0*/  FSEL R104, R66, -INF , !P1 ;  /* 0xff80000042687808 */ /* 0x000fe40004800000 */
[----:B------:R-:W-:Y:S02]  /*1bc0*/  FSEL R95, R65, -INF , !P4 ;  /* 0xff800000415f7808 */ /* 0x000fe40006000000 */
[----:B------:R-:W-:Y:S01]  /*1bd0*/  FSEL R103, R67, -INF , !P0 ;  /* 0xff80000043677808 */ /* 0x000fe20004000000 */
[----:B------:R-:W-:Y:S05]  /*1be0*/  @!P2 BRA `(.L_x_725) ;  /* 0x000001a00000a947 */ /* 0x000fea0003800000 */
[----:B-1----:R-:W-:Y:S01]  /*1bf0*/  IADD3 R7, R85, -0x2, RZ ;  /* 0xfffffffe55077810 */ /* 0x002fe20007ffe0ff */
[----:B------:R-:W-:-:S02]  /*1c00*/  USHF.L.U32 UR7, UR6, 0x5, URZ ;  /* 0x0000000506077899 */ /* 0x000fc4000800063f */
[----:B------:R-:W-:Y:S01]  /*1c10*/  UMOV UR5, 0x5 ;  /* 0x0000000500057882 */ /* 0x000fe20000000000 */
[----:B------:R-:W-:Y:S01]  /*1c20*/  SHF.R.S32.HI R5, RZ, 0x1f, R7 ;  /* 0x0000001fff057819 */ /* 0x000fe20000011407 */
[C---:B------:R-:W-:Y:S01]  /*1c30*/  IMAD R2, R7.reuse, UR16, RZ ;  /* 0x0000001007027c24 */ /* 0x040fe2000f8e02ff */
[----:B------:R-:W-:Y:S01]  /*1c40*/  ULDC UR4, c[0x0][0x19c] ;  /* 0x0000670000047ab9 */ /* 0x000fe20000000800 */
[----:B------:R-:W-:Y:S01]  /*1c50*/  IMAD.WIDE.U32 R28, R7, UR17, R124 ;  /* 0x00000011071c7c25 */ /* 0x000fe2000f8e007c */
[----:B------:R-:W-:-:S03]  /*1c60*/  USHF.L.U64.HI UR4, UR6, UR5, UR4 ;  /* 0x0000000506047299 */ /* 0x000fc60008010204 */
[----:B------:R-:W-:Y:S01]  /*1c70*/  IMAD R2, R5, UR17, R2 ;  /* 0x0000001105027c24 */ /* 0x000fe2000f8e0202 */
[C---:B------:R-:W-:Y:S01]  /*1c80*/  LEA R30, P1, R28.reuse, c[0x0][0x168], 0x1 ;  /* 0x00005a001c1e7a11 */ /* 0x040fe200078208ff */
        /* <DEDUP_REMOVED lines=16> */
.L_x_725:
[----:B-1----:R-:W-:Y:S01]  /*1d90*/  FMNMX.FTZ R5, R24, R14, !PT ;  /* 0x0000000e18057209 */ /* 0x002fe20007810000 */
[----:B------:R-:W-:Y:S01]  /*1da0*/  IMAD.WIDE.U32 R110, R84, -0x2daee0ad, RZ ;  /* 0xd2511f53546e7825 */ /* 0x000fe200078e00ff */
[----:B------:R-:W-:Y:S01]  /*1db0*/  LOP3.LUT R21, R72, UR22, RZ, 0x3c, !PT ;  /* 0x0000001648157c12 */ /* 0x000fe2000f8e3cff */
[----:B------:R-:W-:Y:S01]  /*1dc0*/  UIADD3 UR13, UR22, -0x61c88647, URZ ;  /* 0x9e3779b9160d7890 */ /* 0x000fe2000fffe03f */
[----:B------:R-:W-:Y:S01]  /*1dd0*/  FMNMX.FTZ R5, R0, R5, !PT ;  /* 0x0000000500057209 */ /* 0x000fe20007810000 */
[----:B------:R-:W-:Y:S01]  /*1de0*/  IMAD.SHL.U32 R68, R73, 0x2, RZ ;  /* 0x0000000249447824 */ /* 0x000fe200078e00ff */
[----:B------:R-:W-:Y:S01]  /*1df0*/  UIADD3 UR12, UR23, -0x4498517b, URZ ;  /* 0xbb67ae85170c7890 */ /* 0x000fe2000fffe03f */
[----:B------:R-:W-:Y:S01]  /*1e00*/  IMAD.SHL.U32 R112, R4, 0x2, RZ ;  /* 0x0000000204707824 */ /* 0x000fe200078e00ff */
[----:B------:R-:W-:Y:S01]  /*1e10*/  FMNMX.FTZ R5, R8, R5, !PT ;  /* 0x0000000508057209 */ /* 0x000fe20007810000 */
[----:B------:R-:W-:Y:S01]  /*1e20*/  UIADD3 UR10, UR23, 0x76cf5d0a, URZ ;  /* 0x76cf5d0a170a7890 */ /* 0x000fe2000fffe03f */
[----:B------:R-:W-:Y:S01]  /*1e30*/  LOP3.LUT R30, R111, UR23, R68, 0x96, !PT ;  /* 0x000000176f1e7c12 */ /* 0x000fe2000f8e9644 */
[----:B------:R-:W-:Y:S01]  /*1e40*/  UIADD3 UR11, UR22, 0x3c6ef372, URZ ;  /* 0x3c6ef372160b7890 */ /* 0x000fe2000fffe03f */
[----:B------:R-:W-:Y:S01]  /*1e50*/  FMNMX.FTZ R5, R16, R5, !PT ;  /* 0x0000000510057209 */ /* 0x000fe20007810000 */
[----:B------:R-:W-:Y:S01]  /*1e60*/  UIADD3 UR9, UR22, -0x255992d5, URZ ;  /* 0xdaa66d2b16097890 */ /* 0x000fe2000fffe03f */
[----:B------:R-:W-:Y:S01]  /*1e70*/  IMAD.IADD R86, R3, 0x1, R112 ;  /* 0x0000000103567824 */ /* 0x000fe200078e0270 */
[----:B------:R-:W-:Y:S01]  /*1e80*/  UIADD3 UR8, UR23, 0x32370b8f, URZ ;  /* 0x32370b8f17087890 */ /* 0x000fe2000fffe03f */
[----:B------:R-:W-:Y:S01]  /*1e90*/  FMNMX.FTZ R5, R18, R5, !PT ;  /* 0x0000000512057209 */ /* 0x000fe20007810000 */
[----:B------:R-:W-:Y:S01]  /*1ea0*/  IMAD.WIDE.U32 R30, R30, -0x326172a9, RZ ;  /* 0xcd9e8d571e1e7825 */ /* 0x000fe200078e00ff */
[----:B------:R-:W-:Y:S01]  /*1eb0*/  UIADD3 UR6, UR23, -0x126145ec, URZ ;  /* 0xed9eba1417067890 */ /* 0x000fe2000fffe03f */
[----:B------:R-:W-:Y:S01]  /*1ec0*/  LDSM.16.MT88.4 R48, [R86+0x6000] ;  /* 0x006000005630783b */ /* 0x000fe20000004200 */
[----:B------:R-:W-:Y:S01]  /*1ed0*/  FMNMX.FTZ R5, R12, R5, !PT ;  /* 0x000000050c057209 */ /* 0x000fe20007810000 */
[----:B------:R-:W-:-:S02]  /*1ee0*/  UIADD3 UR7, UR22, 0x78dde6e4, URZ ;  /* 0x78dde6e416077890 */ /* 0x000fc4000fffe03f */
[----:B------:R-:W-:Y:S01]  /*1ef0*/  UIADD3 UR5, UR22, 0x1715609d, URZ ;  /* 0x1715609d16057890 */ /* 0x000fe2000fffe03f */
[----:B------:R-:W-:Y:S01]  /*1f00*/  FMNMX.FTZ R2, R10, R5, !PT ;  /* 0x000000050a027209 */ /* 0x000fe20007810000 */
[----:B------:R-:W-:Y:S01]  /*1f10*/  UIADD3 UR4, UR23, -0x56f99767, URZ ;  /* 0xa906689917047890 */ /* 0x000fe2000fffe03f */
[----:B------:R-:W-:Y:S01]  /*1f20*/  LDSM.16.MT88.4 R64, [R86+0x7000] ;  /* 0x007000005640783b */ /* 0x000fe20000004200 */
[----:B------:R-:W-:Y:S01]  /*1f30*/  UIADD3 UR14, UR23, 0x646e171e, URZ ;  /* 0x646e171e170e7890 */ /* 0x000fe2000fffe03f */
[----:B------:R-:W-:Y:S01]  /*1f40*/  FMNMX.FTZ R2, R89, R2, !PT ;  /* 0x0000000259027209 */ /* 0x000fe20007810000 */
[----:B------:R-:W-:Y:S01]  /*1f50*/  UIADD3 UR15, UR22, -0x4ab325aa, URZ ;  /* 0xb54cda56160f7890 */ /* 0x000fe2000fffe03f */
[----:B------:R-:W-:Y:S02]  /*1f60*/  LDSM.16.MT88.4 R56, [R112+0x7000] ;  /* 0x007000007038783b */ /* 0x000fe40000004200 */
        /* <DEDUP_REMOVED lines=19> */
[----:B-1----:R-:W-:Y:S01]  /*20a0*/  FMNMX.FTZ R5, R22, R5, !PT ;  /* 0x0000000516057209 */ /* 0x002fe20007810000 */
[----:B------:R-:W-:Y:S01]  /*20b0*/  IMAD R22, R74, 0x4, R75 ;  /* 0x000000044a167824 */ /* 0x000fe200078e024b */
[----:B------:R-:W-:Y:S01]  /*20c0*/  FMNMX.FTZ R6, R101, R6, !PT ;  /* 0x0000000665067209 */ /* 0x000fe20007810000 */
[----:B------:R-:W-:Y:S02]  /*20d0*/  LDSM.16.MT88.4 R72, [R112+0x8000] ;  /* 0x008000007048783b */ /* 0x000fe40000004200 */
[----:B------:R-:W-:Y:S01]  /*20e0*/  IMAD.WIDE.U32 R70, R22, -0x326172a9, RZ ;  /* 0xcd9e8d5716467825 */ /* 0x000fe200078e00ff */
[----:B------:R-:W-:Y:S01]  /*20f0*/  FMNMX.FTZ R7, R105, R6, !PT ;  /* 0x0000000669077209 */ /* 0x000fe20007810000 */
[----:B------:R-:W1:Y:S03]  /*2100*/  SHFL.BFLY PT, R2, R5, 0x1, 0x1f ;  /* 0x0c201f0005027f89 */ /* 0x000e6600000e0000 */
[----:B------:R-:W-:-:S02]  /*2110*/  FMNMX.FTZ R6, R104, R7, !PT ;  /* 0x0000000768067209 */ /* 0x000fc40007810000 */
[----:B------:R-:W-:Y:S02]  /*2120*/  LOP3.LUT R78, R71, R21, RZ, 0x3c, !PT ;  /* 0x00000015474e7212 */ /* 0x000fe400078e3cff */
[----:B------:R-:W-:Y:S02]  /*2130*/  FMNMX.FTZ R6, R103, R6, !PT ;  /* 0x0000000667067209 */ /* 0x000fe40007810000 */
[----:B------:R-:W-:Y:S01]  /*2140*/  LOP3.LUT R28, R31, UR13, R70, 0x96, !PT ;  /* 0x0000000d1f1c7c12 */ /* 0x000fe2000f8e9646 */
[----:B------:R-:W-:-:S04]  /*2150*/  IMAD.WIDE.U32 R78, R78, -0x2daee0ad, RZ ;  /* 0xd2511f534e4e7825 */ /* 0x000fc800078e00ff */
[----:B------:R-:W-:Y:S01]  /*2160*/  IMAD.WIDE.U32 R28, R28, -0x2daee0ad, RZ ;  /* 0xd2511f531c1c7825 */ /* 0x000fe200078e00ff */
[----:B------:R-:W-:-:S03]  /*2170*/  LOP3.LUT R76, R79, UR12, R110, 0x96, !PT ;  /* 0x0000000c4f4c7c12 */ /* 0x000fc6000f8e966e */
[----:B------:R-:W-:Y:S02]  /*2180*/  IMAD R110, R20, 0x10000, R20 ;  /* 0x00010000146e7824 */ /* 0x000fe400078e0214 */
[----:B------:R-:W-:Y:S01]  /*2190*/  IMAD.WIDE.U32 R76, R76, -0x326172a9, RZ ;  /* 0xcd9e8d574c4c7825 */ /* 0x000fe200078e00ff */
[----:B-1----:R-:W-:Y:S02]  /*21a0*/  FMNMX.FTZ R2, R5, R2, !PT ;  /* 0x0000000205027209 */ /* 0x002fe40007810000 */
[----:B------:R-:W1:Y:S02]  /*21b0*/  SHFL.BFLY PT, R5, R6, 0x2, 0x1f ;  /* 0x0c401f0006057f89 */ /* 0x000e6400000e0000 */
[----:B------:R-:W-:Y:S01]  /*21c0*/  LOP3.LUT R7, R77, UR11, R30, 0x96, !PT ;  /* 0x0000000b4d077c12 */ /* 0x000fe2000f8e961e */
[C---:B------:R-:W-:Y:S01]  /*21d0*/  FMUL.FTZ R109, R2.reuse, c[0x0][0x23c] ;  /* 0x00008f00026d7a20 */ /* 0x040fe20000410000 */
[----:B------:R-:W-:-:S03]  /*21e0*/  FSETP.NEU.FTZ.AND P0, PT, R2, -INF , PT ;  /* 0xff8000000200780b */ /* 0x000fc60003f1d000 */
[----:B------:R-:W-:Y:S01]  /*21f0*/  IMAD.WIDE.U32 R30, R7, -0x2daee0ad, RZ ;  /* 0xd2511f53071e7825 */ /* 0x000fe200078e00ff */
[----:B------:R-:W-:-:S05]  /*2200*/  FSEL R109, R109, RZ, P0 ;  /* 0x000000ff6d6d7208 */ /* 0x000fca0000000000 */
[--C-:B------:R-:W-:Y:S01]  /*2210*/  FFMA.FTZ R108, R24, c[0x0][0x23c], -R109.reuse ;  /* 0x00008f00186c7a23 */ /* 0x100fe2000001086d */
[----:B------:R-:W-:Y:S01]  /*2220*/  LOP3.LUT R24, R29, UR10, R78, 0x96, !PT ;  /* 0x0000000a1d187c12 */ /* 0x000fe2000f8e964e */
[--C-:B------:R-:W-:Y:S01]  /*2230*/  FFMA.FTZ R32, R0, c[0x0][0x23c], -R109.reuse ;  /* 0x00008f0000207a23 */ /* 0x100fe2000001086d */
[----:B------:R-:W-:Y:S01]  /*2240*/  LOP3.LUT R0, R31, UR8, R28, 0x96, !PT ;  /* 0x000000081f007c12 */ /* 0x000fe2000f8e961c */
[----:B------:R-:W-:Y:S02]  /*2250*/  FFMA.FTZ R29, R8, c[0x0][0x23c], -R109 ;  /* 0x00008f00081d7a23 */ /* 0x000fe4000001086d */
[----:B------:R-:W-:Y:S01]  /*2260*/  IMAD.WIDE.U32 R24, R24, -0x326172a9, RZ ;  /* 0xcd9e8d5718187825 */ /* 0x000fe200078e00ff */
[----:B------:R-:W-:Y:S03]  /*2270*/  MUFU.EX2 R108, R108 ;  /* 0x0000006c006c7308 */ /* 0x000fe60000000800 */
[----:B------:R-:W-:Y:S01]  /*2280*/  IMAD.WIDE.U32 R40, R0, -0x326172a9, RZ ;  /* 0xcd9e8d5700287825 */ /* 0x000fe200078e00ff */
[----:B-1----:R-:W-:-:S02]  /*2290*/  FMNMX.FTZ R6, R6, R5, !PT ;  /* 0x0000000506067209 */ /* 0x002fc40007810000 */
[----:B------:R-:W-:Y:S01]  /*22a0*/  LOP3.LUT R38, R25, UR9, R76, 0x96, !PT ;  /* 0x0000000919267c12 */ /* 0x000fe2000f8e964c */
[--C-:B------:R-:W-:Y:S01]  /*22b0*/  FFMA.FTZ R25, R18, c[0x0][0x23c], -R109.reuse ;  /* 0x00008f0012197a23 */ /* 0x100fe2000001086d */
[----:B------:R-:W-:Y:S01]  /*22c0*/  LOP3.LUT R8, R41, UR7, R24, 0x96, !PT ;  /* 0x0000000729087c12 */ /* 0x000fe2000f8e9618 */
[----:B------:R-:W1:Y:S01]  /*22d0*/  SHFL.BFLY PT, R5, R6, 0x1, 0x1f ;  /* 0x0c201f0006057f89 */ /* 0x000e6200000e0000 */
[----:B------:R-:W-:Y:S01]  /*22e0*/  FFMA.FTZ R107, R14, c[0x0][0x23c], -R109 ;  /* 0x00008f000e6b7a23 */ /* 0x000fe2000001086d */
[----:B------:R-:W-:Y:S01]  /*22f0*/  MUFU.EX2 R32, R32 ;  /* 0x0000002000207308 */ /* 0x000fe20000000800 */
[----:B------:R-:W-:-:S04]  /*2300*/  IMAD.WIDE.U32 R38, R38, -0x2daee0ad, RZ ;  /* 0xd2511f5326267825 */ /* 0x000fc800078e00ff */
[--C-:B------:R-:W-:Y:S01]  /*2310*/  FFMA.FTZ R28, R16, c[0x0][0x23c], -R109.reuse ;  /* 0x00008f00101c7a23 */ /* 0x100fe2000001086d */
[----:B------:R-:W-:Y:S01]  /*2320*/  LOP3.LUT R30, R39, UR6, R30, 0x96, !PT ;  /* 0x00000006271e7c12 */ /* 0x000fe2000f8e961e */
[--C-:B------:R-:W-:Y:S01]  /*2330*/  FFMA.FTZ R24, R12, c[0x0][0x23c], -R109.reuse ;  /* 0x00008f000c187a23 */ /* 0x100fe2000001086d */
[----:B------:R-:W2:Y:S01]  /*2340*/  MUFU.EX2 R29, R29 ;  /* 0x0000001d001d7308 */ /* 0x000ea20000000800 */
[----:B------:R-:W-:Y:S02]  /*2350*/  FFMA.FTZ R97, R91, c[0x0][0x23c], -R109 ;  /* 0x00008f005b617a23 */ /* 0x000fe4000001086d */
[----:B------:R-:W-:-:S04]  /*2360*/  IMAD.WIDE.U32 R30, R30, -0x326172a9, RZ ;  /* 0xcd9e8d571e1e7825 */ /* 0x000fc800078e00ff */
[--C-:B------:R-:W-:Y:S01]  /*2370*/  FFMA.FTZ R91, R100, c[0x0][0x23c], -R109.reuse ;  /* 0x00008f00645b7a23 */ /* 0x100fe2000001086d */
[----:B------:R-:W-:Y:S01]  /*2380*/  LOP3.LUT R7, R31, UR5, R40, 0x96, !PT ;  /* 0x000000051f077c12 */ /* 0x000fe2000f8e9628 */
[----:B------:R-:W-:Y:S01]  /*2390*/  IMAD.WIDE.U32 R40, R8, -0x2daee0ad, RZ ;  /* 0xd2511f5308287825 */ /* 0x000fe200078e00ff */
[----:B------:R-:W3:Y:S03]  /*23a0*/  MUFU.EX2 R107, R107 ;  /* 0x0000006b006b7308 */ /* 0x000ee60000000800 */
[--C-:B------:R-:W-:Y:S01]  /*23b0*/  FFMA.FTZ R102, R89, c[0x0][0x23c], -R109.reuse ;  /* 0x00008f0059667a23 */ /* 0x100fe2000001086d */
[----:B-1----:R-:W-:Y:S01]  /*23c0*/  FMNMX.FTZ R0, R6, R5, !PT ;  /* 0x0000000506007209 */ /* 0x002fe20007810000 */
[----:B------:R-:W-:Y:S01]  /*23d0*/  IMAD.WIDE.U32 R6, R7, -0x2daee0ad, RZ ;  /* 0xd2511f5307067825 */ /* 0x000fe200078e00ff */
[----:B------:R-:W-:Y:S02]  /*23e0*/  LOP3.LUT R18, R41, UR4, R38, 0x96, !PT ;  /* 0x0000000429127c12 */ /* 0x000fe4000f8e9626 */
[C---:B------:R-:W-:Y:S01]  /*23f0*/  FSETP.NEU.FTZ.AND P0, PT, R0.reuse, -INF , PT ;  /* 0xff8000000000780b */ /* 0x040fe20003f1d000 */
[----:B------:R-:W-:Y:S01]  /*2400*/  FMUL.FTZ R106, R0, c[0x0][0x23c] ;  /* 0x00008f00006a7a20 */ /* 0x000fe20000410000 */
[----:B------:R-:W-:Y:S01]  /*2410*/  LOP3.LUT R16, R6, 0xffff, RZ, 0xc0, !PT ;  /* 0x0000ffff06107812 */ /* 0x000fe200078ec0ff */
[----:B------:R-:W-:Y:S01]  /*2420*/  IMAD.WIDE.U32 R18, R18, -0x326172a9, RZ ;  /* 0xcd9e8d5712127825 */ /* 0x000fe200078e00ff */
[----:B------:R-:W-:Y:S01]  /*2430*/  LOP3.LUT R13, R6, 0xff, RZ, 0xc0, !PT ;  /* 0x000000ff060d7812 */ /* 0x000fe200078ec0ff */
[----:B------:R-:W-:Y:S01]  /*2440*/  MUFU.EX2 R24, R24 ;  /* 0x0000001800187308 */ /* 0x000fe20000000800 */
[----:B------:R-:W-:Y:S01]  /*2450*/  FSEL R106, R106, RZ, P0 ;  /* 0x000000ff6a6a7208 */ /* 0x000fe20000000000 */
[--C-:B------:R-:W-:Y:S01]  /*2460*/  FFMA.FTZ R98, R92, c[0x0][0x23c], -R109.reuse ;  /* 0x00008f005c627a23 */ /* 0x100fe2000001086d */
[--C-:B------:R-:W-:Y:S01]  /*2470*/  SHF.R.U32.HI R14, RZ, 0x10, R6.reuse ;  /* 0x00000010ff0e7819 */ /* 0x100fe20000011606 */
[--C-:B------:R-:W-:Y:S01]  /*2480*/  FFMA.FTZ R93, R93, c[0x0][0x23c], -R109.reuse ;  /* 0x00008f005d5d7a23 */ /* 0x100fe2000001086d */
[----:B------:R-:W-:Y:S01]  /*2490*/  SHF.R.U32.HI R45, RZ, 0x18, R6 ;  /* 0x00000018ff2d7819 */ /* 0x000fe20000011606 */
[----:B------:R-:W-:Y:S01]  /*24a0*/  FFMA.FTZ R88, R26, c[0x0][0x23c], -R106 ;  /* 0x00008f001a587a23 */ /* 0x000fe2000001086a */
[----:B------:R-:W-:Y:S01]  /*24b0*/  SHF.R.U32.HI R6, RZ, 0x10, R18 ;  /* 0x00000010ff067819 */ /* 0x000fe20000011612 */
[----:B------:R-:W-:Y:S01]  /*24c0*/  FFMA.FTZ R33, R27, c[0x0][0x23c], -R106 ;  /* 0x00008f001b217a23 */ /* 0x000fe2000001086a */
[----:B------:R-:W-:Y:S01]  /*24d0*/  LOP3.LUT R8, R7, UR14, R40, 0x96, !PT ;  /* 0x0000000e07087c12 */ /* 0x000fe2000f8e9628 */
[--C-:B------:R-:W-:Y:S01]  /*24e0*/  FFMA.FTZ R34, R37, c[0x0][0x23c], -R106.reuse ;  /* 0x00008f0025227a23 */ /* 0x100fe2000001086a */
[----:B------:R-:W-:Y:S01]  /*24f0*/  LOP3.LUT R12, R18, 0xffff, RZ, 0xc0, !PT ;  /* 0x0000ffff120c7812 */ /* 0x000fe200078ec0ff */
[----:B------:R-:W-:Y:S01]  /*2500*/  FFMA.FTZ R31, R23, c[0x0][0x23c], -R106 ;  /* 0x00008f00171f7a23 */ /* 0x000fe2000001086a */
[----:B------:R-:W1:Y:S01]  /*2510*/  LDSM.16.MT88.4 R40, [R112+0x6000] ;  /* 0x006000007028783b */ /* 0x000e620000004200 */
[----:B------:R-:W-:Y:S01]  /*2520*/  SHF.R.U32.HI R83, RZ, 0x18, R18 ;  /* 0x00000018ff537819 */ /* 0x000fe20000011612 */
[----:B------:R-:W-:Y:S01]  /*2530*/  MUFU.EX2 R88, R88 ;  /* 0x0000005800587308 */ /* 0x000fe20000000800 */
[----:B------:R-:W-:Y:S01]  /*2540*/  LOP3.LUT R6, R6, 0xff, RZ, 0xc0, !PT ;  /* 0x000000ff06067812 */ /* 0x000fe200078ec0ff */
[----:B------:R-:W-:Y:S01]  /*2550*/  FFMA.FTZ R26, R17, c[0x0][0x23c], -R106 ;  /* 0x00008f00111a7a23 */ /* 0x000fe2000001086a */
[----:B------:R-:W-:Y:S01]  /*2560*/  LOP3.LUT R5, R19, UR15, R30, 0x96, !PT ;  /* 0x0000000f13057c12 */ /* 0x000fe2000f8e961e */
[----:B------:R-:W-:Y:S01]  /*2570*/  FFMA.FTZ R23, R10, c[0x0][0x23c], -R109 ;  /* 0x00008f000a177a23 */ /* 0x000fe2000001086d */
[----:B------:R-:W-:Y:S01]  /*2580*/  LOP3.LUT R7, R18, 0xff, RZ, 0xc0, !PT ;  /* 0x000000ff12077812 */ /* 0x000fe200078ec0ff */
[----:B------:R-:W-:Y:S01]  /*2590*/  FFMA.FTZ R30, R11, c[0x0][0x23c], -R106 ;  /* 0x00008f000b1e7a23 */ /* 0x000fe2000001086a */
[----:B------:R-:W-:Y:S01]  /*25a0*/  SHF.R.U32.HI R12, RZ, 0x8, R12 ;  /* 0x00000008ff0c7819 */ /* 0x000fe2000001160c */
[----:B------:R-:W4:Y:S01]  /*25b0*/  MUFU.EX2 R33, R33 ;  /* 0x0000002100217308 */ /* 0x000f220000000800 */
[----:B------:R-:W-:Y:S01]  /*25c0*/  PRMT R83, R6, 0x5410, R83 ;  /* 0x0000541006537816 */ /* 0x000fe20000000053 */
[--C-:B------:R-:W-:Y:S01]  /*25d0*/  FFMA.FTZ R27, R9, c[0x0][0x23c], -R106.reuse ;  /* 0x00008f00091b7a23 */ /* 0x100fe2000001086a */
[----:B------:R-:W-:Y:S01]  /*25e0*/  LOP3.LUT R6, R5, 0xffff, RZ, 0xc0, !PT ;  /* 0x0000ffff05067812 */ /* 0x000fe200078ec0ff */
[----:B------:R-:W-:Y:S01]  /*25f0*/  FFMA.FTZ R100, R35, c[0x0][0x23c], -R106 ;  /* 0x00008f0023647a23 */ /* 0x000fe2000001086a */
[----:B------:R-:W-:Y:S01]  /*2600*/  SHF.R.U32.HI R4, RZ, 0x10, R5 ;  /* 0x00000010ff047819 */ /* 0x000fe20000011605 */
[--C-:B------:R-:W-:Y:S01]  /*2610*/  HSET2.LE.AND R83, R83, R110.reuse, PT ;  /* 0x0000006e53537233 */ /* 0x100fe20003803000 */
[----:B------:R-:W-:Y:S01]  /*2620*/  PRMT R7, R7, 0x5410, R12 ;  /* 0x0000541007077816 */ /* 0x000fe2000000000c */
[----:B------:R-:W-:Y:S01]  /*2630*/  MUFU.EX2 R34, R34 ;  /* 0x0000002200227308 */ /* 0x000fe20000000800 */
[----:B------:R-:W-:Y:S01]  /*2640*/  LOP3.LUT R3, R5, 0xff, RZ, 0xc0, !PT ;  /* 0x000000ff05037812 */ /* 0x000fe200078ec0ff */
[----:B------:R-:W-:Y:S01]  /*2650*/  FFMA.FTZ R94, R94, c[0x0][0x23c], -R109 ;  /* 0x00008f005e5e7a23 */ /* 0x000fe2000001086d */
[----:B------:R-:W-:Y:S01]  /*2660*/  SHF.R.U32.HI R81, RZ, 0x18, R5 ;  /* 0x00000018ff517819 */ /* 0x000fe20000011605 */
[--C-:B------:R-:W-:Y:S01]  /*2670*/  HSET2.LE.AND R82, R7, R110.reuse, PT ;  /* 0x0000006e07527233 */ /* 0x100fe20003803000 */
[----:B------:R-:W-:Y:S01]  /*2680*/  SHF.R.U32.HI R6, RZ, 0x8, R6 ;  /* 0x00000008ff067819 */ /* 0x000fe20000011606 */
[--C-:B------:R-:W-:Y:S01]  /*2690*/  FFMA.FTZ R92, R96, c[0x0][0x23c], -R109.reuse ;  /* 0x00008f00605c7a23 */ /* 0x100fe2000001086d */
[----:B------:R-:W-:Y:S01]  /*26a0*/  LOP3.LUT R4, R4, 0xff, RZ, 0xc0, !PT ;  /* 0x000000ff04047812 */ /* 0x000fe200078ec0ff */
[----:B------:R-:W5:Y:S01]  /*26b0*/  MUFU.EX2 R31, R31 ;  /* 0x0000001f001f7308 */ /* 0x000f620000000800 */
[----:B--2---:R-:W-:Y:S01]  /*26c0*/  F2FP.BF16.PACK_AB R5, R29, R32 ;  /* 0x000000201d05723e */ /* 0x004fe200000010ff */
[----:B------:R-:W-:Y:S01]  /*26d0*/  FFMA.FTZ R109, R95, c[0x0][0x23c], -R109 ;  /* 0x00008f005f6d7a23 */ /* 0x000fe2000001086d */
[----:B------:R-:W-:Y:S01]  /*26e0*/  PRMT R3, R3, 0x5410, R6 ;  /* 0x0000541003037816 */ /* 0x000fe20000000006 */
[--C-:B------:R-:W-:Y:S01]  /*26f0*/  FFMA.FTZ R95, R87, c[0x0][0x23c], -R106.reuse ;  /* 0x00008f00575f7a23 */ /* 0x100fe2000001086a */
[----:B------:R-:W-:Y:S01]  /*2700*/  PRMT R81, R4, 0x5410, R81 ;  /* 0x0000541004517816 */ /* 0x000fe20000000051 */
[--C-:B------:R-:W-:Y:S01]  /*2710*/  FFMA.FTZ R96, R90, c[0x0][0x23c], -R106.reuse ;  /* 0x00008f005a607a23 */ /* 0x100fe2000001086a */
[----:B------:R-:W-:Y:S01]  /*2720*/  LOP3.LUT R82, R82, R5, RZ, 0xc0, !PT ;  /* 0x0000000552527212 */ /* 0x000fe200078ec0ff */
[--C-:B------:R-:W-:Y:S01]  /*2730*/  HSET2.LE.AND R80, R3, R110.reuse, PT ;  /* 0x0000006e03507233 */ /* 0x100fe20003803000 */
[----:B---3--:R-:W-:Y:S01]  /*2740*/  F2FP.BF16.PACK_AB R5, R107, R108 ;  /* 0x0000006c6b05723e */ /* 0x008fe200000010ff */
[----:B------:R-:W-:Y:S01]  /*2750*/  HSET2.LE.AND R81, R81, R110, PT ;  /* 0x0000006e51517233 */ /* 0x000fe20003803000 */
[----:B----4-:R-:W-:Y:S01]  /*2760*/  F2FP.BF16.PACK_AB R4, R33, R88 ;  /* 0x000000582104723e */ /* 0x010fe200000010ff */
[--C-:B------:R-:W-:Y:S01]  /*2770*/  FFMA.FTZ R3, R15, c[0x0][0x23c], -R106.reuse ;  /* 0x00008f000f037a23 */ /* 0x100fe2000001086a */
[----:B------:R-:W-:Y:S01]  /*2780*/  LOP3.LUT R80, R80, R5, RZ, 0xc0, !PT ;  /* 0x0000000550507212 */ /* 0x000fe200078ec0ff */
[----:B------:R-:W-:Y:S01]  /*2790*/  MUFU.EX2 R26, R26 ;  /* 0x0000001a001a7308 */ /* 0x000fe20000000800 */
[----:B------:R-:W-:Y:S01]  /*27a0*/  LOP3.LUT R81, R81, R4, RZ, 0xc0, !PT ;  /* 0x0000000451517212 */ /* 0x000fe200078ec0ff */
[--C-:B------:R-:W-:Y:S01]  /*27b0*/  FFMA.FTZ R90, R101, c[0x0][0x23c], -R106.reuse ;  /* 0x00008f00655a7a23 */ /* 0x100fe2000001086a */
[----:B-----5:R-:W-:Y:S01]  /*27c0*/  F2FP.BF16.PACK_AB R6, R31, R34 ;  /* 0x000000221f06723e */ /* 0x020fe200000010ff */
[----:B------:R-:W-:Y:S01]  /*27d0*/  FFMA.FTZ R103, R103, c[0x0][0x23c], -R106 ;  /* 0x00008f0067677a23 */ /* 0x000fe2000001086a */
[----:B------:R-:W-:Y:S01]  /*27e0*/  LOP3.LUT R14, R14, 0xff, RZ, 0xc0, !PT ;  /* 0x000000ff0e0e7812 */ /* 0x000fe200078ec0ff */
[----:B------:R-:W-:Y:S01]  /*27f0*/  FADD.FTZ R33, R88, R33 ;  /* 0x0000002158217221 */ /* 0x000fe20000010000 */
[----:B------:R-:W-:Y:S01]  /*2800*/  LOP3.LUT R83, R83, R6, RZ, 0xc0, !PT ;  /* 0x0000000653537212 */ /* 0x000fe200078ec0ff */
[----:B------:R-:W2:Y:S01]  /*2810*/  MUFU.EX2 R3, R3 ;  /* 0x0000000300037308 */ /* 0x000ea20000000800 */
[----:B------:R-:W3:Y:S01]  /*2820*/  LDSM.16.MT88.4 R4, [R112+0x6400] ;  /* 0x006400007004783b */ /* 0x000ee20000004200 */
[----:B------:R-:W-:Y:S01]  /*2830*/  SHF.R.U32.HI R16, RZ, 0x8, R16 ;  /* 0x00000008ff107819 */ /* 0x000fe20000011610 */
[----:B------:R-:W-:Y:S01]  /*2840*/  FADD.FTZ R34, R34, R33 ;  /* 0x0000002122227221 */ /* 0x000fe20000010000 */
[----:B------:R-:W-:-:S02]  /*2850*/  LOP3.LUT R11, R8, 0xffff, RZ, 0xc0, !PT ;  /* 0x0000ffff080b7812 */ /* 0x000fc400078ec0ff */
[----:B------:R-:W-:Y:S01]  /*2860*/  SHF.R.U32.HI R12, RZ, 0x10, R8 ;  /* 0x00000010ff0c7819 */ /* 0x000fe20000011608 */
[C---:B-1----:R-:W-:Y:S01]  /*2870*/  HMMA.16816.F32.BF16 R36, R80.reuse, R40, RZ ;  /* 0x000000285024723c */ /* 0x042fe200000418ff */
[----:B------:R-:W1:Y:S01]  /*2880*/  MUFU.EX2 R23, R23 ;  /* 0x0000001700177308 */ /* 0x000e620000000800 */
[----:B------:R-:W-:Y:S01]  /*2890*/  PRMT R45, R14, 0x5410, R45 ;  /* 0x000054100e2d7816 */ /* 0x000fe2000000002d */
[----:B------:R-:W-:Y:S01]  /*28a0*/  FADD.FTZ R31, R31, R34 ;  /* 0x000000221f1f7221 */ /* 0x000fe20000010000 */
[----:B------:R-:W-:Y:S02]  /*28b0*/  PRMT R13, R13, 0x5410, R16 ;  /* 0x000054100d0d7816 */ /* 0x000fe40000000010 */
[----:B------:R-:W-:Y:S01]  /*28c0*/  LOP3.LUT R10, R8, 0xff, RZ, 0xc0, !PT ;  /* 0x000000ff080a7812 */ /* 0x000fe200078ec0ff */
[--C-:B------:R-:W-:Y:S01]  /*28d0*/  HSET2.LE.AND R15, R45, R110.reuse, PT ;  /* 0x0000006e2d0f7233 */ /* 0x100fe20003803000 */
[----:B------:R-:W-:Y:S01]  /*28e0*/  HMMA.16816.F32.BF16 R40, R80, R42, RZ ;  /* 0x0000002a5028723c */ /* 0x000fe200000418ff */
[----:B------:R-:W-:Y:S01]  /*28f0*/  MUFU.EX2 R28, R28 ;  /* 0x0000001c001c7308 */ /* 0x000fe20000000800 */
[----:B------:R-:W-:Y:S01]  /*2900*/  SHF.R.U32.HI R9, RZ, 0x18, R8 ;  /* 0x00000018ff097819 */ /* 0x000fe20000011608 */
[----:B------:R-:W-:Y:S01]  /*2910*/  HSET2.LE.AND R14, R13, R110, PT ;  /* 0x0000006e0d0e7233 */ /* 0x000fe20003803000 */
[----:B------:R-:W-:Y:S01]  /*2920*/  SHF.R.U32.HI R11, RZ, 0x8, R11 ;  /* 0x00000008ff0b7819 */ /* 0x000fe2000001160b */
[----:B------:R-:W4:Y:S01]  /*2930*/  LDSM.16.MT88.4 R16, [R86+0x6400] ;  /* 0x006400005610783b */ /* 0x000f220000004200 */
[----:B------:R-:W-:-:S02]  /*2940*/  LOP3.LUT R8, R12, 0xff, RZ, 0xc0, !PT ;  /* 0x000000ff0c087812 */ /* 0x000fc400078ec0ff */
[----:B--2---:R-:W-:Y:S01]  /*2950*/  F2FP.BF16.PACK_AB R12, R3, R26 ;  /* 0x0000001a030c723e */ /* 0x004fe200000010ff */
[----:B------:R-:W2:Y:S01]  /*2960*/  MUFU.EX2 R25, R25 ;  /* 0x0000001900197308 */ /* 0x000ea20000000800 */
[----:B------:R-:W-:Y:S01]  /*2970*/  PRMT R45, R10, 0x5410, R11 ;  /* 0x000054100a2d7816 */ /* 0x000fe2000000000b */
[C---:B------:R-:W-:Y:S01]  /*2980*/  HMMA.16816.F32.BF16 R60, R80.reuse, R64, RZ ;  /* 0x00000040503c723c */ /* 0x040fe200000418ff */
[----:B-1----:R-:W-:Y:S02]  /*2990*/  F2FP.BF16.PACK_AB R47, R23, R24 ;  /* 0x00000018172f723e */ /* 0x002fe400000010ff */
[----:B------:R-:W-:Y:S02]  /*29a0*/  PRMT R13, R8, 0x5410, R9 ;  /* 0x00005410080d7816 */ /* 0x000fe40000000009 */
[----:B------:R-:W-:Y:S01]  /*29b0*/  LOP3.LUT R15, R15, R12, RZ, 0xc0, !PT ;  /* 0x0000000c0f0f7212 */ /* 0x000fe200078ec0ff */
[----:B------:R-:W-:Y:S01]  /*29c0*/  MUFU.EX2 R30, R30 ;  /* 0x0000001e001e7308 */ /* 0x000fe20000000800 */
[----:B------:R-:W-:Y:S01]  /*29d0*/  LOP3.LUT R14, R14, R47, RZ, 0xc0, !PT ;  /* 0x0000002f0e0e7212 */ /* 0x000fe200078ec0ff */
[--C-:B------:R-:W-:Y:S01]  /*29e0*/  HSET2.LE.AND R12, R45, R110.reuse, PT ;  /* 0x0000006e2d0c7233 */ /* 0x100fe20003803000 */
[----:B------:R-:W1:Y:S01]  /*29f0*/  LDSM.16.MT88.4 R8, [R112+0x7400] ;  /* 0x007400007008783b */ /* 0x000e620000004200 */
[----:B------:R-:W-:Y:S01]  /*2a00*/  HSET2.LE.AND R13, R13, R110, PT ;  /* 0x0000006e0d0d7233 */ /* 0x000fe20003803000 */
[----:B------:R-:W-:Y:S03]  /*2a10*/  HMMA.16816.F32.BF16 R44, R80, R48, RZ ;  /* 0x00000030502c723c */ /* 0x000fe600000418ff */
[----:B------:R-:W5:Y:S01]  /*2a20*/  MUFU.EX2 R27, R27 ;  /* 0x0000001b001b7308 */ /* 0x000f620000000800 */
[----:B--2---:R-:W-:-:S04]  /*2a30*/  F2FP.BF16.PACK_AB R53, R25, R28 ;  /* 0x0000001c1935723e */ /* 0x004fc800000010ff */
[----:B------:R-:W-:Y:S01]  /*2a40*/  LOP3.LUT R12, R12, R53, RZ, 0xc0, !PT ;  /* 0x000000350c0c7212 */ /* 0x000fe200078ec0ff */
[C---:B------:R-:W-:Y:S02]  /*2a50*/  HMMA.16816.F32.BF16 R64, R80.reuse, R66, RZ ;  /* 0x000000425040723c */ /* 0x040fe400000418ff */
[----:B------:R-:W-:Y:S06]  /*2a60*/  MUFU.EX2 R102, R102 ;  /* 0x0000006600667308 */ /* 0x000fec0000000800 */
[----:B------:R-:W-:Y:S01]  /*2a70*/  HMMA.16816.F32.BF16 R52, R80, R56, RZ ;  /* 0x000000385034723c */ /* 0x000fe200000418ff */
[----:B-----5:R-:W-:Y:S01]  /*2a80*/  F2FP.BF16.PACK_AB R48, R27, R30 ;  /* 0x0000001e1b30723e */ /* 0x020fe200000010ff */
[----:B------:R-:W2:Y:S01]  /*2a90*/  MUFU.EX2 R97, R97 ;  /* 0x0000006100617308 */ /* 0x000ea20000000800 */
[----:B------:R-:W-:-:S02]  /*2aa0*/  FADD.FTZ R30, R30, R31 ;  /* 0x0000001f1e1e7221 */ /* 0x000fc40000010000 */
[----:B------:R-:W-:-:S03]  /*2ab0*/  LOP3.LUT R13, R13, R48, RZ, 0xc0, !PT ;  /* 0x000000300d0d7212 */ /* 0x000fc600078ec0ff */
[----:B------:R-:W-:Y:S01]  /*2ac0*/  HMMA.16816.F32.BF16 R56, R80, R58, RZ ;  /* 0x0000003a5038723c */ /* 0x000fe200000418ff */
[----:B------:R-:W-:Y:S01]  /*2ad0*/  FADD.FTZ R27, R27, R30 ;  /* 0x0000001e1b1b7221 */ /* 0x000fe20000010000 */
[----:B------:R-:W-:Y:S03]  /*2ae0*/  MUFU.EX2 R98, R98 ;  /* 0x0000006200627308 */ /* 0x000fe60000000800 */
[----:B------:R-:W-:-:S03]  /*2af0*/  FADD.FTZ R26, R26, R27 ;  /* 0x0000001b1a1a7221 */ /* 0x000fc60000010000 */
[C---:B---3--:R-:W-:Y:S01]  /*2b00*/  HMMA.16816.F32.BF16 R36, R12.reuse, R4, R36 ;  /* 0x000000040c24723c */ /* 0x048fe20000041824 */
[----:B------:R-:W-:Y:S01]  /*2b10*/  FADD.FTZ R3, R3, R26 ;  /* 0x0000001a03037221 */ /* 0x000fe20000010000 */
[----:B------:R-:W-:Y:S06]  /*2b20*/  MUFU.EX2 R93, R93 ;  /* 0x0000005d005d7308 */ /* 0x000fec0000000800 */
[C---:B------:R-:W-:Y:S01]  /*2b30*/  HMMA.16816.F32.BF16 R40, R12.reuse, R6, R40 ;  /* 0x000000060c28723c */ /* 0x040fe20000041828 */
[----:B------:R-:W3:Y:S01]  /*2b40*/  LDSM.16.MT88.4 R4, [R86+0x7400] ;  /* 0x007400005604783b */ /* 0x000ee20000004200 */
[----:B------:R-:W-:Y:S06]  /*2b50*/  MUFU.EX2 R96, R96 ;  /* 0x0000006000607308 */ /* 0x000fec0000000800 */
[C---:B----4-:R-:W-:Y:S02]  /*2b60*/  HMMA.16816.F32.BF16 R44, R12.reuse, R16, R44 ;  /* 0x000000100c2c723c */ /* 0x050fe4000004182c */
[----:B------:R-:W-:Y:S06]  /*2b70*/  MUFU.EX2 R94, R94 ;  /* 0x0000005e005e7308 */ /* 0x000fec0000000800 */
[C---:B-1----:R-:W-:Y:S02]  /*2b80*/  HMMA.16816.F32.BF16 R52, R12.reuse, R8, R52 ;  /* 0x000000080c34723c */ /* 0x042fe40000041834 */
[----:B------:R-:W-:Y:S06]  /*2b90*/  MUFU.EX2 R91, R91 ;  /* 0x0000005b005b7308 */ /* 0x000fec0000000800 */
[----:B------:R-:W-:Y:S02]  /*2ba0*/  HMMA.16816.F32.BF16 R56, R12, R10, R56 ;  /* 0x0000000a0c38723c */ /* 0x000fe40000041838 */
[----:B------:R-:W-:Y:S06]  /*2bb0*/  MUFU.EX2 R90, R90 ;  /* 0x0000005a005a7308 */ /* 0x000fec0000000800 */
[----:B------:R-:W-:Y:S02]  /*2bc0*/  HMMA.16816.F32.BF16 R48, R80, R50, RZ ;  /* 0x000000325030723c */ /* 0x000fe400000418ff */
[----:B------:R-:W-:Y:S06]  /*2bd0*/  MUFU.EX2 R92, R92 ;  /* 0x0000005c005c7308 */ /* 0x000fec0000000800 */
[C---:B---3--:R-:W-:Y:S02]  /*2be0*/  HMMA.16816.F32.BF16 R60, R12.reuse, R4, R60 ;  /* 0x000000040c3c723c */ /* 0x048fe4000004183c */
[----:B------:R-:W-:Y:S05]  /*2bf0*/  MUFU.EX2 R109, R109 ;  /* 0x0000006d006d7308 */ /* 0x000fea0000000800 */
[----:B------:R-:W-:Y:S01]  /*2c00*/  IADD3 R5, R68, 0x1, RZ ;  /* 0x0000000144057810 */ /* 0x000fe20007ffe0ff */
[----:B------:R-:W-:Y:S02]  /*2c10*/  HMMA.16816.F32.BF16 R64, R12, R6, R64 ;  /* 0x000000060c40723c */ /* 0x000fe40000041840 */
[----:B------:R-:W-:Y:S01]  /*2c20*/  MUFU.EX2 R100, R100 ;  /* 0x0000006400647308 */ /* 0x000fe20000000800 */
[----:B------:R-:W-:-:S02]  /*2c30*/  LOP3.LUT R111, R111, UR23, R5, 0x96, !PT ;  /* 0x000000176f6f7c12 */ /* 0x000fc4000f8e9605 */
[----:B------:R-:W1:Y:S03]  /*2c40*/  LDSM.16.MT88.4 R4, [R112+0x8400] ;  /* 0x008400007004783b */ /* 0x000e660000004200 */
[----:B------:R-:W-:Y:S01]  /*2c50*/  IMAD.WIDE.U32 R16, R111, -0x326172a9, RZ ;  /* 0xcd9e8d576f107825 */ /* 0x000fe200078e00ff */
[----:B------:R-:W-:Y:S01]  /*2c60*/  HMMA.16816.F32.BF16 R48, R12, R18, R48 ;  /* 0x000000120c30723c */ /* 0x000fe20000041830 */
[----:B------:R-:W3:Y:S03]  /*2c70*/  MUFU.EX2 R95, R95 ;  /* 0x0000005f005f7308 */ /* 0x000ee60000000800 */
[----:B------:R-:W-:Y:S02]  /*2c80*/  LOP3.LUT R8, R17, UR13, R70, 0x96, !PT ;  /* 0x0000000d11087c12 */ /* 0x000fe4000f8e9646 */
[----:B------:R-:W-:-:S02]  /*2c90*/  LOP3.LUT R16, R77, UR11, R16, 0x96, !PT ;  /* 0x0000000b4d107c12 */ /* 0x000fc4000f8e9610 */
[----:B------:R-:W-:Y:S01]  /*2ca0*/  HMMA.16816.F32.BF16 R68, R80, R72, RZ ;  /* 0x000000485044723c */ /* 0x000fe200000418ff */
[----:B------:R-:W-:-:S04]  /*2cb0*/  IMAD.WIDE.U32 R8, R8, -0x2daee0ad, RZ ;  /* 0xd2511f5308087825 */ /* 0x000fc800078e00ff */
[----:B------:R-:W-:Y:S01]  /*2cc0*/  IMAD.WIDE.U32 R16, R16, -0x2daee0ad, RZ ;  /* 0xd2511f5310107825 */ /* 0x000fe200078e00ff */
[----:B------:R-:W-:Y:S02]  /*2cd0*/  LOP3.LUT R78, R9, UR10, R78, 0x96, !PT ;  /* 0x0000000a094e7c12 */ /* 0x000fe4000f8e964e */
[----:B------:R-:W-:Y:S02]  /*2ce0*/  HMMA.16816.F32.BF16 R72, R80, R74, RZ ;  /* 0x0000004a5048723c */ /* 0x000fe400000418ff */
[----:B------:R-:W-:Y:S01]  /*2cf0*/  LOP3.LUT R10, R17, UR8, R8, 0x96, !PT ;  /* 0x00000008110a7c12 */ /* 0x000fe2000f8e9608 */
[----:B------:R-:W-:-:S04]  /*2d00*/  IMAD.WIDE.U32 R78, R78, -0x326172a9, RZ ;  /* 0xcd9e8d574e4e7825 */ /* 0x000fc800078e00ff */
[----:B------:R-:W-:Y:S01]  /*2d10*/  IMAD.WIDE.U32 R10, R10, -0x326172a9, RZ ;  /* 0xcd9e8d570a0a7825 */ /* 0x000fe200078e00ff */
[----:B------:R-:W-:-:S04]  /*2d20*/  LOP3.LUT R76, R79, UR9, R76, 0x96, !PT ;  /* 0x000000094f4c7c12 */ /* 0x000fc8000f8e964c */
[----:B------:R-:W-:Y:S01]  /*2d30*/  LOP3.LUT R8, R11, UR7, R78, 0x96, !PT ;  /* 0x000000070b087c12 */ /* 0x000fe2000f8e964e */
[----:B------:R-:W-:-:S04]  /*2d40*/  IMAD.WIDE.U32 R76, R76, -0x2daee0ad, RZ ;  /* 0xd2511f534c4c7825 */ /* 0x000fc800078e00ff */
[----:B------:R-:W-:Y:S01]  /*2d50*/  IMAD.WIDE.U32 R8, R8, -0x2daee0ad, RZ ;  /* 0xd2511f5308087825 */ /* 0x000fe200078e00ff */
[----:B------:R-:W-:Y:S01]  /*2d60*/  LOP3.LUT R16, R77, UR6, R16, 0x96, !PT ;  /* 0x000000064d107c12 */ /* 0x000fe2000f8e9610 */
[C---:B-1----:R-:W-:Y:S07]  /*2d70*/  HMMA.16816.F32.BF16 R68, R12.reuse, R4, R68 ;  /* 0x000000040c44723c */ /* 0x042fee0000041844 */
[----:B------:R-:W-:Y:S01]  /*2d80*/  LOP3.LUT R4, R9, UR4, R76, 0x96, !PT ;  /* 0x0000000409047c12 */ /* 0x000fe2000f8e964c */
[----:B------:R-:W-:Y:S04]  /*2d90*/  HMMA.16816.F32.BF16 R72, R12, R6, R72 ;  /* 0x000000060c48723c */ /* 0x000fe80000041848 */
[----:B------:R-:W-:-:S04]  /*2da0*/  IMAD.WIDE.U32 R4, R4, -0x326172a9, RZ ;  /* 0xcd9e8d5704047825 */ /* 0x000fc800078e00ff */
[----:B------:R-:W-:Y:S01]  /*2db0*/  IMAD.WIDE.U32 R6, R16, -0x326172a9, RZ ;  /* 0xcd9e8d5710067825 */ /* 0x000fe200078e00ff */
[----:B------:R-:W-:Y:S02]  /*2dc0*/  SHF.R.U32.HI R9, RZ, 0x10, R4 ;  /* 0x00000010ff097819 */ /* 0x000fe40000011604 */
[C---:B------:R-:W-:Y:S02]  /*2dd0*/  LOP3.LUT R11, R4.reuse, 0xff, RZ, 0xc0, !PT ;  /* 0x000000ff040b7812 */ /* 0x040fe400078ec0ff */
[----:B------:R-:W-:Y:S02]  /*2de0*/  LOP3.LUT R16, R7, UR5, R10, 0x96, !PT ;  /* 0x0000000507107c12 */ /* 0x000fe4000f8e960a */
[----:B------:R-:W-:Y:S02]  /*2df0*/  LOP3.LUT R10, R5, UR15, R6, 0x96, !PT ;  /* 0x0000000f050a7c12 */ /* 0x000fe4000f8e9606 */
[----:B------:R-:W-:Y:S01]  /*2e00*/  LOP3.LUT R6, R4, 0xffff, RZ, 0xc0, !PT ;  /* 0x0000ffff04067812 */ /* 0x000fe200078ec0ff */
[----:B------:R-:W-:Y:S01]  /*2e10*/  IMAD.WIDE.U32 R16, R16, -0x2daee0ad, RZ ;  /* 0xd2511f5310107825 */ /* 0x000fe200078e00ff */
[----:B------:R-:W-:-:S02]  /*2e20*/  SHF.R.U32.HI R4, RZ, 0x18, R4 ;  /* 0x00000018ff047819 */ /* 0x000fc40000011604 */
[----:B------:R-:W-:Y:S02]  /*2e30*/  SHF.R.U32.HI R6, RZ, 0x8, R6 ;  /* 0x00000008ff067819 */ /* 0x000fe40000011606 */
[----:B------:R-:W-:Y:S02]  /*2e40*/  LOP3.LUT R9, R9, 0xff, RZ, 0xc0, !PT ;  /* 0x000000ff09097812 */ /* 0x000fe400078ec0ff */
[----:B------:R-:W-:Y:S02]  /*2e50*/  PRMT R11, R11, 0x5410, R6 ;  /* 0x000054100b0b7816 */ /* 0x000fe40000000006 */
[----:B------:R-:W-:Y:S02]  /*2e60*/  PRMT R9, R9, 0x5410, R4 ;  /* 0x0000541009097816 */ /* 0x000fe40000000004 */
[----:B------:R-:W1:Y:S01]  /*2e70*/  LDSM.16.MT88.4 R4, [R86+0x8000] ;  /* 0x008000005604783b */ /* 0x000e620000004200 */
[----:B------:R-:W-:Y:S02]  /*2e80*/  LOP3.LUT R8, R17, UR14, R8, 0x96, !PT ;  /* 0x0000000e11087c12 */ /* 0x000fe4000f8e9608 */
[----:B------:R-:W-:-:S02]  /*2e90*/  LOP3.LUT R17, R16, 0xffff, RZ, 0xc0, !PT ;  /* 0x0000ffff10117812 */ /* 0x000fc400078ec0ff */
[----:B------:R-:W-:Y:S02]  /*2ea0*/  LOP3.LUT R19, R16, 0xff, RZ, 0xc0, !PT ;  /* 0x000000ff10137812 */ /* 0x000fe400078ec0ff */
[----:B------:R-:W-:Y:S02]  /*2eb0*/  SHF.R.U32.HI R18, RZ, 0x10, R16 ;  /* 0x00000010ff127819 */ /* 0x000fe40000011610 */
[----:B------:R-:W-:Y:S02]  /*2ec0*/  SHF.R.U32.HI R89, RZ, 0x10, R10 ;  /* 0x00000010ff597819 */ /* 0x000fe4000001160a */
[----:B------:R-:W-:Y:S02]  /*2ed0*/  SHF.R.U32.HI R16, RZ, 0x18, R16 ;  /* 0x00000018ff107819 */ /* 0x000fe40000011610 */
[----:B------:R-:W-:Y:S01]  /*2ee0*/  LOP3.LUT R89, R89, 0xff, RZ, 0xc0, !PT ;  /* 0x000000ff59597812 */ /* 0x000fe200078ec0ff */
[C---:B-1----:R-:W-:Y:S07]  /*2ef0*/  HMMA.16816.F32.BF16 R76, R80.reuse, R4, RZ ;  /* 0x00000004504c723c */ /* 0x042fee00000418ff */
[----:B------:R-:W-:Y:S01]  /*2f00*/  SHF.R.U32.HI R4, RZ, 0x8, R17 ;  /* 0x00000008ff047819 */ /* 0x000fe20000011611 */
[----:B------:R-:W-:Y:S01]  /*2f10*/  HMMA.16816.F32.BF16 R80, R80, R6, RZ ;  /* 0x000000065050723c */ /* 0x000fe200000418ff */
[----:B------:R-:W-:-:S02]  /*2f20*/  LOP3.LUT R17, R10, 0xff, RZ, 0xc0, !PT ;  /* 0x000000ff0a117812 */ /* 0x000fc400078ec0ff */
[----:B------:R-:W-:Y:S02]  /*2f30*/  PRMT R19, R19, 0x5410, R4 ;  /* 0x0000541013137816 */ /* 0x000fe40000000004 */
[----:B------:R-:W-:Y:S02]  /*2f40*/  LOP3.LUT R4, R10, 0xffff, RZ, 0xc0, !PT ;  /* 0x0000ffff0a047812 */ /* 0x000fe400078ec0ff */
[----:B------:R-:W-:Y:S01]  /*2f50*/  LOP3.LUT R7, R8, 0xffff, RZ, 0xc0, !PT ;  /* 0x0000ffff08077812 */ /* 0x000fe200078ec0ff */
[----:B------:R-:W-:Y:S01]  /*2f60*/  HSET2.LE.AND R6, R19, R110, PT ;  /* 0x0000006e13067233 */ /* 0x000fe20003803000 */
[----:B------:R-:W-:Y:S02]  /*2f70*/  SHF.R.U32.HI R4, RZ, 0x8, R4 ;  /* 0x00000008ff047819 */ /* 0x000fe40000011604 */
[----:B------:R-:W-:Y:S02]  /*2f80*/  SHF.R.U32.HI R7, RZ, 0x8, R7 ;  /* 0x00000008ff077819 */ /* 0x000fe40000011607 */
[----:B------:R-:W-:-:S02]  /*2f90*/  PRMT R17, R17, 0x5410, R4 ;  /* 0x0000541011117816 */ /* 0x000fc40000000004 */
[----:B------:R-:W-:Y:S02]  /*2fa0*/  LOP3.LUT R4, R8, 0xff, RZ, 0xc0, !PT ;  /* 0x000000ff08047812 */ /* 0x000fe400078ec0ff */
[----:B------:R-:W-:Y:S02]  /*2fb0*/  LOP3.LUT R5, R18, 0xff, RZ, 0xc0, !PT ;  /* 0x000000ff12057812 */ /* 0x000fe400078ec0ff */
[----:B------:R-:W-:Y:S02]  /*2fc0*/  PRMT R35, R4, 0x5410, R7 ;  /* 0x0000541004237816 */ /* 0x000fe40000000007 */
[--C-:B------:R-:W-:Y:S02]  /*2fd0*/  SHF.R.U32.HI R4, RZ, 0x10, R8.reuse ;  /* 0x00000010ff047819 */ /* 0x100fe40000011608 */
[----:B------:R-:W-:Y:S01]  /*2fe0*/  SHF.R.U32.HI R7, RZ, 0x18, R8 ;  /* 0x00000018ff077819 */ /* 0x000fe20000011608 */
[----:B------:R-:W-:Y:S01]  /*2ff0*/  HSET2.LE.AND R8, R17, R110, PT ;  /* 0x0000006e11087233 */ /* 0x000fe20003803000 */
[----:B------:R-:W-:-:S02]  /*3000*/  LOP3.LUT R4, R4, 0xff, RZ, 0xc0, !PT ;  /* 0x000000ff04047812 */ /* 0x000fc400078ec0ff */
[----:B------:R-:W-:Y:S02]  /*3010*/  SHF.R.U32.HI R10, RZ, 0x18, R10 ;  /* 0x00000018ff0a7819 */ /* 0x000fe4000001160a */
[----:B------:R-:W-:Y:S01]  /*3020*/  PRMT R5, R5, 0x5410, R16 ;  /* 0x0000541005057816 */ /* 0x000fe20000000010 */
[----:B------:R-:W-:Y:S01]  /*3030*/  FFMA.FTZ R16, R99, c[0x0][0x23c], -R106 ;  /* 0x00008f0063107a23 */ /* 0x000fe2000001086a */
[----:B------:R-:W-:Y:S01]  /*3040*/  PRMT R87, R4, 0x5410, R7 ;  /* 0x0000541004577816 */ /* 0x000fe20000000007 */
[--C-:B------:R-:W-:Y:S01]  /*3050*/  HSET2.LE.AND R4, R35, R110.reuse, PT ;  /* 0x0000006e23047233 */ /* 0x100fe20003803000 */
[----:B------:R-:W-:Y:S01]  /*3060*/  PRMT R89, R89, 0x5410, R10 ;  /* 0x0000541059597816 */ /* 0x000fe2000000000a */
[--C-:B------:R-:W-:Y:S01]  /*3070*/  HSET2.LE.AND R10, R11, R110.reuse, PT ;  /* 0x0000006e0b0a7233 */ /* 0x100fe20003803000 */
[--C-:B------:R-:W-:Y:S01]  /*3080*/  FFMA.FTZ R35, R104, c[0x0][0x23c], -R106.reuse ;  /* 0x00008f0068237a23 */ /* 0x100fe2000001086a */
[--C-:B------:R-:W-:Y:S01]  /*3090*/  HSET2.LE.AND R7, R5, R110.reuse, PT ;  /* 0x0000006e05077233 */ /* 0x100fe20003803000 */
[----:B------:R-:W-:Y:S01]  /*30a0*/  FADD.FTZ R99, R108, R107 ;  /* 0x0000006b6c637221 */ /* 0x000fe20000010000 */
[--C-:B------:R-:W-:Y:S01]  /*30b0*/  HSET2.LE.AND R11, R9, R110.reuse, PT ;  /* 0x0000006e090b7233 */ /* 0x100fe20003803000 */
[----:B------:R-:W-:Y:S01]  /*30c0*/  MUFU.EX2 R108, R103 ;  /* 0x00000067006c7308 */ /* 0x000fe20000000800 */
[--C-:B------:R-:W-:Y:S01]  /*30d0*/  HSET2.LE.AND R5, R87, R110.reuse, PT ;  /* 0x0000006e57057233 */ /* 0x100fe20003803000 */
[----:B------:R-:W-:Y:S01]  /*30e0*/  FFMA.FTZ R87, R105, c[0x0][0x23c], -R106 ;  /* 0x00008f0069577a23 */ /* 0x000fe2000001086a */
[----:B------:R-:W-:Y:S01]  /*30f0*/  HSET2.LE.AND R9, R89, R110, PT ;  /* 0x0000006e59097233 */ /* 0x000fe20003803000 */
[----:B--2---:R-:W-:Y:S01]  /*3100*/  F2FP.BF16.PACK_AB R17, R97, R102 ;  /* 0x000000666111723e */ /* 0x004fe200000010ff */
[----:B------:R-:W-:Y:S01]  /*3110*/  FADD.FTZ R32, R32, R99 ;  /* 0x0000006320207221 */ /* 0x000fe20000010000 */
[----:B---3--:R-:W-:Y:S01]  /*3120*/  F2FP.BF16.PACK_AB R18, R95, R100 ;  /* 0x000000645f12723e */ /* 0x008fe200000010ff */
[----:B------:R-:W-:Y:S01]  /*3130*/  FADD.FTZ R100, R100, R3 ;  /* 0x0000000364647221 */ /* 0x000fe20000010000 */
[----:B------:R-:W1:Y:S01]  /*3140*/  MUFU.EX2 R89, R16 ;  /* 0x0000001000597308 */ /* 0x000e620000000800 */
[----:B------:R-:W-:Y:S01]  /*3150*/  LOP3.LUT R8, R8, R17, RZ, 0xc0, !PT ;  /* 0x0000001108087212 */ /* 0x000fe200078ec0ff */
[----:B------:R-:W-:Y:S01]  /*3160*/  FADD.FTZ R29, R29, R32 ;  /* 0x000000201d1d7221 */ /* 0x000fe20000010000 */
[----:B------:R-:W-:Y:S01]  /*3170*/  F2FP.BF16.PACK_AB R17, R93, R98 ;  /* 0x000000625d11723e */ /* 0x000fe200000010ff */
[----:B------:R-:W-:Y:S01]  /*3180*/  FADD.FTZ R95, R95, R100 ;  /* 0x000000645f5f7221 */ /* 0x000fe20000010000 */
[----:B------:R-:W-:Y:S01]  /*3190*/  LOP3.LUT R9, R9, R18, RZ, 0xc0, !PT ;  /* 0x0000001209097212 */ /* 0x000fe200078ec0ff */
[----:B------:R-:W-:Y:S01]  /*31a0*/  FADD.FTZ R28, R28, R29 ;  /* 0x0000001d1c1c7221 */ /* 0x000fe20000010000 */
[----:B------:R-:W-:Y:S01]  /*31b0*/  LOP3.LUT R10, R10, R17, RZ, 0xc0, !PT ;  /* 0x000000110a0a7212 */ /* 0x000fe200078ec0ff */
[----:B------:R-:W2:Y:S01]  /*31c0*/  MUFU.EX2 R87, R87 ;  /* 0x0000005700577308 */ /* 0x000ea20000000800 */
[----:B------:R-:W-:Y:S01]  /*31d0*/  F2FP.BF16.PACK_AB R17, R91, R94 ;  /* 0x0000005e5b11723e */ /* 0x000fe200000010ff */
[----:B------:R-:W-:-:S03]  /*31e0*/  FADD.FTZ R25, R25, R28 ;  /* 0x0000001c19197221 */ /* 0x000fc60000010000 */
[----:B------:R-:W-:Y:S01]  /*31f0*/  LOP3.LUT R4, R4, R17, RZ, 0xc0, !PT ;  /* 0x0000001104047212 */ /* 0x000fe200078ec0ff */
[----:B------:R-:W-:Y:S01]  /*3200*/  FADD.FTZ R24, R24, R25 ;  /* 0x0000001918187221 */ /* 0x000fe20000010000 */
[----:B------:R-:W-:Y:S01]  /*3210*/  F2FP.BF16.PACK_AB R17, R109, R92 ;  /* 0x0000005c6d11723e */ /* 0x000fe200000010ff */
[----:B------:R-:W3:Y:S01]  /*3220*/  MUFU.EX2 R35, R35 ;  /* 0x0000002300237308 */ /* 0x000ee20000000800 */
[----:B-1----:R-:W-:Y:S01]  /*3230*/  F2FP.BF16.PACK_AB R16, R89, R96 ;  /* 0x000000605910723e */ /* 0x002fe200000010ff */
[----:B------:R-:W-:Y:S01]  /*3240*/  FADD.FTZ R23, R23, R24 ;  /* 0x0000001817177221 */ /* 0x000fe20000010000 */
[----:B------:R-:W-:Y:S01]  /*3250*/  LOP3.LUT R6, R6, R17, RZ, 0xc0, !PT ;  /* 0x0000001106067212 */ /* 0x000fe200078ec0ff */
[----:B------:R-:W-:Y:S01]  /*3260*/  FADD.FTZ R96, R96, R95 ;  /* 0x0000005f60607221 */ /* 0x000fe20000010000 */
[----:B------:R-:W-:Y:S01]  /*3270*/  LOP3.LUT R11, R11, R16, RZ, 0xc0, !PT ;  /* 0x000000100b0b7212 */ /* 0x000fe200078ec0ff */
[----:B------:R-:W-:Y:S01]  /*3280*/  FADD.FTZ R102, R102, R23 ;  /* 0x0000001766667221 */ /* 0x000fe20000010000 */
[----:B--2---:R-:W-:Y:S01]  /*3290*/  F2FP.BF16.PACK_AB R16, R87, R90 ;  /* 0x0000005a5710723e */ /* 0x004fe200000010ff */
[----:B------:R-:W-:-:S02]  /*32a0*/  FADD.FTZ R89, R89, R96 ;  /* 0x0000006059597221 */ /* 0x000fc40000010000 */
[----:B------:R-:W-:Y:S01]  /*32b0*/  FADD.FTZ R97, R97, R102 ;  /* 0x0000006661617221 */ /* 0x000fe20000010000 */
[----:B------:R-:W-:Y:S01]  /*32c0*/  LOP3.LUT R5, R5, R16, RZ, 0xc0, !PT ;  /* 0x0000001005057212 */ /* 0x000fe200078ec0ff */
[----:B------:R-:W-:Y:S02]  /*32d0*/  FADD.FTZ R90, R90, R89 ;  /* 0x000000595a5a7221 */ /* 0x000fe40000010000 */
[----:B------:R-:W-:Y:S01]  /*32e0*/  FADD.FTZ R98, R98, R97 ;  /* 0x0000006162627221 */ /* 0x000fe20000010000 */
[----:B---3--:R-:W-:Y:S01]  /*32f0*/  F2FP.BF16.PACK_AB R16, R108, R35 ;  /* 0x000000236c10723e */ /* 0x008fe200000010ff */
[----:B------:R-:W-:Y:S02]  /*3300*/  FADD.FTZ R90, R87, R90 ;  /* 0x0000005a575a7221 */ /* 0x000fe40000010000 */
[----:B------:R-:W-:Y:S01]  /*3310*/  FADD.FTZ R93, R93, R98 ;  /* 0x000000625d5d7221 */ /* 0x000fe20000010000 */
[----:B------:R-:W-:Y:S01]  /*3320*/  LOP3.LUT R7, R7, R16, RZ, 0xc0, !PT ;  /* 0x0000001007077212 */ /* 0x000fe200078ec0ff */
[----:B------:R-:W-:Y:S01]  /*3330*/  FADD.FTZ R35, R35, R90 ;  /* 0x0000005a23237221 */ /* 0x000fe20000010000 */
[----:B------:R-:W1:Y:S01]  /*3340*/  LDSM.16.MT88.4 R16, [R86+0x8400] ;  /* 0x008400005610783b */ /* 0x000e620000004200 */
[----:B------:R-:W-:-:S02]  /*3350*/  FADD.FTZ R94, R94, R93 ;  /* 0x0000005d5e5e7221 */ /* 0x000fc40000010000 */
[----:B------:R-:W-:Y:S02]  /*3360*/  FADD.FTZ R108, R108, R35 ;  /* 0x000000236c6c7221 */ /* 0x000fe40000010000 */
[----:B------:R-:W-:-:S04]  /*3370*/  FADD.FTZ R91, R91, R94 ;  /* 0x0000005e5b5b7221 */ /* 0x000fc80000010000 */
[----:B------:R-:W-:-:S04]  /*3380*/  FADD.FTZ R92, R92, R91 ;  /* 0x0000005b5c5c7221 */ /* 0x000fc80000010000 */
        /* <DEDUP_REMOVED lines=39> */
[----:B------:R-:W-:Y:S07]  /*3600*/  @!P2 BRA `(.L_x_726) ;  /* 0x000023900000a947 */ /* 0x000fee0003800000 */
[----:B------:R-:W-:Y:S01]  /*3610*/  IMAD.WIDE.U32 R136, R22, -0x326172a9, RZ ;  /* 0xcd9e8d5716887825 */ /* 0x000fe200078e00ff */
[----:B------:R-:W-:-:S02]  /*3620*/  IADD3 R130, R85, -0x2, RZ ;  /* 0xfffffffe55827810 */ /* 0x000fc40007ffe0ff */
[----:B------:R-:W-:Y:S01]  /*3630*/  MOV R3, R0 ;  /* 0x0000000000037202 */ /* 0x000fe20000000f00 */
[----:B------:R-:W-:Y:S01]  /*3640*/  IMAD.WIDE.U32 R138, R84, -0x2daee0ad, RZ ;  /* 0xd2511f53548a7825 */ /* 0x000fe200078e00ff */
[----:B------:R-:W-:Y:S02]  /*3650*/  LOP3.LUT R134, R137, R21, RZ, 0x3c, !PT ;  /* 0x0000001589867212 */ /* 0x000fe400078e3cff */
[----:B------:R-:W-:Y:S02]  /*3660*/  MOV R85, R2 ;  /* 0x0000000200557202 */ /* 0x000fe40000000f00 */
[----:B------:R-:W-:Y:S01]  /*3670*/  PRMT R127, R20, 0x7054, R20 ;  /* 0x00007054147f7816 */ /* 0x000fe20000000014 */
[----:B------:R-:W-:Y:S01]  /*3680*/  IMAD.WIDE.U32 R134, R134, -0x2daee0ad, RZ ;  /* 0xd2511f5386867825 */ /* 0x000fe200078e00ff */
[----:B------:R-:W-:Y:S05]  /*3690*/  BRA `(.L_x_727) ;  /* 0x0000017000007947 */ /* 0x000fea0003800000 */
.L_x_729:
        /* <DEDUP_REMOVED lines=23> */
.L_x_727:
        /* <DEDUP_REMOVED lines=10> */
[----:B------:R-:W-:Y:S02]  /*38b0*/  IADD3 R110, P0, R140, UR19, RZ ;  /* 0x000000138c6e7c10 */ /* 0x000fe4000ff1e0ff */
[----:B------:R-:W-:Y:S04]  /*38c0*/  LEA.HI.X R141, R2, c[0x0][0x174], R87, 0x1, P1 ;  /* 0x00005d00028d7a11 */ /* 0x000fe800008f0c57 */
[----:B------:R-:W-:Y:S01]  /*38d0*/  IADD3.X R111, R141, UR18, RZ, P0, !PT ;  /* 0x000000128d6f7c10 */ /* 0x000fe200087fe4ff */
[----:B------:R-:W-:Y:S01]  /*38e0*/  @!PT LDS RZ, [RZ] ;  /* 0x00000000fffff984 */ /* 0x000fe20000000800 */
[----:B------:R-:W-:Y:S01]  /*38f0*/  @!PT LDS RZ, [RZ] ;  /* 0x00000000fffff984 */ /* 0x000fe20000000800 */
[----:B------:R-:W-:Y:S01]  /*3900*/  @!PT LDS RZ, [RZ] ;  /* 0x00000000fffff984 */ /* 0x000fe20000000800 */
[----:B------:R1:W-:Y:S01]  /*3910*/  LDGSTS.E.BYPASS.LTC128B.128 [R118+0x6000], [R140.64] ;  /* 0x060000008c767fae */ /* 0x0003e2000b901d54 */
[----:B------:R-:W-:Y:S03]  /*3920*/  ISETP.GT.AND P0, PT, R130, RZ, PT ;  /* 0x000000ff8200720c */ /* 0x000fe60003f04270 */
        /* <DEDUP_REMOVED lines=16> */
[----:B------:R-:W2:Y:S07]  /*3a30*/  LDSM.16.M88.4 R96, [R113] ;  /* 0x000000007160783b */ /* 0x000eae0000000200 */
        /* <DEDUP_REMOVED lines=70> */
.L_x_728:
[----:B------:R-:W-:Y:S01]  /*3ea0*/  FMNMX.FTZ R0, R4, R85, !PT ;  /* 0x0000005504007209 */ /* 0x000fe20007810000 */
[----:B------:R-:W-:Y:S01]  /*3eb0*/  IMAD.SHL.U32 R107, R130, 0x2, RZ ;  /* 0x00000002826b7824 */ /* 0x000fe200078e00ff */
[----:B------:R-:W-:Y:S02]  /*3ec0*/  LOP3.LUT R110, R135, UR12, R138, 0x96, !PT ;  /* 0x0000000c876e7c12 */ /* 0x000fe4000f8e968a */
[----:B------:R-:W-:Y:S02]  /*3ed0*/  FMNMX.FTZ R87, R5, R0, !PT ;  /* 0x0000000005577209 */ /* 0x000fe40007810000 */
[----:B------:R-:W-:Y:S01]  /*3ee0*/  FMNMX.FTZ R0, R6, R3, !PT ;  /* 0x0000000306007209 */ /* 0x000fe20007810000 */
[----:B------:R-:W-:Y:S01]  /*3ef0*/  IMAD.WIDE.U32 R110, R110, -0x326172a9, RZ ;  /* 0xcd9e8d576e6e7825 */ /* 0x000fe200078e00ff */
        /* <DEDUP_REMOVED lines=28> */
[----:B------:R-:W-:Y:S01]  /*40c0*/  LOP3.LUT R88, R139, UR23, R107, 0x96, !PT ;  /* 0x000000178b587c12 */ /* 0x000fe2000f8e966b */
[----:B------:R-:W-:Y:S01]  /*40d0*/  SHFL.BFLY PT, R2, R95, 0x2, 0x1f ;  /* 0x0c401f005f027f89 */ /* 0x000fe200000e0000 */
[----:B------:R-:W-:Y:S02]  /*40e0*/  FMNMX.FTZ R89, R35, R0, !PT ;  /* 0x0000000023597209 */ /* 0x000fe40007810000 */
[----:B------:R-:W-:Y:S01]  /*40f0*/  IADD3 R107, R107, 0x1, RZ ;  /* 0x000000016b6b7810 */ /* 0x000fe20007ffe0ff */
[----:B------:R-:W-:Y:S01]  /*4100*/  IMAD.WIDE.U32 R90, R88, -0x326172a9, RZ ;  /* 0xcd9e8d57585a7825 */ /* 0x000fe200078e00ff */
[----:B------:R-:W-:Y:S03]  /*4110*/  IADD3 R130, R130, -0x1, RZ ;  /* 0xffffffff82827810 */ /* 0x000fe60007ffe0ff */
[----:B------:R-:W1:Y:S01]  /*4120*/  SHFL.BFLY PT, R0, R89, 0x2, 0x1f ;  /* 0x0c401f0059007f89 */ /* 0x000e6200000e0000 */
[----:B------:R-:W-:Y:S02]  /*4130*/  LOP3.LUT R88, R91, UR13, R136, 0x96, !PT ;  /* 0x0000000d5b587c12 */ /* 0x000fe4000f8e9688 */
[----:B-1----:R-:W-:Y:S02]  /*4140*/  FMNMX.FTZ R87, R89, R0, !PT ;  /* 0x0000000059577209 */ /* 0x002fe40007810000 */
[----:B------:R-:W-:Y:S01]  /*4150*/  FMNMX.FTZ R93, R95, R2, !PT ;  /* 0x000000025f5d7209 */ /* 0x000fe20007810000 */
[----:B------:R-:W-:Y:S02]  /*4160*/  IMAD.WIDE.U32 R94, R88, -0x2daee0ad, RZ ;  /* 0xd2511f53585e7825 */ /* 0x000fe400078e00ff */
[----:B------:R-:W1:Y:S08]  /*4170*/  SHFL.BFLY PT, R0, R87, 0x1, 0x1f ;  /* 0x0c201f0057007f89 */ /* 0x000e7000000e0000 */
[----:B------:R-:W2:Y:S01]  /*4180*/  SHFL.BFLY PT, R2, R93, 0x1, 0x1f ;  /* 0x0c201f005d027f89 */ /* 0x000ea200000e0000 */
[----:B-1----:R-:W-:Y:S02]  /*4190*/  FMNMX.FTZ R0, R87, R0, !PT ;  /* 0x0000000057007209 */ /* 0x002fe40007810000 */
[----:B------:R-:W-:Y:S03]  /*41a0*/  LOP3.LUT R87, R111, UR11, R90, 0x96, !PT ;  /* 0x0000000b6f577c12 */ /* 0x000fe6000f8e965a */
[----:B------:R-:W-:Y:S02]  /*41b0*/  FMUL.FTZ R104, R0, c[0x0][0x23c] ;  /* 0x00008f0000687a20 */ /* 0x000fe40000410000 */
[----:B------:R-:W-:Y:S01]  /*41c0*/  IMAD.WIDE.U32 R90, R87, -0x2daee0ad, RZ ;  /* 0xd2511f53575a7825 */ /* 0x000fe200078e00ff */
[----:B--2---:R-:W-:Y:S02]  /*41d0*/  FMNMX.FTZ R2, R93, R2, !PT ;  /* 0x000000025d027209 */ /* 0x004fe40007810000 */
[----:B------:R-:W-:Y:S02]  /*41e0*/  LOP3.LUT R87, R95, UR10, R134, 0x96, !PT ;  /* 0x0000000a5f577c12 */ /* 0x000fe4000f8e9686 */
[C---:B------:R-:W-:Y:S01]  /*41f0*/  FSETP.NEU.FTZ.AND P1, PT, R2.reuse, -INF , PT ;  /* 0xff8000000200780b */ /* 0x040fe20003f3d000 */
[C---:B------:R-:W-:Y:S02]  /*4200*/  FMUL.FTZ R105, R2.reuse, c[0x0][0x23c] ;  /* 0x00008f0002697a20 */ /* 0x040fe40000410000 */
[----:B------:R-:W-:Y:S02]  /*4210*/  FADD.FTZ R85, -R2, R85 ;  /* 0x0000005502557221 */ /* 0x000fe40000010100 */
[----:B------:R-:W-:Y:S01]  /*4220*/  IMAD.WIDE.U32 R98, R87, -0x326172a9, RZ ;  /* 0xcd9e8d5757627825 */ /* 0x000fe200078e00ff */
[----:B------:R-:W-:Y:S02]  /*4230*/  FSEL R105, R105, RZ, P1 ;  /* 0x000000ff69697208 */ /* 0x000fe40000800000 */
[----:B------:R-:W-:Y:S01]  /*4240*/  FSETP.NEU.FTZ.AND P1, PT, R0, -INF , PT ;  /* 0xff8000000000780b */ /* 0x000fe20003f3d000 */
[----:B------:R-:W-:Y:S01]  /*4250*/  FMUL.FTZ R84, R85, c[0x0][0x23c] ;  /* 0x00008f0055547a20 */ /* 0x000fe20000410000 */
[----:B------:R-:W-:Y:S01]  /*4260*/  LOP3.LUT R87, R99, UR9, R110, 0x96, !PT ;  /* 0x0000000963577c12 */ /* 0x000fe2000f8e966e */
[--C-:B------:R-:W-:Y:S01]  /*4270*/  FFMA.FTZ R89, R4, c[0x0][0x23c], -R105.reuse ;  /* 0x00008f0004597a23 */ /* 0x100fe20000010869 */
[----:B------:R-:W-:Y:S01]  /*4280*/  FSEL R104, R104, RZ, P1 ;  /* 0x000000ff68687208 */ /* 0x000fe20000800000 */
[--C-:B------:R-:W-:Y:S02]  /*4290*/  FFMA.FTZ R143, R8, c[0x0][0x23c], -R105.reuse ;  /* 0x00008f00088f7a23 */ /* 0x100fe40000010869 */
[----:B------:R-:W1:Y:S01]  /*42a0*/  MUFU.EX2 R84, R84 ;  /* 0x0000005400547308 */ /* 0x000e620000000800 */
[--C-:B------:R-:W-:Y:S02]  /*42b0*/  FFMA.FTZ R140, R9, c[0x0][0x23c], -R105.reuse ;  /* 0x00008f00098c7a23 */ /* 0x100fe40000010869 */
[----:B------:R-:W-:Y:S04]  /*42c0*/  IMAD.WIDE.U32 R96, R87, -0x2daee0ad, RZ ;  /* 0xd2511f5357607825 */ /* 0x000fe800078e00ff */
[----:B------:R-:W-:Y:S01]  /*42d0*/  FFMA.FTZ R142, R10, c[0x0][0x23c], -R104 ;  /* 0x00008f000a8e7a23 */ /* 0x000fe20000010868 */
[----:B------:R-:W-:Y:S01]  /*42e0*/  LOP3.LUT R90, R97, UR6, R90, 0x96, !PT ;  /* 0x00000006615a7c12 */ /* 0x000fe2000f8e965a */
[--C-:B------:R-:W-:Y:S01]  /*42f0*/  FFMA.FTZ R131, R11, c[0x0][0x23c], -R104.reuse ;  /* 0x00008f000b837a23 */ /* 0x100fe20000010868 */
[----:B------:R-:W2:Y:S01]  /*4300*/  MUFU.EX2 R89, R89 ;  /* 0x0000005900597308 */ /* 0x000ea20000000800 */
[--C-:B------:R-:W-:Y:S02]  /*4310*/  FFMA.FTZ R101, R16, c[0x0][0x23c], -R105.reuse ;  /* 0x00008f0010657a23 */ /* 0x100fe40000010869 */
[----:B------:R-:W-:Y:S02]  /*4320*/  FFMA.FTZ R102, R17, c[0x0][0x23c], -R105 ;  /* 0x00008f0011667a23 */ /* 0x000fe40000010869 */
[--C-:B------:R-:W-:Y:S02]  /*4330*/  FFMA.FTZ R100, R19, c[0x0][0x23c], -R104.reuse ;  /* 0x00008f0013647a23 */ /* 0x100fe40000010868 */
[--C-:B------:R-:W-:Y:S02]  /*4340*/  FFMA.FTZ R103, R18, c[0x0][0x23c], -R104.reuse ;  /* 0x00008f0012677a23 */ /* 0x100fe40000010868 */
[----:B------:R-:W-:Y:S01]  /*4350*/  FADD.FTZ R85, -R0, R3 ;  /* 0x0000000300557221 */ /* 0x000fe20000010100 */
[----:B------:R-:W-:Y:S01]  /*4360*/  MUFU.EX2 R143, R143 ;  /* 0x0000008f008f7308 */ /* 0x000fe20000000800 */
[----:B------:R-:W-:Y:S02]  /*4370*/  FFMA.FTZ R93, R6, c[0x0][0x23c], -R104 ;  /* 0x00008f00065d7a23 */ /* 0x000fe40000010868 */
[----:B------:R-:W-:Y:S02]  /*4380*/  FMUL.FTZ R3, R85, c[0x0][0x23c] ;  /* 0x00008f0055037a20 */ /* 0x000fe40000410000 */
        /* <DEDUP_REMOVED lines=29> */
[----:B--2---:R-:W-:Y:S01]  /*4560*/  FFMA.FTZ R146, R84, R109, R89 ;  /* 0x0000006d54927223 */ /* 0x004fe20000010059 */
[----:B------:R-:W-:Y:S01]  /*4570*/  LOP3.LUT R84, R91, UR8, R94, 0x96, !PT ;  /* 0x000000085b547c12 */ /* 0x000fe2000f8e965e */
[----:B------:R-:W-:Y:S04]  /*4580*/  IMAD.WIDE.U32 R90, R90, -0x326172a9, RZ ;  /* 0xcd9e8d575a5a7825 */ /* 0x000fe800078e00ff */
[----:B------:R-:W-:Y:S01]  /*4590*/  IMAD.WIDE.U32 R94, R84, -0x326172a9, RZ ;  /* 0xcd9e8d57545e7825 */ /* 0x000fe200078e00ff */
[----:B------:R-:W-:Y:S03]  /*45a0*/  MUFU.EX2 R100, R100 ;  /* 0x0000006400647308 */ /* 0x000fe60000000800 */
[----:B------:R-:W-:Y:S01]  /*45b0*/  FFMA.FTZ R144, R7, c[0x0][0x23c], -R104 ;  /* 0x00008f0007907a23 */ /* 0x000fe20000010868 */
[----:B------:R-:W-:Y:S01]  /*45c0*/  LOP3.LUT R98, R95, UR7, R98, 0x96, !PT ;  /* 0x000000075f627c12 */ /* 0x000fe2000f8e9662 */
[--C-:B------:R-:W-:Y:S01]  /*45d0*/  FFMA.FTZ R95, R5, c[0x0][0x23c], -R105.reuse ;  /* 0x00008f00055f7a23 */ /* 0x100fe20000010869 */
[----:B------:R-:W-:Y:S01]  /*45e0*/  LOP3.LUT R88, R91, UR5, R94, 0x96, !PT ;  /* 0x000000055b587c12 */ /* 0x000fe2000f8e965e */
[--C-:B------:R-:W-:Y:S02]  /*45f0*/  FFMA.FTZ R145, R12, c[0x0][0x23c], -R105.reuse ;  /* 0x00008f000c917a23 */ /* 0x100fe40000010869 */
[----:B------:R-:W-:Y:S01]  /*4600*/  IMAD.WIDE.U32 R98, R98, -0x2daee0ad, RZ ;  /* 0xd2511f5362627825 */ /* 0x000fe200078e00ff */
[----:B------:R-:W-:Y:S03]  /*4610*/  MUFU.EX2 R103, R103 ;  /* 0x0000006700677308 */ /* 0x000fe60000000800 */
[----:B------:R-:W-:Y:S01]  /*4620*/  FFMA.FTZ R109, R14, c[0x0][0x23c], -R104 ;  /* 0x00008f000e6d7a23 */ /* 0x000fe20000010868 */
[----:B------:R-:W-:Y:S01]  /*4630*/  LOP3.LUT R96, R99, UR4, R96, 0x96, !PT ;  /* 0x0000000463607c12 */ /* 0x000fe2000f8e9660 */
[--C-:B------:R-:W-:Y:S02]  /*4640*/  FFMA.FTZ R106, R15, c[0x0][0x23c], -R104.reuse ;  /* 0x00008f000f6a7a23 */ /* 0x100fe40000010868 */
[--C-:B------:R-:W-:Y:S02]  /*4650*/  FFMA.FTZ R147, R21, c[0x0][0x23c], -R105.reuse ;  /* 0x00008f0015937a23 */ /* 0x100fe40000010869 */
[----:B------:R-:W-:Y:S01]  /*4660*/  IMAD.WIDE.U32 R96, R96, -0x326172a9, RZ ;  /* 0xcd9e8d5760607825 */ /* 0x000fe200078e00ff */
[----:B------:R-:W2:Y:S03]  /*4670*/  MUFU.EX2 R95, R95 ;  /* 0x0000005f005f7308 */ /* 0x000ea60000000800 */
[----:B------:R-:W-:Y:S01]  /*4680*/  FFMA.FTZ R151, R24, c[0x0][0x23c], -R105 ;  /* 0x00008f0018977a23 */ /* 0x000fe20000010869 */
[----:B------:R-:W-:Y:S01]  /*4690*/  LOP3.LUT R84, R96, 0xffff, RZ, 0xc0, !PT ;  /* 0x0000ffff60547812 */ /* 0x000fe200078ec0ff */
        /* <DEDUP_REMOVED lines=8> */
[----:B------:R-:W-:Y:S01]  /*4720*/  FFMA.FTZ R155, R30, c[0x0][0x23c], -R104 ;  /* 0x00008f001e9b7a23 */ /* 0x000fe20000010868 */
[----:B-1----:R-:W-:Y:S01]  /*4730*/  F2FP.BF16.PACK_AB R87, R140, R143 ;  /* 0x0000008f8c57723e */ /* 0x002fe200000010ff */
[----:B------:R-:W-:Y:S02]  /*4740*/  IMAD.MOV.U32 R85, RZ, RZ, R2 ;  /* 0x000000ffff557224 */ /* 0x000fe400078e0002 */
[--C-:B------:R-:W-:Y:S01]  /*4750*/  HSET2.LE.AND R90, R84, R127.reuse, PT ;  /* 0x0000007f545a7233 */ /* 0x100fe20003803000 */
[--C-:B------:R-:W-:Y:S03]  /*4760*/  SHF.R.U32.HI R84, RZ, 0x10, R96.reuse ;  /* 0x00000010ff547819 */ /* 0x100fe60000011660 */
[----:B------:R-:W1:Y:S01]  /*4770*/  MUFU.EX2 R3, R3 ;  /* 0x0000000300037308 */ /* 0x000e620000000800 */
[----:B------:R-:W-:Y:S02]  /*4780*/  LOP3.LUT R90, R90, R87, RZ, 0xc0, !PT ;  /* 0x000000575a5a7212 */ /* 0x000fe400078ec0ff */
[----:B------:R-:W-:Y:S01]  /*4790*/  SHF.R.U32.HI R87, RZ, 0x18, R96 ;  /* 0x00000018ff577819 */ /* 0x000fe20000011660 */
[----:B------:R-:W-:Y:S01]  /*47a0*/  IMAD.WIDE.U32 R96, R88, -0x2daee0ad, RZ ;  /* 0xd2511f5358607825 */ /* 0x000fe200078e00ff */
[----:B------:R-:W-:Y:S03]  /*47b0*/  LOP3.LUT R84, R84, 0xff, RZ, 0xc0, !PT ;  /* 0x000000ff54547812 */ /* 0x000fe600078ec0ff */
[----:B--2---:R-:W-:Y:S01]  /*47c0*/  FADD.FTZ R146, R95, R146 ;  /* 0x000000925f927221 */ /* 0x004fe20000010000 */
[----:B------:R-:W-:Y:S01]  /*47d0*/  PRMT R84, R84, 0x5410, R87 ;  /* 0x0000541054547816 */ /* 0x000fe20000000057 */
[----:B------:R-:W2:Y:S01]  /*47e0*/  MUFU.EX2 R144, R144 ;  /* 0x0000009000907308 */ /* 0x000ea20000000800 */
[----:B------:R-:W-:Y:S01]  /*47f0*/  LOP3.LUT R87, R96, 0xff, RZ, 0xc0, !PT ;  /* 0x000000ff60577812 */ /* 0x000fe200078ec0ff */
[----:B------:R-:W-:Y:S01]  /*4800*/  FADD.FTZ R143, R143, R146 ;  /* 0x000000928f8f7221 */ /* 0x000fe20000010000 */
[----:B------:R-:W-:Y:S01]  /*4810*/  LOP3.LUT R92, R97, UR14, R98, 0x96, !PT ;  /* 0x0000000e615c7c12 */ /* 0x000fe2000f8e9662 */
[--C-:B------:R-:W-:Y:S01]  /*4820*/  HSET2.LE.AND R91, R84, R127.reuse, PT ;  /* 0x0000007f545b7233 */ /* 0x100fe20003803000 */
[----:B------:R-:W-:Y:S01]  /*4830*/  F2FP.BF16.PACK_AB R84, R131, R142 ;  /* 0x0000008e8354723e */ /* 0x000fe200000010ff */
[----:B------:R-:W-:Y:S02]  /*4840*/  FFMA.FTZ R146, R34, c[0x0][0x23c], -R104 ;  /* 0x00008f0022927a23 */ /* 0x000fe40000010868 */
[----:B------:R-:W-:Y:S01]  /*4850*/  FADD.FTZ R140, R140, R143 ;  /* 0x0000008f8c8c7221 */ /* 0x000fe20000010000 */
[----:B------:R-:W-:Y:S01]  /*4860*/  LOP3.LUT R91, R91, R84, RZ, 0xc0, !PT ;  /* 0x000000545b5b7212 */ /* 0x000fe200078ec0ff */
[----:B------:R-:W-:Y:S01]  /*4870*/  MUFU.EX2 R145, R145 ;  /* 0x0000009100917308 */ /* 0x000fe20000000800 */
[----:B------:R-:W-:Y:S01]  /*4880*/  LOP3.LUT R84, R96, 0xffff, RZ, 0xc0, !PT ;  /* 0x0000ffff60547812 */ /* 0x000fe200078ec0ff */
[----:B-1----:R-:W-:Y:S03]  /*4890*/  FFMA.FTZ R141, R3, R108, R93 ;  /* 0x0000006c038d7223 */ /* 0x002fe6000001005d */
[----:B------:R-:W-:Y:S01]  /*48a0*/  SHF.R.U32.HI R84, RZ, 0x8, R84 ;  /* 0x00000008ff547819 */ /* 0x000fe20000011654 */
[----:B------:R-:W-:Y:S02]  /*48b0*/  FFMA.FTZ R108, R13, c[0x0][0x23c], -R105 ;  /* 0x00008f000d6c7a23 */ /* 0x000fe40000010869 */
[----:B------:R-:W-:Y:S01]  /*48c0*/  FMUL.FTZ R38, R3, R38 ;  /* 0x0000002603267220 */ /* 0x000fe20000410000 */
[----:B------:R-:W-:Y:S01]  /*48d0*/  PRMT R84, R87, 0x5410, R84 ;  /* 0x0000541057547816 */ /* 0x000fe20000000054 */
[C---:B------:R-:W-:Y:S01]  /*48e0*/  FMUL.FTZ R39, R3.reuse, R39 ;  /* 0x0000002703277220 */ /* 0x040fe20000410000 */
[----:B------:R-:W-:Y:S01]  /*48f0*/  F2FP.BF16.PACK_AB R87, R102, R101 ;  /* 0x000000656657723e */ /* 0x000fe200000010ff */
[----:B------:R-:W1:Y:S01]  /*4900*/  MUFU.EX2 R108, R108 ;  /* 0x0000006c006c7308 */ /* 0x000e620000000800 */
[C---:B------:R-:W-:Y:S01]  /*4910*/  FMUL.FTZ R42, R3.reuse, R42 ;  /* 0x0000002a032a7220 */ /* 0x040fe20000410000 */
[--C-:B------:R-:W-:Y:S01]  /*4920*/  HSET2.LE.AND R98, R84, R127.reuse, PT ;  /* 0x0000007f54627233 */ /* 0x100fe20003803000 */
[--C-:B------:R-:W-:Y:S01]  /*4930*/  SHF.R.U32.HI R84, RZ, 0x10, R96.reuse ;  /* 0x00000010ff547819 */ /* 0x100fe20000011660 */
[C---:B------:R-:W-:Y:S02]  /*4940*/  FMUL.FTZ R43, R3.reuse, R43 ;  /* 0x0000002b032b7220 */ /* 0x040fe40000410000 */
[C---:B------:R-:W-:Y:S01]  /*4950*/  FMUL.FTZ R46, R3.reuse, R46 ;  /* 0x0000002e032e7220 */ /* 0x040fe20000410000 */
[----:B------:R-:W-:Y:S01]  /*4960*/  LOP3.LUT R98, R98, R87, RZ, 0xc0, !PT ;  /* 0x0000005762627212 */ /* 0x000fe200078ec0ff */
[C---:B------:R-:W-:Y:S01]  /*4970*/  FMUL.FTZ R47, R3.reuse, R47 ;  /* 0x0000002f032f7220 */ /* 0x040fe20000410000 */
[----:B------:R-:W-:Y:S01]  /*4980*/  SHF.R.U32.HI R87, RZ, 0x18, R96 ;  /* 0x00000018ff577819 */ /* 0x000fe20000011660 */
[C---:B------:R-:W-:Y:S01]  /*4990*/  FMUL.FTZ R50, R3.reuse, R50 ;  /* 0x0000003203327220 */ /* 0x040fe20000410000 */
[----:B------:R-:W-:Y:S01]  /*49a0*/  LOP3.LUT R84, R84, 0xff, RZ, 0xc0, !PT ;  /* 0x000000ff54547812 */ /* 0x000fe200078ec0ff */
[C---:B------:R-:W-:Y:S01]  /*49b0*/  FMUL.FTZ R51, R3.reuse, R51 ;  /* 0x0000003303337220 */ /* 0x040fe20000410000 */
[----:B------:R-:W-:Y:S01]  /*49c0*/  MUFU.EX2 R109, R109 ;  /* 0x0000006d006d7308 */ /* 0x000fe20000000800 */
[C---:B------:R-:W-:Y:S01]  /*49d0*/  FMUL.FTZ R54, R3.reuse, R54 ;  /* 0x0000003603367220 */ /* 0x040fe20000410000 */
[----:B------:R-:W-:Y:S01]  /*49e0*/  PRMT R84, R84, 0x5410, R87 ;  /* 0x0000541054547816 */ /* 0x000fe20000000057 */
[C---:B------:R-:W-:Y:S01]  /*49f0*/  FMUL.FTZ R55, R3.reuse, R55 ;  /* 0x0000003703377220 */ /* 0x040fe20000410000 */
[----:B------:R-:W-:Y:S01]  /*4a00*/  LOP3.LUT R87, R94, 0xffff, RZ, 0xc0, !PT ;  /* 0x0000ffff5e577812 */ /* 0x000fe200078ec0ff */
[C---:B------:R-:W-:Y:S02]  /*4a10*/  FMUL.FTZ R58, R3.reuse, R58 ;  /* 0x0000003a033a7220 */ /* 0x040fe40000410000 */
[--C-:B------:R-:W-:Y:S01]  /*4a20*/  HSET2.LE.AND R99, R84, R127.reuse, PT ;  /* 0x0000007f54637233 */ /* 0x100fe20003803000 */
[----:B------:R-:W-:Y:S01]  /*4a30*/  F2FP.BF16.PACK_AB R84, R100, R103 ;  /* 0x000000676454723e */ /* 0x000fe200000010ff */
[C---:B------:R-:W-:Y:S01]  /*4a40*/  FMUL.FTZ R59, R3.reuse, R59 ;  /* 0x0000003b033b7220 */ /* 0x040fe20000410000 */
[----:B------:R-:W-:Y:S01]  /*4a50*/  SHF.R.U32.HI R87, RZ, 0x8, R87 ;  /* 0x00000008ff577819 */ /* 0x000fe20000011657 */
[----:B------:R-:W-:Y:S01]  /*4a60*/  FMUL.FTZ R62, R3, R62 ;  /* 0x0000003e033e7220 */ /* 0x000fe20000410000 */
[----:B------:R-:W-:Y:S01]  /*4a70*/  LOP3.LUT R99, R99, R84, RZ, 0xc0, !PT ;  /* 0x0000005463637212 */ /* 0x000fe200078ec0ff */
[C---:B------:R-:W-:Y:S01]  /*4a80*/  FMUL.FTZ R63, R3.reuse, R63 ;  /* 0x0000003f033f7220 */ /* 0x040fe20000410000 */
[----:B------:R-:W-:Y:S01]  /*4a90*/  LOP3.LUT R84, R94, 0xff, RZ, 0xc0, !PT ;  /* 0x000000ff5e547812 */ /* 0x000fe200078ec0ff */
[C---:B------:R-:W-:Y:S01]  /*4aa0*/  FMUL.FTZ R66, R3.reuse, R66 ;  /* 0x0000004203427220 */ /* 0x040fe20000410000 */
[----:B------:R-:W3:Y:S01]  /*4ab0*/  MUFU.EX2 R106, R106 ;  /* 0x0000006a006a7308 */ /* 0x000ee20000000800 */
[C---:B------:R-:W-:Y:S01]  /*4ac0*/  FMUL.FTZ R67, R3.reuse, R67 ;  /* 0x0000004303437220 */ /* 0x040fe20000410000 */
[----:B------:R-:W-:Y:S01]  /*4ad0*/  PRMT R84, R84, 0x5410, R87 ;  /* 0x0000541054547816 */ /* 0x000fe20000000057 */
[----:B------:R-:W-:Y:S01]  /*4ae0*/  FMUL.FTZ R70, R3, R70 ;  /* 0x0000004603467220 */ /* 0x000fe20000410000 */
[----:B------:R-:W-:Y:S01]  /*4af0*/  F2FP.BF16.PACK_AB R87, R95, R89 ;  /* 0x000000595f57723e */ /* 0x000fe200000010ff */
[C---:B------:R-:W-:Y:S02]  /*4b00*/  FMUL.FTZ R71, R3.reuse, R71 ;  /* 0x0000004703477220 */ /* 0x040fe40000410000 */
[--C-:B------:R-:W-:Y:S01]  /*4b10*/  HSET2.LE.AND R88, R84, R127.reuse, PT ;  /* 0x0000007f54587233 */ /* 0x100fe20003803000 */
[--C-:B------:R-:W-:Y:S01]  /*4b20*/  SHF.R.U32.HI R84, RZ, 0x10, R94.reuse ;  /* 0x00000010ff547819 */ /* 0x100fe2000001165e */
[C---:B------:R-:W-:Y:S01]  /*4b30*/  FMUL.FTZ R74, R3.reuse, R74 ;  /* 0x0000004a034a7220 */ /* 0x040fe20000410000 */
[----:B------:R-:W-:Y:S01]  /*4b40*/  SHF.R.U32.HI R94, RZ, 0x18, R94 ;  /* 0x00000018ff5e7819 */ /* 0x000fe2000001165e */
[C---:B------:R-:W-:Y:S01]  /*4b50*/  FMUL.FTZ R75, R3.reuse, R75 ;  /* 0x0000004b034b7220 */ /* 0x040fe20000410000 */
[----:B------:R-:W-:Y:S01]  /*4b60*/  LOP3.LUT R88, R88, R87, RZ, 0xc0, !PT ;  /* 0x0000005758587212 */ /* 0x000fe200078ec0ff */
[C---:B------:R-:W-:Y:S01]  /*4b70*/  FMUL.FTZ R78, R3.reuse, R78 ;  /* 0x0000004e034e7220 */ /* 0x040fe20000410000 */
[----:B------:R-:W-:Y:S01]  /*4b80*/  LOP3.LUT R87, R84, 0xff, RZ, 0xc0, !PT ;  /* 0x000000ff54577812 */ /* 0x000fe200078ec0ff */
[C---:B------:R-:W-:Y:S01]  /*4b90*/  FMUL.FTZ R79, R3.reuse, R79 ;  /* 0x0000004f034f7220 */ /* 0x040fe20000410000 */
[----:B--2---:R-:W-:Y:S01]  /*4ba0*/  F2FP.BF16.PACK_AB R84, R144, R93 ;  /* 0x0000005d9054723e */ /* 0x004fe200000010ff */
[----:B------:R-:W-:Y:S01]  /*4bb0*/  FMUL.FTZ R82, R3, R82 ;  /* 0x0000005203527220 */ /* 0x000fe20000410000 */
[----:B------:R-:W-:Y:S01]  /*4bc0*/  PRMT R94, R87, 0x5410, R94 ;  /* 0x00005410575e7816 */ /* 0x000fe2000000005e */
[----:B------:R-:W-:Y:S01]  /*4bd0*/  FMUL.FTZ R83, R3, R83 ;  /* 0x0000005303537220 */ /* 0x000fe20000410000 */
[C---:B------:R-:W-:Y:S01]  /*4be0*/  LOP3.LUT R87, R92.reuse, 0xff, RZ, 0xc0, !PT ;  /* 0x000000ff5c577812 */ /* 0x040fe200078ec0ff */
[----:B------:R-:W-:Y:S01]  /*4bf0*/  MUFU.EX2 R147, R147 ;  /* 0x0000009300937308 */ /* 0x000fe20000000800 */
[----:B------:R-:W-:Y:S01]  /*4c00*/  IMAD.MOV.U32 R3, RZ, RZ, R0 ;  /* 0x000000ffff037224 */ /* 0x000fe200078e0000 */
[--C-:B------:R-:W-:Y:S05]  /*4c10*/  HSET2.LE.AND R89, R94, R127.reuse, PT ;  /* 0x0000007f5e597233 */ /* 0x100fea0003803000 */
[----:B------:R-:W-:Y:S02]  /*4c20*/  LOP3.LUT R89, R89, R84, RZ, 0xc0, !PT ;  /* 0x0000005459597212 */ /* 0x000fe400078ec0ff */
[----:B------:R-:W-:Y:S01]  /*4c30*/  LOP3.LUT R84, R92, 0xffff, RZ, 0xc0, !PT ;  /* 0x0000ffff5c547812 */ /* 0x000fe200078ec0ff */
[----:B------:R-:W-:Y:S03]  /*4c40*/  MUFU.EX2 R148, R148 ;  /* 0x0000009400947308 */ /* 0x000fe60000000800 */
[----:B------:R-:W-:Y:S04]  /*4c50*/  SHF.R.U32.HI R84, RZ, 0x8, R84 ;  /* 0x00000008ff547819 */ /* 0x000fe80000011654 */
[----:B------:R-:W-:Y:S02]  /*4c60*/  PRMT R84, R87, 0x5410, R84 ;  /* 0x0000541057547816 */ /* 0x000fe40000000054 */
[----:B-1----:R-:W-:Y:S01]  /*4c70*/  F2FP.BF16.PACK_AB R87, R108, R145 ;  /* 0x000000916c57723e */ /* 0x002fe200000010ff */
[----:B------:R-:W1:Y:S02]  /*4c80*/  MUFU.EX2 R149, R149 ;  /* 0x0000009500957308 */ /* 0x000e640000000800 */
[--C-:B------:R-:W-:Y:S01]  /*4c90*/  HSET2.LE.AND R96, R84, R127.reuse, PT ;  /* 0x0000007f54607233 */ /* 0x100fe20003803000 */
[--C-:B------:R-:W-:Y:S02]  /*4ca0*/  SHF.R.U32.HI R84, RZ, 0x10, R92.reuse ;  /* 0x00000010ff547819 */ /* 0x100fe4000001165c */
[----:B------:R-:W-:Y:S02]  /*4cb0*/  SHF.R.U32.HI R92, RZ, 0x18, R92 ;  /* 0x00000018ff5c7819 */ /* 0x000fe4000001165c */
[----:B------:R-:W-:Y:S02]  /*4cc0*/  LOP3.LUT R96, R96, R87, RZ, 0xc0, !PT ;  /* 0x0000005760607212 */ /* 0x000fe400078ec0ff */
[----:B------:R-:W-:Y:S01]  /*4cd0*/  LOP3.LUT R87, R84, 0xff, RZ, 0xc0, !PT ;  /* 0x000000ff54577812 */ /* 0x000fe200078ec0ff */
[----:B------:R-:W-:Y:S01]  /*4ce0*/  MUFU.EX2 R151, R151 ;  /* 0x0000009700977308 */ /* 0x000fe20000000800 */
[----:B---3--:R-:W-:Y:S02]  /*4cf0*/  F2FP.BF16.PACK_AB R84, R106, R109 ;  /* 0x0000006d6a54723e */ /* 0x008fe400000010ff */
[----:B------:R-:W-:Y:S05]  /*4d00*/  PRMT R92, R87, 0x5410, R92 ;  /* 0x00005410575c7816 */ /* 0x000fea000000005c */
[--C-:B------:R-:W-:Y:S02]  /*4d10*/  HSET2.LE.AND R97, R92, R127.reuse, PT ;  /* 0x0000007f5c617233 */ /* 0x100fe40003803000 */
[----:B------:R-:W2:Y:S01]  /*4d20*/  LDSM.16.MT88.4 R92, [R112+0x6000] ;  /* 0x00600000705c783b */ /* 0x000ea20000004200 */
[----:B------:R-:W-:Y:S02]  /*4d30*/  MUFU.EX2 R150, R150 ;  /* 0x0000009600967308 */ /* 0x000fe40000000800 */
[----:B------:R-:W-:Y:S02]  /*4d40*/  LOP3.LUT R97, R97, R84, RZ, 0xc0, !PT ;  /* 0x0000005461617212 */ /* 0x000fe400078ec0ff */
[----:B-1----:R-:W-:Y:S02]  /*4d50*/  F2FP.BF16.PACK_AB R30, R149, R148 ;  /* 0x00000094951e723e */ /* 0x002fe400000010ff */
[----:B------:R-:W-:Y:S01]  /*4d60*/  LOP3.LUT R84, R139, UR23, R107, 0x96, !PT ;  /* 0x000000178b547c12 */ /* 0x000fe2000f8e966b */
[--C-:B------:R-:W-:Y:S03]  /*4d70*/  FFMA.FTZ R107, R29, c[0x0][0x23c], -R105.reuse ;  /* 0x00008f001d6b7a23 */ /* 0x100fe60000010869 */
[----:B------:R-:W-:Y:S10]  /*4d80*/  MUFU.EX2 R146, R146 ;  /* 0x0000009200927308 */ /* 0x000ff40000000800 */
[----:B------:R-:W-:Y:S01]  /*4d90*/  MUFU.EX2 R143, R107 ;  /* 0x0000006b008f7308 */ /* 0x000fe20000000800 */
[C---:B--2---:R-:W-:Y:S08]  /*4da0*/  HMMA.16816.F32.BF16 R36, R88.reuse, R92, R36 ;  /* 0x0000005c5824723c */ /* 0x044ff00000041824 */
        /* <DEDUP_REMOVED lines=39> */
[----:B------:R-:W-:Y:S04]  /*5020*/  LOP3.LUT R84, R89, UR10, R134, 0x96, !PT ;  /* 0x0000000a59547c12 */ /* 0x000fe8000f8e9686 */
[----:B------:R-:W-:Y:S01]  /*5030*/  LOP3.LUT R96, R99, UR8, R88, 0x96, !PT ;  /* 0x0000000863607c12 */ /* 0x000fe2000f8e9658 */
[----:B------:R-:W-:Y:S04]  /*5040*/  IMAD.WIDE.U32 R152, R84, -0x326172a9, RZ ;  /* 0xcd9e8d5754987825 */ /* 0x000fe800078e00ff */
[----:B------:R-:W-:Y:S01]  /*5050*/  IMAD.WIDE.U32 R96, R96, -0x326172a9, RZ ;  /* 0xcd9e8d5760607825 */ /* 0x000fe200078e00ff */
[----:B------:R-:W-:Y:S03]  /*5060*/  LOP3.LUT R111, R153, UR9, R110, 0x96, !PT ;  /* 0x00000009996f7c12 */ /* 0x000fe6000f8e966e */
[--C-:B------:R-:W-:Y:S01]  /*5070*/  FFMA.FTZ R110, R20, c[0x0][0x23c], -R105.reuse ;  /* 0x00008f00146e7a23 */ /* 0x100fe20000010869 */
[----:B------:R-:W-:Y:S01]  /*5080*/  LOP3.LUT R152, R97, UR7, R152, 0x96, !PT ;  /* 0x0000000761987c12 */ /* 0x000fe2000f8e9698 */
[----:B------:R-:W-:Y:S04]  /*5090*/  IMAD.WIDE.U32 R90, R111, -0x2daee0ad, RZ ;  /* 0xd2511f536f5a7825 */ /* 0x000fe800078e00ff */
[----:B------:R-:W-:Y:S01]  /*50a0*/  IMAD.WIDE.U32 R152, R152, -0x2daee0ad, RZ ;  /* 0xd2511f5398987825 */ /* 0x000fe200078e00ff */
[----:B------:R-:W-:Y:S01]  /*50b0*/  LOP3.LUT R98, R91, UR6, R98, 0x96, !PT ;  /* 0x000000065b627c12 */ /* 0x000fe2000f8e9662 */
[----:B------:R-:W-:Y:S02]  /*50c0*/  MUFU.EX2 R110, R110 ;  /* 0x0000006e006e7308 */ /* 0x000fe40000000800 */
[--C-:B------:R-:W-:Y:S01]  /*50d0*/  FFMA.FTZ R84, R25, c[0x0][0x23c], -R105.reuse ;  /* 0x00008f0019547a23 */ /* 0x100fe20000010869 */
[----:B------:R-:W-:Y:S01]  /*50e0*/  LOP3.LUT R90, R153, UR4, R90, 0x96, !PT ;  /* 0x00000004995a7c12 */ /* 0x000fe2000f8e965a */
[----:B------:R-:W-:Y:S04]  /*50f0*/  IMAD.WIDE.U32 R98, R98, -0x326172a9, RZ ;  /* 0xcd9e8d5762627825 */ /* 0x000fe800078e00ff */
[----:B------:R-:W-:Y:S01]  /*5100*/  IMAD.WIDE.U32 R90, R90, -0x326172a9, RZ ;  /* 0xcd9e8d575a5a7825 */ /* 0x000fe200078e00ff */
[----:B------:R-:W-:Y:S01]  /*5110*/  LOP3.LUT R96, R99, UR5, R96, 0x96, !PT ;  /* 0x0000000563607c12 */ /* 0x000fe2000f8e9660 */
[----:B------:R-:W1:Y:S02]  /*5120*/  MUFU.EX2 R84, R84 ;  /* 0x0000005400547308 */ /* 0x000e640000000800 */
[----:B------:R-:W-:Y:S01]  /*5130*/  FFMA.FTZ R111, R28, c[0x0][0x23c], -R105 ;  /* 0x00008f001c6f7a23 */ /* 0x000fe20000010869 */
[----:B------:R-:W-:Y:S01]  /*5140*/  LOP3.LUT R87, R91, UR15, R98, 0x96, !PT ;  /* 0x0000000f5b577c12 */ /* 0x000fe2000f8e9662 */
[----:B------:R-:W-:Y:S01]  /*5150*/  FFMA.FTZ R153, R31, c[0x0][0x23c], -R104 ;  /* 0x00008f001f997a23 */ /* 0x000fe20000010868 */
[----:B------:R-:W-:Y:S01]  /*5160*/  LOP3.LUT R94, R90, 0xff, RZ, 0xc0, !PT ;  /* 0x000000ff5a5e7812 */ /* 0x000fe200078ec0ff */
[----:B------:R-:W-:Y:S01]  /*5170*/  IMAD.WIDE.U32 R156, R96, -0x2daee0ad, RZ ;  /* 0xd2511f53609c7825 */ /* 0x000fe200078e00ff */
[C---:B------:R-:W-:Y:S02]  /*5180*/  LOP3.LUT R89, R87.reuse, 0xffff, RZ, 0xc0, !PT ;  /* 0x0000ffff57597812 */ /* 0x040fe400078ec0ff */
[----:B------:R-:W-:Y:S02]  /*5190*/  LOP3.LUT R92, R87, 0xff, RZ, 0xc0, !PT ;  /* 0x000000ff575c7812 */ /* 0x000fe400078ec0ff */
[----:B------:R-:W-:Y:S02]  /*51a0*/  SHF.R.U32.HI R89, RZ, 0x8, R89 ;  /* 0x00000008ff597819 */ /* 0x000fe40000011659 */
[--C-:B------:R-:W-:Y:S02]  /*51b0*/  SHF.R.U32.HI R98, RZ, 0x10, R90.reuse ;  /* 0x00000010ff627819 */ /* 0x100fe4000001165a */
[----:B------:R-:W-:Y:S02]  /*51c0*/  PRMT R92, R92, 0x5410, R89 ;  /* 0x000054105c5c7816 */ /* 0x000fe40000000059 */
[----:B------:R-:W-:Y:S02]  /*51d0*/  LOP3.LUT R89, R90, 0xffff, RZ, 0xc0, !PT ;  /* 0x0000ffff5a597812 */ /* 0x000fe400078ec0ff */
[----:B------:R-:W-:Y:S02]  /*51e0*/  SHF.R.U32.HI R154, RZ, 0x10, R87 ;  /* 0x00000010ff9a7819 */ /* 0x000fe40000011657 */
[----:B------:R-:W-:Y:S02]  /*51f0*/  SHF.R.U32.HI R89, RZ, 0x8, R89 ;  /* 0x00000008ff597819 */ /* 0x000fe40000011659 */
[----:B------:R-:W-:Y:S02]  /*5200*/  LOP3.LUT R98, R98, 0xff, RZ, 0xc0, !PT ;  /* 0x000000ff62627812 */ /* 0x000fe400078ec0ff */
[----:B------:R-:W-:Y:S02]  /*5210*/  PRMT R94, R94, 0x5410, R89 ;  /* 0x000054105e5e7816 */ /* 0x000fe40000000059 */
[----:B------:R-:W-:Y:S02]  /*5220*/  SHF.R.U32.HI R89, RZ, 0x18, R90 ;  /* 0x00000018ff597819 */ /* 0x000fe4000001165a */
[----:B------:R-:W-:Y:S01]  /*5230*/  SHF.R.U32.HI R87, RZ, 0x18, R87 ;  /* 0x00000018ff577819 */ /* 0x000fe20000011657 */
[--C-:B------:R-:W-:Y:S01]  /*5240*/  HSET2.LE.AND R34, R94, R127.reuse, PT ;  /* 0x0000007f5e227233 */ /* 0x100fe20003803000 */
[----:B------:R-:W-:Y:S02]  /*5250*/  LOP3.LUT R154, R154, 0xff, RZ, 0xc0, !PT ;  /* 0x000000ff9a9a7812 */ /* 0x000fe400078ec0ff */
[----:B------:R-:W-:Y:S02]  /*5260*/  PRMT R98, R98, 0x5410, R89 ;  /* 0x0000541062627816 */ /* 0x000fe40000000059 */
[----:B------:R-:W-:Y:S01]  /*5270*/  PRMT R154, R154, 0x5410, R87 ;  /* 0x000054109a9a7816 */ /* 0x000fe20000000057 */
[--C-:B------:R-:W-:Y:S01]  /*5280*/  FFMA.FTZ R87, R32, c[0x0][0x23c], -R105.reuse ;  /* 0x00008f0020577a23 */ /* 0x100fe20000010869 */
[----:B------:R-:W2:Y:S01]  /*5290*/  LDSM.16.MT88.4 R88, [R112+0x6800] ;  /* 0x006800007058783b */ /* 0x000ea20000004200 */
[----:B------:R-:W-:Y:S01]  /*52a0*/  FFMA.FTZ R105, R33, c[0x0][0x23c], -R105 ;  /* 0x00008f0021697a23 */ /* 0x000fe20000010869 */
[--C-:B------:R-:W-:Y:S01]  /*52b0*/  HSET2.LE.AND R32, R92, R127.reuse, PT ;  /* 0x0000007f5c207233 */ /* 0x100fe20003803000 */
[----:B------:R-:W-:Y:S01]  /*52c0*/  FADD.FTZ R33, R144, R141 ;  /* 0x0000008d90217221 */ /* 0x000fe20000010000 */
[----:B-1----:R-:W-:Y:S01]  /*52d0*/  F2FP.BF16.PACK_AB R31, R84, R151 ;  /* 0x00000097541f723e */ /* 0x002fe200000010ff */
[----:B------:R-:W-:Y:S01]  /*52e0*/  FFMA.FTZ R141, R27, c[0x0][0x23c], -R104 ;  /* 0x00008f001b8d7a23 */ /* 0x000fe20000010868 */
[----:B------:R-:W-:Y:S01]  /*52f0*/  SHF.R.U32.HI R107, RZ, 0x18, R156 ;  /* 0x00000018ff6b7819 */ /* 0x000fe2000001169c */
[----:B------:R-:W-:Y:S01]  /*5300*/  FFMA.FTZ R104, R35, c[0x0][0x23c], -R104 ;  /* 0x00008f0023687a23 */ /* 0x000fe20000010868 */
[----:B------:R-:W-:Y:S01]  /*5310*/  F2FP.BF16.PACK_AB R35, R147, R110 ;  /* 0x0000006e9323723e */ /* 0x000fe200000010ff */
[----:B------:R-:W-:Y:S01]  /*5320*/  FADD.FTZ R142, R142, R33 ;  /* 0x000000218e8e7221 */ /* 0x000fe20000010000 */
[--C-:B------:R-:W-:Y:S01]  /*5330*/  HSET2.LE.AND R33, R154, R127.reuse, PT ;  /* 0x0000007f9a217233 */ /* 0x100fe20003803000 */
[----:B------:R-:W1:Y:S01]  /*5340*/  MUFU.EX2 R141, R141 ;  /* 0x0000008d008d7308 */ /* 0x000e620000000800 */
[----:B------:R-:W-:Y:S01]  /*5350*/  LOP3.LUT R32, R32, R35, RZ, 0xc0, !PT ;  /* 0x0000002320207212 */ /* 0x000fe200078ec0ff */
[--C-:B------:R-:W-:Y:S01]  /*5360*/  HSET2.LE.AND R35, R98, R127.reuse, PT ;  /* 0x0000007f62237233 */ /* 0x100fe20003803000 */
[----:B------:R-:W3:Y:S01]  /*5370*/  LDSM.16.MT88.4 R92, [R86+0x6800] ;  /* 0x00680000565c783b */ /* 0x000ee20000004200 */
[----:B------:R-:W-:Y:S01]  /*5380*/  LOP3.LUT R33, R33, R30, RZ, 0xc0, !PT ;  /* 0x0000001e21217212 */ /* 0x000fe200078ec0ff */
[----:B------:R-:W-:Y:S01]  /*5390*/  FADD.FTZ R154, R131, R142 ;  /* 0x0000008e839a7221 */ /* 0x000fe20000010000 */
[----:B------:R-:W-:Y:S01]  /*53a0*/  LOP3.LUT R34, R34, R31, RZ, 0xc0, !PT ;  /* 0x0000001f22227212 */ /* 0x000fe200078ec0ff */
[----:B------:R-:W-:Y:S01]  /*53b0*/  FADD.FTZ R31, R145, R140 ;  /* 0x0000008c911f7221 */ /* 0x000fe20000010000 */
[----:B------:R-:W-:Y:S01]  /*53c0*/  LOP3.LUT R152, R157, UR14, R152, 0x96, !PT ;  /* 0x0000000e9d987c12 */ /* 0x000fe2000f8e9698 */
[----:B------:R-:W-:Y:S01]  /*53d0*/  FADD.FTZ R109, R109, R154 ;  /* 0x0000009a6d6d7221 */ /* 0x000fe20000010000 */
[----:B------:R-:W-:Y:S01]  /*53e0*/  MUFU.EX2 R145, R105 ;  /* 0x0000006900917308 */ /* 0x000fe20000000800 */
[----:B------:R-:W-:Y:S01]  /*53f0*/  LDSM.16.MT88.4 R96, [R86+0x8800] ;  /* 0x008800005660783b */ /* 0x000fe20000004200 */
[----:B------:R-:W-:Y:S01]  /*5400*/  FADD.FTZ R108, R108, R31 ;  /* 0x0000001f6c6c7221 */ /* 0x000fe20000010000 */
[----:B------:R-:W-:Y:S01]  /*5410*/  SHF.R.U32.HI R31, RZ, 0x10, R152 ;  /* 0x00000010ff1f7819 */ /* 0x000fe20000011698 */
[----:B------:R-:W-:Y:S02]  /*5420*/  FADD.FTZ R106, R106, R109 ;  /* 0x0000006d6a6a7221 */ /* 0x000fe40000010000 */
[----:B------:R-:W-:Y:S01]  /*5430*/  FADD.FTZ R101, R101, R108 ;  /* 0x0000006c65657221 */ /* 0x000fe20000010000 */
[----:B------:R-:W-:Y:S01]  /*5440*/  LOP3.LUT R31, R31, 0xff, RZ, 0xc0, !PT ;  /* 0x000000ff1f1f7812 */ /* 0x000fe200078ec0ff */
[----:B------:R-:W-:Y:S02]  /*5450*/  FADD.FTZ R103, R103, R106 ;  /* 0x0000006a67677221 */ /* 0x000fe40000010000 */
[----:B------:R-:W-:Y:S01]  /*5460*/  FADD.FTZ R101, R102, R101 ;  /* 0x0000006566657221 */ /* 0x000fe20000010000 */
[----:B------:R4:W-:Y:S01]  /*5470*/  MUFU.EX2 R144, R111 ;  /* 0x0000006f00907308 */ /* 0x0009e20000000800 */
[----:B-1----:R-:W-:Y:S04]  /*5480*/  F2FP.BF16.PACK_AB R30, R141, R150 ;  /* 0x000000968d1e723e */ /* 0x002fe800000010ff */
[----:B------:R-:W-:Y:S02]  /*5490*/  LOP3.LUT R35, R35, R30, RZ, 0xc0, !PT ;  /* 0x0000001e23237212 */ /* 0x000fe400078ec0ff */
[----:B------:R-:W-:Y:S03]  /*54a0*/  LOP3.LUT R30, R156, 0xffff, RZ, 0xc0, !PT ;  /* 0x0000ffff9c1e7812 */ /* 0x000fe600078ec0ff */
[----:B------:R1:W5:Y:S02]  /*54b0*/  MUFU.EX2 R142, R87 ;  /* 0x00000057008e7308 */ /* 0x0003640000000800 */
[C---:B--2---:R-:W-:Y:S08]  /*54c0*/  HMMA.16816.F32.BF16 R36, R32.reuse, R88, R36 ;  /* 0x000000582024723c */ /* 0x044ff00000041824 */
[----:B------:R-:W-:Y:S01]  /*54d0*/  MUFU.EX2 R131, R153 ;  /* 0x0000009900837308 */ /* 0x000fe20000000800 */
[C---:B------:R-:W-:Y:S01]  /*54e0*/  HMMA.16816.F32.BF16 R40, R32.reuse, R90, R40 ;  /* 0x0000005a2028723c */ /* 0x040fe20000041828 */
[----:B------:R-:W2:Y:S02]  /*54f0*/  LDSM.16.MT88.4 R88, [R112+0x7800] ;  /* 0x007800007058783b */ /* 0x000ea40000004200 */
[----:B----4-:R-:W-:Y:S05]  /*5500*/  SHF.R.U32.HI R111, RZ, 0x10, R156 ;  /* 0x00000010ff6f7819 */ /* 0x010fea000001169c */
[C---:B---3--:R-:W-:Y:S01]  /*5510*/  HMMA.16816.F32.BF16 R44, R32.reuse, R92, R44 ;  /* 0x0000005c202c723c */ /* 0x048fe2000004182c */
[----:B------:R-:W-:Y:S01]  /*5520*/  LOP3.LUT R108, R111, 0xff, RZ, 0xc0, !PT ;  /* 0x000000ff6f6c7812 */ /* 0x000fe200078ec0ff */
[----:B------:R3:W-:Y:S02]  /*5530*/  MUFU.EX2 R153, R104 ;  /* 0x0000006800997308 */ /* 0x0007e40000000800 */
[----:B-1----:R-:W-:Y:S02]  /*5540*/  LOP3.LUT R87, R152, 0xffff, RZ, 0xc0, !PT ;  /* 0x0000ffff98577812 */ /* 0x002fe400078ec0ff */
[----:B------:R-:W-:Y:S02]  /*5550*/  PRMT R108, R108, 0x5410, R107 ;  /* 0x000054106c6c7816 */ /* 0x000fe4000000006b */
[C---:B------:R-:W-:Y:S01]  /*5560*/  HMMA.16816.F32.BF16 R48, R32.reuse, R94, R48 ;  /* 0x0000005e2030723c */ /* 0x040fe20000041830 */
[----:B------:R-:W1:Y:S03]  /*5570*/  LDSM.16.MT88.4 R92, [R86+0x7800] ;  /* 0x00780000565c783b */ /* 0x000e660000004200 */
[----:B------:R-:W4:Y:S01]  /*5580*/  MUFU.EX2 R140, R155 ;  /* 0x0000009b008c7308 */ /* 0x000f220000000800 */
[----:B------:R-:W-:Y:S03]  /*5590*/  SHF.R.U32.HI R87, RZ, 0x8, R87 ;  /* 0x00000008ff577819 */ /* 0x000fe60000011657 */
[C---:B--2---:R-:W-:Y:S08]  /*55a0*/  HMMA.16816.F32.BF16 R52, R32.reuse, R88, R52 ;  /* 0x000000582034723c */ /* 0x044ff00000041834 */
[C---:B------:R-:W-:Y:S01]  /*55b0*/  HMMA.16816.F32.BF16 R56, R32.reuse, R90, R56 ;  /* 0x0000005a2038723c */ /* 0x040fe20000041838 */
[----:B------:R-:W2:Y:S07]  /*55c0*/  LDSM.16.MT88.4 R88, [R112+0x8800] ;  /* 0x008800007058783b */ /* 0x000eae0000004200 */
[C---:B-1----:R-:W-:Y:S07]  /*55d0*/  HMMA.16816.F32.BF16 R60, R32.reuse, R92, R60 ;  /* 0x0000005c203c723c */ /* 0x042fee000004183c */
[----:B------:R-:W-:Y:S01]  /*55e0*/  LOP3.LUT R92, R156, 0xff, RZ, 0xc0, !PT ;  /* 0x000000ff9c5c7812 */ /* 0x000fe200078ec0ff */
[C---:B------:R-:W-:Y:S01]  /*55f0*/  HMMA.16816.F32.BF16 R64, R32.reuse, R94, R64 ;  /* 0x0000005e2040723c */ /* 0x040fe20000041840 */
[----:B------:R-:W-:Y:S04]  /*5600*/  SHF.R.U32.HI R93, RZ, 0x8, R30 ;  /* 0x00000008ff5d7819 */ /* 0x000fe8000001161e */
[----:B------:R-:W-:Y:S02]  /*5610*/  PRMT R30, R92, 0x5410, R93 ;  /* 0x000054105c1e7816 */ /* 0x000fe4000000005d */
[----:B------:R-:W1:Y:S01]  /*5620*/  LDSM.16.MT88.4 R92, [R112+0x6c00] ;  /* 0x006c0000705c783b */ /* 0x000e620000004200 */
[C---:B--2---:R-:W-:Y:S07]  /*5630*/  HMMA.16816.F32.BF16 R68, R32.reuse, R88, R68 ;  /* 0x000000582044723c */ /* 0x044fee0000041844 */
[----:B------:R-:W-:Y:S01]  /*5640*/  LOP3.LUT R88, R152, 0xff, RZ, 0xc0, !PT ;  /* 0x000000ff98587812 */ /* 0x000fe200078ec0ff */
[C---:B------:R-:W-:Y:S01]  /*5650*/  HMMA.16816.F32.BF16 R72, R32.reuse, R90, R72 ;  /* 0x0000005a2048723c */ /* 0x040fe20000041848 */
[----:B------:R-:W-:Y:S03]  /*5660*/  SHF.R.U32.HI R152, RZ, 0x18, R152 ;  /* 0x00000018ff987819 */ /* 0x000fe60000011698 */
[----:B------:R-:W-:Y:S02]  /*5670*/  PRMT R88, R88, 0x5410, R87 ;  /* 0x0000541058587816 */ /* 0x000fe40000000057 */
[----:B---3--:R-:W-:Y:S01]  /*5680*/  PRMT R104, R31, 0x5410, R152 ;  /* 0x000054101f687816 */ /* 0x008fe20000000098 */
[--C-:B------:R-:W-:Y:S01]  /*5690*/  HSET2.LE.AND R90, R30, R127.reuse, PT ;  /* 0x0000007f1e5a7233 */ /* 0x100fe20003803000 */
[C---:B------:R-:W-:Y:S01]  /*56a0*/  HMMA.16816.F32.BF16 R76, R32.reuse, R96, R76 ;  /* 0x00000060204c723c */ /* 0x040fe2000004184c */
[----:B-----5:R-:W-:Y:S03]  /*56b0*/  F2FP.BF16.PACK_AB R31, R145, R142 ;  /* 0x0000008e911f723e */ /* 0x020fe600000010ff */
[----:B------:R-:W-:Y:S01]  /*56c0*/  FADD.FTZ R152, R110, R101 ;  /* 0x000000656e987221 */ /* 0x000fe20000010000 */
[----:B------:R-:W-:Y:S01]  /*56d0*/  LOP3.LUT R90, R90, R31, RZ, 0xc0, !PT ;  /* 0x0000001f5a5a7212 */ /* 0x000fe200078ec0ff */
[----:B------:R-:W-:Y:S01]  /*56e0*/  FADD.FTZ R31, R100, R103 ;  /* 0x00000067641f7221 */ /* 0x000fe20000010000 */
[--C-:B------:R-:W-:Y:S01]  /*56f0*/  HSET2.LE.AND R89, R104, R127.reuse, PT ;  /* 0x0000007f68597233 */ /* 0x100fe20003803000 */
[----:B------:R-:W-:Y:S01]  /*5700*/  HMMA.16816.F32.BF16 R80, R32, R98, R80 ;  /* 0x000000622050723c */ /* 0x000fe20000041850 */
[----:B------:R-:W2:Y:S03]  /*5710*/  LDSM.16.MT88.4 R100, [R86+0x6c00] ;  /* 0x006c00005664783b */ /* 0x000ea60000004200 */
[----:B----4-:R-:W-:Y:S01]  /*5720*/  F2FP.BF16.PACK_AB R30, R131, R140 ;  /* 0x0000008c831e723e */ /* 0x010fe200000010ff */
[--C-:B------:R-:W-:Y:S01]  /*5730*/  HSET2.LE.AND R91, R108, R127.reuse, PT ;  /* 0x0000007f6c5b7233 */ /* 0x100fe20003803000 */
[----:B------:R-:W-:Y:S01]  /*5740*/  F2FP.BF16.PACK_AB R87, R143, R144 ;  /* 0x000000908f57723e */ /* 0x000fe200000010ff */
[----:B------:R-:W-:Y:S01]  /*5750*/  HSET2.LE.AND R88, R88, R127, PT ;  /* 0x0000007f58587233 */ /* 0x000fe20003803000 */
[----:B------:R-:W-:Y:S01]  /*5760*/  LOP3.LUT R89, R89, R30, RZ, 0xc0, !PT ;  /* 0x0000001e59597212 */ /* 0x000fe200078ec0ff */
[----:B------:R-:W3:Y:S03]  /*5770*/  LDSM.16.MT88.4 R104, [R112+0x7c00] ;  /* 0x007c00007068783b */ /* 0x000ee60000004200 */
[----:B------:R-:W-:Y:S01]  /*5780*/  F2FP.BF16.PACK_AB R30, R153, R146 ;  /* 0x00000092991e723e */ /* 0x000fe200000010ff */
[----:B------:R-:W-:Y:S01]  /*5790*/  FADD.FTZ R148, R148, R31 ;  /* 0x0000001f94947221 */ /* 0x000fe20000010000 */
[----:B------:R-:W-:Y:S01]  /*57a0*/  LOP3.LUT R88, R88, R87, RZ, 0xc0, !PT ;  /* 0x0000005758587212 */ /* 0x000fe200078ec0ff */
[----:B------:R-:W-:Y:S01]  /*57b0*/  FADD.FTZ R152, R147, R152 ;  /* 0x0000009893987221 */ /* 0x000fe20000010000 */
[----:B------:R-:W-:Y:S01]  /*57c0*/  LOP3.LUT R91, R91, R30, RZ, 0xc0, !PT ;  /* 0x0000001e5b5b7212 */ /* 0x000fe200078ec0ff */
[----:B------:R-:W4:Y:S01]  /*57d0*/  LDSM.16.MT88.4 R108, [R86+0x7c00] ;  /* 0x007c0000566c783b */ /* 0x000f220000004200 */
[----:B------:R-:W-:Y:S02]  /*57e0*/  FADD.FTZ R149, R149, R148 ;  /* 0x0000009495957221 */ /* 0x000fe40000010000 */
[----:B------:R-:W-:Y:S02]  /*57f0*/  FADD.FTZ R151, R151, R152 ;  /* 0x0000009897977221 */ /* 0x000fe40000010000 */
[----:B------:R-:W-:Y:S01]  /*5800*/  FADD.FTZ R150, R150, R149 ;  /* 0x0000009596967221 */ /* 0x000fe20000010000 */
[C---:B-1----:R-:W-:Y:S01]  /*5810*/  HMMA.16816.F32.BF16 R36, R88.reuse, R92, R36 ;  /* 0x0000005c5824723c */ /* 0x042fe20000041824 */
[----:B------:R-:W-:Y:S01]  /*5820*/  FADD.FTZ R151, R84, R151 ;  /* 0x0000009754977221 */ /* 0x000fe20000010000 */
[----:B------:R-:W1:Y:S01]  /*5830*/  LDSM.16.MT88.4 R32, [R112+0x8c00] ;  /* 0x008c00007020783b */ /* 0x000e620000004200 */
[----:B------:R-:W-:Y:S02]  /*5840*/  FADD.FTZ R141, R141, R150 ;  /* 0x000000968d8d7221 */ /* 0x000fe40000010000 */
[----:B------:R-:W-:Y:S02]  /*5850*/  FADD.FTZ R144, R144, R151 ;  /* 0x0000009790907221 */ /* 0x000fe40000010000 */
[----:B------:R-:W-:Y:S01]  /*5860*/  FADD.FTZ R140, R140, R141 ;  /* 0x0000008d8c8c7221 */ /* 0x000fe20000010000 */
[C---:B------:R-:W-:Y:S01]  /*5870*/  HMMA.16816.F32.BF16 R40, R88.reuse, R94, R40 ;  /* 0x0000005e5828723c */ /* 0x040fe20000041828 */
[----:B------:R-:W-:Y:S01]  /*5880*/  FADD.FTZ R143, R143, R144 ;  /* 0x000000908f8f7221 */ /* 0x000fe20000010000 */
[----:B------:R-:W5:Y:S02]  /*5890*/  LDSM.16.MT88.4 R96, [R86+0x8c00] ;  /* 0x008c00005660783b */ /* 0x000f640000004200 */
[----:B------:R-:W-:Y:S02]  /*58a0*/  FADD.FTZ R131, R131, R140 ;  /* 0x0000008c83837221 */ /* 0x000fe40000010000 */
[----:B------:R-:W-:Y:S02]  /*58b0*/  FADD.FTZ R142, R142, R143 ;  /* 0x0000008f8e8e7221 */ /* 0x000fe40000010000 */
[C---:B--2---:R-:W-:Y:S08]  /*58c0*/  HMMA.16816.F32.BF16 R44, R88.reuse, R100, R44 ;  /* 0x00000064582c723c */ /* 0x044ff0000004182c */
[C---:B------:R-:W-:Y:S08]  /*58d0*/  HMMA.16816.F32.BF16 R48, R88.reuse, R102, R48 ;  /* 0x000000665830723c */ /* 0x040ff00000041830 */
[C---:B---3--:R-:W-:Y:S08]  /*58e0*/  HMMA.16816.F32.BF16 R52, R88.reuse, R104, R52 ;  /* 0x000000685834723c */ /* 0x048ff00000041834 */
[C---:B------:R-:W-:Y:S08]  /*58f0*/  HMMA.16816.F32.BF16 R56, R88.reuse, R106, R56 ;  /* 0x0000006a5838723c */ /* 0x040ff00000041838 */
[C---:B----4-:R-:W-:Y:S07]  /*5900*/  HMMA.16816.F32.BF16 R60, R88.reuse, R108, R60 ;  /* 0x0000006c583c723c */ /* 0x050fee000004183c */
[----:B------:R-:W-:Y:S01]  /*5910*/  FADD.FTZ R108, R146, R131 ;  /* 0x00000083926c7221 */ /* 0x000fe20000010000 */
[C---:B------:R-:W-:Y:S01]  /*5920*/  HMMA.16816.F32.BF16 R64, R88.reuse, R110, R64 ;  /* 0x0000006e5840723c */ /* 0x040fe20000041840 */
[----:B------:R-:W-:Y:S03]  /*5930*/  FADD.FTZ R109, R145, R142 ;  /* 0x0000008e916d7221 */ /* 0x000fe60000010000 */
[----:B------:R-:W-:Y:S04]  /*5940*/  FADD.FTZ R108, R153, R108 ;  /* 0x0000006c996c7221 */ /* 0x000fe80000010000 */
[C---:B-1----:R-:W-:Y:S08]  /*5950*/  HMMA.16816.F32.BF16 R68, R88.reuse, R32, R68 ;  /* 0x000000205844723c */ /* 0x042ff00000041844 */
[C---:B------:R-:W-:Y:S08]  /*5960*/  HMMA.16816.F32.BF16 R72, R88.reuse, R34, R72 ;  /* 0x000000225848723c */ /* 0x040ff00000041848 */
[C---:B-----5:R-:W-:Y:S08]  /*5970*/  HMMA.16816.F32.BF16 R76, R88.reuse, R96, R76 ;  /* 0x00000060584c723c */ /* 0x060ff0000004184c */
[----:B------:R-:W-:Y:S01]  /*5980*/  HMMA.16816.F32.BF16 R80, R88, R98, R80 ;  /* 0x000000625850723c */ /* 0x000fe20000041850 */
[----:B------:R-:W-:-:S07]  /*5990*/  @P0 BRA `(.L_x_727) ;  /* 0xffffde7000000947 */ /* 0x000fce000383ffff */
.L_x_726:
[----:B------:R-:W1:Y:S01]  /*59a0*/  SHFL.BFLY PT, R4, R109, 0x2, 0x1f ;  /* 0x0c401f006d047f89 */ /* 0x000e6200000e0000 */
[----:B------:R-:W-:Y:S01]  /*59b0*/  MOV R10, 0x3f800000 ;  /* 0x3f800000000a7802 */ /* 0x000fe20000000f00 */
[----:B------:R-:W-:Y:S01]  /*59c0*/  IMAD.MOV.U32 R11, RZ, RZ, 0x3f800000 ;  /* 0x3f800000ff0b7424 */ /* 0x000fe200078e00ff */
[----:B------:R-:W-:Y:S01]  /*59d0*/  ULDC.U8 UR4, c[0x0][0x329] ;  /* 0x0000ca4000047ab9 */ /* 0x000fe20000000000 */
[----:B------:R-:W2:Y:S01]  /*59e0*/  SHFL.BFLY PT, R3, R108, 0x2, 0x1f ;  /* 0x0c401f006c037f89 */ /* 0x000ea200000e0000 */
[----:B------:R-:W-:Y:S01]  /*59f0*/  ULDC.U8 UR5, c[0x0][0x328] ;  /* 0x0000ca0000057ab9 */ /* 0x000fe20000000000 */
[----:B------:R-:W-:Y:S01]  /*5a00*/  BSSY B0, `(.L_x_730) ;  /* 0x00000cd000007945 */ /* 0x000fe20003800000 */
[----:B------:R-:W-:Y:S01]  /*5a10*/  LEA R119, R126, R119, 0x4 ;  /* 0x000000777e777211 */ /* 0x000fe200078e20ff */
[----:B------:R-:W3:Y:S01]  /*5a20*/  S2R R7, SR_TID.X ;  /* 0x0000000000077919 */ /* 0x000ee20000002100 */
[----:B-1----:R-:W-:-:S02]  /*5a30*/  FADD.FTZ R5, R4, R109 ;  /* 0x0000006d04057221 */ /* 0x002fc40000010000 */
[----:B--2---:R-:W-:-:S03]  /*5a40*/  FADD.FTZ R3, R3, R108 ;  /* 0x0000006c03037221 */ /* 0x004fc60000010000 */
[----:B------:R-:W1:Y:S04]  /*5a50*/  SHFL.BFLY PT, R4, R5, 0x1, 0x1f ;  /* 0x0c201f0005047f89 */ /* 0x000e6800000e0000 */
[----:B------:R-:W2:Y:S01]  /*5a60*/  SHFL.BFLY PT, R8, R3, 0x1, 0x1f ;  /* 0x0c201f0003087f89 */ /* 0x000ea200000e0000 */
[----:B-1----:R-:W-:Y:S01]  /*5a70*/  FADD.FTZ R9, R5, R4 ;  /* 0x0000000405097221 */ /* 0x002fe20000010000 */
[----:B---3--:R-:W-:Y:S01]  /*5a80*/  SHF.R.S32.HI R4, RZ, 0x1f, R7 ;  /* 0x0000001fff047819 */ /* 0x008fe20000011407 */
[----:B--2---:R-:W-:-:S03]  /*5a90*/  FADD.FTZ R8, R3, R8 ;  /* 0x0000000803087221 */ /* 0x004fc60000010000 */
[----:B------:R-:W-:Y:S02]  /*5aa0*/  FSETP.NE.FTZ.AND P3, PT, R9, RZ, PT ;  /* 0x000000ff0900720b */ /* 0x000fe40003f75000 */
[CC--:B------:R-:W-:Y:S02]  /*5ab0*/  LEA.HI R5, R4.reuse, R7.reuse, RZ, 0x2 ;  /* 0x0000000704057211 */ /* 0x0c0fe400078f10ff */
[-C--:B------:R-:W-:Y:S02]  /*5ac0*/  LEA.HI R4, R4, R7.reuse, RZ, 0x5 ;  /* 0x0000000704047211 */ /* 0x080fe400078f28ff */
[----:B------:R-:W-:Y:S02]  /*5ad0*/  LOP3.LUT R6, R5, 0xfffffffc, RZ, 0xc0, !PT ;  /* 0xfffffffc05067812 */ /* 0x000fe400078ec0ff */
[----:B------:R-:W-:Y:S02]  /*5ae0*/  SHF.R.S32.HI R3, RZ, 0x5, R4 ;  /* 0x00000005ff037819 */ /* 0x000fe40000011404 */
[----:B------:R-:W-:-:S02]  /*5af0*/  IADD3 R6, -R6, R7, RZ ;  /* 0x0000000706067210 */ /* 0x000fc40007ffe1ff */
[----:B------:R-:W-:Y:S01]  /*5b00*/  SHF.R.S32.HI R5, RZ, 0x2, R5 ;  /* 0x00000002ff057819 */ /* 0x000fe20000011405 */
[----:B------:R-:W1:Y:S01]  /*5b10*/  @P3 MUFU.RCP R10, R9 ;  /* 0x00000009000a3308 */ /* 0x000e620000001000 */
[----:B------:R-:W-:Y:S01]  /*5b20*/  FSETP.NE.FTZ.AND P2, PT, R8, RZ, PT ;  /* 0x000000ff0800720b */ /* 0x000fe20003f55000 */
[----:B------:R-:W-:Y:S01]  /*5b30*/  IMAD R3, R3, 0x100, R6 ;  /* 0x0000010003037824 */ /* 0x000fe200078e0206 */
[----:B------:R-:W-:Y:S02]  /*5b40*/  SHF.R.S32.HI R6, RZ, 0x1f, R5 ;  /* 0x0000001fff067819 */ /* 0x000fe40000011405 */
[----:B------:R-:W-:Y:S02]  /*5b50*/  LOP3.LUT R4, R4, 0xffffffe0, RZ, 0xc0, !PT ;  /* 0xffffffe004047812 */ /* 0x000fe400078ec0ff */
[----:B------:R-:W-:Y:S01]  /*5b60*/  LEA.HI R6, R6, R5, RZ, 0x3 ;  /* 0x0000000506067211 */ /* 0x000fe200078f18ff */
[----:B------:R-:W-:Y:S02]  /*5b70*/  @P3 MUFU.LG2 R9, R9 ;  /* 0x0000000900093308 */ /* 0x000fe40000000c00 */
[----:B------:R-:W-:Y:S01]  /*5b80*/  IMAD.IADD R4, R7, 0x1, -R4 ;  /* 0x0000000107047824 */ /* 0x000fe200078e0a04 */
[----:B------:R-:W-:-:S04]  /*5b90*/  LOP3.LUT R6, R6, 0xfffffff8, RZ, 0xc0, !PT ;  /* 0xfffffff806067812 */ /* 0x000fc800078ec0ff */
[----:B------:R-:W-:Y:S01]  /*5ba0*/  IADD3 R6, R5, -R6, RZ ;  /* 0x8000000605067210 */ /* 0x000fe20007ffe0ff */
[----:B-1----:R-:W-:Y:S01]  /*5bb0*/  FMUL.FTZ R10, R10, c[0x0][0x2dc] ;  /* 0x0000b7000a0a7a20 */ /* 0x002fe20000410000 */
[----:B------:R-:W1:Y:S02]  /*5bc0*/  @P2 MUFU.RCP R11, R8 ;  /* 0x00000008000b2308 */ /* 0x000e640000001000 */
[----:B------:R-:W-:Y:S01]  /*5bd0*/  LEA.HI R5, R6, R6, RZ, 0x1 ;  /* 0x0000000606057211 */ /* 0x000fe200078f08ff */
[C---:B------:R-:W-:Y:S02]  /*5be0*/  FMUL.FTZ R36, R10.reuse, R36 ;  /* 0x000000240a247220 */ /* 0x040fe40000410000 */
[C---:B------:R-:W-:Y:S02]  /*5bf0*/  FMUL.FTZ R37, R10.reuse, R37 ;  /* 0x000000250a257220 */ /* 0x040fe40000410000 */
        /* <DEDUP_REMOVED lines=33> */
[----:B------:R-:W-:Y:S01]  /*5e10*/  SHF.R.S32.HI R10, RZ, 0x1, R5 ;  /* 0x00000001ff0a7819 */ /* 0x000fe20000011405 */
[----:B-1----:R-:W-:Y:S01]  /*5e20*/  FMUL.FTZ R11, R11, c[0x0][0x2dc] ;  /* 0x0000b7000b0b7a20 */ /* 0x002fe20000410000 */
[----:B------:R-:W-:Y:S01]  /*5e30*/  LOP3.LUT R5, R5, 0x3fffffe, RZ, 0xc0, !PT ;  /* 0x03fffffe05057812 */ /* 0x000fe200078ec0ff */
[----:B------:R-:W-:Y:S01]  /*5e40*/  @P3 FMUL.FTZ R9, R9, 0.69314718246459960938 ;  /* 0x3f31721809093820 */ /* 0x000fe20000410000 */
[C---:B------:R-:W-:Y:S01]  /*5e50*/  LOP3.LUT P0, RZ, R10.reuse, 0x2, RZ, 0xc0, !PT ;  /* 0x000000020aff7812 */ /* 0x040fe2000780c0ff */
[----:B------:R-:W-:Y:S01]  /*5e60*/  IMAD.SHL.U32 R12, R10, 0x40, RZ ;  /* 0x000000400a0c7824 */ /* 0x000fe200078e00ff */
[----:B------:R-:W-:Y:S01]  /*5e70*/  IADD3 R6, R6, -R5, RZ ;  /* 0x8000000506067210 */ /* 0x000fe20007ffe0ff */
[C---:B------:R-:W-:Y:S01]  /*5e80*/  FMUL.FTZ R38, R11.reuse, R38 ;  /* 0x000000260b267220 */ /* 0x040fe20000410000 */
[----:B------:R-:W-:Y:S01]  /*5e90*/  LOP3.LUT R5, R10, 0x1, RZ, 0xc0, !PT ;  /* 0x000000010a057812 */ /* 0x000fe200078ec0ff */
[----:B------:R-:W-:Y:S01]  /*5ea0*/  FMUL.FTZ R39, R11, R39 ;  /* 0x000000270b277220 */ /* 0x000fe20000410000 */
[----:B------:R-:W-:Y:S01]  /*5eb0*/  LOP3.LUT R12, R12, 0xc0, RZ, 0xc0, !PT ;  /* 0x000000c00c0c7812 */ /* 0x000fe200078ec0ff */
[----:B------:R-:W-:Y:S01]  /*5ec0*/  IMAD R3, R6, 0x10, R3 ;  /* 0x0000001006037824 */ /* 0x000fe200078e0203 */
[----:B------:R-:W-:Y:S01]  /*5ed0*/  ISETP.NE.U32.AND P1, PT, R5, 0x1, PT ;  /* 0x000000010500780c */ /* 0x000fe20003f25070 */
[C---:B------:R-:W-:Y:S01]  /*5ee0*/  FMUL.FTZ R42, R11.reuse, R42 ;  /* 0x0000002a0b2a7220 */ /* 0x040fe20000410000 */
[----:B------:R-:W-:Y:S01]  /*5ef0*/  LEA.HI R12, R12, R12, RZ, 0x1d ;  /* 0x0000000c0c0c7211 */ /* 0x000fe200078fe8ff */
[C---:B------:R-:W-:Y:S01]  /*5f00*/  FMUL.FTZ R43, R11.reuse, R43 ;  /* 0x0000002b0b2b7220 */ /* 0x040fe20000410000 */
[----:B------:R-:W-:Y:S01]  /*5f10*/  MOV R5, 0x20 ;  /* 0x0000002000057802 */ /* 0x000fe20000000f00 */
[----:B------:R-:W-:Y:S01]  /*5f20*/  FMUL.FTZ R46, R11, R46 ;  /* 0x0000002e0b2e7220 */ /* 0x000fe20000410000 */
[----:B------:R-:W-:Y:S01]  /*5f30*/  LEA R3, R3, R12, 0x1 ;  /* 0x0000000c03037211 */ /* 0x000fe200078e08ff */
[----:B------:R-:W-:Y:S01]  /*5f40*/  FMUL.FTZ R47, R11, R47 ;  /* 0x0000002f0b2f7220 */ /* 0x000fe20000410000 */
[----:B------:R-:W-:Y:S01]  /*5f50*/  SEL R6, R5, 0xffffffe0, !P0 ;  /* 0xffffffe005067807 */ /* 0x000fe20004000000 */
[----:B------:R-:W-:Y:S01]  /*5f60*/  FMUL.FTZ R50, R11, R50 ;  /* 0x000000320b327220 */ /* 0x000fe20000410000 */
[----:B------:R-:W-:Y:S01]  /*5f70*/  F2FP.BF16.PACK_AB R38, R39, R38 ;  /* 0x000000262726723e */ /* 0x000fe200000010ff */
[----:B------:R-:W-:Y:S01]  /*5f80*/  IMAD.SHL.U32 R3, R3, 0x2, RZ ;  /* 0x0000000203037824 */ /* 0x000fe200078e00ff */
[----:B------:R-:W-:Y:S01]  /*5f90*/  F2FP.BF16.PACK_AB R42, R43, R42 ;  /* 0x0000002a2b2a723e */ /* 0x000fe200000010ff */
[----:B------:R-:W-:Y:S01]  /*5fa0*/  FMUL.FTZ R51, R11, R51 ;  /* 0x000000330b337220 */ /* 0x000fe20000410000 */
[----:B------:R-:W-:Y:S01]  /*5fb0*/  F2FP.BF16.PACK_AB R46, R47, R46 ;  /* 0x0000002e2f2e723e */ /* 0x000fe200000010ff */
[----:B------:R-:W-:Y:S01]  /*5fc0*/  FMUL.FTZ R54, R11, R54 ;  /* 0x000000360b367220 */ /* 0x000fe20000410000 */
[----:B------:R-:W-:Y:S01]  /*5fd0*/  IADD3 R13, R3, -0x10, RZ ;  /* 0xfffffff0030d7810 */ /* 0x000fe20007ffe0ff */
        /* <DEDUP_REMOVED lines=18> */
[----:B------:R-:W-:Y:S01]  /*6100*/  IMAD.IADD R17, R6, 0x1, R13 ;  /* 0x0000000106117824 */ /* 0x000fe200078e020d */
        /* <DEDUP_REMOVED lines=11> */
[----:B------:R-:W-:Y:S01]  /*61c0*/  FMUL.FTZ R11, R11, R83 ;  /* 0x000000530b0b7220 */ /* 0x000fe20000410000 */
[----:B------:R-:W-:Y:S01]  /*61d0*/  STS [R15+0x200], R46 ;  /* 0x0002002e0f007388 */ /* 0x000fe20000000800 */
[----:B------:R-:W-:-:S02]  /*61e0*/  F2FP.BF16.PACK_AB R78, R79, R78 ;  /* 0x0000004e4f4e723e */ /* 0x000fc400000010ff */
[----:B------:R-:W-:Y:S01]  /*61f0*/  F2FP.BF16.PACK_AB R80, R81, R80 ;  /* 0x000000505150723e */ /* 0x000fe200000010ff */
[----:B------:R-:W-:Y:S01]  /*6200*/  STS [R17], R48 ;  /* 0x0000003011007388 */ /* 0x000fe20000000800 */
[----:B------:R-:W-:Y:S02]  /*6210*/  F2FP.BF16.PACK_AB R82, R11, R82 ;  /* 0x000000520b52723e */ /* 0x000fe400000010ff */
[----:B------:R-:W-:Y:S01]  /*6220*/  ISETP.NE.AND P0, PT, RZ, UR4, PT ;  /* 0x00000004ff007c0c */ /* 0x000fe2000bf05270 */
[----:B------:R-:W-:Y:S01]  /*6230*/  STS [R17+0x200], R50 ;  /* 0x0002003211007388 */ /* 0x000fe20000000800 */
[----:B------:R-:W-:Y:S01]  /*6240*/  ISETP.NE.AND P1, PT, RZ, UR5, PT ;  /* 0x00000005ff007c0c */ /* 0x000fe2000bf25270 */
[----:B-1----:R-:W-:Y:S02]  /*6250*/  CS2R R38, SRZ ;  /* 0x0000000000267805 */ /* 0x002fe4000001ff00 */
[----:B------:R-:W-:Y:S01]  /*6260*/  STS [R3+0x1000], R52 ;  /* 0x0010003403007388 */ /* 0x000fe20000000800 */
[----:B------:R-:W-:-:S03]  /*6270*/  ISETP.NE.OR P4, PT, RZ, UR4, !P1 ;  /* 0x00000004ff007c0c */ /* 0x000fc6000cf85670 */
[----:B------:R-:W-:Y:S04]  /*6280*/  STS [R3+0x1200], R54 ;  /* 0x0012003603007388 */ /* 0x000fe80000000800 */
[----:B------:R-:W-:Y:S01]  /*6290*/  STS [R13+0x1000], R56 ;  /* 0x001000380d007388 */ /* 0x000fe20000000800 */
[----:B------:R-:W-:Y:S02]  /*62a0*/  @P0 MOV R10, c[0x0][0x210] ;  /* 0x00008400000a0a02 */ /* 0x000fe40000000f00 */
[----:B------:R-:W-:Y:S01]  /*62b0*/  @!P0 MOV R11, c[0x0][0x214] ;  /* 0x00008500000b8a02 */ /* 0x000fe20000000f00 */
[----:B------:R-:W-:Y:S01]  /*62c0*/  STS [R13+0x1200], R58 ;  /* 0x0012003a0d007388 */ /* 0x000fe20000000800 */
[----:B------:R-:W-:Y:S01]  /*62d0*/  @P0 MOV R36, c[0x0][0x210] ;  /* 0x0000840000240a02 */ /* 0x000fe20000000f00 */
[----:B------:R-:W-:Y:S01]  /*62e0*/  @P0 IMAD R10, R10, c[0x0][0x214], RZ ;  /* 0x000085000a0a0a24 */ /* 0x000fe200078e02ff */
[----:B------:R-:W-:Y:S01]  /*62f0*/  @!P0 SEL R10, R11, c[0x0][0x234], !P1 ;  /* 0x00008d000b0a8a07 */ /* 0x000fe20004800000 */
[----:B------:R-:W-:Y:S01]  /*6300*/  STS [R15+0x1000], R60 ;  /* 0x0010003c0f007388 */ /* 0x000fe20000000800 */
[----:B------:R-:W-:Y:S01]  /*6310*/  @P0 IMAD.MOV.U32 R11, RZ, RZ, 0x1 ;  /* 0x00000001ff0b0424 */ /* 0x000fe200078e00ff */
[----:B------:R-:W-:-:S02]  /*6320*/  @!P0 MOV R36, 0x1 ;  /* 0x0000000100248802 */ /* 0x000fc40000000f00 */
[----:B------:R-:W-:Y:S01]  /*6330*/  STS [R15+0x1200], R62 ;  /* 0x0012003e0f007388 */ /* 0x000fe20000000800 */
[----:B------:R-:W-:-:S03]  /*6340*/  @!P0 IMAD R11, R10, c[0x0][0x1c0], RZ ;  /* 0x000070000a0b8a24 */ /* 0x000fc600078e02ff */
        /* <DEDUP_REMOVED lines=13> */
[----:B------:R-:W5:Y:S04]  /*6420*/  S2R R5, SR_CTAID.Z ;  /* 0x0000000000057919 */ /* 0x000f680000002700 */
[----:B------:R3:W3:Y:S04]  /*6430*/  LDS.128 R28, [R118] ;  /* 0x00000000761c7984 */ /* 0x0006e80000000c00 */
[----:B------:R3:W3:Y:S01]  /*6440*/  LDS.128 R24, [R118+0x800] ;  /* 0x0008000076187984 */ /* 0x0006e20000000c00 */
[----:B----4-:R-:W-:-:S03]  /*6450*/  @!P4 IMAD R37, R6, c[0x0][0x214], RZ ;  /* 0x000085000625ca24 */ /* 0x010fc600078e02ff */
[----:B------:R4:W3:Y:S01]  /*6460*/  LDS.128 R20, [R118+0x1000] ;  /* 0x0010000076147984 */ /* 0x0008e20000000c00 */
[----:B------:R-:W-:Y:S01]  /*6470*/  IMAD R11, R6, R11, RZ ;  /* 0x0000000b060b7224 */ /* 0x000fe200078e02ff */
[----:B------:R-:W-:Y:S02]  /*6480*/  @!P4 SHF.R.S32.HI R39, RZ, 0x1f, R37 ;  /* 0x0000001fff27c819 */ /* 0x000fe40000011425 */
[----:B------:R4:W3:Y:S01]  /*6490*/  LDS.128 R16, [R118+0x1800] ;  /* 0x0018000076107984 */ /* 0x0008e20000000c00 */
[----:B------:R-:W-:Y:S01]  /*64a0*/  @!P4 MOV R38, R37 ;  /* 0x000000250026c202 */ /* 0x000fe20000000f00 */
[----:B-1----:R-:W-:Y:S01]  /*64b0*/  IMAD R7, R3, R36, RZ ;  /* 0x0000002403077224 */ /* 0x002fe200078e02ff */
[----:B------:R-:W-:Y:S01]  /*64c0*/  SEL R11, R11, RZ, P4 ;  /* 0x000000ff0b0b7207 */ /* 0x000fe20002000000 */
[----:B------:R4:W1:Y:S01]  /*64d0*/  LDS.128 R12, [R118+0x2000] ;  /* 0x00200000760c7984 */ /* 0x0008620000000c00 */
[----:B------:R-:W-:Y:S01]  /*64e0*/  LOP3.LUT P4, RZ, R4, 0x3, RZ, 0xc0, !PT ;  /* 0x0000000304ff7812 */ /* 0x000fe2000788c0ff */
[----:B------:R-:W-:Y:S01]  /*64f0*/  IMAD.SHL.U32 R7, R7, 0x40, RZ ;  /* 0x0000004007077824 */ /* 0x000fe200078e00ff */
[----:B------:R-:W-:Y:S01]  /*6500*/  MOV R4, 0x7f800000 ;  /* 0x7f80000000047802 */ /* 0x000fe20000000f00 */
[----:B------:R4:W1:Y:S01]  /*6510*/  LDS.128 R32, [R118+0x2800] ;  /* 0x0028000076207984 */ /* 0x0008620000000c00 */
[----:B-----5:R-:W-:Y:S01]  /*6520*/  IMAD R10, R5, R10, R11 ;  /* 0x0000000a050a7224 */ /* 0x020fe200078e020b */
[----:B------:R-:W-:Y:S01]  /*6530*/  MOV R11, 0x7f800000 ;  /* 0x7f800000000b7802 */ /* 0x000fe20000000f00 */
[----:B--2---:R-:W-:-:S02]  /*6540*/  @P2 FMUL.FTZ R37, R8, 0.69314718246459960938 ;  /* 0x3f31721808252820 */ /* 0x004fc40000410000 */
[----:B------:R-:W-:Y:S01]  /*6550*/  @P3 FFMA.FTZ R4, R2, c[0x0][0x238], R9 ;  /* 0x00008e0002043a23 */ /* 0x000fe20000010009 */
[--C-:B------:R-:W-:Y:S01]  /*6560*/  IADD3 R8, P1, P0, R7, R38, R10.reuse ;  /* 0x0000002607087210 */ /* 0x100fe2000783e00a */
[----:B------:R-:W-:Y:S01]  /*6570*/  @P2 FFMA.FTZ R11, R0, c[0x0][0x238], R37 ;  /* 0x00008e00000b2a23 */ /* 0x000fe20000010025 */
        /* <DEDUP_REMOVED lines=21> */
.L_x_731:
[----:B------:R-:W-:Y:S05]  /*66d0*/  BSYNC B0 ;  /* 0x0000000000007941 */ /* 0x000fea0003800000 */
.L_x_730:
[----:B------:R-:W-:Y:S02]  /*66e0*/  SHF.R.S32.HI R0, RZ, 0x1f, R6 ;  /* 0x0000001fff007819 */ /* 0x000fe40000011406 */
[----:B------:R-:W-:Y:S02]  /*66f0*/  MOV R8, R128 ;  /* 0x0000008000087202 */ /* 0x000fe40000000f00 */
[----:B------:R-:W-:Y:S01]  /*6700*/  MOV R9, R129 ;  /* 0x0000008100097202 */ /* 0x000fe20000000f00 */
[----:B--2---:R-:W-:Y:S01]  /*6710*/  IMAD R3, R0, c[0x0][0x1e0], RZ ;  /* 0x0000780000037a24 */ /* 0x004fe200078e02ff */
[----:B------:R-:W-:-:S03]  /*6720*/  SHF.R.S32.HI R0, RZ, 0x1f, R5 ;  /* 0x0000001fff007819 */ /* 0x000fc60000011405 */
[----:B------:R-:W-:-:S04]  /*6730*/  IMAD.WIDE.U32 R8, R6, c[0x0][0x1e0], R8 ;  /* 0x0000780006087a25 */ /* 0x000fc800078e0008 */
[----:B------:R-:W-:Y:S02]  /*6740*/  IMAD R3, R6, c[0x0][0x1e4], R3 ;  /* 0x0000790006037a24 */ /* 0x000fe400078e0203 */
[----:B------:R-:W-:Y:S02]  /*6750*/  IMAD R0, R0, c[0x0][0x1f0], RZ ;  /* 0x00007c0000007a24 */ /* 0x000fe400078e02ff */
[----:B------:R-:W-:Y:S02]  /*6760*/  IMAD.IADD R9, R9, 0x1, R3 ;  /* 0x0000000109097824 */ /* 0x000fe400078e0203 */
[C---:B------:R-:W-:Y:S02]  /*6770*/  IMAD R0, R5.reuse, c[0x0][0x1f4], R0 ;  /* 0x00007d0005007a24 */ /* 0x040fe400078e0200 */
[----:B------:R-:W-:-:S04]  /*6780*/  IMAD.WIDE.U32 R8, R5, c[0x0][0x1f0], R8 ;  /* 0x00007c0005087a25 */ /* 0x000fc800078e0008 */
[----:B------:R-:W-:Y:S01]  /*6790*/  IMAD R3, R133, c[0x0][0x1e8], RZ ;  /* 0x00007a0085037a24 */ /* 0x000fe200078e02ff */
[----:B------:R-:W-:Y:S02]  /*67a0*/  IADD3 R9, R9, R0, RZ ;  /* 0x0000000009097210 */ /* 0x000fe40007ffe0ff */
[----:B------:R-:W-:Y:S01]  /*67b0*/  MOV R0, c[0x0][0x1ec] ;  /* 0x00007b0000007a02 */ /* 0x000fe20000000f00 */
[C---:B------:R-:W-:Y:S02]  /*67c0*/  IMAD R3, R132.reuse, c[0x0][0x1ec], R3 ;  /* 0x00007b0084037a24 */ /* 0x040fe400078e0203 */
[----:B------:R-:W-:-:S04]  /*67d0*/  IMAD.WIDE.U32 R132, R132, c[0x0][0x1e8], R8 ;  /* 0x00007a0084847a25 */ /* 0x000fc800078e0008 */
[----:B------:R-:W-:Y:S01]  /*67e0*/  IMAD.IADD R2, R133, 0x1, R3 ;  /* 0x0000000185027824 */ /* 0x000fe200078e0203 */
[C---:B------:R-:W-:Y:S02]  /*67f0*/  LEA R4, P0, R132.reuse, c[0x0][0x1d0], 0x1 ;  /* 0x0000740084047a11 */ /* 0x040fe400078008ff */
[----:B------:R-:W-:Y:S02]  /*6800*/  MOV R3, c[0x0][0x1e8] ;  /* 0x00007a0000037a02 */ /* 0x000fe40000000f00 */
[----:B------:R-:W-:Y:S02]  /*6810*/  LEA.HI.X R5, R132, c[0x0][0x1d4], R2, 0x1, P0 ;  /* 0x0000750084057a11 */ /* 0x000fe400000f0c02 */
[----:B------:R-:W-:-:S03]  /*6820*/  LEA R2, P0, R3, R4, 0x6 ;  /* 0x0000000403027211 */ /* 0x000fc600078030ff */
[----:B---3--:R-:W-:Y:S01]  /*6830*/  STG.E.128 [R4.64], R28 ;  /* 0x0000001c04007986 */ /* 0x008fe2000c101d14 */
[----:B------:R-:W-:-:S03]  /*6840*/  LEA.HI.X R3, R3, R5, R0, 0x6, P0 ;  /* 0x0000000503037211 */ /* 0x000fc600000f3400 */
[----:B------:R-:W-:Y:S04]  /*6850*/  STG.E.128 [R4.64+0x40], R20 ;  /* 0x0000401404007986 */ /* 0x000fe8000c101d14 */
[----:B-1----:R-:W-:Y:S04]  /*6860*/  STG.E.128 [R4.64+0x80], R12 ;  /* 0x0000800c04007986 */ /* 0x002fe8000c101d14 */
[----:B------:R-:W-:Y:S04]  /*6870*/  STG.E.128 [R2.64], R24 ;  /* 0x0000001802007986 */ /* 0x000fe8000c101d14 */
[----:B------:R-:W-:Y:S04]  /*6880*/  STG.E.128 [R2.64+0x40], R16 ;  /* 0x0000401002007986 */ /* 0x000fe8000c101d14 */
[----:B------:R-:W-:Y:S01]  /*6890*/  STG.E.128 [R2.64+0x80], R32 ;  /* 0x0000802002007986 */ /* 0x000fe2000c101d14 */
[----:B------:R-:W-:Y:S05]  /*68a0*/  EXIT ;  /* 0x000000000000794d */ /* 0x000fea0003800000 */
.L_x_724:
[----:B------:R-:W1:Y:S01]  /*68b0*/  LDC.U8 R0, c[0x0][0x329] ;  /* 0x0000ca40ff007b82 */ /* 0x000e620000000000 */
[----:B------:R-:W-:-:S02]  /*68c0*/  LEA.HI R6, R8, R81, RZ, 0x2 ;  /* 0x0000005108067211 */ /* 0x000fc400078f10ff */
[----:B------:R-:W-:Y:S02]  /*68d0*/  SHF.R.S32.HI R4, RZ, 0x1f, R9 ;  /* 0x0000001fff047819 */ /* 0x000fe40000011409 */
[----:B------:R-:W-:Y:S02]  /*68e0*/  LOP3.LUT R14, R6, 0x1ffffffc, RZ, 0xc0, !PT ;  /* 0x1ffffffc060e7812 */ /* 0x000fe400078ec0ff */
[----:B------:R-:W-:Y:S01]  /*68f0*/  SHF.R.S32.HI R5, RZ, 0x1f, R10 ;  /* 0x0000001fff057819 */ /* 0x000fe2000001140a */
[----:B------:R-:W2:Y:S01]  /*6900*/  LDC.U8 R2, c[0x0][0x328] ;  /* 0x0000ca00ff027b82 */ /* 0x000ea20000000000 */
[----:B------:R-:W-:Y:S01]  /*6910*/  IMAD R4, R4, c[0x0][0x1e0], RZ ;  /* 0x0000780004047a24 */ /* 0x000fe200078e02ff */
[----:B------:R-:W-:Y:S01]  /*6920*/  SHF.R.S32.HI R6, RZ, 0x2, R6 ;  /* 0x00000002ff067819 */ /* 0x000fe20000011406 */
[C---:B------:R-:W-:Y:S01]  /*6930*/  IMAD.IADD R14, R81.reuse, 0x1, -R14 ;  /* 0x00000001510e7824 */ /* 0x040fe200078e0a0e */
[----:B------:R-:W-:Y:S01]  /*6940*/  LOP3.LUT P4, RZ, R81, 0x3, RZ, 0xc0, !PT ;  /* 0x0000000351ff7812 */ /* 0x000fe2000788c0ff */
[----:B------:R-:W-:Y:S01]  /*6950*/  IMAD R3, R9, c[0x0][0x1e4], R4 ;  /* 0x0000790009037a24 */ /* 0x000fe200078e0204 */
[----:B------:R-:W-:Y:S01]  /*6960*/  SHF.R.S32.HI R7, RZ, 0x1f, R6 ;  /* 0x0000001fff077819 */ /* 0x000fe20000011406 */
[----:B------:R-:W-:-:S02]  /*6970*/  IMAD.SHL.U32 R14, R14, 0x8, RZ ;  /* 0x000000080e0e7824 */ /* 0x000fc400078e00ff */
[----:B------:R-:W-:Y:S02]  /*6980*/  IMAD R5, R5, c[0x0][0x1f0], RZ ;  /* 0x00007c0005057a24 */ /* 0x000fe400078e02ff */
[----:B------:R-:W-:Y:S01]  /*6990*/  IMAD.WIDE R74, R74, 0x40, R6 ;  /* 0x000000404a4a7825 */ /* 0x000fe200078e0206 */
[----:B------:R-:W-:-:S03]  /*69a0*/  SHF.R.S32.HI R15, RZ, 0x1f, R14 ;  /* 0x0000001fff0f7819 */ /* 0x000fc6000001140e */
[----:B------:R-:W-:Y:S01]  /*69b0*/  IMAD R12, R10, c[0x0][0x1f4], R5 ;  /* 0x00007d000a0c7a24 */ /* 0x000fe200078e0205 */
[----:B-1----:R-:W-:Y:S01]  /*69c0*/  ISETP.NE.AND P0, PT, R0, RZ, PT ;  /* 0x000000ff0000720c */ /* 0x002fe20003f05270 */
[----:B------:R-:W-:Y:S01]  /*69d0*/  IMAD.WIDE.U32 R14, R9, c[0x0][0x1e0], R14 ;  /* 0x00007800090e7a25 */ /* 0x000fe200078e000e */
[----:B------:R-:W-:-:S03]  /*69e0*/  IADD3 R5, -R82, c[0x0][0x214], RZ ;  /* 0x0000850052057a10 */ /* 0x000fc60007ffe1ff */
[----:B------:R-:W-:Y:S01]  /*69f0*/  IMAD.IADD R15, R3, 0x1, R15 ;  /* 0x00000001030f7824 */ /* 0x000fe200078e020f */
[----:B------:R-:W-:-:S03]  /*6a00*/  ISETP.GE.OR P3, PT, R6, R5, P4 ;  /* 0x000000050600720c */ /* 0x000fc60002766670 */
[----:B------:R-:W-:-:S04]  /*6a10*/  IMAD.WIDE.U32 R14, R10, c[0x0][0x1f0], R14 ;  /* 0x00007c000a0e7a25 */ /* 0x000fc800078e000e */
[----:B------:R-:W-:Y:S01]  /*6a20*/  @P0 IMAD.MOV.U32 R3, RZ, RZ, c[0x0][0x210] ;  /* 0x00008400ff030624 */ /* 0x000fe200078e00ff */
[----:B--2---:R-:W-:Y:S01]  /*6a30*/  @!P0 ISETP.NE.AND P1, PT, R2, RZ, PT ;  /* 0x000000ff0200820c */ /* 0x004fe20003f25270 */
[----:B------:R-:W-:Y:S02]  /*6a40*/  @!P0 IMAD.MOV.U32 R4, RZ, RZ, c[0x0][0x214] ;  /* 0x00008500ff048624 */ /* 0x000fe400078e00ff */
[----:B------:R-:W-:Y:S02]  /*6a50*/  @P0 IMAD R3, R3, c[0x0][0x214], RZ ;  /* 0x0000850003030a24 */ /* 0x000fe400078e02ff */
[----:B------:R-:W-:Y:S01]  /*6a60*/  @P0 IMAD.MOV.U32 R7, RZ, RZ, c[0x0][0x210] ;  /* 0x00008400ff070624 */ /* 0x000fe200078e00ff */
[----:B------:R-:W-:Y:S01]  /*6a70*/  @!P0 SEL R3, R4, c[0x0][0x234], !P1 ;  /* 0x00008d0004038a07 */ /* 0x000fe20004800000 */
[----:B------:R-:W-:Y:S01]  /*6a80*/  @P0 IMAD.MOV.U32 R4, RZ, RZ, 0x1 ;  /* 0x00000001ff040424 */ /* 0x000fe200078e00ff */
[----:B------:R-:W-:Y:S01]  /*6a90*/  ISETP.NE.AND P1, PT, R2, RZ, PT ;  /* 0x000000ff0200720c */ /* 0x000fe20003f25270 */
[----:B------:R-:W-:-:S02]  /*6aa0*/  IMAD.IADD R13, R12, 0x1, R15 ;  /* 0x000000010c0d7824 */ /* 0x000fc400078e020f */
[----:B------:R-:W-:Y:S01]  /*6ab0*/  @!P0 IMAD R4, R3, c[0x0][0x1c0], RZ ;  /* 0x0000700003048a24 */ /* 0x000fe200078e02ff */
[----:B------:R-:W-:Y:S01]  /*6ac0*/  ISETP.EQ.AND P1, PT, R0, RZ, P1 ;  /* 0x000000ff0000720c */ /* 0x000fe20000f22270 */
[----:B------:R-:W-:Y:S02]  /*6ad0*/  @!P0 IMAD.MOV.U32 R7, RZ, RZ, 0x1 ;  /* 0x00000001ff078424 */ /* 0x000fe400078e00ff */
[C---:B------:R-:W-:Y:S02]  /*6ae0*/  IMAD R4, R9.reuse, R4, RZ ;  /* 0x0000000409047224 */ /* 0x040fe400078e02ff */
[----:B------:R-:W-:Y:S02]  /*6af0*/  IMAD R9, R9, c[0x0][0x214], RZ ;  /* 0x0000850009097a24 */ /* 0x000fe400078e02ff */
[----:B------:R-:W-:Y:S01]  /*6b00*/  IMAD.MOV.U32 R12, RZ, RZ, R14 ;  /* 0x000000ffff0c7224 */ /* 0x000fe200078e000e */
[----:B------:R-:W-:Y:S01]  /*6b10*/  SEL R4, R4, RZ, !P1 ;  /* 0x000000ff04047207 */ /* 0x000fe20004800000 */
[----:B------:R-:W-:Y:S01]  /*6b20*/  IMAD R0, R75, c[0x0][0x1e8], RZ ;  /* 0x00007a004b007a24 */ /* 0x000fe200078e02ff */
[----:B------:R-:W-:Y:S01]  /*6b30*/  SHF.R.S32.HI R2, RZ, 0x1f, R9 ;  /* 0x0000001fff027819 */ /* 0x000fe20000011409 */
[----:B------:R-:W-:Y:S01]  /*6b40*/  IMAD.WIDE.U32 R12, R74, c[0x0][0x1e8], R12 ;  /* 0x00007a004a0c7a25 */ /* 0x000fe200078e000c */
[----:B------:R-:W-:-:S02]  /*6b50*/  SEL R9, R9, RZ, P1 ;  /* 0x000000ff09097207 */ /* 0x000fc40000800000 */
[----:B------:R-:W-:Y:S01]  /*6b60*/  SEL R2, R2, RZ, P1 ;  /* 0x000000ff02027207 */ /* 0x000fe20000800000 */
[----:B------:R-:W-:Y:S01]  /*6b70*/  IMAD R4, R10, R3, R4 ;  /* 0x000000030a047224 */ /* 0x000fe200078e0204 */
[----:B------:R-:W-:Y:S01]  /*6b80*/  LEA R10, P0, R12, c[0x0][0x1d0], 0x1 ;  /* 0x000074000c0a7a11 */ /* 0x000fe200078008ff */
[-C--:B------:R-:W-:Y:S02]  /*6b90*/  IMAD R3, R82, R7.reuse, RZ ;  /* 0x0000000752037224 */ /* 0x080fe400078e02ff */
[----:B------:R-:W-:Y:S02]  /*6ba0*/  IMAD R0, R74, c[0x0][0x1ec], R0 ;  /* 0x00007b004a007a24 */ /* 0x000fe400078e0200 */
[----:B------:R-:W-:Y:S01]  /*6bb0*/  @!P3 IMAD R8, R6, R7, RZ ;  /* 0x000000070608b224 */ /* 0x000fe200078e02ff */
[--C-:B------:R-:W-:Y:S01]  /*6bc0*/  IADD3 R9, P2, P1, R3, R9, R4.reuse ;  /* 0x0000000903097210 */ /* 0x100fe2000795e004 */
[----:B------:R-:W-:Y:S01]  /*6bd0*/  IMAD.IADD R11, R0, 0x1, R13 ;  /* 0x00000001000b7824 */ /* 0x000fe200078e020d */
[----:B------:R-:W-:Y:S01]  /*6be0*/  SHF.R.S32.HI R3, RZ, 0x1f, R3 ;  /* 0x0000001fff037819 */ /* 0x000fe20000011403 */
[----:B------:R-:W-:Y:S01]  /*6bf0*/  IMAD.MOV.U32 R13, RZ, RZ, c[0x0][0x1e8] ;  /* 0x00007a00ff0d7624 */ /* 0x000fe200078e00ff */
[----:B------:R-:W-:Y:S01]  /*6c00*/  SHF.R.S32.HI R4, RZ, 0x1f, R4 ;  /* 0x0000001fff047819 */ /* 0x000fe20000011404 */
[----:B------:R-:W-:Y:S01]  /*6c10*/  IMAD.MOV.U32 R0, RZ, RZ, c[0x0][0x1ec] ;  /* 0x00007b00ff007624 */ /* 0x000fe200078e00ff */
[----:B------:R-:W-:Y:S01]  /*6c20*/  IADD3 R6, R6, 0x20, RZ ;  /* 0x0000002006067810 */ /* 0x000fe20007ffe0ff */
[----:B------:R-:W-:Y:S01]  /*6c30*/  @!P3 IMAD.MOV.U32 R17, RZ, RZ, 0x7f800000 ;  /* 0x7f800000ff11b424 */ /* 0x000fe200078e00ff */
[----:B------:R-:W-:-:S02]  /*6c40*/  LEA.HI.X R11, R12, c[0x0][0x1d4], R11, 0x1, P0 ;  /* 0x000075000c0b7a11 */ /* 0x000fc400000f0c0b */
[----:B------:R-:W-:Y:S02]  /*6c50*/  IADD3.X R3, R3, R2, R4, P2, P1 ;  /* 0x0000000203037210 */ /* 0x000fe400017e2404 */
[----:B------:R-:W-:Y:S01]  /*6c60*/  @!P3 IADD3 R2, P0, R8, R9, RZ ;  /* 0x000000090802b210 */ /* 0x000fe20007f1e0ff */
[----:B------:R1:W-:Y:S01]  /*6c70*/  STG.E.128 [R10.64], RZ ;  /* 0x000000ff0a007986 */ /* 0x0003e2000c101d14 */
[----:B------:R-:W-:Y:S02]  /*6c80*/  ISETP.GE.OR P4, PT, R6, R5, P4 ;  /* 0x000000050600720c */ /* 0x000fe40002786670 */
[C---:B------:R-:W-:Y:S01]  /*6c90*/  LEA R12, P1, R13.reuse, R10, 0x6 ;  /* 0x0000000a0d0c7211 */ /* 0x040fe200078230ff */
[----:B------:R1:W-:Y:S01]  /*6ca0*/  STG.E.128 [R10.64+0x40], RZ ;  /* 0x000040ff0a007986 */ /* 0x0003e2000c101d14 */
[----:B------:R-:W-:Y:S02]  /*6cb0*/  @!P3 LEA.HI.X.SX32 R15, R8, R3, 0x1, P0 ;  /* 0x00000003080fb211 */ /* 0x000fe400000f0eff */
[----:B------:R-:W-:Y:S01]  /*6cc0*/  @!P3 LEA R14, P0, R2, c[0x0][0x200], 0x2 ;  /* 0x00008000020eba11 */ /* 0x000fe200078010ff */
[----:B------:R1:W-:Y:S01]  /*6cd0*/  STG.E.128 [R10.64+0x80], RZ ;  /* 0x000080ff0a007986 */ /* 0x0003e2000c101d14 */
[----:B------:R-:W-:-:S02]  /*6ce0*/  LEA.HI.X R13, R13, R11, R0, 0x6, P1 ;  /* 0x0000000b0d0d7211 */ /* 0x000fc400008f3400 */
        /* <DEDUP_REMOVED lines=14> */
.L_x_732:
        /* <DEDUP_REMOVED lines=11> */
.L_x_997:


//--------------------- .text._ZN5flash16flash_fwd_kernelI23Flash_fwd_kernel_traitsILi96ELi64ELi64ELi4ELb0ELb0EN7cutlass10bfloat16_tE19Flash_kernel_traitsILi96ELi64ELi64ELi4ES3_EELb0ELb1ELb0ELb0ELb1ELb1ELb1ELb0EEEvNS_16Flash_fwd_paramsE --------------------------
	.section	.text._ZN5flash16flash_fwd_kernelI23Flash_fwd_kernel_traitsILi96ELi64ELi64ELi4ELb0ELb0EN7cutlass10bfloat16_tE19Flash_kernel_traitsILi96ELi64ELi64ELi4ES3_EELb0ELb1ELb0ELb0ELb1ELb1ELb1ELb0EEEvNS_16Flash_fwd_paramsE,"ax",@progbits
	.sectioninfo	@"SHI_REGISTERS=168"
	.align	128
        .global         _ZN5flash16flash_fwd_kernelI23Flash_fwd_kernel_traitsILi96ELi64ELi64ELi4ELb0ELb0EN7cutlass10bfloat16_tE19Flash_kernel_traitsILi96ELi64ELi64ELi4ES3_EELb0ELb1ELb0ELb0ELb1ELb1ELb1ELb0EEEvNS_16Flash_fwd_paramsE
        .type           _ZN5flash16flash_fwd_kernelI23Flash_fwd_kernel_traitsILi96ELi64ELi64ELi4ELb0ELb0EN7cutlass10bfloat16_tE19Flash_kernel_traitsILi96ELi64ELi64ELi4ES3_EELb0ELb1ELb0ELb0ELb1ELb1ELb1ELb0EEEvNS_16Flash_fwd_paramsE,@function
        .size           _ZN5flash16flash_fwd_kernelI23Flash_fwd_kernel_traitsILi96ELi64ELi64ELi4ELb0ELb0EN7cutlass10bfloat16_tE19Flash_kernel_traitsILi96ELi64ELi64ELi4ES3_EELb0ELb1ELb0ELb0ELb1ELb1ELb1ELb0EEEvNS_16Flash_fwd_paramsE,(.L_x_998 - _ZN5flash16flash_fwd_kernelI23Flash_fwd_kernel_traitsILi96ELi64ELi64ELi4ELb0ELb0EN7cutlass10bfloat16_tE19Flash_kernel_traitsILi96ELi64ELi64ELi4ES3_EELb0ELb1ELb0ELb0ELb1ELb1ELb1ELb0EEEvNS_16Flash_fwd_paramsE)
        .other          _ZN5flash16flash_fwd_kernelI23Flash_fwd_kernel_traitsILi96ELi64ELi64ELi4ELb0ELb0EN7cutlass10bfloat16_tE19Flash_kernel_traitsILi96ELi64ELi64ELi4ES3_EELb0ELb1ELb0ELb0ELb1ELb1ELb1ELb0EEEvNS_16Flash_fwd_paramsE,@"STO_CUDA_ENTRY STV_DEFAULT"
_ZN5flash16flash_fwd_kernelI23Flash_fwd_kernel_traitsILi96ELi64ELi64ELi4ELb0ELb0EN7cutlass10bfloat16_tE19Flash_kernel_traitsILi96ELi64ELi64ELi4ES3_EELb0ELb1ELb0ELb0ELb1ELb1ELb1ELb0EEEvNS_16Flash_fwd_paramsE:
.text._ZN5flash16flash_fwd_kernelI23Flash_fwd_kernel_traitsILi96ELi64ELi64ELi4ELb0ELb0EN7cutlass10bfloat16_tE19Flash_kernel_traitsILi96ELi64ELi64ELi4ES3_EELb0ELb1ELb0ELb0ELb1ELb1ELb1ELb0EEEvNS_16Flash_fwd_paramsE:
        /* <DEDUP_REMOVED lines=47> */
[----:B------:R-:W-:Y:S02]  /*02f0*/  ISETP.GE.AND P0, PT, R2, RZ, PT ;  /* 0x000000ff0200720c */ /* 0x000fe40003f06270 */
[C---:B------:R-:W-:Y:S02]  /*0300*/  LEA.HI R20, R3.reuse, R12, RZ, 0x1 ;  /* 0x0000000c03147211 */ /* 0x040fe400078f08ff */
[--C-:B------:R-:W-:Y:S02]  /*0310*/  SHF.R.S32.HI R13, RZ, 0x1f, R12.reuse ;  /* 0x0000001fff0d7819 */ /* 0x100fe4000001140c */
[----:B------:R-:W-:Y:S01]  /*0320*/  LOP3.LUT R20, R20, 0x7fffffe, RZ, 0xc0, !PT ;  /* 0x07fffffe14147812 */ /* 0x000fe200078ec0ff */
[----:B-1----:R-:W1:Y:S01]  /*0330*/  MUFU.RCP R6, R8 ;  /* 0x0000000800067308 */ /* 0x002e620000001000 */
[----:B------:R-:W-:Y:S01]  /*0340*/  IADD3 R17, P1, R12, R21, RZ ;  /* 0x000000150c117210 */ /* 0x000fe20007f3e0ff */
[----:B------:R-:W-:Y:S01]  /*0350*/  IMAD.WIDE R144, R144, 0x40, R12 ;  /* 0x0000004090907825 */ /* 0x000fe200078e020c */
[----:B------:R-:W-:-:S02]  /*0360*/  LOP3.LUT R3, R3, 0xfffffffc, RZ, 0xc0, !PT ;  /* 0xfffffffc03037812 */ /* 0x000fc400078ec0ff */
[----:B------:R-:W-:Y:S01]  /*0370*/  SHF.R.S32.HI R4, RZ, 0x4, R5 ;  /* 0x00000004ff047819 */ /* 0x000fe20000011405 */
[----:B------:R-:W-:Y:S01]  /*0380*/  IMAD.IADD R20, R12, 0x1, -R20 ;  /* 0x000000010c147824 */ /* 0x000fe200078e0a14 */
[----:B------:R-:W-:Y:S01]  /*0390*/  IABS R12, R9 ;  /* 0x00000009000c7213 */ /* 0x000fe20000000000 */
[----:B------:R-:W-:Y:S01]  /*03a0*/  IMAD.IADD R140, R94, 0x1, -R3 ;  /* 0x000000015e8c7824 */ /* 0x000fe200078e0a03 */
[----:B------:R-:W-:Y:S02]  /*03b0*/  LEA.HI.X.SX32 R2, R21, R13, 0x1, P1 ;  /* 0x0000000d15027211 */ /* 0x000fe400008f0eff */
[C---:B------:R-:W-:Y:S01]  /*03c0*/  LEA.HI R16, R5.reuse, R4, RZ, 0x1 ;  /* 0x0000000405107211 */ /* 0x040fe200078f08ff */
        /* <DEDUP_REMOVED lines=24> */
[----:B------:R-:W-:Y:S01]  /*0550*/  IADD3 R95, R92, -0x1, RZ ;  /* 0xffffffff5c5f7810 */ /* 0x000fe20007ffe0ff */
[----:B------:R-:W-:Y:S01]  /*0560*/  IMAD R15, R15, R0, RZ ;  /* 0x000000000f0f7224 */ /* 0x000fe200078e02ff */
[----:B------:R-:W-:Y:S01]  /*0570*/  SHF.R.S32.HI R97, RZ, 0x5, R96 ;  /* 0x00000005ff617819 */ /* 0x000fe20000011460 */
        /* <DEDUP_REMOVED lines=13> */
[----:B------:R-:W-:Y:S02]  /*0650*/  IMAD R12, R3, c[0x0][0x178], RZ ;  /* 0x00005e00030c7a24 */ /* 0x000fe400078e02ff */
[----:B------:R-:W-:Y:S01]  /*0660*/  IMAD.IADD R7, R18, 0x1, -R7 ;  /* 0x0000000112077824 */ /* 0x000fe200078e0a07 */
[----:B------:R-:W-:Y:S01]  /*0670*/  ISETP.GT.U32.AND P1, PT, R0, R13, PT ;  /* 0x0000000d0000720c */ /* 0x000fe20003f24070 */
[----:B------:R-:W-:Y:S01]  /*0680*/  IMAD R12, R11, c[0x0][0x17c], R12 ;  /* 0x00005f000b0c7a24 */ /* 0x000fe200078e020c */
[----:B------:R-:W-:Y:S01]  /*0690*/  SHF.R.S32.HI R18, RZ, 0x1f, R9 ;  /* 0x0000001fff127819 */ /* 0x000fe20000011409 */
[----:B------:R-:W-:Y:S02]  /*06a0*/  IMAD R2, R17, c[0x0][0x1a4], R2 ;  /* 0x0000690011027a24 */ /* 0x000fe400078e0202 */
[----:B------:R-:W-:Y:S02]  /*06b0*/  IMAD.IADD R23, R23, 0x1, R12 ;  /* 0x0000000117177824 */ /* 0x000fe400078e020c */
[----:B------:R-:W-:-:S02]  /*06c0*/  IMAD R18, R18, c[0x0][0x1a8], RZ ;  /* 0x00006a0012127a24 */ /* 0x000fc400078e02ff */
[----:B------:R-:W-:Y:S02]  /*06d0*/  IMAD.IADD R27, R27, 0x1, R2 ;  /* 0x000000011b1b7824 */ /* 0x000fe400078e0202 */
[----:B------:R-:W-:Y:S02]  /*06e0*/  IMAD R2, R3, c[0x0][0x180], RZ ;  /* 0x0000600003027a24 */ /* 0x000fe400078e02ff */
[----:B------:R-:W-:Y:S01]  /*06f0*/  @!P1 IMAD.IADD R13, R13, 0x1, -R0 ;  /* 0x000000010d0d9824 */ /* 0x000fe200078e0a00 */
[----:B------:R-:W-:Y:S01]  /*0700*/  @!P1 IADD3 R15, R15, 0x1, RZ ;  /* 0x000000010f0f9810 */ /* 0x000fe20007ffe0ff */
[----:B------:R-:W-:Y:S01]  /*0710*/  IMAD R12, R3, c[0x0][0x188], RZ ;  /* 0x00006200030c7a24 */ /* 0x000fe200078e02ff */
[----:B------:R-:W-:Y:S01]  /*0720*/  SHF.R.S32.HI R3, RZ, 0x1, R10 ;  /* 0x00000001ff037819 */ /* 0x000fe2000001140a */
[----:B------:R-:W-:Y:S01]  /*0730*/  IMAD R14, R17, c[0x0][0x19c], R14 ;  /* 0x00006700110e7a24 */ /* 0x000fe200078e020e */
[----:B------:R-:W-:Y:S01]  /*0740*/  ISETP.GE.U32.AND P2, PT, R13, R0, PT ;  /* 0x000000000d00720c */ /* 0x000fe20003f46070 */
[----:B------:R-:W-:Y:S01]  /*0750*/  IMAD.WIDE.U32 R24, R17, c[0x0][0x198], R140 ;  /* 0x0000660011187a25 */ /* 0x000fe200078e008c */
[----:B------:R-:W-:-:S02]  /*0760*/  ISETP.NE.AND P1, PT, RZ, c[0x0][0x1c8], PT ;  /* 0x00007200ff007a0c */ /* 0x000fc40003f25270 */
[----:B------:R-:W-:Y:S01]  /*0770*/  SHF.R.S32.HI R10, RZ, 0x1f, R10 ;  /* 0x0000001fff0a7819 */ /* 0x000fe2000001140a */
[C---:B------:R-:W-:Y:S02]  /*0780*/  IMAD R18, R9.reuse, c[0x0][0x1ac], R18 ;  /* 0x00006b0009127a24 */ /* 0x040fe400078e0212 */
[----:B------:R-:W-:Y:S01]  /*0790*/  IMAD.WIDE.U32 R22, R9, c[0x0][0x1a8], R22 ;  /* 0x00006a0009167a25 */ /* 0x000fe200078e0016 */
[----:B------:R-:W-:-:S03]  /*07a0*/  LEA.HI R10, R10, R3, RZ, 0x2 ;  /* 0x000000030a0a7211 */ /* 0x000fc600078f10ff */
[----:B------:R-:W-:Y:S01]  /*07b0*/  IMAD.IADD R25, R25, 0x1, R14 ;  /* 0x0000000119197824 */ /* 0x000fe200078e020e */
[----:B------:R-:W-:Y:S01]  /*07c0*/  LOP3.LUT R14, R10, 0xfffffffc, RZ, 0xc0, !PT ;  /* 0xfffffffc0a0e7812 */ /* 0x000fe200078ec0ff */
[----:B------:R-:W-:Y:S01]  /*07d0*/  IMAD.IADD R23, R23, 0x1, R18 ;  /* 0x0000000117177824 */ /* 0x000fe200078e0212 */
[----:B------:R-:W-:Y:S01]  /*07e0*/  @P2 IADD3 R15, R15, 0x1, RZ ;  /* 0x000000010f0f2810 */ /* 0x000fe20007ffe0ff */
[----:B------:R-:W-:Y:S02]  /*07f0*/  IMAD R9, R145, c[0x0][0x190], RZ ;  /* 0x0000640091097a24 */ /* 0x000fe400078e02ff */
[C---:B------:R-:W-:Y:S02]  /*0800*/  IMAD R2, R11.reuse, c[0x0][0x184], R2 ;  /* 0x000061000b027a24 */ /* 0x040fe400078e0202 */
[C---:B------:R-:W-:Y:S02]  /*0810*/  IMAD R12, R11.reuse, c[0x0][0x18c], R12 ;  /* 0x000063000b0c7a24 */ /* 0x040fe400078e020c */
[----:B------:R-:W-:-:S04]  /*0820*/  IMAD.WIDE.U32 R134, R11, c[0x0][0x180], R24 ;  /* 0x000060000b867a25 */ /* 0x000fc800078e0018 */
[----:B------:R-:W-:-:S04]  /*0830*/  IMAD.WIDE.U32 R132, R11, c[0x0][0x188], R26 ;  /* 0x000062000b847a25 */ /* 0x000fc800078e001a */
[C---:B------:R-:W-:Y:S01]  /*0840*/  IMAD R0, R144.reuse, c[0x0][0x194], R9 ;  /* 0x0000650090007a24 */ /* 0x040fe200078e0209 */
[----:B------:R-:W-:Y:S01]  /*0850*/  SHF.R.S32.HI R9, RZ, 0x1f, R95 ;  /* 0x0000001fff097819 */ /* 0x000fe2000001145f */
[----:B------:R-:W-:-:S04]  /*0860*/  IMAD.WIDE.U32 R10, R144, c[0x0][0x190], R22 ;  /* 0x00006400900a7a25 */ /* 0x000fc800078e0016 */
[----:B------:R-:W-:Y:S01]  /*0870*/  @!P0 IMAD.MOV R15, RZ, RZ, -R15 ;  /* 0x000000ffff0f8224 */ /* 0x000fe200078e0a0f */
[----:B------:R-:W-:Y:S01]  /*0880*/  @!P1 LOP3.LUT R15, RZ, c[0x0][0x1c8], RZ, 0x33, !PT ;  /* 0x00007200ff0f9a12 */ /* 0x000fe200078e33ff */
[----:B------:R-:W-:Y:S01]  /*0890*/  IMAD.IADD R0, R11, 0x1, R0 ;  /* 0x000000010b007824 */ /* 0x000fe200078e0200 */
[C---:B------:R-:W-:Y:S01]  /*08a0*/  LEA R22, P0, R10.reuse, c[0x0][0x160], 0x1 ;  /* 0x000058000a167a11 */ /* 0x040fe200078008ff */
[----:B------:R-:W-:Y:S01]  /*08b0*/  IMAD.IADD R135, R135, 0x1, R2 ;  /* 0x0000000187877824 */ /* 0x000fe200078e0202 */
[----:B------:R-:W-:Y:S01]  /*08c0*/  SHF.R.S32.HI R13, RZ, 0x1f, R15 ;  /* 0x0000001fff0d7819 */ /* 0x000fe2000001140f */
[----:B------:R-:W-:Y:S01]  /*08d0*/  IMAD.MOV.U32 R2, RZ, RZ, c[0x0][0x198] ;  /* 0x00006600ff027624 */ /* 0x000fe200078e00ff */
[----:B------:R-:W-:Y:S01]  /*08e0*/  LEA.HI.X R23, R10, c[0x0][0x164], R0, 0x1, P0 ;  /* 0x000059000a177a11 */ /* 0x000fe200000f0c00 */
[----:B------:R-:W-:Y:S02]  /*08f0*/  IMAD.MOV.U32 R10, RZ, RZ, 0x6 ;  /* 0x00000006ff0a7424 */ /* 0x000fe400078e00ff */
[----:B------:R-:W-:-:S02]  /*0900*/  IMAD.IADD R133, R133, 0x1, R12 ;  /* 0x0000000185857824 */ /* 0x000fc400078e020c */
[----:B------:R-:W-:Y:S01]  /*0910*/  IMAD R12, R13, c[0x0][0x1b0], RZ ;  /* 0x00006c000d0c7a24 */ /* 0x000fe200078e02ff */
[-C--:B------:R-:W-:Y:S01]  /*0920*/  SHF.L.U64.HI R127, R2, R10.reuse, c[0x0][0x19c] ;  /* 0x00006700027f7619 */ /* 0x080fe2000001020a */
[----:B------:R-:W-:Y:S01]  /*0930*/  IMAD.MOV.U32 R11, RZ, RZ, c[0x0][0x190] ;  /* 0x00006400ff0b7624 */ /* 0x000fe200078e00ff */
[----:B------:R-:W-:Y:S01]  /*0940*/  SHF.L.U64.HI R129, R129, R10, c[0x0][0x1a4] ;  /* 0x0000690081817619 */ /* 0x000fe2000001020a */
[----:B------:R-:W-:-:S03]  /*0950*/  IMAD.WIDE.U32 R134, R15, c[0x0][0x1b0], R134 ;  /* 0x00006c000f867a25 */ /* 0x000fc600078e0086 */
[----:B------:R-:W-:Y:S01]  /*0960*/  LEA R18, P0, R11, R22, 0x6 ;  /* 0x000000160b127211 */ /* 0x000fe200078030ff */
[----:B------:R-:W-:Y:S02]  /*0970*/  IMAD R137, R15, c[0x0][0x1b4], R12 ;  /* 0x00006d000f897a24 */ /* 0x000fe400078e020c */
[----:B------:R-:W-:Y:S02]  /*0980*/  IMAD.MOV.U32 R0, RZ, RZ, c[0x0][0x194] ;  /* 0x00006500ff007624 */ /* 0x000fe400078e00ff */
[----:B------:R-:W-:Y:S02]  /*0990*/  IMAD.SHL.U32 R128, R2, 0x40, RZ ;  /* 0x0000004002807824 */ /* 0x000fe400078e00ff */
[----:B------:R-:W-:Y:S01]  /*09a0*/  IMAD R12, R127, R95, RZ ;  /* 0x0000005f7f0c7224 */ /* 0x000fe200078e02ff */
[----:B------:R-:W-:Y:S01]  /*09b0*/  LEA.HI.X R19, R11, R23, R0, 0x6, P0 ;  /* 0x000000170b137211 */ /* 0x000fe200000f3400 */
[----:B------:R-:W-:Y:S02]  /*09c0*/  IMAD.IADD R137, R135, 0x1, R137 ;  /* 0x0000000187897824 */ /* 0x000fe400078e0289 */
[----:B------:R-:W-:-:S02]  /*09d0*/  IMAD.MOV.U32 R136, RZ, RZ, R134 ;  /* 0x000000ffff887224 */ /* 0x000fc400078e0086 */
[----:B------:R-:W-:Y:S02]  /*09e0*/  IMAD R20, R97, 0x8, R20 ;  /* 0x0000000861147824 */ /* 0x000fe400078e0214 */
[-C--:B------:R-:W-:Y:S02]  /*09f0*/  IMAD R11, R9, R128.reuse, R12 ;  /* 0x00000080090b7224 */ /* 0x080fe400078e020c */
[----:B------:R-:W-:-:S04]  /*0a00*/  IMAD.WIDE.U32 R24, R95, R128, R136 ;  /* 0x000000805f187225 */ /* 0x000fc800078e0088 */
[----:B------:R-:W-:Y:S01]  /*0a10*/  IMAD.U32 R131, R20, 0x20, R131 ;  /* 0x0000002014837824 */ /* 0x000fe200078e0083 */
[C---:B------:R-:W-:Y:S01]  /*0a20*/  LEA R20, P0, R24.reuse, c[0x0][0x168], 0x1 ;  /* 0x00005a0018147a11 */ /* 0x040fe200078008ff */
[----:B------:R-:W-:Y:S02]  /*0a30*/  IMAD.IADD R11, R25, 0x1, R11 ;  /* 0x00000001190b7824 */ /* 0x000fe400078e020b */
        /* <DEDUP_REMOVED lines=12> */
[----:B------:R-:W-:Y:S01]  /*0b00*/  IMAD.IADD R3, R3, 0x1, -R14 ;  /* 0x0000000103037824 */ /* 0x000fe200078e0a0e */
[----:B------:R2:W-:Y:S01]  /*0b10*/  LDGSTS.E.BYPASS.LTC128B.128 [R131+0x800], [R18.64] ;  /* 0x0080000012837fae */ /* 0x0005e2000b901d46 */
[----:B------:R-:W-:Y:S01]  /*0b20*/  IMAD R11, R95, c[0x0][0x1a4], R0 ;  /* 0x000069005f0b7a24 */ /* 0x000fe200078e0200 */
[----:B------:R-:W-:Y:S01]  /*0b30*/  LOP3.LUT R9, R9, 0xc0, RZ, 0xc0, !PT ;  /* 0x000000c009097812 */ /* 0x000fe200078ec0ff */
[----:B------:R-:W-:Y:S01]  /*0b40*/  IMAD R0, R16, 0x8, R5 ;  /* 0x0000000810007824 */ /* 0x000fe200078e0205 */
[----:B------:R2:W-:Y:S01]  /*0b50*/  LDGSTS.E.BYPASS.LTC128B.128 [R131+0x1800], [R18.64+0x40] ;  /* 0x0180004012837fae */ /* 0x0005e2000b901d46 */
[----:B------:R-:W-:Y:S01]  /*0b60*/  IMAD.WIDE.U32 R12, R95, c[0x0][0x1a0], RZ ;  /* 0x000068005f0c7a25 */ /* 0x000fe200078e00ff */
[----:B------:R-:W-:-:S02]  /*0b70*/  LOP3.LUT R8, R9, 0x8, R8, 0xf8, !PT ;  /* 0x0000000809087812 */ /* 0x000fc400078ef808 */
[----:B------:R2:W-:Y:S01]  /*0b80*/  LDGSTS.E.BYPASS.LTC128B.128 [R131+0x2800], [R18.64+0x80] ;  /* 0x0280008012837fae */ /* 0x0005e2000b901d46 */
[----:B------:R-:W-:Y:S01]  /*0b90*/  IMAD.SHL.U32 R5, R3, 0x40, RZ ;  /* 0x0000004003057824 */ /* 0x000fe200078e00ff */
[----:B------:R-:W-:Y:S01]  /*0ba0*/  SHF.R.U32.HI R9, RZ, 0x3, R9 ;  /* 0x00000003ff097819 */ /* 0x000fe20000011609 */
[----:B------:R-:W-:Y:S01]  /*0bb0*/  IMAD.SHL.U32 R6, R6, 0x20, RZ ;  /* 0x0000002006067824 */ /* 0x000fe200078e00ff */
[----:B------:R1:W-:Y:S01]  /*0bc0*/  LDGSTS.E.BYPASS.LTC128B.128 [R131+0x3000], [R20.64] ;  /* 0x0300000014837fae */ /* 0x0003e2000b901d46 */
[----:B------:R-:W-:Y:S01]  /*0bd0*/  IMAD.IADD R13, R13, 0x1, R11 ;  /* 0x000000010d0d7824 */ /* 0x000fe200078e020b */
[----:B------:R-:W-:Y:S01]  /*0be0*/  LEA R11, P0, R12, R132, 0x6 ;  /* 0x000000840c0b7211 */ /* 0x000fe200078030ff */
[----:B------:R-:W-:Y:S01]  /*0bf0*/  IMAD.SHL.U32 R16, R16, 0x8, RZ ;  /* 0x0000000810107824 */ /* 0x000fe200078e00ff */
[----:B------:R1:W-:Y:S01]  /*0c00*/  LDGSTS.E.BYPASS.LTC128B.128 [R131+0x4000], [R20.64+0x40] ;  /* 0x0400004014837fae */ /* 0x0003e2000b901d46 */
[----:B------:R-:W-:Y:S01]  /*0c10*/  IMAD.IADD R126, R133, 0x1, R15 ;  /* 0x00000001857e7824 */ /* 0x000fe200078e020f */
[----:B------:R-:W-:-:S02]  /*0c20*/  LOP3.LUT R5, R5, 0xc0, RZ, 0xc0, !PT ;  /* 0x000000c005057812 */ /* 0x000fc400078ec0ff */
[----:B------:R1:W-:Y:S01]  /*0c30*/  LDGSTS.E.BYPASS.LTC128B.128 [R131+0x5000], [R20.64+0x80] ;  /* 0x0500008014837fae */ /* 0x0003e2000b901d46 */
[----:B------:R-:W-:Y:S02]  /*0c40*/  LOP3.LUT R6, R6, 0xffffff00, RZ, 0xc0, !PT ;  /* 0xffffff0006067812 */ /* 0x000fe400078ec0ff */
[----:B------:R-:W-:Y:S01]  /*0c50*/  LOP3.LUT R9, R8, R9, RZ, 0x3c, !PT ;  /* 0x0000000908097212 */ /* 0x000fe200078e3cff */
[----:B------:R3:W-:Y:S01]  /*0c60*/  LDGSTS.E.BYPASS.LTC128B.128 [R131+0x3800], [R24.64] ;  /* 0x0380000018837fae */ /* 0x0007e2000b901d46 */
[----:B------:R-:W-:Y:S01]  /*0c70*/  LEA.HI.X R8, R12, R126, R13, 0x6, P0 ;  /* 0x0000007e0c087211 */ /* 0x000fe200000f340d */
[----:B------:R-:W-:Y:S01]  /*0c80*/  IMAD R12, R97, 0x200, R6 ;  /* 0x00000200610c7824 */ /* 0x000fe200078e0206 */
[----:B------:R-:W-:Y:S01]  /*0c90*/  LOP3.LUT R16, R5, 0x8, R16, 0xf8, !PT ;  /* 0x0000000805107812 */ /* 0x000fe200078ef810 */
[----:B------:R3:W-:Y:S01]  /*0ca0*/  LDGSTS.E.BYPASS.LTC128B.128 [R131+0x4800], [R24.64+0x40] ;  /* 0x0480004018837fae */ /* 0x0007e2000b901d46 */
[----:B------:R-:W-:Y:S01]  /*0cb0*/  SHF.R.U32.HI R5, RZ, 0x3, R5 ;  /* 0x00000003ff057819 */ /* 0x000fe20000011605 */
[----:B------:R-:W-:Y:S01]  /*0cc0*/  IMAD.U32 R0, R0, 0x20, R9 ;  /* 0x0000002000007824 */ /* 0x000fe200078e0009 */
[C---:B------:R-:W-:Y:S01]  /*0cd0*/  LEA R14, P0, R11.reuse, c[0x0][0x170], 0x1 ;  /* 0x00005c000b0e7a11 */ /* 0x040fe200078008ff */
[----:B------:R3:W-:Y:S01]  /*0ce0*/  LDGSTS.E.BYPASS.LTC128B.128 [R131+0x5800], [R24.64+0x80] ;  /* 0x0580008018837fae */ /* 0x0007e2000b901d46 */
[----:B------:R-:W-:Y:S01]  /*0cf0*/  LOP3.LUT R5, R16, R5, RZ, 0x3c, !PT ;  /* 0x0000000510057212 */ /* 0x000fe200078e3cff */
[----:B------:R-:W-:Y:S01]  /*0d00*/  IMAD.SHL.U32 R99, R0, 0x2, RZ ;  /* 0x0000000200637824 */ /* 0x000fe200078e00ff */
[----:B------:R-:W-:Y:S01]  /*0d10*/  LEA.HI.X R15, R11, c[0x0][0x174], R8, 0x1, P0 ;  /* 0x00005d000b0f7a11 */ /* 0x000fe200000f0c08 */
[----:B------:R-:W0:Y:S01]  /*0d20*/  LDGDEPBAR ;  /* 0x00000000000079af */ /* 0x000e220000000000 */
[----:B------:R-:W-:Y:S01]  /*0d30*/  IMAD R8, R7, 0x20, R12 ;  /* 0x0000002007087824 */ /* 0x000fe200078e020c */
[----:B------:R-:W-:-:S02]  /*0d40*/  IADD3 R10, P0, R130, R14, RZ ;  /* 0x0000000e820a7210 */ /* 0x000fc40007f1e0ff */
[----:B------:R-:W-:Y:S01]  /*0d50*/  LOP3.LUT P1, RZ, R3, 0x2, RZ, 0xc0, !PT ;  /* 0x0000000203ff7812 */ /* 0x000fe2000782c0ff */
[----:B------:R-:W-:Y:S01]  /*0d60*/  IMAD.IADD R125, R5, 0x1, R8 ;  /* 0x00000001057d7824 */ /* 0x000fe200078e0208 */
[----:B------:R-:W-:Y:S01]  /*0d70*/  LEA R124, R0, 0x3000, 0x1 ;  /* 0x00003000007c7811 */ /* 0x000fe200078e08ff */
[----:B------:R-:W-:Y:S01]  /*0d80*/  IMAD.X R11, R129, 0x1, R15, P0 ;  /* 0x00000001810b7824 */ /* 0x000fe200000e060f */
[----:B------:R-:W-:Y:S01]  /*0d90*/  LOP3.LUT P0, RZ, R4, 0x2, RZ, 0xc0, !PT ;  /* 0x0000000204ff7812 */ /* 0x000fe2000780c0ff */
[----:B------:R-:W-:Y:S02]  /*0da0*/  IMAD.SHL.U32 R125, R125, 0x2, RZ ;  /* 0x000000027d7d7824 */ /* 0x000fe400078e00ff */
[----:B------:R-:W-:-:S05]  /*0db0*/  IMAD.MOV.U32 R4, RZ, RZ, 0x20 ;  /* 0x00000020ff047424 */ /* 0x000fca00078e00ff */
[C---:B------:R-:W-:Y:S02]  /*0dc0*/  SEL R3, R4.reuse, 0xffffffe0, !P0 ;  /* 0xffffffe004037807 */ /* 0x040fe40004000000 */
[----:B------:R-:W-:-:S03]  /*0dd0*/  SEL R4, R4, 0xffffffe0, !P1 ;  /* 0xffffffe004047807 */ /* 0x000fc60004800000 */
[----:B------:R-:W-:Y:S02]  /*0de0*/  IMAD.IADD R122, R124, 0x1, R3 ;  /* 0x000000017c7a7824 */ /* 0x000fe400078e0203 */
[----:B------:R-:W-:Y:S01]  /*0df0*/  IMAD.IADD R123, R125, 0x1, R4 ;  /* 0x000000017d7b7824 */ /* 0x000fe200078e0204 */
[----:B------:R-:W-:-:S04]  /*0e00*/  DEPBAR.LE SB0, 0x0 ;  /* 0x000080000000791a */ /* 0x000fc80000000000 */
[----:B------:R-:W-:Y:S06]  /*0e10*/  BAR.SYNC.DEFER_BLOCKING 0x0 ;  /* 0x0000000000007b1d */ /* 0x000fec0000010000 */
        /* <DEDUP_REMOVED lines=10> */
[----:B-1----:R-:W2:Y:S04]  /*0ec0*/  LDSM.16.M88.4 R20, [R99+0x3000] ;  /* 0x003000006314783b */ /* 0x002ea80000000200 */
[----:B------:R-:W-:Y:S04]  /*0ed0*/  LDSM.16.M88.4 R76, [R123] ;  /* 0x000000007b4c783b */ /* 0x000fe80000000200 */
[----:B---3--:R-:W-:Y:S04]  /*0ee0*/  LDSM.16.M88.4 R24, [R122] ;  /* 0x000000007a18783b */ /* 0x008fe80000000200 */
[----:B------:R-:W1:Y:S04]  /*0ef0*/  LDSM.16.M88.4 R36, [R99+0x3400] ;  /* 0x003400006324783b */ /* 0x000e680000000200 */
[----:B------:R-:W-:Y:S04]  /*0f00*/  LDSM.16.M88.4 R60, [R125+0x1000] ;  /* 0x001000007d3c783b */ /* 0x000fe80000000200 */
[----:B------:R-:W-:Y:S04]  /*0f10*/  LDSM.16.M88.4 R56, [R99+0x4000] ;  /* 0x004000006338783b */ /* 0x000fe80000000200 */
[----:B------:R-:W3:Y:S04]  /*0f20*/  LDSM.16.M88.4 R48, [R99+0x3800] ;  /* 0x003800006330783b */ /* 0x000ee80000000200 */
[----:B----4-:R-:W4:Y:S04]  /*0f30*/  LDSM.16.M88.4 R12, [R99+0x3c00] ;  /* 0x003c0000630c783b */ /* 0x010f280000000200 */
[----:B-----5:R-:W5:Y:S04]  /*0f40*/  LDSM.16.M88.4 R8, [R122+0x400] ;  /* 0x000400007a08783b */ /* 0x020f680000000200 */
[----:B------:R-:W-:Y:S01]  /*0f50*/  LDSM.16.M88.4 R44, [R123+0x1000] ;  /* 0x001000007b2c783b */ /* 0x000fe20000000200 */
[C---:B--2---:R-:W-:Y:S03]  /*0f60*/  HMMA.16816.F32.BF16 R16, R64.reuse, R20, RZ ;  /* 0x000000144010723c */ /* 0x044fe600000418ff */
[----:B------:R-:W2:Y:S04]  /*0f70*/  LDSM.16.M88.4 R40, [R122+0x1000] ;  /* 0x001000007a28783b */ /* 0x000ea80000000200 */
[----:B------:R-:W2:Y:S01]  /*0f80*/  LDSM.16.M88.4 R88, [R122+0x800] ;  /* 0x000800007a58783b */ /* 0x000ea20000000200 */
[C---:B------:R-:W-:Y:S03]  /*0f90*/  HMMA.16816.F32.BF16 R20, R64.reuse, R22, RZ ;  /* 0x000000164014723c */ /* 0x040fe600000418ff */
[----:B------:R-:W2:Y:S04]  /*0fa0*/  LDSM.16.M88.4 R32, [R99+0x4400] ;  /* 0x004400006320783b */ /* 0x000ea80000000200 */
[----:B------:R-:W-:Y:S01]  /*0fb0*/  LDSM.16.M88.4 R84, [R122+0x1400] ;  /* 0x001400007a54783b */ /* 0x000fe20000000200 */
[----:B-1----:R-:W-:Y:S03]  /*0fc0*/  HMMA.16816.F32.BF16 R28, R64, R36, RZ ;  /* 0x00000024401c723c */ /* 0x002fe600000418ff */
[----:B------:R-:W-:Y:S04]  /*0fd0*/  LDSM.16.M88.4 R80, [R122+0x2000] ;  /* 0x002000007a50783b */ /* 0x000fe80000000200 */
[----:B------:R-:W-:Y:S01]  /*0fe0*/  LDSM.16.M88.4 R72, [R122+0xc00] ;  /* 0x000c00007a48783b */ /* 0x000fe20000000200 */
[C---:B------:R-:W-:Y:S03]  /*0ff0*/  HMMA.16816.F32.BF16 R16, R76.reuse, R24, R16 ;  /* 0x000000184c10723c */ /* 0x040fe60000041810 */
[----:B------:R-:W0:Y:S05]  /*1000*/  LDGDEPBAR ;  /* 0x00000000000079af */ /* 0x000e2a0000000000 */
[----:B------:R-:W-:Y:S01]  /*1010*/  HMMA.16816.F32.BF16 R20, R76, R26, R20 ;  /* 0x0000001a4c14723c */ /* 0x000fe20000041814 */
[----:B------:R-:W-:Y:S07]  /*1020*/  LDSM.16.M88.4 R24, [R99+0x5000] ;  /* 0x005000006318783b */ /* 0x000fee0000000200 */
[----:B---3--:R-:W-:Y:S08]  /*1030*/  HMMA.16816.F32.BF16 R52, R64, R48, RZ ;  /* 0x000000304034723c */ /* 0x008ff000000418ff */
[----:B------:R-:W-:Y:S08]  /*1040*/  HMMA.16816.F32.BF16 R16, R60, R56, R16 ;  /* 0x000000383c10723c */ /* 0x000ff00000041810 */
[C---:B------:R-:W-:Y:S08]  /*1050*/  HMMA.16816.F32.BF16 R36, R64.reuse, R38, RZ ;  /* 0x000000264024723c */ /* 0x040ff000000418ff */
[C---:B------:R-:W-:Y:S08]  /*1060*/  HMMA.16816.F32.BF16 R48, R64.reuse, R50, RZ ;  /* 0x000000324030723c */ /* 0x040ff000000418ff */
[C---:B----4-:R-:W-:Y:S08]  /*1070*/  HMMA.16816.F32.BF16 R68, R64.reuse, R12, RZ ;  /* 0x0000000c4044723c */ /* 0x050ff000000418ff */
[----:B------:R-:W-:Y:S01]  /*1080*/  HMMA.16816.F32.BF16 R64, R64, R14, RZ ;  /* 0x0000000e4040723c */ /* 0x000fe200000418ff */
[----:B------:R-:W1:Y:S07]  /*1090*/  LDSM.16.M88.4 R12, [R125+0x2000] ;  /* 0x002000007d0c783b */ /* 0x000e6e0000000200 */
[----:B-----5:R-:W-:Y:S08]  /*10a0*/  HMMA.16816.F32.BF16 R28, R76, R8, R28 ;  /* 0x000000084c1c723c */ /* 0x020ff0000004181c */
[----:B------:R-:W-:Y:S01]  /*10b0*/  HMMA.16816.F32.BF16 R20, R60, R58, R20 ;  /* 0x0000003a3c14723c */ /* 0x000fe20000041814 */
[----:B------:R-:W3:Y:S07]  /*10c0*/  LDSM.16.M88.4 R56, [R99+0x4800] ;  /* 0x004800006338783b */ /* 0x000eee0000000200 */
[----:B--2---:R-:W-:Y:S08]  /*10d0*/  HMMA.16816.F32.BF16 R16, R44, R40, R16 ;  /* 0x000000282c10723c */ /* 0x004ff00000041810 */
[C---:B------:R-:W-:Y:S01]  /*10e0*/  HMMA.16816.F32.BF16 R36, R76.reuse, R10, R36 ;  /* 0x0000000a4c24723c */ /* 0x040fe20000041824 */
[----:B------:R-:W2:Y:S07]  /*10f0*/  LDSM.16.M88.4 R8, [R123+0x2000] ;  /* 0x002000007b08783b */ /* 0x000eae0000000200 */
[----:B------:R-:W-:Y:S08]  /*1100*/  HMMA.16816.F32.BF16 R52, R76, R88, R52 ;  /* 0x000000584c34723c */ /* 0x000ff00000041834 */
[----:B------:R-:W-:Y:S08]  /*1110*/  HMMA.16816.F32.BF16 R28, R60, R32, R28 ;  /* 0x000000203c1c723c */ /* 0x000ff0000004181c */
[----:B------:R-:W-:Y:S01]  /*1120*/  HMMA.16816.F32.BF16 R20, R44, R42, R20 ;  /* 0x0000002a2c14723c */ /* 0x000fe20000041814 */
[----:B------:R-:W-:Y:S07]  /*1130*/  LDSM.16.M88.4 R40, [R122+0x1800] ;  /* 0x001800007a28783b */ /* 0x000fee0000000200 */
[----:B-1----:R-:W-:Y:S08]  /*1140*/  HMMA.16816.F32.BF16 R16, R12, R24, R16 ;  /* 0x000000180c10723c */ /* 0x002ff00000041810 */
[----:B------:R-:W-:Y:S01]  /*1150*/  HMMA.16816.F32.BF16 R36, R60, R34, R36 ;  /* 0x000000223c24723c */ /* 0x000fe20000041824 */
[----:B------:R-:W1:Y:S07]  /*1160*/  LDSM.16.M88.4 R32, [R99+0x5400] ;  /* 0x005400006320783b */ /* 0x000e6e0000000200 */
[----:B------:R-:W-:Y:S08]  /*1170*/  HMMA.16816.F32.BF16 R28, R44, R84, R28 ;  /* 0x000000542c1c723c */ /* 0x000ff0000004181c */
[----:B---3--:R-:W-:Y:S08]  /*1180*/  HMMA.16816.F32.BF16 R52, R60, R56, R52 ;  /* 0x000000383c34723c */ /* 0x008ff00000041834 */
[----:B------:R-:W-:Y:S01]  /*1190*/  HMMA.16816.F32.BF16 R20, R12, R26, R20 ;  /* 0x0000001a0c14723c */ /* 0x000fe20000041814 */
[----:B------:R-:W3:Y:S07]  /*11a0*/  LDSM.16.M88.4 R24, [R122+0x2400] ;  /* 0x002400007a18783b */ /* 0x000eee0000000200 */
[----:B--2---:R-:W-:Y:S08]  /*11b0*/  HMMA.16816.F32.BF16 R16, R8, R80, R16 ;  /* 0x000000500810723c */ /* 0x004ff00000041810 */
[----:B------:R-:W-:Y:S08]  /*11c0*/  HMMA.16816.F32.BF16 R48, R76, R90, R48 ;  /* 0x0000005a4c30723c */ /* 0x000ff00000041830 */
[----:B-1----:R-:W-:Y:S08]  /*11d0*/  HMMA.16816.F32.BF16 R28, R12, R32, R28 ;  /* 0x000000200c1c723c */ /* 0x002ff0000004181c */
[----:B------:R-:W-:Y:S01]  /*11e0*/  HMMA.16816.F32.BF16 R52, R44, R40, R52 ;  /* 0x000000282c34723c */ /* 0x000fe20000041834 */
[----:B------:R-:W-:-:S02]  /*11f0*/  FMUL.FTZ R0, R16, c[0x0][0x2ec] ;  /* 0x0000bb0010007a20 */ /* 0x000fc40000410000 */
[----:B------:R-:W-:Y:S02]  /*1200*/  FMUL.FTZ R56, R17, c[0x0][0x2ec] ;  /* 0x0000bb0011387a20 */ /* 0x000fe40000410000 */
[----:B------:R-:W-:Y:S02]  /*1210*/  FMUL.FTZ R3, R18, c[0x0][0x2ec] ;  /* 0x0000bb0012037a20 */ /* 0x000fe40000410000 */
[----:B------:R-:W-:Y:S01]  /*1220*/  FMUL.FTZ R40, R19, c[0x0][0x2ec] ;  /* 0x0000bb0013287a20 */ /* 0x000fe20000410000 */
[----:B------:R-:W-:Y:S01]  /*1230*/  HMMA.16816.F32.BF16 R20, R8, R82, R20 ;  /* 0x000000520814723c */ /* 0x000fe20000041814 */
[----:B------:R-:W1:Y:S01]  /*1240*/  LDSM.16.M88.4 R16, [R99+0x4c00] ;  /* 0x004c00006310783b */ /* 0x000e620000000200 */
[----:B------:R-:W2:Y:S03]  /*1250*/  MUFU.TANH R56, R56 ;  /* 0x0000003800387308 */ /* 0x000ea60000002400 */
[----:B------:R-:W-:Y:S03]  /*1260*/  LDSM.16.M88.4 R80, [R99+0x5800] ;  /* 0x005800006350783b */ /* 0x000fe60000000200 */
[----:B------:R-:W-:Y:S02]  /*1270*/  HMMA.16816.F32.BF16 R36, R44, R86, R36 ;  /* 0x000000562c24723c */ /* 0x000fe40000041824 */
[----:B------:R-:W4:Y:S06]  /*1280*/  MUFU.TANH R40, R40 ;  /* 0x0000002800287308 */ /* 0x000f2c0000002400 */
[----:B------:R-:W-:Y:S02]  /*1290*/  HMMA.16816.F32.BF16 R68, R76, R72, R68 ;  /* 0x000000484c44723c */ /* 0x000fe40000041844 */
[----:B------:R-:W-:Y:S06]  /*12a0*/  MUFU.TANH R0, R0 ;  /* 0x0000000000007308 */ /* 0x000fec0000002400 */
[----:B------:R-:W-:Y:S01]  /*12b0*/  HMMA.16816.F32.BF16 R48, R60, R58, R48 ;  /* 0x0000003a3c30723c */ /* 0x000fe20000041830 */
[----:B------:R-:W-:Y:S01]  /*12c0*/  FMUL.FTZ R41, R22, c[0x0][0x2ec] ;  /* 0x0000bb0016297a20 */ /* 0x000fe20000410000 */
[----:B------:R-:W-:Y:S01]  /*12d0*/  MUFU.TANH R3, R3 ;  /* 0x0000000300037308 */ /* 0x000fe20000002400 */
[----:B------:R-:W-:-:S05]  /*12e0*/  FMUL.FTZ R57, R23, c[0x0][0x2ec] ;  /* 0x0000bb0017397a20 */ /* 0x000fca0000410000 */
[----:B---3--:R-:W-:Y:S02]  /*12f0*/  HMMA.16816.F32.BF16 R28, R8, R24, R28 ;  /* 0x00000018081c723c */ /* 0x008fe4000004181c */
[----:B------:R-:W-:Y:S05]  /*1300*/  MUFU.TANH R41, R41 ;  /* 0x0000002900297308 */ /* 0x000fea0000002400 */
[----:B------:R-:W-:Y:S01]  /*1310*/  FMUL.FTZ R24, R20, c[0x0][0x2ec] ;  /* 0x0000bb0014187a20 */ /* 0x000fe20000410000 */
[----:B------:R-:W-:Y:S01]  /*1320*/  HMMA.16816.F32.BF16 R64, R76, R74, R64 ;  /* 0x0000004a4c40723c */ /* 0x000fe20000041840 */
[----:B------:R-:W-:Y:S01]  /*1330*/  FMUL.FTZ R25, R21, c[0x0][0x2ec] ;  /* 0x0000bb0015197a20 */ /* 0x000fe20000410000 */
[----:B------:R-:W-:Y:S01]  /*1340*/  MUFU.TANH R57, R57 ;  /* 0x0000003900397308 */ /* 0x000fe20000002400 */
[----:B------:R-:W3:Y:S05]  /*1350*/  LDSM.16.M88.4 R20, [R122+0x1c00] ;  /* 0x001c00007a14783b */ /* 0x000eea0000000200 */
[----:B------:R-:W-:Y:S01]  /*1360*/  HMMA.16816.F32.BF16 R36, R12, R34, R36 ;  /* 0x000000220c24723c */ /* 0x000fe20000041824 */
[----:B------:R-:W-:Y:S01]  /*1370*/  LDSM.16.M88.4 R32, [R122+0x2800] ;  /* 0x002800007a20783b */ /* 0x000fe20000000200 */
[----:B------:R-:W5:Y:S06]  /*1380*/  MUFU.TANH R24, R24 ;  /* 0x0000001800187308 */ /* 0x000f6c0000002400 */
[----:B-1----:R-:W-:Y:S02]  /*1390*/  HMMA.16816.F32.BF16 R68, R60, R16, R68 ;  /* 0x000000103c44723c */ /* 0x002fe40000041844 */
[----:B------:R-:W1:Y:S06]  /*13a0*/  MUFU.TANH R25, R25 ;  /* 0x0000001900197308 */ /* 0x000e6c0000002400 */
[----:B------:R-:W-:Y:S08]  /*13b0*/  HMMA.16816.F32.BF16 R48, R44, R42, R48 ;  /* 0x0000002a2c30723c */ /* 0x000ff00000041830 */
[----:B------:R-:W-:Y:S01]  /*13c0*/  HMMA.16816.F32.BF16 R64, R60, R18, R64 ;  /* 0x000000123c40723c */ /* 0x000fe20000041840 */
[----:B------:R-:W1:Y:S07]  /*13d0*/  LDSM.16.M88.4 R16, [R99+0x5c00] ;  /* 0x005c00006310783b */ /* 0x000e6e0000000200 */
[----:B------:R-:W-:Y:S07]  /*13e0*/  HMMA.16816.F32.BF16 R36, R8, R26, R36 ;  /* 0x0000001a0824723c */ /* 0x000fee0000041824 */
[----:B------:R-:W-:Y:S01]  /*13f0*/  FMUL.FTZ R27, R29, c[0x0][0x2ec] ;  /* 0x0000bb001d1b7a20 */ /* 0x000fe20000410000 */
[----:B---3--:R-:W-:Y:S01]  /*1400*/  HMMA.16816.F32.BF16 R68, R44, R20, R68 ;  /* 0x000000142c44723c */ /* 0x008fe20000041844 */
[----:B------:R-:W-:-:S02]  /*1410*/  FMUL.FTZ R29, R31, c[0x0][0x2ec] ;  /* 0x0000bb001f1d7a20 */ /* 0x000fc40000410000 */
[----:B------:R-:W-:Y:S02]  /*1420*/  FMUL.FTZ R26, R28, c[0x0][0x2ec] ;  /* 0x0000bb001c1a7a20 */ /* 0x000fe40000410000 */
[----:B------:R-:W-:Y:S01]  /*1430*/  FMUL.FTZ R28, R30, c[0x0][0x2ec] ;  /* 0x0000bb001e1c7a20 */ /* 0x000fe20000410000 */
[----:B------:R-:W-:Y:S02]  /*1440*/  MUFU.TANH R27, R27 ;  /* 0x0000001b001b7308 */ /* 0x000fe40000002400 */
[----:B------:R-:W-:Y:S06]  /*1450*/  HMMA.16816.F32.BF16 R48, R12, R82, R48 ;  /* 0x000000520c30723c */ /* 0x000fec0000041830 */
[----:B------:R-:W3:Y:S02]  /*1460*/  MUFU.TANH R26, R26 ;  /* 0x0000001a001a7308 */ /* 0x000ee40000002400 */
[----:B------:R-:W-:Y:S01]  /*1470*/  HMMA.16816.F32.BF16 R64, R44, R22, R64 ;  /* 0x000000162c40723c */ /* 0x000fe20000041840 */
[----:B------:R-:W2:Y:S01]  /*1480*/  LDSM.16.M88.4 R20, [R122+0x2c00] ;  /* 0x002c00007a14783b */ /* 0x000ea20000000200 */
[----:B------:R-:W-:Y:S01]  /*1490*/  FMUL.FTZ R31, R37, c[0x0][0x2ec] ;  /* 0x0000bb00251f7a20 */ /* 0x000fe20000410000 */
[----:B------:R-:W-:Y:S01]  /*14a0*/  LOP3.LUT R37, R96, 0xffffffe0, RZ, 0xc0, !PT ;  /* 0xffffffe060257812 */ /* 0x000fe200078ec0ff */
[----:B------:R-:W-:Y:S01]  /*14b0*/  FMUL.FTZ R30, R36, c[0x0][0x2ec] ;  /* 0x0000bb00241e7a20 */ /* 0x000fe20000410000 */
[----:B------:R-:W-:Y:S01]  /*14c0*/  SHF.R.S32.HI R96, RZ, 0x1f, R96 ;  /* 0x0000001fff607819 */ /* 0x000fe20000011460 */
[----:B------:R-:W2:Y:S01]  /*14d0*/  MUFU.TANH R28, R28 ;  /* 0x0000001c001c7308 */ /* 0x000ea20000002400 */
[----:B------:R-:W-:-:S04]  /*14e0*/  DEPBAR.LE SB0, 0x0 ;  /* 0x000080000000791a */ /* 0x000fc80000000000 */
[C---:B------:R-:W-:Y:S01]  /*14f0*/  HMMA.16816.F32.BF16 R52, R12.reuse, R80, R52 ;  /* 0x000000500c34723c */ /* 0x040fe20000041834 */
[----:B------:R-:W-:Y:S01]  /*1500*/  IMAD.IADD R37, R94, 0x1, -R37 ;  /* 0x000000015e257824 */ /* 0x000fe200078e0a25 */
[----:B------:R-:W-:Y:S01]  /*1510*/  LEA.HI R96, R96, R97, RZ, 0x2 ;  /* 0x0000006160607211 */ /* 0x000fe200078f10ff */
[----:B------:R-:W-:Y:S01]  /*1520*/  IMAD.SHL.U32 R94, R94, 0x2, RZ ;  /* 0x000000025e5e7824 */ /* 0x000fe200078e00ff */
[----:B------:R-:W2:Y:S02]  /*1530*/  MUFU.TANH R29, R29 ;  /* 0x0000001d001d7308 */ /* 0x000ea40000002400 */
[----:B------:R-:W-:Y:S02]  /*1540*/  SHF.R.S32.HI R36, RZ, 0x1f, R37 ;  /* 0x0000001fff247819 */ /* 0x000fe40000011425 */
[----:B-1----:R-:W-:Y:S01]  /*1550*/  HMMA.16816.F32.BF16 R68, R12, R16, R68 ;  /* 0x000000100c44723c */ /* 0x002fe20000041844 */
[----:B------:R-:W-:Y:S02]  /*1560*/  LOP3.LUT R94, R94, 0x6, RZ, 0xc0, !PT ;  /* 0x000000065e5e7812 */ /* 0x000fe400078ec0ff */
[----:B------:R-:W-:Y:S01]  /*1570*/  LEA.HI R36, R36, R37, RZ, 0x2 ;  /* 0x0000002524247211 */ /* 0x000fe200078f10ff */
[----:B------:R-:W1:Y:S01]  /*1580*/  MUFU.TANH R30, R30 ;  /* 0x0000001e001e7308 */ /* 0x000e620000002400 */
[----:B------:R-:W-:Y:S01]  /*1590*/  LOP3.LUT R96, R96, 0xfffffffc, RZ, 0xc0, !PT ;  /* 0xfffffffc60607812 */ /* 0x000fe200078ec0ff */
[----:B------:R-:W-:Y:S01]  /*15a0*/  IMAD R95, R95, 0x40, R94 ;  /* 0x000000405f5f7824 */ /* 0x000fe200078e025e */
[----:B------:R-:W-:Y:S01]  /*15b0*/  SHF.R.S32.HI R138, RZ, 0x2, R36 ;  /* 0x00000002ff8a7819 */ /* 0x000fe20000011424 */
[----:B------:R-:W-:Y:S01]  /*15c0*/  HMMA.16816.F32.BF16 R48, R8, R34, R48 ;  /* 0x000000220830723c */ /* 0x000fe20000041830 */
[----:B------:R-:W-:-:S02]  /*15d0*/  IMAD R36, R7, 0x20, R6 ;  /* 0x0000002007247824 */ /* 0x000fc400078e0206 */
[C---:B------:R-:W-:Y:S01]  /*15e0*/  IADD3 R7, R95.reuse, 0x8, RZ ;  /* 0x000000085f077810 */ /* 0x040fe20007ffe0ff */
[----:B------:R-:W1:Y:S01]  /*15f0*/  MUFU.TANH R31, R31 ;  /* 0x0000001f001f7308 */ /* 0x000e620000002400 */
[----:B------:R-:W-:Y:S01]  /*1600*/  IADD3 R37, R95, 0x29, RZ ;  /* 0x000000295f257810 */ /* 0x000fe20007ffe0ff */
[C---:B------:R-:W-:Y:S02]  /*1610*/  IMAD.IADD R139, R97.reuse, 0x1, -R96 ;  /* 0x00000001618b7824 */ /* 0x040fe400078e0a60 */
[----:B------:R-:W-:Y:S01]  /*1620*/  IMAD R35, R97, 0x10, R98 ;  /* 0x0000001061237824 */ /* 0x000fe200078e0262 */
[----:B------:R-:W-:Y:S01]  /*1630*/  HMMA.16816.F32.BF16 R52, R8, R32, R52 ;  /* 0x000000200834723c */ /* 0x000fe20000041834 */
[----:B------:R-:W-:-:S03]  /*1640*/  IMAD.IADD R121, R5, 0x1, R36 ;  /* 0x0000000105797824 */ /* 0x000fc600078e0224 */
[----:B------:R-:W-:Y:S02]  /*1650*/  IADD3 R16, R35, 0x1, R138 ;  /* 0x0000000123107810 */ /* 0x000fe40007ffe08a */
[----:B------:R-:W-:Y:S01]  /*1660*/  IADD3 R35, R95, 0x1, RZ ;  /* 0x000000015f237810 */ /* 0x000fe20007ffe0ff */
[----:B------:R-:W-:Y:S01]  /*1670*/  FMUL.FTZ R32, R38, c[0x0][0x2ec] ;  /* 0x0000bb0026207a20 */ /* 0x000fe20000410000 */
[----:B------:R-:W-:Y:S01]  /*1680*/  HMMA.16816.F32.BF16 R64, R12, R18, R64 ;  /* 0x000000120c40723c */ /* 0x000fe20000041840 */
[----:B------:R-:W-:Y:S01]  /*1690*/  IADD3 R38, R93, -c[0x0][0x214], R16 ;  /* 0x800085005d267a10 */ /* 0x000fe20007ffe010 */
[----:B------:R-:W-:-:S03]  /*16a0*/  FMUL.FTZ R33, R39, c[0x0][0x2ec] ;  /* 0x0000bb0027217a20 */ /* 0x000fc60000410000 */
[----:B------:R-:W-:Y:S01]  /*16b0*/  IADD3 R38, R38, c[0x0][0x2e8], RZ ;  /* 0x0000ba0026267a10 */ /* 0x000fe20007ffe0ff */
[----:B------:R-:W1:Y:S01]  /*16c0*/  MUFU.TANH R32, R32 ;  /* 0x0000002000207308 */ /* 0x000e620000002400 */
[----:B------:R-:W-:Y:S01]  /*16d0*/  FMUL.FTZ R50, R50, c[0x0][0x2ec] ;  /* 0x0000bb0032327a20 */ /* 0x000fe20000410000 */
[C---:B--2---:R-:W-:Y:S01]  /*16e0*/  HMMA.16816.F32.BF16 R68, R8.reuse, R20, R68 ;  /* 0x000000140844723c */ /* 0x044fe20000041844 */
[----:B------:R-:W-:Y:S01]  /*16f0*/  IADD3 R34, R38, 0x8, RZ ;  /* 0x0000000826227810 */ /* 0x000fe20007ffe0ff */
[----:B------:R-:W-:Y:S01]  /*1700*/  FMUL.FTZ R48, R48, c[0x0][0x2ec] ;  /* 0x0000bb0030307a20 */ /* 0x000fe20000410000 */
[-C--:B------:R-:W-:Y:S01]  /*1710*/  IMNMX R38, R38, R93.reuse, PT ;  /* 0x0000005d26267217 */ /* 0x080fe20003800200 */
[----:B------:R-:W-:Y:S01]  /*1720*/  FMUL.FTZ R51, R51, c[0x0][0x2ec] ;  /* 0x0000bb0033337a20 */ /* 0x000fe20000410000 */
[----:B------:R-:W-:Y:S01]  /*1730*/  IMNMX R34, R34, R93, PT ;  /* 0x0000005d22227217 */ /* 0x000fe20003800200 */
[----:B------:R-:W2:Y:S01]  /*1740*/  MUFU.TANH R100, R50 ;  /* 0x0000003200647308 */ /* 0x000ea20000002400 */
[-C--:B------:R-:W-:Y:S01]  /*1750*/  ISETP.GE.AND P2, PT, R35, R38.reuse, PT ;  /* 0x000000262300720c */ /* 0x080fe20003f46270 */
[----:B------:R-:W-:Y:S01]  /*1760*/  FMUL.FTZ R17, R55, c[0x0][0x2ec] ;  /* 0x0000bb0037117a20 */ /* 0x000fe20000410000 */
[C---:B------:R-:W-:Y:S01]  /*1770*/  ISETP.GE.AND P5, PT, R7.reuse, R38, PT ;  /* 0x000000260700720c */ /* 0x040fe20003fa6270 */
[----:B------:R-:W-:Y:S01]  /*1780*/  FMUL.FTZ R54, R54, c[0x0][0x2ec] ;  /* 0x0000bb0036367a20 */ /* 0x000fe20000410000 */
[-C--:B------:R-:W-:Y:S01]  /*1790*/  ISETP.GE.AND P6, PT, R7, R34.reuse, PT ;  /* 0x000000220700720c */ /* 0x080fe20003fc6270 */
[----:B------:R-:W-:Y:S01]  /*17a0*/  FMUL.FTZ R20, R49, c[0x0][0x2ec] ;  /* 0x0000bb0031147a20 */ /* 0x000fe20000410000 */
[C---:B------:R-:W-:Y:S01]  /*17b0*/  IADD3 R7, R95.reuse, 0x10, RZ ;  /* 0x000000105f077810 */ /* 0x040fe20007ffe0ff */
[----:B------:R-:W-:Y:S01]  /*17c0*/  MUFU.TANH R104, R51 ;  /* 0x0000003300687308 */ /* 0x000fe20000002400 */
[----:B------:R-:W-:Y:S01]  /*17d0*/  IADD3 R21, R95, 0x9, RZ ;  /* 0x000000095f157810 */ /* 0x000fe20007ffe0ff */
[----:B------:R-:W-:Y:S01]  /*17e0*/  HMMA.16816.F32.BF16 R64, R8, R22, R64 ;  /* 0x000000160840723c */ /* 0x000fe20000041840 */
[----:B------:R-:W-:Y:S01]  /*17f0*/  FSEL R15, R56, -INF , !P2 ;  /* 0xff800000380f7808 */ /* 0x000fe20005000000 */
[----:B------:R-:W-:Y:S01]  /*1800*/  FMUL.FTZ R52, R52, c[0x0][0x2ec] ;  /* 0x0000bb0034347a20 */ /* 0x000fe20000410000 */
[----:B------:R-:W-:Y:S01]  /*1810*/  ISETP.GE.AND P1, PT, R35, R34, PT ;  /* 0x000000222300720c */ /* 0x000fe20003f26270 */
[----:B------:R-:W-:Y:S01]  /*1820*/  FMUL.FTZ R53, R53, c[0x0][0x2ec] ;  /* 0x0000bb0035357a20 */ /* 0x000fe20000410000 */
[C---:B------:R-:W-:Y:S01]  /*1830*/  ISETP.GE.AND P3, PT, R7.reuse, R38, PT ;  /* 0x000000260700720c */ /* 0x040fe20003f66270 */
[----:B------:R-:W1:Y:S01]  /*1840*/  MUFU.TANH R35, R48 ;  /* 0x0000003000237308 */ /* 0x000e620000002400 */
[----:B------:R-:W-:Y:S01]  /*1850*/  ISETP.GE.AND P2, PT, R7, R34, PT ;  /* 0x000000220700720c */ /* 0x000fe20003f46270 */
[----:B------:R-:W-:Y:S01]  /*1860*/  FMUL.FTZ R71, R71, c[0x0][0x2ec] ;  /* 0x0000bb0047477a20 */ /* 0x000fe20000410000 */
[----:B------:R-:W-:Y:S01]  /*1870*/  IADD3 R7, R95, 0x11, RZ ;  /* 0x000000115f077810 */ /* 0x000fe20007ffe0ff */
[----:B------:R-:W-:Y:S01]  /*1880*/  FMUL.FTZ R68, R68, c[0x0][0x2ec] ;  /* 0x0000bb0044447a20 */ /* 0x000fe20000410000 */
[----:B------:R-:W-:Y:S01]  /*1890*/  ISETP.GE.AND P4, PT, R21, R38, PT ;  /* 0x000000261500720c */ /* 0x000fe20003f86270 */
[----:B------:R-:W-:Y:S01]  /*18a0*/  FMUL.FTZ R69, R69, c[0x0][0x2ec] ;  /* 0x0000bb0045457a20 */ /* 0x000fe20000410000 */
[----:B------:R-:W-:Y:S01]  /*18b0*/  ISETP.GE.AND P0, PT, R21, R34, PT ;  /* 0x000000221500720c */ /* 0x000fe20003f06270 */
[----:B------:R-:W-:Y:S01]  /*18c0*/  MUFU.TANH R88, R71 ;  /* 0x0000004700587308 */ /* 0x000fe20000002400 */
[----:B----4-:R-:W-:Y:S01]  /*18d0*/  FSEL R40, R40, -INF , !P1 ;  /* 0xff80000028287808 */ /* 0x010fe20004800000 */
[----:B------:R-:W-:Y:S01]  /*18e0*/  FMUL.FTZ R70, R70, c[0x0][0x2ec] ;  /* 0x0000bb0046467a20 */ /* 0x000fe20000410000 */
[----:B-----5:R-:W-:-:S02]  /*18f0*/  FSEL R21, R24, -INF , !P5 ;  /* 0xff80000018157808 */ /* 0x020fc40006800000 */
[C---:B------:R-:W-:Y:S02]  /*1900*/  ISETP.GE.AND P1, PT, R7.reuse, R38, PT ;  /* 0x000000260700720c */ /* 0x040fe40003f26270 */
[----:B------:R-:W-:Y:S01]  /*1910*/  ISETP.GE.AND P5, PT, R7, R34, PT ;  /* 0x000000220700720c */ /* 0x000fe20003fa6270 */
[----:B------:R-:W4:Y:S01]  /*1920*/  MUFU.TANH R33, R33 ;  /* 0x0000002100217308 */ /* 0x000f220000002400 */
[C---:B------:R-:W-:Y:S01]  /*1930*/  IADD3 R7, R95.reuse, 0x18, RZ ;  /* 0x000000185f077810 */ /* 0x040fe20007ffe0ff */
[----:B------:R-:W-:Y:S01]  /*1940*/  FMUL.FTZ R24, R64, c[0x0][0x2ec] ;  /* 0x0000bb0040187a20 */ /* 0x000fe20000410000 */
[----:B------:R-:W-:Y:S01]  /*1950*/  IADD3 R13, R95, 0x19, RZ ;  /* 0x000000195f0d7810 */ /* 0x000fe20007ffe0ff */
[----:B------:R-:W-:Y:S01]  /*1960*/  FMUL.FTZ R65, R65, c[0x0][0x2ec] ;  /* 0x0000bb0041417a20 */ /* 0x000fe20000410000 */
[----:B------:R-:W-:Y:S01]  /*1970*/  FSEL R14, R41, -INF , !P6 ;  /* 0xff800000290e7808 */ /* 0x000fe20007000000 */
[----:B------:R-:W-:Y:S01]  /*1980*/  FMUL.FTZ R66, R66, c[0x0][0x2ec] ;  /* 0x0000bb0042427a20 */ /* 0x000fe20000410000 */
[----:B------:R-:W-:Y:S01]  /*1990*/  FSEL R25, R25, -INF , !P4 ;  /* 0xff80000019197808 */ /* 0x000fe20006000000 */
[----:B------:R-:W5:Y:S01]  /*19a0*/  MUFU.TANH R16, R54 ;  /* 0x0000003600107308 */ /* 0x000f620000002400 */
[----:B------:R-:W-:-:S02]  /*19b0*/  ISETP.GE.AND P6, PT, R7, R38, PT ;  /* 0x000000260700720c */ /* 0x000fc40003fc6270 */
[----:B------:R-:W-:Y:S02]  /*19c0*/  ISETP.GE.AND P4, PT, R7, R34, PT ;  /* 0x000000220700720c */ /* 0x000fe40003f86270 */
[----:B------:R-:W-:Y:S02]  /*19d0*/  IADD3 R11, R95, 0x20, RZ ;  /* 0x000000205f0b7810 */ /* 0x000fe40007ffe0ff */
[----:B------:R-:W-:Y:S01]  /*19e0*/  FSEL R6, R57, -INF , !P0 ;  /* 0xff80000039067808 */ /* 0x000fe20004000000 */
[----:B------:R-:W1:Y:S01]  /*19f0*/  MUFU.TANH R17, R17 ;  /* 0x0000001100117308 */ /* 0x000e620000002400 */
[----:B---3--:R-:W-:Y:S02]  /*1a00*/  FSEL R7, R26, -INF , !P3 ;  /* 0xff8000001a077808 */ /* 0x008fe40005800000 */
[C---:B------:R-:W-:Y:S02]  /*1a10*/  ISETP.GE.AND P0, PT, R13.reuse, R38, PT ;  /* 0x000000260d00720c */ /* 0x040fe40003f06270 */
[----:B------:R-:W-:-:S02]  /*1a20*/  ISETP.GE.AND P3, PT, R13, R34, PT ;  /* 0x000000220d00720c */ /* 0x000fc40003f66270 */
[----:B------:R-:W-:Y:S01]  /*1a30*/  IADD3 R9, R95, 0x21, RZ ;  /* 0x000000215f097810 */ /* 0x000fe20007ffe0ff */
[----:B------:R-:W3:Y:S01]  /*1a40*/  MUFU.TANH R89, R52 ;  /* 0x0000003400597308 */ /* 0x000ee20000002400 */
[----:B------:R-:W-:Y:S02]  /*1a50*/  FSEL R12, R28, -INF , !P2 ;  /* 0xff8000001c0c7808 */ /* 0x000fe40005000000 */
[----:B------:R-:W-:Y:S02]  /*1a60*/  FSEL R13, R27, -INF , !P1 ;  /* 0xff8000001b0d7808 */ /* 0x000fe40004800000 */
[C---:B------:R-:W-:Y:S02]  /*1a70*/  ISETP.GE.AND P2, PT, R11.reuse, R38, PT ;  /* 0x000000260b00720c */ /* 0x040fe40003f46270 */
[----:B------:R-:W-:Y:S01]  /*1a80*/  ISETP.GE.AND P1, PT, R11, R34, PT ;  /* 0x000000220b00720c */ /* 0x000fe20003f26270 */
[----:B------:R-:W2:Y:S01]  /*1a90*/  MUFU.TANH R20, R20 ;  /* 0x0000001400147308 */ /* 0x000ea20000002400 */
[----:B------:R-:W-:-:S02]  /*1aa0*/  IADD3 R19, R95, 0x28, RZ ;  /* 0x000000285f137810 */ /* 0x000fc40007ffe0ff */
[----:B------:R-:W-:Y:S02]  /*1ab0*/  FSEL R22, R29, -INF , !P5 ;  /* 0xff8000001d167808 */ /* 0x000fe40006800000 */
[----:B-1----:R-:W-:Y:S02]  /*1ac0*/  FSEL R11, R30, -INF , !P6 ;  /* 0xff8000001e0b7808 */ /* 0x002fe40007000000 */
[C---:B------:R-:W-:Y:S01]  /*1ad0*/  ISETP.GE.AND P5, PT, R9.reuse, R38, PT ;  /* 0x000000260900720c */ /* 0x040fe20003fa6270 */
[----:B------:R-:W1:Y:S01]  /*1ae0*/  MUFU.TANH R87, R53 ;  /* 0x0000003500577308 */ /* 0x000e620000002400 */
[-C--:B------:R-:W-:Y:S02]  /*1af0*/  ISETP.GE.AND P6, PT, R9, R34.reuse, PT ;  /* 0x000000220900720c */ /* 0x080fe40003fc6270 */
[----:B------:R-:W-:Y:S02]  /*1b00*/  FSEL R9, R31, -INF , !P0 ;  /* 0xff8000001f097808 */ /* 0x000fe40004000000 */
[----:B------:R-:W-:-:S02]  /*1b10*/  ISETP.GE.AND P0, PT, R19, R34, PT ;  /* 0x000000221300720c */ /* 0x000fc40003f06270 */
[----:B------:R-:W-:Y:S01]  /*1b20*/  FSEL R10, R32, -INF , !P4 ;  /* 0xff800000200a7808 */ /* 0x000fe20006000000 */
[----:B------:R-:W1:Y:S01]  /*1b30*/  MUFU.TANH R93, R68 ;  /* 0x00000044005d7308 */ /* 0x000e620000002400 */
[----:B------:R-:W-:Y:S02]  /*1b40*/  ISETP.GE.AND P4, PT, R19, R38, PT ;  /* 0x000000261300720c */ /* 0x000fe40003f86270 */
[----:B--2---:R-:W-:Y:S02]  /*1b50*/  FSEL R100, R100, -INF , !P0 ;  /* 0xff80000064647808 */ /* 0x004fe40004000000 */
[----:B------:R-:W-:Y:S02]  /*1b60*/  ISETP.GE.AND P0, PT, R37, R34, PT ;  /* 0x000000222500720c */ /* 0x000fe40003f06270 */
[----:B------:R-:W-:Y:S01]  /*1b70*/  IADD3 R29, R95, 0x31, RZ ;  /* 0x000000315f1d7810 */ /* 0x000fe20007ffe0ff */
[----:B------:R-:W-:Y:S01]  /*1b80*/  MUFU.TANH R91, R69 ;  /* 0x00000045005b7308 */ /* 0x000fe20000002400 */
[----:B------:R-:W-:Y:S01]  /*1b90*/  FSEL R19, R35, -INF , !P4 ;  /* 0xff80000023137808 */ /* 0x000fe20006000000 */
[----:B------:R-:W-:Y:S01]  /*1ba0*/  FMUL.FTZ R35, R67, c[0x0][0x2ec] ;  /* 0x0000bb0043237a20 */ /* 0x000fe20000410000 */
[----:B------:R-:W-:-:S02]  /*1bb0*/  FSEL R104, R104, -INF , !P0 ;  /* 0xff80000068687808 */ /* 0x000fc40004000000 */
[----:B------:R-:W-:Y:S02]  /*1bc0*/  ISETP.GE.AND P0, PT, R29, R34, PT ;  /* 0x000000221d00720c */ /* 0x000fe40003f06270 */
[----:B----4-:R-:W-:Y:S01]  /*1bd0*/  FSEL R8, R33, -INF , !P3 ;  /* 0xff80000021087808 */ /* 0x010fe20005800000 */
[----:B------:R-:W2:Y:S01]  /*1be0*/  MUFU.TANH R90, R70 ;  /* 0x00000046005a7308 */ /* 0x000ea20000002400 */
[----:B------:R-:W-:Y:S02]  /*1bf0*/  FSEL R88, R88, -INF , !P0 ;  /* 0xff80000058587808 */ /* 0x000fe40004000000 */
[----:B------:R-:W-:Y:S02]  /*1c00*/  ISETP.NE.AND P0, PT, R92, 0x1, PT ;  /* 0x000000015c00780c */ /* 0x000fe40003f05270 */
[----:B------:R-:W-:Y:S02]  /*1c10*/  ISETP.GE.AND P3, PT, R37, R38, PT ;  /* 0x000000262500720c */ /* 0x000fe40003f66270 */
[----:B------:R-:W-:Y:S01]  /*1c20*/  IADD3 R31, R95, 0x30, RZ ;  /* 0x000000305f1f7810 */ /* 0x000fe20007ffe0ff */
[----:B------:R-:W4:Y:S01]  /*1c30*/  MUFU.TANH R24, R24 ;  /* 0x0000001800187308 */ /* 0x000f220000002400 */
[----:B-----5:R-:W-:-:S02]  /*1c40*/  FSEL R18, R16, -INF , !P1 ;  /* 0xff80000010127808 */ /* 0x020fc40004800000 */
[----:B------:R-:W-:Y:S02]  /*1c50*/  FSEL R16, R17, -INF , !P6 ;  /* 0xff80000011107808 */ /* 0x000fe40007000000 */
[----:B---3--:R-:W-:Y:S02]  /*1c60*/  FSEL R89, R89, -INF , !P2 ;  /* 0xff80000059597808 */ /* 0x008fe40005000000 */
[----:B------:R-:W-:Y:S01]  /*1c70*/  FSEL R17, R20, -INF , !P3 ;  /* 0xff80000014117808 */ /* 0x000fe20005800000 */
[----:B------:R-:W-:Y:S01]  /*1c80*/  MUFU.TANH R94, R65 ;  /* 0x00000041005e7308 */ /* 0x000fe20000002400 */
[-C--:B------:R-:W-:Y:S02]  /*1c90*/  ISETP.GE.AND P2, PT, R31, R38.reuse, PT ;  /* 0x000000261f00720c */ /* 0x080fe40003f46270 */
[----:B------:R-:W-:Y:S02]  /*1ca0*/  ISETP.GE.AND P1, PT, R29, R38, PT ;  /* 0x000000261d00720c */ /* 0x000fe40003f26270 */
[----:B------:R-:W-:-:S02]  /*1cb0*/  ISETP.GE.AND P3, PT, R31, R34, PT ;  /* 0x000000221f00720c */ /* 0x000fc40003f66270 */
[C---:B------:R-:W-:Y:S01]  /*1cc0*/  IADD3 R27, R95.reuse, 0x38, RZ ;  /* 0x000000385f1b7810 */ /* 0x040fe20007ffe0ff */
[----:B------:R-:W3:Y:S01]  /*1cd0*/  MUFU.TANH R84, R66 ;  /* 0x0000004200547308 */ /* 0x000ee20000002400 */
[----:B------:R-:W-:Y:S02]  /*1ce0*/  IADD3 R23, R95, 0x39, RZ ;  /* 0x000000395f177810 */ /* 0x000fe40007ffe0ff */
[----:B-1----:R-:W-:Y:S02]  /*1cf0*/  FSEL R87, R87, -INF , !P5 ;  /* 0xff80000057577808 */ /* 0x002fe40006800000 */
[----:B------:R-:W-:Y:S02]  /*1d00*/  FSEL R93, R93, -INF , !P2 ;  /* 0xff8000005d5d7808 */ /* 0x000fe40005000000 */
[----:B--2---:R-:W-:Y:S01]  /*1d10*/  FSEL R90, R90, -INF , !P3 ;  /* 0xff8000005a5a7808 */ /* 0x004fe20005800000 */
[----:B------:R-:W1:Y:S01]  /*1d20*/  MUFU.TANH R35, R35 ;  /* 0x0000002300237308 */ /* 0x000e620000002400 */
[----:B------:R-:W-:Y:S01]  /*1d30*/  FSEL R91, R91, -INF , !P1 ;  /* 0xff8000005b5b7808 */ /* 0x000fe20004800000 */
[----:B------:R-:W-:Y:S01]  /*1d40*/  BAR.SYNC.DEFER_BLOCKING 0x0 ;  /* 0x0000000000007b1d */ /* 0x000fe20000010000 */
[----:B------:R-:W-:-:S02]  /*1d50*/  ISETP.GE.AND P5, PT, R27, R38, PT ;  /* 0x000000261b00720c */ /* 0x000fc40003fa6270 */
[-C--:B------:R-:W-:Y:S02]  /*1d60*/  ISETP.GE.AND P6, PT, R95, R38.reuse, PT ;  /* 0x000000265f00720c */ /* 0x080fe40003fc6270 */
[----:B------:R-:W-:Y:S02]  /*1d70*/  ISETP.GE.AND P4, PT, R23, R38, PT ;  /* 0x000000261700720c */ /* 0x000fe40003f86270 */
[-C--:B------:R-:W-:Y:S02]  /*1d80*/  ISETP.GE.AND P2, PT, R27, R34.reuse, PT ;  /* 0x000000221b00720c */ /* 0x080fe40003f46270 */
[-C--:B------:R-:W-:Y:S02]  /*1d90*/  ISETP.GE.AND P3, PT, R95, R34.reuse, PT ;  /* 0x000000225f00720c */ /* 0x080fe40003f66270 */
[----:B------:R-:W-:Y:S02]  /*1da0*/  ISETP.GE.AND P1, PT, R23, R34, PT ;  /* 0x000000221700720c */ /* 0x000fe40003f26270 */
[----:B----4-:R-:W-:-:S02]  /*1db0*/  FSEL R95, R24, -INF , !P5 ;  /* 0xff800000185f7808 */ /* 0x010fc40006800000 */
[----:B---3--:R-:W-:Y:S02]  /*1dc0*/  FSEL R84, R84, -INF , !P2 ;  /* 0xff80000054547808 */ /* 0x008fe40005000000 */
[----:B------:R-:W-:Y:S02]  /*1dd0*/  FSEL R0, R0, -INF , !P6 ;  /* 0xff80000000007808 */ /* 0x000fe40007000000 */
[----:B------:R-:W-:Y:S02]  /*1de0*/  FSEL R94, R94, -INF , !P4 ;  /* 0xff8000005e5e7808 */ /* 0x000fe40006000000 */
[----:B------:R-:W-:Y:S02]  /*1df0*/  FSEL R3, R3, -INF , !P3 ;  /* 0xff80000003037808 */ /* 0x000fe40005800000 */
[----:B-1----:R-:W-:Y:S01]  /*1e00*/  FSEL R35, R35, -INF , !P1 ;  /* 0xff80000023237808 */ /* 0x002fe20004800000 */
        /* <DEDUP_REMOVED lines=24> */
.L_x_734:
        /* <DEDUP_REMOVED lines=36> */
[----:B------:R-:W-:Y:S04]  /*21d0*/  LDSM.16.MT88.4 R60, [R121+0x7000] ;  /* 0x00700000793c783b */ /* 0x000fe80000004200 */
[----:B------:R-:W-:Y:S01]  /*21e0*/  LDSM.16.MT88.4 R52, [R120+0x7000] ;  /* 0x007000007834783b */ /* 0x000fe20000004200 */
[----:B--2---:R-:W-:-:S02]  /*21f0*/  FMNMX.FTZ R23, R24, R23, !PT ;  /* 0x0000001718177209 */ /* 0x004fc40007810000 */
[----:B---3--:R-:W-:-:S03]  /*2200*/  FMNMX.FTZ R20, R27, R20, !PT ;  /* 0x000000141b147209 */ /* 0x008fc60007810000 */
[----:B------:R-:W2:Y:S04]  /*2210*/  SHFL.BFLY PT, R2, R23, 0x1, 0x1f ;  /* 0x0c201f0017027f89 */ /* 0x000ea800000e0000 */
[----:B------:R-:W3:Y:S01]  /*2220*/  SHFL.BFLY PT, R5, R20, 0x1, 0x1f ;  /* 0x0c201f0014057f89 */ /* 0x000ee200000e0000 */
[----:B--2---:R-:W-:-:S04]  /*2230*/  FMNMX.FTZ R2, R23, R2, !PT ;  /* 0x0000000217027209 */ /* 0x004fc80007810000 */
[C---:B------:R-:W-:Y:S01]  /*2240*/  FSETP.NEU.FTZ.AND P1, PT, R2.reuse, -INF , PT ;  /* 0xff8000000200780b */ /* 0x040fe20003f3d000 */
[----:B------:R-:W-:-:S05]  /*2250*/  FMUL.FTZ R96, R2, c[0x0][0x23c] ;  /* 0x00008f0002607a20 */ /* 0x000fca0000410000 */
[----:B------:R-:W-:-:S05]  /*2260*/  FSEL R96, R96, RZ, P1 ;  /* 0x000000ff60607208 */ /* 0x000fca0000800000 */
[--C-:B------:R-:W-:Y:S01]  /*2270*/  FFMA.FTZ R34, R0, c[0x0][0x23c], -R96.reuse ;  /* 0x00008f0000227a23 */ /* 0x100fe20000010860 */
[----:B---3--:R-:W-:Y:S01]  /*2280*/  FMNMX.FTZ R0, R20, R5, !PT ;  /* 0x0000000514007209 */ /* 0x008fe20007810000 */
[--C-:B------:R-:W-:Y:S02]  /*2290*/  FFMA.FTZ R33, R15, c[0x0][0x23c], -R96.reuse ;  /* 0x00008f000f217a23 */ /* 0x100fe40000010860 */
[--C-:B-1----:R-:W-:Y:S01]  /*22a0*/  FFMA.FTZ R29, R21, c[0x0][0x23c], -R96.reuse ;  /* 0x00008f00151d7a23 */ /* 0x102fe20000010860 */
        /* <DEDUP_REMOVED lines=11> */
[--C-:B------:R-:W-:Y:S01]  /*2360*/  FFMA.FTZ R32, R14, c[0x0][0x23c], -R85.reuse ;  /* 0x00008f000e207a23 */ /* 0x100fe20000010855 */
[----:B------:R-:W2:Y:S01]  /*2370*/  LDSM.16.MT88.4 R40, [R121+0x8000] ;  /* 0x008000007928783b */ /* 0x000ea20000004200 */
[--C-:B------:R-:W-:Y:S01]  /*2380*/  FFMA.FTZ R27, R6, c[0x0][0x23c], -R85.reuse ;  /* 0x00008f00061b7a23 */ /* 0x100fe20000010855 */
[----:B------:R-:W-:Y:S01]  /*2390*/  MUFU.EX2 R29, R29 ;  /* 0x0000001d001d7308 */ /* 0x000fe20000000800 */
[----:B------:R-:W-:Y:S01]  /*23a0*/  FFMA.FTZ R23, R22, c[0x0][0x23c], -R85 ;  /* 0x00008f0016177a23 */ /* 0x000fe20000010855 */
[----:B------:R-:W3:Y:S01]  /*23b0*/  LDSM.16.MT88.4 R4, [R120+0x8000] ;  /* 0x008000007804783b */ /* 0x000ee20000004200 */
[----:B------:R-:W-:-:S02]  /*23c0*/  FFMA.FTZ R3, R9, c[0x0][0x23c], -R96 ;  /* 0x00008f0009037a23 */ /* 0x000fc40000010860 */
[--C-:B------:R-:W-:Y:S02]  /*23d0*/  FFMA.FTZ R25, R10, c[0x0][0x23c], -R85.reuse ;  /* 0x00008f000a197a23 */ /* 0x100fe40000010855 */
[--C-:B------:R-:W-:Y:S01]  /*23e0*/  FFMA.FTZ R22, R8, c[0x0][0x23c], -R85.reuse ;  /* 0x00008f0008167a23 */ /* 0x100fe20000010855 */
[----:B------:R-:W4:Y:S01]  /*23f0*/  MUFU.EX2 R24, R24 ;  /* 0x0000001800187308 */ /* 0x000f220000000800 */
[----:B------:R-:W5:Y:S01]  /*2400*/  LDSM.16.MT88.4 R8, [R120+0x6400] ;  /* 0x006400007808783b */ /* 0x000f620000004200 */
[----:B-1----:R-:W-:Y:S01]  /*2410*/  F2FP.BF16.PACK_AB R48, R33, R34 ;  /* 0x000000222130723e */ /* 0x002fe200000010ff */
[----:B------:R-:W-:Y:S02]  /*2420*/  FFMA.FTZ R26, R12, c[0x0][0x23c], -R85 ;  /* 0x00008f000c1a7a23 */ /* 0x000fe40000010855 */
[----:B------:R-:W1:Y:S01]  /*2430*/  LDSM.16.MT88.4 R12, [R121+0x6400] ;  /* 0x00640000790c783b */ /* 0x000e620000004200 */
[--C-:B------:R-:W-:Y:S02]  /*2440*/  FFMA.FTZ R98, R89, c[0x0][0x23c], -R96.reuse ;  /* 0x00008f0059627a23 */ /* 0x100fe40000010860 */
[----:B------:R-:W-:Y:S01]  /*2450*/  MUFU.EX2 R30, R30 ;  /* 0x0000001e001e7308 */ /* 0x000fe20000000800 */
[----:B------:R-:W-:-:S02]  /*2460*/  FFMA.FTZ R89, R87, c[0x0][0x23c], -R96 ;  /* 0x00008f0057597a23 */ /* 0x000fc40000010860 */
[--C-:B------:R-:W-:Y:S02]  /*2470*/  FFMA.FTZ R87, R19, c[0x0][0x23c], -R96.reuse ;  /* 0x00008f0013577a23 */ /* 0x100fe40000010860 */
[----:B------:R-:W-:Y:S02]  /*2480*/  FFMA.FTZ R86, R17, c[0x0][0x23c], -R96 ;  /* 0x00008f0011567a23 */ /* 0x000fe40000010860 */
[--C-:B------:R-:W-:Y:S01]  /*2490*/  FFMA.FTZ R97, R18, c[0x0][0x23c], -R85.reuse ;  /* 0x00008f0012617a23 */ /* 0x100fe20000010855 */
[----:B------:R-:W2:Y:S01]  /*24a0*/  MUFU.EX2 R31, R31 ;  /* 0x0000001f001f7308 */ /* 0x000ea20000000800 */
[----:B----4-:R-:W-:Y:S01]  /*24b0*/  F2FP.BF16.PACK_AB R50, R24, R29 ;  /* 0x0000001d1832723e */ /* 0x010fe200000010ff */
[--C-:B------:R-:W-:Y:S02]  /*24c0*/  FFMA.FTZ R102, R16, c[0x0][0x23c], -R85.reuse ;  /* 0x00008f0010667a23 */ /* 0x100fe40000010855 */
[--C-:B------:R-:W-:Y:S01]  /*24d0*/  FFMA.FTZ R100, R100, c[0x0][0x23c], -R85.reuse ;  /* 0x00008f0064647a23 */ /* 0x100fe20000010855 */
[----:B------:R-:W-:Y:S01]  /*24e0*/  LDSM.16.MT88.4 R16, [R120+0x6800] ;  /* 0x006800007810783b */ /* 0x000fe20000004200 */
[----:B------:R-:W-:-:S02]  /*24f0*/  FFMA.FTZ R99, R104, c[0x0][0x23c], -R85 ;  /* 0x00008f0068637a23 */ /* 0x000fc40000010855 */
[----:B------:R-:W-:Y:S01]  /*2500*/  MUFU.EX2 R32, R32 ;  /* 0x0000002000207308 */ /* 0x000fe20000000800 */
[--C-:B------:R-:W-:Y:S02]  /*2510*/  FFMA.FTZ R104, R91, c[0x0][0x23c], -R96.reuse ;  /* 0x00008f005b687a23 */ /* 0x100fe40000010860 */
[--C-:B------:R-:W-:Y:S02]  /*2520*/  FFMA.FTZ R91, R95, c[0x0][0x23c], -R96.reuse ;  /* 0x00008f005f5b7a23 */ /* 0x100fe40000010860 */
[--C-:B------:R-:W-:Y:S02]  /*2530*/  FFMA.FTZ R93, R93, c[0x0][0x23c], -R96.reuse ;  /* 0x00008f005d5d7a23 */ /* 0x100fe40000010860 */
[----:B------:R-:W-:Y:S01]  /*2540*/  FFMA.FTZ R94, R94, c[0x0][0x23c], -R96 ;  /* 0x00008f005e5e7a23 */ /* 0x000fe20000010860 */
[----:B------:R-:W4:Y:S01]  /*2550*/  MUFU.EX2 R27, R27 ;  /* 0x0000001b001b7308 */ /* 0x000f220000000800 */
[----:B--2---:R-:W-:Y:S01]  /*2560*/  F2FP.BF16.PACK_AB R49, R31, R30 ;  /* 0x0000001e1f31723e */ /* 0x004fe200000010ff */
        /* <DEDUP_REMOVED lines=8> */
[----:B----4-:R-:W-:Y:S01]  /*25f0*/  F2FP.BF16.PACK_AB R51, R27, R32 ;  /* 0x000000201b33723e */ /* 0x010fe200000010ff */
[----:B------:R-:W2:Y:S01]  /*2600*/  MUFU.EX2 R21, R21 ;  /* 0x0000001500157308 */ /* 0x000ea20000000800 */
[----:B------:R-:W-:-:S02]  /*2610*/  FADD.FTZ R32, R32, R31 ;  /* 0x0000001f20207221 */ /* 0x000fc40000010000 */
[----:B------:R-:W-:Y:S02]  /*2620*/  FADD.FTZ R29, R24, R29 ;  /* 0x0000001d181d7221 */ /* 0x000fe40000010000 */
[----:B------:R-:W-:Y:S01]  /*2630*/  FADD.FTZ R27, R27, R32 ;  /* 0x000000201b1b7221 */ /* 0x000fe20000010000 */
[C---:B------:R-:W-:Y:S02]  /*2640*/  HMMA.16816.F32.BF16 R72, R48.reuse, R68, RZ ;  /* 0x000000443048723c */ /* 0x040fe400000418ff */
[----:B------:R-:W-:Y:S06]  /*2650*/  MUFU.EX2 R20, R20 ;  /* 0x0000001400147308 */ /* 0x000fec0000000800 */
[C---:B------:R-:W-:Y:S02]  /*2660*/  HMMA.16816.F32.BF16 R68, R48.reuse, R70, RZ ;  /* 0x000000463044723c */ /* 0x040fe400000418ff */
[----:B------:R-:W-:Y:S06]  /*2670*/  MUFU.EX2 R3, R3 ;  /* 0x0000000300037308 */ /* 0x000fec0000000800 */
[C---:B------:R-:W-:Y:S02]  /*2680*/  HMMA.16816.F32.BF16 R80, R48.reuse, R76, RZ ;  /* 0x0000004c3050723c */ /* 0x040fe400000418ff */
[----:B------:R-:W-:Y:S06]  /*2690*/  MUFU.EX2 R26, R26 ;  /* 0x0000001a001a7308 */ /* 0x000fec0000000800 */
[C---:B------:R-:W-:Y:S02]  /*26a0*/  HMMA.16816.F32.BF16 R64, R48.reuse, R60, RZ ;  /* 0x0000003c3040723c */ /* 0x040fe400000418ff */
[----:B------:R-:W4:Y:S06]  /*26b0*/  MUFU.EX2 R23, R23 ;  /* 0x0000001700177308 */ /* 0x000f2c0000000800 */
[C---:B------:R-:W-:Y:S02]  /*26c0*/  HMMA.16816.F32.BF16 R56, R48.reuse, R52, RZ ;  /* 0x000000343038723c */ /* 0x040fe400000418ff */
[----:B------:R-:W-:Y:S06]  /*26d0*/  MUFU.EX2 R25, R25 ;  /* 0x0000001900197308 */ /* 0x000fec0000000800 */
[C---:B------:R-:W-:Y:S02]  /*26e0*/  HMMA.16816.F32.BF16 R36, R48.reuse, R40, RZ ;  /* 0x000000283024723c */ /* 0x040fe400000418ff */
[----:B------:R-:W1:Y:S06]  /*26f0*/  MUFU.EX2 R22, R22 ;  /* 0x0000001600167308 */ /* 0x000e6c0000000800 */
[C---:B------:R-:W-:Y:S02]  /*2700*/  HMMA.16816.F32.BF16 R76, R48.reuse, R78, RZ ;  /* 0x0000004e304c723c */ /* 0x040fe400000418ff */
[----:B------:R-:W-:Y:S06]  /*2710*/  MUFU.EX2 R98, R98 ;  /* 0x0000006200627308 */ /* 0x000fec0000000800 */
[C---:B------:R-:W-:Y:S02]  /*2720*/  HMMA.16816.F32.BF16 R60, R48.reuse, R62, RZ ;  /* 0x0000003e303c723c */ /* 0x040fe400000418ff */
[----:B------:R-:W1:Y:S06]  /*2730*/  MUFU.EX2 R89, R89 ;  /* 0x0000005900597308 */ /* 0x000e6c0000000800 */
[C---:B------:R-:W-:Y:S02]  /*2740*/  HMMA.16816.F32.BF16 R52, R48.reuse, R54, RZ ;  /* 0x000000363034723c */ /* 0x040fe400000418ff */
[----:B------:R-:W-:Y:S06]  /*2750*/  MUFU.EX2 R87, R87 ;  /* 0x0000005700577308 */ /* 0x000fec0000000800 */
[C---:B------:R-:W-:Y:S02]  /*2760*/  HMMA.16816.F32.BF16 R40, R48.reuse, R42, RZ ;  /* 0x0000002a3028723c */ /* 0x040fe400000418ff */
[----:B------:R-:W-:Y:S06]  /*2770*/  MUFU.EX2 R86, R86 ;  /* 0x0000005600567308 */ /* 0x000fec0000000800 */
[C---:B---3--:R-:W-:Y:S02]  /*2780*/  HMMA.16816.F32.BF16 R44, R48.reuse, R4, RZ ;  /* 0x00000004302c723c */ /* 0x048fe400000418ff */
[----:B------:R-:W-:Y:S05]  /*2790*/  MUFU.EX2 R97, R97 ;  /* 0x0000006100617308 */ /* 0x000fea0000000800 */
[----:B--2---:R-:W-:Y:S01]  /*27a0*/  F2FP.BF16.PACK_AB R4, R21, R28 ;  /* 0x0000001c1504723e */ /* 0x004fe200000010ff */
[----:B------:R-:W-:Y:S01]  /*27b0*/  HMMA.16816.F32.BF16 R48, R48, R6, RZ ;  /* 0x000000063030723c */ /* 0x000fe200000418ff */
[----:B----4-:R-:W-:Y:S01]  /*27c0*/  F2FP.BF16.PACK_AB R5, R23, R26 ;  /* 0x0000001a1705723e */ /* 0x010fe200000010ff */
[----:B------:R-:W2:Y:S01]  /*27d0*/  MUFU.EX2 R102, R102 ;  /* 0x0000006600667308 */ /* 0x000ea20000000800 */
[----:B------:R-:W-:-:S02]  /*27e0*/  FADD.FTZ R28, R28, R29 ;  /* 0x0000001d1c1c7221 */ /* 0x000fc40000010000 */
[----:B------:R-:W-:Y:S02]  /*27f0*/  FADD.FTZ R26, R26, R27 ;  /* 0x0000001b1a1a7221 */ /* 0x000fe40000010000 */
[----:B------:R-:W-:Y:S01]  /*2800*/  F2FP.BF16.PACK_AB R6, R3, R20 ;  /* 0x000000140306723e */ /* 0x000fe200000010ff */
[----:B------:R-:W-:Y:S01]  /*2810*/  FADD.FTZ R21, R21, R28 ;  /* 0x0000001c15157221 */ /* 0x000fe20000010000 */
[----:B-1----:R-:W-:Y:S01]  /*2820*/  F2FP.BF16.PACK_AB R7, R22, R25 ;  /* 0x000000191607723e */ /* 0x002fe200000010ff */
[----:B------:R-:W-:Y:S01]  /*2830*/  MUFU.EX2 R100, R100 ;  /* 0x0000006400647308 */ /* 0x000fe20000000800 */
[----:B------:R-:W-:Y:S02]  /*2840*/  FADD.FTZ R26, R23, R26 ;  /* 0x0000001a171a7221 */ /* 0x000fe40000010000 */
[----:B------:R-:W-:Y:S02]  /*2850*/  FADD.FTZ R20, R20, R21 ;  /* 0x0000001514147221 */ /* 0x000fe40000010000 */
[----:B------:R-:W-:Y:S01]  /*2860*/  FADD.FTZ R25, R25, R26 ;  /* 0x0000001a19197221 */ /* 0x000fe20000010000 */
[----:B-----5:R-:W-:Y:S01]  /*2870*/  HMMA.16816.F32.BF16 R72, R4, R8, R72 ;  /* 0x000000080448723c */ /* 0x020fe20000041848 */
[----:B------:R-:W-:Y:S01]  /*2880*/  FADD.FTZ R3, R3, R20 ;  /* 0x0000001403037221 */ /* 0x000fe20000010000 */
[----:B------:R-:W1:Y:S01]  /*2890*/  MUFU.EX2 R99, R99 ;  /* 0x0000006300637308 */ /* 0x000e620000000800 */
[----:B------:R-:W-:-:S05]  /*28a0*/  FADD.FTZ R22, R22, R25 ;  /* 0x0000001916167221 */ /* 0x000fca0000010000 */
[C---:B------:R-:W-:Y:S01]  /*28b0*/  HMMA.16816.F32.BF16 R68, R4.reuse, R10, R68 ;  /* 0x0000000a0444723c */ /* 0x040fe20000041844 */
[----:B------:R-:W3:Y:S01]  /*28c0*/  LDSM.16.MT88.4 R8, [R120+0x7400] ;  /* 0x007400007808783b */ /* 0x000ee20000004200 */
[----:B------:R-:W-:Y:S06]  /*28d0*/  MUFU.EX2 R93, R93 ;  /* 0x0000005d005d7308 */ /* 0x000fec0000000800 */
[C---:B------:R-:W-:Y:S02]  /*28e0*/  HMMA.16816.F32.BF16 R80, R4.reuse, R12, R80 ;  /* 0x0000000c0450723c */ /* 0x040fe40000041850 */
[----:B------:R-:W4:Y:S06]  /*28f0*/  MUFU.EX2 R104, R104 ;  /* 0x0000006800687308 */ /* 0x000f2c0000000800 */
[C---:B------:R-:W-:Y:S01]  /*2900*/  HMMA.16816.F32.BF16 R76, R4.reuse, R14, R76 ;  /* 0x0000000e044c723c */ /* 0x040fe2000004184c */
[----:B------:R-:W5:Y:S01]  /*2910*/  LDSM.16.MT88.4 R12, [R121+0x7400] ;  /* 0x00740000790c783b */ /* 0x000f620000004200 */
[----:B------:R-:W-:Y:S08]  /*2920*/  MUFU.EX2 R91, R91 ;  /* 0x0000005b005b7308 */ /* 0x000ff00000000800 */
[----:B------:R-:W-:Y:S08]  /*2930*/  MUFU.EX2 R94, R94 ;  /* 0x0000005e005e7308 */ /* 0x000ff00000000800 */
[----:B------:R-:W-:Y:S01]  /*2940*/  MUFU.EX2 R90, R90 ;  /* 0x0000005a005a7308 */ /* 0x000fe20000000800 */
[C---:B---3--:R-:W-:Y:S07]  /*2950*/  HMMA.16816.F32.BF16 R56, R4.reuse, R8, R56 ;  /* 0x000000080438723c */ /* 0x048fee0000041838 */
[----:B------:R-:W3:Y:S01]  /*2960*/  MUFU.EX2 R95, R95 ;  /* 0x0000005f005f7308 */ /* 0x000ee20000000800 */
[C---:B------:R-:W-:Y:S01]  /*2970*/  HMMA.16816.F32.BF16 R52, R4.reuse, R10, R52 ;  /* 0x0000000a0434723c */ /* 0x040fe20000041834 */
[----:B------:R-:W1:Y:S06]  /*2980*/  LDSM.16.MT88.4 R8, [R120+0x8400] ;  /* 0x008400007808783b */ /* 0x000e6c0000004200 */
[----:B------:R-:W-:Y:S01]  /*2990*/  MUFU.EX2 R84, R84 ;  /* 0x0000005400547308 */ /* 0x000fe20000000800 */
[C---:B-----5:R-:W-:Y:S07]  /*29a0*/  HMMA.16816.F32.BF16 R64, R4.reuse, R12, R64 ;  /* 0x0000000c0440723c */ /* 0x060fee0000041840 */
[----:B------:R-:W5:Y:S01]  /*29b0*/  MUFU.EX2 R35, R35 ;  /* 0x0000002300237308 */ /* 0x000f620000000800 */
        /* <DEDUP_REMOVED lines=21> */
[C---:B-1----:R-:W-:Y:S08]  /*2b10*/  HMMA.16816.F32.BF16 R80, R4.reuse, R8, R80 ;  /* 0x000000080450723c */ /* 0x042ff00000041850 */
[C---:B------:R-:W-:Y:S01]  /*2b20*/  HMMA.16816.F32.BF16 R76, R4.reuse, R10, R76 ;  /* 0x0000000a044c723c */ /* 0x040fe2000004184c */
[----:B------:R-:W1:Y:S07]  /*2b30*/  LDSM.16.MT88.4 R8, [R120+0x7800] ;  /* 0x007800007808783b */ /* 0x000e6e0000004200 */
[C---:B--2---:R-:W-:Y:S08]  /*2b40*/  HMMA.16816.F32.BF16 R64, R4.reuse, R12, R64 ;  /* 0x0000000c0440723c */ /* 0x044ff00000041840 */
[C---:B------:R-:W-:Y:S01]  /*2b50*/  HMMA.16816.F32.BF16 R60, R4.reuse, R14, R60 ;  /* 0x0000000e043c723c */ /* 0x040fe2000004183c */
[----:B------:R-:W2:Y:S07]  /*2b60*/  LDSM.16.MT88.4 R12, [R121+0x8800] ;  /* 0x00880000790c783b */ /* 0x000eae0000004200 */
[C---:B------:R-:W-:Y:S01]  /*2b70*/  HMMA.16816.F32.BF16 R68, R4.reuse, R18, R68 ;  /* 0x000000120444723c */ /* 0x040fe20000041844 */
[----:B------:R-:W-:Y:S07]  /*2b80*/  LDSM.16.MT88.4 R16, [R121+0x6c00] ;  /* 0x006c00007910783b */ /* 0x000fee0000004200 */
        /* <DEDUP_REMOVED lines=9> */
[----:B----4-:R-:W-:Y:S01]  /*2c20*/  F2FP.BF16.PACK_AB R4, R104, R93 ;  /* 0x0000005d6804723e */ /* 0x010fe200000010ff */
        /* <DEDUP_REMOVED lines=14> */
[C---:B--2---:R-:W-:Y:S08]  /*2d10*/  HMMA.16816.F32.BF16 R72, R4.reuse, R12, R72 ;  /* 0x0000000c0448723c */ /* 0x044ff00000041848 */
[C---:B------:R-:W-:Y:S01]  /*2d20*/  HMMA.16816.F32.BF16 R68, R4.reuse, R14, R68 ;  /* 0x0000000e0444723c */ /* 0x040fe20000041844 */
[----:B------:R-:W2:Y:S07]  /*2d30*/  LDSM.16.MT88.4 R12, [R121+0x8c00] ;  /* 0x008c0000790c783b */ /* 0x000eae0000004200 */
[C---:B-1----:R-:W-:Y:S08]  /*2d40*/  HMMA.16816.F32.BF16 R64, R4.reuse, R8, R64 ;  /* 0x000000080440723c */ /* 0x042ff00000041840 */
[C---:B------:R-:W-:Y:S01]  /*2d50*/  HMMA.16816.F32.BF16 R60, R4.reuse, R10, R60 ;  /* 0x0000000a043c723c */ /* 0x040fe2000004183c */
[----:B------:R-:W1:Y:S07]  /*2d60*/  LDSM.16.MT88.4 R8, [R120+0x8c00] ;  /* 0x008c00007808783b */ /* 0x000e6e0000004200 */
[C---:B---3--:R-:W-:Y:S08]  /*2d70*/  HMMA.16816.F32.BF16 R56, R4.reuse, R16, R56 ;  /* 0x000000100438723c */ /* 0x048ff00000041838 */
[C---:B------:R-:W-:Y:S08]  /*2d80*/  HMMA.16816.F32.BF16 R52, R4.reuse, R18, R52 ;  /* 0x000000120434723c */ /* 0x040ff00000041834 */
[C---:B--2---:R-:W-:Y:S08]  /*2d90*/  HMMA.16816.F32.BF16 R36, R4.reuse, R12, R36 ;  /* 0x0000000c0424723c */ /* 0x044ff00000041824 */
[C---:B------:R-:W-:Y:S08]  /*2da0*/  HMMA.16816.F32.BF16 R40, R4.reuse, R14, R40 ;  /* 0x0000000e0428723c */ /* 0x040ff00000041828 */
[C---:B-1----:R-:W-:Y:S08]  /*2db0*/  HMMA.16816.F32.BF16 R44, R4.reuse, R8, R44 ;  /* 0x00000008042c723c */ /* 0x042ff0000004182c */
[----:B------:R-:W-:Y:S01]  /*2dc0*/  HMMA.16816.F32.BF16 R48, R4, R10, R48 ;  /* 0x0000000a0430723c */ /* 0x000fe20000041830 */
[----:B------:R-:W-:Y:S03]  /*2dd0*/  @!UPT UIADD3 URZ, URZ, URZ, URZ ;  /* 0x0000003f3f3ff290 */ /* 0x000fe6000fffe03f */
[----:B------:R-:W-:Y:S11]  /*2de0*/  @!P0 BRA `(.L_x_735) ;  /* 0x00001e4000008947 */ /* 0x000ff60003800000 */
[----:B------:R-:W-:Y:S01]  /*2df0*/  IADD3 R142, R92, -0x2, RZ ;  /* 0xfffffffe5c8e7810 */ /* 0x000fe20007ffe0ff */
[----:B------:R-:W-:Y:S01]  /*2e00*/  IMAD.MOV.U32 R3, RZ, RZ, R0 ;  /* 0x000000ffff037224 */ /* 0x000fe200078e0000 */
[----:B------:R-:W-:Y:S01]  /*2e10*/  MOV R85, R2 ;  /* 0x0000000200557202 */ /* 0x000fe20000000f00 */
[----:B------:R-:W-:Y:S06]  /*2e20*/  BRA `(.L_x_736) ;  /* 0x0000017000007947 */ /* 0x000fec0003800000 */
.L_x_738:
        /* <DEDUP_REMOVED lines=23> */
.L_x_736:
[----:B------:R-:W-:Y:S01]  /*2fa0*/  SHF.R.S32.HI R0, RZ, 0x1f, R142 ;  /* 0x0000001fff007819 */ /* 0x000fe2000001148e */
[----:B------:R-:W-:Y:S04]  /*2fb0*/  DEPBAR.LE SB0, 0x0 ;  /* 0x000080000000791a */ /* 0x000fe80000000000 */
[----:B------:R-:W-:Y:S01]  /*2fc0*/  BAR.SYNC.DEFER_BLOCKING 0x0 ;  /* 0x0000000000007b1d */ /* 0x000fe20000010000 */
[----:B------:R-:W-:Y:S02]  /*2fd0*/  IMAD R0, R0, c[0x0][0x1a0], RZ ;  /* 0x0000680000007a24 */ /* 0x000fe400078e02ff */
[C---:B------:R-:W-:Y:S04]  /*2fe0*/  IMAD.WIDE.U32 R86, R142.reuse, c[0x0][0x1a0], RZ ;  /* 0x000068008e567a25 */ /* 0x040fe800078e00ff */
[----:B------:R-:W-:Y:S01]  /*2ff0*/  IMAD R0, R142, c[0x0][0x1a4], R0 ;  /* 0x000069008e007a24 */ /* 0x000fe200078e0200 */
[----:B------:R-:W-:Y:S04]  /*3000*/  LEA R2, P0, R86, R132, 0x6 ;  /* 0x0000008456027211 */ /* 0x000fe800078030ff */
[----:B------:R-:W-:Y:S02]  /*3010*/  IADD3 R87, R87, R0, RZ ;  /* 0x0000000057577210 */ /* 0x000fe40007ffe0ff */
[----:B------:R-:W-:Y:S02]  /*3020*/  LEA R148, P1, R2, c[0x0][0x170], 0x1 ;  /* 0x00005c0002947a11 */ /* 0x000fe400078208ff */
[----:B------:R-:W-:Y:S02]  /*3030*/  LEA.HI.X R87, R86, R126, R87, 0x6, P0 ;  /* 0x0000007e56577211 */ /* 0x000fe400000f3457 */
        /* <DEDUP_REMOVED lines=14> */
[----:B------:R-:W3:Y:S08]  /*3120*/  LDSM.16.M88.4 R92, [R124] ;  /* 0x000000007c5c783b */ /* 0x000ef00000000200 */
[----:B------:R-:W4:Y:S08]  /*3130*/  LDSM.16.M88.4 R96, [R124+0x400] ;  /* 0x000400007c60783b */ /* 0x000f300000000200 */
[----:B------:R-:W5:Y:S08]  /*3140*/  LDSM.16.M88.4 R100, [R124+0x800] ;  /* 0x000800007c64783b */ /* 0x000f700000000200 */
[----:B------:R-:W0:Y:S08]  /*3150*/  LDGDEPBAR ;  /* 0x00000000000079af */ /* 0x000e300000000000 */
[----:B------:R-:W1:Y:S01]  /*3160*/  LDSM.16.M88.4 R104, [R124+0xc00] ;  /* 0x000c00007c68783b */ /* 0x000e620000000200 */
[C---:B---3--:R-:W-:Y:S07]  /*3170*/  HMMA.16816.F32.BF16 R4, R88.reuse, R92, RZ ;  /* 0x0000005c5804723c */ /* 0x048fee00000418ff */
[----:B------:R-:W-:Y:S01]  /*3180*/  LDSM.16.M88.4 R108, [R123] ;  /* 0x000000007b6c783b */ /* 0x000fe20000000200 */
[C---:B------:R-:W-:Y:S07]  /*3190*/  HMMA.16816.F32.BF16 R8, R88.reuse, R94, RZ ;  /* 0x0000005e5808723c */ /* 0x040fee00000418ff */
[----:B------:R-:W3:Y:S01]  /*31a0*/  LDSM.16.M88.4 R112, [R122] ;  /* 0x000000007a70783b */ /* 0x000ee20000000200 */
[C---:B----4-:R-:W-:Y:S07]  /*31b0*/  HMMA.16816.F32.BF16 R12, R88.reuse, R96, RZ ;  /* 0x00000060580c723c */ /* 0x050fee00000418ff */
[----:B------:R-:W4:Y:S01]  /*31c0*/  LDSM.16.M88.4 R116, [R122+0x400] ;  /* 0x000400007a74783b */ /* 0x000f220000000200 */
[C---:B------:R-:W-:Y:S07]  /*31d0*/  HMMA.16816.F32.BF16 R16, R88.reuse, R98, RZ ;  /* 0x000000625810723c */ /* 0x040fee00000418ff */
[----:B------:R-:W-:Y:S01]  /*31e0*/  LDSM.16.M88.4 R92, [R122+0xc00] ;  /* 0x000c00007a5c783b */ /* 0x000fe20000000200 */
[C---:B-----5:R-:W-:Y:S07]  /*31f0*/  HMMA.16816.F32.BF16 R20, R88.reuse, R100, RZ ;  /* 0x000000645814723c */ /* 0x060fee00000418ff */
[----:B------:R-:W-:Y:S01]  /*3200*/  LDSM.16.M88.4 R96, [R124+0x1000] ;  /* 0x001000007c60783b */ /* 0x000fe20000000200 */
[C---:B------:R-:W-:Y:S07]  /*3210*/  HMMA.16816.F32.BF16 R24, R88.reuse, R102, RZ ;  /* 0x000000665818723c */ /* 0x040fee00000418ff */
[----:B------:R-:W-:Y:S01]  /*3220*/  LDSM.16.M88.4 R100, [R124+0x1c00] ;  /* 0x001c00007c64783b */ /* 0x000fe20000000200 */
[C---:B-1----:R-:W-:Y:S08]  /*3230*/  HMMA.16816.F32.BF16 R28, R88.reuse, R104, RZ ;  /* 0x00000068581c723c */ /* 0x042ff000000418ff */
[----:B------:R-:W-:Y:S01]  /*3240*/  HMMA.16816.F32.BF16 R32, R88, R106, RZ ;  /* 0x0000006a5820723c */ /* 0x000fe200000418ff */
[----:B------:R-:W1:Y:S07]  /*3250*/  LDSM.16.M88.4 R88, [R122+0x800] ;  /* 0x000800007a58783b */ /* 0x000e6e0000000200 */
[C---:B---3--:R-:W-:Y:S08]  /*3260*/  HMMA.16816.F32.BF16 R4, R108.reuse, R112, R4 ;  /* 0x000000706c04723c */ /* 0x048ff00000041804 */
[C---:B------:R-:W-:Y:S08]  /*3270*/  HMMA.16816.F32.BF16 R8, R108.reuse, R114, R8 ;  /* 0x000000726c08723c */ /* 0x040ff00000041808 */
[C---:B----4-:R-:W-:Y:S08]  /*3280*/  HMMA.16816.F32.BF16 R12, R108.reuse, R116, R12 ;  /* 0x000000746c0c723c */ /* 0x050ff0000004180c */
[C---:B------:R-:W-:Y:S08]  /*3290*/  HMMA.16816.F32.BF16 R16, R108.reuse, R118, R16 ;  /* 0x000000766c10723c */ /* 0x040ff00000041810 */
[C---:B-1----:R-:W-:Y:S08]  /*32a0*/  HMMA.16816.F32.BF16 R20, R108.reuse, R88, R20 ;  /* 0x000000586c14723c */ /* 0x042ff00000041814 */
[C---:B------:R-:W-:Y:S01]  /*32b0*/  HMMA.16816.F32.BF16 R24, R108.reuse, R90, R24 ;  /* 0x0000005a6c18723c */ /* 0x040fe20000041818 */
[----:B------:R-:W1:Y:S07]  /*32c0*/  LDSM.16.M88.4 R88, [R125+0x1000] ;  /* 0x001000007d58783b */ /* 0x000e6e0000000200 */
[C---:B------:R-:W-:Y:S08]  /*32d0*/  HMMA.16816.F32.BF16 R28, R108.reuse, R92, R28 ;  /* 0x0000005c6c1c723c */ /* 0x040ff0000004181c */
[----:B------:R-:W-:Y:S01]  /*32e0*/  HMMA.16816.F32.BF16 R32, R108, R94, R32 ;  /* 0x0000005e6c20723c */ /* 0x000fe20000041820 */
[----:B------:R-:W3:Y:S07]  /*32f0*/  LDSM.16.M88.4 R92, [R124+0x1400] ;  /* 0x001400007c5c783b */ /* 0x000eee0000000200 */
[C---:B-1----:R-:W-:Y:S08]  /*3300*/  HMMA.16816.F32.BF16 R4, R88.reuse, R96, R4 ;  /* 0x000000605804723c */ /* 0x042ff00000041804 */
[C---:B------:R-:W-:Y:S01]  /*3310*/  HMMA.16816.F32.BF16 R8, R88.reuse, R98, R8 ;  /* 0x000000625808723c */ /* 0x040fe20000041808 */
[----:B------:R-:W1:Y:S07]  /*3320*/  LDSM.16.M88.4 R96, [R124+0x1800] ;  /* 0x001800007c60783b */ /* 0x000e6e0000000200 */
[C---:B---3--:R-:W-:Y:S08]  /*3330*/  HMMA.16816.F32.BF16 R12, R88.reuse, R92, R12 ;  /* 0x0000005c580c723c */ /* 0x048ff0000004180c */
[C---:B------:R-:W-:Y:S01]  /*3340*/  HMMA.16816.F32.BF16 R16, R88.reuse, R94, R16 ;  /* 0x0000005e5810723c */ /* 0x040fe20000041810 */
[----:B------:R-:W-:Y:S07]  /*3350*/  LDSM.16.M88.4 R92, [R123+0x1000] ;  /* 0x001000007b5c783b */ /* 0x000fee0000000200 */
[C---:B-1----:R-:W-:Y:S08]  /*3360*/  HMMA.16816.F32.BF16 R20, R88.reuse, R96, R20 ;  /* 0x000000605814723c */ /* 0x042ff00000041814 */
[C---:B------:R-:W-:Y:S01]  /*3370*/  HMMA.16816.F32.BF16 R24, R88.reuse, R98, R24 ;  /* 0x000000625818723c */ /* 0x040fe20000041818 */
[----:B------:R-:W1:Y:S07]  /*3380*/  LDSM.16.M88.4 R96, [R122+0x1000] ;  /* 0x001000007a60783b */ /* 0x000e6e0000000200 */
[C---:B------:R-:W-:Y:S08]  /*3390*/  HMMA.16816.F32.BF16 R28, R88.reuse, R100, R28 ;  /* 0x00000064581c723c */ /* 0x040ff0000004181c */
[----:B------:R-:W-:Y:S01]  /*33a0*/  HMMA.16816.F32.BF16 R32, R88, R102, R32 ;  /* 0x000000665820723c */ /* 0x000fe20000041820 */
[----:B------:R-:W3:Y:S08]  /*33b0*/  LDSM.16.M88.4 R88, [R122+0x1400] ;  /* 0x001400007a58783b */ /* 0x000ef00000000200 */
[----:B------:R-:W-:Y:S01]  /*33c0*/  LDSM.16.M88.4 R100, [R122+0x1c00] ;  /* 0x001c00007a64783b */ /* 0x000fe20000000200 */
        /* <DEDUP_REMOVED lines=30> */
[----:B------:R-:W3:Y:S01]  /*35b0*/  LDSM.16.M88.4 R88, [R122+0x2c00] ;  /* 0x002c00007a58783b */ /* 0x000ee20000000200 */
[----:B------:R-:W-:Y:S04]  /*35c0*/  DEPBAR.LE SB0, 0x0 ;  /* 0x000080000000791a */ /* 0x000fe80000000000 */
[----:B------:R-:W-:Y:S02]  /*35d0*/  FMUL.FTZ R87, R4, c[0x0][0x2ec] ;  /* 0x0000bb0004577a20 */ /* 0x000fe40000410000 */
[----:B------:R-:W-:Y:S02]  /*35e0*/  FMUL.FTZ R86, R7, c[0x0][0x2ec] ;  /* 0x0000bb0007567a20 */ /* 0x000fe40000410000 */
[----:B------:R4:W2:Y:S01]  /*35f0*/  MUFU.TANH R119, R87 ;  /* 0x0000005700777308 */ /* 0x0008a20000002400 */
[----:B------:R-:W-:Y:S01]  /*3600*/  BAR.SYNC.DEFER_BLOCKING 0x0 ;  /* 0x0000000000007b1d */ /* 0x000fe20000010000 */
[----:B------:R-:W-:Y:S02]  /*3610*/  FMUL.FTZ R147, R9, c[0x0][0x2ec] ;  /* 0x0000bb0009937a20 */ /* 0x000fe40000410000 */
[----:B------:R-:W-:Y:S02]  /*3620*/  FMUL.FTZ R2, R5, c[0x0][0x2ec] ;  /* 0x0000bb0005027a20 */ /* 0x000fe40000410000 */
[----:B------:R-:W-:Y:S02]  /*3630*/  FMUL.FTZ R0, R6, c[0x0][0x2ec] ;  /* 0x0000bb0006007a20 */ /* 0x000fe40000410000 */
[----:B------:R-:W-:Y:S02]  /*3640*/  FMUL.FTZ R84, R8, c[0x0][0x2ec] ;  /* 0x0000bb0008547a20 */ /* 0x000fe40000410000 */
[----:B------:R5:W2:Y:S01]  /*3650*/  MUFU.TANH R113, R86 ;  /* 0x0000005600717308 */ /* 0x000aa20000002400 */
[----:B------:R-:W-:Y:S03]  /*3660*/  FMUL.FTZ R165, R15, c[0x0][0x2ec] ;  /* 0x0000bb000fa57a20 */ /* 0x000fe60000410000 */
[----:B------:R-:W-:Y:S01]  /*3670*/  FMUL.FTZ R164, R16, c[0x0][0x2ec] ;  /* 0x0000bb0010a47a20 */ /* 0x000fe20000410000 */
[C---:B-1----:R-:W-:Y:S05]  /*3680*/  HMMA.16816.F32.BF16 R20, R92.reuse, R96, R20 ;  /* 0x000000605c14723c */ /* 0x042fea0000041814 */
[----:B------:R1:W1:Y:S01]  /*3690*/  MUFU.TANH R102, R147 ;  /* 0x0000009300667308 */ /* 0x0002620000002400 */
[----:B------:R-:W-:Y:S02]  /*36a0*/  FMUL.FTZ R162, R17, c[0x0][0x2ec] ;  /* 0x0000bb0011a27a20 */ /* 0x000fe40000410000 */
[C---:B------:R-:W-:Y:S04]  /*36b0*/  HMMA.16816.F32.BF16 R24, R92.reuse, R98, R24 ;  /* 0x000000625c18723c */ /* 0x040fe80000041818 */
[----:B----4-:R-:W-:Y:S02]  /*36c0*/  FMUL.FTZ R87, R12, c[0x0][0x2ec] ;  /* 0x0000bb000c577a20 */ /* 0x010fe40000410000 */
[----:B------:R-:W-:Y:S01]  /*36d0*/  FMUL.FTZ R163, R18, c[0x0][0x2ec] ;  /* 0x0000bb0012a37a20 */ /* 0x000fe20000410000 */
[----:B------:R-:W4:Y:S01]  /*36e0*/  MUFU.TANH R117, R2 ;  /* 0x0000000200757308 */ /* 0x000f220000002400 */
[C---:B---3--:R-:W-:Y:S04]  /*36f0*/  HMMA.16816.F32.BF16 R28, R92.reuse, R88, R28 ;  /* 0x000000585c1c723c */ /* 0x048fe8000004181c */
[----:B-----5:R-:W-:Y:S02]  /*3700*/  FMUL.FTZ R86, R13, c[0x0][0x2ec] ;  /* 0x0000bb000d567a20 */ /* 0x020fe40000410000 */
[----:B------:R-:W-:Y:S02]  /*3710*/  FMUL.FTZ R161, R19, c[0x0][0x2ec] ;  /* 0x0000bb0013a17a20 */ /* 0x000fe40000410000 */
[----:B------:R-:W-:Y:S01]  /*3720*/  HMMA.16816.F32.BF16 R32, R92, R90, R32 ;  /* 0x0000005a5c20723c */ /* 0x000fe20000041820 */
[----:B------:R3:W3:Y:S03]  /*3730*/  MUFU.TANH R114, R87 ;  /* 0x0000005700727308 */ /* 0x0006e60000002400 */
[----:B------:R-:W-:Y:S02]  /*3740*/  FMUL.FTZ R148, R20, c[0x0][0x2ec] ;  /* 0x0000bb0014947a20 */ /* 0x000fe40000410000 */
[----:B--2---:R-:W-:Y:S02]  /*3750*/  FMUL.FTZ R150, R21, c[0x0][0x2ec] ;  /* 0x0000bb0015967a20 */ /* 0x004fe40000410000 */
[----:B------:R-:W-:Y:S03]  /*3760*/  FMUL.FTZ R151, R22, c[0x0][0x2ec] ;  /* 0x0000bb0016977a20 */ /* 0x000fe60000410000 */
[----:B------:R2:W2:Y:S01]  /*3770*/  MUFU.TANH R115, R0 ;  /* 0x0000000000737308 */ /* 0x0004a20000002400 */
[----:B------:R-:W-:Y:S02]  /*3780*/  FMUL.FTZ R152, R23, c[0x0][0x2ec] ;  /* 0x0000bb0017987a20 */ /* 0x000fe40000410000 */
[----:B------:R-:W-:Y:S02]  /*3790*/  FMUL.FTZ R159, R24, c[0x0][0x2ec] ;  /* 0x0000bb00189f7a20 */ /* 0x000fe40000410000 */
[----:B------:R-:W-:Y:S02]  /*37a0*/  FMUL.FTZ R160, R25, c[0x0][0x2ec] ;  /* 0x0000bb0019a07a20 */ /* 0x000fe40000410000 */
[----:B------:R-:W-:Y:S02]  /*37b0*/  FMUL.FTZ R157, R26, c[0x0][0x2ec] ;  /* 0x0000bb001a9d7a20 */ /* 0x000fe40000410000 */
[----:B------:R-:W-:Y:S01]  /*37c0*/  FMUL.FTZ R149, R27, c[0x0][0x2ec] ;  /* 0x0000bb001b957a20 */ /* 0x000fe20000410000 */
[----:B------:R5:W4:Y:S01]  /*37d0*/  MUFU.TANH R118, R84 ;  /* 0x0000005400767308 */ /* 0x000b220000002400 */
[----:B-1----:R-:W-:Y:S02]  /*37e0*/  FMUL.FTZ R147, R28, c[0x0][0x2ec] ;  /* 0x0000bb001c937a20 */ /* 0x002fe40000410000 */
[----:B------:R-:W-:Y:S02]  /*37f0*/  FMUL.FTZ R153, R29, c[0x0][0x2ec] ;  /* 0x0000bb001d997a20 */ /* 0x000fe40000410000 */
[----:B------:R-:W-:Y:S02]  /*3800*/  FMUL.FTZ R154, R30, c[0x0][0x2ec] ;  /* 0x0000bb001e9a7a20 */ /* 0x000fe40000410000 */
[----:B------:R-:W-:Y:S02]  /*3810*/  FMUL.FTZ R155, R31, c[0x0][0x2ec] ;  /* 0x0000bb001f9b7a20 */ /* 0x000fe40000410000 */
[----:B------:R-:W-:Y:S01]  /*3820*/  FMUL.FTZ R156, R32, c[0x0][0x2ec] ;  /* 0x0000bb00209c7a20 */ /* 0x000fe20000410000 */
[----:B------:R1:W1:Y:S01]  /*3830*/  MUFU.TANH R106, R86 ;  /* 0x00000056006a7308 */ /* 0x0002620000002400 */
[----:B------:R-:W-:Y:S02]  /*3840*/  FMUL.FTZ R158, R33, c[0x0][0x2ec] ;  /* 0x0000bb00219e7a20 */ /* 0x000fe40000410000 */
[----:B---3--:R-:W-:Y:S02]  /*3850*/  FMUL.FTZ R87, R34, c[0x0][0x2ec] ;  /* 0x0000bb0022577a20 */ /* 0x008fe40000410000 */
[----:B------:R-:W-:Y:S02]  /*3860*/  FMUL.FTZ R2, R10, c[0x0][0x2ec] ;  /* 0x0000bb000a027a20 */ /* 0x000fe40000410000 */
[----:B--2---:R-:W-:Y:S02]  /*3870*/  FMUL.FTZ R0, R11, c[0x0][0x2ec] ;  /* 0x0000bb000b007a20 */ /* 0x004fe40000410000 */
[----:B------:R-:W-:Y:S01]  /*3880*/  FMUL.FTZ R35, R35, c[0x0][0x2ec] ;  /* 0x0000bb0023237a20 */ /* 0x000fe20000410000 */
[----:B------:R2:W3:Y:S01]  /*3890*/  MUFU.TANH R103, R2 ;  /* 0x0000000200677308 */ /* 0x0004e20000002400 */
[----:B-----5:R-:W-:Y:S09]  /*38a0*/  FMUL.FTZ R84, R14, c[0x0][0x2ec] ;  /* 0x0000bb000e547a20 */ /* 0x020ff20000410000 */
[----:B------:R2:W1:Y:S10]  /*38b0*/  MUFU.TANH R101, R0 ;  /* 0x0000000000657308 */ /* 0x0004740000002400 */
        /* <DEDUP_REMOVED lines=21> */
[----:B------:R2:W1:Y:S02]  /*3a10*/  MUFU.TANH R86, R35 ;  /* 0x0000002300567308 */ /* 0x0004640000002400 */
[----:B-1234-:R-:W-:-:S05]  /*3a20*/  @P0 BRA `(.L_x_738) ;  /* 0xfffff40000000947 */ /* 0x01efca000383ffff */
.L_x_737:
        /* <DEDUP_REMOVED lines=33> */
[----:B------:R-:W-:Y:S03]  /*3c40*/  FMNMX.FTZ R9, R87, R0, !PT ;  /* 0x0000000057097209 */ /* 0x000fe60007810000 */
[----:B------:R-:W-:Y:S01]  /*3c50*/  SHFL.BFLY PT, R13, R6, 0x2, 0x1f ;  /* 0x0c401f00060d7f89 */ /* 0x000fe200000e0000 */
[----:B------:R-:W-:Y:S07]  /*3c60*/  FMNMX.FTZ R7, R86, R9, !PT ;  /* 0x0000000956077209 */ /* 0x000fee0007810000 */
[----:B------:R-:W1:Y:S02]  /*3c70*/  SHFL.BFLY PT, R0, R7, 0x2, 0x1f ;  /* 0x0c401f0007007f89 */ /* 0x000e6400000e0000 */
[----:B-1----:R-:W-:Y:S02]  /*3c80*/  FMNMX.FTZ R5, R7, R0, !PT ;  /* 0x0000000007057209 */ /* 0x002fe40007810000 */
[----:B------:R-:W-:Y:S04]  /*3c90*/  FMNMX.FTZ R11, R6, R13, !PT ;  /* 0x0000000d060b7209 */ /* 0x000fe80007810000 */
[----:B------:R-:W-:Y:S08]  /*3ca0*/  LDSM.16.MT88.4 R12, [R121+0x6000] ;  /* 0x00600000790c783b */ /* 0x000ff00000004200 */
[----:B------:R-:W1:Y:S08]  /*3cb0*/  SHFL.BFLY PT, R2, R11, 0x1, 0x1f ;  /* 0x0c201f000b027f89 */ /* 0x000e7000000e0000 */
[----:B------:R-:W2:Y:S01]  /*3cc0*/  SHFL.BFLY PT, R0, R5, 0x1, 0x1f ;  /* 0x0c201f0005007f89 */ /* 0x000ea200000e0000 */
        /* <DEDUP_REMOVED lines=8> */
[C---:B------:R-:W-:Y:S01]  /*3d50*/  FMUL.FTZ R104, R0.reuse, c[0x0][0x23c] ;  /* 0x00008f0000687a20 */ /* 0x040fe20000410000 */
[----:B------:R-:W-:Y:S01]  /*3d60*/  MOV R85, R2 ;  /* 0x0000000200557202 */ /* 0x000fe20000000f00 */
        /* <DEDUP_REMOVED lines=10> */
[----:B------:R-:W2:Y:S01]  /*3e10*/  MUFU.EX2 R3, R3 ;  /* 0x0000000300037308 */ /* 0x000ea20000000800 */
        /* <DEDUP_REMOVED lines=8> */
[C---:B-1----:R-:W-:Y:S02]  /*3ea0*/  FMUL.FTZ R4, R84.reuse, R80 ;  /* 0x0000005054047220 */ /* 0x042fe40000410000 */
[C---:B------:R-:W-:Y:S02]  /*3eb0*/  FMUL.FTZ R5, R84.reuse, R81 ;  /* 0x0000005154057220 */ /* 0x040fe40000410000 */
[C---:B------:R-:W-:Y:S01]  /*3ec0*/  FMUL.FTZ R8, R84.reuse, R76 ;  /* 0x0000004c54087220 */ /* 0x040fe20000410000 */
[----:B------:R-:W1:Y:S01]  /*3ed0*/  MUFU.EX2 R94, R94 ;  /* 0x0000005e005e7308 */ /* 0x000e620000000800 */
[C---:B------:R-:W-:Y:S02]  /*3ee0*/  FMUL.FTZ R9, R84.reuse, R77 ;  /* 0x0000004d54097220 */ /* 0x040fe40000410000 */
[C---:B------:R-:W-:Y:S02]  /*3ef0*/  FMUL.FTZ R16, R84.reuse, R68 ;  /* 0x0000004454107220 */ /* 0x040fe40000410000 */
[C---:B--2---:R-:W-:Y:S02]  /*3f00*/  FMUL.FTZ R6, R3.reuse, R82 ;  /* 0x0000005203067220 */ /* 0x044fe40000410000 */
[C---:B------:R-:W-:Y:S02]  /*3f10*/  FMUL.FTZ R7, R3.reuse, R83 ;  /* 0x0000005303077220 */ /* 0x040fe40000410000 */
[C---:B------:R-:W-:Y:S01]  /*3f20*/  FMUL.FTZ R10, R3.reuse, R78 ;  /* 0x0000004e030a7220 */ /* 0x040fe20000410000 */
[----:B------:R-:W-:Y:S01]  /*3f30*/  MUFU.EX2 R91, R91 ;  /* 0x0000005b005b7308 */ /* 0x000fe20000000800 */
[C---:B------:R-:W-:Y:S02]  /*3f40*/  FMUL.FTZ R11, R3.reuse, R79 ;  /* 0x0000004f030b7220 */ /* 0x040fe40000410000 */
[C---:B------:R-:W-:Y:S01]  /*3f50*/  FMUL.FTZ R17, R84.reuse, R69 ;  /* 0x0000004554117220 */ /* 0x040fe20000410000 */
[----:B------:R-:W-:Y:S01]  /*3f60*/  LDSM.16.MT88.4 R76, [R121+0x6c00] ;  /* 0x006c0000794c783b */ /* 0x000fe20000004200 */
[C---:B------:R-:W-:Y:S02]  /*3f70*/  FMUL.FTZ R18, R3.reuse, R70 ;  /* 0x0000004603127220 */ /* 0x040fe40000410000 */
[C---:B------:R-:W-:Y:S02]  /*3f80*/  FMUL.FTZ R19, R3.reuse, R71 ;  /* 0x0000004703137220 */ /* 0x040fe40000410000 */
[C---:B------:R-:W-:Y:S01]  /*3f90*/  FMUL.FTZ R24, R84.reuse, R60 ;  /* 0x0000003c54187220 */ /* 0x040fe20000410000 */
[----:B------:R-:W2:Y:S01]  /*3fa0*/  MUFU.EX2 R88, R88 ;  /* 0x0000005800587308 */ /* 0x000ea20000000800 */
[----:B------:R-:W-:Y:S01]  /*3fb0*/  FMUL.FTZ R25, R84, R61 ;  /* 0x0000003d54197220 */ /* 0x000fe20000410000 */
[----:B------:R-:W-:Y:S01]  /*3fc0*/  LDSM.16.MT88.4 R68, [R120+0x6c00] ;  /* 0x006c00007844783b */ /* 0x000fe20000004200 */
[C---:B------:R-:W-:Y:S01]  /*3fd0*/  FMUL.FTZ R26, R3.reuse, R62 ;  /* 0x0000003e031a7220 */ /* 0x040fe20000410000 */
[----:B-1----:R-:W-:Y:S01]  /*3fe0*/  F2FP.BF16.PACK_AB R80, R94, R95 ;  /* 0x0000005f5e50723e */ /* 0x002fe200000010ff */
[C---:B------:R-:W-:Y:S02]  /*3ff0*/  FMUL.FTZ R27, R3.reuse, R63 ;  /* 0x0000003f031b7220 */ /* 0x040fe40000410000 */
[C---:B------:R-:W-:Y:S02]  /*4000*/  FMUL.FTZ R32, R84.reuse, R52 ;  /* 0x0000003454207220 */ /* 0x040fe40000410000 */
[C---:B------:R-:W-:Y:S01]  /*4010*/  FMUL.FTZ R33, R84.reuse, R53 ;  /* 0x0000003554217220 */ /* 0x040fe20000410000 */
[----:B------:R-:W-:Y:S01]  /*4020*/  MUFU.EX2 R90, R90 ;  /* 0x0000005a005a7308 */ /* 0x000fe20000000800 */
[C---:B------:R-:W-:Y:S01]  /*4030*/  FMUL.FTZ R34, R3.reuse, R54 ;  /* 0x0000003603227220 */ /* 0x040fe20000410000 */
[----:B------:R-:W-:Y:S01]  /*4040*/  LDSM.16.MT88.4 R60, [R120+0x6400] ;  /* 0x00640000783c783b */ /* 0x000fe20000004200 */
[C---:B------:R-:W-:Y:S02]  /*4050*/  FMUL.FTZ R35, R3.reuse, R55 ;  /* 0x0000003703237220 */ /* 0x040fe40000410000 */
[C---:B------:R-:W-:Y:S02]  /*4060*/  FMUL.FTZ R36, R84.reuse, R36 ;  /* 0x0000002454247220 */ /* 0x040fe40000410000 */
[----:B------:R-:W-:Y:S02]  /*4070*/  FMUL.FTZ R37, R84, R37 ;  /* 0x0000002554257220 */ /* 0x000fe40000410000 */
[C---:B------:R-:W-:Y:S01]  /*4080*/  FMUL.FTZ R38, R3.reuse, R38 ;  /* 0x0000002603267220 */ /* 0x040fe20000410000 */
[----:B------:R-:W1:Y:S01]  /*4090*/  MUFU.EX2 R93, R93 ;  /* 0x0000005d005d7308 */ /* 0x000e620000000800 */
[----:B------:R-:W-:Y:S01]  /*40a0*/  LDSM.16.MT88.4 R52, [R120+0x8000] ;  /* 0x008000007834783b */ /* 0x000fe20000004200 */
[C---:B------:R-:W-:Y:S01]  /*40b0*/  FMUL.FTZ R39, R3.reuse, R39 ;  /* 0x0000002703277220 */ /* 0x040fe20000410000 */
[----:B--2---:R-:W-:Y:S01]  /*40c0*/  F2FP.BF16.PACK_AB R81, R88, R91 ;  /* 0x0000005b5851723e */ /* 0x004fe200000010ff */
[C---:B------:R-:W-:Y:S02]  /*40d0*/  FMUL.FTZ R40, R84.reuse, R40 ;  /* 0x0000002854287220 */ /* 0x040fe40000410000 */
[----:B------:R-:W-:Y:S02]  /*40e0*/  FMUL.FTZ R41, R84, R41 ;  /* 0x0000002954297220 */ /* 0x000fe40000410000 */
[C---:B------:R-:W-:Y:S02]  /*40f0*/  FMUL.FTZ R42, R3.reuse, R42 ;  /* 0x0000002a032a7220 */ /* 0x040fe40000410000 */
[----:B------:R-:W-:Y:S01]  /*4100*/  MUFU.EX2 R89, R89 ;  /* 0x0000005900597308 */ /* 0x000fe20000000800 */
[----:B------:R-:W-:Y:S02]  /*4110*/  FMUL.FTZ R43, R3, R43 ;  /* 0x0000002b032b7220 */ /* 0x000fe40000410000 */
[--C-:B------:R-:W-:Y:S02]  /*4120*/  FFMA.FTZ R100, R162, c[0x0][0x23c], -R105.reuse ;  /* 0x00008f00a2647a23 */ /* 0x100fe40000010869 */
[--C-:B------:R-:W-:Y:S02]  /*4130*/  FFMA.FTZ R102, R163, c[0x0][0x23c], -R104.reuse ;  /* 0x00008f00a3667a23 */ /* 0x100fe40000010868 */
[--C-:B------:R-:W-:Y:S02]  /*4140*/  FFMA.FTZ R103, R161, c[0x0][0x23c], -R104.reuse ;  /* 0x00008f00a1677a23 */ /* 0x100fe40000010868 */
[C---:B------:R-:W-:Y:S01]  /*4150*/  FMUL.FTZ R44, R84.reuse, R44 ;  /* 0x0000002c542c7220 */ /* 0x040fe20000410000 */
[----:B------:R-:W2:Y:S01]  /*4160*/  MUFU.EX2 R92, R92 ;  /* 0x0000005c005c7308 */ /* 0x000ea20000000800 */
[C---:B------:R-:W-:Y:S02]  /*4170*/  FMUL.FTZ R45, R84.reuse, R45 ;  /* 0x0000002d542d7220 */ /* 0x040fe40000410000 */
[----:B------:R-:W-:Y:S01]  /*4180*/  FMUL.FTZ R46, R3, R46 ;  /* 0x0000002e032e7220 */ /* 0x000fe20000410000 */
[----:B-1----:R-:W-:Y:S01]  /*4190*/  F2FP.BF16.PACK_AB R82, R93, R90 ;  /* 0x0000005a5d52723e */ /* 0x002fe200000010ff */
[C---:B------:R-:W-:Y:S02]  /*41a0*/  FMUL.FTZ R47, R3.reuse, R47 ;  /* 0x0000002f032f7220 */ /* 0x040fe40000410000 */
[C---:B------:R-:W-:Y:S02]  /*41b0*/  FMUL.FTZ R48, R84.reuse, R48 ;  /* 0x0000003054307220 */ /* 0x040fe40000410000 */
[----:B------:R-:W-:Y:S01]  /*41c0*/  FMUL.FTZ R49, R84, R49 ;  /* 0x0000003154317220 */ /* 0x000fe20000410000 */
[----:B------:R-:W-:Y:S01]  /*41d0*/  MUFU.EX2 R96, R96 ;  /* 0x0000006000607308 */ /* 0x000fe20000000800 */
[C---:B------:R-:W-:Y:S02]  /*41e0*/  FMUL.FTZ R50, R3.reuse, R50 ;  /* 0x0000003203327220 */ /* 0x040fe40000410000 */
[----:B------:R-:W-:Y:S02]  /*41f0*/  FMUL.FTZ R51, R3, R51 ;  /* 0x0000003303337220 */ /* 0x000fe40000410000 */
[--C-:B------:R-:W-:Y:S02]  /*4200*/  FFMA.FTZ R110, R148, c[0x0][0x23c], -R105.reuse ;  /* 0x00008f00946e7a23 */ /* 0x100fe40000010869 */
[--C-:B------:R-:W-:Y:S02]  /*4210*/  FFMA.FTZ R107, R150, c[0x0][0x23c], -R105.reuse ;  /* 0x00008f00966b7a23 */ /* 0x100fe40000010869 */
[--C-:B------:R-:W-:Y:S01]  /*4220*/  FFMA.FTZ R108, R151, c[0x0][0x23c], -R104.reuse ;  /* 0x00008f00976c7a23 */ /* 0x100fe20000010868 */
[----:B------:R-:W-:Y:S01]  /*4230*/  MUFU.EX2 R99, R99 ;  /* 0x0000006300637308 */ /* 0x000fe20000000800 */
[--C-:B------:R-:W-:Y:S02]  /*4240*/  FFMA.FTZ R109, R152, c[0x0][0x23c], -R104.reuse ;  /* 0x00008f00986d7a23 */ /* 0x100fe40000010868 */
[--C-:B------:R-:W-:Y:S01]  /*4250*/  FFMA.FTZ R111, R159, c[0x0][0x23c], -R105.reuse ;  /* 0x00008f009f6f7a23 */ /* 0x100fe20000010869 */
[----:B--2---:R-:W-:Y:S01]  /*4260*/  F2FP.BF16.PACK_AB R83, R92, R89 ;  /* 0x000000595c53723e */ /* 0x004fe200000010ff */
[----:B------:R-:W-:Y:S02]  /*4270*/  FFMA.FTZ R106, R160, c[0x0][0x23c], -R105 ;  /* 0x00008f00a06a7a23 */ /* 0x000fe40000010869 */
[--C-:B------:R-:W-:Y:S02]  /*4280*/  FFMA.FTZ R112, R157, c[0x0][0x23c], -R104.reuse ;  /* 0x00008f009d707a23 */ /* 0x100fe40000010868 */
[--C-:B------:R-:W-:Y:S01]  /*4290*/  FFMA.FTZ R113, R149, c[0x0][0x23c], -R104.reuse ;  /* 0x00008f0095717a23 */ /* 0x100fe20000010868 */
[----:B------:R-:W-:Y:S01]  /*42a0*/  MUFU.EX2 R110, R110 ;  /* 0x0000006e006e7308 */ /* 0x000fe20000000800 */
[C---:B------:R-:W-:Y:S05]  /*42b0*/  HMMA.16816.F32.BF16 R4, R80.reuse, R12, R4 ;  /* 0x0000000c5004723c */ /* 0x040fea0000041804 */
[C---:B------:R-:W-:Y:S02]  /*42c0*/  FFMA.FTZ R91, R3.reuse, R146, R91 ;  /* 0x00000092035b7223 */ /* 0x040fe4000001005b */
[C---:B------:R-:W-:Y:S01]  /*42d0*/  FMUL.FTZ R12, R84.reuse, R72 ;  /* 0x00000048540c7220 */ /* 0x040fe20000410000 */
[C---:B------:R-:W-:Y:S01]  /*42e0*/  HMMA.16816.F32.BF16 R8, R80.reuse, R14, R8 ;  /* 0x0000000e5008723c */ /* 0x040fe20000041808 */
[----:B------:R-:W1:Y:S03]  /*42f0*/  MUFU.EX2 R97, R97 ;  /* 0x0000006100617308 */ /* 0x000e660000000800 */
[----:B------:R-:W-:Y:S02]  /*4300*/  FMUL.FTZ R13, R84, R73 ;  /* 0x00000049540d7220 */ /* 0x000fe40000410000 */
[----:B------:R-:W-:Y:S02]  /*4310*/  FADD.FTZ R88, R88, R91 ;  /* 0x0000005b58587221 */ /* 0x000fe40000010000 */
[C---:B------:R-:W-:Y:S03]  /*4320*/  FMUL.FTZ R14, R3.reuse, R74 ;  /* 0x0000004a030e7220 */ /* 0x040fe60000410000 */
[----:B------:R-:W2:Y:S01]  /*4330*/  MUFU.EX2 R98, R98 ;  /* 0x0000006200627308 */ /* 0x000ea20000000800 */
[----:B------:R-:W-:Y:S02]  /*4340*/  FMUL.FTZ R15, R3, R75 ;  /* 0x0000004b030f7220 */ /* 0x000fe40000410000 */
[--C-:B------:R-:W-:Y:S02]  /*4350*/  FFMA.FTZ R116, R147, c[0x0][0x23c], -R105.reuse ;  /* 0x00008f0093747a23 */ /* 0x100fe40000010869 */
[--C-:B------:R-:W-:Y:S02]  /*4360*/  FFMA.FTZ R115, R153, c[0x0][0x23c], -R105.reuse ;  /* 0x00008f0099737a23 */ /* 0x100fe40000010869 */
[--C-:B------:R-:W-:Y:S01]  /*4370*/  FFMA.FTZ R114, R156, c[0x0][0x23c], -R105.reuse ;  /* 0x00008f009c727a23 */ /* 0x100fe20000010869 */
[C---:B------:R-:W-:Y:S02]  /*4380*/  HMMA.16816.F32.BF16 R12, R80.reuse, R20, R12 ;  /* 0x00000014500c723c */ /* 0x040fe4000004180c */
[----:B------:R-:W-:Y:S01]  /*4390*/  MUFU.EX2 R107, R107 ;  /* 0x0000006b006b7308 */ /* 0x000fe20000000800 */
[----:B------:R-:W-:Y:S02]  /*43a0*/  FFMA.FTZ R105, R158, c[0x0][0x23c], -R105 ;  /* 0x00008f009e697a23 */ /* 0x000fe40000010869 */
[--C-:B------:R-:W-:Y:S02]  /*43b0*/  FFMA.FTZ R154, R154, c[0x0][0x23c], -R104.reuse ;  /* 0x00008f009a9a7a23 */ /* 0x100fe40000010868 */
[C---:B------:R-:W-:Y:S01]  /*43c0*/  FMUL.FTZ R20, R84.reuse, R64 ;  /* 0x0000004054147220 */ /* 0x040fe20000410000 */
[C---:B------:R-:W-:Y:S04]  /*43d0*/  HMMA.16816.F32.BF16 R16, R80.reuse, R22, R16 ;  /* 0x000000165010723c */ /* 0x040fe80000041810 */
[----:B------:R-:W-:Y:S01]  /*43e0*/  FMUL.FTZ R21, R84, R65 ;  /* 0x0000004154157220 */ /* 0x000fe20000410000 */
[----:B------:R-:W-:Y:S01]  /*43f0*/  MUFU.EX2 R101, R101 ;  /* 0x0000006500657308 */ /* 0x000fe20000000800 */
[--C-:B------:R-:W-:Y:S02]  /*4400*/  FFMA.FTZ R155, R155, c[0x0][0x23c], -R104.reuse ;  /* 0x00008f009b9b7a23 */ /* 0x100fe40000010868 */
[C---:B------:R-:W-:Y:S04]  /*4410*/  FMUL.FTZ R22, R3.reuse, R66 ;  /* 0x0000004203167220 */ /* 0x040fe80000410000 */
[----:B------:R-:W-:Y:S02]  /*4420*/  FMUL.FTZ R23, R3, R67 ;  /* 0x0000004303177220 */ /* 0x000fe40000410000 */
[----:B------:R-:W3:Y:S01]  /*4430*/  LDSM.16.MT88.4 R64, [R120+0x7000] ;  /* 0x007000007840783b */ /* 0x000ee20000004200 */
[----:B------:R-:W-:Y:S01]  /*4440*/  MUFU.EX2 R108, R108 ;  /* 0x0000006c006c7308 */ /* 0x000fe20000000800 */
[--C-:B------:R-:W-:Y:S02]  /*4450*/  FFMA.FTZ R117, R87, c[0x0][0x23c], -R104.reuse ;  /* 0x00008f0057757a23 */ /* 0x100fe40000010868 */
[----:B------:R-:W-:Y:S01]  /*4460*/  FFMA.FTZ R104, R86, c[0x0][0x23c], -R104 ;  /* 0x00008f0056687a23 */ /* 0x000fe20000010868 */
[C---:B------:R-:W-:Y:S03]  /*4470*/  HMMA.16816.F32.BF16 R20, R80.reuse, R28, R20 ;  /* 0x0000001c5014723c */ /* 0x040fe60000041814 */
[C---:B------:R-:W-:Y:S03]  /*4480*/  FFMA.FTZ R95, R84.reuse, R143, R95 ;  /* 0x0000008f545f7223 */ /* 0x040fe6000001005f */
[----:B------:R-:W-:Y:S01]  /*4490*/  MUFU.EX2 R109, R109 ;  /* 0x0000006d006d7308 */ /* 0x000fe20000000800 */
[C---:B------:R-:W-:Y:S01]  /*44a0*/  FMUL.FTZ R28, R84.reuse, R56 ;  /* 0x00000038541c7220 */ /* 0x040fe20000410000 */
[C---:B------:R-:W-:Y:S04]  /*44b0*/  HMMA.16816.F32.BF16 R24, R80.reuse, R30, R24 ;  /* 0x0000001e5018723c */ /* 0x040fe80000041818 */
[----:B------:R-:W-:Y:S02]  /*44c0*/  FMUL.FTZ R29, R84, R57 ;  /* 0x00000039541d7220 */ /* 0x000fe40000410000 */
[----:B------:R-:W-:Y:S02]  /*44d0*/  FADD.FTZ R95, R94, R95 ;  /* 0x0000005f5e5f7221 */ /* 0x000fe40000010000 */
[C---:B------:R-:W-:Y:S01]  /*44e0*/  FMUL.FTZ R30, R3.reuse, R58 ;  /* 0x0000003a031e7220 */ /* 0x040fe20000410000 */
[----:B------:R-:W4:Y:S03]  /*44f0*/  MUFU.EX2 R100, R100 ;  /* 0x0000006400647308 */ /* 0x000f260000000800 */
[----:B------:R-:W-:Y:S02]  /*4500*/  FMUL.FTZ R31, R3, R59 ;  /* 0x0000003b031f7220 */ /* 0x000fe40000410000 */
[----:B------:R-:W5:Y:S01]  /*4510*/  LDSM.16.MT88.4 R56, [R121+0x8000] ;  /* 0x008000007938783b */ /* 0x000f620000004200 */
[----:B------:R-:W-:Y:S02]  /*4520*/  FADD.FTZ R84, R90, R95 ;  /* 0x0000005f5a547221 */ /* 0x000fe40000010000 */
[----:B------:R-:W-:Y:S02]  /*4530*/  FADD.FTZ R3, R89, R88 ;  /* 0x0000005859037221 */ /* 0x000fe40000010000 */
[----:B------:R-:W-:Y:S01]  /*4540*/  MUFU.EX2 R111, R111 ;  /* 0x0000006f006f7308 */ /* 0x000fe20000000800 */
[----:B------:R-:W-:Y:S02]  /*4550*/  FADD.FTZ R93, R93, R84 ;  /* 0x000000545d5d7221 */ /* 0x000fe40000010000 */
[----:B------:R-:W-:Y:S04]  /*4560*/  FADD.FTZ R92, R92, R3 ;  /* 0x000000035c5c7221 */ /* 0x000fe80000010000 */
[----:B-1----:R-:W-:Y:S01]  /*4570*/  FADD.FTZ R3, R97, R92 ;  /* 0x0000005c61037221 */ /* 0x002fe20000010000 */
[C---:B---3--:R-:W-:Y:S02]  /*4580*/  HMMA.16816.F32.BF16 R28, R80.reuse, R64, R28 ;  /* 0x00000040501c723c */ /* 0x048fe4000004181c */
[----:B------:R-:W-:Y:S01]  /*4590*/  MUFU.EX2 R106, R106 ;  /* 0x0000006a006a7308 */ /* 0x000fe20000000800 */
[C---:B--2---:R-:W-:Y:S05]  /*45a0*/  FADD.FTZ R3, R98.reuse, R3 ;  /* 0x0000000362037221 */ /* 0x044fea0000010000 */
[C---:B------:R-:W-:Y:S04]  /*45b0*/  HMMA.16816.F32.BF16 R32, R80.reuse, R66, R32 ;  /* 0x000000425020723c */ /* 0x040fe80000041820 */
[----:B------:R-:W-:Y:S10]  /*45c0*/  MUFU.EX2 R112, R112 ;  /* 0x0000007000707308 */ /* 0x000ff40000000800 */
[----:B------:R-:W-:Y:S01]  /*45d0*/  MUFU.EX2 R113, R113 ;  /* 0x0000007100717308 */ /* 0x000fe20000000800 */
[C---:B-----5:R-:W-:Y:S09]  /*45e0*/  HMMA.16816.F32.BF16 R36, R80.reuse, R56, R36 ;  /* 0x000000385024723c */ /* 0x060ff20000041824 */
[----:B------:R-:W-:Y:S01]  /*45f0*/  MUFU.EX2 R102, R102 ;  /* 0x0000006600667308 */ /* 0x000fe20000000800 */
[C---:B------:R-:W-:Y:S01]  /*4600*/  HMMA.16816.F32.BF16 R40, R80.reuse, R58, R40 ;  /* 0x0000003a5028723c */ /* 0x040fe20000041828 */
[----:B------:R-:W1:Y:S08]  /*4610*/  LDSM.16.MT88.4 R56, [R121+0x6400] ;  /* 0x006400007938783b */ /* 0x000e700000004200 */
[----:B------:R-:W2:Y:S01]  /*4620*/  MUFU.EX2 R103, R103 ;  /* 0x0000006700677308 */ /* 0x000ea20000000800 */
[C---:B------:R-:W-:Y:S07]  /*4630*/  HMMA.16816.F32.BF16 R44, R80.reuse, R52, R44 ;  /* 0x00000034502c723c */ /* 0x040fee000004182c */
[C---:B------:R-:W-:Y:S01]  /*4640*/  F2FP.BF16.PACK_AB R52, R99.reuse, R96 ;  /* 0x000000606334723e */ /* 0x040fe200000010ff */
[----:B------:R-:W-:Y:S01]  /*4650*/  HMMA.16816.F32.BF16 R48, R80, R54, R48 ;  /* 0x000000365030723c */ /* 0x000fe20000041830 */
[----:B------:R-:W-:Y:S03]  /*4660*/  MUFU.EX2 R116, R116 ;  /* 0x0000007400747308 */ /* 0x000fe60000000800 */
[----:B------:R-:W-:Y:S01]  /*4670*/  F2FP.BF16.PACK_AB R53, R98, R97 ;  /* 0x000000616235723e */ /* 0x000fe200000010ff */
[----:B------:R-:W-:Y:S02]  /*4680*/  FADD.FTZ R96, R96, R93 ;  /* 0x0000005d60607221 */ /* 0x000fe40000010000 */
[----:B----4-:R-:W-:Y:S02]  /*4690*/  F2FP.BF16.PACK_AB R54, R100, R101 ;  /* 0x000000656436723e */ /* 0x010fe400000010ff */
[----:B------:R-:W-:Y:S02]  /*46a0*/  FADD.FTZ R96, R99, R96 ;  /* 0x0000006063607221 */ /* 0x000fe40000010000 */
[----:B------:R-:W3:Y:S02]  /*46b0*/  MUFU.EX2 R115, R115 ;  /* 0x0000007300737308 */ /* 0x000ee40000000800 */
[----:B------:R-:W-:Y:S01]  /*46c0*/  FADD.FTZ R101, R101, R96 ;  /* 0x0000006065657221 */ /* 0x000fe20000010000 */
[C---:B--2---:R-:W-:Y:S01]  /*46d0*/  F2FP.BF16.PACK_AB R55, R103.reuse, R102 ;  /* 0x000000666737723e */ /* 0x044fe200000010ff */
[----:B------:R-:W-:Y:S01]  /*46e0*/  FADD.FTZ R102, R102, R3 ;  /* 0x0000000366667221 */ /* 0x000fe20000010000 */
[----:B------:R-:W-:Y:S01]  /*46f0*/  MOV R3, R0 ;  /* 0x0000000000037202 */ /* 0x000fe20000000f00 */
[----:B------:R-:W-:Y:S02]  /*4700*/  FADD.FTZ R101, R100, R101 ;  /* 0x0000006564657221 */ /* 0x000fe40000010000 */
[----:B------:R-:W-:Y:S02]  /*4710*/  FADD.FTZ R103, R103, R102 ;  /* 0x0000006667677221 */ /* 0x000fe40000010000 */
[----:B------:R-:W-:Y:S01]  /*4720*/  MUFU.EX2 R87, R154 ;  /* 0x0000009a00577308 */ /* 0x000fe20000000800 */
[C---:B-1----:R-:W-:Y:S09]  /*4730*/  HMMA.16816.F32.BF16 R4, R52.reuse, R56, R4 ;  /* 0x000000383404723c */ /* 0x042ff20000041804 */
[----:B------:R-:W1:Y:S01]  /*4740*/  MUFU.EX2 R86, R155 ;  /* 0x0000009b00567308 */ /* 0x000e620000000800 */
[C---:B------:R-:W-:Y:S01]  /*4750*/  HMMA.16816.F32.BF16 R8, R52.reuse, R58, R8 ;  /* 0x0000003a3408723c */ /* 0x040fe20000041808 */
[----:B------:R-:W2:Y:S02]  /*4760*/  LDSM.16.MT88.4 R56, [R121+0x7400] ;  /* 0x007400007938783b */ /* 0x000ea40000004200 */
[----:B---3--:R-:W-:Y:S05]  /*4770*/  F2FP.BF16.PACK_AB R88, R115, R116 ;  /* 0x000000747358723e */ /* 0x008fea00000010ff */
[C---:B------:R-:W-:Y:S01]  /*4780*/  HMMA.16816.F32.BF16 R12, R52.reuse, R60, R12 ;  /* 0x0000003c340c723c */ /* 0x040fe2000004180c */
[----:B------:R-:W-:Y:S07]  /*4790*/  MUFU.EX2 R114, R114 ;  /* 0x0000007200727308 */ /* 0x000fee0000000800 */
[C---:B------:R-:W-:Y:S01]  /*47a0*/  HMMA.16816.F32.BF16 R16, R52.reuse, R62, R16 ;  /* 0x0000003e3410723c */ /* 0x040fe20000041810 */
[----:B------:R-:W3:Y:S02]  /*47b0*/  LDSM.16.MT88.4 R60, [R120+0x7400] ;  /* 0x00740000783c783b */ /* 0x000ee40000004200 */
[----:B------:R-:W4:Y:S01]  /*47c0*/  MUFU.EX2 R105, R105 ;  /* 0x0000006900697308 */ /* 0x000f220000000800 */
[----:B-1----:R-:W-:Y:S09]  /*47d0*/  F2FP.BF16.PACK_AB R89, R86, R87 ;  /* 0x000000575659723e */ /* 0x002ff200000010ff */
[----:B------:R-:W-:Y:S10]  /*47e0*/  MUFU.EX2 R117, R117 ;  /* 0x0000007500757308 */ /* 0x000ff40000000800 */
[----:B------:R-:W1:Y:S01]  /*47f0*/  MUFU.EX2 R104, R104 ;  /* 0x0000006800687308 */ /* 0x000e620000000800 */
[C---:B--2---:R-:W-:Y:S03]  /*4800*/  HMMA.16816.F32.BF16 R20, R52.reuse, R56, R20 ;  /* 0x000000383414723c */ /* 0x044fe60000041814 */
[----:B----4-:R-:W-:Y:S05]  /*4810*/  F2FP.BF16.PACK_AB R90, R105, R114 ;  /* 0x00000072695a723e */ /* 0x010fea00000010ff */
[C---:B------:R-:W-:Y:S01]  /*4820*/  HMMA.16816.F32.BF16 R24, R52.reuse, R58, R24 ;  /* 0x0000003a3418723c */ /* 0x040fe20000041818 */
[----:B------:R-:W2:Y:S07]  /*4830*/  LDSM.16.MT88.4 R56, [R121+0x8400] ;  /* 0x008400007938783b */ /* 0x000eae0000004200 */
[C---:B---3--:R-:W-:Y:S04]  /*4840*/  HMMA.16816.F32.BF16 R28, R52.reuse, R60, R28 ;  /* 0x0000003c341c723c */ /* 0x048fe8000004181c */
[----:B-1----:R-:W-:Y:S04]  /*4850*/  F2FP.BF16.PACK_AB R91, R104, R117 ;  /* 0x00000075685b723e */ /* 0x002fe800000010ff */
        /* <DEDUP_REMOVED lines=16> */
[----:B------:R-:W-:Y:S04]  /*4960*/  FADD.FTZ R111, R111, R110 ;  /* 0x0000006e6f6f7221 */ /* 0x000fe80000010000 */
[----:B------:R-:W-:Y:S01]  /*4970*/  FADD.FTZ R111, R106, R111 ;  /* 0x0000006f6a6f7221 */ /* 0x000fe20000010000 */
[C---:B--2---:R-:W-:Y:S03]  /*4980*/  HMMA.16816.F32.BF16 R4, R52.reuse, R56, R4 ;  /* 0x000000383404723c */ /* 0x044fe60000041804 */
[----:B------:R-:W-:Y:S04]  /*4990*/  FADD.FTZ R116, R116, R111 ;  /* 0x0000006f74747221 */ /* 0x000fe80000010000 */
[----:B------:R-:W-:Y:S01]  /*49a0*/  FADD.FTZ R115, R115, R116 ;  /* 0x0000007473737221 */ /* 0x000fe20000010000 */
[C---:B------:R-:W-:Y:S01]  /*49b0*/  HMMA.16816.F32.BF16 R8, R52.reuse, R58, R8 ;  /* 0x0000003a3408723c */ /* 0x040fe20000041808 */
[----:B------:R-:W2:Y:S03]  /*49c0*/  LDSM.16.MT88.4 R56, [R121+0x7800] ;  /* 0x007800007938783b */ /* 0x000ea60000004200 */
[----:B------:R-:W-:Y:S04]  /*49d0*/  FADD.FTZ R114, R114, R115 ;  /* 0x0000007372727221 */ /* 0x000fe80000010000 */
[C---:B-1----:R-:W-:Y:S04]  /*49e0*/  HMMA.16816.F32.BF16 R12, R52.reuse, R60, R12 ;  /* 0x0000003c340c723c */ /* 0x042fe8000004180c */
[----:B------:R-:W-:Y:S04]  /*49f0*/  FADD.FTZ R143, R105, R114 ;  /* 0x00000072698f7221 */ /* 0x000fe80000010000 */
        /* <DEDUP_REMOVED lines=14> */
[C---:B------:R-:W-:Y:S01]  /*4ae0*/  HMMA.16816.F32.BF16 R80, R88.reuse, R76, R4 ;  /* 0x0000004c5850723c */ /* 0x040fe20000041804 */
[----:B------:R-:W3:Y:S07]  /*4af0*/  LDSM.16.MT88.4 R4, [R121+0x8c00] ;  /* 0x008c00007904783b */ /* 0x000eee0000004200 */
[C---:B------:R-:W-:Y:S01]  /*4b00*/  HMMA.16816.F32.BF16 R76, R88.reuse, R78, R8 ;  /* 0x0000004e584c723c */ /* 0x040fe20000041808 */
[----:B------:R-:W4:Y:S07]  /*4b10*/  LDSM.16.MT88.4 R8, [R120+0x8c00] ;  /* 0x008c00007808783b */ /* 0x000f2e0000004200 */
[C---:B------:R-:W-:Y:S08]  /*4b20*/  HMMA.16816.F32.BF16 R72, R88.reuse, R68, R12 ;  /* 0x000000445848723c */ /* 0x040ff0000004180c */
[C---:B------:R-:W-:Y:S08]  /*4b30*/  HMMA.16816.F32.BF16 R68, R88.reuse, R70, R16 ;  /* 0x000000465844723c */ /* 0x040ff00000041810 */
[C---:B--2---:R-:W-:Y:S08]  /*4b40*/  HMMA.16816.F32.BF16 R64, R88.reuse, R56, R20 ;  /* 0x000000385840723c */ /* 0x044ff00000041814 */
[C---:B------:R-:W-:Y:S08]  /*4b50*/  HMMA.16816.F32.BF16 R60, R88.reuse, R58, R24 ;  /* 0x0000003a583c723c */ /* 0x040ff00000041818 */
[C---:B-1----:R-:W-:Y:S08]  /*4b60*/  HMMA.16816.F32.BF16 R56, R88.reuse, R52, R28 ;  /* 0x000000345838723c */ /* 0x042ff0000004181c */
[C---:B------:R-:W-:Y:S08]  /*4b70*/  HMMA.16816.F32.BF16 R52, R88.reuse, R54, R32 ;  /* 0x000000365834723c */ /* 0x040ff00000041820 */
[C---:B---3--:R-:W-:Y:S07]  /*4b80*/  HMMA.16816.F32.BF16 R36, R88.reuse, R4, R36 ;  /* 0x000000045824723c */ /* 0x048fee0000041824 */
[----:B------:R-:W-:Y:S01]  /*4b90*/  FADD.FTZ R4, R112, R109 ;  /* 0x0000006d70047221 */ /* 0x000fe20000010000 */
[C---:B------:R-:W-:Y:S04]  /*4ba0*/  HMMA.16816.F32.BF16 R40, R88.reuse, R6, R40 ;  /* 0x000000065828723c */ /* 0x040fe80000041828 */
[----:B------:R-:W-:Y:S04]  /*4bb0*/  FADD.FTZ R4, R113, R4 ;  /* 0x0000000471047221 */ /* 0x000fe80000010000 */
[C---:B----4-:R-:W-:Y:S04]  /*4bc0*/  HMMA.16816.F32.BF16 R44, R88.reuse, R8, R44 ;  /* 0x00000008582c723c */ /* 0x050fe8000004182c */
[----:B------:R-:W-:Y:S04]  /*4bd0*/  FADD.FTZ R87, R87, R4 ;  /* 0x0000000457577221 */ /* 0x000fe80000010000 */
[----:B------:R-:W-:Y:S04]  /*4be0*/  HMMA.16816.F32.BF16 R48, R88, R10, R48 ;  /* 0x0000000a5830723c */ /* 0x000fe80000041830 */
[----:B------:R-:W-:Y:S04]  /*4bf0*/  FADD.FTZ R86, R86, R87 ;  /* 0x0000005756567221 */ /* 0x000fe80000010000 */
[----:B------:R-:W-:Y:S04]  /*4c00*/  FADD.FTZ R117, R117, R86 ;  /* 0x0000005675757221 */ /* 0x000fe80000010000 */
[----:B------:R-:W-:Y:S01]  /*4c10*/  FADD.FTZ R146, R104, R117 ;  /* 0x0000007568927221 */ /* 0x000fe20000010000 */
[----:B------:R-:W-:-:S05]  /*4c20*/  @P0 BRA `(.L_x_736) ;  /* 0xffffe37000000947 */ /* 0x000fca000383ffff */
.L_x_735:
        /* <DEDUP_REMOVED lines=111> */
[----:B------:R-:W2:Y:S01]  /*5320*/  S2R R6, SR_CTAID.Y ;  /* 0x0000000000067919 */ /* 0x000ea20000002600 */
        /* <DEDUP_REMOVED lines=20> */
[----:B-1----:R-:W-:Y:S01]  /*5470*/  @P3 FMUL.FTZ R9, R9, 0.69314718246459960938 ;  /* 0x3f31721809093820 */ /* 0x002fe20000410000 */
[----:B------:R-:W-:Y:S01]  /*5480*/  ISETP.NE.AND P1, PT, RZ, UR5, PT ;  /* 0x00000005ff007c0c */ /* 0x000fe2000bf25270 */
[----:B------:R-:W-:Y:S03]  /*5490*/  STS [R11+0x200], R78 ;  /* 0x0002004e0b007388 */ /* 0x000fe60000000800 */
[----:B------:R-:W-:Y:S01]  /*54a0*/  ISETP.NE.OR P4, PT, RZ, UR4, !P1 ;  /* 0x00000004ff007c0c */ /* 0x000fe2000cf85670 */
        /* <DEDUP_REMOVED lines=18> */
[----:B------:R4:W-:Y:S01]  /*55d0*/  STS [R15+0x2000], R48 ;  /* 0x002000300f007388 */ /* 0x0009e20000000800 */
[----:B-1----:R-:W-:Y:S01]  /*55e0*/  LOP3.LUT R36, R5, 0xffffffe0, RZ, 0xc0, !PT ;  /* 0xffffffe005247812 */ /* 0x002fe200078ec0ff */
[----:B--2---:R-:W-:-:S02]  /*55f0*/  @!P4 IMAD R5, R6, c[0x0][0x214], RZ ;  /* 0x000085000605ca24 */ /* 0x004fc400078e02ff */
[----:B------:R1:W-:Y:S01]  /*5600*/  STS [R15+0x2200], R50 ;  /* 0x002200320f007388 */ /* 0x0003e20000000800 */
[----:B---3--:R-:W-:Y:S01]  /*5610*/  CS2R R38, SRZ ;  /* 0x0000000000267805 */ /* 0x008fe2000001ff00 */
[----:B------:R-:W-:Y:S01]  /*5620*/  IMAD.IADD R36, R7, 0x1, -R36 ;  /* 0x0000000107247824 */ /* 0x000fe200078e0a24 */
[----:B------:R-:W-:Y:S01]  /*5630*/  @!P4 SHF.R.S32.HI R39, RZ, 0x1f, R5 ;  /* 0x0000001fff27c819 */ /* 0x000fe20000011405 */
[----:B------:R-:W-:Y:S01]  /*5640*/  BAR.SYNC.DEFER_BLOCKING 0x0 ;  /* 0x0000000000007b1d */ /* 0x000fe20000010000 */
[----:B------:R-:W-:Y:S02]  /*5650*/  @!P4 MOV R38, R5 ;  /* 0x000000050026c202 */ /* 0x000fe40000000f00 */
[----:B------:R-:W-:Y:S01]  /*5660*/  MOV R5, 0x7f800000 ;  /* 0x7f80000000057802 */ /* 0x000fe20000000f00 */
[----:B------:R-:W-:Y:S02]  /*5670*/  @P3 FFMA.FTZ R5, R2, c[0x0][0x238], R9 ;  /* 0x00008e0002053a23 */ /* 0x000fe40000010009 */
[----:B------:R-:W2:Y:S01]  /*5680*/  S2R R3, SR_CTAID.X ;  /* 0x0000000000037919 */ /* 0x000ea20000002500 */
[----:B----4-:R-:W-:Y:S01]  /*5690*/  @P0 IMAD R11, R12, c[0x0][0x214], RZ ;  /* 0x000085000c0b0a24 */ /* 0x010fe200078e02ff */
[----:B------:R-:W-:-:S02]  /*56a0*/  @!P0 SEL R11, R10, c[0x0][0x234], !P1 ;  /* 0x00008d000a0b8a07 */ /* 0x000fc40004800000 */
[----:B------:R-:W3:Y:S01]  /*56b0*/  S2R R4, SR_CTAID.Z ;  /* 0x0000000000047919 */ /* 0x000ee20000002700 */
[----:B------:R-:W-:Y:S02]  /*56c0*/  @P0 MOV R10, c[0x0][0x210] ;  /* 0x00008400000a0a02 */ /* 0x000fe40000000f00 */
[----:B------:R-:W-:Y:S01]  /*56d0*/  @!P0 IMAD R37, R11, c[0x0][0x1c0], RZ ;  /* 0x000070000b258a24 */ /* 0x000fe200078e02ff */
[----:B------:R-:W-:-:S03]  /*56e0*/  @!P0 MOV R10, 0x1 ;  /* 0x00000001000a8802 */ /* 0x000fc60000000f00 */
[----:B------:R-:W-:-:S05]  /*56f0*/  IMAD R37, R6, R37, RZ ;  /* 0x0000002506257224 */ /* 0x000fca00078e02ff */
[----:B------:R-:W-:Y:S01]  /*5700*/  SEL R37, R37, RZ, P4 ;  /* 0x000000ff25257207 */ /* 0x000fe20002000000 */
[----:B------:R1:W4:Y:S01]  /*5710*/  LDS.128 R28, [R131] ;  /* 0x00000000831c7984 */ /* 0x0003220000000c00 */
[----:B------:R-:W-:-:S03]  /*5720*/  LOP3.LUT P4, RZ, R36, 0x3, RZ, 0xc0, !PT ;  /* 0x0000000324ff7812 */ /* 0x000fc6000788c0ff */
[----:B------:R1:W1:Y:S01]  /*5730*/  LDS.128 R24, [R131+0x800] ;  /* 0x0008000083187984 */ /* 0x0002620000000c00 */
[----:B--2---:R-:W-:-:S03]  /*5740*/  IMAD R7, R3, R10, RZ ;  /* 0x0000000a03077224 */ /* 0x004fc600078e02ff */
[----:B------:R2:W1:Y:S01]  /*5750*/  LDS.128 R20, [R131+0x1000] ;  /* 0x0010000083147984 */ /* 0x0004620000000c00 */
[----:B---3--:R-:W-:-:S03]  /*5760*/  IMAD R11, R4, R11, R37 ;  /* 0x0000000b040b7224 */ /* 0x008fc600078e0225 */
[----:B------:R2:W3:Y:S01]  /*5770*/  LDS.128 R16, [R131+0x1800] ;  /* 0x0018000083107984 */ /* 0x0004e20000000c00 */
        /* <DEDUP_REMOVED lines=28> */
.L_x_740:
[----:B------:R-:W-:Y:S05]  /*5940*/  BSYNC B0 ;  /* 0x0000000000007941 */ /* 0x000fea0003800000 */
.L_x_739:
[----:B--2---:R-:W-:Y:S02]  /*5950*/  SHF.R.S32.HI R3, RZ, 0x1f, R6 ;  /* 0x0000001fff037819 */ /* 0x004fe40000011406 */
        /* <DEDUP_REMOVED lines=23> */
[----:B------:R-:W-:Y:S04]  /*5ad0*/  STG.E.128 [R2.64], R24 ;  /* 0x0000001802007986 */ /* 0x000fe8000c101d06 */
[----:B---3--:R-:W-:Y:S04]  /*5ae0*/  STG.E.128 [R2.64+0x40], R16 ;  /* 0x0000401002007986 */ /* 0x008fe8000c101d06 */
[----:B------:R-:W-:Y:S01]  /*5af0*/  STG.E.128 [R2.64+0x80], R32 ;  /* 0x0000802002007986 */ /* 0x000fe2000c101d06 */
[----:B------:R-:W-:Y:S05]  /*5b00*/  EXIT ;  /* 0x000000000000794d */ /* 0x000fea0003800000 */
.L_x_733:
        /* <DEDUP_REMOVED lines=83> */
.L_x_741:
        /* <DEDUP_REMOVED lines=12> */
.L_x_998:


//--------------------- .text._ZN5flash16flash_fwd_kernelI23Flash_fwd_kernel_traitsILi96ELi64ELi64ELi4ELb0ELb0EN7cutlass10bfloat16_tE19Flash_kernel_traitsILi96ELi64ELi64ELi4ES3_EELb1ELb1ELb0ELb0ELb0ELb1ELb0ELb0EEEvNS_16Flash_fwd_paramsE --------------------------
	.section	.text._ZN5flash16flash_fwd_kernelI23Flash_fwd_kernel_traitsILi96ELi64ELi64ELi4ELb0ELb0EN7cutlass10bfloat16_tE19Flash_kernel_traitsILi96ELi64ELi64ELi4ES3_EELb1ELb1ELb0ELb0ELb0ELb1ELb0ELb0EEEvNS_16Flash_fwd_paramsE,"ax",@progbits
	.sectioninfo	@"SHI_REGISTERS=164"
	.align	128
        .global         _ZN5flash16flash_fwd_kernelI23Flash_fwd_kernel_traitsILi96ELi64ELi64ELi4ELb0ELb0EN7cutlass10bfloat16_tE19Flash_kernel_traitsILi96ELi64ELi64ELi4ES3_EELb1ELb1ELb0ELb0ELb0ELb1ELb0ELb0EEEvNS_16Flash_fwd_paramsE
        .type           _ZN5flash16flash_fwd_kernelI23Flash_fwd_kernel_traitsILi96ELi64ELi64ELi4ELb0ELb0EN7cutlass10bfloat16_tE19Flash_kernel_traitsILi96ELi64ELi64ELi4ES3_EELb1ELb1ELb0ELb0ELb0ELb1ELb0ELb0EEEvNS_16Flash_fwd_paramsE,@function
        .size           _ZN5flash16flash_fwd_kernelI23Flash_fwd_kernel_traitsILi96ELi64ELi64ELi4ELb0ELb0EN7cutlass10bfloat16_tE19Flash_kernel_traitsILi96ELi64ELi64ELi4ES3_EELb1ELb1ELb0ELb0ELb0ELb1ELb0ELb0EEEvNS_16Flash_fwd_paramsE,(.L_x_999 - _ZN5flash16flash_fwd_kernelI23Flash_fwd_kernel_traitsILi96ELi64ELi64ELi4ELb0ELb0EN7cutlass10bfloat16_tE19Flash_kernel_traitsILi96ELi64ELi64ELi4ES3_EELb1ELb1ELb0ELb0ELb0ELb1ELb0ELb0EEEvNS_16Flash_fwd_paramsE)
        .other          _ZN5flash16flash_fwd_kernelI23Flash_fwd_kernel_traitsILi96ELi64ELi64ELi4ELb0ELb0EN7cutlass10bfloat16_tE19Flash_kernel_traitsILi96ELi64ELi64ELi4ES3_EELb1ELb1ELb0ELb0ELb0ELb1ELb0ELb0EEEvNS_16Flash_fwd_paramsE,@"STO_CUDA_ENTRY STV_DEFAULT"
_ZN5flash16flash_fwd_kernelI23Flash_fwd_kernel_traitsILi96ELi64ELi64ELi4ELb0ELb0EN7cutlass10bfloat16_tE19Flash_kernel_traitsILi96ELi64ELi64ELi4ES3_EELb1ELb1ELb0ELb0ELb0ELb1ELb0ELb0EEEvNS_16Flash_fwd_paramsE:
.text._ZN5flash16flash_fwd_kernelI23Flash_fwd_kernel_traitsILi96ELi64ELi64ELi4ELb0ELb0EN7cutlass10bfloat16_tE19Flash_kernel_traitsILi96ELi64ELi64ELi4ES3_EELb1ELb1ELb0ELb0ELb0ELb1ELb0ELb0EEEvNS_16Flash_fwd_paramsE:
[----:B------:R-:W-:Y:S02]  /*0000*/  MOV R1, c[0x0][0x28] ;  /* 0x00000a0000017a02 */ /* 0x000fe40000000f00 */
[----:B------:R-:W-:Y:S02]  /*0010*/  ULDC.U8 UR4, c[0x0][0x304] ;  /* 0x0000c10000047ab9 */ /* 0x000fe40000000000 */
[----:B------:R-:W-:Y:S01]  /*0020*/  ISETP.NE.AND P1, PT, RZ, UR4, PT ;  /* 0x00000004ff007c0c */ /* 0x000fe2000bf25270 */
[----:B------:R-:W-:Y:S02]  /*0030*/  ULDC.64 UR26, c[0x0][0x2f0] ;  /* 0x0000bc00001a7ab9 */ /* 0x000fe40000000a00 */
[----:B------:R-:W-:Y:S01]  /*0040*/  IMAD.U32 R6, RZ, RZ, UR26 ;  /* 0x0000001aff067e24 */ /* 0x000fe2000f8e00ff */
[----:B------:R-:W-:Y:S01]  /*0050*/  ULDC.64 UR24, c[0x0][0x118] ;  /* 0x0000460000187ab9 */ /* 0x000fe20000000a00 */
[----:B------:R-:W-:Y:S02]  /*0060*/  IMAD.U32 R7, RZ, RZ, UR27 ;  /* 0x0000001bff077e24 */ /* 0x000fe4000f8e00ff */
[----:B------:R-:W-:-:S06]  /*0070*/  IMAD.MOV.U32 R92, RZ, RZ, c[0x0][0x2f8] ;  /* 0x0000be00ff5c7624 */ /* 0x000fcc00078e00ff */
[----:B------:R-:W2:Y:S01]  /*0080*/  @P1 LDG.E.64 R6, [R6.64] ;  /* 0x0000001806061981 */ /* 0x000ea2000c1e1b00 */
[----:B------:R-:W-:Y:S02]  /*0090*/  IMAD.MOV.U32 R9, RZ, RZ, c[0x0][0x2fc] ;  /* 0x0000bf00ff097624 */ /* 0x000fe400078e00ff */
[----:B------:R-:W-:-:S05]  /*00a0*/  @P1 IMAD.MOV.U32 R8, RZ, RZ, R92 ;  /* 0x000000ffff081224 */ /* 0x000fca00078e005c */
[----:B------:R-:W3:Y:S01]  /*00b0*/  @P1 LDG.E.64 R4, [R8.64] ;  /* 0x0000001808041981 */ /* 0x000ee2000c1e1b00 */
[----:B------:R-:W-:Y:S01]  /*00c0*/  ISETP.NE.U32.AND P3, PT, RZ, c[0x0][0x240], PT ;  /* 0x00009000ff007a0c */ /* 0x000fe20003f65070 */
[----:B------:R-:W1:Y:S01]  /*00d0*/  LDC.U8 R0, c[0x0][0x312] ;  /* 0x0000c480ff007b82 */ /* 0x000e620000000000 */
[----:B------:R-:W-:Y:S01]  /*00e0*/  MOV R119, 0xffffffff ;  /* 0xffffffff00777802 */ /* 0x000fe20000000f00 */
[----:B------:R-:W4:Y:S01]  /*00f0*/  S2R R80, SR_CTAID.X ;  /* 0x0000000000507919 */ /* 0x000f220000002500 */
[----:B------:R-:W-:-:S03]  /*0100*/  ISETP.NE.AND.EX P3, PT, RZ, c[0x0][0x244], PT, P3 ;  /* 0x00009100ff007a0c */ /* 0x000fc60003f65330 */
[----:B------:R-:W4:Y:S04]  /*0110*/  S2R R2, SR_CTAID.Y ;  /* 0x0000000000027919 */ /* 0x000f280000002600 */
[----:B------:R-:W4:Y:S04]  /*0120*/  S2R R15, SR_CTAID.Z ;  /* 0x00000000000f7919 */ /* 0x000f280000002700 */
[----:B------:R-:W4:Y:S01]  /*0130*/  S2R R82, SR_TID.X ;  /* 0x0000000000527919 */ /* 0x000f220000002100 */
[----:B-1----:R-:W-:Y:S02]  /*0140*/  ISETP.NE.AND P4, PT, R0, RZ, PT ;  /* 0x000000ff0000720c */ /* 0x002fe40003f85270 */
[----:B----4-:R-:W-:-:S04]  /*0150*/  LOP3.LUT R3, R15, R80, R2, 0xfe, !PT ;  /* 0x000000500f037212 */ /* 0x010fc800078efe02 */
[----:B------:R-:W-:-:S13]  /*0160*/  LOP3.LUT P2, RZ, R3, R82, RZ, 0xfc, !PT ;  /* 0x0000005203ff7212 */ /* 0x000fda000784fcff */
[----:B------:R-:W-:Y:S02]  /*0170*/  @!P2 IMAD.MOV.U32 R12, RZ, RZ, c[0x0][0x308] ;  /* 0x0000c200ff0ca624 */ /* 0x000fe400078e00ff */
[----:B------:R-:W-:Y:S01]  /*0180*/  @!P2 IMAD.MOV.U32 R13, RZ, RZ, c[0x0][0x30c] ;  /* 0x0000c300ff0da624 */ /* 0x000fe200078e00ff */
[----:B--2---:R-:W1:Y:S08]  /*0190*/  @P1 R2UR UR26, R6 ;  /* 0x00000000061a13c2 */ /* 0x004e7000000e0000 */
[----:B------:R-:W2:Y:S01]  /*01a0*/  @P1 R2UR UR27, R7 ;  /* 0x00000000071b13c2 */ /* 0x000ea200000e0000 */
[----:B---3--:R-:W-:-:S05]  /*01b0*/  @P1 IADD3 R92, P0, R4, c[0x0][0x300], RZ ;  /* 0x0000c000045c1a10 */ /* 0x008fca0007f1e0ff */
[----:B------:R-:W-:Y:S01]  /*01c0*/  @P1 IMAD.X R9, RZ, RZ, R5, P0 ;  /* 0x000000ffff091224 */ /* 0x000fe200000e0605 */
[----:B------:R-:W-:Y:S02]  /*01d0*/  MOV R5, 0x4 ;  /* 0x0000000400057802 */ /* 0x000fe40000000f00 */
[----:B------:R-:W-:Y:S01]  /*01e0*/  ISETP.NE.U32.AND P0, PT, RZ, c[0x0][0x250], PT ;  /* 0x00009400ff007a0c */ /* 0x000fe20003f05070 */
[----:B------:R-:W-:Y:S01]  /*01f0*/  @!P2 IMAD.MOV.U32 R93, RZ, RZ, R9 ;  /* 0x000000ffff5da224 */ /* 0x000fe200078e0009 */
[----:B------:R-:W-:Y:S01]  /*0200*/  ISETP.EQ.U32.AND P1, PT, RZ, c[0x0][0x248], PT ;  /* 0x00009200ff007a0c */ /* 0x000fe20003f22070 */
[----:B------:R-:W-:Y:S01]  /*0210*/  IMAD.WIDE R18, R2, R5, c[0x0][0x240] ;  /* 0x0000900002127625 */ /* 0x000fe200078e0205 */
[----:B------:R-:W-:Y:S02]  /*0220*/  ISETP.NE.AND.EX P0, PT, RZ, c[0x0][0x254], PT, P0 ;  /* 0x00009500ff007a0c */ /* 0x000fe40003f05300 */
[----:B------:R-:W-:Y:S01]  /*0230*/  @!P2 STG.E.64 [R12.64+0x8], R92 ;  /* 0x0000085c0c00a986 */ /* 0x000fe2000c101b18 */
[----:B-1----:R-:W-:Y:S01]  /*0240*/  IMAD.U32 R10, RZ, RZ, UR26 ;  /* 0x0000001aff0a7e24 */ /* 0x002fe2000f8e00ff */
[----:B------:R-:W-:-:S02]  /*0250*/  SHF.R.S32.HI R21, RZ, 0x1f, R82 ;  /* 0x0000001fff157819 */ /* 0x000fc40000011452 */
[----:B------:R-:W-:Y:S01]  /*0260*/  ISETP.EQ.OR.EX P1, PT, RZ, c[0x0][0x24c], !P4, P1 ;  /* 0x00009300ff007a0c */ /* 0x000fe20006722710 */
[----:B--2---:R-:W-:-:S05]  /*0270*/  IMAD.U32 R11, RZ, RZ, UR27 ;  /* 0x0000001bff0b7e24 */ /* 0x004fca000f8e00ff */
[----:B------:R1:W-:Y:S04]  /*0280*/  @!P2 STG.E.64 [R12.64], R10 ;  /* 0x0000000a0c00a986 */ /* 0x0003e8000c101b18 */
[----:B------:R-:W2:Y:S04]  /*0290*/  @P3 LDG.E R119, [R18.64] ;  /* 0x0000001812773981 */ /* 0x000ea8000c1e1900 */
[----:B------:R-:W2:Y:S01]  /*02a0*/  @P3 LDG.E R122, [R18.64+0x4] ;  /* 0x00000418127a3981 */ /* 0x000ea2000c1e1900 */
[----:B------:R-:W-:Y:S01]  /*02b0*/  ISETP.NE.U32.AND P2, PT, RZ, c[0x0][0x248], PT ;  /* 0x00009200ff007a0c */ /* 0x000fe20003f45070 */
[----:B------:R-:W-:Y:S01]  /*02c0*/  IMAD.MOV.U32 R3, RZ, RZ, RZ ;  /* 0x000000ffff037224 */ /* 0x000fe200078e00ff */
[----:B------:R-:W-:Y:S01]  /*02d0*/  LEA.HI R81, R21, R82, RZ, 0x5 ;  /* 0x0000005215517211 */ /* 0x000fe200078f28ff */
[----:B------:R-:W-:Y:S01]  /*02e0*/  IMAD.MOV.U32 R8, RZ, RZ, -0x1 ;  /* 0xffffffffff087424 */ /* 0x000fe200078e00ff */
[----:B------:R-:W-:Y:S01]  /*02f0*/  ISETP.NE.AND.EX P2, PT, RZ, c[0x0][0x24c], PT, P2 ;  /* 0x00009300ff007a0c */ /* 0x000fe20003f45320 */
[----:B------:R-:W-:-:S04]  /*0300*/  @P0 IMAD.WIDE R16, R2, R5, c[0x0][0x250] ;  /* 0x0000940002100625 */ /* 0x000fc800078e0205 */
[C---:B------:R-:W-:Y:S01]  /*0310*/  IMAD.WIDE R6, R2.reuse, R5, c[0x0][0x248] ;  /* 0x0000920002067625 */ /* 0x040fe200078e0205 */
[----:B------:R3:W5:Y:S04]  /*0320*/  @P0 LDG.E R3, [R16.64] ;  /* 0x0000001810030981 */ /* 0x000768000c1e1900 */
[----:B------:R3:W5:Y:S01]  /*0330*/  @!P1 LDG.E R8, [R6.64] ;  /* 0x0000001806089981 */ /* 0x000762000c1e1900 */
[----:B-1----:R-:W-:Y:S01]  /*0340*/  IMAD R11, R2, c[0x0][0x1c0], R15 ;  /* 0x00007000020b7a24 */ /* 0x002fe200078e020f */
[----:B------:R-:W-:-:S03]  /*0350*/  LOP3.LUT R13, R81, 0xffffffe0, RZ, 0xc0, !PT ;  /* 0xffffffe0510d7812 */ /* 0x000fc600078ec0ff */
[----:B------:R-:W-:Y:S01]  /*0360*/  IMAD.SHL.U32 R11, R11, 0x20, RZ ;  /* 0x000000200b0b7824 */ /* 0x000fe200078e00ff */
[----:B------:R-:W-:-:S04]  /*0370*/  IADD3 R84, -R13, R82, RZ ;  /* 0x000000520d547210 */ /* 0x000fc80007ffe1ff */
[--C-:B------:R-:W-:Y:S02]  /*0380*/  IADD3 R92, P1, P0, R11, R92, R84.reuse ;  /* 0x0000005c0b5c7210 */ /* 0x100fe4000783e054 */
[----:B------:R-:W-:Y:S02]  /*0390*/  SHF.R.S32.HI R0, RZ, 0x1f, R11 ;  /* 0x0000001fff007819 */ /* 0x000fe4000001140b */
[----:B------:R-:W-:-:S04]  /*03a0*/  SHF.R.S32.HI R4, RZ, 0x1f, R84 ;  /* 0x0000001fff047819 */ /* 0x000fc80000011454 */
[----:B------:R-:W-:Y:S01]  /*03b0*/  IADD3.X R0, R0, R9, R4, P1, P0 ;  /* 0x0000000900007210 */ /* 0x000fe20000fe0404 */
[----:B--2---:R-:W-:Y:S02]  /*03c0*/  @P3 IMAD.IADD R122, R122, 0x1, -R119 ;  /* 0x000000017a7a3824 */ /* 0x004fe400078e0a77 */
[----:B------:R-:W-:Y:S01]  /*03d0*/  @!P3 IMAD.MOV.U32 R122, RZ, RZ, c[0x0][0x214] ;  /* 0x00008500ff7ab624 */ /* 0x000fe200078e00ff */
[----:B------:R-:W-:Y:S05]  /*03e0*/  @!P2 BRA `(.L_x_742) ;  /* 0x000000400000a947 */ /* 0x000fea0003800000 */
[----:B---3--:R-:W2:Y:S02]  /*03f0*/  @P4 LDG.E R9, [R6.64+0x4] ;  /* 0x0000041806094981 */ /* 0x008ea4000c1e1900 */
[----:B--2--5:R-:W-:-:S06]  /*0400*/  @P4 IADD3 R4, R9, -R8, RZ ;  /* 0x8000000809044210 */ /* 0x024fcc0007ffe0ff */
[----:B------:R1:W5:Y:S01]  /*0410*/  @!P4 LDG.E R4, [R6.64] ;  /* 0x000000180604c981 */ /* 0x000362000c1e1900 */
[----:B------:R-:W-:Y:S05]  /*0420*/  BRA `(.L_x_743) ;  /* 0x0000001000007947 */ /* 0x000fea0003800000 */
.L_x_742:
[----:B---3--:R-:W-:Y:S02]  /*0430*/  MOV R4, c[0x0][0x218] ;  /* 0x0000860000047a02 */ /* 0x008fe40000000f00 */
.L_x_743:
[----:B------:R-:W-:-:S04]  /*0440*/  ISETP.NE.U32.AND P2, PT, RZ, c[0x0][0x258], PT ;  /* 0x00009600ff007a0c */ /* 0x000fc80003f45070 */
[----:B------:R-:W-:-:S13]  /*0450*/  ISETP.NE.AND.EX P2, PT, RZ, c[0x0][0x25c], PT, P2 ;  /* 0x00009700ff007a0c */ /* 0x000fda0003f45320 */
[----:B-1----:R-:W-:-:S06]  /*0460*/  @P2 IMAD.WIDE R6, R2, R5, c[0x0][0x258] ;  /* 0x0000960002062625 */ /* 0x002fcc00078e0205 */
        /* <DEDUP_REMOVED lines=27> */
[----:B------:R-:W-:Y:S01]  /*0620*/  @!P1 IMAD R5, R5, c[0x0][0x178], RZ ;  /* 0x00005e0005059a24 */ /* 0x000fe200078e02ff */
[----:B------:R-:W-:Y:S01]  /*0630*/  @P1 MOV R20, R6 ;  /* 0x0000000600141202 */ /* 0x000fe20000000f00 */
[----:B------:R-:W-:Y:S02]  /*0640*/  @P1 IMAD R19, R119, c[0x0][0x194], R7 ;  /* 0x0000650077131a24 */ /* 0x000fe400078e0207 */
[----:B------:R-:W-:-:S04]  /*0650*/  @!P1 IMAD.WIDE.U32 R6, R2, c[0x0][0x178], RZ ;  /* 0x00005e0002069a25 */ /* 0x000fc800078e00ff */
[----:B------:R-:W-:Y:S01]  /*0660*/  @!P1 IMAD R4, R2, c[0x0][0x17c], R5 ;  /* 0x00005f0002049a24 */ /* 0x000fe200078e0205 */
[----:B------:R-:W-:Y:S01]  /*0670*/  @!P1 MOV R20, R6 ;  /* 0x0000000600149202 */ /* 0x000fe20000000f00 */
[----:B------:R-:W-:-:S03]  /*0680*/  @P0 IMAD.WIDE.U32 R124, R11, c[0x0][0x198], RZ ;  /* 0x000066000b7c0a25 */ /* 0x000fc600078e00ff */
        /* <DEDUP_REMOVED lines=13> */
.L_x_745:
[----:B-1----:R-:W-:Y:S02]  /*0760*/  IABS R6, c[0x0][0x1c8] ;  /* 0x0000720000067a13 */ /* 0x002fe40000000000 */
        /* <DEDUP_REMOVED lines=19> */
[----:B------:R-:W-:Y:S01]  /*08a0*/  ISETP.GE.U32.AND P3, PT, R5, R6, PT ;  /* 0x000000060500720c */ /* 0x000fe20003f66070 */
[----:B------:R-:W-:-:S04]  /*08b0*/  @P0 IMAD.IADD R5, R3, 0x1, R8 ;  /* 0x0000000103050824 */ /* 0x000fc800078e0208 */
[----:B------:R-:W-:-:S04]  /*08c0*/  @P0 IMAD.WIDE.U32 R22, R5, c[0x0][0x1a0], RZ ;  /* 0x0000680005160a25 */ /* 0x000fc800078e00ff */
[----:B------:R-:W-:-:S04]  /*08d0*/  @P0 IMAD R5, R5, c[0x0][0x1a4], R23 ;  /* 0x0000690005050a24 */ /* 0x000fc800078e0217 */
        /* <DEDUP_REMOVED lines=14> */
.L_x_746:
[-C--:B------:R-:W-:Y:S01]  /*09c0*/  LEA.HI R17, R21, R82.reuse, RZ, 0x2 ;  /* 0x0000005215117211 */ /* 0x080fe200078f10ff */
[----:B------:R-:W-:Y:S01]  /*09d0*/  IMAD R10, R10, c[0x0][0x1a8], RZ ;  /* 0x00006a000a0a7a24 */ /* 0x000fe200078e02ff */
[----:B------:R-:W-:Y:S01]  /*09e0*/  IADD3 R98, R95, -0x1, RZ ;  /* 0xffffffff5f627810 */ /* 0x000fe20007ffe0ff */
[----:B------:R-:W-:Y:S01]  /*09f0*/  IMAD.IADD R118, R122, 0x1, -R83 ;  /* 0x000000017a767824 */ /* 0x000fe200078e0a53 */
[----:B------:R-:W-:Y:S01]  /*0a00*/  SHF.R.S32.HI R132, RZ, 0x2, R17 ;  /* 0x00000002ff847819 */ /* 0x000fe20000011411 */
[----:B------:R-:W-:Y:S01]  /*0a10*/  IMAD R10, R15, c[0x0][0x1ac], R10 ;  /* 0x00006b000f0a7a24 */ /* 0x000fe200078e020a */
[CC--:B------:R-:W-:Y:S01]  /*0a20*/  LEA.HI R6, R21.reuse, R82.reuse, RZ, 0x4 ;  /* 0x0000005215067211 */ /* 0x0c0fe200078f20ff */
[----:B------:R-:W-:Y:S01]  /*0a30*/  IMAD R3, R98, -0x40, R77 ;  /* 0xffffffc062037824 */ /* 0x000fe200078e024d */
[----:B------:R-:W-:Y:S01]  /*0a40*/  LEA.HI R21, R21, R82, RZ, 0x3 ;  /* 0x0000005215157211 */ /* 0x000fe200078f18ff */
[----:B------:R-:W-:Y:S01]  /*0a50*/  UMOV UR21, 0x6 ;  /* 0x0000000600157882 */ /* 0x000fe20000000000 */
[C---:B------:R-:W-:Y:S01]  /*0a60*/  IADD3 R121, R132.reuse, 0x20, RZ ;  /* 0x0000002084797810 */ /* 0x040fe20007ffe0ff */
[----:B------:R-:W-:Y:S01]  /*0a70*/  ULDC.64 UR4, c[0x0][0x198] ;  /* 0x0000660000047ab9 */ /* 0x000fe20000000a00 */
[----:B------:R-:W-:Y:S01]  /*0a80*/  SHF.R.S32.HI R13, RZ, 0x3, R21 ;  /* 0x00000003ff0d7819 */ /* 0x000fe20000011415 */
[----:B------:R-:W-:Y:S01]  /*0a90*/  USHF.L.U64.HI UR21, UR4, UR21, UR5 ;  /* 0x0000001504157299 */ /* 0x000fe20008010205 */
[----:B------:R-:W-:Y:S01]  /*0aa0*/  SHF.R.S32.HI R2, RZ, 0x4, R6 ;  /* 0x00000004ff027819 */ /* 0x000fe20000011406 */
[----:B------:R-:W-:Y:S01]  /*0ab0*/  USHF.L.U32 UR22, UR4, 0x6, URZ ;  /* 0x0000000604167899 */ /* 0x000fe2000800063f */
[CC--:B------:R-:W-:Y:S01]  /*0ac0*/  ISETP.GE.AND P6, PT, R132.reuse, R3.reuse, PT ;  /* 0x000000038400720c */ /* 0x0c0fe20003fc6270 */
[----:B------:R-:W-:Y:S01]  /*0ad0*/  IMAD.SHL.U32 R7, R13, 0x40, RZ ;  /* 0x000000400d077824 */ /* 0x000fe200078e00ff */
[-C--:B------:R-:W-:Y:S01]  /*0ae0*/  ISETP.GE.AND P4, PT, R132, R3.reuse, PT ;  /* 0x000000038400720c */ /* 0x080fe20003f86270 */
[----:B------:R-:W-:Y:S01]  /*0af0*/  USHF.L.U32 UR6, UR4, 0x5, URZ ;  /* 0x0000000504067899 */ /* 0x000fe2000800063f */
[CC--:B------:R-:W-:Y:S01]  /*0b00*/  ISETP.GE.AND P5, PT, R121.reuse, R3.reuse, PT ;  /* 0x000000037900720c */ /* 0x0c0fe20003fa6270 */
[----:B------:R-:W-:Y:S01]  /*0b10*/  UMOV UR7, 0x5 ;  /* 0x0000000500077882 */ /* 0x000fe20000000000 */
[----:B------:R-:W-:Y:S01]  /*0b20*/  ISETP.GE.AND P3, PT, R121, R3, PT ;  /* 0x000000037900720c */ /* 0x000fe20003f66270 */
[----:B------:R-:W-:Y:S01]  /*0b30*/  USHF.L.U64.HI UR7, UR4, UR7, UR5 ;  /* 0x0000000704077299 */ /* 0x000fe20008010205 */
[----:B------:R-:W-:Y:S01]  /*0b40*/  LOP3.LUT R21, R21, 0xfffffff8, RZ, 0xc0, !PT ;  /* 0xfffffff815157812 */ /* 0x000fe200078ec0ff */
[----:B------:R-:W-:Y:S01]  /*0b50*/  IMAD.SHL.U32 R13, R13, 0x8, RZ ;  /* 0x000000080d0d7824 */ /* 0x000fe200078e00ff */
[----:B------:R-:W-:Y:S01]  /*0b60*/  LOP3.LUT R3, R17, 0xfffffffc, RZ, 0xc0, !PT ;  /* 0xfffffffc11037812 */ /* 0x000fe200078ec0ff */
[----:B------:R-:W-:Y:S01]  /*0b70*/  IMAD.SHL.U32 R101, R82, 0x2, RZ ;  /* 0x0000000252657824 */ /* 0x000fe200078e00ff */
[----:B------:R-:W-:Y:S01]  /*0b80*/  LEA.HI R9, R6, R2, RZ, 0x1 ;  /* 0x0000000206097211 */ /* 0x000fe200078f08ff */
[C---:B------:R-:W-:Y:S01]  /*0b90*/  IMAD.IADD R21, R82.reuse, 0x1, -R21 ;  /* 0x0000000152157824 */ /* 0x040fe200078e0a15 */
[----:B------:R-:W-:Y:S01]  /*0ba0*/  LOP3.LUT R7, R7, 0xc0, RZ, 0xc0, !PT ;  /* 0x000000c007077812 */ /* 0x000fe200078ec0ff */
[----:B------:R-:W-:Y:S01]  /*0bb0*/  IMAD.IADD R134, R82, 0x1, -R3 ;  /* 0x0000000152867824 */ /* 0x000fe200078e0a03 */
[----:B------:R-:W-:Y:S01]  /*0bc0*/  LOP3.LUT R9, R9, 0xfffffffe, RZ, 0xc0, !PT ;  /* 0xfffffffe09097812 */ /* 0x000fe200078ec0ff */
[----:B------:R-:W-:Y:S01]  /*0bd0*/  UIADD3 UR18, UR27, 0x646e171e, URZ ;  /* 0x646e171e1b127890 */ /* 0x000fe2000fffe03f */
[----:B------:R-:W-:Y:S01]  /*0be0*/  LEA.HI R3, R21, R21, RZ, 0x1 ;  /* 0x0000001515037211 */ /* 0x000fe200078f08ff */
[----:B------:R-:W-:Y:S01]  /*0bf0*/  IMAD.SHL.U32 R134, R134, 0x8, RZ ;  /* 0x0000000886867824 */ /* 0x000fe200078e00ff */
[----:B------:R-:W-:Y:S01]  /*0c00*/  SHF.R.S32.HI R133, RZ, 0x1f, R132 ;  /* 0x0000001fff857819 */ /* 0x000fe20000011484 */
[----:B------:R-:W-:Y:S01]  /*0c10*/  IMAD.IADD R9, R2, 0x1, -R9 ;  /* 0x0000000102097824 */ /* 0x000fe200078e0a09 */
[----:B------:R-:W-:-:S02]  /*0c20*/  LOP3.LUT R2, R3, 0x3fffffe, RZ, 0xc0, !PT ;  /* 0x03fffffe03027812 */ /* 0x000fc400078ec0ff */
[----:B------:R-:W-:Y:S01]  /*0c30*/  IADD3 R20, P0, R134, R20, RZ ;  /* 0x0000001486147210 */ /* 0x000fe20007f1e0ff */
[----:B------:R-:W-:Y:S01]  /*0c40*/  IMAD.WIDE R138, R80, 0x40, R132 ;  /* 0x00000040508a7825 */ /* 0x000fe200078e0284 */
[--C-:B------:R-:W-:Y:S02]  /*0c50*/  SHF.R.S32.HI R135, RZ, 0x1f, R134.reuse ;  /* 0x0000001fff877819 */ /* 0x100fe40000011486 */
[----:B------:R-:W-:Y:S01]  /*0c60*/  LOP3.LUT R4, R7, 0x18, R134, 0xf8, !PT ;  /* 0x0000001807047812 */ /* 0x000fe200078ef886 */
[----:B------:R-:W-:Y:S01]  /*0c70*/  IMAD.IADD R2, R21, 0x1, -R2 ;  /* 0x0000000115027824 */ /* 0x000fe200078e0a02 */
[----:B------:R-:W-:Y:S01]  /*0c80*/  SHF.R.U32.HI R7, RZ, 0x3, R7 ;  /* 0x00000003ff077819 */ /* 0x000fe20000011607 */
[----:B------:R-:W-:Y:S01]  /*0c90*/  IMAD.X R21, R135, 0x1, R19, P0 ;  /* 0x0000000187157824 */ /* 0x000fe200000e0613 */
[----:B------:R-:W-:Y:S01]  /*0ca0*/  ISETP.GE.AND P1, PT, R132, R118, PT ;  /* 0x000000768400720c */ /* 0x000fe20003f26270 */
[----:B------:R-:W-:Y:S01]  /*0cb0*/  IMAD R19, R133, c[0x0][0x198], RZ ;  /* 0x0000660085137a24 */ /* 0x000fe200078e02ff */
[----:B------:R-:W-:Y:S01]  /*0cc0*/  LOP3.LUT R7, R4, R7, RZ, 0x3c, !PT ;  /* 0x0000000704077212 */ /* 0x000fe200078e3cff */
[----:B------:R-:W-:Y:S01]  /*0cd0*/  IMAD.WIDE.U32 R24, R132, c[0x0][0x198], R134 ;  /* 0x0000660084187a25 */ /* 0x000fe200078e0086 */
[----:B------:R-:W-:-:S02]  /*0ce0*/  LEA.HI R17, R17, R132, RZ, 0x1 ;  /* 0x0000008411117211 */ /* 0x000fc400078f08ff */
[----:B------:R-:W-:Y:S01]  /*0cf0*/  SHF.R.S32.HI R81, RZ, 0x5, R81 ;  /* 0x00000005ff517819 */ /* 0x000fe20000011451 */
[----:B------:R-:W-:Y:S01]  /*0d00*/  IMAD R4, R132, c[0x0][0x19c], R19 ;  /* 0x0000670084047a24 */ /* 0x000fe200078e0213 */
[----:B------:R-:W-:Y:S01]  /*0d10*/  IADD3 R124, P0, R124, R24, RZ ;  /* 0x000000187c7c7210 */ /* 0x000fe20007f1e0ff */
[----:B------:R-:W-:Y:S01]  /*0d20*/  IMAD.WIDE.U32 R14, R15, c[0x0][0x1a8], R20 ;  /* 0x00006a000f0e7a25 */ /* 0x000fe200078e0014 */
[----:B------:R-:W-:Y:S02]  /*0d30*/  SHF.R.S32.HI R127, RZ, 0x1f, R96 ;  /* 0x0000001fff7f7819 */ /* 0x000fe40000011460 */
[----:B------:R-:W-:Y:S01]  /*0d40*/  IADD3.X R125, R11, R25, R4, P0, !PT ;  /* 0x000000190b7d7210 */ /* 0x000fe200007fe404 */
[----:B------:R-:W-:Y:S01]  /*0d50*/  IMAD R19, R133, c[0x0][0x1a0], RZ ;  /* 0x0000680085137a24 */ /* 0x000fe200078e02ff */
[----:B------:R-:W-:Y:S01]  /*0d60*/  LOP3.LUT R11, R6, 0xfffffff0, RZ, 0xc0, !PT ;  /* 0xfffffff0060b7812 */ /* 0x000fe200078ec0ff */
[----:B------:R-:W-:Y:S01]  /*0d70*/  IMAD.WIDE.U32 R20, R132, c[0x0][0x1a0], R134 ;  /* 0x0000680084147a25 */ /* 0x000fe200078e0086 */
[----:B------:R-:W-:-:S02]  /*0d80*/  ISETP.GE.AND P0, PT, R121, R118, PT ;  /* 0x000000767900720c */ /* 0x000fc40003f06270 */
[----:B------:R-:W-:Y:S01]  /*0d90*/  SHF.R.S32.HI R3, RZ, 0x1, R3 ;  /* 0x00000001ff037819 */ /* 0x000fe20000011403 */
[----:B------:R-:W-:Y:S01]  /*0da0*/  IMAD R4, R132, c[0x0][0x1a4], R19 ;  /* 0x0000690084047a24 */ /* 0x000fe200078e0213 */
[----:B------:R-:W-:Y:S01]  /*0db0*/  IADD3 R22, P2, R22, R20, RZ ;  /* 0x0000001416167210 */ /* 0x000fe20007f5e0ff */
[----:B------:R-:W-:Y:S01]  /*0dc0*/  IMAD.IADD R12, R82, 0x1, -R11 ;  /* 0x00000001520c7824 */ /* 0x000fe200078e0a0b */
[----:B------:R-:W-:Y:S01]  /*0dd0*/  LOP3.LUT R11, R17, 0x7fffffe, RZ, 0xc0, !PT ;  /* 0x07fffffe110b7812 */ /* 0x000fe200078ec0ff */
[----:B------:R-:W-:Y:S01]  /*0de0*/  IMAD.IADD R15, R15, 0x1, R10 ;  /* 0x000000010f0f7824 */ /* 0x000fe200078e020a */
[----:B------:R-:W-:Y:S01]  /*0df0*/  IADD3.X R23, R5, R21, R4, P2, !PT ;  /* 0x0000001505177210 */ /* 0x000fe200017fe404 */
[----:B------:R-:W-:Y:S01]  /*0e00*/  IMAD R129, R127, c[0x0][0x1b0], RZ ;  /* 0x00006c007f817a24 */ /* 0x000fe200078e02ff */
[----:B------:R-:W-:Y:S01]  /*0e10*/  SHF.R.S32.HI R5, RZ, 0x1f, R12 ;  /* 0x0000001fff057819 */ /* 0x000fe2000001140c */
[----:B------:R-:W-:Y:S01]  /*0e20*/  IMAD.IADD R120, R132, 0x1, -R11 ;  /* 0x0000000184787824 */ /* 0x000fe200078e0a0b */
[-C--:B------:R-:W-:Y:S01]  /*0e30*/  LEA.HI R4, R12, R12.reuse, RZ, 0x1 ;  /* 0x0000000c0c047211 */ /* 0x080fe200078f08ff */
[----:B------:R-:W-:Y:S01]  /*0e40*/  @!P1 IMAD.WIDE.U32 R10, R138, c[0x0][0x190], R14 ;  /* 0x000064008a0a9a25 */ /* 0x000fe200078e000e */
[----:B------:R-:W-:-:S02]  /*0e50*/  LEA.HI R8, R5, R12, RZ, 0x3 ;  /* 0x0000000c05087211 */ /* 0x000fc400078f18ff */
[----:B------:R-:W-:Y:S01]  /*0e60*/  @!P0 IADD3 R20, P2, R138, 0x20, RZ ;  /* 0x000000208a148810 */ /* 0x000fe20007f5e0ff */
[----:B------:R-:W-:Y:S01]  /*0e70*/  @!P1 IMAD R5, R139, c[0x0][0x190], RZ ;  /* 0x000064008b059a24 */ /* 0x000fe200078e02ff */
[----:B------:R-:W-:Y:S01]  /*0e80*/  LOP3.LUT R79, R4, 0x7fffffe, RZ, 0xc0, !PT ;  /* 0x07fffffe044f7812 */ /* 0x000fe200078ec0ff */
[----:B------:R-:W-:Y:S01]  /*0e90*/  IMAD R120, R81, 0x8, R120 ;  /* 0x0000000851787824 */ /* 0x000fe200078e0278 */
[----:B------:R-:W-:Y:S01]  /*0ea0*/  LOP3.LUT R101, R101, 0x6, RZ, 0xc0, !PT ;  /* 0x0000000665657812 */ /* 0x000fe200078ec0ff */
[----:B------:R-:W-:Y:S02]  /*0eb0*/  @!P1 IMAD R5, R138, c[0x0][0x194], R5 ;  /* 0x000065008a059a24 */ /* 0x000fe400078e0205 */
[----:B------:R-:W-:Y:S01]  /*0ec0*/  @!P0 IMAD.X R6, RZ, RZ, R139, P2 ;  /* 0x000000ffff068224 */ /* 0x000fe200010e068b */
[----:B------:R-:W-:Y:S01]  /*0ed0*/  @!P1 LEA R24, P2, R10, c[0x0][0x160], 0x1 ;  /* 0x000058000a189a11 */ /* 0x000fe200078408ff */
[----:B------:R-:W-:Y:S02]  /*0ee0*/  IMAD.U32 R120, R120, 0x20, R7 ;  /* 0x0000002078787824 */ /* 0x000fe400078e0007 */
[----:B------:R-:W-:Y:S01]  /*0ef0*/  @!P1 IMAD.IADD R5, R11, 0x1, R5 ;  /* 0x000000010b059824 */ /* 0x000fe200078e0205 */
[----:B------:R-:W-:Y:S01]  /*0f00*/  SHF.R.S32.HI R11, RZ, 0x1f, R98 ;  /* 0x0000001fff0b7819 */ /* 0x000fe20000011462 */
[----:B------:R-:W-:-:S02]  /*0f10*/  @!P0 IMAD R7, R6, c[0x0][0x190], RZ ;  /* 0x0000640006078a24 */ /* 0x000fc400078e02ff */
[----:B------:R-:W-:Y:S01]  /*0f20*/  IMAD R129, R96, c[0x0][0x1b4], R129 ;  /* 0x00006d0060817a24 */ /* 0x000fe200078e0281 */
[----:B------:R-:W-:Y:S01]  /*0f30*/  @!P1 LEA.HI.X R25, R10, c[0x0][0x164], R5, 0x1, P2 ;  /* 0x000059000a199a11 */ /* 0x000fe200010f0c05 */
[----:B------:R-:W-:-:S04]  /*0f40*/  IMAD.WIDE.U32 R124, R96, c[0x0][0x1b0], R124 ;  /* 0x00006c00607c7a25 */ /* 0x000fc800078e007c */
[C---:B------:R-:W-:Y:S02]  /*0f50*/  @!P0 IMAD R6, R20.reuse, c[0x0][0x194], R7 ;  /* 0x0000650014068a24 */ /* 0x040fe400078e0207 */
[----:B------:R-:W-:-:S04]  /*0f60*/  @!P0 IMAD.WIDE.U32 R20, R20, c[0x0][0x190], R14 ;  /* 0x0000640014148a25 */ /* 0x000fc800078e000e */
[----:B------:R-:W-:Y:S01]  /*0f70*/  IMAD R10, R98, UR21, RZ ;  /* 0x00000015620a7c24 */ /* 0x000fe2000f8e02ff */
[----:B------:R-:W-:Y:S01]  /*0f80*/  @!P0 LEA R18, P2, R20, c[0x0][0x160], 0x1 ;  /* 0x0000580014128a11 */ /* 0x000fe200078408ff */
[----:B------:R-:W-:Y:S02]  /*0f90*/  IMAD.IADD R129, R125, 0x1, R129 ;  /* 0x000000017d817824 */ /* 0x000fe400078e0281 */
[----:B------:R-:W-:Y:S02]  /*0fa0*/  IMAD.MOV.U32 R128, RZ, RZ, R124 ;  /* 0x000000ffff807224 */ /* 0x000fe400078e007c */
[----:B------:R-:W-:Y:S02]  /*0fb0*/  IMAD.SHL.U32 R120, R120, 0x2, RZ ;  /* 0x0000000278787824 */ /* 0x000fe400078e00ff */
[----:B------:R-:W-:Y:S02]  /*0fc0*/  IMAD R5, R11, UR22, R10 ;  /* 0x000000160b057c24 */ /* 0x000fe4000f8e020a */
[----:B------:R-:W-:Y:S01]  /*0fd0*/  IMAD.WIDE.U32 R14, R98, UR22, R128 ;  /* 0x00000016620e7c25 */ /* 0x000fe2000f8e0080 */
[----:B------:R-:W-:Y:S01]  /*0fe0*/  @!PT LDS RZ, [RZ] ;  /* 0x00000000fffff984 */ /* 0x000fe20000000800 */
[----:B------:R-:W-:Y:S01]  /*0ff0*/  @!PT LDS RZ, [RZ] ;  /* 0x00000000fffff984 */ /* 0x000fe20000000800 */
[----:B------:R-:W-:Y:S01]  /*1000*/  @!PT LDS RZ, [RZ] ;  /* 0x00000000fffff984 */ /* 0x000fe20000000800 */
[----:B------:R1:W-:Y:S03]  /*1010*/  @!P1 LDGSTS.E.BYPASS.LTC128B.128 [R120], [R24.64] ;  /* 0x0000000018789fae */ /* 0x0003e6000b901d58 */
[----:B------:R-:W-:Y:S01]  /*1020*/  @!P0 IMAD.IADD R6, R21, 0x1, R6 ;  /* 0x0000000115068824 */ /* 0x000fe200078e0206 */
[----:B------:R1:W-:Y:S01]  /*1030*/  @!P1 LDGSTS.E.BYPASS.LTC128B.128 [R120+0x1000], [R24.64+0x40] ;  /* 0x0100004018789fae */ /* 0x0003e2000b901d58 */
[----:B------:R-:W-:Y:S01]  /*1040*/  IMAD.IADD R5, R15, 0x1, R5 ;  /* 0x000000010f057824 */ /* 0x000fe200078e0205 */
[----:B------:R-:W-:Y:S01]  /*1050*/  SHF.R.S32.HI R15, RZ, 0x1, R4 ;  /* 0x00000001ff0f7819 */ /* 0x000fe20000011404 */
[----:B------:R-:W-:Y:S01]  /*1060*/  IMAD R127, R127, c[0x0][0x1b8], RZ ;  /* 0x00006e007f7f7a24 */ /* 0x000fe200078e02ff */
[----:B------:R1:W-:Y:S01]  /*1070*/  @!P1 LDGSTS.E.BYPASS.LTC128B.128 [R120+0x2000], [R24.64+0x80] ;  /* 0x0200008018789fae */ /* 0x0003e2000b901d58 */
[----:B------:R-:W-:Y:S01]  /*1080*/  @!P6 LEA R16, P1, R14, c[0x0][0x168], 0x1 ;  /* 0x00005a000e10ea11 */ /* 0x000fe200078208ff */
[----:B------:R-:W-:Y:S01]  /*1090*/  IMAD R11, R11, c[0x0][0x1a0], RZ ;  /* 0x000068000b0b7a24 */ /* 0x000fe200078e02ff */
[----:B------:R-:W-:Y:S01]  /*10a0*/  @!P0 LEA.HI.X R19, R20, c[0x0][0x164], R6, 0x1, P2 ;  /* 0x0000590014138a11 */ /* 0x000fe200010f0c06 */
[----:B------:R-:W-:Y:S01]  /*10b0*/  IMAD R127, R96, c[0x0][0x1bc], R127 ;  /* 0x00006f00607f7a24 */ /* 0x000fe200078e027f */
[----:B------:R-:W-:Y:S01]  /*10c0*/  @!P5 IADD3 R10, P2, R14, UR6, RZ ;  /* 0x000000060e0adc10 */ /* 0x000fe2000ff5e0ff */
[----:B------:R-:W-:Y:S01]  /*10d0*/  IMAD.WIDE.U32 R96, R96, c[0x0][0x1b8], R22 ;  /* 0x00006e0060607a25 */ /* 0x000fe200078e0016 */
[----:B------:R-:W-:Y:S01]  /*10e0*/  @!P6 LEA.HI.X R17, R14, c[0x0][0x16c], R5, 0x1, P1 ;  /* 0x00005b000e11ea11 */ /* 0x000fe200008f0c05 */
[----:B------:R2:W-:Y:S01]  /*10f0*/  @!P0 LDGSTS.E.BYPASS.LTC128B.128 [R120+0x800], [R18.64] ;  /* 0x0080000012788fae */ /* 0x0005e2000b901d58 */
[----:B------:R-:W-:Y:S01]  /*1100*/  @!P5 IADD3.X R5, R5, UR7, RZ, P2, !PT ;  /* 0x000000070505dc10 */ /* 0x000fe200097fe4ff */
[----:B------:R-:W-:Y:S01]  /*1110*/  IMAD.WIDE.U32 R6, R98, c[0x0][0x1a0], RZ ;  /* 0x0000680062067a25 */ /* 0x000fe200078e00ff */
[C---:B------:R-:W-:Y:S01]  /*1120*/  @!P5 LEA R20, P2, R10.reuse, c[0x0][0x168], 0x1 ;  /* 0x00005a000a14da11 */ /* 0x040fe200078408ff */
[----:B------:R2:W-:Y:S01]  /*1130*/  @!P0 LDGSTS.E.BYPASS.LTC128B.128 [R120+0x1800], [R18.64+0x40] ;  /* 0x0180004012788fae */ /* 0x0005e2000b901d58 */
[----:B------:R-:W-:Y:S01]  /*1140*/  SHF.R.S32.HI R4, RZ, 0x1f, R4 ;  /* 0x0000001fff047819 */ /* 0x000fe20000011404 */
[----:B------:R-:W-:Y:S01]  /*1150*/  IMAD.SHL.U32 R116, R3, 0x40, RZ ;  /* 0x0000004003747824 */ /* 0x000fe200078e00ff */
[----:B------:R-:W-:Y:S01]  /*1160*/  @!P5 LEA.HI.X R21, R10, c[0x0][0x16c], R5, 0x1, P2 ;  /* 0x00005b000a15da11 */ /* 0x000fe200010f0c05 */
[----:B------:R2:W-:Y:S01]  /*1170*/  @!P0 LDGSTS.E.BYPASS.LTC128B.128 [R120+0x2800], [R18.64+0x80] ;  /* 0x0280008012788fae */ /* 0x0005e2000b901d58 */
[----:B------:R-:W-:Y:S01]  /*1180*/  LEA.HI R4, R4, R15, RZ, 0x2 ;  /* 0x0000000f04047211 */ /* 0x000fe200078f10ff */
[----:B------:R-:W-:Y:S01]  /*1190*/  IMAD R11, R98, c[0x0][0x1a4], R11 ;  /* 0x00006900620b7a24 */ /* 0x000fe200078e020b */
[----:B------:R-:W-:Y:S01]  /*11a0*/  LOP3.LUT R116, R116, 0xc0, RZ, 0xc0, !PT ;  /* 0x000000c074747812 */ /* 0x000fe200078ec0ff */
[----:B------:R3:W-:Y:S01]  /*11b0*/  @!P6 LDGSTS.E.BYPASS.LTC128B.128 [R120+0x3000], [R16.64] ;  /* 0x030000001078efae */ /* 0x0007e2000b901d58 */
[----:B------:R-:W-:Y:S01]  /*11c0*/  LOP3.LUT R4, R4, 0xfffffffc, RZ, 0xc0, !PT ;  /* 0xfffffffc04047812 */ /* 0x000fe200078ec0ff */
[----:B------:R-:W-:Y:S01]  /*11d0*/  IMAD.IADD R11, R7, 0x1, R11 ;  /* 0x00000001070b7824 */ /* 0x000fe200078e020b */
[----:B------:R-:W-:Y:S01]  /*11e0*/  LEA R7, P1, R6, R96, 0x6 ;  /* 0x0000006006077211 */ /* 0x000fe200078230ff */
[----:B------:R3:W-:Y:S01]  /*11f0*/  @!P6 LDGSTS.E.BYPASS.LTC128B.128 [R120+0x4000], [R16.64+0x40] ;  /* 0x040000401078efae */ /* 0x0007e2000b901d58 */
[----:B------:R-:W-:Y:S01]  /*1200*/  IMAD.IADD R127, R97, 0x1, R127 ;  /* 0x00000001617f7824 */ /* 0x000fe200078e027f */
[----:B------:R-:W-:Y:S01]  /*1210*/  LOP3.LUT R13, R116, 0x8, R13, 0xf8, !PT ;  /* 0x00000008740d7812 */ /* 0x000fe200078ef80d */
[----:B------:R-:W-:Y:S01]  /*1220*/  IMAD.IADD R4, R15, 0x1, -R4 ;  /* 0x000000010f047824 */ /* 0x000fe200078e0a04 */
[----:B------:R3:W-:Y:S01]  /*1230*/  @!P6 LDGSTS.E.BYPASS.LTC128B.128 [R120+0x5000], [R16.64+0x80] ;  /* 0x050000801078efae */ /* 0x0007e2000b901d58 */
[----:B------:R-:W-:Y:S01]  /*1240*/  IMAD.MOV.U32 R5, RZ, RZ, 0x20 ;  /* 0x00000020ff057424 */ /* 0x000fe200078e00ff */
[----:B------:R-:W-:Y:S01]  /*1250*/  LEA.HI.X R6, R6, R127, R11, 0x6, P1 ;  /* 0x0000007f06067211 */ /* 0x000fe200008f340b */
[----:B------:R-:W-:Y:S01]  /*1260*/  IMAD.SHL.U32 R10, R4, 0x40, RZ ;  /* 0x00000040040a7824 */ /* 0x000fe200078e00ff */
[----:B------:R4:W-:Y:S01]  /*1270*/  @!P5 LDGSTS.E.BYPASS.LTC128B.128 [R120+0x3800], [R20.64] ;  /* 0x038000001478dfae */ /* 0x0009e2000b901d58 */
[----:B------:R-:W-:Y:S01]  /*1280*/  IMAD.SHL.U32 R8, R8, 0x20, RZ ;  /* 0x0000002008087824 */ /* 0x000fe200078e00ff */
[----:B------:R-:W-:Y:S01]  /*1290*/  SHF.R.U32.HI R116, RZ, 0x3, R116 ;  /* 0x00000003ff747819 */ /* 0x000fe20000011674 */
[C---:B------:R-:W-:Y:S01]  /*12a0*/  IMAD R11, R9.reuse, 0x8, R2 ;  /* 0x00000008090b7824 */ /* 0x040fe200078e0202 */
[----:B------:R4:W-:Y:S01]  /*12b0*/  @!P5 LDGSTS.E.BYPASS.LTC128B.128 [R120+0x4800], [R20.64+0x40] ;  /* 0x048000401478dfae */ /* 0x0009e2000b901d58 */
[----:B------:R-:W-:Y:S01]  /*12c0*/  IMAD.SHL.U32 R15, R9, 0x8, RZ ;  /* 0x00000008090f7824 */ /* 0x000fe200078e00ff */
[----:B------:R-:W-:Y:S01]  /*12d0*/  LOP3.LUT R2, R10, 0xc0, RZ, 0xc0, !PT ;  /* 0x000000c00a027812 */ /* 0x000fe200078ec0ff */
[----:B------:R-:W-:Y:S01]  /*12e0*/  IMAD.IADD R79, R12, 0x1, -R79 ;  /* 0x000000010c4f7824 */ /* 0x000fe200078e0a4f */
[----:B------:R4:W-:Y:S01]  /*12f0*/  @!P5 LDGSTS.E.BYPASS.LTC128B.128 [R120+0x5800], [R20.64+0x80] ;  /* 0x058000801478dfae */ /* 0x0009e2000b901d58 */
[----:B------:R-:W-:Y:S01]  /*1300*/  LOP3.LUT R78, R8, 0xffffff00, RZ, 0xc0, !PT ;  /* 0xffffff00084e7812 */ /* 0x000fe200078ec0ff */
[----:B------:R-:W-:Y:S01]  /*1310*/  IMAD R83, R81, 0x10, R83 ;  /* 0x0000001051537824 */ /* 0x000fe200078e0253 */
[----:B------:R-:W-:Y:S01]  /*1320*/  LOP3.LUT R116, R13, R116, RZ, 0x3c, !PT ;  /* 0x000000740d747212 */ /* 0x000fe200078e3cff */
[----:B------:R-:W0:Y:S01]  /*1330*/  LDGDEPBAR ;  /* 0x00000000000079af */ /* 0x000e220000000000 */
[----:B--2---:R-:W-:Y:S01]  /*1340*/  IMAD.WIDE.U32 R18, R5, c[0x0][0x1a0], RZ ;  /* 0x0000680005127a25 */ /* 0x004fe200078e00ff */
[----:B------:R-:W-:-:S02]  /*1350*/  LOP3.LUT R15, R2, 0x8, R15, 0xf8, !PT ;  /* 0x00000008020f7812 */ /* 0x000fc400078ef80f */
[----:B------:R-:W-:Y:S01]  /*1360*/  SHF.R.U32.HI R2, RZ, 0x3, R2 ;  /* 0x00000003ff027819 */ /* 0x000fe20000011602 */
[----:B------:R-:W-:Y:S01]  /*1370*/  IMAD R13, R5, c[0x0][0x1a4], RZ ;  /* 0x00006900050d7a24 */ /* 0x000fe200078e02ff */
[----:B------:R-:W-:Y:S01]  /*1380*/  @!P3 IADD3 R9, P0, R7, R18, RZ ;  /* 0x000000120709b210 */ /* 0x000fe20007f1e0ff */
[----:B------:R-:W-:Y:S01]  /*1390*/  IMAD R10, R81, 0x200, R78 ;  /* 0x00000200510a7824 */ /* 0x000fe200078e024e */
[----:B------:R-:W-:Y:S01]  /*13a0*/  @!P4 LEA R12, P1, R7, c[0x0][0x170], 0x1 ;  /* 0x00005c00070cca11 */ /* 0x000fe200078208ff */
[----:B------:R-:W-:Y:S01]  /*13b0*/  IMAD.U32 R116, R11, 0x20, R116 ;  /* 0x000000200b747824 */ /* 0x000fe200078e0074 */
[----:B------:R-:W-:Y:S01]  /*13c0*/  LOP3.LUT R2, R15, R2, RZ, 0x3c, !PT ;  /* 0x000000020f027212 */ /* 0x000fe200078e3cff */
[----:B------:R-:W-:Y:S01]  /*13d0*/  IMAD R117, R79, 0x20, R10 ;  /* 0x000000204f757824 */ /* 0x000fe200078e020a */
[----:B------:R-:W-:Y:S01]  /*13e0*/  @!P3 IADD3.X R8, R6, R19, R13, P0, !PT ;  /* 0x000000130608b210 */ /* 0x000fe200007fe40d */
[----:B------:R-:W-:Y:S01]  /*13f0*/  IMAD.SHL.U32 R116, R116, 0x2, RZ ;  /* 0x0000000274747824 */ /* 0x000fe200078e00ff */
[----:B------:R-:W-:Y:S01]  /*1400*/  @!P4 LEA.HI.X R13, R7, c[0x0][0x174], R6, 0x1, P1 ;  /* 0x00005d00070dca11 */ /* 0x000fe200008f0c06 */
[----:B------:R-:W-:Y:S01]  /*1410*/  IMAD.IADD R117, R2, 0x1, R117 ;  /* 0x0000000102757824 */ /* 0x000fe200078e0275 */
[----:B------:R-:W-:Y:S01]  /*1420*/  @!P3 LEA R6, P0, R9, c[0x0][0x170], 0x1 ;  /* 0x00005c000906ba11 */ /* 0x000fe200078008ff */
[----:B------:R-:W-:Y:S01]  /*1430*/  IMAD R79, R79, 0x20, R78 ;  /* 0x000000204f4f7824 */ /* 0x000fe200078e024e */
[----:B------:R-:W-:Y:S01]  /*1440*/  LOP3.LUT P1, RZ, R4, 0x2, RZ, 0xc0, !PT ;  /* 0x0000000204ff7812 */ /* 0x000fe2000782c0ff */
[----:B------:R-:W-:Y:S01]  /*1450*/  IMAD.SHL.U32 R117, R117, 0x2, RZ ;  /* 0x0000000275757824 */ /* 0x000fe200078e00ff */
[----:B------:R-:W-:Y:S01]  /*1460*/  @!P3 LEA.HI.X R7, R9, c[0x0][0x174], R8, 0x1, P0 ;  /* 0x00005d000907ba11 */ /* 0x000fe200000f0c08 */
[----:B------:R-:W-:Y:S01]  /*1470*/  IMAD.MOV.U32 R4, RZ, RZ, 0x10 ;  /* 0x00000010ff047424 */ /* 0x000fe200078e00ff */
[----:B------:R-:W-:Y:S01]  /*1480*/  LOP3.LUT P0, RZ, R3, 0x2, RZ, 0xc0, !PT ;  /* 0x0000000203ff7812 */ /* 0x000fe2000780c0ff */
[----:B------:R-:W-:Y:S01]  /*1490*/  IMAD R94, R80, 0x4, R81 ;  /* 0x00000004505e7824 */ /* 0x000fe200078e0251 */
[----:B------:R-:W-:-:S04]  /*14a0*/  DEPBAR.LE SB0, 0x0 ;  /* 0x000080000000791a */ /* 0x000fc80000000000 */
[----:B------:R-:W-:Y:S01]  /*14b0*/  BAR.SYNC.DEFER_BLOCKING 0x0 ;  /* 0x0000000000007b1d */ /* 0x000fe20000010000 */
[----:B------:R-:W-:Y:S02]  /*14c0*/  SEL R3, R4, 0xfffffff0, !P1 ;  /* 0xfffffff004037807 */ /* 0x000fe40004800000 */
[----:B------:R-:W-:-:S03]  /*14d0*/  SEL R5, R5, 0xffffffe0, !P0 ;  /* 0xffffffe005057807 */ /* 0x000fc60004000000 */
[----:B------:R-:W-:Y:S02]  /*14e0*/  IMAD R115, R3, 0x2, R117 ;  /* 0x0000000203737824 */ /* 0x000fe400078e0275 */
[----:B------:R-:W-:Y:S01]  /*14f0*/  IMAD.IADD R113, R116, 0x1, R5 ;  /* 0x0000000174717824 */ /* 0x000fe200078e0205 */
        /* <DEDUP_REMOVED lines=21> */
[----:B------:R-:W1:Y:S04]  /*1650*/  LDSM.16.M88.4 R36, [R116+0x3000] ;  /* 0x003000007424783b */ /* 0x000e680000000200 */
[----:B------:R-:W1:Y:S04]  /*1660*/  LDSM.16.M88.4 R28, [R116+0x3400] ;  /* 0x00340000741c783b */ /* 0x000e680000000200 */
[----:B----4-:R-:W4:Y:S04]  /*1670*/  LDSM.16.M88.4 R20, [R116+0x3800] ;  /* 0x003800007414783b */ /* 0x010f280000000200 */
[----:B------:R-:W4:Y:S04]  /*1680*/  LDSM.16.M88.4 R8, [R116+0x3c00] ;  /* 0x003c00007408783b */ /* 0x000f280000000200 */
[----:B--2---:R-:W-:Y:S04]  /*1690*/  LDSM.16.M88.4 R12, [R115] ;  /* 0x00000000730c783b */ /* 0x004fe80000000200 */
[----:B-----5:R-:W2:Y:S04]  /*16a0*/  LDSM.16.M88.4 R4, [R113+0x3000] ;  /* 0x003000007104783b */ /* 0x020ea80000000200 */
[----:B------:R-:W5:Y:S04]  /*16b0*/  LDSM.16.M88.4 R44, [R113+0x3400] ;  /* 0x00340000712c783b */ /* 0x000f680000000200 */
[----:B---3--:R-:W3:Y:S04]  /*16c0*/  LDSM.16.M88.4 R16, [R113+0x3800] ;  /* 0x003800007110783b */ /* 0x008ee80000000200 */
[----:B------:R-:W2:Y:S04]  /*16d0*/  LDSM.16.M88.4 R52, [R113+0x3c00] ;  /* 0x003c00007134783b */ /* 0x000ea80000000200 */
[----:B------:R-:W-:Y:S01]  /*16e0*/  LDSM.16.M88.4 R48, [R116+0x4400] ;  /* 0x004400007430783b */ /* 0x000fe20000000200 */
[C---:B-1----:R-:W-:Y:S03]  /*16f0*/  HMMA.16816.F32.BF16 R40, R56.reuse, R36, RZ ;  /* 0x000000243828723c */ /* 0x042fe600000418ff */
[----:B------:R-:W-:Y:S04]  /*1700*/  LDSM.16.M88.4 R68, [R115+0x1000] ;  /* 0x001000007344783b */ /* 0x000fe80000000200 */
[----:B------:R-:W-:Y:S01]  /*1710*/  LDSM.16.M88.4 R72, [R113+0x4800] ;  /* 0x004800007148783b */ /* 0x000fe20000000200 */
[C---:B------:R-:W-:Y:S03]  /*1720*/  HMMA.16816.F32.BF16 R36, R56.reuse, R38, RZ ;  /* 0x000000263824723c */ /* 0x040fe600000418ff */
[----:B------:R-:W-:Y:S04]  /*1730*/  LDSM.16.M88.4 R64, [R113+0x4c00] ;  /* 0x004c00007140783b */ /* 0x000fe80000000200 */
[----:B------:R-:W0:Y:S01]  /*1740*/  LDGDEPBAR ;  /* 0x00000000000079af */ /* 0x000e220000000000 */
[C---:B------:R-:W-:Y:S08]  /*1750*/  HMMA.16816.F32.BF16 R32, R56.reuse, R28, RZ ;  /* 0x0000001c3820723c */ /* 0x040ff000000418ff */
[C---:B------:R-:W-:Y:S08]  /*1760*/  HMMA.16816.F32.BF16 R28, R56.reuse, R30, RZ ;  /* 0x0000001e381c723c */ /* 0x040ff000000418ff */
[C---:B----4-:R-:W-:Y:S08]  /*1770*/  HMMA.16816.F32.BF16 R24, R56.reuse, R20, RZ ;  /* 0x000000143818723c */ /* 0x050ff000000418ff */
[C---:B------:R-:W-:Y:S08]  /*1780*/  HMMA.16816.F32.BF16 R20, R56.reuse, R22, RZ ;  /* 0x000000163814723c */ /* 0x040ff000000418ff */
[C---:B------:R-:W-:Y:S08]  /*1790*/  HMMA.16816.F32.BF16 R60, R56.reuse, R8, RZ ;  /* 0x00000008383c723c */ /* 0x040ff000000418ff */
[----:B------:R-:W-:Y:S01]  /*17a0*/  HMMA.16816.F32.BF16 R56, R56, R10, RZ ;  /* 0x0000000a3838723c */ /* 0x000fe200000418ff */
[----:B------:R-:W-:Y:S07]  /*17b0*/  LDSM.16.M88.4 R8, [R117+0x1000] ;  /* 0x001000007508783b */ /* 0x000fee0000000200 */
[C---:B--2---:R-:W-:Y:S08]  /*17c0*/  HMMA.16816.F32.BF16 R40, R12.reuse, R4, R40 ;  /* 0x000000040c28723c */ /* 0x044ff00000041828 */
[C---:B------:R-:W-:Y:S01]  /*17d0*/  HMMA.16816.F32.BF16 R36, R12.reuse, R6, R36 ;  /* 0x000000060c24723c */ /* 0x040fe20000041824 */
[----:B------:R-:W1:Y:S07]  /*17e0*/  LDSM.16.M88.4 R4, [R116+0x4000] ;  /* 0x004000007404783b */ /* 0x000e6e0000000200 */
[C---:B-----5:R-:W-:Y:S08]  /*17f0*/  HMMA.16816.F32.BF16 R32, R12.reuse, R44, R32 ;  /* 0x0000002c0c20723c */ /* 0x060ff00000041820 */
[C---:B------:R-:W-:Y:S01]  /*1800*/  HMMA.16816.F32.BF16 R28, R12.reuse, R46, R28 ;  /* 0x0000002e0c1c723c */ /* 0x040fe2000004181c */
[----:B------:R-:W2:Y:S07]  /*1810*/  LDSM.16.M88.4 R44, [R116+0x4800] ;  /* 0x00480000742c783b */ /* 0x000eae0000000200 */
[C---:B---3--:R-:W-:Y:S08]  /*1820*/  HMMA.16816.F32.BF16 R24, R12.reuse, R16, R24 ;  /* 0x000000100c18723c */ /* 0x048ff00000041818 */
[C---:B------:R-:W-:Y:S01]  /*1830*/  HMMA.16816.F32.BF16 R20, R12.reuse, R18, R20 ;  /* 0x000000120c14723c */ /* 0x040fe20000041814 */
[----:B------:R-:W3:Y:S07]  /*1840*/  LDSM.16.M88.4 R16, [R116+0x4c00] ;  /* 0x004c00007410783b */ /* 0x000eee0000000200 */
[C---:B------:R-:W-:Y:S08]  /*1850*/  HMMA.16816.F32.BF16 R60, R12.reuse, R52, R60 ;  /* 0x000000340c3c723c */ /* 0x040ff0000004183c */
[----:B------:R-:W-:Y:S01]  /*1860*/  HMMA.16816.F32.BF16 R56, R12, R54, R56 ;  /* 0x000000360c38723c */ /* 0x000fe20000041838 */
[----:B------:R-:W4:Y:S04]  /*1870*/  LDSM.16.M88.4 R12, [R113+0x4000] ;  /* 0x00400000710c783b */ /* 0x000f280000000200 */
[----:B------:R-:W-:Y:S03]  /*1880*/  LDSM.16.M88.4 R52, [R116+0x5000] ;  /* 0x005000007434783b */ /* 0x000fe60000000200 */
[C---:B-1----:R-:W-:Y:S08]  /*1890*/  HMMA.16816.F32.BF16 R40, R8.reuse, R4, R40 ;  /* 0x000000040828723c */ /* 0x042ff00000041828 */
[C---:B------:R-:W-:Y:S01]  /*18a0*/  HMMA.16816.F32.BF16 R36, R8.reuse, R6, R36 ;  /* 0x000000060824723c */ /* 0x040fe20000041824 */
[----:B------:R-:W1:Y:S07]  /*18b0*/  LDSM.16.M88.4 R4, [R113+0x4400] ;  /* 0x004400007104783b */ /* 0x000e6e0000000200 */
[C---:B------:R-:W-:Y:S08]  /*18c0*/  HMMA.16816.F32.BF16 R32, R8.reuse, R48, R32 ;  /* 0x000000300820723c */ /* 0x040ff00000041820 */
[C---:B------:R-:W-:Y:S01]  /*18d0*/  HMMA.16816.F32.BF16 R28, R8.reuse, R50, R28 ;  /* 0x00000032081c723c */ /* 0x040fe2000004181c */
[----:B------:R-:W-:Y:S07]  /*18e0*/  LDSM.16.M88.4 R48, [R116+0x5400] ;  /* 0x005400007430783b */ /* 0x000fee0000000200 */
[C---:B--2---:R-:W-:Y:S08]  /*18f0*/  HMMA.16816.F32.BF16 R24, R8.reuse, R44, R24 ;  /* 0x0000002c0818723c */ /* 0x044ff00000041818 */
[C---:B------:R-:W-:Y:S01]  /*1900*/  HMMA.16816.F32.BF16 R20, R8.reuse, R46, R20 ;  /* 0x0000002e0814723c */ /* 0x040fe20000041814 */
[----:B------:R-:W-:Y:S07]  /*1910*/  LDSM.16.M88.4 R44, [R116+0x5800] ;  /* 0x00580000742c783b */ /* 0x000fee0000000200 */
[C---:B---3--:R-:W-:Y:S08]  /*1920*/  HMMA.16816.F32.BF16 R60, R8.reuse, R16, R60 ;  /* 0x00000010083c723c */ /* 0x048ff0000004183c */
[----:B------:R-:W-:Y:S01]  /*1930*/  HMMA.16816.F32.BF16 R56, R8, R18, R56 ;  /* 0x000000120838723c */ /* 0x000fe20000041838 */
[----:B------:R-:W2:Y:S04]  /*1940*/  LDSM.16.M88.4 R8, [R117+0x2000] ;  /* 0x002000007508783b */ /* 0x000ea80000000200 */
[----:B------:R-:W-:Y:S03]  /*1950*/  LDSM.16.M88.4 R16, [R113+0x5000] ;  /* 0x005000007110783b */ /* 0x000fe60000000200 */
[C---:B----4-:R-:W-:Y:S08]  /*1960*/  HMMA.16816.F32.BF16 R40, R68.reuse, R12, R40 ;  /* 0x0000000c4428723c */ /* 0x050ff00000041828 */
[C---:B------:R-:W-:Y:S01]  /*1970*/  HMMA.16816.F32.BF16 R36, R68.reuse, R14, R36 ;  /* 0x0000000e4424723c */ /* 0x040fe20000041824 */
[----:B------:R-:W3:Y:S07]  /*1980*/  LDSM.16.M88.4 R12, [R116+0x5c00] ;  /* 0x005c0000740c783b */ /* 0x000eee0000000200 */
[C---:B-1----:R-:W-:Y:S08]  /*1990*/  HMMA.16816.F32.BF16 R32, R68.reuse, R4, R32 ;  /* 0x000000044420723c */ /* 0x042ff00000041820 */
[C---:B------:R-:W-:Y:S01]  /*19a0*/  HMMA.16816.F32.BF16 R28, R68.reuse, R6, R28 ;  /* 0x00000006441c723c */ /* 0x040fe2000004181c */
[----:B------:R-:W1:Y:S07]  /*19b0*/  LDSM.16.M88.4 R4, [R115+0x2000] ;  /* 0x002000007304783b */ /* 0x000e6e0000000200 */
[C---:B------:R-:W-:Y:S08]  /*19c0*/  HMMA.16816.F32.BF16 R24, R68.reuse, R72, R24 ;  /* 0x000000484418723c */ /* 0x040ff00000041818 */
[C---:B------:R-:W-:Y:S08]  /*19d0*/  HMMA.16816.F32.BF16 R20, R68.reuse, R74, R20 ;  /* 0x0000004a4414723c */ /* 0x040ff00000041814 */
[C---:B------:R-:W-:Y:S08]  /*19e0*/  HMMA.16816.F32.BF16 R60, R68.reuse, R64, R60 ;  /* 0x00000040443c723c */ /* 0x040ff0000004183c */
[----:B------:R-:W-:Y:S08]  /*19f0*/  HMMA.16816.F32.BF16 R56, R68, R66, R56 ;  /* 0x000000424438723c */ /* 0x000ff00000041838 */
[C---:B--2---:R-:W-:Y:S08]  /*1a00*/  HMMA.16816.F32.BF16 R32, R8.reuse, R48, R32 ;  /* 0x000000300820723c */ /* 0x044ff00000041820 */
[C---:B------:R-:W-:Y:S01]  /*1a10*/  HMMA.16816.F32.BF16 R28, R8.reuse, R50, R28 ;  /* 0x00000032081c723c */ /* 0x040fe2000004181c */
[----:B------:R-:W2:Y:S07]  /*1a20*/  LDSM.16.M88.4 R48, [R113+0x5400] ;  /* 0x005400007130783b */ /* 0x000eae0000000200 */
[C---:B------:R-:W-:Y:S07]  /*1a30*/  HMMA.16816.F32.BF16 R24, R8.reuse, R44, R24 ;  /* 0x0000002c0818723c */ /* 0x040fee0000041818 */
[----:B------:R-:W-:Y:S01]  /*1a40*/  SHF.R.S32.HI R45, RZ, 0x1f, R84 ;  /* 0x0000001fff2d7819 */ /* 0x000fe20000011454 */
[----:B------:R-:W-:Y:S03]  /*1a50*/  HMMA.16816.F32.BF16 R40, R8, R52, R40 ;  /* 0x000000340828723c */ /* 0x000fe60000041828 */
[----:B------:R-:W-:-:S04]  /*1a60*/  LEA.HI R45, R45, R84, RZ, 0x2 ;  /* 0x000000542d2d7211 */ /* 0x000fc800078f10ff */
[----:B------:R-:W-:Y:S01]  /*1a70*/  SHF.R.S32.HI R130, RZ, 0x2, R45 ;  /* 0x00000002ff827819 */ /* 0x000fe2000001142d */
[C---:B------:R-:W-:Y:S01]  /*1a80*/  HMMA.16816.F32.BF16 R20, R8.reuse, R46, R20 ;  /* 0x0000002e0814723c */ /* 0x040fe20000041814 */
[----:B------:R-:W4:Y:S07]  /*1a90*/  LDSM.16.M88.4 R44, [R113+0x5800] ;  /* 0x00580000712c783b */ /* 0x000f2e0000000200 */
[C---:B------:R-:W-:Y:S08]  /*1aa0*/  HMMA.16816.F32.BF16 R36, R8.reuse, R54, R36 ;  /* 0x000000360824723c */ /* 0x040ff00000041824 */
[C---:B---3--:R-:W-:Y:S07]  /*1ab0*/  HMMA.16816.F32.BF16 R60, R8.reuse, R12, R60 ;  /* 0x0000000c083c723c */ /* 0x048fee000004183c */
[----:B------:R-:W-:Y:S01]  /*1ac0*/  IADD3 R13, R83, 0x1, R130 ;  /* 0x00000001530d7810 */ /* 0x000fe20007ffe082 */
[----:B------:R-:W-:Y:S01]  /*1ad0*/  HMMA.16816.F32.BF16 R56, R8, R14, R56 ;  /* 0x0000000e0838723c */ /* 0x000fe20000041838 */
[----:B------:R-:W3:Y:S01]  /*1ae0*/  LDSM.16.M88.4 R8, [R113+0x5c00] ;  /* 0x005c00007108783b */ /* 0x000ee20000000200 */
[----:B------:R-:W-:Y:S01]  /*1af0*/  SHF.R.S32.HI R12, RZ, 0x1f, R81 ;  /* 0x0000001fff0c7819 */ /* 0x000fe20000011451 */
[----:B------:R-:W-:-:S04]  /*1b00*/  DEPBAR.LE SB0, 0x0 ;  /* 0x000080000000791a */ /* 0x000fc80000000000 */
[----:B------:R-:W-:Y:S01]  /*1b10*/  IADD3 R13, R77, R13, -R122 ;  /* 0x0000000d4d0d7210 */ /* 0x000fe20007ffe87a */
[C---:B-1----:R-:W-:Y:S01]  /*1b20*/  HMMA.16816.F32.BF16 R40, R4.reuse, R16, R40 ;  /* 0x000000100428723c */ /* 0x042fe20000041828 */
[----:B------:R-:W-:Y:S02]  /*1b30*/  LEA.HI R12, R12, R81, RZ, 0x2 ;  /* 0x000000510c0c7211 */ /* 0x000fe400078f10ff */
[----:B------:R-:W-:Y:S01]  /*1b40*/  IADD3 R100, R13, c[0x0][0x2e8], RZ ;  /* 0x0000ba000d647a10 */ /* 0x000fe20007ffe0ff */
[----:B------:R-:W-:Y:S01]  /*1b50*/  IMAD R13, R98, 0x40, R101 ;  /* 0x00000040620d7824 */ /* 0x000fe200078e0265 */
[----:B------:R-:W-:Y:S02]  /*1b60*/  LOP3.LUT R12, R12, 0xfffffffc, RZ, 0xc0, !PT ;  /* 0xfffffffc0c0c7812 */ /* 0x000fe400078ec0ff */
[C---:B------:R-:W-:Y:S01]  /*1b70*/  IADD3 R16, R100.reuse, 0x8, RZ ;  /* 0x0000000864107810 */ /* 0x040fe20007ffe0ff */
[----:B------:R-:W-:Y:S01]  /*1b80*/  HMMA.16816.F32.BF16 R36, R4, R18, R36 ;  /* 0x000000120424723c */ /* 0x000fe20000041824 */
[----:B------:R-:W-:Y:S01]  /*1b90*/  IMNMX R100, R100, R77, PT ;  /* 0x0000004d64647217 */ /* 0x000fe20003800200 */
[----:B------:R-:W-:Y:S01]  /*1ba0*/  IMAD.IADD R123, R81, 0x1, -R12 ;  /* 0x00000001517b7824 */ /* 0x000fe200078e0a0c */
[----:B------:R-:W-:-:S02]  /*1bb0*/  IADD3 R12, R13, 0x1, RZ ;  /* 0x000000010d0c7810 */ /* 0x000fc40007ffe0ff */
[----:B------:R-:W-:Y:S02]  /*1bc0*/  IMNMX R99, R16, R77, PT ;  /* 0x0000004d10637217 */ /* 0x000fe40003800200 */
[C---:B------:R-:W-:Y:S01]  /*1bd0*/  ISETP.GE.AND P0, PT, R12.reuse, R100, PT ;  /* 0x000000640c00720c */ /* 0x040fe20003f06270 */
[C---:B--2---:R-:W-:Y:S01]  /*1be0*/  HMMA.16816.F32.BF16 R32, R4.reuse, R48, R32 ;  /* 0x000000300420723c */ /* 0x044fe20000041820 */
[----:B------:R-:W-:Y:S02]  /*1bf0*/  ISETP.GE.AND P3, PT, R12, R99, PT ;  /* 0x000000630c00720c */ /* 0x000fe40003f66270 */
[C---:B------:R-:W-:Y:S02]  /*1c00*/  IADD3 R17, R13.reuse, 0x8, RZ ;  /* 0x000000080d117810 */ /* 0x040fe40007ffe0ff */
[C---:B------:R-:W-:Y:S02]  /*1c10*/  IADD3 R12, R13.reuse, 0x10, RZ ;  /* 0x000000100d0c7810 */ /* 0x040fe40007ffe0ff */
[----:B------:R-:W-:Y:S01]  /*1c20*/  IADD3 R16, R13, 0x9, RZ ;  /* 0x000000090d107810 */ /* 0x000fe20007ffe0ff */
[----:B------:R-:W-:Y:S01]  /*1c30*/  HMMA.16816.F32.BF16 R28, R4, R50, R28 ;  /* 0x00000032041c723c */ /* 0x000fe2000004181c */
[----:B------:R-:W-:-:S02]  /*1c40*/  FSEL R41, R41, -INF , !P0 ;  /* 0xff80000029297808 */ /* 0x000fc40004000000 */
[-C--:B------:R-:W-:Y:S02]  /*1c50*/  ISETP.GE.AND P4, PT, R17, R100.reuse, PT ;  /* 0x000000641100720c */ /* 0x080fe40003f86270 */
[CC--:B------:R-:W-:Y:S02]  /*1c60*/  ISETP.GE.AND P1, PT, R12.reuse, R100.reuse, PT ;  /* 0x000000640c00720c */ /* 0x0c0fe40003f26270 */
[-C--:B------:R-:W-:Y:S01]  /*1c70*/  ISETP.GE.AND P0, PT, R12, R99.reuse, PT ;  /* 0x000000630c00720c */ /* 0x080fe20003f06270 */
[----:B----4-:R-:W-:Y:S01]  /*1c80*/  HMMA.16816.F32.BF16 R24, R4, R44, R24 ;  /* 0x0000002c0418723c */ /* 0x010fe20000041818 */
[----:B------:R-:W-:Y:S02]  /*1c90*/  IADD3 R12, R13, 0x11, RZ ;  /* 0x000000110d0c7810 */ /* 0x000fe40007ffe0ff */
[----:B------:R-:W-:Y:S02]  /*1ca0*/  ISETP.GE.AND P6, PT, R17, R99, PT ;  /* 0x000000631100720c */ /* 0x000fe40003fc6270 */
[----:B------:R-:W-:-:S02]  /*1cb0*/  ISETP.GE.AND P2, PT, R16, R100, PT ;  /* 0x000000641000720c */ /* 0x000fc40003f46270 */
[-C--:B------:R-:W-:Y:S01]  /*1cc0*/  ISETP.GE.AND P5, PT, R16, R99.reuse, PT ;  /* 0x000000631000720c */ /* 0x080fe20003fa6270 */
[C---:B------:R-:W-:Y:S01]  /*1cd0*/  HMMA.16816.F32.BF16 R20, R4.reuse, R46, R20 ;  /* 0x0000002e0414723c */ /* 0x040fe20000041814 */
[----:B------:R-:W-:Y:S02]  /*1ce0*/  IADD3 R14, R13, 0x18, RZ ;  /* 0x000000180d0e7810 */ /* 0x000fe40007ffe0ff */
[----:B------:R-:W-:Y:S02]  /*1cf0*/  FSEL R16, R43, -INF , !P3 ;  /* 0xff8000002b107808 */ /* 0x000fe40005800000 */
[----:B------:R-:W-:Y:S02]  /*1d00*/  FSEL R15, R36, -INF , !P4 ;  /* 0xff800000240f7808 */ /* 0x000fe40006000000 */
[C---:B------:R-:W-:Y:S01]  /*1d10*/  ISETP.GE.AND P3, PT, R12.reuse, R100, PT ;  /* 0x000000640c00720c */ /* 0x040fe20003f66270 */
[----:B---3--:R-:W-:Y:S01]  /*1d20*/  HMMA.16816.F32.BF16 R60, R4, R8, R60 ;  /* 0x00000008043c723c */ /* 0x008fe2000004183c */
[----:B------:R-:W-:-:S02]  /*1d30*/  ISETP.GE.AND P4, PT, R12, R99, PT ;  /* 0x000000630c00720c */ /* 0x000fc40003f86270 */
[----:B------:R-:W-:Y:S02]  /*1d40*/  FSEL R38, R38, -INF , !P6 ;  /* 0xff80000026267808 */ /* 0x000fe40007000000 */
[----:B------:R-:W-:Y:S02]  /*1d50*/  FSEL R37, R37, -INF , !P2 ;  /* 0xff80000025257808 */ /* 0x000fe40005000000 */
[C---:B------:R-:W-:Y:S01]  /*1d60*/  IADD3 R12, R13.reuse, 0x19, RZ ;  /* 0x000000190d0c7810 */ /* 0x040fe20007ffe0ff */
[----:B------:R-:W-:Y:S01]  /*1d70*/  HMMA.16816.F32.BF16 R56, R4, R10, R56 ;  /* 0x0000000a0438723c */ /* 0x000fe20000041838 */
        /* <DEDUP_REMOVED lines=15> */
[CC--:B------:R-:W-:Y:S02]  /*1e70*/  ISETP.GE.AND P4, PT, R18.reuse, R100.reuse, PT ;  /* 0x000000641200720c */ /* 0x0c0fe40003f86270 */
[----:B------:R-:W-:Y:S02]  /*1e80*/  ISETP.GE.AND P6, PT, R18, R99, PT ;  /* 0x000000631200720c */ /* 0x000fe40003fc6270 */
[----:B------:R-:W-:Y:S02]  /*1e90*/  FSEL R18, R30, -INF , !P2 ;  /* 0xff8000001e127808 */ /* 0x000fe40005000000 */
[----:B------:R-:W-:Y:S02]  /*1ea0*/  ISETP.GE.AND P2, PT, R32, R100, PT ;  /* 0x000000642000720c */ /* 0x000fe40003f46270 */
[----:B------:R-:W-:Y:S02]  /*1eb0*/  IADD3 R9, R13, 0x31, RZ ;  /* 0x000000310d097810 */ /* 0x000fe40007ffe0ff */
[----:B------:R-:W-:-:S02]  /*1ec0*/  FSEL R30, R26, -INF , !P3 ;  /* 0xff8000001a1e7808 */ /* 0x000fc40005800000 */
[----:B------:R-:W-:Y:S02]  /*1ed0*/  FSEL R26, R20, -INF , !P2 ;  /* 0xff800000141a7808 */ /* 0x000fe40005000000 */
[----:B------:R-:W-:Y:S02]  /*1ee0*/  ISETP.GE.AND P2, PT, R9, R99, PT ;  /* 0x000000630900720c */ /* 0x000fe40003f46270 */
[----:B------:R-:W-:Y:S02]  /*1ef0*/  IADD3 R28, R13, 0x29, RZ ;  /* 0x000000290d1c7810 */ /* 0x000fe40007ffe0ff */
[----:B------:R-:W-:Y:S02]  /*1f00*/  FSEL R87, R63, -INF , !P2 ;  /* 0xff8000003f577808 */ /* 0x000fe40005000000 */
[----:B------:R-:W-:Y:S02]  /*1f10*/  FSEL R36, R31, -INF , !P1 ;  /* 0xff8000001f247808 */ /* 0x000fe40004800000 */
[----:B------:R-:W-:-:S02]  /*1f20*/  FSEL R24, R24, -INF , !P0 ;  /* 0xff80000018187808 */ /* 0x000fc40004000000 */
[----:B------:R-:W-:Y:S01]  /*1f30*/  ISETP.GE.AND P2, PT, R95, 0x2, PT ;  /* 0x000000025f00780c */ /* 0x000fe20003f46270 */
[----:B------:R-:W-:Y:S01]  /*1f40*/  BAR.SYNC.DEFER_BLOCKING 0x0 ;  /* 0x0000000000007b1d */ /* 0x000fe20000010000 */
[C---:B------:R-:W-:Y:S02]  /*1f50*/  ISETP.GE.AND P1, PT, R28.reuse, R100, PT ;  /* 0x000000641c00720c */ /* 0x040fe40003f26270 */
[----:B------:R-:W-:Y:S02]  /*1f60*/  ISETP.GE.AND P0, PT, R28, R99, PT ;  /* 0x000000631c00720c */ /* 0x000fe40003f06270 */
[----:B------:R-:W-:Y:S02]  /*1f70*/  IADD3 R28, R13, 0x30, RZ ;  /* 0x000000300d1c7810 */ /* 0x000fe40007ffe0ff */
[----:B------:R-:W-:Y:S02]  /*1f80*/  FSEL R39, R29, -INF , !P5 ;  /* 0xff8000001d277808 */ /* 0x000fe40006800000 */
[----:B------:R-:W-:-:S02]  /*1f90*/  FSEL R25, R25, -INF , !P4 ;  /* 0xff80000019197808 */ /* 0x000fc40006000000 */
[----:B------:R-:W-:Y:S02]  /*1fa0*/  FSEL R33, R23, -INF , !P0 ;  /* 0xff80000017217808 */ /* 0x000fe40004000000 */
[-C--:B------:R-:W-:Y:S02]  /*1fb0*/  ISETP.GE.AND P5, PT, R32, R99.reuse, PT ;  /* 0x000000632000720c */ /* 0x080fe40003fa6270 */
[CC--:B------:R-:W-:Y:S02]  /*1fc0*/  ISETP.GE.AND P3, PT, R28.reuse, R100.reuse, PT ;  /* 0x000000641c00720c */ /* 0x0c0fe40003f66270 */
[----:B------:R-:W-:Y:S02]  /*1fd0*/  ISETP.GE.AND P4, PT, R28, R99, PT ;  /* 0x000000631c00720c */ /* 0x000fe40003f86270 */
[C---:B------:R-:W-:Y:S02]  /*1fe0*/  ISETP.GE.AND P0, PT, R13.reuse, R100, PT ;  /* 0x000000640d00720c */ /* 0x040fe40003f06270 */
[----:B------:R-:W-:-:S02]  /*1ff0*/  IADD3 R8, R13, 0x38, RZ ;  /* 0x000000380d087810 */ /* 0x000fc40007ffe0ff */
[----:B------:R-:W-:Y:S02]  /*2000*/  IADD3 R4, R13, 0x39, RZ ;  /* 0x000000390d047810 */ /* 0x000fe40007ffe0ff */
[----:B------:R-:W-:Y:S02]  /*2010*/  FSEL R31, R27, -INF , !P6 ;  /* 0xff8000001b1f7808 */ /* 0x000fe40007000000 */
[----:B------:R-:W-:Y:S02]  /*2020*/  FSEL R32, R22, -INF , !P5 ;  /* 0xff80000016207808 */ /* 0x000fe40006800000 */
[----:B------:R-:W-:Y:S02]  /*2030*/  FSEL R27, R21, -INF , !P1 ;  /* 0xff800000151b7808 */ /* 0x000fe40004800000 */
[----:B------:R-:W-:Y:S02]  /*2040*/  FSEL R28, R60, -INF , !P3 ;  /* 0xff8000003c1c7808 */ /* 0x000fe40005800000 */
[----:B------:R-:W-:-:S02]  /*2050*/  FSEL R86, R62, -INF , !P4 ;  /* 0xff8000003e567808 */ /* 0x000fc40006000000 */
[----:B------:R-:W-:Y:S02]  /*2060*/  FSEL R40, R40, -INF , !P0 ;  /* 0xff80000028287808 */ /* 0x000fe40004000000 */
[-C--:B------:R-:W-:Y:S02]  /*2070*/  ISETP.GE.AND P6, PT, R9, R100.reuse, PT ;  /* 0x000000640900720c */ /* 0x080fe40003fc6270 */
[CC--:B------:R-:W-:Y:S02]  /*2080*/  ISETP.GE.AND P5, PT, R8.reuse, R100.reuse, PT ;  /* 0x000000640800720c */ /* 0x0c0fe40003fa6270 */
[-C--:B------:R-:W-:Y:S02]  /*2090*/  ISETP.GE.AND P1, PT, R8, R99.reuse, PT ;  /* 0x000000630800720c */ /* 0x080fe40003f26270 */
[----:B------:R-:W-:Y:S02]  /*20a0*/  ISETP.GE.AND P3, PT, R13, R99, PT ;  /* 0x000000630d00720c */ /* 0x000fe40003f66270 */
[----:B------:R-:W-:-:S02]  /*20b0*/  ISETP.GE.AND P4, PT, R4, R100, PT ;  /* 0x000000640400720c */ /* 0x000fc40003f86270 */
[----:B------:R-:W-:Y:S01]  /*20c0*/  ISETP.GE.AND P0, PT, R4, R99, PT ;  /* 0x000000630400720c */ /* 0x000fe20003f06270 */
[----:B------:R-:W-:Y:S01]  /*20d0*/  IMAD.IADD R4, R2, 0x1, R79 ;  /* 0x0000000102047824 */ /* 0x000fe200078e024f */
        /* <DEDUP_REMOVED lines=9> */
[C---:B------:R-:W-:Y:S02]  /*2170*/  IMAD R2, R7.reuse, UR21, RZ ;  /* 0x0000001507027c24 */ /* 0x040fe4000f8e02ff */
[----:B------:R-:W-:-:S04]  /*2180*/  IMAD.WIDE.U32 R8, R7, UR22, R128 ;  /* 0x0000001607087c25 */ /* 0x000fc8000f8e0080 */
        /* <DEDUP_REMOVED lines=18> */
.L_x_747:
[----:B------:R-:W-:Y:S01]  /*22b0*/  FMNMX.FTZ R2, R40, R41, !PT ;  /* 0x0000002928027209 */ /* 0x000fe20007810000 */
[----:B------:R-:W-:Y:S01]  /*22c0*/  IMAD.WIDE.U32 R62, R94, -0x326172a9, RZ ;  /* 0xcd9e8d575e3e7825 */ /* 0x000fe200078e00ff */
[----:B------:R-:W-:Y:S01]  /*22d0*/  FMNMX.FTZ R7, R6, R16, !PT ;  /* 0x0000001006077209 */ /* 0x000fe20007810000 */
[----:B------:R-:W-:Y:S01]  /*22e0*/  UIADD3 UR15, UR27, -0x4498517b, URZ ;  /* 0xbb67ae851b0f7890 */ /* 0x000fe2000fffe03f */
[----:B------:R-:W-:Y:S01]  /*22f0*/  FMNMX.FTZ R2, R15, R2, !PT ;  /* 0x000000020f027209 */ /* 0x000fe20007810000 */
[----:B------:R-:W-:Y:S01]  /*2300*/  IMAD.SHL.U32 R60, R98, 0x2, RZ ;  /* 0x00000002623c7824 */ /* 0x000fe200078e00ff */
[----:B------:R-:W-:Y:S01]  /*2310*/  FMNMX.FTZ R7, R38, R7, !PT ;  /* 0x0000000726077209 */ /* 0x000fe20007810000 */
[----:B------:R-:W-:Y:S01]  /*2320*/  IMAD.WIDE.U32 R84, R92, -0x2daee0ad, RZ ;  /* 0xd2511f535c547825 */ /* 0x000fe200078e00ff */
[----:B------:R-:W-:Y:S01]  /*2330*/  FMNMX.FTZ R2, R37, R2, !PT ;  /* 0x0000000225027209 */ /* 0x000fe20007810000 */
[----:B------:R-:W-:Y:S01]  /*2340*/  UIADD3 UR16, UR26, -0x61c88647, URZ ;  /* 0x9e3779b91a107890 */ /* 0x000fe2000fffe03f */
        /* <DEDUP_REMOVED lines=15> */
[----:B------:R-:W-:Y:S01]  /*2440*/  UIADD3 UR8, UR26, 0x1715609d, URZ ;  /* 0x1715609d1a087890 */ /* 0x000fe2000fffe03f */
[----:B------:R-:W-:Y:S01]  /*2450*/  FMNMX.FTZ R7, R36, R7, !PT ;  /* 0x0000000724077209 */ /* 0x000fe20007810000 */
[----:B------:R-:W-:Y:S01]  /*2460*/  UIADD3 UR17, UR26, -0x4ab325aa, URZ ;  /* 0xb54cda561a117890 */ /* 0x000fe2000fffe03f */
[----:B------:R-:W-:Y:S01]  /*2470*/  FMNMX.FTZ R2, R24, R5, !PT ;  /* 0x0000000518027209 */ /* 0x000fe20007810000 */
[----:B------:R-:W-:Y:S01]  /*2480*/  IMAD.SHL.U32 R114, R4, 0x2, RZ ;  /* 0x0000000204727824 */ /* 0x000fe200078e00ff */
[----:B------:R-:W-:Y:S01]  /*2490*/  FMNMX.FTZ R8, R30, R7, !PT ;  /* 0x000000071e087209 */ /* 0x000fe20007810000 */
[----:B------:R-:W-:Y:S01]  /*24a0*/  IMAD R76, R76, 0x10000, R76 ;  /* 0x000100004c4c7824 */ /* 0x000fe200078e024c */
[----:B------:R-:W-:Y:S01]  /*24b0*/  FMNMX.FTZ R5, R25, R2, !PT ;  /* 0x0000000219057209 */ /* 0x000fe20007810000 */
[----:B------:R-:W-:Y:S01]  /*24c0*/  IMAD R112, R3, 0x2, R114 ;  /* 0x0000000203707824 */ /* 0x000fe200078e0272 */
        /* <DEDUP_REMOVED lines=9> */
[----:B------:R-:W-:Y:S02]  /*2560*/  LOP3.LUT R93, R0, UR26, RZ, 0x3c, !PT ;  /* 0x0000001a005d7c12 */ /* 0x000fe4000f8e3cff */
[----:B------:R-:W-:-:S02]  /*2570*/  FMNMX.FTZ R5, R29, R2, !PT ;  /* 0x000000021d057209 */ /* 0x000fc40007810000 */
[----:B------:R-:W-:Y:S02]  /*2580*/  FMNMX.FTZ R0, R86, R7, !PT ;  /* 0x0000000756007209 */ /* 0x000fe40007810000 */
[----:B-1----:R-:W-:Y:S02]  /*2590*/  FMNMX.FTZ R10, R34, R5, !PT ;  /* 0x00000005220a7209 */ /* 0x002fe40007810000 */
[----:B------:R-:W-:Y:S02]  /*25a0*/  FMNMX.FTZ R7, R87, R0, !PT ;  /* 0x0000000057077209 */ /* 0x000fe40007810000 */
[----:B------:R-:W-:Y:S02]  /*25b0*/  FMNMX.FTZ R10, R35, R10, !PT ;  /* 0x0000000a230a7209 */ /* 0x000fe40007810000 */
[----:B------:R-:W-:Y:S02]  /*25c0*/  FMNMX.FTZ R8, R88, R7, !PT ;  /* 0x0000000758087209 */ /* 0x000fe40007810000 */
[----:B------:R-:W-:Y:S01]  /*25d0*/  LOP3.LUT R74, R63, R93, RZ, 0x3c, !PT ;  /* 0x0000005d3f4a7212 */ /* 0x000fe200078e3cff */
[----:B------:R-:W1:Y:S01]  /*25e0*/  SHFL.BFLY PT, R5, R10, 0x2, 0x1f ;  /* 0x0c401f000a057f89 */ /* 0x000e6200000e0000 */
[----:B------:R-:W-:-:S02]  /*25f0*/  FMNMX.FTZ R8, R89, R8, !PT ;  /* 0x0000000859087209 */ /* 0x000fc40007810000 */
[----:B------:R-:W-:Y:S01]  /*2600*/  LOP3.LUT R0, R85, UR27, R60, 0x96, !PT ;  /* 0x0000001b55007c12 */ /* 0x000fe2000f8e963c */
[----:B------:R-:W-:-:S05]  /*2610*/  IMAD.WIDE.U32 R74, R74, -0x2daee0ad, RZ ;  /* 0xd2511f534a4a7825 */ /* 0x000fca00078e00ff */
[----:B------:R-:W-:-:S05]  /*2620*/  LOP3.LUT R72, R75, UR15, R84, 0x96, !PT ;  /* 0x0000000f4b487c12 */ /* 0x000fca000f8e9654 */
[----:B------:R-:W-:Y:S01]  /*2630*/  IMAD.WIDE.U32 R72, R72, -0x326172a9, RZ ;  /* 0xcd9e8d5748487825 */ /* 0x000fe200078e00ff */
[----:B-1----:R-:W-:-:S03]  /*2640*/  FMNMX.FTZ R5, R10, R5, !PT ;  /* 0x000000050a057209 */ /* 0x002fc60007810000 */
[----:B------:R-:W-:Y:S02]  /*2650*/  IMAD.WIDE.U32 R10, R0, -0x326172a9, RZ ;  /* 0xcd9e8d57000a7825 */ /* 0x000fe400078e00ff */
[----:B------:R-:W1:Y:S03]  /*2660*/  SHFL.BFLY PT, R2, R5, 0x1, 0x1f ;  /* 0x0c201f0005027f89 */ /* 0x000e6600000e0000 */
[----:B------:R-:W-:Y:S02]  /*2670*/  LOP3.LUT R0, R11, UR16, R62, 0x96, !PT ;  /* 0x000000100b007c12 */ /* 0x000fe4000f8e963e */
[----:B------:R-:W-:-:S03]  /*2680*/  LOP3.LUT R10, R73, UR14, R10, 0x96, !PT ;  /* 0x0000000e490a7c12 */ /* 0x000fc6000f8e960a */
[----:B------:R-:W-:-:S04]  /*2690*/  IMAD.WIDE.U32 R20, R0, -0x2daee0ad, RZ ;  /* 0xd2511f5300147825 */ /* 0x000fc800078e00ff */
[----:B------:R-:W-:Y:S01]  /*26a0*/  IMAD.WIDE.U32 R10, R10, -0x2daee0ad, RZ ;  /* 0xd2511f530a0a7825 */ /* 0x000fe200078e00ff */
[----:B------:R-:W-:-:S04]  /*26b0*/  LOP3.LUT R7, R21, UR13, R74, 0x96, !PT ;  /* 0x0000000d15077c12 */ /* 0x000fc8000f8e964a */
[----:B------:R-:W-:-:S05]  /*26c0*/  LOP3.LUT R0, R11, UR11, R20, 0x96, !PT ;  /* 0x0000000b0b007c12 */ /* 0x000fca000f8e9614 */
[----:B------:R-:W-:Y:S01]  /*26d0*/  IMAD.WIDE.U32 R22, R0, -0x326172a9, RZ ;  /* 0xcd9e8d5700167825 */ /* 0x000fe200078e00ff */
[----:B-1----:R-:W-:Y:S02]  /*26e0*/  FMNMX.FTZ R2, R5, R2, !PT ;  /* 0x0000000205027209 */ /* 0x002fe40007810000 */
[----:B------:R-:W1:Y:S02]  /*26f0*/  SHFL.BFLY PT, R5, R8, 0x2, 0x1f ;  /* 0x0c401f0008057f89 */ /* 0x000e6400000e0000 */
[C---:B------:R-:W-:Y:S01]  /*2700*/  FSETP.NEU.FTZ.AND P0, PT, R2.reuse, -INF , PT ;  /* 0xff8000000200780b */ /* 0x040fe20003f1d000 */
[----:B------:R-:W-:-:S05]  /*2710*/  FMUL.FTZ R78, R2, c[0x0][0x23c] ;  /* 0x00008f00024e7a20 */ /* 0x000fca0000410000 */
[----:B------:R-:W-:-:S05]  /*2720*/  FSEL R78, R78, RZ, P0 ;  /* 0x000000ff4e4e7208 */ /* 0x000fca0000000000 */
[--C-:B------:R-:W-:Y:S02]  /*2730*/  FFMA.FTZ R70, R40, c[0x0][0x23c], -R78.reuse ;  /* 0x00008f0028467a23 */ /* 0x100fe4000001084e */
[--C-:B------:R-:W-:Y:S02]  /*2740*/  FFMA.FTZ R69, R41, c[0x0][0x23c], -R78.reuse ;  /* 0x00008f0029457a23 */ /* 0x100fe4000001084e */
[----:B------:R-:W-:Y:S02]  /*2750*/  IMAD.WIDE.U32 R40, R7, -0x326172a9, RZ ;  /* 0xcd9e8d5707287825 */ /* 0x000fe400078e00ff */
[----:B------:R-:W-:Y:S02]  /*2760*/  MUFU.EX2 R70, R70 ;  /* 0x0000004600467308 */ /* 0x000fe40000000800 */
[----:B------:R-:W-:Y:S01]  /*2770*/  FFMA.FTZ R103, R17, c[0x0][0x23c], -R78 ;  /* 0x00008f0011677a23 */ /* 0x000fe2000001084e */
[----:B------:R-:W-:Y:S01]  /*2780*/  LOP3.LUT R7, R41, UR12, R72, 0x96, !PT ;  /* 0x0000000c29077c12 */ /* 0x000fe2000f8e9648 */
[--C-:B------:R-:W-:Y:S01]  /*2790*/  FFMA.FTZ R68, R15, c[0x0][0x23c], -R78.reuse ;  /* 0x00008f000f447a23 */ /* 0x100fe2000001084e */
[----:B-1----:R-:W-:Y:S01]  /*27a0*/  FMNMX.FTZ R5, R8, R5, !PT ;  /* 0x0000000508057209 */ /* 0x002fe20007810000 */
[----:B------:R-:W-:Y:S01]  /*27b0*/  FFMA.FTZ R21, R43, c[0x0][0x23c], -R78 ;  /* 0x00008f002b157a23 */ /* 0x000fe2000001084e */
[----:B------:R-:W-:Y:S01]  /*27c0*/  LOP3.LUT R40, R23, UR10, R40, 0x96, !PT ;  /* 0x0000000a17287c12 */ /* 0x000fe2000f8e9628 */
[----:B------:R-:W-:Y:S01]  /*27d0*/  IMAD.WIDE.U32 R46, R7, -0x2daee0ad, RZ ;  /* 0xd2511f53072e7825 */ /* 0x000fe200078e00ff */
[----:B------:R-:W1:Y:S01]  /*27e0*/  MUFU.EX2 R69, R69 ;  /* 0x0000004500457308 */ /* 0x000e620000000800 */
[----:B------:R-:W2:Y:S02]  /*27f0*/  SHFL.BFLY PT, R0, R5, 0x1, 0x1f ;  /* 0x0c201f0005007f89 */ /* 0x000ea400000e0000 */
        /* <DEDUP_REMOVED lines=10> */
[----:B------:R-:W-:Y:S01]  /*28a0*/  IMAD.WIDE.U32 R22, R22, -0x2daee0ad, RZ ;  /* 0xd2511f5316167825 */ /* 0x000fe200078e00ff */
[--C-:B------:R-:W-:Y:S01]  /*28b0*/  SHF.R.U32.HI R8, RZ, 0x10, R46.reuse ;  /* 0x00000010ff087819 */ /* 0x100fe2000001162e */
[----:B------:R-:W-:Y:S01]  /*28c0*/  MUFU.EX2 R20, R20 ;  /* 0x0000001400147308 */ /* 0x000fe20000000800 */
[----:B------:R-:W-:Y:S01]  /*28d0*/  SHF.R.U32.HI R83, RZ, 0x18, R46 ;  /* 0x00000018ff537819 */ /* 0x000fe2000001162e */
[--C-:B------:R-:W-:Y:S01]  /*28e0*/  FFMA.FTZ R77, R37, c[0x0][0x23c], -R78.reuse ;  /* 0x00008f00254d7a23 */ /* 0x100fe2000001084e */
[----:B------:R-:W-:Y:S01]  /*28f0*/  LOP3.LUT R8, R8, 0xff, RZ, 0xc0, !PT ;  /* 0x000000ff08087812 */ /* 0x000fe200078ec0ff */
[--C-:B------:R-:W-:Y:S01]  /*2900*/  FFMA.FTZ R106, R25, c[0x0][0x23c], -R78.reuse ;  /* 0x00008f00196a7a23 */ /* 0x100fe2000001084e */
[----:B--2---:R-:W-:Y:S01]  /*2910*/  FMNMX.FTZ R0, R5, R0, !PT ;  /* 0x0000000005007209 */ /* 0x004fe20007810000 */
[--C-:B------:R-:W-:Y:S01]  /*2920*/  FFMA.FTZ R27, R27, c[0x0][0x23c], -R78.reuse ;  /* 0x00008f001b1b7a23 */ /* 0x100fe2000001084e */
[----:B------:R-:W-:Y:S01]  /*2930*/  LOP3.LUT R10, R46, 0xffff, RZ, 0xc0, !PT ;  /* 0x0000ffff2e0a7812 */ /* 0x000fe200078ec0ff */
[----:B------:R-:W-:Y:S01]  /*2940*/  MUFU.EX2 R103, R103 ;  /* 0x0000006700677308 */ /* 0x000fe20000000800 */
[C---:B------:R-:W-:Y:S01]  /*2950*/  FSETP.NEU.FTZ.AND P0, PT, R0.reuse, -INF , PT ;  /* 0xff8000000000780b */ /* 0x040fe20003f1d000 */
[----:B------:R-:W-:Y:S01]  /*2960*/  FMUL.FTZ R91, R0, c[0x0][0x23c] ;  /* 0x00008f00005b7a20 */ /* 0x000fe20000410000 */
[----:B------:R-:W-:Y:S01]  /*2970*/  LOP3.LUT R17, R9, 0xffff, RZ, 0xc0, !PT ;  /* 0x0000ffff09117812 */ /* 0x000fe200078ec0ff */
[--C-:B------:R-:W-:Y:S01]  /*2980*/  FFMA.FTZ R25, R29, c[0x0][0x23c], -R78.reuse ;  /* 0x00008f001d197a23 */ /* 0x100fe2000001084e */
[----:B------:R-:W-:Y:S01]  /*2990*/  PRMT R83, R8, 0x5410, R83 ;  /* 0x0000541008537816 */ /* 0x000fe20000000053 */
[----:B------:R-:W-:Y:S01]  /*29a0*/  FFMA.FTZ R109, R35, c[0x0][0x23c], -R78 ;  /* 0x00008f00236d7a23 */ /* 0x000fe2000001084e */
[----:B------:R-:W-:Y:S01]  /*29b0*/  FSEL R91, R91, RZ, P0 ;  /* 0x000000ff5b5b7208 */ /* 0x000fe20000000000 */
[----:B------:R-:W-:Y:S01]  /*29c0*/  MUFU.EX2 R90, R90 ;  /* 0x0000005a005a7308 */ /* 0x000fe20000000800 */
[----:B------:R-:W-:Y:S01]  /*29d0*/  LOP3.LUT R11, R46, 0xff, RZ, 0xc0, !PT ;  /* 0x000000ff2e0b7812 */ /* 0x000fe200078ec0ff */
[--C-:B------:R-:W-:Y:S01]  /*29e0*/  HSET2.LE.AND R83, R83, R76.reuse, PT ;  /* 0x0000004c53537233 */ /* 0x100fe20003803000 */
[----:B------:R-:W-:Y:S01]  /*29f0*/  SHF.R.U32.HI R10, RZ, 0x8, R10 ;  /* 0x00000008ff0a7819 */ /* 0x000fe2000001160a */
[--C-:B------:R-:W-:Y:S01]  /*2a00*/  FFMA.FTZ R84, R38, c[0x0][0x23c], -R91.reuse ;  /* 0x00008f0026547a23 */ /* 0x100fe2000001085b */
[----:B------:R-:W-:Y:S01]  /*2a10*/  LOP3.LUT R8, R9, 0xff, RZ, 0xc0, !PT ;  /* 0x000000ff09087812 */ /* 0x000fe200078ec0ff */
[----:B------:R-:W-:Y:S01]  /*2a20*/  FFMA.FTZ R79, R44, c[0x0][0x23c], -R91 ;  /* 0x00008f002c4f7a23 */ /* 0x000fe2000001085b */
[----:B------:R-:W-:Y:S01]  /*2a30*/  SHF.R.U32.HI R17, RZ, 0x8, R17 ;  /* 0x00000008ff117819 */ /* 0x000fe20000011611 */
[----:B------:R-:W-:Y:S01]  /*2a40*/  FFMA.FTZ R71, R6, c[0x0][0x23c], -R91 ;  /* 0x00008f0006477a23 */ /* 0x000fe2000001085b */
[----:B------:R-:W-:Y:S01]  /*2a50*/  PRMT R11, R11, 0x5410, R10 ;  /* 0x000054100b0b7816 */ /* 0x000fe2000000000a */
[----:B------:R-:W-:Y:S01]  /*2a60*/  MUFU.EX2 R84, R84 ;  /* 0x0000005400547308 */ /* 0x000fe20000000800 */
[----:B------:R-:W-:Y:S01]  /*2a70*/  PRMT R3, R8, 0x5410, R17 ;  /* 0x0000541008037816 */ /* 0x000fe20000000011 */
[----:B------:R-:W-:Y:S01]  /*2a80*/  FFMA.FTZ R102, R12, c[0x0][0x23c], -R91 ;  /* 0x00008f000c667a23 */ /* 0x000fe2000001085b */
[----:B------:R-:W-:Y:S01]  /*2a90*/  SHF.R.U32.HI R10, RZ, 0x10, R9 ;  /* 0x00000010ff0a7819 */ /* 0x000fe20000011609 */
[----:B------:R-:W-:Y:S01]  /*2aa0*/  FFMA.FTZ R104, R16, c[0x0][0x23c], -R91 ;  /* 0x00008f0010687a23 */ /* 0x000fe2000001085b */
[----:B------:R-:W-:Y:S01]  /*2ab0*/  SHF.R.U32.HI R6, RZ, 0x18, R9 ;  /* 0x00000018ff067819 */ /* 0x000fe20000011609 */
[--C-:B------:R-:W-:Y:S01]  /*2ac0*/  HSET2.LE.AND R80, R3, R76.reuse, PT ;  /* 0x0000004c03507233 */ /* 0x100fe20003803000 */
[----:B------:R-:W-:Y:S01]  /*2ad0*/  LOP3.LUT R9, R10, 0xff, RZ, 0xc0, !PT ;  /* 0x000000ff0a097812 */ /* 0x000fe200078ec0ff */
[----:B------:R-:W2:Y:S01]  /*2ae0*/  MUFU.EX2 R79, R79 ;  /* 0x0000004f004f7308 */ /* 0x000ea20000000800 */
[----:B-1----:R-:W-:Y:S01]  /*2af0*/  F2FP.BF16.PACK_AB R3, R69, R70 ;  /* 0x000000464503723e */ /* 0x002fe200000010ff */
[--C-:B------:R-:W-:Y:S01]  /*2b00*/  HSET2.LE.AND R82, R11, R76.reuse, PT ;  /* 0x0000004c0b527233 */ /* 0x100fe20003803000 */
[----:B------:R-:W-:Y:S01]  /*2b10*/  PRMT R9, R9, 0x5410, R6 ;  /* 0x0000541009097816 */ /* 0x000fe20000000006 */
[----:B------:R-:W-:Y:S01]  /*2b20*/  FADD.FTZ R69, R70, R69 ;  /* 0x0000004546457221 */ /* 0x000fe20000010000 */
[----:B------:R-:W-:Y:S01]  /*2b30*/  LOP3.LUT R5, R23, UR18, R40, 0x96, !PT ;  /* 0x0000001217057c12 */ /* 0x000fe2000f8e9628 */
[--C-:B------:R-:W-:Y:S01]  /*2b40*/  FFMA.FTZ R35, R32, c[0x0][0x23c], -R91.reuse ;  /* 0x00008f0020237a23 */ /* 0x100fe2000001085b */
[----:B------:R-:W-:Y:S01]  /*2b50*/  LOP3.LUT R4, R22, 0xffff, RZ, 0xc0, !PT ;  /* 0x0000ffff16047812 */ /* 0x000fe200078ec0ff */
[--C-:B------:R-:W-:Y:S01]  /*2b60*/  FFMA.FTZ R23, R14, c[0x0][0x23c], -R91.reuse ;  /* 0x00008f000e177a23 */ /* 0x100fe2000001085b */
[----:B------:R-:W-:Y:S01]  /*2b70*/  LOP3.LUT R13, R22, 0xff, RZ, 0xc0, !PT ;  /* 0x000000ff160d7812 */ /* 0x000fe200078ec0ff */
[----:B------:R-:W-:Y:S01]  /*2b80*/  MUFU.EX2 R102, R102 ;  /* 0x0000006600667308 */ /* 0x000fe20000000800 */
[--C-:B------:R-:W-:Y:S01]  /*2b90*/  SHF.R.U32.HI R7, RZ, 0x10, R22.reuse ;  /* 0x00000010ff077819 */ /* 0x100fe20000011616 */
[--C-:B------:R-:W-:Y:S01]  /*2ba0*/  HSET2.LE.AND R9, R9, R76.reuse, PT ;  /* 0x0000004c09097233 */ /* 0x100fe20003803000 */
[----:B------:R-:W-:Y:S01]  /*2bb0*/  SHF.R.U32.HI R15, RZ, 0x18, R22 ;  /* 0x00000018ff0f7819 */ /* 0x000fe20000011616 */
[--C-:B------:R-:W-:Y:S01]  /*2bc0*/  FFMA.FTZ R22, R18, c[0x0][0x23c], -R91.reuse ;  /* 0x00008f0012167a23 */ /* 0x100fe2000001085b */
[----:B------:R-:W-:Y:S01]  /*2bd0*/  LOP3.LUT R80, R80, R3, RZ, 0xc0, !PT ;  /* 0x0000000350507212 */ /* 0x000fe200078ec0ff */
[--C-:B------:R-:W-:Y:S01]  /*2be0*/  FFMA.FTZ R3, R36, c[0x0][0x23c], -R91.reuse ;  /* 0x00008f0024037a23 */ /* 0x100fe2000001085b */
[----:B--2---:R-:W-:Y:S01]  /*2bf0*/  F2FP.BF16.PACK_AB R6, R79, R84 ;  /* 0x000000544f06723e */ /* 0x004fe200000010ff */
[----:B------:R-:W1:Y:S01]  /*2c00*/  MUFU.EX2 R23, R23 ;  /* 0x0000001700177308 */ /* 0x000e620000000800 */
[----:B------:R-:W-:Y:S01]  /*2c10*/  LOP3.LUT R8, R5, 0xffff, RZ, 0xc0, !PT ;  /* 0x0000ffff05087812 */ /* 0x000fe200078ec0ff */
[----:B------:R-:W-:Y:S01]  /*2c20*/  LDSM.16.MT88.4 R40, [R114+0x6000] ;  /* 0x006000007228783b */ /* 0x000fe20000004200 */
[----:B------:R-:W-:Y:S01]  /*2c30*/  LOP3.LUT R83, R83, R6, RZ, 0xc0, !PT ;  /* 0x0000000653537212 */ /* 0x000fe200078ec0ff */
[--C-:B------:R-:W-:Y:S01]  /*2c40*/  FFMA.FTZ R32, R33, c[0x0][0x23c], -R91.reuse ;  /* 0x00008f0021207a23 */ /* 0x100fe2000001085b */
[----:B------:R-:W-:Y:S01]  /*2c50*/  SHF.R.U32.HI R6, RZ, 0x8, R4 ;  /* 0x00000008ff067819 */ /* 0x000fe20000011604 */
[----:B------:R-:W-:Y:S01]  /*2c60*/  LDSM.16.MT88.4 R16, [R114+0x6400] ;  /* 0x006400007210783b */ /* 0x000fe20000004200 */
[----:B------:R-:W-:Y:S01]  /*2c70*/  LOP3.LUT R4, R7, 0xff, RZ, 0xc0, !PT ;  /* 0x000000ff07047812 */ /* 0x000fe200078ec0ff */
[----:B------:R-:W-:Y:S01]  /*2c80*/  MUFU.EX2 R22, R22 ;  /* 0x0000001600167308 */ /* 0x000fe20000000800 */
[----:B------:R-:W-:Y:S01]  /*2c90*/  PRMT R13, R13, 0x5410, R6 ;  /* 0x000054100d0d7816 */ /* 0x000fe20000000006 */
[----:B------:R-:W-:Y:S01]  /*2ca0*/  FFMA.FTZ R33, R86, c[0x0][0x23c], -R91 ;  /* 0x00008f0056217a23 */ /* 0x000fe2000001085b */
[----:B------:R-:W-:Y:S01]  /*2cb0*/  SHF.R.U32.HI R6, RZ, 0x10, R5 ;  /* 0x00000010ff067819 */ /* 0x000fe20000011605 */
[----:B------:R-:W-:Y:S01]  /*2cc0*/  FFMA.FTZ R108, R89, c[0x0][0x23c], -R91 ;  /* 0x00008f00596c7a23 */ /* 0x000fe2000001085b */
[----:B------:R-:W-:Y:S01]  /*2cd0*/  PRMT R15, R4, 0x5410, R15 ;  /* 0x00005410040f7816 */ /* 0x000fe2000000000f */
[--C-:B------:R-:W-:Y:S01]  /*2ce0*/  HSET2.LE.AND R14, R13, R76.reuse, PT ;  /* 0x0000004c0d0e7233 */ /* 0x100fe20003803000 */
[----:B------:R-:W-:Y:S01]  /*2cf0*/  LOP3.LUT R7, R5, 0xff, RZ, 0xc0, !PT ;  /* 0x000000ff05077812 */ /* 0x000fe200078ec0ff */
[----:B------:R-:W2:Y:S01]  /*2d00*/  MUFU.EX2 R3, R3 ;  /* 0x0000000300037308 */ /* 0x000ea20000000800 */
[----:B------:R-:W-:Y:S01]  /*2d10*/  SHF.R.U32.HI R4, RZ, 0x18, R5 ;  /* 0x00000018ff047819 */ /* 0x000fe20000011605 */
[----:B------:R-:W-:Y:S01]  /*2d20*/  HSET2.LE.AND R15, R15, R76, PT ;  /* 0x0000004c0f0f7233 */ /* 0x000fe20003803000 */
[----:B------:R-:W-:-:S02]  /*2d30*/  SHF.R.U32.HI R8, RZ, 0x8, R8 ;  /* 0x00000008ff087819 */ /* 0x000fc40000011608 */
[----:B------:R-:W-:Y:S02]  /*2d40*/  LOP3.LUT R5, R6, 0xff, RZ, 0xc0, !PT ;  /* 0x000000ff06057812 */ /* 0x000fe400078ec0ff */
[----:B------:R-:W-:Y:S01]  /*2d50*/  PRMT R7, R7, 0x5410, R8 ;  /* 0x0000541007077816 */ /* 0x000fe20000000008 */
[----:B------:R-:W-:Y:S01]  /*2d60*/  MUFU.EX2 R68, R68 ;  /* 0x0000004400447308 */ /* 0x000fe20000000800 */
[----:B------:R-:W-:Y:S02]  /*2d70*/  PRMT R5, R5, 0x5410, R4 ;  /* 0x0000541005057816 */ /* 0x000fe40000000004 */
[----:B------:R-:W-:Y:S01]  /*2d80*/  F2FP.BF16.PACK_AB R13, R20, R21 ;  /* 0x00000015140d723e */ /* 0x000fe200000010ff */
[--C-:B------:R-:W-:Y:S01]  /*2d90*/  HSET2.LE.AND R7, R7, R76.reuse, PT ;  /* 0x0000004c07077233 */ /* 0x100fe20003803000 */
[----:B-1----:R-:W-:Y:S01]  /*2da0*/  F2FP.BF16.PACK_AB R4, R23, R102 ;  /* 0x000000661704723e */ /* 0x002fe200000010ff */
[----:B------:R-:W-:Y:S01]  /*2db0*/  HSET2.LE.AND R5, R5, R76, PT ;  /* 0x0000004c05057233 */ /* 0x000fe20003803000 */
[----:B------:R-:W-:Y:S01]  /*2dc0*/  F2FP.BF16.PACK_AB R12, R90, R103 ;  /* 0x000000675a0c723e */ /* 0x000fe200000010ff */
[----:B------:R-:W1:Y:S01]  /*2dd0*/  MUFU.EX2 R77, R77 ;  /* 0x0000004d004d7308 */ /* 0x000e620000000800 */
[----:B--2---:R-:W-:-:S02]  /*2de0*/  F2FP.BF16.PACK_AB R6, R3, R22 ;  /* 0x000000160306723e */ /* 0x004fc400000010ff */
[----:B------:R-:W-:Y:S02]  /*2df0*/  LOP3.LUT R14, R14, R13, RZ, 0xc0, !PT ;  /* 0x0000000d0e0e7212 */ /* 0x000fe400078ec0ff */
[----:B------:R-:W-:Y:S02]  /*2e00*/  LOP3.LUT R15, R15, R6, RZ, 0xc0, !PT ;  /* 0x000000060f0f7212 */ /* 0x000fe400078ec0ff */
[----:B------:R-:W-:Y:S01]  /*2e10*/  LOP3.LUT R12, R7, R12, RZ, 0xc0, !PT ;  /* 0x0000000c070c7212 */ /* 0x000fe200078ec0ff */
[----:B------:R-:W-:Y:S01]  /*2e20*/  MUFU.EX2 R71, R71 ;  /* 0x0000004700477308 */ /* 0x000fe20000000800 */
[----:B------:R-:W-:Y:S02]  /*2e30*/  LOP3.LUT R13, R5, R4, RZ, 0xc0, !PT ;  /* 0x00000004050d7212 */ /* 0x000fe400078ec0ff */
[----:B------:R-:W2:Y:S05]  /*2e40*/  LDSM.16.MT88.4 R4, [R114+0x7400] ;  /* 0x007400007204783b */ /* 0x000eaa0000004200 */
[----:B------:R-:W3:Y:S01]  /*2e50*/  MUFU.EX2 R104, R104 ;  /* 0x0000006800687308 */ /* 0x000ee20000000800 */
[----:B-1----:R-:W-:-:S04]  /*2e60*/  F2FP.BF16.PACK_AB R11, R77, R68 ;  /* 0x000000444d0b723e */ /* 0x002fc800000010ff */
[----:B------:R-:W-:-:S03]  /*2e70*/  LOP3.LUT R82, R82, R11, RZ, 0xc0, !PT ;  /* 0x0000000b52527212 */ /* 0x000fc600078ec0ff */
[----:B------:R-:W-:Y:S01]  /*2e80*/  MUFU.EX2 R29, R106 ;  /* 0x0000006a001d7308 */ /* 0x000fe20000000800 */
[----:B---3--:R-:W-:-:S07]  /*2e90*/  F2FP.BF16.PACK_AB R10, R104, R71 ;  /* 0x00000047680a723e */ /* 0x008fce00000010ff */
[----:B------:R-:W-:Y:S01]  /*2ea0*/  MUFU.EX2 R27, R27 ;  /* 0x0000001b001b7308 */ /* 0x000fe20000000800 */
[----:B------:R-:W-:Y:S02]  /*2eb0*/  LOP3.LUT R81, R9, R10, RZ, 0xc0, !PT ;  /* 0x0000000a09517212 */ /* 0x000fe400078ec0ff */
[----:B------:R-:W1:Y:S05]  /*2ec0*/  LDSM.16.MT88.4 R8, [R112+0x6400] ;  /* 0x006400007008783b */ /* 0x000e6a0000004200 */
[----:B------:R-:W-:Y:S01]  /*2ed0*/  MUFU.EX2 R35, R35 ;  /* 0x0000002300237308 */ /* 0x000fe20000000800 */
[C---:B------:R-:W-:Y:S07]  /*2ee0*/  HMMA.16816.F32.BF16 R52, R80.reuse, R56, RZ ;  /* 0x000000385034723c */ /* 0x040fee00000418ff */
[----:B------:R-:W-:Y:S01]  /*2ef0*/  MUFU.EX2 R32, R32 ;  /* 0x0000002000207308 */ /* 0x000fe20000000800 */
[C---:B------:R-:W-:Y:S07]  /*2f00*/  HMMA.16816.F32.BF16 R44, R80.reuse, R48, RZ ;  /* 0x00000030502c723c */ /* 0x040fee00000418ff */
[----:B------:R-:W-:Y:S01]  /*2f10*/  MUFU.EX2 R25, R25 ;  /* 0x0000001900197308 */ /* 0x000fe20000000800 */
[C---:B------:R-:W-:Y:S07]  /*2f20*/  HMMA.16816.F32.BF16 R48, R80.reuse, R50, RZ ;  /* 0x000000325030723c */ /* 0x040fee00000418ff */
[----:B------:R-:W-:Y:S01]  /*2f30*/  MUFU.EX2 R109, R109 ;  /* 0x0000006d006d7308 */ /* 0x000fe20000000800 */
[----:B------:R-:W-:Y:S07]  /*2f40*/  HMMA.16816.F32.BF16 R56, R80, R58, RZ ;  /* 0x0000003a5038723c */ /* 0x000fee00000418ff */
[----:B------:R-:W-:Y:S01]  /*2f50*/  MUFU.EX2 R33, R33 ;  /* 0x0000002100217308 */ /* 0x000fe20000000800 */
[C---:B--2---:R-:W-:Y:S07]  /*2f60*/  HMMA.16816.F32.BF16 R52, R12.reuse, R4, R52 ;  /* 0x000000040c34723c */ /* 0x044fee0000041834 */
[----:B------:R-:W-:Y:S01]  /*2f70*/  MUFU.EX2 R108, R108 ;  /* 0x0000006c006c7308 */ /* 0x000fe20000000800 */
[----:B------:R-:W-:Y:S01]  /*2f80*/  IADD3 R5, R60, 0x1, RZ ;  /* 0x000000013c057810 */ /* 0x000fe20007ffe0ff */
[----:B-1----:R-:W-:Y:S03]  /*2f90*/  HMMA.16816.F32.BF16 R48, R12, R10, R48 ;  /* 0x0000000a0c30723c */ /* 0x002fe60000041830 */
[----:B------:R-:W-:-:S05]  /*2fa0*/  LOP3.LUT R85, R85, UR27, R5, 0x96, !PT ;  /* 0x0000001b55557c12 */ /* 0x000fca000f8e9605 */
[----:B------:R-:W-:Y:S01]  /*2fb0*/  IMAD.WIDE.U32 R10, R85, -0x326172a9, RZ ;  /* 0xcd9e8d57550a7825 */ /* 0x000fe200078e00ff */
[----:B------:R-:W-:Y:S01]  /*2fc0*/  HMMA.16816.F32.BF16 R56, R12, R6, R56 ;  /* 0x000000060c38723c */ /* 0x000fe20000041838 */
[----:B------:R-:W1:Y:S03]  /*2fd0*/  LDSM.16.MT88.4 R4, [R112+0x7400] ;  /* 0x007400007004783b */ /* 0x000e660000004200 */
[----:B------:R-:W-:-:S04]  /*2fe0*/  LOP3.LUT R10, R73, UR14, R10, 0x96, !PT ;  /* 0x0000000e490a7c12 */ /* 0x000fc8000f8e960a */
[----:B------:R-:W-:Y:S08]  /*2ff0*/  HMMA.16816.F32.BF16 R36, R80, R40, RZ ;  /* 0x000000285024723c */ /* 0x000ff000000418ff */
[----:B------:R-:W-:Y:S07]  /*3000*/  HMMA.16816.F32.BF16 R44, R12, R8, R44 ;  /* 0x000000080c2c723c */ /* 0x000fee000004182c */
[----:B------:R-:W-:Y:S01]  /*3010*/  LOP3.LUT R8, R11, UR16, R62, 0x96, !PT ;  /* 0x000000100b087c12 */ /* 0x000fe2000f8e963e */
[----:B------:R-:W-:Y:S01]  /*3020*/  IMAD.WIDE.U32 R10, R10, -0x2daee0ad, RZ ;  /* 0xd2511f530a0a7825 */ /* 0x000fe200078e00ff */
[----:B------:R-:W-:Y:S03]  /*3030*/  HMMA.16816.F32.BF16 R60, R80, R64, RZ ;  /* 0x00000040503c723c */ /* 0x000fe600000418ff */
[----:B------:R-:W-:-:S05]  /*3040*/  IMAD.WIDE.U32 R8, R8, -0x2daee0ad, RZ ;  /* 0xd2511f5308087825 */ /* 0x000fca00078e00ff */
[----:B------:R-:W-:Y:S01]  /*3050*/  LOP3.LUT R74, R9, UR13, R74, 0x96, !PT ;  /* 0x0000000d094a7c12 */ /* 0x000fe2000f8e964a */
[----:B------:R-:W-:Y:S01]  /*3060*/  HMMA.16816.F32.BF16 R36, R12, R16, R36 ;  /* 0x000000100c24723c */ /* 0x000fe20000041824 */
[----:B------:R-:W-:-:S03]  /*3070*/  LOP3.LUT R8, R11, UR11, R8, 0x96, !PT ;  /* 0x0000000b0b087c12 */ /* 0x000fc6000f8e9608 */
[----:B------:R-:W-:-:S04]  /*3080*/  IMAD.WIDE.U32 R74, R74, -0x326172a9, RZ ;  /* 0xcd9e8d574a4a7825 */ /* 0x000fc800078e00ff */
[----:B------:R-:W-:Y:S01]  /*3090*/  HMMA.16816.F32.BF16 R40, R80, R42, RZ ;  /* 0x0000002a5028723c */ /* 0x000fe200000418ff */
[----:B------:R-:W-:Y:S01]  /*30a0*/  LOP3.LUT R72, R75, UR12, R72, 0x96, !PT ;  /* 0x0000000c4b487c12 */ /* 0x000fe2000f8e9648 */
[----:B------:R-:W-:-:S04]  /*30b0*/  IMAD.WIDE.U32 R16, R8, -0x326172a9, RZ ;  /* 0xcd9e8d5708107825 */ /* 0x000fc800078e00ff */
[----:B------:R-:W-:Y:S01]  /*30c0*/  IMAD.WIDE.U32 R72, R72, -0x2daee0ad, RZ ;  /* 0xd2511f5348487825 */ /* 0x000fe200078e00ff */
[----:B------:R-:W-:Y:S01]  /*30d0*/  LOP3.LUT R8, R17, UR10, R74, 0x96, !PT ;  /* 0x0000000a11087c12 */ /* 0x000fe2000f8e964a */
[----:B------:R-:W-:Y:S03]  /*30e0*/  HMMA.16816.F32.BF16 R64, R80, R66, RZ ;  /* 0x000000425040723c */ /* 0x000fe600000418ff */
[----:B------:R-:W-:Y:S01]  /*30f0*/  LOP3.LUT R10, R73, UR9, R10, 0x96, !PT ;  /* 0x00000009490a7c12 */ /* 0x000fe2000f8e960a */
[----:B------:R-:W-:-:S04]  /*3100*/  IMAD.WIDE.U32 R8, R8, -0x2daee0ad, RZ ;  /* 0xd2511f5308087825 */ /* 0x000fc800078e00ff */
[----:B------:R-:W-:Y:S01]  /*3110*/  IMAD.WIDE.U32 R10, R10, -0x326172a9, RZ ;  /* 0xcd9e8d570a0a7825 */ /* 0x000fe200078e00ff */
[----:B-1----:R-:W-:Y:S04]  /*3120*/  HMMA.16816.F32.BF16 R60, R12, R4, R60 ;  /* 0x000000040c3c723c */ /* 0x002fe8000004183c */
[----:B------:R-:W-:-:S03]  /*3130*/  LOP3.LUT R17, R11, UR8, R16, 0x96, !PT ;  /* 0x000000080b117c12 */ /* 0x000fc6000f8e9610 */
[----:B------:R-:W-:Y:S01]  /*3140*/  LOP3.LUT R4, R9, UR7, R72, 0x96, !PT ;  /* 0x0000000709047c12 */ /* 0x000fe2000f8e9648 */
[----:B------:R-:W-:Y:S01]  /*3150*/  HMMA.16816.F32.BF16 R40, R12, R18, R40 ;  /* 0x000000120c28723c */ /* 0x000fe20000041828 */
[----:B------:R-:W-:-:S04]  /*3160*/  IMAD.WIDE.U32 R72, R17, -0x2daee0ad, RZ ;  /* 0xd2511f5311487825 */ /* 0x000fc800078e00ff */
[----:B------:R-:W-:Y:S01]  /*3170*/  IMAD.WIDE.U32 R4, R4, -0x326172a9, RZ ;  /* 0xcd9e8d5704047825 */ /* 0x000fe200078e00ff */
[----:B------:R-:W-:Y:S02]  /*3180*/  LOP3.LUT R17, R72, 0xff, RZ, 0xc0, !PT ;  /* 0x000000ff48117812 */ /* 0x000fe400078ec0ff */
[----:B------:R-:W-:Y:S02]  /*3190*/  HMMA.16816.F32.BF16 R64, R12, R6, R64 ;  /* 0x000000060c40723c */ /* 0x000fe40000041840 */
[C---:B------:R-:W-:Y:S02]  /*31a0*/  LOP3.LUT R18, R4.reuse, 0xffff, RZ, 0xc0, !PT ;  /* 0x0000ffff04127812 */ /* 0x040fe400078ec0ff */
[----:B------:R-:W-:Y:S02]  /*31b0*/  LOP3.LUT R105, R4, 0xff, RZ, 0xc0, !PT ;  /* 0x000000ff04697812 */ /* 0x000fe400078ec0ff */
[--C-:B------:R-:W-:Y:S02]  /*31c0*/  SHF.R.U32.HI R11, RZ, 0x10, R4.reuse ;  /* 0x00000010ff0b7819 */ /* 0x100fe40000011604 */
[----:B------:R-:W-:-:S02]  /*31d0*/  SHF.R.U32.HI R16, RZ, 0x18, R4 ;  /* 0x00000018ff107819 */ /* 0x000fc40000011604 */
[----:B------:R-:W-:Y:S02]  /*31e0*/  LOP3.LUT R4, R73, UR18, R8, 0x96, !PT ;  /* 0x0000001249047c12 */ /* 0x000fe4000f8e9608 */
[----:B------:R-:W-:Y:S02]  /*31f0*/  LOP3.LUT R6, R72, 0xffff, RZ, 0xc0, !PT ;  /* 0x0000ffff48067812 */ /* 0x000fe400078ec0ff */
[--C-:B------:R-:W-:Y:S02]  /*3200*/  SHF.R.U32.HI R7, RZ, 0x10, R72.reuse ;  /* 0x00000010ff077819 */ /* 0x100fe40000011648 */
[----:B------:R-:W-:Y:S02]  /*3210*/  SHF.R.U32.HI R8, RZ, 0x18, R72 ;  /* 0x00000018ff087819 */ /* 0x000fe40000011648 */
[----:B------:R-:W1:Y:S01]  /*3220*/  LDSM.16.MT88.4 R72, [R114+0x8000] ;  /* 0x008000007248783b */ /* 0x000e620000004200 */
[----:B------:R-:W-:Y:S02]  /*3230*/  SHF.R.U32.HI R6, RZ, 0x8, R6 ;  /* 0x00000008ff067819 */ /* 0x000fe40000011606 */
[----:B------:R-:W-:-:S02]  /*3240*/  LOP3.LUT R10, R5, UR17, R10, 0x96, !PT ;  /* 0x00000011050a7c12 */ /* 0x000fc4000f8e960a */
[----:B------:R-:W-:Y:S02]  /*3250*/  LOP3.LUT R11, R11, 0xff, RZ, 0xc0, !PT ;  /* 0x000000ff0b0b7812 */ /* 0x000fe400078ec0ff */
[----:B------:R-:W-:Y:S02]  /*3260*/  SHF.R.U32.HI R5, RZ, 0x10, R4 ;  /* 0x00000010ff057819 */ /* 0x000fe40000011604 */
[----:B------:R-:W-:Y:S02]  /*3270*/  PRMT R17, R17, 0x5410, R6 ;  /* 0x0000541011117816 */ /* 0x000fe40000000006 */
[----:B------:R-:W-:Y:S02]  /*3280*/  PRMT R11, R11, 0x5410, R16 ;  /* 0x000054100b0b7816 */ /* 0x000fe40000000010 */
[C---:B------:R-:W-:Y:S01]  /*3290*/  LOP3.LUT R6, R4.reuse, 0xffff, RZ, 0xc0, !PT ;  /* 0x0000ffff04067812 */ /* 0x040fe200078ec0ff */
[--C-:B------:R-:W-:Y:S01]  /*32a0*/  HSET2.LE.AND R17, R17, R76.reuse, PT ;  /* 0x0000004c11117233 */ /* 0x100fe20003803000 */
[----:B------:R-:W-:Y:S01]  /*32b0*/  LOP3.LUT R19, R4, 0xff, RZ, 0xc0, !PT ;  /* 0x000000ff04137812 */ /* 0x000fe200078ec0ff */
[----:B------:R-:W-:Y:S01]  /*32c0*/  HSET2.LE.AND R11, R11, R76, PT ;  /* 0x0000004c0b0b7233 */ /* 0x000fe20003803000 */
[----:B------:R-:W-:-:S02]  /*32d0*/  LOP3.LUT R16, R10, 0xffff, RZ, 0xc0, !PT ;  /* 0x0000ffff0a107812 */ /* 0x000fc400078ec0ff */
[----:B------:R-:W-:Y:S02]  /*32e0*/  SHF.R.U32.HI R4, RZ, 0x18, R4 ;  /* 0x00000018ff047819 */ /* 0x000fe40000011604 */
[----:B------:R-:W-:Y:S02]  /*32f0*/  LOP3.LUT R7, R7, 0xff, RZ, 0xc0, !PT ;  /* 0x000000ff07077812 */ /* 0x000fe400078ec0ff */
[----:B------:R-:W-:Y:S02]  /*3300*/  LOP3.LUT R5, R5, 0xff, RZ, 0xc0, !PT ;  /* 0x000000ff05057812 */ /* 0x000fe400078ec0ff */
[----:B------:R-:W-:Y:S02]  /*3310*/  SHF.R.U32.HI R18, RZ, 0x8, R18 ;  /* 0x00000008ff127819 */ /* 0x000fe40000011612 */
[----:B------:R-:W-:Y:S02]  /*3320*/  LOP3.LUT R85, R10, 0xff, RZ, 0xc0, !PT ;  /* 0x000000ff0a557812 */ /* 0x000fe400078ec0ff */
[----:B------:R-:W-:-:S02]  /*3330*/  SHF.R.U32.HI R16, RZ, 0x8, R16 ;  /* 0x00000008ff107819 */ /* 0x000fc40000011610 */
[----:B------:R-:W-:Y:S02]  /*3340*/  SHF.R.U32.HI R6, RZ, 0x8, R6 ;  /* 0x00000008ff067819 */ /* 0x000fe40000011606 */
[----:B------:R-:W-:Y:S02]  /*3350*/  PRMT R7, R7, 0x5410, R8 ;  /* 0x0000541007077816 */ /* 0x000fe40000000008 */
[----:B------:R-:W-:Y:S02]  /*3360*/  PRMT R5, R5, 0x5410, R4 ;  /* 0x0000541005057816 */ /* 0x000fe40000000004 */
[----:B------:R-:W-:Y:S02]  /*3370*/  PRMT R105, R105, 0x5410, R18 ;  /* 0x0000541069697816 */ /* 0x000fe40000000012 */
[----:B------:R-:W-:Y:S01]  /*3380*/  PRMT R85, R85, 0x5410, R16 ;  /* 0x0000541055557816 */ /* 0x000fe20000000010 */
[--C-:B------:R-:W-:Y:S01]  /*3390*/  HSET2.LE.AND R16, R7, R76.reuse, PT ;  /* 0x0000004c07107233 */ /* 0x100fe20003803000 */
[----:B------:R-:W-:Y:S01]  /*33a0*/  PRMT R19, R19, 0x5410, R6 ;  /* 0x0000541013137816 */ /* 0x000fe20000000006 */
[--C-:B------:R-:W-:Y:S01]  /*33b0*/  HSET2.LE.AND R18, R5, R76.reuse, PT ;  /* 0x0000004c05127233 */ /* 0x100fe20003803000 */
[--C-:B------:R-:W-:Y:S01]  /*33c0*/  SHF.R.U32.HI R9, RZ, 0x10, R10.reuse ;  /* 0x00000010ff097819 */ /* 0x100fe2000001160a */
[----:B------:R-:W2:Y:S01]  /*33d0*/  LDSM.16.MT88.4 R4, [R114+0x8400] ;  /* 0x008400007204783b */ /* 0x000ea20000004200 */
[----:B------:R-:W-:Y:S01]  /*33e0*/  SHF.R.U32.HI R10, RZ, 0x18, R10 ;  /* 0x00000018ff0a7819 */ /* 0x000fe2000001160a */
[--C-:B------:R-:W-:Y:S01]  /*33f0*/  HSET2.LE.AND R8, R85, R76.reuse, PT ;  /* 0x0000004c55087233 */ /* 0x100fe20003803000 */
[----:B------:R-:W-:Y:S01]  /*3400*/  LOP3.LUT R9, R9, 0xff, RZ, 0xc0, !PT ;  /* 0x000000ff09097812 */ /* 0x000fe200078ec0ff */
[----:B------:R-:W-:Y:S01]  /*3410*/  HSET2.LE.AND R19, R19, R76, PT ;  /* 0x0000004c13137233 */ /* 0x000fe20003803000 */
[----:B------:R-:W-:-:S02]  /*3420*/  FADD.FTZ R85, R71, R104 ;  /* 0x0000006847557221 */ /* 0x000fc40000010000 */
[----:B------:R-:W-:Y:S01]  /*3430*/  PRMT R9, R9, 0x5410, R10 ;  /* 0x0000541009097816 */ /* 0x000fe2000000000a */
[----:B------:R-:W-:-:S04]  /*3440*/  HSET2.LE.AND R10, R105, R76, PT ;  /* 0x0000004c690a7233 */ /* 0x000fc80003803000 */
[----:B------:R-:W-:Y:S01]  /*3450*/  HSET2.LE.AND R9, R9, R76, PT ;  /* 0x0000004c09097233 */ /* 0x000fe20003803000 */
[----:B------:R-:W-:Y:S02]  /*3460*/  FADD.FTZ R76, R68, R69 ;  /* 0x00000045444c7221 */ /* 0x000fe40000010000 */
[----:B-1----:R-:W-:Y:S02]  /*3470*/  HMMA.16816.F32.BF16 R68, R80, R72, RZ ;  /* 0x000000485044723c */ /* 0x002fe400000418ff */
[----:B------:R-:W-:-:S04]  /*3480*/  FADD.FTZ R104, R77, R76 ;  /* 0x0000004c4d687221 */ /* 0x000fc80000010000 */
[----:B------:R-:W-:Y:S02]  /*3490*/  FADD.FTZ R103, R103, R104 ;  /* 0x0000006867677221 */ /* 0x000fe40000010000 */
[----:B------:R-:W-:Y:S11]  /*34a0*/  HMMA.16816.F32.BF16 R72, R80, R74, RZ ;  /* 0x0000004a5048723c */ /* 0x000ff600000418ff */
[----:B------:R-:W-:Y:S05]  /*34b0*/  @!UPT UIADD3 URZ, URZ, URZ, URZ ;  /* 0x0000003f3f3ff290 */ /* 0x000fea000fffe03f */
[C---:B--2---:R-:W-:Y:S07]  /*34c0*/  HMMA.16816.F32.BF16 R68, R12.reuse, R4, R68 ;  /* 0x000000040c44723c */ /* 0x044fee0000041844 */
[----:B------:R-:W-:Y:S01]  /*34d0*/  FADD.FTZ R4, R84, R85 ;  /* 0x0000005554047221 */ /* 0x000fe20000010000 */
[----:B------:R-:W-:Y:S01]  /*34e0*/  HMMA.16816.F32.BF16 R72, R12, R6, R72 ;  /* 0x000000060c48723c */ /* 0x000fe20000041848 */
[----:B------:R-:W-:Y:S02]  /*34f0*/  FFMA.FTZ R85, R24, c[0x0][0x23c], -R78 ;  /* 0x00008f0018557a23 */ /* 0x000fe4000001084e */
[----:B------:R-:W-:-:S02]  /*3500*/  FADD.FTZ R105, R79, R4 ;  /* 0x000000044f697221 */ /* 0x000fc40000010000 */
[----:B------:R-:W1:Y:S01]  /*3510*/  LDSM.16.MT88.4 R4, [R112+0x8000] ;  /* 0x008000007004783b */ /* 0x000e620000004200 */
[--C-:B------:R-:W-:Y:S02]  /*3520*/  FFMA.FTZ R84, R26, c[0x0][0x23c], -R78.reuse ;  /* 0x00008f001a547a23 */ /* 0x100fe4000001084e */
[--C-:B------:R-:W-:Y:S02]  /*3530*/  FFMA.FTZ R26, R28, c[0x0][0x23c], -R78.reuse ;  /* 0x00008f001c1a7a23 */ /* 0x100fe4000001084e */
[----:B------:R-:W-:Y:S01]  /*3540*/  FFMA.FTZ R24, R34, c[0x0][0x23c], -R78 ;  /* 0x00008f0022187a23 */ /* 0x000fe2000001084e */
[----:B------:R-:W-:Y:S01]  /*3550*/  MUFU.EX2 R28, R84 ;  /* 0x00000054001c7308 */ /* 0x000fe20000000800 */
[----:B------:R-:W-:-:S04]  /*3560*/  FADD.FTZ R86, R102, R105 ;  /* 0x0000006966567221 */ /* 0x000fc80000010000 */
[----:B------:R-:W-:-:S03]  /*3570*/  FADD.FTZ R23, R23, R86 ;  /* 0x0000005617177221 */ /* 0x000fc60000010000 */
[----:B------:R-:W-:Y:S01]  /*3580*/  MUFU.EX2 R34, R85 ;  /* 0x0000005500227308 */ /* 0x000fe20000000800 */
[----:B------:R-:W-:-:S04]  /*3590*/  FADD.FTZ R22, R22, R23 ;  /* 0x0000001716167221 */ /* 0x000fc80000010000 */
[----:B------:R-:W-:-:S03]  /*35a0*/  FADD.FTZ R22, R3, R22 ;  /* 0x0000001603167221 */ /* 0x000fc60000010000 */
[----:B------:R-:W-:Y:S08]  /*35b0*/  MUFU.EX2 R26, R26 ;  /* 0x0000001a001a7308 */ /* 0x000ff00000000800 */
[----:B------:R-:W2:Y:S01]  /*35c0*/  MUFU.EX2 R24, R24 ;  /* 0x0000001800187308 */ /* 0x000ea20000000800 */
[C---:B-1----:R-:W-:Y:S07]  /*35d0*/  HMMA.16816.F32.BF16 R76, R80.reuse, R4, RZ ;  /* 0x00000004504c723c */ /* 0x042fee00000418ff */
[--C-:B------:R-:W-:Y:S01]  /*35e0*/  FFMA.FTZ R5, R30, c[0x0][0x23c], -R91.reuse ;  /* 0x00008f001e057a23 */ /* 0x100fe2000001085b */
[----:B------:R-:W-:Y:S01]  /*35f0*/  HMMA.16816.F32.BF16 R80, R80, R6, RZ ;  /* 0x000000065050723c */ /* 0x000fe200000418ff */
[----:B------:R-:W-:-:S02]  /*3600*/  FFMA.FTZ R4, R31, c[0x0][0x23c], -R91 ;  /* 0x00008f001f047a23 */ /* 0x000fc4000001085b */
[----:B------:R1:W-:Y:S01]  /*3610*/  MUFU.EX2 R85, R5 ;  /* 0x0000000500557308 */ /* 0x0003e20000000800 */
[--C-:B------:R-:W-:Y:S02]  /*3620*/  FFMA.FTZ R30, R87, c[0x0][0x23c], -R91.reuse ;  /* 0x00008f00571e7a23 */ /* 0x100fe4000001085b */
[----:B------:R-:W-:Y:S01]  /*3630*/  FFMA.FTZ R31, R88, c[0x0][0x23c], -R91 ;  /* 0x00008f00581f7a23 */ /* 0x000fe2000001085b */
[----:B--2---:R-:W-:Y:S01]  /*3640*/  F2FP.BF16.PACK_AB R6, R109, R24 ;  /* 0x000000186d06723e */ /* 0x004fe200000010ff */
[----:B------:R-:W-:-:S03]  /*3650*/  FADD.FTZ R88, R90, R103 ;  /* 0x000000675a587221 */ /* 0x000fc60000010000 */
[----:B------:R-:W2:Y:S01]  /*3660*/  MUFU.EX2 R84, R4 ;  /* 0x0000000400547308 */ /* 0x000ea20000000800 */
[----:B------:R-:W-:Y:S01]  /*3670*/  LOP3.LUT R6, R17, R6, RZ, 0xc0, !PT ;  /* 0x0000000611067212 */ /* 0x000fe200078ec0ff */
[----:B------:R-:W-:-:S04]  /*3680*/  FADD.FTZ R21, R21, R88 ;  /* 0x0000005815157221 */ /* 0x000fc80000010000 */
[----:B------:R-:W-:Y:S02]  /*3690*/  FADD.FTZ R21, R20, R21 ;  /* 0x0000001514157221 */ /* 0x000fe40000010000 */
[----:B------:R-:W3:Y:S01]  /*36a0*/  MUFU.EX2 R30, R30 ;  /* 0x0000001e001e7308 */ /* 0x000ee20000000800 */
[----:B-1----:R-:W-:Y:S01]  /*36b0*/  F2FP.BF16.PACK_AB R5, R29, R34 ;  /* 0x000000221d05723e */ /* 0x002fe200000010ff */
[----:B------:R-:W-:-:S03]  /*36c0*/  FADD.FTZ R34, R34, R21 ;  /* 0x0000001522227221 */ /* 0x000fc60000010000 */
[----:B------:R-:W-:Y:S01]  /*36d0*/  LOP3.LUT R8, R8, R5, RZ, 0xc0, !PT ;  /* 0x0000000508087212 */ /* 0x000fe200078ec0ff */
[----:B------:R-:W-:Y:S01]  /*36e0*/  FADD.FTZ R29, R29, R34 ;  /* 0x000000221d1d7221 */ /* 0x000fe20000010000 */
[----:B------:R-:W-:Y:S01]  /*36f0*/  F2FP.BF16.PACK_AB R5, R27, R28 ;  /* 0x0000001c1b05723e */ /* 0x000fe200000010ff */
[----:B------:R-:W1:Y:S01]  /*3700*/  MUFU.EX2 R31, R31 ;  /* 0x0000001f001f7308 */ /* 0x000e620000000800 */
[----:B--2---:R-:W-:Y:S01]  /*3710*/  F2FP.BF16.PACK_AB R4, R84, R85 ;  /* 0x000000555404723e */ /* 0x004fe200000010ff */
[----:B------:R-:W-:Y:S01]  /*3720*/  FADD.FTZ R85, R85, R22 ;  /* 0x0000001655557221 */ /* 0x000fe20000010000 */
[----:B------:R-:W-:Y:S01]  /*3730*/  LOP3.LUT R10, R10, R5, RZ, 0xc0, !PT ;  /* 0x000000050a0a7212 */ /* 0x000fe200078ec0ff */
[----:B------:R-:W-:Y:S01]  /*3740*/  FADD.FTZ R28, R28, R29 ;  /* 0x0000001d1c1c7221 */ /* 0x000fe20000010000 */
[----:B------:R-:W-:Y:S01]  /*3750*/  LOP3.LUT R9, R9, R4, RZ, 0xc0, !PT ;  /* 0x0000000409097212 */ /* 0x000fe200078ec0ff */
[----:B------:R-:W-:Y:S01]  /*3760*/  FADD.FTZ R84, R84, R85 ;  /* 0x0000005554547221 */ /* 0x000fe20000010000 */
[----:B------:R-:W-:Y:S01]  /*3770*/  F2FP.BF16.PACK_AB R4, R32, R35 ;  /* 0x000000232004723e */ /* 0x000fe200000010ff */
[----:B------:R-:W-:Y:S01]  /*3780*/  FADD.FTZ R27, R27, R28 ;  /* 0x0000001c1b1b7221 */ /* 0x000fe20000010000 */
[----:B---3--:R-:W-:Y:S01]  /*3790*/  F2FP.BF16.PACK_AB R5, R30, R33 ;  /* 0x000000211e05723e */ /* 0x008fe200000010ff */
[----:B------:R-:W-:Y:S01]  /*37a0*/  FADD.FTZ R35, R35, R84 ;  /* 0x0000005423237221 */ /* 0x000fe20000010000 */
[----:B------:R-:W-:-:S02]  /*37b0*/  LOP3.LUT R11, R11, R4, RZ, 0xc0, !PT ;  /* 0x000000040b0b7212 */ /* 0x000fc400078ec0ff */
[----:B------:R-:W-:Y:S01]  /*37c0*/  F2FP.BF16.PACK_AB R4, R25, R26 ;  /* 0x0000001a1904723e */ /* 0x000fe200000010ff */
[----:B------:R-:W-:Y:S01]  /*37d0*/  FADD.FTZ R32, R32, R35 ;  /* 0x0000002320207221 */ /* 0x000fe20000010000 */
[----:B------:R-:W-:Y:S01]  /*37e0*/  LOP3.LUT R5, R18, R5, RZ, 0xc0, !PT ;  /* 0x0000000512057212 */ /* 0x000fe200078ec0ff */
[----:B------:R-:W-:Y:S01]  /*37f0*/  FADD.FTZ R26, R26, R27 ;  /* 0x0000001b1a1a7221 */ /* 0x000fe20000010000 */
[----:B-1----:R-:W-:Y:S01]  /*3800*/  F2FP.BF16.PACK_AB R7, R108, R31 ;  /* 0x0000001f6c07723e */ /* 0x002fe200000010ff */
[----:B------:R-:W-:Y:S01]  /*3810*/  FADD.FTZ R33, R33, R32 ;  /* 0x0000002021217221 */ /* 0x000fe20000010000 */
[----:B------:R-:W-:Y:S01]  /*3820*/  LOP3.LUT R4, R19, R4, RZ, 0xc0, !PT ;  /* 0x0000000413047212 */ /* 0x000fe200078ec0ff */
        /* <DEDUP_REMOVED lines=29> */
[----:B------:R-:W2:Y:S04]  /*3a00*/  LDSM.16.MT88.4 R12, [R112+0x6c00] ;  /* 0x006c0000700c783b */ /* 0x000ea80000004200 */
[----:B------:R-:W3:Y:S03]  /*3a10*/  LDSM.16.MT88.4 R8, [R114+0x7c00] ;  /* 0x007c00007208783b */ /* 0x000ee60000004200 */
[C---:B-1----:R-:W-:Y:S08]  /*3a20*/  HMMA.16816.F32.BF16 R36, R4.reuse, R16, R36 ;  /* 0x000000100424723c */ /* 0x042ff00000041824 */
[C---:B------:R-:W-:Y:S01]  /*3a30*/  HMMA.16816.F32.BF16 R40, R4.reuse, R18, R40 ;  /* 0x000000120428723c */ /* 0x040fe20000041828 */
[----:B------:R-:W1:Y:S07]  /*3a40*/  LDSM.16.MT88.4 R16, [R112+0x7c00] ;  /* 0x007c00007010783b */ /* 0x000e6e0000004200 */
[C---:B--2---:R-:W-:Y:S08]  /*3a50*/  HMMA.16816.F32.BF16 R44, R4.reuse, R12, R44 ;  /* 0x0000000c042c723c */ /* 0x044ff0000004182c */
[C---:B------:R-:W-:Y:S01]  /*3a60*/  HMMA.16816.F32.BF16 R48, R4.reuse, R14, R48 ;  /* 0x0000000e0430723c */ /* 0x040fe20000041830 */
[----:B------:R-:W2:Y:S07]  /*3a70*/  LDSM.16.MT88.4 R12, [R114+0x8c00] ;  /* 0x008c0000720c783b */ /* 0x000eae0000004200 */
[C---:B---3--:R-:W-:Y:S08]  /*3a80*/  HMMA.16816.F32.BF16 R52, R4.reuse, R8, R52 ;  /* 0x000000080434723c */ /* 0x048ff00000041834 */
[C---:B------:R-:W-:Y:S01]  /*3a90*/  HMMA.16816.F32.BF16 R56, R4.reuse, R10, R56 ;  /* 0x0000000a0438723c */ /* 0x040fe20000041838 */
[----:B------:R-:W3:Y:S07]  /*3aa0*/  LDSM.16.MT88.4 R8, [R112+0x8c00] ;  /* 0x008c00007008783b */ /* 0x000eee0000004200 */
[C---:B-1----:R-:W-:Y:S08]  /*3ab0*/  HMMA.16816.F32.BF16 R60, R4.reuse, R16, R60 ;  /* 0x00000010043c723c */ /* 0x042ff0000004183c */
[C---:B------:R-:W-:Y:S08]  /*3ac0*/  HMMA.16816.F32.BF16 R64, R4.reuse, R18, R64 ;  /* 0x000000120440723c */ /* 0x040ff00000041840 */
[C---:B--2---:R-:W-:Y:S08]  /*3ad0*/  HMMA.16816.F32.BF16 R68, R4.reuse, R12, R68 ;  /* 0x0000000c0444723c */ /* 0x044ff00000041844 */
[C---:B------:R-:W-:Y:S08]  /*3ae0*/  HMMA.16816.F32.BF16 R72, R4.reuse, R14, R72 ;  /* 0x0000000e0448723c */ /* 0x040ff00000041848 */
[C---:B---3--:R-:W-:Y:S08]  /*3af0*/  HMMA.16816.F32.BF16 R76, R4.reuse, R8, R76 ;  /* 0x00000008044c723c */ /* 0x048ff0000004184c */
        /* <DEDUP_REMOVED lines=11> */
[----:B------:R-:W-:Y:S01]  /*3bb0*/  IMAD.MOV.U32 R3, RZ, RZ, 0x40 ;  /* 0x00000040ff037424 */ /* 0x000fe200078e00ff */
[----:B------:R-:W-:Y:S01]  /*3bc0*/  LEA R12, P1, R5, c[0x0][0x170], 0x1 ;  /* 0x00005c00050c7a11 */ /* 0x000fe200078208ff */
[----:B------:R-:W-:Y:S02]  /*3bd0*/  IMAD.IADD R7, R7, 0x1, R4 ;  /* 0x0000000107077824 */ /* 0x000fe400078e0204 */
[----:B------:R-:W-:-:S03]  /*3be0*/  IMAD.WIDE.U32 R8, R3, c[0x0][0x1a0], RZ ;  /* 0x0000680003087a25 */ /* 0x000fc600078e00ff */
[----:B------:R-:W-:Y:S01]  /*3bf0*/  LEA.HI.X R4, R6, R127, R7, 0x6, P0 ;  /* 0x0000007f06047211 */ /* 0x000fe200000f3407 */
[----:B------:R-:W-:Y:S01]  /*3c00*/  IMAD R3, R3, c[0x0][0x1a4], RZ ;  /* 0x0000690003037a24 */ /* 0x000fe200078e02ff */
[----:B------:R-:W-:Y:S02]  /*3c10*/  IADD3 R14, P0, R8, R12, RZ ;  /* 0x0000000c080e7210 */ /* 0x000fe40007f1e0ff */
[----:B------:R-:W-:-:S04]  /*3c20*/  LEA.HI.X R13, R5, c[0x0][0x174], R4, 0x1, P1 ;  /* 0x00005d00050d7a11 */ /* 0x000fc800008f0c04 */
[----:B------:R-:W-:Y:S01]  /*3c30*/  IADD3.X R15, R13, R9, R3, P0, !PT ;  /* 0x000000090d0f7210 */ /* 0x000fe200007fe403 */
        /* <DEDUP_REMOVED lines=90> */
[----:B------:R-:W-:Y:S01]  /*41e0*/  IADD3 R84, R95, -0x2, RZ ;  /* 0xfffffffe5f547810 */ /* 0x000fe20007ffe0ff */
[----:B------:R-:W-:Y:S04]  /*41f0*/  HMMA.16816.F32.BF16 R4, R88, R86, R4 ;  /* 0x000000565804723c */ /* 0x000fe80000041804 */
[----:B------:R-:W-:-:S05]  /*4200*/  IMAD R3, R84, 0x40, R101 ;  /* 0x0000004054037824 */ /* 0x000fca00078e0265 */
[C---:B------:R-:W-:Y:S01]  /*4210*/  IADD3 R84, R3.reuse, 0x1, RZ ;  /* 0x0000000103547810 */ /* 0x040fe20007ffe0ff */
[----:B------:R-:W-:Y:S03]  /*4220*/  BAR.SYNC.DEFER_BLOCKING 0x0 ;  /* 0x0000000000007b1d */ /* 0x000fe60000010000 */
[C---:B------:R-:W-:Y:S02]  /*4230*/  ISETP.GE.AND P0, PT, R84.reuse, R100, PT ;  /* 0x000000645400720c */ /* 0x040fe40003f06270 */
[----:B------:R-:W-:Y:S02]  /*4240*/  ISETP.GE.AND P4, PT, R84, R99, PT ;  /* 0x000000635400720c */ /* 0x000fe40003f86270 */
[----:B------:R-:W-:Y:S02]  /*4250*/  IADD3 R84, R3, 0x8, RZ ;  /* 0x0000000803547810 */ /* 0x000fe40007ffe0ff */
[----:B------:R-:W-:-:S02]  /*4260*/  FSEL R33, R33, -INF , !P0 ;  /* 0xff80000021217808 */ /* 0x000fc40004000000 */
[CC--:B------:R-:W-:Y:S02]  /*4270*/  ISETP.GE.AND P5, PT, R84.reuse, R100.reuse, PT ;  /* 0x000000645400720c */ /* 0x0c0fe40003fa6270 */
[-C--:B------:R-:W-:Y:S02]  /*4280*/  ISETP.GE.AND P1, PT, R84, R99.reuse, PT ;  /* 0x000000635400720c */ /* 0x080fe40003f26270 */
[----:B------:R-:W-:Y:S02]  /*4290*/  IADD3 R84, R3, 0x9, RZ ;  /* 0x0000000903547810 */ /* 0x000fe40007ffe0ff */
[----:B------:R-:W-:Y:S02]  /*42a0*/  FSEL R101, R30, -INF , !P1 ;  /* 0xff8000001e657808 */ /* 0x000fe40004800000 */
[C---:B------:R-:W-:Y:S02]  /*42b0*/  ISETP.GE.AND P3, PT, R84.reuse, R100, PT ;  /* 0x000000645400720c */ /* 0x040fe40003f66270 */
[----:B------:R-:W-:-:S02]  /*42c0*/  ISETP.GE.AND P6, PT, R84, R99, PT ;  /* 0x000000635400720c */ /* 0x000fc40003fc6270 */
[C---:B------:R-:W-:Y:S02]  /*42d0*/  IADD3 R84, R3.reuse, 0x10, RZ ;  /* 0x0000001003547810 */ /* 0x040fe40007ffe0ff */
[C---:B------:R-:W-:Y:S02]  /*42e0*/  IADD3 R30, R3.reuse, 0x19, RZ ;  /* 0x00000019031e7810 */ /* 0x040fe40007ffe0ff */
[C---:B------:R-:W-:Y:S02]  /*42f0*/  ISETP.GE.AND P2, PT, R84.reuse, R100, PT ;  /* 0x000000645400720c */ /* 0x040fe40003f46270 */
[----:B------:R-:W-:Y:S02]  /*4300*/  ISETP.GE.AND P0, PT, R84, R99, PT ;  /* 0x000000635400720c */ /* 0x000fe40003f06270 */
[----:B------:R-:W-:Y:S02]  /*4310*/  IADD3 R84, R3, 0x11, RZ ;  /* 0x0000001103547810 */ /* 0x000fe40007ffe0ff */
[----:B------:R-:W-:-:S02]  /*4320*/  FSEL R35, R35, -INF , !P4 ;  /* 0xff80000023237808 */ /* 0x000fc40006000000 */
[----:B------:R-:W-:Y:S02]  /*4330*/  FSEL R28, R28, -INF , !P5 ;  /* 0xff8000001c1c7808 */ /* 0x000fe40006800000 */
[C---:B------:R-:W-:Y:S02]  /*4340*/  ISETP.GE.AND P4, PT, R84.reuse, R100, PT ;  /* 0x000000645400720c */ /* 0x040fe40003f86270 */
[----:B------:R-:W-:Y:S02]  /*4350*/  ISETP.GE.AND P5, PT, R84, R99, PT ;  /* 0x000000635400720c */ /* 0x000fe40003fa6270 */
[----:B------:R-:W-:Y:S02]  /*4360*/  FSEL R90, R24, -INF , !P2 ;  /* 0xff800000185a7808 */ /* 0x000fe40005000000 */
[----:B------:R-:W-:Y:S02]  /*4370*/  IADD3 R84, R3, 0x18, RZ ;  /* 0x0000001803547810 */ /* 0x000fe40007ffe0ff */
[----:B------:R-:W-:-:S02]  /*4380*/  FSEL R103, R31, -INF , !P6 ;  /* 0xff8000001f677808 */ /* 0x000fc40007000000 */
[----:B------:R-:W-:Y:S02]  /*4390*/  IADD3 R24, R3, 0x20, RZ ;  /* 0x0000002003187810 */ /* 0x000fe40007ffe0ff */
[-C--:B------:R-:W-:Y:S02]  /*43a0*/  ISETP.GE.AND P6, PT, R30, R100.reuse, PT ;  /* 0x000000641e00720c */ /* 0x080fe40003fc6270 */
[----:B------:R-:W-:Y:S02]  /*43b0*/  FSEL R29, R29, -INF , !P3 ;  /* 0xff8000001d1d7808 */ /* 0x000fe40005800000 */
[----:B------:R-:W-:Y:S02]  /*43c0*/  FSEL R85, R26, -INF , !P0 ;  /* 0xff8000001a557808 */ /* 0x000fe40004000000 */
[----:B------:R-:W-:Y:S02]  /*43d0*/  FSEL R88, R25, -INF , !P4 ;  /* 0xff80000019587808 */ /* 0x000fe40006000000 */
[----:B------:R-:W-:-:S02]  /*43e0*/  ISETP.GE.AND P1, PT, R84, R100, PT ;  /* 0x000000645400720c */ /* 0x000fc40003f26270 */
[-C--:B------:R-:W-:Y:S02]  /*43f0*/  ISETP.GE.AND P3, PT, R84, R99.reuse, PT ;  /* 0x000000635400720c */ /* 0x080fe40003f66270 */
[C---:B------:R-:W-:Y:S02]  /*4400*/  ISETP.GE.AND P0, PT, R24.reuse, R100, PT ;  /* 0x000000641800720c */ /* 0x040fe40003f06270 */
[-C--:B------:R-:W-:Y:S02]  /*4410*/  ISETP.GE.AND P4, PT, R24, R99.reuse, PT ;  /* 0x000000631800720c */ /* 0x080fe40003f86270 */
        /* <DEDUP_REMOVED lines=8> */
[----:B------:R-:W-:-:S02]  /*44a0*/  FSEL R91, R23, -INF , !P2 ;  /* 0xff800000175b7808 */ /* 0x000fc40005000000 */
[-C--:B------:R-:W-:Y:S02]  /*44b0*/  ISETP.GE.AND P0, PT, R21, R99.reuse, PT ;  /* 0x000000631500720c */ /* 0x080fe40003f06270 */
[----:B------:R-:W-:Y:S02]  /*44c0*/  IADD3 R22, R3, 0x30, RZ ;  /* 0x0000003003167810 */ /* 0x000fe40007ffe0ff */
[----:B------:R-:W-:Y:S02]  /*44d0*/  FSEL R20, R20, -INF , !P1 ;  /* 0xff80000014147808 */ /* 0x000fe40004800000 */
[----:B------:R-:W-:Y:S02]  /*44e0*/  ISETP.GE.AND P2, PT, R21, R100, PT ;  /* 0x000000641500720c */ /* 0x000fe40003f46270 */
[----:B------:R-:W-:Y:S02]  /*44f0*/  ISETP.GE.AND P1, PT, R24, R99, PT ;  /* 0x000000631800720c */ /* 0x000fe40003f26270 */
[----:B------:R-:W-:-:S02]  /*4500*/  FSEL R21, R18, -INF , !P4 ;  /* 0xff80000012157808 */ /* 0x000fc40006000000 */
[----:B------:R-:W-:Y:S02]  /*4510*/  IADD3 R24, R3, 0x28, RZ ;  /* 0x0000002803187810 */ /* 0x000fe40007ffe0ff */
[----:B------:R-:W-:Y:S02]  /*4520*/  FSEL R18, R17, -INF , !P5 ;  /* 0xff80000011127808 */ /* 0x000fe40006800000 */
[----:B------:R-:W-:Y:S02]  /*4530*/  ISETP.GE.AND P5, PT, R22, R99, PT ;  /* 0x000000631600720c */ /* 0x000fe40003fa6270 */
[----:B------:R-:W-:Y:S02]  /*4540*/  FSEL R15, R15, -INF , !P0 ;  /* 0xff8000000f0f7808 */ /* 0x000fe40004000000 */
[-C--:B------:R-:W-:Y:S02]  /*4550*/  ISETP.GE.AND P0, PT, R3, R100.reuse, PT ;  /* 0x000000640300720c */ /* 0x080fe40003f06270 */
[----:B------:R-:W-:-:S02]  /*4560*/  ISETP.GE.AND P3, PT, R24, R100, PT ;  /* 0x000000641800720c */ /* 0x000fc40003f66270 */
[----:B------:R-:W-:Y:S02]  /*4570*/  ISETP.GE.AND P6, PT, R24, R99, PT ;  /* 0x000000631800720c */ /* 0x000fe40003fc6270 */
[----:B------:R-:W-:Y:S02]  /*4580*/  FSEL R24, R10, -INF , !P5 ;  /* 0xff8000000a187808 */ /* 0x000fe40006800000 */
[----:B------:R-:W-:Y:S02]  /*4590*/  FSEL R10, R32, -INF , !P0 ;  /* 0xff800000200a7808 */ /* 0x000fe40004000000 */
[----:B------:R-:W-:Y:S02]  /*45a0*/  ISETP.NE.AND P0, PT, R95, 0x2, PT ;  /* 0x000000025f00780c */ /* 0x000fe40003f05270 */
[----:B------:R-:W-:Y:S02]  /*45b0*/  IADD3 R17, R3, 0x31, RZ ;  /* 0x0000003103117810 */ /* 0x000fe40007ffe0ff */
[----:B------:R-:W-:-:S02]  /*45c0*/  ISETP.GE.AND P4, PT, R22, R100, PT ;  /* 0x000000641600720c */ /* 0x000fc40003f86270 */
[----:B------:R-:W-:Y:S02]  /*45d0*/  FSEL R19, R19, -INF , !P1 ;  /* 0xff80000013137808 */ /* 0x000fe40004800000 */
[----:B------:R-:W-:Y:S02]  /*45e0*/  ISETP.GE.AND P1, PT, R17, R100, PT ;  /* 0x000000641100720c */ /* 0x000fe40003f26270 */
[----:B------:R-:W-:Y:S02]  /*45f0*/  FSEL R22, R13, -INF , !P2 ;  /* 0xff8000000d167808 */ /* 0x000fe40005000000 */
[C---:B------:R-:W-:Y:S02]  /*4600*/  IADD3 R23, R3.reuse, 0x38, RZ ;  /* 0x0000003803177810 */ /* 0x040fe40007ffe0ff */
[----:B------:R-:W-:Y:S02]  /*4610*/  IADD3 R13, R3, 0x39, RZ ;  /* 0x00000039030d7810 */ /* 0x000fe40007ffe0ff */
[----:B------:R-:W-:-:S02]  /*4620*/  FSEL R12, R12, -INF , !P3 ;  /* 0xff8000000c0c7808 */ /* 0x000fc40005800000 */
[-C--:B------:R-:W-:Y:S02]  /*4630*/  ISETP.GE.AND P3, PT, R17, R99.reuse, PT ;  /* 0x000000631100720c */ /* 0x080fe40003f66270 */
[----:B------:R-:W-:Y:S02]  /*4640*/  FSEL R17, R14, -INF , !P6 ;  /* 0xff8000000e117808 */ /* 0x000fe40007000000 */
[----:B------:R-:W-:Y:S02]  /*4650*/  FSEL R8, R8, -INF , !P4 ;  /* 0xff80000008087808 */ /* 0x000fe40006000000 */
[----:B------:R-:W-:Y:S02]  /*4660*/  FSEL R30, R9, -INF , !P1 ;  /* 0xff800000091e7808 */ /* 0x000fe40004800000 */
[C---:B------:R-:W-:Y:S02]  /*4670*/  ISETP.GE.AND P6, PT, R23.reuse, R100, PT ;  /* 0x000000641700720c */ /* 0x040fe40003fc6270 */
[----:B------:R-:W-:-:S02]  /*4680*/  ISETP.GE.AND P2, PT, R23, R99, PT ;  /* 0x000000631700720c */ /* 0x000fc40003f46270 */
[-C--:B------:R-:W-:Y:S02]  /*4690*/  ISETP.GE.AND P4, PT, R3, R99.reuse, PT ;  /* 0x000000630300720c */ /* 0x080fe40003f86270 */
        /* <DEDUP_REMOVED lines=10> */
[----:B------:R-:W-:-:S05]  /*4740*/  SHF.R.S32.HI R7, RZ, 0x1f, R6 ;  /* 0x0000001fff077819 */ /* 0x000fca0000011406 */
[----:B------:R-:W-:-:S04]  /*4750*/  IMAD R7, R7, c[0x0][0x198], RZ ;  /* 0x0000660007077a24 */ /* 0x000fc800078e02ff */
[C---:B------:R-:W-:Y:S02]  /*4760*/  IMAD R4, R6.reuse, c[0x0][0x19c], R7 ;  /* 0x0000670006047a24 */ /* 0x040fe400078e0207 */
[----:B------:R-:W-:-:S04]  /*4770*/  IMAD.WIDE.U32 R6, R6, c[0x0][0x198], RZ ;  /* 0x0000660006067a25 */ /* 0x000fc800078e00ff */
[----:B------:R-:W-:Y:S01]  /*4780*/  IMAD.IADD R7, R7, 0x1, R4 ;  /* 0x0000000107077824 */ /* 0x000fe200078e0204 */
[----:B------:R-:W-:-:S04]  /*4790*/  LEA R4, P0, R6, R124, 0x6 ;  /* 0x0000007c06047211 */ /* 0x000fc800078030ff */
[----:B------:R-:W-:Y:S02]  /*47a0*/  LEA.HI.X R7, R6, R129, R7, 0x6, P0 ;  /* 0x0000008106077211 */ /* 0x000fe400000f3407 */
[----:B------:R-:W-:-:S04]  /*47b0*/  LEA R6, P0, R4, c[0x0][0x168], 0x1 ;  /* 0x00005a0004067a11 */ /* 0x000fc800078008ff */
[----:B------:R-:W-:Y:S02]  /*47c0*/  LEA.HI.X R7, R4, c[0x0][0x16c], R7, 0x1, P0 ;  /* 0x00005b0004077a11 */ /* 0x000fe400000f0c07 */
[----:B------:R-:W-:-:S03]  /*47d0*/  IADD3 R104, P0, R6, UR22, RZ ;  /* 0x0000001606687c10 */ /* 0x000fc6000ff1e0ff */
[----:B------:R-:W-:Y:S01]  /*47e0*/  @!PT LDS RZ, [RZ] ;  /* 0x00000000fffff984 */ /* 0x000fe20000000800 */
[----:B------:R-:W-:Y:S01]  /*47f0*/  @!PT LDS RZ, [RZ] ;  /* 0x00000000fffff984 */ /* 0x000fe20000000800 */
[----:B------:R-:W-:Y:S01]  /*4800*/  @!PT LDS RZ, [RZ] ;  /* 0x00000000fffff984 */ /* 0x000fe20000000800 */
[----:B------:R1:W-:Y:S01]  /*4810*/  LDGSTS.E.BYPASS.LTC128B.128 [R120+0x3000], [R6.64] ;  /* 0x0300000006787fae */ /* 0x0003e2000b901d58 */
[----:B------:R-:W-:-:S03]  /*4820*/  IADD3.X R105, R7, UR21, RZ, P0, !PT ;  /* 0x0000001507697c10 */ /* 0x000fc600087fe4ff */
[----:B------:R1:W-:Y:S04]  /*4830*/  LDGSTS.E.BYPASS.LTC128B.128 [R120+0x4000], [R6.64+0x40] ;  /* 0x0400004006787fae */ /* 0x0003e8000b901d58 */
[----:B------:R1:W-:Y:S04]  /*4840*/  LDGSTS.E.BYPASS.LTC128B.128 [R120+0x5000], [R6.64+0x80] ;  /* 0x0500008006787fae */ /* 0x0003e8000b901d58 */
[----:B------:R1:W-:Y:S04]  /*4850*/  LDGSTS.E.BYPASS.LTC128B.128 [R120+0x3800], [R104.64] ;  /* 0x0380000068787fae */ /* 0x0003e8000b901d58 */
[----:B------:R1:W-:Y:S04]  /*4860*/  LDGSTS.E.BYPASS.LTC128B.128 [R120+0x4800], [R104.64+0x40] ;  /* 0x0480004068787fae */ /* 0x0003e8000b901d58 */
[----:B------:R1:W-:Y:S04]  /*4870*/  LDGSTS.E.BYPASS.LTC128B.128 [R120+0x5800], [R104.64+0x80] ;  /* 0x0580008068787fae */ /* 0x0003e8000b901d58 */
[----:B------:R-:W0:Y:S02]  /*4880*/  LDGDEPBAR ;  /* 0x00000000000079af */ /* 0x000e240000000000 */
.L_x_749:
[----:B------:R-:W-:Y:S02]  /*4890*/  FMNMX.FTZ R4, R2, R10, !PT ;  /* 0x0000000a02047209 */ /* 0x000fe40007810000 */
[----:B-1----:R-:W-:-:S02]  /*48a0*/  FMNMX.FTZ R6, R0, R9, !PT ;  /* 0x0000000900067209 */ /* 0x002fc40007810000 */
        /* <DEDUP_REMOVED lines=22> */
[----:B------:R-:W-:Y:S02]  /*4a10*/  FMNMX.FTZ R4, R30, R7, !PT ;  /* 0x000000071e047209 */ /* 0x000fe40007810000 */
[----:B------:R-:W-:Y:S02]  /*4a20*/  FMNMX.FTZ R7, R15, R6, !PT ;  /* 0x000000060f077209 */ /* 0x000fe40007810000 */
[----:B------:R-:W-:Y:S02]  /*4a30*/  FMNMX.FTZ R4, R3, R4, !PT ;  /* 0x0000000403047209 */ /* 0x000fe40007810000 */
[----:B------:R-:W-:Y:S02]  /*4a40*/  FMNMX.FTZ R6, R24, R7, !PT ;  /* 0x0000000718067209 */ /* 0x000fe40007810000 */
[----:B------:R-:W-:Y:S02]  /*4a50*/  FMNMX.FTZ R4, R5, R4, !PT ;  /* 0x0000000405047209 */ /* 0x000fe40007810000 */
[----:B------:R-:W-:-:S03]  /*4a60*/  FMNMX.FTZ R7, R25, R6, !PT ;  /* 0x0000000619077209 */ /* 0x000fc60007810000 */
[----:B------:R-:W1:Y:S01]  /*4a70*/  SHFL.BFLY PT, R13, R4, 0x2, 0x1f ;  /* 0x0c401f00040d7f89 */ /* 0x000e6200000e0000 */
        /* <DEDUP_REMOVED lines=14> */
[--C-:B------:R-:W-:Y:S02]  /*4b60*/  FFMA.FTZ R7, R28, c[0x0][0x23c], -R23.reuse ;  /* 0x00008f001c077a23 */ /* 0x100fe40000010817 */
[--C-:B------:R-:W-:Y:S01]  /*4b70*/  FFMA.FTZ R28, R5, c[0x0][0x23c], -R23.reuse ;  /* 0x00008f00051c7a23 */ /* 0x100fe20000010817 */
[----:B------:R-:W-:Y:S01]  /*4b80*/  FSEL R5, R32, RZ, P0 ;  /* 0x000000ff20057208 */ /* 0x000fe20000000000 */
[--C-:B------:R-:W-:Y:S01]  /*4b90*/  FFMA.FTZ R31, R8, c[0x0][0x23c], -R23.reuse ;  /* 0x00008f00081f7a23 */ /* 0x100fe20000010817 */
[C---:B------:R-:W-:Y:S01]  /*4ba0*/  FSETP.NEU.FTZ.AND P0, PT, R3.reuse, -INF , PT ;  /* 0xff8000000300780b */ /* 0x040fe20003f1d000 */
[----:B------:R-:W-:Y:S01]  /*4bb0*/  FFMA.FTZ R10, R10, c[0x0][0x23c], -R23 ;  /* 0x00008f000a0a7a23 */ /* 0x000fe20000010817 */
[----:B------:R-:W-:Y:S01]  /*4bc0*/  MUFU.EX2 R7, R7 ;  /* 0x0000000700077308 */ /* 0x000fe20000000800 */
[----:B------:R-:W-:Y:S01]  /*4bd0*/  FADD.FTZ R8, R2, -R5 ;  /* 0x8000000502087221 */ /* 0x000fe20000010000 */
[----:B------:R-:W-:Y:S01]  /*4be0*/  FSEL R5, R3, RZ, P0 ;  /* 0x000000ff03057208 */ /* 0x000fe20000000000 */
[----:B------:R-:W-:-:S02]  /*4bf0*/  FFMA.FTZ R4, R33, c[0x0][0x23c], -R23 ;  /* 0x00008f0021047a23 */ /* 0x000fc40000010817 */
[----:B------:R-:W-:Y:S02]  /*4c00*/  FMUL.FTZ R8, R8, c[0x0][0x23c] ;  /* 0x00008f0008087a20 */ /* 0x000fe40000410000 */
[----:B------:R-:W-:Y:S01]  /*4c10*/  FADD.FTZ R5, R0, -R5 ;  /* 0x8000000500057221 */ /* 0x000fe20000010000 */
[----:B------:R1:W-:Y:S01]  /*4c20*/  MUFU.EX2 R2, R10 ;  /* 0x0000000a00027308 */ /* 0x0003e20000000800 */
[----:B------:R-:W-:Y:S02]  /*4c30*/  FMUL.FTZ R0, R3, c[0x0][0x23c] ;  /* 0x00008f0003007a20 */ /* 0x000fe40000410000 */
[----:B------:R-:W-:Y:S02]  /*4c40*/  FMUL.FTZ R5, R5, c[0x0][0x23c] ;  /* 0x00008f0005057a20 */ /* 0x000fe40000410000 */
[--C-:B------:R-:W-:Y:S01]  /*4c50*/  FFMA.FTZ R13, R12, c[0x0][0x23c], -R23.reuse ;  /* 0x00008f000c0d7a23 */ /* 0x100fe20000010817 */
[----:B------:R-:W-:Y:S01]  /*4c60*/  FSEL R0, R0, RZ, P0 ;  /* 0x000000ff00007208 */ /* 0x000fe20000000000 */
[--C-:B------:R-:W-:Y:S01]  /*4c70*/  FFMA.FTZ R90, R90, c[0x0][0x23c], -R23.reuse ;  /* 0x00008f005a5a7a23 */ /* 0x100fe20000010817 */
[----:B------:R-:W2:Y:S01]  /*4c80*/  MUFU.EX2 R8, R8 ;  /* 0x0000000800087308 */ /* 0x000ea20000000800 */
[----:B------:R-:W-:Y:S01]  /*4c90*/  FFMA.FTZ R88, R88, c[0x0][0x23c], -R23 ;  /* 0x00008f0058587a23 */ /* 0x000fe20000010817 */
[----:B------:R-:W-:Y:S01]  /*4ca0*/  ISETP.GE.AND P0, PT, R95, 0x3, PT ;  /* 0x000000035f00780c */ /* 0x000fe20003f06270 */
[----:B------:R-:W-:-:S02]  /*4cb0*/  FFMA.FTZ R6, R9, c[0x0][0x23c], -R0 ;  /* 0x00008f0009067a23 */ /* 0x000fc40000010800 */
[----:B------:R-:W-:Y:S02]  /*4cc0*/  IMAD.SHL.U32 R9, R98, 0x2, RZ ;  /* 0x0000000262097824 */ /* 0x000fe400078e00ff */
[----:B------:R-:W-:Y:S01]  /*4cd0*/  FFMA.FTZ R86, R20, c[0x0][0x23c], -R23 ;  /* 0x00008f0014567a23 */ /* 0x000fe20000010817 */
[----:B------:R-:W3:Y:S01]  /*4ce0*/  MUFU.EX2 R5, R5 ;  /* 0x0000000500057308 */ /* 0x000ee20000000800 */
[----:B-1----:R-:W-:-:S04]  /*4cf0*/  IMAD.WIDE.U32 R10, R94, -0x326172a9, RZ ;  /* 0xcd9e8d575e0a7825 */ /* 0x002fc800078e00ff */
[--C-:B------:R-:W-:Y:S01]  /*4d00*/  FFMA.FTZ R84, R84, c[0x0][0x23c], -R23.reuse ;  /* 0x00008f0054547a23 */ /* 0x100fe20000010817 */
[----:B------:R-:W-:Y:S01]  /*4d10*/  LOP3.LUT R110, R11, R93, RZ, 0x3c, !PT ;  /* 0x0000005d0b6e7212 */ /* 0x000fe200078e3cff */
[--C-:B------:R-:W-:Y:S01]  /*4d20*/  FFMA.FTZ R16, R16, c[0x0][0x23c], -R23.reuse ;  /* 0x00008f0010107a23 */ /* 0x100fe20000010817 */
[----:B------:R-:W1:Y:S01]  /*4d30*/  MUFU.EX2 R6, R6 ;  /* 0x0000000600067308 */ /* 0x000e620000000800 */
[--C-:B------:R-:W-:Y:S01]  /*4d40*/  FFMA.FTZ R14, R18, c[0x0][0x23c], -R23.reuse ;  /* 0x00008f00120e7a23 */ /* 0x100fe20000010817 */
[----:B------:R-:W-:Y:S01]  /*4d50*/  @P0 IADD3 R137, R95, -0x3, RZ ;  /* 0xfffffffd5f890810 */ /* 0x000fe20007ffe0ff */
[--C-:B------:R-:W-:Y:S02]  /*4d60*/  FFMA.FTZ R12, R22, c[0x0][0x23c], -R23.reuse ;  /* 0x00008f00160c7a23 */ /* 0x100fe40000010817 */
[----:B------:R-:W-:Y:S02]  /*4d70*/  FFMA.FTZ R30, R30, c[0x0][0x23c], -R23 ;  /* 0x00008f001e1e7a23 */ /* 0x000fe40000010817 */
[----:B------:R-:W-:Y:S01]  /*4d80*/  IMAD.WIDE.U32 R22, R92, -0x2daee0ad, RZ ;  /* 0xd2511f535c167825 */ /* 0x000fe200078e00ff */
[----:B------:R-:W4:Y:S03]  /*4d90*/  MUFU.EX2 R4, R4 ;  /* 0x0000000400047308 */ /* 0x000f260000000800 */
[----:B--2---:R-:W-:-:S02]  /*4da0*/  FFMA.FTZ R109, R109, R8, R2 ;  /* 0x000000086d6d7223 */ /* 0x004fc40000010002 */
[-C--:B------:R-:W-:Y:S02]  /*4db0*/  FMUL.FTZ R36, R36, R8.reuse ;  /* 0x0000000824247220 */ /* 0x080fe40000410000 */
[-C--:B------:R-:W-:Y:S01]  /*4dc0*/  FMUL.FTZ R37, R37, R8.reuse ;  /* 0x0000000825257220 */ /* 0x080fe20000410000 */
[----:B------:R-:W-:Y:S01]  /*4dd0*/  MUFU.EX2 R107, R107 ;  /* 0x0000006b006b7308 */ /* 0x000fe20000000800 */
        /* <DEDUP_REMOVED lines=23> */
[----:B------:R-:W-:Y:S01]  /*4f50*/  FMUL.FTZ R81, R81, R8 ;  /* 0x0000000851517220 */ /* 0x000fe20000410000 */
[----:B------:R-:W-:Y:S01]  /*4f60*/  IADD3 R8, R9, 0x1, RZ ;  /* 0x0000000109087810 */ /* 0x000fe20007ffe0ff */
[----:B------:R-:W-:Y:S01]  /*4f70*/  IMAD.WIDE.U32 R110, R110, -0x2daee0ad, RZ ;  /* 0xd2511f536e6e7825 */ /* 0x000fe200078e00ff */
[----:B------:R-:W-:-:S02]  /*4f80*/  LOP3.LUT R9, R23, UR27, R9, 0x96, !PT ;  /* 0x0000001b17097c12 */ /* 0x000fc4000f8e9609 */
[----:B------:R-:W-:Y:S01]  /*4f90*/  LOP3.LUT R8, R23, UR27, R8, 0x96, !PT ;  /* 0x0000001b17087c12 */ /* 0x000fe2000f8e9608 */
[----:B------:R-:W-:Y:S01]  /*4fa0*/  FFMA.FTZ R11, R35, c[0x0][0x23c], -R0 ;  /* 0x00008f00230b7a23 */ /* 0x000fe20000010800 */
[----:B------:R-:W-:Y:S01]  /*4fb0*/  LOP3.LUT R22, R111, UR15, R22, 0x96, !PT ;  /* 0x0000000f6f167c12 */ /* 0x000fe2000f8e9616 */
[----:B------:R-:W-:-:S04]  /*4fc0*/  IMAD.WIDE.U32 R34, R9, -0x326172a9, RZ ;  /* 0xcd9e8d5709227825 */ /* 0x000fc800078e00ff */
[----:B------:R-:W-:Y:S01]  /*4fd0*/  IMAD.WIDE.U32 R8, R8, -0x326172a9, RZ ;  /* 0xcd9e8d5708087825 */ /* 0x000fe200078e00ff */
[----:B------:R-:W2:Y:S01]  /*4fe0*/  MUFU.EX2 R11, R11 ;  /* 0x0000000b000b7308 */ /* 0x000ea20000000800 */
[----:B------:R-:W-:Y:S02]  /*4ff0*/  LOP3.LUT R104, R35, UR16, R10, 0x96, !PT ;  /* 0x0000001023687c12 */ /* 0x000fe4000f8e960a */
[-C--:B---3--:R-:W-:Y:S02]  /*5000*/  FMUL.FTZ R38, R38, R5.reuse ;  /* 0x0000000526267220 */ /* 0x088fe40000410000 */
        /* <DEDUP_REMOVED lines=23> */
[----:B-1----:R-:W-:Y:S01]  /*5180*/  FFMA.FTZ R100, R108, R5, R6 ;  /* 0x000000056c647223 */ /* 0x002fe20000010006 */
[----:B----4-:R-:W-:Y:S01]  /*5190*/  F2FP.BF16.PACK_AB R5, R4, R2 ;  /* 0x000000020405723e */ /* 0x010fe200000010ff */
[----:B------:R-:W-:Y:S01]  /*51a0*/  IMAD.WIDE.U32 R22, R22, -0x326172a9, RZ ;  /* 0xcd9e8d5716167825 */ /* 0x000fe200078e00ff */
[----:B------:R-:W-:-:S03]  /*51b0*/  LOP3.LUT R2, R9, UR16, R10, 0x96, !PT ;  /* 0x0000001009027c12 */ /* 0x000fc6000f8e960a */
[----:B------:R-:W-:Y:S01]  /*51c0*/  FADD.FTZ R102, R4, R109 ;  /* 0x0000006d04667221 */ /* 0x000fe20000010000 */
[C---:B------:R-:W-:Y:S01]  /*51d0*/  LOP3.LUT R9, R23.reuse, UR14, R8, 0x96, !PT ;  /* 0x0000000e17097c12 */ /* 0x040fe2000f8e9608 */
[----:B------:R-:W-:Y:S01]  /*51e0*/  IMAD.WIDE.U32 R104, R104, -0x2daee0ad, RZ ;  /* 0xd2511f5368687825 */ /* 0x000fe200078e00ff */
[----:B------:R-:W-:Y:S02]  /*51f0*/  LOP3.LUT R4, R23, UR14, R34, 0x96, !PT ;  /* 0x0000000e17047c12 */ /* 0x000fe4000f8e9622 */
[----:B--2---:R-:W-:Y:S01]  /*5200*/  F2FP.BF16.PACK_AB R8, R11, R6 ;  /* 0x000000060b08723e */ /* 0x004fe200000010ff */
[----:B------:R-:W-:Y:S01]  /*5210*/  IMAD.WIDE.U32 R108, R2, -0x2daee0ad, RZ ;  /* 0xd2511f53026c7825 */ /* 0x000fe200078e00ff */
[----:B------:R-:W-:-:S03]  /*5220*/  LOP3.LUT R10, R105, UR13, R110, 0x96, !PT ;  /* 0x0000000d690a7c12 */ /* 0x000fc6000f8e966e */
[----:B------:R-:W-:Y:S01]  /*5230*/  IMAD.WIDE.U32 R34, R9, -0x2daee0ad, RZ ;  /* 0xd2511f5309227825 */ /* 0x000fe200078e00ff */
[----:B------:R-:W-:-:S03]  /*5240*/  LOP3.LUT R2, R109, UR13, R110, 0x96, !PT ;  /* 0x0000000d6d027c12 */ /* 0x000fc6000f8e966e */
[----:B------:R-:W-:Y:S01]  /*5250*/  FADD.FTZ R100, R11, R100 ;  /* 0x000000640b647221 */ /* 0x000fe20000010000 */
[----:B------:R-:W-:Y:S01]  /*5260*/  LOP3.LUT R6, R35, UR11, R108, 0x96, !PT ;  /* 0x0000000b23067c12 */ /* 0x000fe2000f8e966c */
[----:B------:R-:W-:-:S04]  /*5270*/  IMAD.WIDE.U32 R10, R10, -0x326172a9, RZ ;  /* 0xcd9e8d570a0a7825 */ /* 0x000fc800078e00ff */
[----:B------:R-:W-:Y:S01]  /*5280*/  IMAD.WIDE.U32 R108, R2, -0x326172a9, RZ ;  /* 0xcd9e8d57026c7825 */ /* 0x000fe200078e00ff */
[----:B------:R-:W-:-:S03]  /*5290*/  LOP3.LUT R2, R11, UR12, R22, 0x96, !PT ;  /* 0x0000000c0b027c12 */ /* 0x000fc6000f8e9616 */
[----:B------:R-:W-:Y:S01]  /*52a0*/  IMAD.WIDE.U32 R110, R6, -0x326172a9, RZ ;  /* 0xcd9e8d57066e7825 */ /* 0x000fe200078e00ff */
[----:B------:R-:W-:-:S03]  /*52b0*/  LOP3.LUT R22, R109, UR12, R22, 0x96, !PT ;  /* 0x0000000c6d167c12 */ /* 0x000fc6000f8e9616 */
[----:B------:R-:W-:Y:S02]  /*52c0*/  FFMA.FTZ R101, R101, c[0x0][0x23c], -R0 ;  /* 0x00008f0065657a23 */ /* 0x000fe40000010800 */
[----:B------:R-:W-:-:S04]  /*52d0*/  IMAD.WIDE.U32 R22, R22, -0x2daee0ad, RZ ;  /* 0xd2511f5316167825 */ /* 0x000fc800078e00ff */
[----:B------:R-:W-:Y:S01]  /*52e0*/  FADD.FTZ R102, R7, R102 ;  /* 0x0000006607667221 */ /* 0x000fe20000010000 */
[----:B------:R-:W-:Y:S01]  /*52f0*/  LOP3.LUT R9, R23, UR9, R34, 0x96, !PT ;  /* 0x0000000917097c12 */ /* 0x000fe2000f8e9622 */
[----:B------:R-:W-:Y:S01]  /*5300*/  FFMA.FTZ R87, R87, c[0x0][0x23c], -R0 ;  /* 0x00008f0057577a23 */ /* 0x000fe20000010800 */
[----:B------:R-:W-:Y:S01]  /*5310*/  LOP3.LUT R34, R111, UR10, R108, 0x96, !PT ;  /* 0x0000000a6f227c12 */ /* 0x000fe2000f8e966c */
[--C-:B------:R-:W-:Y:S02]  /*5320*/  FFMA.FTZ R17, R17, c[0x0][0x23c], -R0.reuse ;  /* 0x00008f0011117a23 */ /* 0x100fe40000010800 */
[--C-:B------:R-:W-:Y:S02]  /*5330*/  FFMA.FTZ R15, R15, c[0x0][0x23c], -R0.reuse ;  /* 0x00008f000f0f7a23 */ /* 0x100fe40000010800 */
[----:B------:R-:W-:Y:S01]  /*5340*/  IMAD.WIDE.U32 R34, R34, -0x2daee0ad, RZ ;  /* 0xd2511f5322227825 */ /* 0x000fe200078e00ff */
[----:B------:R-:W-:Y:S03]  /*5350*/  MUFU.EX2 R87, R87 ;  /* 0x0000005700577308 */ /* 0x000fe60000000800 */
[----:B------:R-:W-:Y:S01]  /*5360*/  FFMA.FTZ R19, R19, c[0x0][0x23c], -R0 ;  /* 0x00008f0013137a23 */ /* 0x000fe20000010800 */
[----:B------:R-:W-:Y:S01]  /*5370*/  LOP3.LUT R6, R35, UR7, R22, 0x96, !PT ;  /* 0x0000000723067c12 */ /* 0x000fe2000f8e9616 */
[----:B------:R-:W-:-:S04]  /*5380*/  IMAD.WIDE.U32 R22, R9, -0x326172a9, RZ ;  /* 0xcd9e8d5709167825 */ /* 0x000fc800078e00ff */
[----:B------:R-:W-:Y:S01]  /*5390*/  IMAD.WIDE.U32 R108, R6, -0x326172a9, RZ ;  /* 0xcd9e8d57066c7825 */ /* 0x000fe200078e00ff */
[----:B------:R-:W-:-:S03]  /*53a0*/  LOP3.LUT R33, R23, UR8, R110, 0x96, !PT ;  /* 0x0000000817217c12 */ /* 0x000fc6000f8e966e */
[----:B------:R-:W-:Y:S01]  /*53b0*/  FFMA.FTZ R35, R103, c[0x0][0x23c], -R0 ;  /* 0x00008f0067237a23 */ /* 0x000fe20000010800 */
[----:B------:R-:W-:Y:S01]  /*53c0*/  LOP3.LUT R22, R109, UR17, R22, 0x96, !PT ;  /* 0x000000116d167c12 */ /* 0x000fe2000f8e9616 */
[----:B------:R-:W1:Y:S01]  /*53d0*/  MUFU.EX2 R103, R101 ;  /* 0x0000006500677308 */ /* 0x000e620000000800 */
[C---:B------:R-:W-:Y:S02]  /*53e0*/  LOP3.LUT R6, R108.reuse, 0xffff, RZ, 0xc0, !PT ;  /* 0x0000ffff6c067812 */ /* 0x040fe400078ec0ff */
[----:B------:R-:W-:Y:S02]  /*53f0*/  LOP3.LUT R23, R108, 0xff, RZ, 0xc0, !PT ;  /* 0x000000ff6c177812 */ /* 0x000fe400078ec0ff */
[--C-:B------:R-:W-:Y:S02]  /*5400*/  SHF.R.U32.HI R20, RZ, 0x10, R108.reuse ;  /* 0x00000010ff147819 */ /* 0x100fe4000001166c */
[----:B------:R-:W-:Y:S01]  /*5410*/  SHF.R.U32.HI R18, RZ, 0x18, R108 ;  /* 0x00000018ff127819 */ /* 0x000fe2000001166c */
[----:B------:R-:W-:Y:S01]  /*5420*/  IMAD.WIDE.U32 R108, R4, -0x2daee0ad, RZ ;  /* 0xd2511f53046c7825 */ /* 0x000fe200078e00ff */
[----:B------:R-:W-:Y:S01]  /*5430*/  SHF.R.U32.HI R6, RZ, 0x8, R6 ;  /* 0x00000008ff067819 */ /* 0x000fe20000011606 */
[----:B------:R-:W2:Y:S03]  /*5440*/  MUFU.EX2 R35, R35 ;  /* 0x0000002300237308 */ /* 0x000ea60000000800 */
[----:B------:R-:W-:Y:S01]  /*5450*/  LOP3.LUT R4, R109, UR11, R104, 0x96, !PT ;  /* 0x0000000b6d047c12 */ /* 0x000fe2000f8e9668 */
[----:B------:R-:W-:Y:S01]  /*5460*/  IMAD.WIDE.U32 R104, R2, -0x2daee0ad, RZ ;  /* 0xd2511f5302687825 */ /* 0x000fe200078e00ff */
[----:B------:R-:W-:-:S03]  /*5470*/  PRMT R23, R23, 0x5410, R6 ;  /* 0x0000541017177816 */ /* 0x000fc60000000006 */
[----:B------:R-:W-:Y:S01]  /*5480*/  IMAD.WIDE.U32 R110, R4, -0x326172a9, RZ ;  /* 0xcd9e8d57046e7825 */ /* 0x000fe200078e00ff */
[----:B------:R-:W-:Y:S01]  /*5490*/  LOP3.LUT R2, R105, UR9, R108, 0x96, !PT ;  /* 0x0000000969027c12 */ /* 0x000fe2000f8e966c */
[----:B------:R-:W-:Y:S02]  /*54a0*/  MUFU.EX2 R101, R84 ;  /* 0x0000005400657308 */ /* 0x000fe40000000800 */
[----:B-1----:R-:W-:Y:S01]  /*54b0*/  FADD.FTZ R100, R103, R100 ;  /* 0x0000006467647221 */ /* 0x002fe20000010000 */
[----:B------:R-:W-:Y:S01]  /*54c0*/  LOP3.LUT R10, R111, UR10, R10, 0x96, !PT ;  /* 0x0000000a6f0a7c12 */ /* 0x000fe2000f8e960a */
[----:B------:R-:W-:-:S04]  /*54d0*/  IMAD.WIDE.U32 R108, R2, -0x326172a9, RZ ;  /* 0xcd9e8d57026c7825 */ /* 0x000fc800078e00ff */
[----:B------:R-:W-:Y:S01]  /*54e0*/  IMAD.WIDE.U32 R10, R10, -0x2daee0ad, RZ ;  /* 0xd2511f530a0a7825 */ /* 0x000fe200078e00ff */
[----:B------:R-:W-:Y:S01]  /*54f0*/  LOP3.LUT R110, R109, UR8, R110, 0x96, !PT ;  /* 0x000000086d6e7c12 */ /* 0x000fe2000f8e966e */
[----:B------:R-:W-:Y:S03]  /*5500*/  MUFU.EX2 R84, R12 ;  /* 0x0000000c00547308 */ /* 0x000fe60000000800 */
[----:B------:R-:W-:Y:S01]  /*5510*/  LOP3.LUT R104, R11, UR7, R104, 0x96, !PT ;  /* 0x000000070b687c12 */ /* 0x000fe2000f8e9668 */
[----:B------:R-:W-:-:S04]  /*5520*/  IMAD.WIDE.U32 R110, R110, -0x2daee0ad, RZ ;  /* 0xd2511f536e6e7825 */ /* 0x000fc800078e00ff */
[----:B------:R-:W-:Y:S01]  /*5530*/  IMAD.WIDE.U32 R104, R104, -0x326172a9, RZ ;  /* 0xcd9e8d5768687825 */ /* 0x000fe200078e00ff */
[----:B------:R1:W-:Y:S04]  /*5540*/  MUFU.EX2 R109, R88 ;  /* 0x00000058006d7308 */ /* 0x0003e80000000800 */
[----:B------:R-:W-:Y:S01]  /*5550*/  LOP3.LUT R6, R105, UR17, R108, 0x96, !PT ;  /* 0x0000001169067c12 */ /* 0x000fe2000f8e966c */
[----:B------:R-:W-:-:S03]  /*5560*/  FFMA.FTZ R108, R27, c[0x0][0x23c], -R0 ;  /* 0x00008f001b6c7a23 */ /* 0x000fc60000010800 */
[C---:B------:R-:W-:Y:S02]  /*5570*/  LOP3.LUT R2, R6.reuse, 0xffff, RZ, 0xc0, !PT ;  /* 0x0000ffff06027812 */ /* 0x040fe400078ec0ff */
[----:B------:R-:W-:Y:S01]  /*5580*/  LOP3.LUT R9, R6, 0xff, RZ, 0xc0, !PT ;  /* 0x000000ff06097812 */ /* 0x000fe200078ec0ff */
[----:B------:R-:W-:Y:S01]  /*5590*/  MUFU.EX2 R108, R108 ;  /* 0x0000006c006c7308 */ /* 0x000fe20000000800 */
[----:B------:R-:W-:-:S04]  /*55a0*/  SHF.R.U32.HI R2, RZ, 0x8, R2 ;  /* 0x00000008ff027819 */ /* 0x000fc80000011602 */
[----:B------:R-:W-:Y:S01]  /*55b0*/  PRMT R9, R9, 0x5410, R2 ;  /* 0x0000541009097816 */ /* 0x000fe20000000002 */
[----:B-1----:R-:W-:Y:S01]  /*55c0*/  FFMA.FTZ R88, R89, c[0x0][0x23c], -R0 ;  /* 0x00008f0059587a23 */ /* 0x002fe20000010800 */
[----:B------:R-:W1:Y:S01]  /*55d0*/  LDC.U8 R2, c[0x0][0x2d8] ;  /* 0x0000b600ff027b82 */ /* 0x000e620000000000 */
[----:B------:R-:W-:Y:S08]  /*55e0*/  MUFU.EX2 R89, R14 ;  /* 0x0000000e00597308 */ /* 0x000ff00000000800 */
[----:B------:R-:W-:Y:S01]  /*55f0*/  MUFU.EX2 R88, R88 ;  /* 0x0000005800587308 */ /* 0x000fe20000000800 */
[----:B-1----:R-:W-:-:S05]  /*5600*/  PRMT R2, R2, 0x7054, R2 ;  /* 0x0000705402027816 */ /* 0x002fca0000000002 */
[----:B------:R-:W-:Y:S01]  /*5610*/  HSET2.LE.AND R4, R9, R2, PT ;  /* 0x0000000209047233 */ /* 0x000fe20003803000 */
[----:B------:R-:W-:-:S04]  /*5620*/  LOP3.LUT R9, R104, 0xff, RZ, 0xc0, !PT ;  /* 0x000000ff68097812 */ /* 0x000fc800078ec0ff */
[----:B------:R-:W-:Y:S02]  /*5630*/  LOP3.LUT R4, R4, R5, RZ, 0xc0, !PT ;  /* 0x0000000504047212 */ /* 0x000fe400078ec0ff */
[--C-:B------:R-:W-:Y:S02]  /*5640*/  SHF.R.U32.HI R5, RZ, 0x10, R6.reuse ;  /* 0x00000010ff057819 */ /* 0x100fe40000011606 */
[----:B------:R-:W-:Y:S02]  /*5650*/  SHF.R.U32.HI R6, RZ, 0x18, R6 ;  /* 0x00000018ff067819 */ /* 0x000fe40000011606 */
[----:B------:R-:W-:-:S04]  /*5660*/  LOP3.LUT R5, R5, 0xff, RZ, 0xc0, !PT ;  /* 0x000000ff05057812 */ /* 0x000fc800078ec0ff */
[----:B------:R-:W-:Y:S02]  /*5670*/  PRMT R5, R5, 0x5410, R6 ;  /* 0x0000541005057816 */ /* 0x000fe40000000006 */
[----:B------:R-:W-:-:S03]  /*5680*/  LOP3.LUT R6, R104, 0xffff, RZ, 0xc0, !PT ;  /* 0x0000ffff68067812 */ /* 0x000fc600078ec0ff */
[----:B------:R-:W-:Y:S01]  /*5690*/  HSET2.LE.AND R5, R5, R2, PT ;  /* 0x0000000205057233 */ /* 0x000fe20003803000 */
[----:B------:R-:W-:-:S04]  /*56a0*/  SHF.R.U32.HI R6, RZ, 0x8, R6 ;  /* 0x00000008ff067819 */ /* 0x000fc80000011606 */
[----:B------:R-:W-:Y:S02]  /*56b0*/  PRMT R9, R9, 0x5410, R6 ;  /* 0x0000541009097816 */ /* 0x000fe40000000006 */
[----:B------:R-:W-:Y:S02]  /*56c0*/  LOP3.LUT R5, R5, R8, RZ, 0xc0, !PT ;  /* 0x0000000805057212 */ /* 0x000fe400078ec0ff */
[----:B------:R-:W-:Y:S01]  /*56d0*/  F2FP.BF16.PACK_AB R6, R107, R7 ;  /* 0x000000076b06723e */ /* 0x000fe200000010ff */
[----:B------:R-:W-:Y:S01]  /*56e0*/  HSET2.LE.AND R9, R9, R2, PT ;  /* 0x0000000209097233 */ /* 0x000fe20003803000 */
[----:B------:R-:W-:Y:S01]  /*56f0*/  LOP3.LUT R8, R111, UR18, R10, 0x96, !PT ;  /* 0x000000126f087c12 */ /* 0x000fe2000f8e960a */
[----:B------:R-:W-:Y:S01]  /*5700*/  FADD.FTZ R107, R107, R102 ;  /* 0x000000666b6b7221 */ /* 0x000fe20000010000 */
[----:B------:R-:W-:Y:S01]  /*5710*/  SHF.R.U32.HI R7, RZ, 0x10, R104 ;  /* 0x00000010ff077819 */ /* 0x000fe20000011668 */
[----:B------:R-:W-:Y:S01]  /*5720*/  MUFU.EX2 R102, R16 ;  /* 0x0000001000667308 */ /* 0x000fe20000000800 */
[----:B------:R-:W-:-:S02]  /*5730*/  SHF.R.U32.HI R99, RZ, 0x10, R8 ;  /* 0x00000010ff637819 */ /* 0x000fc40000011608 */
[----:B------:R-:W-:Y:S02]  /*5740*/  SHF.R.U32.HI R104, RZ, 0x18, R104 ;  /* 0x00000018ff687819 */ /* 0x000fe40000011668 */
[----:B------:R-:W-:Y:S02]  /*5750*/  LOP3.LUT R7, R7, 0xff, RZ, 0xc0, !PT ;  /* 0x000000ff07077812 */ /* 0x000fe400078ec0ff */
[C---:B------:R-:W-:Y:S02]  /*5760*/  LOP3.LUT R10, R8.reuse, 0xffff, RZ, 0xc0, !PT ;  /* 0x0000ffff080a7812 */ /* 0x040fe400078ec0ff */
[----:B------:R-:W-:Y:S02]  /*5770*/  LOP3.LUT R105, R8, 0xff, RZ, 0xc0, !PT ;  /* 0x000000ff08697812 */ /* 0x000fe400078ec0ff */
[----:B------:R-:W-:Y:S02]  /*5780*/  SHF.R.U32.HI R8, RZ, 0x18, R8 ;  /* 0x00000018ff087819 */ /* 0x000fe40000011608 */
[----:B------:R-:W-:-:S02]  /*5790*/  LOP3.LUT R99, R99, 0xff, RZ, 0xc0, !PT ;  /* 0x000000ff63637812 */ /* 0x000fc400078ec0ff */
[----:B------:R-:W-:Y:S01]  /*57a0*/  PRMT R7, R7, 0x5410, R104 ;  /* 0x0000541007077816 */ /* 0x000fe20000000068 */
[----:B------:R-:W-:Y:S01]  /*57b0*/  FFMA.FTZ R104, R85, c[0x0][0x23c], -R0 ;  /* 0x00008f0055687a23 */ /* 0x000fe20000010800 */
[----:B------:R-:W-:Y:S01]  /*57c0*/  PRMT R99, R99, 0x5410, R8 ;  /* 0x0000541063637816 */ /* 0x000fe20000000008 */
[----:B------:R-:W-:Y:S01]  /*57d0*/  FFMA.FTZ R85, R91, c[0x0][0x23c], -R0 ;  /* 0x00008f005b557a23 */ /* 0x000fe20000010800 */
[----:B------:R-:W-:Y:S01]  /*57e0*/  SHF.R.U32.HI R10, RZ, 0x8, R10 ;  /* 0x00000008ff0a7819 */ /* 0x000fe2000001160a */
[----:B------:R-:W-:Y:S01]  /*57f0*/  HSET2.LE.AND R7, R7, R2, PT ;  /* 0x0000000207077233 */ /* 0x000fe20003803000 */
[----:B--2---:R-:W-:Y:S01]  /*5800*/  F2FP.BF16.PACK_AB R8, R35, R103 ;  /* 0x000000672308723e */ /* 0x004fe200000010ff */
[----:B------:R-:W-:Y:S01]  /*5810*/  MUFU.EX2 R104, R104 ;  /* 0x0000006800687308 */ /* 0x000fe20000000800 */
[----:B------:R-:W-:Y:S01]  /*5820*/  LOP3.LUT R6, R9, R6, RZ, 0xc0, !PT ;  /* 0x0000000609067212 */ /* 0x000fe200078ec0ff */
[----:B------:R-:W-:Y:S01]  /*5830*/  FADD.FTZ R35, R35, R100 ;  /* 0x0000006423237221 */ /* 0x000fe20000010000 */
[----:B------:R-:W-:-:S02]  /*5840*/  PRMT R105, R105, 0x5410, R10 ;  /* 0x0000541069697816 */ /* 0x000fc4000000000a */
[----:B------:R-:W-:Y:S02]  /*5850*/  LOP3.LUT R7, R7, R8, RZ, 0xc0, !PT ;  /* 0x0000000807077212 */ /* 0x000fe400078ec0ff */
[----:B------:R-:W1:Y:S01]  /*5860*/  LDSM.16.MT88.4 R8, [R114+0x6000] ;  /* 0x006000007208783b */ /* 0x000e620000004200 */
[----:B------:R-:W2:Y:S08]  /*5870*/  MUFU.EX2 R85, R85 ;  /* 0x0000005500557308 */ /* 0x000eb00000000800 */
[----:B------:R-:W3:Y:S08]  /*5880*/  MUFU.EX2 R91, R13 ;  /* 0x0000000d005b7308 */ /* 0x000ef00000000800 */
        /* <DEDUP_REMOVED lines=18> */
[----:B------:R-:W-:Y:S01]  /*59b0*/  HMMA.16816.F32.BF16 R80, R4, R10, R80 ;  /* 0x0000000a0450723c */ /* 0x000fe20000041850 */
[----:B--2---:R-:W-:-:S06]  /*59c0*/  F2FP.BF16.PACK_AB R8, R85, R88 ;  /* 0x000000585508723e */ /* 0x004fcc00000010ff */
[C---:B------:R-:W-:Y:S02]  /*59d0*/  LOP3.LUT R4, R110.reuse, 0xffff, RZ, 0xc0, !PT ;  /* 0x0000ffff6e047812 */ /* 0x040fe400078ec0ff */
[----:B------:R-:W-:Y:S02]  /*59e0*/  LOP3.LUT R7, R110, 0xff, RZ, 0xc0, !PT ;  /* 0x000000ff6e077812 */ /* 0x000fe400078ec0ff */
[----:B------:R-:W-:Y:S02]  /*59f0*/  SHF.R.U32.HI R4, RZ, 0x8, R4 ;  /* 0x00000008ff047819 */ /* 0x000fe40000011604 */
[----:B------:R-:W-:Y:S01]  /*5a00*/  F2FP.BF16.PACK_AB R5, R109, R90 ;  /* 0x0000005a6d05723e */ /* 0x000fe200000010ff */
[----:B------:R-:W-:Y:S01]  /*5a10*/  FADD.FTZ R90, R90, R107 ;  /* 0x0000006b5a5a7221 */ /* 0x000fe20000010000 */
[----:B------:R-:W-:Y:S02]  /*5a20*/  PRMT R7, R7, 0x5410, R4 ;  /* 0x0000541007077816 */ /* 0x000fe40000000004 */
[----:B------:R-:W-:Y:S01]  /*5a30*/  SHF.R.U32.HI R4, RZ, 0x10, R110 ;  /* 0x00000010ff047819 */ /* 0x000fe2000001166e */
[----:B------:R-:W-:Y:S01]  /*5a40*/  FADD.FTZ R109, R109, R90 ;  /* 0x0000005a6d6d7221 */ /* 0x000fe20000010000 */
[----:B------:R-:W-:Y:S01]  /*5a50*/  F2FP.BF16.PACK_AB R6, R87, R104 ;  /* 0x000000685706723e */ /* 0x000fe200000010ff */
[----:B------:R-:W-:Y:S01]  /*5a60*/  FADD.FTZ R104, R104, R35 ;  /* 0x0000002368687221 */ /* 0x000fe20000010000 */
[----:B------:R-:W-:Y:S01]  /*5a70*/  LOP3.LUT R4, R4, 0xff, RZ, 0xc0, !PT ;  /* 0x000000ff04047812 */ /* 0x000fe200078ec0ff */
[----:B------:R3:W-:Y:S01]  /*5a80*/  MUFU.EX2 R35, R15 ;  /* 0x0000000f00237308 */ /* 0x0007e20000000800 */
[----:B------:R-:W-:-:S02]  /*5a90*/  FFMA.FTZ R90, R21, c[0x0][0x23c], -R0 ;  /* 0x00008f00155a7a23 */ /* 0x000fc40000010800 */
[----:B------:R-:W-:Y:S01]  /*5aa0*/  PRMT R9, R4, 0x5410, R9 ;  /* 0x0000541004097816 */ /* 0x000fe20000000009 */
[----:B------:R-:W-:Y:S01]  /*5ab0*/  HSET2.LE.AND R4, R105, R2, PT ;  /* 0x0000000269047233 */ /* 0x000fe20003803000 */
[----:B------:R-:W-:-:S03]  /*5ac0*/  FADD.FTZ R87, R87, R104 ;  /* 0x0000006857577221 */ /* 0x000fc60000010000 */
[----:B------:R-:W-:Y:S01]  /*5ad0*/  MUFU.EX2 R90, R90 ;  /* 0x0000005a005a7308 */ /* 0x000fe20000000800 */
[----:B------:R-:W-:Y:S01]  /*5ae0*/  LOP3.LUT R4, R4, R5, RZ, 0xc0, !PT ;  /* 0x0000000504047212 */ /* 0x000fe200078ec0ff */
[----:B------:R-:W-:Y:S01]  /*5af0*/  HSET2.LE.AND R5, R99, R2, PT ;  /* 0x0000000263057233 */ /* 0x000fe20003803000 */
[----:B------:R-:W-:-:S04]  /*5b00*/  FADD.FTZ R88, R88, R87 ;  /* 0x0000005758587221 */ /* 0x000fc80000010000 */
[----:B------:R-:W-:Y:S01]  /*5b10*/  LOP3.LUT R5, R5, R6, RZ, 0xc0, !PT ;  /* 0x0000000605057212 */ /* 0x000fe200078ec0ff */
[--C-:B------:R-:W-:Y:S01]  /*5b20*/  HSET2.LE.AND R6, R7, R2.reuse, PT ;  /* 0x0000000207067233 */ /* 0x100fe20003803000 */
[C---:B------:R-:W-:Y:S01]  /*5b30*/  F2FP.BF16.PACK_AB R7, R101.reuse, R86 ;  /* 0x000000566507723e */ /* 0x040fe200000010ff */
[----:B------:R-:W1:Y:S01]  /*5b40*/  MUFU.EX2 R87, R19 ;  /* 0x0000001300577308 */ /* 0x000e620000000800 */
[----:B---3--:R-:W-:Y:S01]  /*5b50*/  F2FP.BF16.PACK_AB R15, R84, R91 ;  /* 0x0000005b540f723e */ /* 0x008fe200000010ff */
[----:B------:R-:W-:Y:S01]  /*5b60*/  FADD.FTZ R86, R86, R109 ;  /* 0x0000006d56567221 */ /* 0x000fe20000010000 */
[----:B------:R-:W-:Y:S01]  /*5b70*/  LOP3.LUT R6, R6, R7, RZ, 0xc0, !PT ;  /* 0x0000000706067212 */ /* 0x000fe200078ec0ff */
[----:B------:R-:W-:Y:S02]  /*5b80*/  HSET2.LE.AND R7, R9, R2, PT ;  /* 0x0000000209077233 */ /* 0x000fe40003803000 */
[----:B------:R-:W-:Y:S02]  /*5b90*/  FADD.FTZ R101, R101, R86 ;  /* 0x0000005665657221 */ /* 0x000fe40000010000 */
[----:B------:R-:W-:Y:S01]  /*5ba0*/  MUFU.EX2 R86, R30 ;  /* 0x0000001e00567308 */ /* 0x000fe20000000800 */
[----:B------:R-:W-:-:S02]  /*5bb0*/  LOP3.LUT R7, R7, R8, RZ, 0xc0, !PT ;  /* 0x0000000807077212 */ /* 0x000fc400078ec0ff */
[----:B------:R-:W2:Y:S01]  /*5bc0*/  LDSM.16.MT88.4 R8, [R114+0x6400] ;  /* 0x006400007208783b */ /* 0x000ea20000004200 */
[----:B-1----:R-:W-:-:S04]  /*5bd0*/  F2FP.BF16.PACK_AB R12, R87, R90 ;  /* 0x0000005a570c723e */ /* 0x002fc800000010ff */
        /* <DEDUP_REMOVED lines=19> */
[----:B------:R-:W-:-:S02]  /*5d10*/  F2FP.BF16.PACK_AB R8, R35, R100 ;  /* 0x000000642308723e */ /* 0x000fc400000010ff */
[----:B------:R-:W-:-:S04]  /*5d20*/  LOP3.LUT R9, R9, 0xff, RZ, 0xc0, !PT ;  /* 0x000000ff09097812 */ /* 0x000fc800078ec0ff */
[C---:B------:R-:W-:Y:S01]  /*5d30*/  LOP3.LUT R4, R22.reuse, 0xffff, RZ, 0xc0, !PT ;  /* 0x0000ffff16047812 */ /* 0x040fe200078ec0ff */
[----:B------:R-:W-:Y:S01]  /*5d40*/  HSET2.LE.AND R10, R23, R2, PT ;  /* 0x00000002170a7233 */ /* 0x000fe20003803000 */
[----:B------:R-:W-:Y:S02]  /*5d50*/  LOP3.LUT R5, R22, 0xff, RZ, 0xc0, !PT ;  /* 0x000000ff16057812 */ /* 0x000fe400078ec0ff */
[----:B------:R-:W-:Y:S02]  /*5d60*/  SHF.R.U32.HI R4, RZ, 0x8, R4 ;  /* 0x00000008ff047819 */ /* 0x000fe40000011604 */
[----:B------:R-:W-:Y:S02]  /*5d70*/  LOP3.LUT R11, R20, 0xff, RZ, 0xc0, !PT ;  /* 0x000000ff140b7812 */ /* 0x000fe400078ec0ff */
[----:B------:R-:W-:Y:S02]  /*5d80*/  PRMT R13, R5, 0x5410, R4 ;  /* 0x00005410050d7816 */ /* 0x000fe40000000004 */
[----:B------:R-:W1:Y:S01]  /*5d90*/  LDSM.16.MT88.4 R4, [R114+0x6800] ;  /* 0x006800007204783b */ /* 0x000e620000004200 */
[----:B------:R-:W-:-:S02]  /*5da0*/  PRMT R11, R11, 0x5410, R18 ;  /* 0x000054100b0b7816 */ /* 0x000fc40000000012 */
[----:B------:R-:W-:Y:S01]  /*5db0*/  SHF.R.U32.HI R22, RZ, 0x18, R22 ;  /* 0x00000018ff167819 */ /* 0x000fe20000011616 */
[----:B------:R-:W2:Y:S01]  /*5dc0*/  LDSM.16.MT88.4 R16, [R114+0x7800] ;  /* 0x007800007210783b */ /* 0x000ea20000004200 */
[----:B------:R-:W-:Y:S01]  /*5dd0*/  LOP3.LUT R10, R10, R15, RZ, 0xc0, !PT ;  /* 0x0000000f0a0a7212 */ /* 0x000fe200078ec0ff */
[--C-:B------:R-:W-:Y:S01]  /*5de0*/  HSET2.LE.AND R11, R11, R2.reuse, PT ;  /* 0x000000020b0b7233 */ /* 0x100fe20003803000 */
[----:B------:R-:W-:Y:S02]  /*5df0*/  PRMT R9, R9, 0x5410, R22 ;  /* 0x0000541009097816 */ /* 0x000fe40000000016 */
[----:B------:R-:W-:Y:S02]  /*5e00*/  LDSM.16.MT88.4 R20, [R112+0x6800] ;  /* 0x006800007014783b */ /* 0x000fe40000004200 */
[----:B------:R-:W-:Y:S01]  /*5e10*/  LOP3.LUT R11, R11, R8, RZ, 0xc0, !PT ;  /* 0x000000080b0b7212 */ /* 0x000fe200078ec0ff */
[--C-:B------:R-:W-:Y:S01]  /*5e20*/  HSET2.LE.AND R8, R13, R2.reuse, PT ;  /* 0x000000020d087233 */ /* 0x100fe20003803000 */
[----:B------:R-:W-:Y:S01]  /*5e30*/  F2FP.BF16.PACK_AB R13, R89, R102 ;  /* 0x00000066590d723e */ /* 0x000fe200000010ff */
[----:B------:R-:W-:Y:S01]  /*5e40*/  HSET2.LE.AND R9, R9, R2, PT ;  /* 0x0000000209097233 */ /* 0x000fe20003803000 */
[----:B------:R-:W-:-:S02]  /*5e50*/  FADD.FTZ R102, R102, R101 ;  /* 0x0000006566667221 */ /* 0x000fc40000010000 */
[----:B------:R-:W-:Y:S02]  /*5e60*/  LOP3.LUT R8, R8, R13, RZ, 0xc0, !PT ;  /* 0x0000000d08087212 */ /* 0x000fe400078ec0ff */
[----:B------:R-:W-:Y:S01]  /*5e70*/  LOP3.LUT R9, R9, R12, RZ, 0xc0, !PT ;  /* 0x0000000c09097212 */ /* 0x000fe200078ec0ff */
[----:B------:R-:W-:Y:S01]  /*5e80*/  FADD.FTZ R102, R89, R102 ;  /* 0x0000006659667221 */ /* 0x000fe20000010000 */
[----:B------:R-:W3:Y:S03]  /*5e90*/  LDSM.16.MT88.4 R12, [R112+0x7800] ;  /* 0x00780000700c783b */ /* 0x000ee60000004200 */
[----:B------:R-:W-:-:S04]  /*5ea0*/  FADD.FTZ R91, R91, R102 ;  /* 0x000000665b5b7221 */ /* 0x000fc80000010000 */
[----:B------:R-:W-:Y:S01]  /*5eb0*/  FADD.FTZ R84, R84, R91 ;  /* 0x0000005b54547221 */ /* 0x000fe20000010000 */
[C---:B-1----:R-:W-:Y:S08]  /*5ec0*/  HMMA.16816.F32.BF16 R36, R8.reuse, R4, R36 ;  /* 0x000000040824723c */ /* 0x042ff00000041824 */
[C---:B------:R-:W-:Y:S01]  /*5ed0*/  HMMA.16816.F32.BF16 R40, R8.reuse, R6, R40 ;  /* 0x000000060828723c */ /* 0x040fe20000041828 */
[----:B------:R-:W1:Y:S07]  /*5ee0*/  LDSM.16.MT88.4 R4, [R114+0x8800] ;  /* 0x008800007204783b */ /* 0x000e6e0000004200 */
[C---:B--2---:R-:W-:Y:S07]  /*5ef0*/  HMMA.16816.F32.BF16 R56, R8.reuse, R18, R56 ;  /* 0x000000120838723c */ /* 0x044fee0000041838 */
[----:B------:R-:W-:Y:S01]  /*5f00*/  IMAD.WIDE.U32 R18, R33, -0x2daee0ad, RZ ;  /* 0xd2511f5321127825 */ /* 0x000fe200078e00ff */
[C---:B---3--:R-:W-:Y:S01]  /*5f10*/  HMMA.16816.F32.BF16 R64, R8.reuse, R14, R64 ;  /* 0x0000000e0840723c */ /* 0x048fe20000041840 */
[----:B------:R-:W-:Y:S06]  /*5f20*/  MUFU.EX2 R33, R31 ;  /* 0x0000001f00217308 */ /* 0x000fec0000000800 */
[----:B------:R-:W-:Y:S01]  /*5f30*/  LOP3.LUT R14, R18, 0xffff, RZ, 0xc0, !PT ;  /* 0x0000ffff120e7812 */ /* 0x000fe200078ec0ff */
[----:B------:R-:W-:Y:S03]  /*5f40*/  HMMA.16816.F32.BF16 R60, R8, R12, R60 ;  /* 0x0000000c083c723c */ /* 0x000fe6000004183c */
[----:B------:R-:W-:-:S04]  /*5f50*/  SHF.R.U32.HI R14, RZ, 0x8, R14 ;  /* 0x00000008ff0e7819 */ /* 0x000fc8000001160e */
[----:B------:R-:W-:Y:S01]  /*5f60*/  SHF.R.U32.HI R12, RZ, 0x10, R18 ;  /* 0x00000010ff0c7819 */ /* 0x000fe20000011612 */
[C---:B------:R-:W-:Y:S07]  /*5f70*/  HMMA.16816.F32.BF16 R52, R8.reuse, R16, R52 ;  /* 0x000000100834723c */ /* 0x040fee0000041834 */
[----:B------:R-:W-:Y:S01]  /*5f80*/  LOP3.LUT R17, R18, 0xff, RZ, 0xc0, !PT ;  /* 0x000000ff12117812 */ /* 0x000fe200078ec0ff */
[----:B------:R-:W-:Y:S01]  /*5f90*/  HMMA.16816.F32.BF16 R44, R8, R20, R44 ;  /* 0x00000014082c723c */ /* 0x000fe2000004182c */
[----:B------:R-:W-:-:S02]  /*5fa0*/  LOP3.LUT R16, R19, UR18, R34, 0x96, !PT ;  /* 0x0000001213107c12 */ /* 0x000fc4000f8e9622 */
[----:B------:R-:W-:Y:S01]  /*5fb0*/  PRMT R17, R17, 0x5410, R14 ;  /* 0x0000541011117816 */ /* 0x000fe2000000000e */
[----:B------:R2:W3:Y:S01]  /*5fc0*/  MUFU.EX2 R34, R29 ;  /* 0x0000001d00227308 */ /* 0x0004e20000000800 */
[----:B------:R-:W-:Y:S02]  /*5fd0*/  SHF.R.U32.HI R18, RZ, 0x18, R18 ;  /* 0x00000018ff127819 */ /* 0x000fe40000011612 */
[----:B------:R-:W-:Y:S01]  /*5fe0*/  LOP3.LUT R21, R16, 0xffff, RZ, 0xc0, !PT ;  /* 0x0000ffff10157812 */ /* 0x000fe200078ec0ff */
[----:B-1----:R-:W-:Y:S01]  /*5ff0*/  HMMA.16816.F32.BF16 R68, R8, R4, R68 ;  /* 0x000000040844723c */ /* 0x002fe20000041844 */
[----:B------:R-:W-:Y:S02]  /*6000*/  SHF.R.U32.HI R19, RZ, 0x18, R16 ;  /* 0x00000018ff137819 */ /* 0x000fe40000011610 */
[----:B------:R-:W-:-:S04]  /*6010*/  SHF.R.U32.HI R21, RZ, 0x8, R21 ;  /* 0x00000008ff157819 */ /* 0x000fc80000011615 */
[----:B------:R-:W-:Y:S01]  /*6020*/  LOP3.LUT R5, R12, 0xff, RZ, 0xc0, !PT ;  /* 0x000000ff0c057812 */ /* 0x000fe200078ec0ff */
[C---:B------:R-:W-:Y:S01]  /*6030*/  HMMA.16816.F32.BF16 R48, R8.reuse, R22, R48 ;  /* 0x000000160830723c */ /* 0x040fe20000041830 */
[----:B------:R-:W1:Y:S01]  /*6040*/  LDSM.16.MT88.4 R12, [R112+0x8800] ;  /* 0x00880000700c783b */ /* 0x000e620000004200 */
[----:B------:R-:W-:Y:S02]  /*6050*/  LOP3.LUT R4, R16, 0xff, RZ, 0xc0, !PT ;  /* 0x000000ff10047812 */ /* 0x000fe400078ec0ff */
[----:B------:R-:W-:Y:S01]  /*6060*/  PRMT R5, R5, 0x5410, R18 ;  /* 0x0000541005057816 */ /* 0x000fe20000000012 */
[----:B--2---:R-:W2:Y:S01]  /*6070*/  LDSM.16.MT88.4 R28, [R114+0x6c00] ;  /* 0x006c0000721c783b */ /* 0x004ea20000004200 */
[----:B------:R-:W-:Y:S01]  /*6080*/  PRMT R21, R4, 0x5410, R21 ;  /* 0x0000541004157816 */ /* 0x000fe20000000015 */
[----:B------:R-:W-:Y:S01]  /*6090*/  FADD.FTZ R23, R85, R88 ;  /* 0x0000005855177221 */ /* 0x000fe20000010000 */
[----:B------:R-:W-:Y:S01]  /*60a0*/  SHF.R.U32.HI R4, RZ, 0x10, R16 ;  /* 0x00000010ff047819 */ /* 0x000fe20000011610 */
[----:B------:R-:W-:Y:S01]  /*60b0*/  HMMA.16816.F32.BF16 R72, R8, R6, R72 ;  /* 0x000000060848723c */ /* 0x000fe20000041848 */
[--C-:B------:R-:W-:Y:S01]  /*60c0*/  FFMA.FTZ R85, R24, c[0x0][0x23c], -R0.reuse ;  /* 0x00008f0018557a23 */ /* 0x100fe20000010800 */
[----:B---3--:R-:W-:Y:S01]  /*60d0*/  F2FP.BF16.PACK_AB R89, R109, R34 ;  /* 0x000000226d59723e */ /* 0x008fe200000010ff */
[----:B------:R-:W-:Y:S01]  /*60e0*/  FADD.FTZ R90, R90, R23 ;  /* 0x000000175a5a7221 */ /* 0x000fe20000010000 */
[----:B------:R-:W-:Y:S01]  /*60f0*/  LOP3.LUT R4, R4, 0xff, RZ, 0xc0, !PT ;  /* 0x000000ff04047812 */ /* 0x000fe200078ec0ff */
[----:B------:R-:W-:-:S02]  /*6100*/  FFMA.FTZ R88, R25, c[0x0][0x23c], -R0 ;  /* 0x00008f0019587a23 */ /* 0x000fc40000010800 */
[----:B------:R-:W-:Y:S01]  /*6110*/  FADD.FTZ R7, R87, R90 ;  /* 0x0000005a57077221 */ /* 0x000fe20000010000 */
[----:B------:R-:W-:Y:S01]  /*6120*/  PRMT R19, R4, 0x5410, R19 ;  /* 0x0000541004137816 */ /* 0x000fe20000000013 */
[--C-:B------:R-:W-:Y:S01]  /*6130*/  HSET2.LE.AND R4, R21, R2.reuse, PT ;  /* 0x0000000215047233 */ /* 0x100fe20003803000 */
[----:B------:R-:W-:Y:S01]  /*6140*/  FFMA.FTZ R87, R26, c[0x0][0x23c], -R0 ;  /* 0x00008f001a577a23 */ /* 0x000fe20000010800 */
[--C-:B------:R-:W-:Y:S01]  /*6150*/  HSET2.LE.AND R6, R17, R2.reuse, PT ;  /* 0x0000000211067233 */ /* 0x100fe20003803000 */
[----:B------:R-:W-:Y:S01]  /*6160*/  FADD.FTZ R100, R100, R7 ;  /* 0x0000000764647221 */ /* 0x000fe20000010000 */
[--C-:B------:R-:W-:Y:S01]  /*6170*/  HSET2.LE.AND R7, R5, R2.reuse, PT ;  /* 0x0000000205077233 */ /* 0x100fe20003803000 */
[----:B------:R-:W3:Y:S01]  /*6180*/  LDSM.16.MT88.4 R24, [R112+0x6c00] ;  /* 0x006c00007018783b */ /* 0x000ee20000004200 */
[----:B------:R-:W-:Y:S01]  /*6190*/  HSET2.LE.AND R2, R19, R2, PT ;  /* 0x0000000213027233 */ /* 0x000fe20003803000 */
[----:B------:R-:W-:Y:S01]  /*61a0*/  MUFU.EX2 R85, R85 ;  /* 0x0000005500557308 */ /* 0x000fe20000000800 */
[----:B------:R-:W-:Y:S01]  /*61b0*/  FADD.FTZ R100, R35, R100 ;  /* 0x0000006423647221 */ /* 0x000fe20000010000 */
[----:B------:R-:W4:Y:S01]  /*61c0*/  LDSM.16.MT88.4 R20, [R114+0x7c00] ;  /* 0x007c00007214783b */ /* 0x000f220000004200 */
[----:B------:R-:W-:-:S03]  /*61d0*/  LOP3.LUT R6, R6, R89, RZ, 0xc0, !PT ;  /* 0x0000005906067212 */ /* 0x000fc600078ec0ff */
[----:B------:R-:W5:Y:S02]  /*61e0*/  LDSM.16.MT88.4 R16, [R112+0x7c00] ;  /* 0x007c00007010783b */ /* 0x000f640000004200 */
[----:B------:R-:W2:Y:S01]  /*61f0*/  MUFU.EX2 R88, R88 ;  /* 0x0000005800587308 */ /* 0x000ea20000000800 */
[C---:B-1----:R-:W-:Y:S07]  /*6200*/  HMMA.16816.F32.BF16 R76, R8.reuse, R12, R76 ;  /* 0x0000000c084c723c */ /* 0x042fee000004184c */
[----:B------:R-:W1:Y:S01]  /*6210*/  MUFU.EX2 R87, R87 ;  /* 0x0000005700577308 */ /* 0x000e620000000800 */
[----:B------:R-:W-:Y:S01]  /*6220*/  F2FP.BF16.PACK_AB R13, R86, R33 ;  /* 0x00000021560d723e */ /* 0x000fe200000010ff */
[----:B------:R-:W-:Y:S01]  /*6230*/  HMMA.16816.F32.BF16 R80, R8, R14, R80 ;  /* 0x0000000e0850723c */ /* 0x000fe20000041850 */
[----:B------:R-:W-:Y:S01]  /*6240*/  LDSM.16.MT88.4 R8, [R112+0x8c00] ;  /* 0x008c00007008783b */ /* 0x000fe20000004200 */
[----:B--2---:R-:W-:Y:S01]  /*6250*/  F2FP.BF16.PACK_AB R5, R88, R85 ;  /* 0x000000555805723e */ /* 0x004fe200000010ff */
[----:B------:R-:W-:Y:S01]  /*6260*/  FADD.FTZ R33, R33, R84 ;  /* 0x0000005421217221 */ /* 0x000fe20000010000 */
[----:B------:R-:W-:Y:S01]  /*6270*/  LOP3.LUT R4, R4, R13, RZ, 0xc0, !PT ;  /* 0x0000000d04047212 */ /* 0x000fe200078ec0ff */
[----:B------:R-:W-:Y:S01]  /*6280*/  FADD.FTZ R85, R85, R100 ;  /* 0x0000006455557221 */ /* 0x000fe20000010000 */
[----:B------:R-:W2:Y:S01]  /*6290*/  LDSM.16.MT88.4 R12, [R114+0x8c00] ;  /* 0x008c0000720c783b */ /* 0x000ea20000004200 */
[----:B------:R-:W-:Y:S01]  /*62a0*/  LOP3.LUT R5, R2, R5, RZ, 0xc0, !PT ;  /* 0x0000000502057212 */ /* 0x000fe200078ec0ff */
[----:B------:R-:W-:Y:S01]  /*62b0*/  FADD.FTZ R33, R86, R33 ;  /* 0x0000002156217221 */ /* 0x000fe20000010000 */
[----:B-1----:R-:W-:Y:S01]  /*62c0*/  F2FP.BF16.PACK_AB R0, R108, R87 ;  /* 0x000000576c00723e */ /* 0x002fe200000010ff */
[----:B------:R-:W-:-:S02]  /*62d0*/  FADD.FTZ R88, R88, R85 ;  /* 0x0000005558587221 */ /* 0x000fc40000010000 */
[----:B------:R-:W-:Y:S01]  /*62e0*/  FADD.FTZ R34, R34, R33 ;  /* 0x0000002122227221 */ /* 0x000fe20000010000 */
[----:B------:R-:W-:Y:S01]  /*62f0*/  LOP3.LUT R7, R7, R0, RZ, 0xc0, !PT ;  /* 0x0000000007077212 */ /* 0x000fe200078ec0ff */
[----:B------:R-:W-:Y:S02]  /*6300*/  FADD.FTZ R87, R87, R88 ;  /* 0x0000005857577221 */ /* 0x000fe40000010000 */
[--C-:B------:R-:W-:Y:S02]  /*6310*/  IMAD.MOV.U32 R0, RZ, RZ, R3.reuse ;  /* 0x000000ffff007224 */ /* 0x100fe400078e0003 */
[--C-:B------:R-:W-:Y:S02]  /*6320*/  IMAD.MOV.U32 R2, RZ, RZ, R32.reuse ;  /* 0x000000ffff027224 */ /* 0x100fe400078e0020 */
[----:B------:R-:W-:Y:S01]  /*6330*/  HMMA.16816.F32.BF16 R36, R4, R28, R36 ;  /* 0x0000001c0424723c */ /* 0x000fe20000041824 */
[----:B------:R-:W-:Y:S02]  /*6340*/  @P0 IMAD.MOV.U32 R0, RZ, RZ, R3 ;  /* 0x000000ffff000224 */ /* 0x000fe400078e0003 */
[----:B------:R-:W-:-:S02]  /*6350*/  @P0 IMAD.MOV.U32 R2, RZ, RZ, R32 ;  /* 0x000000ffff020224 */ /* 0x000fc400078e0020 */
[----:B------:R-:W-:Y:S02]  /*6360*/  FADD.FTZ R109, R109, R34 ;  /* 0x000000226d6d7221 */ /* 0x000fe40000010000 */
[----:B------:R-:W-:Y:S01]  /*6370*/  FADD.FTZ R108, R108, R87 ;  /* 0x000000576c6c7221 */ /* 0x000fe20000010000 */
[C---:B------:R-:W-:Y:S08]  /*6380*/  HMMA.16816.F32.BF16 R40, R4.reuse, R30, R40 ;  /* 0x0000001e0428723c */ /* 0x040ff00000041828 */
[C---:B---3--:R-:W-:Y:S08]  /*6390*/  HMMA.16816.F32.BF16 R44, R4.reuse, R24, R44 ;  /* 0x00000018042c723c */ /* 0x048ff0000004182c */
[C---:B------:R-:W-:Y:S08]  /*63a0*/  HMMA.16816.F32.BF16 R48, R4.reuse, R26, R48 ;  /* 0x0000001a0430723c */ /* 0x040ff00000041830 */
[C---:B----4-:R-:W-:Y:S08]  /*63b0*/  HMMA.16816.F32.BF16 R52, R4.reuse, R20, R52 ;  /* 0x000000140434723c */ /* 0x050ff00000041834 */
[C---:B------:R-:W-:Y:S08]  /*63c0*/  HMMA.16816.F32.BF16 R56, R4.reuse, R22, R56 ;  /* 0x000000160438723c */ /* 0x040ff00000041838 */
[C---:B-----5:R-:W-:Y:S08]  /*63d0*/  HMMA.16816.F32.BF16 R60, R4.reuse, R16, R60 ;  /* 0x00000010043c723c */ /* 0x060ff0000004183c */
[C---:B------:R-:W-:Y:S08]  /*63e0*/  HMMA.16816.F32.BF16 R64, R4.reuse, R18, R64 ;  /* 0x000000120440723c */ /* 0x040ff00000041840 */
[C---:B--2---:R-:W-:Y:S08]  /*63f0*/  HMMA.16816.F32.BF16 R68, R4.reuse, R12, R68 ;  /* 0x0000000c0444723c */ /* 0x044ff00000041844 */
[C---:B------:R-:W-:Y:S08]  /*6400*/  HMMA.16816.F32.BF16 R72, R4.reuse, R14, R72 ;  /* 0x0000000e0448723c */ /* 0x040ff00000041848 */
[C---:B------:R-:W-:Y:S08]  /*6410*/  HMMA.16816.F32.BF16 R76, R4.reuse, R8, R76 ;  /* 0x00000008044c723c */ /* 0x040ff0000004184c */
[----:B------:R-:W-:Y:S01]  /*6420*/  HMMA.16816.F32.BF16 R80, R4, R10, R80 ;  /* 0x0000000a0450723c */ /* 0x000fe20000041850 */
[----:B------:R-:W-:Y:S05]  /*6430*/  @!UPT UIADD3 URZ, URZ, URZ, URZ ;  /* 0x0000003f3f3ff290 */ /* 0x000fea000fffe03f */
[----:B------:R-:W-:Y:S11]  /*6440*/  @P0 BRA `(.L_x_750) ;  /* 0x0000001000000947 */ /* 0x000ff60003800000 */
.L_x_748:
[----:B------:R-:W-:-:S07]  /*6450*/  IADD3 R137, R98, -0x1, RZ ;  /* 0xffffffff62897810 */ /* 0x000fce0007ffe0ff */
.L_x_750:
[----:B------:R-:W-:-:S13]  /*6460*/  ISETP.GE.AND P0, PT, R137, RZ, PT ;  /* 0x000000ff8900720c */ /* 0x000fda0003f06270 */
[----:B------:R-:W-:Y:S05]  /*6470*/  @!P0 BRA `(.L_x_751) ;  /* 0x0000241000008947 */ /* 0x000fea0003800000 */
[----:B------:R-:W1:Y:S01]  /*6480*/  LDC.U8 R131, c[0x0][0x2d8] ;  /* 0x0000b600ff837b82 */ /* 0x000e620000000000 */
[----:B------:R-:W-:Y:S01]  /*6490*/  IMAD.WIDE.U32 R142, R94, -0x326172a9, RZ ;  /* 0xcd9e8d575e8e7825 */ /* 0x000fe200078e00ff */
[----:B------:R-:W-:Y:S01]  /*64a0*/  UMOV UR19, 0x5 ;  /* 0x0000000500137882 */ /* 0x000fe20000000000 */
[----:B------:R-:W-:Y:S01]  /*64b0*/  MOV R3, R0 ;  /* 0x0000000000037202 */ /* 0x000fe20000000f00 */
[----:B------:R-:W-:Y:S01]  /*64c0*/  ULDC.64 UR4, c[0x0][0x1a0] ;  /* 0x0000680000047ab9 */ /* 0x000fe20000000a00 */
[----:B------:R-:W-:Y:S01]  /*64d0*/  MOV R85, R2 ;  /* 0x0000000200557202 */ /* 0x000fe20000000f00 */
[----:B------:R-:W-:Y:S01]  /*64e0*/  USHF.L.U64.HI UR19, UR4, UR19, UR5 ;  /* 0x0000001304137299 */ /* 0x000fe20008010205 */
[----:B------:R-:W-:Y:S01]  /*64f0*/  LOP3.LUT R140, R143, R93, RZ, 0x3c, !PT ;  /* 0x0000005d8f8c7212 */ /* 0x000fe200078e3cff */
[----:B------:R-:W-:Y:S01]  /*6500*/  USHF.L.U32 UR20, UR4, 0x5, URZ ;  /* 0x0000000504147899 */ /* 0x000fe2000800063f */
[----:B------:R-:W-:Y:S01]  /*6510*/  IMAD.WIDE.U32 R144, R92, -0x2daee0ad, RZ ;  /* 0xd2511f535c907825 */ /* 0x000fe200078e00ff */
[----:B------:R-:W-:Y:S01]  /*6520*/  UMOV UR6, 0x6 ;  /* 0x0000000600067882 */ /* 0x000fe20000000000 */
[----:B------:R-:W-:Y:S01]  /*6530*/  MOV R126, R96 ;  /* 0x00000060007e7202 */ /* 0x000fe20000000f00 */
[----:B------:R-:W-:Y:S01]  /*6540*/  USHF.L.U64.HI UR6, UR4, UR6, UR5 ;  /* 0x0000000604067299 */ /* 0x000fe20008010205 */
[----:B------:R-:W-:Y:S01]  /*6550*/  IMAD.WIDE.U32 R140, R140, -0x2daee0ad, RZ ;  /* 0xd2511f538c8c7825 */ /* 0x000fe200078e00ff */
[----:B------:R-:W-:-:S02]  /*6560*/  USHF.L.U64.HI UR19, UR20, 0x1, UR19 ;  /* 0x0000000114137899 */ /* 0x000fc40008010213 */
[----:B------:R-:W-:Y:S02]  /*6570*/  USHF.L.U32 UR4, UR4, 0x6, URZ ;  /* 0x0000000604047899 */ /* 0x000fe4000800063f */
[----:B------:R-:W-:Y:S01]  /*6580*/  USHF.L.U32 UR20, UR20, 0x1, URZ ;  /* 0x0000000114147899 */ /* 0x000fe2000800063f */
[----:B-1----:R-:W-:Y:S01]  /*6590*/  PRMT R131, R131, 0x7054, R131 ;  /* 0x0000705483837816 */ /* 0x002fe20000000083 */
[----:B------:R-:W-:Y:S05]  /*65a0*/  BRA `(.L_x_752) ;  /* 0x0000017000007947 */ /* 0x000fea0003800000 */
.L_x_754:
        /* <DEDUP_REMOVED lines=23> */
.L_x_752:
        /* <DEDUP_REMOVED lines=103> */
.L_x_753:
[----:B------:R-:W-:Y:S01]  /*6d90*/  FMNMX.FTZ R0, R4, R85, !PT ;  /* 0x0000005504007209 */ /* 0x000fe20007810000 */
[----:B------:R-:W-:Y:S01]  /*6da0*/  IMAD.SHL.U32 R101, R137, 0x2, RZ ;  /* 0x0000000289657824 */ /* 0x000fe200078e00ff */
        /* <DEDUP_REMOVED lines=30> */
[----:B------:R-:W-:Y:S02]  /*6f90*/  FMNMX.FTZ R0, R34, R91, !PT ;  /* 0x0000005b22007209 */ /* 0x000fe40007810000 */
[----:B------:R-:W-:Y:S01]  /*6fa0*/  IADD3 R101, R101, 0x1, RZ ;  /* 0x0000000165657810 */ /* 0x000fe20007ffe0ff */
[----:B------:R-:W-:Y:S01]  /*6fb0*/  SHFL.BFLY PT, R91, R88, 0x2, 0x1f ;  /* 0x0c401f00585b7f89 */ /* 0x000fe200000e0000 */
[----:B------:R-:W-:Y:S02]  /*6fc0*/  FMNMX.FTZ R89, R35, R0, !PT ;  /* 0x0000000023597209 */ /* 0x000fe40007810000 */
[----:B------:R-:W-:Y:S05]  /*6fd0*/  IADD3 R137, R137, -0x1, RZ ;  /* 0xffffffff89897810 */ /* 0x000fea0007ffe0ff */
[----:B------:R-:W1:Y:S02]  /*6fe0*/  SHFL.BFLY PT, R0, R89, 0x2, 0x1f ;  /* 0x0c401f0059007f89 */ /* 0x000e6400000e0000 */
[----:B-1----:R-:W-:Y:S02]  /*6ff0*/  FMNMX.FTZ R87, R89, R0, !PT ;  /* 0x0000000059577209 */ /* 0x002fe40007810000 */
[----:B------:R-:W-:Y:S04]  /*7000*/  FMNMX.FTZ R93, R88, R91, !PT ;  /* 0x0000005b585d7209 */ /* 0x000fe80007810000 */
[----:B------:R-:W1:Y:S08]  /*7010*/  SHFL.BFLY PT, R0, R87, 0x1, 0x1f ;  /* 0x0c201f0057007f89 */ /* 0x000e7000000e0000 */
[----:B------:R-:W2:Y:S01]  /*7020*/  SHFL.BFLY PT, R2, R93, 0x1, 0x1f ;  /* 0x0c201f005d027f89 */ /* 0x000ea200000e0000 */
[----:B-1----:R-:W-:Y:S05]  /*7030*/  FMNMX.FTZ R0, R87, R0, !PT ;  /* 0x0000000057007209 */ /* 0x002fea0007810000 */
[----:B------:R-:W-:Y:S01]  /*7040*/  FMUL.FTZ R89, R0, c[0x0][0x23c] ;  /* 0x00008f0000597a20 */ /* 0x000fe20000410000 */
[----:B--2---:R-:W-:Y:S01]  /*7050*/  FMNMX.FTZ R2, R93, R2, !PT ;  /* 0x000000025d027209 */ /* 0x004fe20007810000 */
[----:B------:R-:W-:Y:S03]  /*7060*/  IMAD.WIDE.U32 R92, R92, -0x326172a9, RZ ;  /* 0xcd9e8d575c5c7825 */ /* 0x000fe600078e00ff */
        /* <DEDUP_REMOVED lines=9> */
[--C-:B------:R-:W-:Y:S02]  /*7100*/  FFMA.FTZ R88, R4, c[0x0][0x23c], -R100.reuse ;  /* 0x00008f0004587a23 */ /* 0x100fe40000010864 */
[--C-:B------:R-:W-:Y:S02]  /*7110*/  FFMA.FTZ R87, R5, c[0x0][0x23c], -R100.reuse ;  /* 0x00008f0005577a23 */ /* 0x100fe40000010864 */
[--C-:B------:R-:W-:Y:S02]  /*7120*/  FFMA.FTZ R102, R16, c[0x0][0x23c], -R100.reuse ;  /* 0x00008f0010667a23 */ /* 0x100fe40000010864 */
[----:B------:R-:W3:Y:S01]  /*7130*/  MUFU.EX2 R88, R88 ;  /* 0x0000005800587308 */ /* 0x000ee20000000800 */
[--C-:B------:R-:W-:Y:S02]  /*7140*/  FFMA.FTZ R105, R17, c[0x0][0x23c], -R100.reuse ;  /* 0x00008f0011697a23 */ /* 0x100fe40000010864 */
[--C-:B------:R-:W-:Y:S02]  /*7150*/  FFMA.FTZ R155, R20, c[0x0][0x23c], -R100.reuse ;  /* 0x00008f00149b7a23 */ /* 0x100fe40000010864 */
[--C-:B------:R-:W-:Y:S02]  /*7160*/  FFMA.FTZ R148, R25, c[0x0][0x23c], -R100.reuse ;  /* 0x00008f0019947a23 */ /* 0x100fe40000010864 */
[--C-:B------:R-:W-:Y:S02]  /*7170*/  FFMA.FTZ R152, R33, c[0x0][0x23c], -R100.reuse ;  /* 0x00008f0021987a23 */ /* 0x100fe40000010864 */
[----:B------:R-:W-:Y:S01]  /*7180*/  FFMA.FTZ R153, R28, c[0x0][0x23c], -R100 ;  /* 0x00008f001c997a23 */ /* 0x000fe20000010864 */
[----:B------:R-:W-:Y:S01]  /*7190*/  MUFU.EX2 R3, R3 ;  /* 0x0000000300037308 */ /* 0x000fe20000000800 */
[----:B------:R-:W-:Y:S01]  /*71a0*/  IMAD.MOV.U32 R85, RZ, RZ, R2 ;  /* 0x000000ffff557224 */ /* 0x000fe200078e0002 */
[----:B-1----:R-:W-:Y:S01]  /*71b0*/  FSEL R86, R89, RZ, P1 ;  /* 0x000000ff59567208 */ /* 0x002fe20000800000 */
[C---:B--2---:R-:W-:Y:S02]  /*71c0*/  FMUL.FTZ R36, R84.reuse, R36 ;  /* 0x0000002454247220 */ /* 0x044fe40000410000 */
[----:B------:R-:W-:Y:S02]  /*71d0*/  FMUL.FTZ R37, R84, R37 ;  /* 0x0000002554257220 */ /* 0x000fe40000410000 */
[--C-:B------:R-:W-:Y:S03]  /*71e0*/  FFMA.FTZ R90, R6, c[0x0][0x23c], -R86.reuse ;  /* 0x00008f00065a7a23 */ /* 0x100fe60000010856 */
[----:B------:R-:W-:Y:S01]  /*71f0*/  MUFU.EX2 R87, R87 ;  /* 0x0000005700577308 */ /* 0x000fe20000000800 */
[----:B------:R-:W-:Y:S02]  /*7200*/  FFMA.FTZ R91, R7, c[0x0][0x23c], -R86 ;  /* 0x00008f00075b7a23 */ /* 0x000fe40000010856 */
[C---:B------:R-:W-:Y:S02]  /*7210*/  FMUL.FTZ R40, R84.reuse, R40 ;  /* 0x0000002854287220 */ /* 0x040fe40000410000 */
[C---:B------:R-:W-:Y:S02]  /*7220*/  FMUL.FTZ R41, R84.reuse, R41 ;  /* 0x0000002954297220 */ /* 0x040fe40000410000 */
[C---:B------:R-:W-:Y:S02]  /*7230*/  FMUL.FTZ R44, R84.reuse, R44 ;  /* 0x0000002c542c7220 */ /* 0x040fe40000410000 */
[C---:B------:R-:W-:Y:S01]  /*7240*/  FMUL.FTZ R45, R84.reuse, R45 ;  /* 0x0000002d542d7220 */ /* 0x040fe20000410000 */
[----:B------:R3:W1:Y:S01]  /*7250*/  MUFU.EX2 R89, R90 ;  /* 0x0000005a00597308 */ /* 0x0006620000000800 */
        /* <DEDUP_REMOVED lines=21> */
[----:B---3--:R-:W-:Y:S01]  /*73b0*/  FFMA.FTZ R90, R84, R109, R88 ;  /* 0x0000006d545a7223 */ /* 0x008fe20000010058 */
[----:B------:R-:W-:Y:S01]  /*73c0*/  LOP3.LUT R109, R141, UR15, R144, 0x96, !PT ;  /* 0x0000000f8d6d7c12 */ /* 0x000fe2000f8e9690 */
[----:B-1----:R-:W-:Y:S01]  /*73d0*/  FFMA.FTZ R107, R3, R108, R89 ;  /* 0x0000006c036b7223 */ /* 0x002fe20000010059 */
[----:B------:R1:W2:Y:S01]  /*73e0*/  MUFU.EX2 R84, R91 ;  /* 0x0000005b00547308 */ /* 0x0002a20000000800 */
[C---:B------:R-:W-:Y:S01]  /*73f0*/  F2FP.BF16.PACK_AB R88, R87.reuse, R88 ;  /* 0x000000585758723e */ /* 0x040fe200000010ff */
[----:B------:R-:W-:Y:S02]  /*7400*/  FADD.FTZ R90, R87, R90 ;  /* 0x0000005a575a7221 */ /* 0x000fe40000010000 */
[----:B------:R-:W-:Y:S04]  /*7410*/  IMAD.WIDE.U32 R108, R109, -0x326172a9, RZ ;  /* 0xcd9e8d576d6c7825 */ /* 0x000fe800078e00ff */
[----:B------:R-:W-:Y:S01]  /*7420*/  FFMA.FTZ R106, R11, c[0x0][0x23c], -R86 ;  /* 0x00008f000b6a7a23 */ /* 0x000fe20000010856 */
[----:B------:R-:W-:Y:S01]  /*7430*/  LOP3.LUT R87, R109, UR14, R92, 0x96, !PT ;  /* 0x0000000e6d577c12 */ /* 0x000fe2000f8e965c */
[--C-:B------:R-:W-:Y:S01]  /*7440*/  FFMA.FTZ R103, R18, c[0x0][0x23c], -R86.reuse ;  /* 0x00008f0012677a23 */ /* 0x100fe20000010856 */
[----:B------:R-:W-:Y:S01]  /*7450*/  MUFU.EX2 R148, R148 ;  /* 0x0000009400947308 */ /* 0x000fe20000000800 */
[----:B------:R-:W-:Y:S02]  /*7460*/  FFMA.FTZ R104, R19, c[0x0][0x23c], -R86 ;  /* 0x00008f0013687a23 */ /* 0x000fe40000010856 */
[C---:B------:R-:W-:Y:S02]  /*7470*/  FMUL.FTZ R38, R3.reuse, R38 ;  /* 0x0000002603267220 */ /* 0x040fe40000410000 */
[C---:B------:R-:W-:Y:S02]  /*7480*/  FMUL.FTZ R39, R3.reuse, R39 ;  /* 0x0000002703277220 */ /* 0x040fe40000410000 */
[C---:B------:R-:W-:Y:S02]  /*7490*/  FMUL.FTZ R42, R3.reuse, R42 ;  /* 0x0000002a032a7220 */ /* 0x040fe40000410000 */
[C---:B------:R-:W-:Y:S01]  /*74a0*/  FMUL.FTZ R43, R3.reuse, R43 ;  /* 0x0000002b032b7220 */ /* 0x040fe20000410000 */
[----:B------:R-:W-:Y:S01]  /*74b0*/  MUFU.EX2 R106, R106 ;  /* 0x0000006a006a7308 */ /* 0x000fe20000000800 */
[----:B------:R-:W-:Y:S01]  /*74c0*/  FMUL.FTZ R46, R3, R46 ;  /* 0x0000002e032e7220 */ /* 0x000fe20000410000 */
[----:B-1----:R-:W-:Y:S01]  /*74d0*/  LOP3.LUT R91, R93, UR16, R142, 0x96, !PT ;  /* 0x000000105d5b7c12 */ /* 0x002fe2000f8e968e */
[----:B------:R-:W-:Y:S01]  /*74e0*/  IMAD.WIDE.U32 R92, R87, -0x2daee0ad, RZ ;  /* 0xd2511f53575c7825 */ /* 0x000fe200078e00ff */
[C---:B--2---:R-:W-:Y:S03]  /*74f0*/  F2FP.BF16.PACK_AB R89, R84.reuse, R89 ;  /* 0x000000595459723e */ /* 0x044fe600000010ff */
[----:B------:R-:W-:Y:S03]  /*7500*/  IMAD.WIDE.U32 R94, R91, -0x2daee0ad, RZ ;  /* 0xd2511f535b5e7825 */ /* 0x000fe600078e00ff */
[----:B------:R-:W-:Y:S01]  /*7510*/  MUFU.EX2 R103, R103 ;  /* 0x0000006700677308 */ /* 0x000fe20000000800 */
[----:B------:R-:W-:Y:S01]  /*7520*/  FADD.FTZ R107, R84, R107 ;  /* 0x0000006b546b7221 */ /* 0x000fe20000010000 */
[----:B------:R-:W-:Y:S01]  /*7530*/  LOP3.LUT R84, R95, UR13, R140, 0x96, !PT ;  /* 0x0000000d5f547c12 */ /* 0x000fe2000f8e968c */
[----:B------:R-:W-:Y:S01]  /*7540*/  FMUL.FTZ R47, R3, R47 ;  /* 0x0000002f032f7220 */ /* 0x000fe20000410000 */
[----:B------:R-:W-:Y:S01]  /*7550*/  LOP3.LUT R87, R93, UR11, R94, 0x96, !PT ;  /* 0x0000000b5d577c12 */ /* 0x000fe2000f8e965e */
[----:B------:R-:W-:Y:S02]  /*7560*/  FMUL.FTZ R50, R3, R50 ;  /* 0x0000003203327220 */ /* 0x000fe40000410000 */
[----:B------:R-:W-:Y:S03]  /*7570*/  IMAD.WIDE.U32 R96, R84, -0x326172a9, RZ ;  /* 0xcd9e8d5754607825 */ /* 0x000fe600078e00ff */
[----:B------:R-:W-:Y:S01]  /*7580*/  MUFU.EX2 R104, R104 ;  /* 0x0000006800687308 */ /* 0x000fe20000000800 */
[----:B------:R-:W-:Y:S01]  /*7590*/  IMAD.WIDE.U32 R94, R87, -0x326172a9, RZ ;  /* 0xcd9e8d57575e7825 */ /* 0x000fe200078e00ff */
[----:B------:R-:W-:Y:S03]  /*75a0*/  LOP3.LUT R84, R97, UR12, R108, 0x96, !PT ;  /* 0x0000000c61547c12 */ /* 0x000fe6000f8e966c */
[----:B------:R-:W-:Y:S01]  /*75b0*/  FMUL.FTZ R51, R3, R51 ;  /* 0x0000003303337220 */ /* 0x000fe20000410000 */
[----:B------:R-:W-:Y:S01]  /*75c0*/  LOP3.LUT R96, R95, UR10, R96, 0x96, !PT ;  /* 0x0000000a5f607c12 */ /* 0x000fe2000f8e9660 */
[----:B------:R-:W-:Y:S03]  /*75d0*/  IMAD.WIDE.U32 R98, R84, -0x2daee0ad, RZ ;  /* 0xd2511f5354627825 */ /* 0x000fe600078e00ff */
[----:B------:R-:W-:Y:S01]  /*75e0*/  MUFU.EX2 R153, R153 ;  /* 0x0000009900997308 */ /* 0x000fe20000000800 */
[----:B------:R-:W-:Y:S01]  /*75f0*/  IMAD.WIDE.U32 R96, R96, -0x2daee0ad, RZ ;  /* 0xd2511f5360607825 */ /* 0x000fe200078e00ff */
[----:B------:R-:W-:Y:S03]  /*7600*/  LOP3.LUT R84, R99, UR9, R92, 0x96, !PT ;  /* 0x0000000963547c12 */ /* 0x000fe6000f8e965c */
[----:B------:R-:W-:Y:S01]  /*7610*/  FFMA.FTZ R95, R8, c[0x0][0x23c], -R100 ;  /* 0x00008f00085f7a23 */ /* 0x000fe20000010864 */
[----:B------:R-:W-:Y:S01]  /*7620*/  LOP3.LUT R98, R97, UR7, R98, 0x96, !PT ;  /* 0x0000000761627c12 */ /* 0x000fe2000f8e9662 */
[----:B------:R-:W-:Y:S03]  /*7630*/  IMAD.WIDE.U32 R92, R84, -0x326172a9, RZ ;  /* 0xcd9e8d57545c7825 */ /* 0x000fe600078e00ff */
[----:B------:R-:W-:Y:S01]  /*7640*/  MUFU.EX2 R152, R152 ;  /* 0x0000009800987308 */ /* 0x000fe20000000800 */
[----:B------:R-:W-:Y:S01]  /*7650*/  IMAD.WIDE.U32 R98, R98, -0x326172a9, RZ ;  /* 0xcd9e8d5762627825 */ /* 0x000fe200078e00ff */
[----:B------:R-:W-:Y:S03]  /*7660*/  LOP3.LUT R94, R93, UR8, R94, 0x96, !PT ;  /* 0x000000085d5e7c12 */ /* 0x000fe6000f8e965e */
[----:B------:R-:W-:Y:S01]  /*7670*/  FFMA.FTZ R93, R9, c[0x0][0x23c], -R100 ;  /* 0x00008f00095d7a23 */ /* 0x000fe20000010864 */
[----:B------:R-:W-:Y:S01]  /*7680*/  LOP3.LUT R87, R98, 0xffff, RZ, 0xc0, !PT ;  /* 0x0000ffff62577812 */ /* 0x000fe200078ec0ff */
[----:B------:R-:W-:Y:S01]  /*7690*/  IMAD.WIDE.U32 R110, R94, -0x2daee0ad, RZ ;  /* 0xd2511f535e6e7825 */ /* 0x000fe200078e00ff */
[----:B------:R-:W-:Y:S02]  /*76a0*/  LOP3.LUT R84, R98, 0xff, RZ, 0xc0, !PT ;  /* 0x000000ff62547812 */ /* 0x000fe400078ec0ff */
[----:B------:R-:W-:Y:S01]  /*76b0*/  SHF.R.U32.HI R87, RZ, 0x8, R87 ;  /* 0x00000008ff577819 */ /* 0x000fe20000011657 */
[----:B------:R-:W-:Y:S01]  /*76c0*/  MUFU.EX2 R93, R93 ;  /* 0x0000005d005d7308 */ /* 0x000fe20000000800 */
[----:B------:R-:W-:Y:S01]  /*76d0*/  SHF.R.U32.HI R91, RZ, 0x10, R98 ;  /* 0x00000010ff5b7819 */ /* 0x000fe20000011662 */
[C---:B------:R-:W-:Y:S01]  /*76e0*/  FMUL.FTZ R54, R3.reuse, R54 ;  /* 0x0000003603367220 */ /* 0x040fe20000410000 */
[----:B------:R-:W-:Y:S01]  /*76f0*/  PRMT R84, R84, 0x5410, R87 ;  /* 0x0000541054547816 */ /* 0x000fe20000000057 */
[----:B------:R-:W-:Y:S01]  /*7700*/  FMUL.FTZ R55, R3, R55 ;  /* 0x0000003703377220 */ /* 0x000fe20000410000 */
[----:B------:R-:W-:Y:S01]  /*7710*/  LOP3.LUT R92, R99, UR17, R92, 0x96, !PT ;  /* 0x00000011635c7c12 */ /* 0x000fe2000f8e965c */
[----:B------:R-:W-:Y:S01]  /*7720*/  FMUL.FTZ R58, R3, R58 ;  /* 0x0000003a033a7220 */ /* 0x000fe20000410000 */
[----:B------:R-:W-:Y:S01]  /*7730*/  LOP3.LUT R94, R111, UR18, R96, 0x96, !PT ;  /* 0x000000126f5e7c12 */ /* 0x000fe2000f8e9660 */
[C---:B------:R-:W-:Y:S02]  /*7740*/  FMUL.FTZ R59, R3.reuse, R59 ;  /* 0x0000003b033b7220 */ /* 0x040fe40000410000 */
[----:B------:R-:W1:Y:S01]  /*7750*/  MUFU.EX2 R87, R95 ;  /* 0x0000005f00577308 */ /* 0x000e620000000800 */
        /* <DEDUP_REMOVED lines=12> */
[----:B-1----:R-:W-:Y:S01]  /*7820*/  FADD.FTZ R146, R87, R90 ;  /* 0x0000005a57927221 */ /* 0x002fe20000010000 */
[--C-:B------:R-:W-:Y:S01]  /*7830*/  HSET2.LE.AND R90, R84, R131.reuse, PT ;  /* 0x00000083545a7233 */ /* 0x100fe20003803000 */
[----:B------:R-:W-:Y:S01]  /*7840*/  FFMA.FTZ R84, R10, c[0x0][0x23c], -R86 ;  /* 0x00008f000a547a23 */ /* 0x000fe20000010856 */
[C---:B------:R-:W-:Y:S01]  /*7850*/  F2FP.BF16.PACK_AB R87, R93.reuse, R87 ;  /* 0x000000575d57723e */ /* 0x040fe200000010ff */
[----:B------:R-:W-:Y:S02]  /*7860*/  FADD.FTZ R146, R93, R146 ;  /* 0x000000925d927221 */ /* 0x000fe40000010000 */
[----:B------:R-:W-:Y:S01]  /*7870*/  FFMA.FTZ R147, R14, c[0x0][0x23c], -R86 ;  /* 0x00008f000e937a23 */ /* 0x000fe20000010856 */
[----:B------:R-:W-:Y:S01]  /*7880*/  LOP3.LUT R90, R90, R87, RZ, 0xc0, !PT ;  /* 0x000000575a5a7212 */ /* 0x000fe200078ec0ff */
[----:B------:R-:W1:Y:S01]  /*7890*/  MUFU.EX2 R84, R84 ;  /* 0x0000005400547308 */ /* 0x000e620000000800 */
[----:B------:R-:W-:Y:S01]  /*78a0*/  SHF.R.U32.HI R87, RZ, 0x18, R98 ;  /* 0x00000018ff577819 */ /* 0x000fe20000011662 */
[--C-:B------:R-:W-:Y:S01]  /*78b0*/  FFMA.FTZ R136, R15, c[0x0][0x23c], -R86.reuse ;  /* 0x00008f000f887a23 */ /* 0x100fe20000010856 */
[----:B------:R-:W-:Y:S01]  /*78c0*/  LOP3.LUT R98, R91, 0xff, RZ, 0xc0, !PT ;  /* 0x000000ff5b627812 */ /* 0x000fe200078ec0ff */
[--C-:B------:R-:W-:Y:S02]  /*78d0*/  FFMA.FTZ R149, R26, c[0x0][0x23c], -R86.reuse ;  /* 0x00008f001a957a23 */ /* 0x100fe40000010856 */
[----:B------:R-:W-:Y:S01]  /*78e0*/  FFMA.FTZ R154, R34, c[0x0][0x23c], -R86 ;  /* 0x00008f00229a7a23 */ /* 0x000fe20000010856 */
[----:B------:R-:W-:Y:S01]  /*78f0*/  PRMT R98, R98, 0x5410, R87 ;  /* 0x0000541062627816 */ /* 0x000fe20000000057 */
[----:B------:R-:W-:Y:S01]  /*7900*/  IMAD.MOV.U32 R3, RZ, RZ, R0 ;  /* 0x000000ffff037224 */ /* 0x000fe200078e0000 */
[----:B------:R-:W-:Y:S01]  /*7910*/  LOP3.LUT R87, R110, 0xff, RZ, 0xc0, !PT ;  /* 0x000000ff6e577812 */ /* 0x000fe200078ec0ff */
[----:B------:R-:W-:Y:S02]  /*7920*/  MUFU.EX2 R147, R147 ;  /* 0x0000009300937308 */ /* 0x000fe40000000800 */
[--C-:B------:R-:W-:Y:S08]  /*7930*/  HSET2.LE.AND R91, R98, R131.reuse, PT ;  /* 0x00000083625b7233 */ /* 0x100ff00003803000 */
[----:B------:R-:W-:Y:S01]  /*7940*/  MUFU.EX2 R136, R136 ;  /* 0x0000008800887308 */ /* 0x000fe20000000800 */
[----:B-1----:R-:W-:Y:S01]  /*7950*/  FADD.FTZ R107, R84, R107 ;  /* 0x0000006b546b7221 */ /* 0x002fe20000010000 */
[C---:B------:R-:W-:Y:S03]  /*7960*/  F2FP.BF16.PACK_AB R84, R106.reuse, R84 ;  /* 0x000000546a54723e */ /* 0x040fe600000010ff */
[----:B------:R-:W-:Y:S01]  /*7970*/  FADD.FTZ R106, R106, R107 ;  /* 0x0000006b6a6a7221 */ /* 0x000fe20000010000 */
[----:B------:R-:W-:Y:S01]  /*7980*/  LOP3.LUT R91, R91, R84, RZ, 0xc0, !PT ;  /* 0x000000545b5b7212 */ /* 0x000fe200078ec0ff */
[--C-:B------:R-:W-:Y:S01]  /*7990*/  FFMA.FTZ R107, R29, c[0x0][0x23c], -R100.reuse ;  /* 0x00008f001d6b7a23 */ /* 0x100fe20000010864 */
[----:B------:R-:W-:Y:S01]  /*79a0*/  LOP3.LUT R84, R110, 0xffff, RZ, 0xc0, !PT ;  /* 0x0000ffff6e547812 */ /* 0x000fe200078ec0ff */
[----:B------:R-:W-:Y:S01]  /*79b0*/  FFMA.FTZ R111, R12, c[0x0][0x23c], -R100 ;  /* 0x00008f000c6f7a23 */ /* 0x000fe20000010864 */
[----:B------:R-:W-:Y:S02]  /*79c0*/  MUFU.EX2 R149, R149 ;  /* 0x0000009500957308 */ /* 0x000fe40000000800 */
[----:B------:R-:W-:Y:S04]  /*79d0*/  SHF.R.U32.HI R84, RZ, 0x8, R84 ;  /* 0x00000008ff547819 */ /* 0x000fe80000011654 */
[----:B------:R-:W-:Y:S02]  /*79e0*/  PRMT R84, R87, 0x5410, R84 ;  /* 0x0000541057547816 */ /* 0x000fe40000000054 */
[----:B------:R-:W-:Y:S02]  /*79f0*/  F2FP.BF16.PACK_AB R87, R105, R102 ;  /* 0x000000666957723e */ /* 0x000fe400000010ff */
[----:B------:R-:W-:Y:S01]  /*7a00*/  MUFU.EX2 R111, R111 ;  /* 0x0000006f006f7308 */ /* 0x000fe20000000800 */
[--C-:B------:R-:W-:Y:S01]  /*7a10*/  HSET2.LE.AND R98, R84, R131.reuse, PT ;  /* 0x0000008354627233 */ /* 0x100fe20003803000 */
[--C-:B------:R-:W-:Y:S04]  /*7a20*/  SHF.R.U32.HI R84, RZ, 0x10, R110.reuse ;  /* 0x00000010ff547819 */ /* 0x100fe8000001166e */
[----:B------:R-:W-:Y:S02]  /*7a30*/  LOP3.LUT R98, R98, R87, RZ, 0xc0, !PT ;  /* 0x0000005762627212 */ /* 0x000fe400078ec0ff */
[----:B------:R-:W-:Y:S01]  /*7a40*/  SHF.R.U32.HI R87, RZ, 0x18, R110 ;  /* 0x00000018ff577819 */ /* 0x000fe2000001166e */
[----:B------:R-:W-:Y:S01]  /*7a50*/  FFMA.FTZ R110, R13, c[0x0][0x23c], -R100 ;  /* 0x00008f000d6e7a23 */ /* 0x000fe20000010864 */
[----:B------:R-:W-:Y:S01]  /*7a60*/  LOP3.LUT R84, R84, 0xff, RZ, 0xc0, !PT ;  /* 0x000000ff54547812 */ /* 0x000fe200078ec0ff */
[----:B------:R-:W-:Y:S03]  /*7a70*/  MUFU.EX2 R154, R154 ;  /* 0x0000009a009a7308 */ /* 0x000fe60000000800 */
[----:B------:R-:W-:Y:S02]  /*7a80*/  PRMT R84, R84, 0x5410, R87 ;  /* 0x0000541054547816 */ /* 0x000fe40000000057 */
[----:B------:R-:W-:Y:S03]  /*7a90*/  LOP3.LUT R87, R92, 0xff, RZ, 0xc0, !PT ;  /* 0x000000ff5c577812 */ /* 0x000fe600078ec0ff */
[--C-:B------:R-:W-:Y:S01]  /*7aa0*/  HSET2.LE.AND R99, R84, R131.reuse, PT ;  /* 0x0000008354637233 */ /* 0x100fe20003803000 */
[----:B------:R-:W-:Y:S01]  /*7ab0*/  F2FP.BF16.PACK_AB R84, R104, R103 ;  /* 0x000000676854723e */ /* 0x000fe200000010ff */
[----:B------:R-:W1:Y:S03]  /*7ac0*/  MUFU.EX2 R110, R110 ;  /* 0x0000006e006e7308 */ /* 0x000e660000000800 */
[----:B------:R-:W-:Y:S02]  /*7ad0*/  LOP3.LUT R99, R99, R84, RZ, 0xc0, !PT ;  /* 0x0000005463637212 */ /* 0x000fe400078ec0ff */
[----:B------:R-:W-:Y:S04]  /*7ae0*/  LOP3.LUT R84, R92, 0xffff, RZ, 0xc0, !PT ;  /* 0x0000ffff5c547812 */ /* 0x000fe800078ec0ff */
[----:B------:R-:W-:Y:S04]  /*7af0*/  SHF.R.U32.HI R84, RZ, 0x8, R84 ;  /* 0x00000008ff547819 */ /* 0x000fe80000011654 */
[----:B------:R-:W-:Y:S05]  /*7b00*/  PRMT R84, R87, 0x5410, R84 ;  /* 0x0000541057547816 */ /* 0x000fea0000000054 */
[--C-:B------:R-:W-:Y:S01]  /*7b10*/  HSET2.LE.AND R87, R84, R131.reuse, PT ;  /* 0x0000008354577233 */ /* 0x100fe20003803000 */
[--C-:B------:R-:W-:Y:S02]  /*7b20*/  SHF.R.U32.HI R84, RZ, 0x10, R92.reuse ;  /* 0x00000010ff547819 */ /* 0x100fe4000001165c */
[----:B------:R-:W-:Y:S02]  /*7b30*/  SHF.R.U32.HI R92, RZ, 0x18, R92 ;  /* 0x00000018ff5c7819 */ /* 0x000fe4000001165c */
[----:B------:R-:W-:Y:S02]  /*7b40*/  LOP3.LUT R88, R87, R88, RZ, 0xc0, !PT ;  /* 0x0000005857587212 */ /* 0x000fe400078ec0ff */
[----:B------:R-:W-:Y:S04]  /*7b50*/  LOP3.LUT R87, R84, 0xff, RZ, 0xc0, !PT ;  /* 0x000000ff54577812 */ /* 0x000fe800078ec0ff */
[----:B------:R-:W-:Y:S02]  /*7b60*/  PRMT R84, R87, 0x5410, R92 ;  /* 0x0000541057547816 */ /* 0x000fe4000000005c */
[----:B------:R-:W-:Y:S03]  /*7b70*/  LOP3.LUT R87, R94, 0xff, RZ, 0xc0, !PT ;  /* 0x000000ff5e577812 */ /* 0x000fe600078ec0ff */
[--C-:B------:R-:W-:Y:S05]  /*7b80*/  HSET2.LE.AND R84, R84, R131.reuse, PT ;  /* 0x0000008354547233 */ /* 0x100fea0003803000 */
[----:B------:R-:W-:Y:S02]  /*7b90*/  LOP3.LUT R89, R84, R89, RZ, 0xc0, !PT ;  /* 0x0000005954597212 */ /* 0x000fe400078ec0ff */
[----:B------:R-:W-:Y:S04]  /*7ba0*/  LOP3.LUT R84, R94, 0xffff, RZ, 0xc0, !PT ;  /* 0x0000ffff5e547812 */ /* 0x000fe800078ec0ff */
[----:B------:R-:W-:Y:S04]  /*7bb0*/  SHF.R.U32.HI R84, RZ, 0x8, R84 ;  /* 0x00000008ff547819 */ /* 0x000fe80000011654 */
[----:B------:R-:W-:Y:S02]  /*7bc0*/  PRMT R84, R87, 0x5410, R84 ;  /* 0x0000541057547816 */ /* 0x000fe40000000054 */
[----:B-1----:R-:W-:Y:S03]  /*7bd0*/  F2FP.BF16.PACK_AB R87, R110, R111 ;  /* 0x0000006f6e57723e */ /* 0x002fe600000010ff */
[--C-:B------:R-:W-:Y:S01]  /*7be0*/  HSET2.LE.AND R96, R84, R131.reuse, PT ;  /* 0x0000008354607233 */ /* 0x100fe20003803000 */
[--C-:B------:R-:W-:Y:S02]  /*7bf0*/  SHF.R.U32.HI R84, RZ, 0x10, R94.reuse ;  /* 0x00000010ff547819 */ /* 0x100fe4000001165e */
[----:B------:R-:W-:Y:S02]  /*7c00*/  SHF.R.U32.HI R94, RZ, 0x18, R94 ;  /* 0x00000018ff5e7819 */ /* 0x000fe4000001165e */
[----:B------:R-:W-:Y:S02]  /*7c10*/  LOP3.LUT R96, R96, R87, RZ, 0xc0, !PT ;  /* 0x0000005760607212 */ /* 0x000fe400078ec0ff */
[----:B------:R-:W-:Y:S02]  /*7c20*/  LOP3.LUT R87, R84, 0xff, RZ, 0xc0, !PT ;  /* 0x000000ff54577812 */ /* 0x000fe400078ec0ff */
[C---:B------:R-:W-:Y:S01]  /*7c30*/  F2FP.BF16.PACK_AB R84, R136.reuse, R147 ;  /* 0x000000938854723e */ /* 0x040fe200000010ff */
[----:B------:R-:W-:Y:S01]  /*7c40*/  FADD.FTZ R147, R147, R106 ;  /* 0x0000006a93937221 */ /* 0x000fe20000010000 */
[----:B------:R-:W-:Y:S03]  /*7c50*/  PRMT R94, R87, 0x5410, R94 ;  /* 0x00005410575e7816 */ /* 0x000fe6000000005e */
[----:B------:R-:W-:Y:S02]  /*7c60*/  FADD.FTZ R136, R136, R147 ;  /* 0x0000009388887221 */ /* 0x000fe40000010000 */
[--C-:B------:R-:W-:Y:S01]  /*7c70*/  HSET2.LE.AND R97, R94, R131.reuse, PT ;  /* 0x000000835e617233 */ /* 0x100fe20003803000 */
[----:B------:R-:W-:Y:S01]  /*7c80*/  FFMA.FTZ R147, R30, c[0x0][0x23c], -R86 ;  /* 0x00008f001e937a23 */ /* 0x000fe20000010856 */
[----:B------:R-:W1:Y:S03]  /*7c90*/  LDSM.16.MT88.4 R92, [R114+0x6000] ;  /* 0x00600000725c783b */ /* 0x000e660000004200 */
[----:B------:R-:W-:Y:S02]  /*7ca0*/  LOP3.LUT R97, R97, R84, RZ, 0xc0, !PT ;  /* 0x0000005461617212 */ /* 0x000fe400078ec0ff */
[----:B------:R-:W-:Y:S01]  /*7cb0*/  LOP3.LUT R84, R145, UR27, R101, 0x96, !PT ;  /* 0x0000001b91547c12 */ /* 0x000fe2000f8e9665 */
        /* <DEDUP_REMOVED lines=18> */
[----:B------:R-:W1:Y:S08]  /*7de0*/  LDSM.16.MT88.4 R88, [R114+0x6400] ;  /* 0x006400007258783b */ /* 0x000e700000004200 */
[----:B------:R-:W-:Y:S01]  /*7df0*/  LDSM.16.MT88.4 R92, [R114+0x6800] ;  /* 0x00680000725c783b */ /* 0x000fe20000004200 */
        /* <DEDUP_REMOVED lines=18> */
[----:B------:R-:W-:Y:S01]  /*7f20*/  LOP3.LUT R84, R109, UR14, R88, 0x96, !PT ;  /* 0x0000000e6d547c12 */ /* 0x000fe2000f8e9658 */
[----:B------:R-:W-:Y:S01]  /*7f30*/  FFMA.FTZ R88, R24, c[0x0][0x23c], -R100 ;  /* 0x00008f0018587a23 */ /* 0x000fe20000010864 */
[----:B------:R-:W-:Y:S01]  /*7f40*/  LOP3.LUT R87, R89, UR16, R142, 0x96, !PT ;  /* 0x0000001059577c12 */ /* 0x000fe2000f8e968e */
[--C-:B------:R-:W-:Y:S02]  /*7f50*/  FFMA.FTZ R89, R22, c[0x0][0x23c], -R86.reuse ;  /* 0x00008f0016597a23 */ /* 0x100fe40000010856 */
[----:B------:R-:W-:Y:S04]  /*7f60*/  IMAD.WIDE.U32 R160, R84, -0x2daee0ad, RZ ;  /* 0xd2511f5354a07825 */ /* 0x000fe800078e00ff */
[----:B------:R-:W-:Y:S04]  /*7f70*/  IMAD.WIDE.U32 R158, R87, -0x2daee0ad, RZ ;  /* 0xd2511f53579e7825 */ /* 0x000fe800078e00ff */
[----:B------:R-:W-:Y:S01]  /*7f80*/  FFMA.FTZ R109, R23, c[0x0][0x23c], -R86 ;  /* 0x00008f00176d7a23 */ /* 0x000fe20000010856 */
[----:B------:R-:W-:Y:S01]  /*7f90*/  LOP3.LUT R87, R159, UR13, R140, 0x96, !PT ;  /* 0x0000000d9f577c12 */ /* 0x000fe2000f8e968c */
[----:B------:R-:W-:Y:S01]  /*7fa0*/  FFMA.FTZ R84, R21, c[0x0][0x23c], -R100 ;  /* 0x00008f0015547a23 */ /* 0x000fe20000010864 */
[----:B------:R-:W-:Y:S03]  /*7fb0*/  LOP3.LUT R158, R161, UR11, R158, 0x96, !PT ;  /* 0x0000000ba19e7c12 */ /* 0x000fe6000f8e969e */
[----:B------:R-:W-:Y:S01]  /*7fc0*/  IMAD.WIDE.U32 R156, R87, -0x326172a9, RZ ;  /* 0xcd9e8d57579c7825 */ /* 0x000fe200078e00ff */
[----:B------:R-:W-:Y:S03]  /*7fd0*/  MUFU.EX2 R109, R109 ;  /* 0x0000006d006d7308 */ /* 0x000fe60000000800 */
[----:B------:R-:W-:Y:S01]  /*7fe0*/  IMAD.WIDE.U32 R158, R158, -0x326172a9, RZ ;  /* 0xcd9e8d579e9e7825 */ /* 0x000fe200078e00ff */
[----:B------:R-:W-:Y:S04]  /*7ff0*/  LOP3.LUT R108, R157, UR12, R108, 0x96, !PT ;  /* 0x0000000c9d6c7c12 */ /* 0x000fe8000f8e966c */
[----:B------:R-:W-:Y:S01]  /*8000*/  LOP3.LUT R156, R159, UR10, R156, 0x96, !PT ;  /* 0x0000000a9f9c7c12 */ /* 0x000fe2000f8e969c */
[----:B------:R-:W-:Y:S01]  /*8010*/  IMAD.WIDE.U32 R90, R108, -0x2daee0ad, RZ ;  /* 0xd2511f536c5a7825 */ /* 0x000fe200078e00ff */
[----:B------:R-:W-:Y:S03]  /*8020*/  MUFU.EX2 R84, R84 ;  /* 0x0000005400547308 */ /* 0x000fe60000000800 */
[----:B------:R-:W-:Y:S01]  /*8030*/  IMAD.WIDE.U32 R156, R156, -0x2daee0ad, RZ ;  /* 0xd2511f539c9c7825 */ /* 0x000fe200078e00ff */
[----:B------:R-:W-:Y:S04]  /*8040*/  LOP3.LUT R160, R91, UR9, R160, 0x96, !PT ;  /* 0x000000095ba07c12 */ /* 0x000fe8000f8e96a0 */
[----:B------:R-:W-:Y:S01]  /*8050*/  LOP3.LUT R87, R157, UR7, R90, 0x96, !PT ;  /* 0x000000079d577c12 */ /* 0x000fe2000f8e965a */
[----:B------:R-:W-:Y:S01]  /*8060*/  IMAD.WIDE.U32 R160, R160, -0x326172a9, RZ ;  /* 0xcd9e8d57a0a07825 */ /* 0x000fe200078e00ff */
[----:B------:R1:W2:Y:S03]  /*8070*/  MUFU.EX2 R108, R89 ;  /* 0x00000059006c7308 */ /* 0x0002a60000000800 */
[----:B------:R-:W-:Y:S01]  /*8080*/  IMAD.WIDE.U32 R150, R87, -0x326172a9, RZ ;  /* 0xcd9e8d5757967825 */ /* 0x000fe200078e00ff */
[----:B------:R-:W-:Y:S04]  /*8090*/  LOP3.LUT R158, R161, UR8, R158, 0x96, !PT ;  /* 0x00000008a19e7c12 */ /* 0x000fe8000f8e969e */
[--C-:B------:R-:W-:Y:S01]  /*80a0*/  SHF.R.U32.HI R91, RZ, 0x10, R150.reuse ;  /* 0x00000010ff5b7819 */ /* 0x100fe20000011696 */
[----:B------:R-:W-:Y:S01]  /*80b0*/  IMAD.WIDE.U32 R158, R158, -0x2daee0ad, RZ ;  /* 0xd2511f539e9e7825 */ /* 0x000fe200078e00ff */
[----:B------:R3:W4:Y:S01]  /*80c0*/  MUFU.EX2 R157, R88 ;  /* 0x00000058009d7308 */ /* 0x0007220000000800 */
[C---:B------:R-:W-:Y:S02]  /*80d0*/  LOP3.LUT R87, R150.reuse, 0xffff, RZ, 0xc0, !PT ;  /* 0x0000ffff96577812 */ /* 0x040fe400078ec0ff */
[----:B------:R-:W-:Y:S02]  /*80e0*/  LOP3.LUT R91, R91, 0xff, RZ, 0xc0, !PT ;  /* 0x000000ff5b5b7812 */ /* 0x000fe400078ec0ff */
[----:B------:R-:W-:Y:S02]  /*80f0*/  LOP3.LUT R90, R150, 0xff, RZ, 0xc0, !PT ;  /* 0x000000ff965a7812 */ /* 0x000fe400078ec0ff */
[----:B------:R-:W-:Y:S02]  /*8100*/  SHF.R.U32.HI R150, RZ, 0x18, R150 ;  /* 0x00000018ff967819 */ /* 0x000fe40000011696 */
[----:B------:R-:W-:Y:S01]  /*8110*/  LOP3.LUT R96, R151, UR17, R160, 0x96, !PT ;  /* 0x0000001197607c12 */ /* 0x000fe2000f8e96a0 */
[----:B------:R-:W-:Y:S01]  /*8120*/  FFMA.FTZ R151, R32, c[0x0][0x23c], -R100 ;  /* 0x00008f0020977a23 */ /* 0x000fe20000010864 */
[----:B------:R-:W-:Y:S01]  /*8130*/  PRMT R150, R91, 0x5410, R150 ;  /* 0x000054105b967816 */ /* 0x000fe20000000096 */
[----:B------:R-:W-:Y:S01]  /*8140*/  FADD.FTZ R91, R111, R146 ;  /* 0x000000926f5b7221 */ /* 0x000fe20000010000 */
[----:B------:R-:W-:Y:S01]  /*8150*/  SHF.R.U32.HI R87, RZ, 0x8, R87 ;  /* 0x00000008ff577819 */ /* 0x000fe20000011657 */
[----:B------:R-:W-:Y:S01]  /*8160*/  FFMA.FTZ R146, R27, c[0x0][0x23c], -R86 ;  /* 0x00008f001b927a23 */ /* 0x000fe20000010856 */
[----:B-1----:R-:W-:Y:S01]  /*8170*/  LOP3.LUT R89, R96, 0xffff, RZ, 0xc0, !PT ;  /* 0x0000ffff60597812 */ /* 0x002fe200078ec0ff */
[----:B------:R-:W-:Y:S01]  /*8180*/  FADD.FTZ R91, R110, R91 ;  /* 0x0000005b6e5b7221 */ /* 0x000fe20000010000 */
[----:B------:R-:W-:Y:S01]  /*8190*/  PRMT R90, R90, 0x5410, R87 ;  /* 0x000054105a5a7816 */ /* 0x000fe20000000057 */
[----:B------:R-:W-:Y:S01]  /*81a0*/  MUFU.EX2 R151, R151 ;  /* 0x0000009700977308 */ /* 0x000fe20000000800 */
[----:B------:R-:W-:Y:S01]  /*81b0*/  SHF.R.U32.HI R87, RZ, 0x10, R96 ;  /* 0x00000010ff577819 */ /* 0x000fe20000011660 */
[----:B------:R-:W-:Y:S01]  /*81c0*/  FADD.FTZ R106, R102, R91 ;  /* 0x0000005b666a7221 */ /* 0x000fe20000010000 */
[----:B------:R-:W-:Y:S01]  /*81d0*/  SHF.R.U32.HI R89, RZ, 0x8, R89 ;  /* 0x00000008ff597819 */ /* 0x000fe20000011659 */
[--C-:B------:R-:W-:Y:S01]  /*81e0*/  HSET2.LE.AND R90, R90, R131.reuse, PT ;  /* 0x000000835a5a7233 */ /* 0x100fe20003803000 */
[----:B------:R-:W-:Y:S01]  /*81f0*/  LOP3.LUT R87, R87, 0xff, RZ, 0xc0, !PT ;  /* 0x000000ff57577812 */ /* 0x000fe200078ec0ff */
[--C-:B------:R-:W-:Y:S01]  /*8200*/  HSET2.LE.AND R91, R150, R131.reuse, PT ;  /* 0x00000083965b7233 */ /* 0x100fe20003803000 */
[----:B---3--:R-:W-:Y:S01]  /*8210*/  LOP3.LUT R88, R96, 0xff, RZ, 0xc0, !PT ;  /* 0x000000ff60587812 */ /* 0x008fe200078ec0ff */
[----:B------:R-:W-:Y:S01]  /*8220*/  FADD.FTZ R106, R105, R106 ;  /* 0x0000006a696a7221 */ /* 0x000fe20000010000 */
[----:B------:R-:W-:Y:S01]  /*8230*/  SHF.R.U32.HI R96, RZ, 0x18, R96 ;  /* 0x00000018ff607819 */ /* 0x000fe20000011660 */
[----:B------:R-:W1:Y:S01]  /*8240*/  MUFU.EX2 R146, R146 ;  /* 0x0000009200927308 */ /* 0x000e620000000800 */
[----:B------:R-:W-:Y:S01]  /*8250*/  PRMT R88, R88, 0x5410, R89 ;  /* 0x0000541058587816 */ /* 0x000fe20000000059 */
[----:B------:R-:W-:Y:S01]  /*8260*/  FFMA.FTZ R150, R31, c[0x0][0x23c], -R86 ;  /* 0x00008f001f967a23 */ /* 0x000fe20000010856 */
[----:B------:R-:W-:Y:S01]  /*8270*/  PRMT R96, R87, 0x5410, R96 ;  /* 0x0000541057607816 */ /* 0x000fe20000000060 */
[----:B------:R-:W-:Y:S01]  /*8280*/  FFMA.FTZ R86, R35, c[0x0][0x23c], -R86 ;  /* 0x00008f0023567a23 */ /* 0x000fe20000010856 */
[----:B--2---:R-:W-:Y:S01]  /*8290*/  F2FP.BF16.PACK_AB R32, R109, R108 ;  /* 0x0000006c6d20723e */ /* 0x004fe200000010ff */
[--C-:B------:R-:W-:Y:S01]  /*82a0*/  HSET2.LE.AND R88, R88, R131.reuse, PT ;  /* 0x0000008358587233 */ /* 0x100fe20003803000 */
[----:B------:R-:W-:Y:S01]  /*82b0*/  F2FP.BF16.PACK_AB R87, R84, R155 ;  /* 0x0000009b5457723e */ /* 0x000fe200000010ff */
[--C-:B------:R-:W-:Y:S01]  /*82c0*/  HSET2.LE.AND R89, R96, R131.reuse, PT ;  /* 0x0000008360597233 */ /* 0x100fe20003803000 */
[----:B----4-:R-:W-:Y:S01]  /*82d0*/  F2FP.BF16.PACK_AB R33, R148, R157 ;  /* 0x0000009d9421723e */ /* 0x010fe200000010ff */
[----:B------:R-:W2:Y:S01]  /*82e0*/  LDSM.16.MT88.4 R96, [R112+0x6800] ;  /* 0x006800007060783b */ /* 0x000ea20000004200 */
[----:B------:R-:W-:Y:S01]  /*82f0*/  LOP3.LUT R88, R88, R87, RZ, 0xc0, !PT ;  /* 0x0000005758587212 */ /* 0x000fe200078ec0ff */
[----:B------:R-:W-:Y:S01]  /*8300*/  FADD.FTZ R35, R155, R106 ;  /* 0x0000006a9b237221 */ /* 0x000fe20000010000 */
[----:B------:R-:W-:Y:S01]  /*8310*/  LOP3.LUT R89, R89, R32, RZ, 0xc0, !PT ;  /* 0x0000002059597212 */ /* 0x000fe200078ec0ff */
[----:B------:R-:W-:Y:S01]  /*8320*/  MUFU.EX2 R155, R86 ;  /* 0x00000056009b7308 */ /* 0x000fe20000000800 */
[----:B------:R-:W-:Y:S01]  /*8330*/  LOP3.LUT R90, R90, R33, RZ, 0xc0, !PT ;  /* 0x000000215a5a7212 */ /* 0x000fe200078ec0ff */
[----:B------:R-:W-:Y:S01]  /*8340*/  FADD.FTZ R33, R103, R136 ;  /* 0x0000008867217221 */ /* 0x000fe20000010000 */
[----:B------:R-:W-:Y:S01]  /*8350*/  LOP3.LUT R156, R159, UR18, R156, 0x96, !PT ;  /* 0x000000129f9c7c12 */ /* 0x000fe2000f8e969c */
[----:B------:R-:W-:Y:S01]  /*8360*/  LDSM.16.MT88.4 R100, [R112+0x8800] ;  /* 0x008800007064783b */ /* 0x000fe20000004200 */
[----:B------:R-:W-:Y:S01]  /*8370*/  LOP3.LUT R87, R158, 0xffff, RZ, 0xc0, !PT ;  /* 0x0000ffff9e577812 */ /* 0x000fe200078ec0ff */
[----:B------:R-:W-:Y:S01]  /*8380*/  FADD.FTZ R33, R104, R33 ;  /* 0x0000002168217221 */ /* 0x000fe20000010000 */
[----:B------:R-:W-:Y:S02]  /*8390*/  LOP3.LUT R34, R158, 0xff, RZ, 0xc0, !PT ;  /* 0x000000ff9e227812 */ /* 0x000fe400078ec0ff */
[----:B------:R-:W-:Y:S01]  /*83a0*/  SHF.R.U32.HI R87, RZ, 0x8, R87 ;  /* 0x00000008ff577819 */ /* 0x000fe20000011657 */
[----:B------:R3:W4:Y:S01]  /*83b0*/  MUFU.EX2 R136, R107 ;  /* 0x0000006b00887308 */ /* 0x0007220000000800 */
[----:B-1----:R-:W-:Y:S01]  /*83c0*/  F2FP.BF16.PACK_AB R32, R146, R149 ;  /* 0x000000959220723e */ /* 0x002fe200000010ff */
[----:B------:R-:W-:Y:S01]  /*83d0*/  FADD.FTZ R108, R108, R33 ;  /* 0x000000216c6c7221 */ /* 0x000fe20000010000 */
[----:B------:R-:W-:Y:S02]  /*83e0*/  PRMT R34, R34, 0x5410, R87 ;  /* 0x0000541022227816 */ /* 0x000fe40000000057 */
[----:B------:R-:W-:Y:S02]  /*83f0*/  LOP3.LUT R91, R91, R32, RZ, 0xc0, !PT ;  /* 0x000000205b5b7212 */ /* 0x000fe400078ec0ff */
[----:B------:R-:W-:Y:S01]  /*8400*/  SHF.R.U32.HI R87, RZ, 0x10, R156 ;  /* 0x00000010ff577819 */ /* 0x000fe2000001169c */
[--C-:B------:R-:W-:Y:S01]  /*8410*/  HSET2.LE.AND R34, R34, R131.reuse, PT ;  /* 0x0000008322227233 */ /* 0x100fe20003803000 */
[--C-:B------:R-:W-:Y:S01]  /*8420*/  SHF.R.U32.HI R32, RZ, 0x10, R158.reuse ;  /* 0x00000010ff207819 */ /* 0x100fe2000001169e */
[----:B------:R-:W1:Y:S01]  /*8430*/  MUFU.EX2 R150, R150 ;  /* 0x0000009600967308 */ /* 0x000e620000000800 */
[----:B------:R-:W-:Y:S01]  /*8440*/  LOP3.LUT R87, R87, 0xff, RZ, 0xc0, !PT ;  /* 0x000000ff57577812 */ /* 0x000fe200078ec0ff */
[C---:B------:R-:W-:Y:S01]  /*8450*/  HMMA.16816.F32.BF16 R36, R88.reuse, R92, R36 ;  /* 0x0000005c5824723c */ /* 0x040fe20000041824 */
[----:B------:R-:W-:Y:S02]  /*8460*/  SHF.R.U32.HI R31, RZ, 0x18, R158 ;  /* 0x00000018ff1f7819 */ /* 0x000fe4000001169e */
[----:B------:R-:W-:Y:S04]  /*8470*/  LOP3.LUT R32, R32, 0xff, RZ, 0xc0, !PT ;  /* 0x000000ff20207812 */ /* 0x000fe800078ec0ff */
[----:B------:R-:W-:Y:S01]  /*8480*/  PRMT R32, R32, 0x5410, R31 ;  /* 0x0000541020207816 */ /* 0x000fe2000000001f */
[C---:B------:R-:W-:Y:S01]  /*8490*/  HMMA.16816.F32.BF16 R40, R88.reuse, R94, R40 ;  /* 0x0000005e5828723c */ /* 0x040fe20000041828 */
[----:B------:R-:W5:Y:S03]  /*84a0*/  LDSM.16.MT88.4 R92, [R114+0x7800] ;  /* 0x00780000725c783b */ /* 0x000f660000004200 */
[----:B------:R-:W-:Y:S04]  /*84b0*/  F2FP.BF16.PACK_AB R31, R152, R151 ;  /* 0x00000097981f723e */ /* 0x000fe800000010ff */
[C---:B--2---:R-:W-:Y:S01]  /*84c0*/  HMMA.16816.F32.BF16 R44, R88.reuse, R96, R44 ;  /* 0x00000060582c723c */ /* 0x044fe2000004182c */
[----:B---3--:R-:W-:Y:S03]  /*84d0*/  LDSM.16.MT88.4 R104, [R114+0x8c00] ;  /* 0x008c00007268783b */ /* 0x008fe60000004200 */
[----:B------:R-:W-:Y:S04]  /*84e0*/  LOP3.LUT R34, R34, R31, RZ, 0xc0, !PT ;  /* 0x0000001f22227212 */ /* 0x000fe800078ec0ff */
[C---:B------:R-:W-:Y:S01]  /*84f0*/  HMMA.16816.F32.BF16 R48, R88.reuse, R98, R48 ;  /* 0x000000625830723c */ /* 0x040fe20000041830 */
[----:B------:R-:W2:Y:S07]  /*8500*/  LDSM.16.MT88.4 R96, [R112+0x7800] ;  /* 0x007800007060783b */ /* 0x000eae0000004200 */
[C---:B-----5:R-:W-:Y:S08]  /*8510*/  HMMA.16816.F32.BF16 R52, R88.reuse, R92, R52 ;  /* 0x0000005c5834723c */ /* 0x060ff00000041834 */
[C---:B------:R-:W-:Y:S01]  /*8520*/  HMMA.16816.F32.BF16 R56, R88.reuse, R94, R56 ;  /* 0x0000005e5838723c */ /* 0x040fe20000041838 */
[----:B------:R-:W3:Y:S07]  /*8530*/  LDSM.16.MT88.4 R92, [R114+0x8800] ;  /* 0x00880000725c783b */ /* 0x000eee0000004200 */
[C---:B--2---:R-:W-:Y:S08]  /*8540*/  HMMA.16816.F32.BF16 R60, R88.reuse, R96, R60 ;  /* 0x00000060583c723c */ /* 0x044ff0000004183c */
[C---:B------:R-:W-:Y:S01]  /*8550*/  HMMA.16816.F32.BF16 R64, R88.reuse, R98, R64 ;  /* 0x000000625840723c */ /* 0x040fe20000041840 */
[----:B------:R-:W2:Y:S07]  /*8560*/  LDSM.16.MT88.4 R96, [R114+0x6c00] ;  /* 0x006c00007260783b */ /* 0x000eae0000004200 */
[C---:B---3--:R-:W-:Y:S07]  /*8570*/  HMMA.16816.F32.BF16 R68, R88.reuse, R92, R68 ;  /* 0x0000005c5844723c */ /* 0x048fee0000041844 */
[C---:B------:R-:W-:Y:S01]  /*8580*/  LOP3.LUT R92, R156.reuse, 0xff, RZ, 0xc0, !PT ;  /* 0x000000ff9c5c7812 */ /* 0x040fe200078ec0ff */
[C---:B------:R-:W-:Y:S01]  /*8590*/  HMMA.16816.F32.BF16 R72, R88.reuse, R94, R72 ;  /* 0x0000005e5848723c */ /* 0x040fe20000041848 */
[----:B------:R-:W-:Y:S03]  /*85a0*/  LOP3.LUT R93, R156, 0xffff, RZ, 0xc0, !PT ;  /* 0x0000ffff9c5d7812 */ /* 0x000fe600078ec0ff */
[----:B------:R-:W-:Y:S02]  /*85b0*/  SHF.R.U32.HI R156, RZ, 0x18, R156 ;  /* 0x00000018ff9c7819 */ /* 0x000fe4000001169c */
[----:B------:R-:W-:Y:S01]  /*85c0*/  SHF.R.U32.HI R93, RZ, 0x8, R93 ;  /* 0x00000008ff5d7819 */ /* 0x000fe2000001165d */
[----:B------:R-:W-:Y:S01]  /*85d0*/  FADD.FTZ R94, R84, R35 ;  /* 0x00000023545e7221 */ /* 0x000fe20000010000 */
[C---:B------:R-:W-:Y:S01]  /*85e0*/  HMMA.16816.F32.BF16 R76, R88.reuse, R100, R76 ;  /* 0x00000064584c723c */ /* 0x040fe2000004184c */
[----:B------:R-:W-:Y:S03]  /*85f0*/  PRMT R84, R87, 0x5410, R156 ;  /* 0x0000541057547816 */ /* 0x000fe6000000009c */
[----:B------:R-:W-:Y:S01]  /*8600*/  PRMT R86, R92, 0x5410, R93 ;  /* 0x000054105c567816 */ /* 0x000fe2000000005d */
[----:B------:R-:W-:Y:S01]  /*8610*/  FADD.FTZ R157, R157, R94 ;  /* 0x0000005e9d9d7221 */ /* 0x000fe20000010000 */
[----:B----4-:R-:W-:Y:S01]  /*8620*/  F2FP.BF16.PACK_AB R87, R136, R153 ;  /* 0x000000998857723e */ /* 0x010fe200000010ff */
[----:B------:R-:W-:Y:S01]  /*8630*/  LDSM.16.MT88.4 R92, [R114+0x7c00] ;  /* 0x007c0000725c783b */ /* 0x000fe20000004200 */
[----:B------:R-:W-:Y:S01]  /*8640*/  HMMA.16816.F32.BF16 R80, R88, R102, R80 ;  /* 0x000000665850723c */ /* 0x000fe20000041850 */
[--C-:B------:R-:W-:Y:S03]  /*8650*/  HSET2.LE.AND R35, R32, R131.reuse, PT ;  /* 0x0000008320237233 */ /* 0x100fe60003803000 */
[--C-:B------:R-:W-:Y:S01]  /*8660*/  HSET2.LE.AND R32, R86, R131.reuse, PT ;  /* 0x0000008356207233 */ /* 0x100fe20003803000 */
[----:B-1----:R-:W-:Y:S01]  /*8670*/  F2FP.BF16.PACK_AB R86, R150, R147 ;  /* 0x000000939656723e */ /* 0x002fe200000010ff */
[----:B------:R-:W-:Y:S01]  /*8680*/  HSET2.LE.AND R33, R84, R131, PT ;  /* 0x0000008354217233 */ /* 0x000fe20003803000 */
[----:B------:R-:W1:Y:S01]  /*8690*/  LDSM.16.MT88.4 R88, [R112+0x6c00] ;  /* 0x006c00007058783b */ /* 0x000e620000004200 */
[----:B------:R-:W-:Y:S01]  /*86a0*/  F2FP.BF16.PACK_AB R84, R155, R154 ;  /* 0x0000009a9b54723e */ /* 0x000fe200000010ff */
[----:B------:R-:W-:Y:S03]  /*86b0*/  FADD.FTZ R156, R109, R108 ;  /* 0x0000006c6d9c7221 */ /* 0x000fe60000010000 */
[----:B------:R-:W-:Y:S01]  /*86c0*/  LOP3.LUT R32, R32, R87, RZ, 0xc0, !PT ;  /* 0x0000005720207212 */ /* 0x000fe200078ec0ff */
[----:B------:R-:W-:Y:S01]  /*86d0*/  FADD.FTZ R149, R149, R156 ;  /* 0x0000009c95957221 */ /* 0x000fe20000010000 */
[----:B------:R-:W-:Y:S01]  /*86e0*/  LOP3.LUT R33, R33, R86, RZ, 0xc0, !PT ;  /* 0x0000005621217212 */ /* 0x000fe200078ec0ff */
[----:B------:R-:W3:Y:S01]  /*86f0*/  LDSM.16.MT88.4 R100, [R112+0x7c00] ;  /* 0x007c00007064783b */ /* 0x000ee20000004200 */
[----:B------:R-:W-:Y:S01]  /*8700*/  LOP3.LUT R35, R35, R84, RZ, 0xc0, !PT ;  /* 0x0000005423237212 */ /* 0x000fe200078ec0ff */
[----:B------:R-:W-:Y:S02]  /*8710*/  FADD.FTZ R148, R148, R157 ;  /* 0x0000009d94947221 */ /* 0x000fe40000010000 */
[----:B------:R-:W-:Y:S02]  /*8720*/  FADD.FTZ R146, R146, R149 ;  /* 0x0000009592927221 */ /* 0x000fe40000010000 */
[----:B------:R-:W-:Y:S02]  /*8730*/  FADD.FTZ R153, R153, R148 ;  /* 0x0000009499997221 */ /* 0x000fe40000010000 */
[C---:B--2---:R-:W-:Y:S01]  /*8740*/  HMMA.16816.F32.BF16 R36, R32.reuse, R96, R36 ;  /* 0x000000602024723c */ /* 0x044fe20000041824 */
[----:B------:R-:W2:Y:S01]  /*8750*/  LDSM.16.MT88.4 R108, [R112+0x8c00] ;  /* 0x008c0000706c783b */ /* 0x000ea20000004200 */
[----:B------:R-:W-:Y:S02]  /*8760*/  FADD.FTZ R147, R147, R146 ;  /* 0x0000009293937221 */ /* 0x000fe40000010000 */
[----:B------:R-:W-:Y:S02]  /*8770*/  FADD.FTZ R136, R136, R153 ;  /* 0x0000009988887221 */ /* 0x000fe40000010000 */
[----:B------:R-:W-:Y:S02]  /*8780*/  FADD.FTZ R147, R150, R147 ;  /* 0x0000009396937221 */ /* 0x000fe40000010000 */
[C---:B------:R-:W-:Y:S08]  /*8790*/  HMMA.16816.F32.BF16 R40, R32.reuse, R98, R40 ;  /* 0x000000622028723c */ /* 0x040ff00000041828 */
[C---:B-1----:R-:W-:Y:S08]  /*87a0*/  HMMA.16816.F32.BF16 R44, R32.reuse, R88, R44 ;  /* 0x00000058202c723c */ /* 0x042ff0000004182c */
[C---:B------:R-:W-:Y:S08]  /*87b0*/  HMMA.16816.F32.BF16 R48, R32.reuse, R90, R48 ;  /* 0x0000005a2030723c */ /* 0x040ff00000041830 */
[C---:B------:R-:W-:Y:S08]  /*87c0*/  HMMA.16816.F32.BF16 R52, R32.reuse, R92, R52 ;  /* 0x0000005c2034723c */ /* 0x040ff00000041834 */
[C---:B------:R-:W-:Y:S08]  /*87d0*/  HMMA.16816.F32.BF16 R56, R32.reuse, R94, R56 ;  /* 0x0000005e2038723c */ /* 0x040ff00000041838 */
[C---:B---3--:R-:W-:Y:S08]  /*87e0*/  HMMA.16816.F32.BF16 R60, R32.reuse, R100, R60 ;  /* 0x00000064203c723c */ /* 0x048ff0000004183c */
[C---:B------:R-:W-:Y:S08]  /*87f0*/  HMMA.16816.F32.BF16 R64, R32.reuse, R102, R64 ;  /* 0x000000662040723c */ /* 0x040ff00000041840 */
[C---:B------:R-:W-:Y:S08]  /*8800*/  HMMA.16816.F32.BF16 R68, R32.reuse, R104, R68 ;  /* 0x000000682044723c */ /* 0x040ff00000041844 */
[C---:B------:R-:W-:Y:S08]  /*8810*/  HMMA.16816.F32.BF16 R72, R32.reuse, R106, R72 ;  /* 0x0000006a2048723c */ /* 0x040ff00000041848 */
[C---:B--2---:R-:W-:Y:S07]  /*8820*/  HMMA.16816.F32.BF16 R76, R32.reuse, R108, R76 ;  /* 0x0000006c204c723c */ /* 0x044fee000004184c */
[----:B------:R-:W-:Y:S01]  /*8830*/  FADD.FTZ R109, R151, R136 ;  /* 0x00000088976d7221 */ /* 0x000fe20000010000 */
[----:B------:R-:W-:Y:S01]  /*8840*/  HMMA.16816.F32.BF16 R80, R32, R110, R80 ;  /* 0x0000006e2050723c */ /* 0x000fe20000041850 */
[----:B------:R-:W-:Y:S03]  /*8850*/  FADD.FTZ R108, R154, R147 ;  /* 0x000000939a6c7221 */ /* 0x000fe60000010000 */
[----:B------:R-:W-:Y:S02]  /*8860*/  FADD.FTZ R109, R152, R109 ;  /* 0x0000006d986d7221 */ /* 0x000fe40000010000 */
[----:B------:R-:W-:Y:S01]  /*8870*/  FADD.FTZ R108, R155, R108 ;  /* 0x0000006c9b6c7221 */ /* 0x000fe20000010000 */
[----:B------:R-:W-:-:S05]  /*8880*/  @P0 BRA `(.L_x_752) ;  /* 0xffffde9000000947 */ /* 0x000fca000383ffff */
.L_x_751:
[----:B------:R-:W1:Y:S01]  /*8890*/  SHFL.BFLY PT, R4, R109, 0x2, 0x1f ;  /* 0x0c401f006d047f89 */ /* 0x000e6200000e0000 */
[----:B------:R-:W-:Y:S01]  /*88a0*/  MOV R10, 0x3f800000 ;  /* 0x3f800000000a7802 */ /* 0x000fe20000000f00 */
[----:B------:R-:W-:Y:S01]  /*88b0*/  IMAD.MOV.U32 R11, RZ, RZ, 0x3f800000 ;  /* 0x3f800000ff0b7424 */ /* 0x000fe200078e00ff */
[----:B------:R-:W-:Y:S01]  /*88c0*/  BSSY B0, `(.L_x_755) ;  /* 0x00000db000007945 */ /* 0x000fe20003800000 */
[----:B------:R-:W2:Y:S01]  /*88d0*/  SHFL.BFLY PT, R3, R108, 0x2, 0x1f ;  /* 0x0c401f006c037f89 */ /* 0x000ea200000e0000 */
[----:B------:R-:W-:-:S03]  /*88e0*/  IMAD R12, R123, 0x10, R130 ;  /* 0x000000107b0c7824 */ /* 0x000fc600078e0282 */
[----:B------:R-:W3:Y:S01]  /*88f0*/  S2R R7, SR_TID.X ;  /* 0x0000000000077919 */ /* 0x000ee20000002100 */
[----:B-1----:R-:W-:Y:S02]  /*8900*/  FADD.FTZ R5, R4, R109 ;  /* 0x0000006d04057221 */ /* 0x002fe40000010000 */
[----:B--2---:R-:W-:-:S03]  /*8910*/  FADD.FTZ R3, R3, R108 ;  /* 0x0000006c03037221 */ /* 0x004fc60000010000 */
[----:B------:R-:W1:Y:S04]  /*8920*/  SHFL.BFLY PT, R4, R5, 0x1, 0x1f ;  /* 0x0c201f0005047f89 */ /* 0x000e6800000e0000 */
[----:B------:R-:W2:Y:S01]  /*8930*/  SHFL.BFLY PT, R8, R3, 0x1, 0x1f ;  /* 0x0c201f0003087f89 */ /* 0x000ea200000e0000 */
[----:B-1----:R-:W-:Y:S01]  /*8940*/  FADD.FTZ R9, R5, R4 ;  /* 0x0000000405097221 */ /* 0x002fe20000010000 */
[----:B---3--:R-:W-:Y:S01]  /*8950*/  SHF.R.S32.HI R4, RZ, 0x1f, R7 ;  /* 0x0000001fff047819 */ /* 0x008fe20000011407 */
[----:B--2---:R-:W-:-:S03]  /*8960*/  FADD.FTZ R8, R3, R8 ;  /* 0x0000000803087221 */ /* 0x004fc60000010000 */
[CC--:B------:R-:W-:Y:S02]  /*8970*/  LEA.HI R5, R4.reuse, R7.reuse, RZ, 0x2 ;  /* 0x0000000704057211 */ /* 0x0c0fe400078f10ff */
[----:B------:R-:W-:Y:S02]  /*8980*/  FSETP.NE.FTZ.AND P4, PT, R9, RZ, PT ;  /* 0x000000ff0900720b */ /* 0x000fe40003f95000 */
[-C--:B------:R-:W-:Y:S02]  /*8990*/  LEA.HI R4, R4, R7.reuse, RZ, 0x5 ;  /* 0x0000000704047211 */ /* 0x080fe400078f28ff */
[----:B------:R-:W-:Y:S02]  /*89a0*/  LOP3.LUT R6, R5, 0xfffffffc, RZ, 0xc0, !PT ;  /* 0xfffffffc05067812 */ /* 0x000fe400078ec0ff */
[----:B------:R-:W-:Y:S02]  /*89b0*/  SHF.R.S32.HI R3, RZ, 0x5, R4 ;  /* 0x00000005ff037819 */ /* 0x000fe40000011404 */
[----:B------:R-:W-:-:S02]  /*89c0*/  IADD3 R6, -R6, R7, RZ ;  /* 0x0000000706067210 */ /* 0x000fc40007ffe1ff */
[----:B------:R-:W-:Y:S02]  /*89d0*/  SHF.R.S32.HI R5, RZ, 0x2, R5 ;  /* 0x00000002ff057819 */ /* 0x000fe40000011405 */
[----:B------:R-:W-:Y:S01]  /*89e0*/  LEA R3, R3, R6, 0x8 ;  /* 0x0000000603037211 */ /* 0x000fe200078e40ff */
[----:B------:R-:W1:Y:S01]  /*89f0*/  @P4 MUFU.RCP R10, R9 ;  /* 0x00000009000a4308 */ /* 0x000e620000001000 */
[----:B------:R-:W-:Y:S02]  /*8a00*/  SHF.R.S32.HI R6, RZ, 0x1f, R5 ;  /* 0x0000001fff067819 */ /* 0x000fe40000011405 */
[----:B------:R-:W-:Y:S02]  /*8a10*/  FSETP.NE.FTZ.AND P3, PT, R8, RZ, PT ;  /* 0x000000ff0800720b */ /* 0x000fe40003f75000 */
[----:B------:R-:W-:Y:S02]  /*8a20*/  LEA.HI R6, R6, R5, RZ, 0x3 ;  /* 0x0000000506067211 */ /* 0x000fe400078f18ff */
[----:B------:R-:W-:Y:S01]  /*8a30*/  LOP3.LUT R4, R4, 0xffffffe0, RZ, 0xc0, !PT ;  /* 0xffffffe004047812 */ /* 0x000fe200078ec0ff */
[----:B------:R-:W-:Y:S01]  /*8a40*/  @P4 MUFU.LG2 R9, R9 ;  /* 0x0000000900094308 */ /* 0x000fe20000000c00 */
[----:B------:R-:W-:-:S03]  /*8a50*/  LOP3.LUT R6, R6, 0xfffffff8, RZ, 0xc0, !PT ;  /* 0xfffffff806067812 */ /* 0x000fc600078ec0ff */
[----:B------:R-:W-:Y:S02]  /*8a60*/  IMAD.IADD R4, R7, 0x1, -R4 ;  /* 0x0000000107047824 */ /* 0x000fe400078e0a04 */
[----:B------:R-:W-:Y:S02]  /*8a70*/  IMAD.IADD R6, R5, 0x1, -R6 ;  /* 0x0000000105067824 */ /* 0x000fe400078e0a06 */
[----:B-1----:R-:W-:Y:S01]  /*8a80*/  FMUL.FTZ R10, R10, c[0x0][0x2dc] ;  /* 0x0000b7000a0a7a20 */ /* 0x002fe20000410000 */
[----:B------:R-:W1:Y:S02]  /*8a90*/  @P3 MUFU.RCP R11, R8 ;  /* 0x00000008000b3308 */ /* 0x000e640000001000 */
[----:B------:R-:W-:Y:S01]  /*8aa0*/  LEA.HI R5, R6, R6, RZ, 0x1 ;  /* 0x0000000606057211 */ /* 0x000fe200078f08ff */
[C---:B------:R-:W-:Y:S02]  /*8ab0*/  FMUL.FTZ R36, R10.reuse, R36 ;  /* 0x000000240a247220 */ /* 0x040fe40000410000 */
[----:B------:R-:W-:-:S02]  /*8ac0*/  FMUL.FTZ R37, R10, R37 ;  /* 0x000000250a257220 */ /* 0x000fc40000410000 */
[C---:B------:R-:W-:Y:S01]  /*8ad0*/  FMUL.FTZ R40, R10.reuse, R40 ;  /* 0x000000280a287220 */ /* 0x040fe20000410000 */
[----:B------:R-:W2:Y:S01]  /*8ae0*/  @P3 MUFU.LG2 R8, R8 ;  /* 0x0000000800083308 */ /* 0x000ea20000000c00 */
        /* <DEDUP_REMOVED lines=32> */
[----:B-1----:R-:W-:Y:S01]  /*8cf0*/  FMUL.FTZ R11, R11, c[0x0][0x2dc] ;  /* 0x0000b7000b0b7a20 */ /* 0x002fe20000410000 */
[----:B------:R-:W-:Y:S01]  /*8d00*/  LOP3.LUT R5, R5, 0x3fffffe, RZ, 0xc0, !PT ;  /* 0x03fffffe05057812 */ /* 0x000fe200078ec0ff */
[----:B------:R-:W-:Y:S01]  /*8d10*/  @P4 FMUL.FTZ R9, R9, 0.69314718246459960938 ;  /* 0x3f31721809094820 */ /* 0x000fe20000410000 */
[C---:B------:R-:W-:Y:S01]  /*8d20*/  SHF.L.U32 R13, R10.reuse, 0x6, RZ ;  /* 0x000000060a0d7819 */ /* 0x040fe200000006ff */
[----:B------:R-:W-:Y:S01]  /*8d30*/  FMUL.FTZ R38, R11, R38 ;  /* 0x000000260b267220 */ /* 0x000fe20000410000 */
[----:B------:R-:W-:Y:S01]  /*8d40*/  LOP3.LUT P0, RZ, R10, 0x2, RZ, 0xc0, !PT ;  /* 0x000000020aff7812 */ /* 0x000fe2000780c0ff */
[----:B------:R-:W-:Y:S01]  /*8d50*/  IMAD.IADD R6, R6, 0x1, -R5 ;  /* 0x0000000106067824 */ /* 0x000fe200078e0a05 */
[----:B------:R-:W-:Y:S01]  /*8d60*/  LOP3.LUT R13, R13, 0xc0, RZ, 0xc0, !PT ;  /* 0x000000c00d0d7812 */ /* 0x000fe200078ec0ff */
[C---:B------:R-:W-:Y:S01]  /*8d70*/  FMUL.FTZ R39, R11.reuse, R39 ;  /* 0x000000270b277220 */ /* 0x040fe20000410000 */
[----:B------:R-:W-:Y:S01]  /*8d80*/  LOP3.LUT R5, R10, 0x1, RZ, 0xc0, !PT ;  /* 0x000000010a057812 */ /* 0x000fe200078ec0ff */
[C---:B------:R-:W-:Y:S01]  /*8d90*/  FMUL.FTZ R42, R11.reuse, R42 ;  /* 0x0000002a0b2a7220 */ /* 0x040fe20000410000 */
[----:B------:R-:W-:Y:S01]  /*8da0*/  LEA R3, R6, R3, 0x4 ;  /* 0x0000000306037211 */ /* 0x000fe200078e20ff */
[----:B------:R-:W-:Y:S01]  /*8db0*/  FMUL.FTZ R43, R11, R43 ;  /* 0x0000002b0b2b7220 */ /* 0x000fe20000410000 */
        /* <DEDUP_REMOVED lines=11> */
[C---:B------:R-:W-:Y:S01]  /*8e70*/  FMUL.FTZ R54, R11.reuse, R54 ;  /* 0x000000360b367220 */ /* 0x040fe20000410000 */
[----:B------:R-:W-:Y:S01]  /*8e80*/  MOV R3, 0x20 ;  /* 0x0000002000037802 */ /* 0x000fe20000000f00 */
[----:B------:R-:W-:Y:S01]  /*8e90*/  FMUL.FTZ R55, R11, R55 ;  /* 0x000000370b377220 */ /* 0x000fe20000410000 */
[----:B------:R-:W-:Y:S01]  /*8ea0*/  IADD3 R17, R15, -0x10, RZ ;  /* 0xfffffff00f117810 */ /* 0x000fe20007ffe0ff */
[----:B------:R-:W-:Y:S01]  /*8eb0*/  FMUL.FTZ R58, R11, R58 ;  /* 0x0000003a0b3a7220 */ /* 0x000fe20000410000 */
[----:B------:R-:W-:Y:S01]  /*8ec0*/  SEL R10, R3, 0xffffffe0, !P0 ;  /* 0xffffffe0030a7807 */ /* 0x000fe20004000000 */
[----:B------:R-:W-:Y:S01]  /*8ed0*/  FMUL.FTZ R59, R11, R59 ;  /* 0x0000003b0b3b7220 */ /* 0x000fe20000410000 */
[----:B------:R-:W-:Y:S01]  /*8ee0*/  @P1 IADD3 R17, R15, 0x10, RZ ;  /* 0x000000100f111810 */ /* 0x000fe20007ffe0ff */
        /* <DEDUP_REMOVED lines=8> */
[C---:B------:R-:W-:Y:S01]  /*8f70*/  FMUL.FTZ R70, R11.reuse, R70 ;  /* 0x000000460b467220 */ /* 0x040fe20000410000 */
[----:B------:R-:W3:Y:S01]  /*8f80*/  LDC.U8 R6, c[0x0][0x328] ;  /* 0x0000ca00ff067b82 */ /* 0x000ee20000000000 */
        /* <DEDUP_REMOVED lines=11> */
[----:B------:R4:W-:Y:S01]  /*9040*/  STS [R17], R40 ;  /* 0x0000002811007388 */ /* 0x0009e20000000800 */
[----:B------:R-:W-:Y:S01]  /*9050*/  FMUL.FTZ R11, R11, R83 ;  /* 0x000000530b0b7220 */ /* 0x000fe20000410000 */
[----:B------:R-:W-:-:S02]  /*9060*/  F2FP.BF16.PACK_AB R70, R71, R70 ;  /* 0x000000464746723e */ /* 0x000fc400000010ff */
[----:B------:R5:W-:Y:S01]  /*9070*/  STS [R17+0x200], R42 ;  /* 0x0002002a11007388 */ /* 0x000be20000000800 */
[----:B------:R-:W-:Y:S02]  /*9080*/  F2FP.BF16.PACK_AB R74, R75, R74 ;  /* 0x0000004a4b4a723e */ /* 0x000fe400000010ff */
[----:B------:R-:W-:Y:S01]  /*9090*/  F2FP.BF16.PACK_AB R82, R11, R82 ;  /* 0x000000520b52723e */ /* 0x000fe200000010ff */
[----:B------:R-:W-:Y:S01]  /*90a0*/  IMAD.IADD R11, R15, 0x1, R10 ;  /* 0x000000010f0b7824 */ /* 0x000fe200078e020a */
[----:B------:R-:W-:Y:S01]  /*90b0*/  F2FP.BF16.PACK_AB R76, R77, R76 ;  /* 0x0000004c4d4c723e */ /* 0x000fe200000010ff */
[----:B------:R-:W2:Y:S01]  /*90c0*/  S2R R3, SR_CTAID.Y ;  /* 0x0000000000037919 */ /* 0x000ea20000002600 */
[----:B------:R-:W-:Y:S02]  /*90d0*/  F2FP.BF16.PACK_AB R78, R79, R78 ;  /* 0x0000004e4f4e723e */ /* 0x000fe400000010ff */
[----:B------:R-:W-:Y:S01]  /*90e0*/  F2FP.BF16.PACK_AB R80, R81, R80 ;  /* 0x000000505150723e */ /* 0x000fe200000010ff */
[----:B------:R5:W-:Y:S01]  /*90f0*/  STS [R11], R44 ;  /* 0x0000002c0b007388 */ /* 0x000be20000000800 */
[----:B-1----:R-:W-:-:S02]  /*9100*/  ISETP.NE.AND P5, PT, R5, RZ, PT ;  /* 0x000000ff0500720c */ /* 0x002fc40003fa5270 */
[C---:B---3--:R-:W-:Y:S01]  /*9110*/  ISETP.NE.AND P1, PT, R6.reuse, RZ, PT ;  /* 0x000000ff0600720c */ /* 0x048fe20003f25270 */
[----:B------:R-:W-:Y:S01]  /*9120*/  STS [R11+0x200], R46 ;  /* 0x0002002e0b007388 */ /* 0x000fe20000000800 */
[----:B------:R-:W-:Y:S02]  /*9130*/  ISETP.NE.AND P0, PT, R119, -0x1, PT ;  /* 0xffffffff7700780c */ /* 0x000fe40003f05270 */
[----:B------:R-:W-:Y:S01]  /*9140*/  ISETP.EQ.AND P1, PT, R5, RZ, P1 ;  /* 0x000000ff0500720c */ /* 0x000fe20000f22270 */
[----:B------:R-:W-:Y:S04]  /*9150*/  STS [R19], R48 ;  /* 0x0000003013007388 */ /* 0x000fe80000000800 */
[----:B------:R-:W-:Y:S02]  /*9160*/  STS [R19+0x200], R50 ;  /* 0x0002003213007388 */ /* 0x000fe40000000800 */
[----:B------:R-:W-:Y:S01]  /*9170*/  @P5 MOV R13, c[0x0][0x210] ;  /* 0x00008400000d5a02 */ /* 0x000fe20000000f00 */
[----:B------:R-:W-:Y:S01]  /*9180*/  @!P5 IMAD.MOV.U32 R5, RZ, RZ, c[0x0][0x214] ;  /* 0x00008500ff05d624 */ /* 0x000fe200078e00ff */
[----:B------:R-:W-:Y:S01]  /*9190*/  STS [R15+0x1000], R52 ;  /* 0x001000340f007388 */ /* 0x000fe20000000800 */
[----:B------:R-:W-:Y:S01]  /*91a0*/  @!P5 ISETP.NE.AND P2, PT, R6, RZ, PT ;  /* 0x000000ff0600d20c */ /* 0x000fe20003f45270 */
[----:B----4-:R-:W-:Y:S01]  /*91b0*/  @P0 IMAD.WIDE.U32 R40, R119, c[0x0][0x1e8], RZ ;  /* 0x00007a0077280a25 */ /* 0x010fe200078e00ff */
[----:B------:R-:W-:Y:S01]  /*91c0*/  @P5 MOV R10, 0x1 ;  /* 0x00000001000a5802 */ /* 0x000fe20000000f00 */
[----:B------:R-:W-:Y:S01]  /*91d0*/  STS [R15+0x1200], R54 ;  /* 0x001200360f007388 */ /* 0x000fe20000000800 */
[----:B--2---:R-:W-:Y:S01]  /*91e0*/  @!P0 SHF.R.S32.HI R7, RZ, 0x1f, R3 ;  /* 0x0000001fff078819 */ /* 0x004fe20000011403 */
[----:B------:R-:W-:Y:S01]  /*91f0*/  @P5 IMAD R13, R13, c[0x0][0x214], RZ ;  /* 0x000085000d0d5a24 */ /* 0x000fe200078e02ff */
[----:B------:R-:W-:Y:S01]  /*9200*/  @!P5 SEL R13, R5, c[0x0][0x234], !P2 ;  /* 0x00008d00050dda07 */ /* 0x000fe20005000000 */
[----:B------:R-:W-:Y:S01]  /*9210*/  STS [R17+0x1000], R56 ;  /* 0x0010003811007388 */ /* 0x000fe20000000800 */
[C---:B------:R-:W-:Y:S01]  /*9220*/  @P1 IMAD R14, R3.reuse, c[0x0][0x214], RZ ;  /* 0x00008500030e1a24 */ /* 0x040fe200078e02ff */
[----:B-----5:R-:W-:Y:S01]  /*9230*/  @!P1 CS2R R42, SRZ ;  /* 0x00000000002a9805 */ /* 0x020fe2000001ff00 */
[----:B------:R-:W-:Y:S01]  /*9240*/  @!P0 IMAD.WIDE.U32 R44, R3, c[0x0][0x1e0], RZ ;  /* 0x00007800032c8a25 */ /* 0x000fe200078e00ff */
[----:B------:R-:W-:Y:S03]  /*9250*/  STS [R17+0x1200], R58 ;  /* 0x0012003a11007388 */ /* 0x000fe60000000800 */
[----:B------:R-:W-:Y:S01]  /*9260*/  @!P5 IMAD R10, R13, c[0x0][0x1c0], RZ ;  /* 0x000070000d0ada24 */ /* 0x000fe200078e02ff */
[----:B------:R-:W-:Y:S03]  /*9270*/  STS [R11+0x1000], R60 ;  /* 0x0010003c0b007388 */ /* 0x000fe60000000800 */
[----:B------:R-:W-:Y:S01]  /*9280*/  IMAD R10, R3, R10, RZ ;  /* 0x0000000a030a7224 */ /* 0x000fe200078e02ff */
[----:B------:R-:W-:Y:S04]  /*9290*/  STS [R11+0x1200], R62 ;  /* 0x0012003e0b007388 */ /* 0x000fe80000000800 */
[----:B------:R-:W-:Y:S01]  /*92a0*/  STS [R19+0x1000], R64 ;  /* 0x0010004013007388 */ /* 0x000fe20000000800 */
[----:B------:R-:W-:-:S03]  /*92b0*/  SEL R10, R10, RZ, !P1 ;  /* 0x000000ff0a0a7207 */ /* 0x000fc60004800000 */
        /* <DEDUP_REMOVED lines=8> */
[----:B------:R3:W-:Y:S01]  /*9340*/  STS [R19+0x2200], R82 ;  /* 0x0022005213007388 */ /* 0x0007e20000000800 */
[----:B-1----:R-:W-:Y:S01]  /*9350*/  @P0 MOV R15, R40 ;  /* 0x00000028000f0202 */ /* 0x002fe20000000f00 */
[----:B------:R-:W-:Y:S01]  /*9360*/  @!P0 IMAD R40, R7, c[0x0][0x1e0], RZ ;  /* 0x0000780007288a24 */ /* 0x000fe200078e02ff */
[----:B------:R-:W-:Y:S01]  /*9370*/  MOV R7, 0x7f800000 ;  /* 0x7f80000000077802 */ /* 0x000fe20000000f00 */
[----:B------:R-:W-:Y:S01]  /*9380*/  BAR.SYNC.DEFER_BLOCKING 0x0 ;  /* 0x0000000000007b1d */ /* 0x000fe20000010000 */
[----:B------:R-:W-:Y:S01]  /*9390*/  @!P0 MOV R15, R44 ;  /* 0x0000002c000f8202 */ /* 0x000fe20000000f00 */
[----:B------:R-:W-:Y:S01]  /*93a0*/  @!P0 IMAD R40, R3, c[0x0][0x1e4], R40 ;  /* 0x0000790003288a24 */ /* 0x000fe200078e0228 */
[----:B------:R-:W-:Y:S01]  /*93b0*/  MOV R3, 0x7f800000 ;  /* 0x7f80000000037802 */ /* 0x000fe20000000f00 */
[----:B------:R-:W-:-:S02]  /*93c0*/  @P4 FFMA.FTZ R3, R2, c[0x0][0x238], R9 ;  /* 0x00008e0002034a23 */ /* 0x000fc40000010009 */
[----:B------:R-:W1:Y:S04]  /*93d0*/  S2R R5, SR_CTAID.X ;  /* 0x0000000000057919 */ /* 0x000e680000002500 */
[----:B------:R-:W4:Y:S01]  /*93e0*/  S2R R6, SR_CTAID.Z ;  /* 0x0000000000067919 */ /* 0x000f220000002700 */
[----:B--2---:R-:W-:Y:S01]  /*93f0*/  @P0 IMAD R11, R119, c[0x0][0x1ec], R41 ;  /* 0x00007b00770b0a24 */ /* 0x004fe200078e0229 */
[----:B------:R-:W-:Y:S01]  /*9400*/  @P1 SEL R119, R14, R119, !P0 ;  /* 0x000000770e771207 */ /* 0x000fe20004000000 */
[----:B------:R-:W-:Y:S01]  /*9410*/  @P3 FMUL.FTZ R41, R8, 0.69314718246459960938 ;  /* 0x3f31721808293820 */ /* 0x000fe20000410000 */
[----:B------:R-:W-:Y:S02]  /*9420*/  @P5 MOV R14, c[0x0][0x210] ;  /* 0x00008400000e5a02 */ /* 0x000fe40000000f00 */
[----:B------:R-:W-:Y:S01]  /*9430*/  @!P5 MOV R14, 0x1 ;  /* 0x00000001000ed802 */ /* 0x000fe20000000f00 */
[----:B------:R-:W-:Y:S01]  /*9440*/  @P1 IMAD.MOV.U32 R42, RZ, RZ, R119 ;  /* 0x000000ffff2a1224 */ /* 0x000fe200078e0077 */
[----:B------:R-:W-:Y:S01]  /*9450*/  LOP3.LUT P5, RZ, R4, 0x3, RZ, 0xc0, !PT ;  /* 0x0000000304ff7812 */ /* 0x000fe200078ac0ff */
[----:B------:R-:W-:Y:S01]  /*9460*/  @P3 FFMA.FTZ R7, R0, c[0x0][0x238], R41 ;  /* 0x00008e0000073a23 */ /* 0x000fe20000010029 */
[----:B------:R-:W-:Y:S01]  /*9470*/  @P1 SHF.R.S32.HI R43, RZ, 0x1f, R119 ;  /* 0x0000001fff2b1819 */ /* 0x000fe20000011477 */
[----:B------:R3:W2:Y:S01]  /*9480*/  LDS.128 R32, [R120] ;  /* 0x0000000078207984 */ /* 0x0006a20000000c00 */
[----:B------:R-:W-:-:S03]  /*9490*/  @!P0 IADD3 R11, R45, R40, RZ ;  /* 0x000000282d0b8210 */ /* 0x000fc60007ffe0ff */
[----:B------:R3:W2:Y:S01]  /*94a0*/  LDS.128 R28, [R120+0x800] ;  /* 0x00080000781c7984 */ /* 0x0006a20000000c00 */
[----:B-1----:R-:W-:-:S03]  /*94b0*/  IMAD R4, R5, R14, RZ ;  /* 0x0000000e05047224 */ /* 0x002fc600078e02ff */
[----:B------:R3:W1:Y:S01]  /*94c0*/  LDS.128 R24, [R120+0x1000] ;  /* 0x0010000078187984 */ /* 0x0006620000000c00 */
[----:B----4-:R-:W-:-:S03]  /*94d0*/  IMAD R10, R6, R13, R10 ;  /* 0x0000000d060a7224 */ /* 0x010fc600078e020a */
[----:B------:R3:W4:Y:S01]  /*94e0*/  LDS.128 R20, [R120+0x1800] ;  /* 0x0018000078147984 */ /* 0x0007220000000c00 */
[----:B------:R-:W-:-:S03]  /*94f0*/  IMAD.SHL.U32 R13, R4, 0x40, RZ ;  /* 0x00000040040d7824 */ /* 0x000fc600078e00ff */
        /* <DEDUP_REMOVED lines=23> */
.L_x_756:
[----:B------:R-:W-:Y:S05]  /*9670*/  BSYNC B0 ;  /* 0x0000000000007941 */ /* 0x000fea0003800000 */
.L_x_755:
[----:B------:R-:W-:Y:S01]  /*9680*/  IADD3 R4, P0, R134, R15, RZ ;  /* 0x0000000f86047210 */ /* 0x000fe20007f1e0ff */
[----:B------:R-:W-:Y:S01]  /*9690*/  BSSY B0, `(.L_x_757) ;  /* 0x0000013000007945 */ /* 0x000fe20003800000 */
[----:B------:R-:W-:Y:S02]  /*96a0*/  SHF.R.S32.HI R0, RZ, 0x1f, R6 ;  /* 0x0000001fff007819 */ /* 0x000fe40000011406 */
[----:B------:R-:W-:Y:S02]  /*96b0*/  IADD3.X R5, R135, R11, RZ, P0, !PT ;  /* 0x0000000b87057210 */ /* 0x000fe400007fe4ff */
[----:B------:R-:W-:Y:S01]  /*96c0*/  ISETP.GE.AND P0, PT, R132, R118, PT ;  /* 0x000000768400720c */ /* 0x000fe20003f06270 */
[----:B---3--:R-:W-:-:S02]  /*96d0*/  IMAD R3, R0, c[0x0][0x1f0], RZ ;  /* 0x00007c0000037a24 */ /* 0x008fc400078e02ff */
        /* <DEDUP_REMOVED lines=11> */
[----:B--2---:R2:W-:Y:S04]  /*9790*/  STG.E.128 [R2.64], R32 ;  /* 0x0000002002007986 */ /* 0x0045e8000c101d18 */
[----:B-1----:R2:W-:Y:S04]  /*97a0*/  STG.E.128 [R2.64+0x40], R24 ;  /* 0x0000401802007986 */ /* 0x0025e8000c101d18 */
[----:B------:R2:W-:Y:S02]  /*97b0*/  STG.E.128 [R2.64+0x80], R16 ;  /* 0x0000801002007986 */ /* 0x0005e4000c101d18 */
.L_x_758:
[----:B------:R-:W-:Y:S05]  /*97c0*/  BSYNC B0 ;  /* 0x0000000000007941 */ /* 0x000fea0003800000 */
.L_x_757:
        /* <DEDUP_REMOVED lines=11> */
[----:B------:R-:W-:Y:S04]  /*9880*/  STG.E.128 [R2.64], R28 ;  /* 0x0000001c02007986 */ /* 0x000fe8000c101d18 */
[----:B----4-:R-:W-:Y:S04]  /*9890*/  STG.E.128 [R2.64+0x40], R20 ;  /* 0x0000401402007986 */ /* 0x010fe8000c101d18 */
[----:B-1----:R-:W-:Y:S01]  /*98a0*/  STG.E.128 [R2.64+0x80], R36 ;  /* 0x0000802402007986 */ /* 0x002fe2000c101d18 */
[----:B------:R-:W-:Y:S05]  /*98b0*/  EXIT ;  /* 0x000000000000794d */ /* 0x000fea0003800000 */
.L_x_744:
[----:B------:R-:W1:Y:S01]  /*98c0*/  LDC.U8 R5, c[0x0][0x329] ;  /* 0x0000ca40ff057b82 */ /* 0x000e620000000000 */
[----:B------:R-:W-:Y:S01]  /*98d0*/  ISETP.NE.AND P4, PT, R119, -0x1, PT ;  /* 0xffffffff7700780c */ /* 0x000fe20003f85270 */
[----:B------:R-:W-:Y:S01]  /*98e0*/  BSSY B0, `(.L_x_759) ;  /* 0x000003f000007945 */ /* 0x000fe20003800000 */
[----:B------:R-:W-:-:S02]  /*98f0*/  LEA.HI R21, R21, R82, RZ, 0x2 ;  /* 0x0000005215157211 */ /* 0x000fc400078f10ff */
[----:B------:R-:W-:-:S03]  /*9900*/  IADD3 R122, -R83, R122, RZ ;  /* 0x0000007a537a7210 */ /* 0x000fc60007ffe1ff */
[----:B------:R-:W2:Y:S06]  /*9910*/  LDC.U8 R3, c[0x0][0x328] ;  /* 0x0000ca00ff037b82 */ /* 0x000eac0000000000 */
[----:B------:R-:W-:-:S04]  /*9920*/  @P4 IMAD.WIDE.U32 R6, R119, c[0x0][0x1e8], RZ ;  /* 0x00007a0077064a25 */ /* 0x000fc800078e00ff */
[----:B------:R-:W-:Y:S01]  /*9930*/  @P4 IMAD R0, R119, c[0x0][0x1ec], R7 ;  /* 0x00007b0077004a24 */ /* 0x000fe200078e0207 */
[----:B------:R-:W-:Y:S01]  /*9940*/  LOP3.LUT R7, R21, 0x1ffffffc, RZ, 0xc0, !PT ;  /* 0x1ffffffc15077812 */ /* 0x000fe200078ec0ff */
[----:B------:R-:W-:Y:S02]  /*9950*/  @P4 IMAD.MOV.U32 R4, RZ, RZ, R6 ;  /* 0x000000ffff044224 */ /* 0x000fe400078e0006 */
[----:B------:R-:W-:Y:S01]  /*9960*/  @!P4 IMAD.WIDE.U32 R8, R2, c[0x0][0x1e0], RZ ;  /* 0x000078000208ca25 */ /* 0x000fe200078e00ff */
[----:B------:R-:W-:Y:S02]  /*9970*/  IADD3 R7, -R7, R82, RZ ;  /* 0x0000005207077210 */ /* 0x000fe40007ffe1ff */
[----:B-1----:R-:W-:Y:S01]  /*9980*/  ISETP.NE.AND P3, PT, R5, RZ, PT ;  /* 0x000000ff0500720c */ /* 0x002fe20003f65270 */
[----:B------:R-:W-:Y:S02]  /*9990*/  @!P4 IMAD.MOV.U32 R4, RZ, RZ, R8 ;  /* 0x000000ffff04c224 */ /* 0x000fe400078e0008 */
[----:B------:R-:W-:Y:S01]  /*99a0*/  IMAD.SHL.U32 R7, R7, 0x8, RZ ;  /* 0x0000000807077824 */ /* 0x000fe200078e00ff */
[----:B--2---:R-:W-:-:S04]  /*99b0*/  ISETP.NE.AND P2, PT, R3, RZ, PT ;  /* 0x000000ff0300720c */ /* 0x004fc80003f45270 */
[----:B------:R-:W-:-:S05]  /*99c0*/  ISETP.EQ.AND P2, PT, R5, RZ, P2 ;  /* 0x000000ff0500720c */ /* 0x000fca0001742270 */
[----:B------:R-:W-:Y:S01]  /*99d0*/  @!P3 ISETP.NE.AND P1, PT, R3, RZ, PT ;  /* 0x000000ff0300b20c */ /* 0x000fe20003f25270 */
[----:B------:R-:W-:Y:S01]  /*99e0*/  @P3 IMAD.MOV.U32 R6, RZ, RZ, c[0x0][0x210] ;  /* 0x00008400ff063624 */ /* 0x000fe200078e00ff */
[----:B------:R-:W-:Y:S01]  /*99f0*/  @!P4 SHF.R.S32.HI R5, RZ, 0x1f, R2 ;  /* 0x0000001fff05c819 */ /* 0x000fe20000011402 */
[----:B------:R-:W-:Y:S01]  /*9a00*/  @!P3 IMAD.MOV.U32 R3, RZ, RZ, c[0x0][0x214] ;  /* 0x00008500ff03b624 */ /* 0x000fe200078e00ff */
[----:B------:R-:W-:Y:S01]  /*9a10*/  ISETP.NE.OR P0, PT, R119, -0x1, !P2 ;  /* 0xffffffff7700780c */ /* 0x000fe20005705670 */
[----:B------:R-:W-:Y:S02]  /*9a20*/  @P3 IMAD R6, R6, c[0x0][0x214], RZ ;  /* 0x0000850006063a24 */ /* 0x000fe400078e02ff */
[----:B------:R-:W-:Y:S01]  /*9a30*/  @!P4 IMAD R5, R5, c[0x0][0x1e0], RZ ;  /* 0x000078000505ca24 */ /* 0x000fe200078e02ff */
[----:B------:R-:W-:Y:S02]  /*9a40*/  @!P3 SEL R6, R3, c[0x0][0x234], !P1 ;  /* 0x00008d000306ba07 */ /* 0x000fe40004800000 */
[----:B------:R-:W-:Y:S01]  /*9a50*/  @P3 MOV R3, 0x1 ;  /* 0x0000000100033802 */ /* 0x000fe20000000f00 */
[----:B------:R-:W-:Y:S01]  /*9a60*/  @!P4 IMAD R5, R2, c[0x0][0x1e4], R5 ;  /* 0x000079000205ca24 */ /* 0x000fe200078e0205 */
[----:B------:R-:W-:Y:S01]  /*9a70*/  IADD3 R8, P1, R7, R4, RZ ;  /* 0x0000000407087210 */ /* 0x000fe20007f3e0ff */
[----:B------:R-:W-:Y:S01]  /*9a80*/  @!P3 IMAD R3, R6, c[0x0][0x1c0], RZ ;  /* 0x000070000603ba24 */ /* 0x000fe200078e02ff */
[----:B------:R-:W-:Y:S01]  /*9a90*/  @!P2 CS2R R10, SRZ ;  /* 0x00000000000aa805 */ /* 0x000fe2000001ff00 */
[----:B------:R-:W-:Y:S01]  /*9aa0*/  @!P4 IMAD.IADD R0, R9, 0x1, R5 ;  /* 0x000000010900c824 */ /* 0x000fe200078e0205 */
[----:B------:R-:W-:Y:S01]  /*9ab0*/  SHF.R.S32.HI R4, RZ, 0x1f, R15 ;  /* 0x0000001fff047819 */ /* 0x000fe2000001140f */
[----:B------:R-:W-:-:S02]  /*9ac0*/  @!P0 IMAD R119, R2, c[0x0][0x214], RZ ;  /* 0x0000850002778a24 */ /* 0x000fc400078e02ff */
[----:B------:R-:W-:Y:S01]  /*9ad0*/  IMAD R3, R2, R3, RZ ;  /* 0x0000000302037224 */ /* 0x000fe200078e02ff */
[----:B------:R-:W-:Y:S01]  /*9ae0*/  SHF.R.S32.HI R2, RZ, 0x2, R21 ;  /* 0x00000002ff027819 */ /* 0x000fe20000011415 */
[--C-:B------:R-:W-:Y:S01]  /*9af0*/  @P2 IMAD.MOV.U32 R10, RZ, RZ, R119.reuse ;  /* 0x000000ffff0a2224 */ /* 0x100fe200078e0077 */
[----:B------:R-:W-:Y:S01]  /*9b00*/  LEA.HI.X.SX32 R9, R7, R0, 0x1, P1 ;  /* 0x0000000007097211 */ /* 0x000fe200008f0eff */
[----:B------:R-:W-:Y:S01]  /*9b10*/  @P3 IMAD.MOV.U32 R0, RZ, RZ, c[0x0][0x210] ;  /* 0x00008400ff003624 */ /* 0x000fe200078e00ff */
[----:B------:R-:W-:Y:S01]  /*9b20*/  SEL R3, R3, RZ, !P2 ;  /* 0x000000ff03037207 */ /* 0x000fe20005000000 */
[----:B------:R-:W-:Y:S01]  /*9b30*/  @!P3 IMAD.MOV.U32 R0, RZ, RZ, 0x1 ;  /* 0x00000001ff00b424 */ /* 0x000fe200078e00ff */
[----:B------:R-:W-:Y:S01]  /*9b40*/  @P2 SHF.R.S32.HI R11, RZ, 0x1f, R119 ;  /* 0x0000001fff0b2819 */ /* 0x000fe20000011477 */
[----:B------:R-:W-:Y:S01]  /*9b50*/  IMAD R4, R4, c[0x0][0x1f0], RZ ;  /* 0x00007c0004047a24 */ /* 0x000fe200078e02ff */
[----:B------:R-:W-:Y:S01]  /*9b60*/  ISETP.GE.AND P2, PT, R2, R122, PT ;  /* 0x0000007a0200720c */ /* 0x000fe20003f46270 */
[----:B------:R-:W-:-:S02]  /*9b70*/  IMAD R83, R83, R0, RZ ;  /* 0x0000000053537224 */ /* 0x000fc400078e02ff */
[C---:B------:R-:W-:Y:S01]  /*9b80*/  IMAD R6, R15.reuse, R6, R3 ;  /* 0x000000060f067224 */ /* 0x040fe200078e0203 */
[----:B------:R-:W-:Y:S01]  /*9b90*/  SHF.R.S32.HI R3, RZ, 0x1f, R2 ;  /* 0x0000001fff037819 */ /* 0x000fe20000011402 */
[C---:B------:R-:W-:Y:S01]  /*9ba0*/  IMAD R4, R15.reuse, c[0x0][0x1f4], R4 ;  /* 0x00007d000f047a24 */ /* 0x040fe200078e0204 */
[----:B------:R-:W-:Y:S01]  /*9bb0*/  SHF.R.S32.HI R5, RZ, 0x1f, R83 ;  /* 0x0000001fff057819 */ /* 0x000fe20000011453 */
[----:B------:R-:W-:Y:S01]  /*9bc0*/  IMAD.WIDE.U32 R8, R15, c[0x0][0x1f0], R8 ;  /* 0x00007c000f087a25 */ /* 0x000fe200078e0008 */
[--C-:B------:R-:W-:Y:S02]  /*9bd0*/  IADD3 R83, P1, P0, R83, R10, R6.reuse ;  /* 0x0000000a53537210 */ /* 0x100fe4000783e006 */
[----:B------:R-:W-:Y:S01]  /*9be0*/  SHF.R.S32.HI R10, RZ, 0x1f, R6 ;  /* 0x0000001fff0a7819 */ /* 0x000fe20000011406 */
[----:B------:R-:W-:Y:S01]  /*9bf0*/  IMAD.WIDE R80, R80, 0x40, R2 ;  /* 0x0000004050507825 */ /* 0x000fe200078e0202 */
[----:B------:R-:W-:Y:S02]  /*9c00*/  IADD3 R13, R4, R9, RZ ;  /* 0x00000009040d7210 */ /* 0x000fe40007ffe0ff */
        /* <DEDUP_REMOVED lines=12> */
.L_x_760:
[----:B------:R-:W-:Y:S05]  /*9cd0*/  BSYNC B0 ;  /* 0x0000000000007941 */ /* 0x000fea0003800000 */
.L_x_759:
[----:B------:R-:W-:Y:S01]  /*9ce0*/  IADD3 R5, R2, 0x20, RZ ;  /* 0x0000002002057810 */ /* 0x000fe20007ffe0ff */
[----:B------:R-:W-:Y:S03]  /*9cf0*/  BSSY B0, `(.L_x_761) ;  /* 0x000000f000007945 */ /* 0x000fe60003800000 */
[----:B------:R-:W-:-:S13]  /*9d00*/  ISETP.GE.AND P0, PT, R5, R122, PT ;  /* 0x0000007a0500720c */ /* 0x000fda0003f06270 */
[----:B------:R-:W-:Y:S05]  /*9d10*/  @P0 BRA `(.L_x_762) ;  /* 0x000000c000000947 */ /* 0x000fea0003800000 */
[----:B------:R-:W-:Y:S02]  /*9d20*/  IADD3 R4, P0, R80, 0x20, RZ ;  /* 0x0000002050047810 */ /* 0x000fe40007f1e0ff */
[----:B------:R-:W-:Y:S02]  /*9d30*/  MOV R9, R13 ;  /* 0x0000000d00097202 */ /* 0x000fe40000000f00 */
[----:B------:R-:W-:-:S03]  /*9d40*/  IADD3.X R7, RZ, R81, RZ, P0, !PT ;  /* 0x00000051ff077210 */ /* 0x000fc600007fe4ff */
        /* <DEDUP_REMOVED lines=9> */
.L_x_762:
[----:B------:R-:W-:Y:S05]  /*9de0*/  BSYNC B0 ;  /* 0x0000000000007941 */ /* 0x000fea0003800000 */
.L_x_761:
        /* <DEDUP_REMOVED lines=12> */
[----:B------:R-:W-:-:S03]  /*9eb0*/  IMAD.MOV.U32 R5, RZ, RZ, 0x7f800000 ;  /* 0x7f800000ff057424 */ /* 0x000fc600078e00ff */
[----:B------:R-:W-:-:S04]  /*9ec0*/  IADD3 R83, P0, R0, R83, RZ ;  /* 0x0000005300537210 */ /* 0x000fc80007f1e0ff */
[----:B------:R-:W-:Y:S02]  /*9ed0*/  LEA.HI.X.SX32 R0, R0, R10, 0x1, P0 ;  /* 0x0000000a00007211 */ /* 0x000fe400000f0eff */
[----:B------:R-:W-:-:S04]  /*9ee0*/  LEA R2, P0, R83, c[0x0][0x200], 0x2 ;  /* 0x0000800053027a11 */ /* 0x000fc800078010ff */
[----:B--2---:R-:W-:-:S05]  /*9ef0*/  LEA.HI.X R3, R83, c[0x0][0x204], R0, 0x2, P0 ;  /* 0x0000810053037a11 */ /* 0x004fca00000f1400 */
[----:B------:R-:W-:Y:S01]  /*9f00*/  STG.E [R2.64], R5 ;  /* 0x0000000502007986 */ /* 0x000fe2000c101918 */
[----:B------:R-:W-:Y:S05]  /*9f10*/  EXIT ;  /* 0x000000000000794d */ /* 0x000fea0003800000 */
.L_x_763:
        /* <DEDUP_REMOVED lines=14> */
.L_x_999:


//--------------------- .text._ZN5flash16flash_fwd_kernelI23Flash_fwd_kernel_traitsILi96ELi64ELi64ELi4ELb0ELb0EN7cutlass10bfloat16_tE19Flash_kernel_traitsILi96ELi64ELi64ELi4ES3_EELb0ELb1ELb0ELb0ELb0ELb1ELb1ELb0EEEvNS_16Flash_fwd_paramsE --------------------------
	.section	.text._ZN5flash16flash_fwd_kernelI23Flash_fwd_kernel_traitsILi96ELi64ELi64ELi4ELb0ELb0EN7cutlass10bfloat16_tE19Flash_kernel_traitsILi96ELi64ELi64ELi4ES3_EELb0ELb1ELb0ELb0ELb0ELb1ELb1ELb0EEEvNS_16Flash_fwd_paramsE,"ax",@progbits
	.sectioninfo	@"SHI_REGISTERS=168"
	.align	128
        .global         _ZN5flash16flash_fwd_kernelI23Flash_fwd_kernel_traitsILi96ELi64ELi64ELi4ELb0ELb0EN7cutlass10bfloat16_tE19Flash_kernel_traitsILi96ELi64ELi64ELi4ES3_EELb0ELb1ELb0ELb0ELb0ELb1ELb1ELb0EEEvNS_16Flash_fwd_paramsE
        .type           _ZN5flash16flash_fwd_kernelI23Flash_fwd_kernel_traitsILi96ELi64ELi64ELi4ELb0ELb0EN7cutlass10bfloat16_tE19Flash_kernel_traitsILi96ELi64ELi64ELi4ES3_EELb0ELb1ELb0ELb0ELb0ELb1ELb1ELb0EEEvNS_16Flash_fwd_paramsE,@function
        .size           _ZN5flash16flash_fwd_kernelI23Flash_fwd_kernel_traitsILi96ELi64ELi64ELi4ELb0ELb0EN7cutlass10bfloat16_tE19Flash_kernel_traitsILi96ELi64ELi64ELi4ES3_EELb0ELb1ELb0ELb0ELb0ELb1ELb1ELb0EEEvNS_16Flash_fwd_paramsE,(.L_x_1000 - _ZN5flash16flash_fwd_kernelI23Flash_fwd_kernel_traitsILi96ELi64ELi64ELi4ELb0ELb0EN7cutlass10bfloat16_tE19Flash_kernel_traitsILi96ELi64ELi64ELi4ES3_EELb0ELb1ELb0ELb0ELb0ELb1ELb1ELb0EEEvNS_16Flash_fwd_paramsE)
        .other          _ZN5flash16flash_fwd_kernelI23Flash_fwd_kernel_traitsILi96ELi64ELi64ELi4ELb0ELb0EN7cutlass10bfloat16_tE19Flash_kernel_traitsILi96ELi64ELi64ELi4ES3_EELb0ELb1ELb0ELb0ELb0ELb1ELb1ELb0EEEvNS_16Flash_fwd_paramsE,@"STO_CUDA_ENTRY STV_DEFAULT"
_ZN5flash16flash_fwd_kernelI23Flash_fwd_kernel_traitsILi96ELi64ELi64ELi4ELb0ELb0EN7cutlass10bfloat16_tE19Flash_kernel_traitsILi96ELi64ELi64ELi4ES3_EELb0ELb1ELb0ELb0ELb0ELb1ELb1ELb0EEEvNS_16Flash_fwd_paramsE:
.text._ZN5flash16flash_fwd_kernelI23Flash_fwd_kernel_traitsILi96ELi64ELi64ELi4ELb0ELb0EN7cutlass10bfloat16_tE19Flash_kernel_traitsILi96ELi64ELi64ELi4ES3_EELb0ELb1ELb0ELb0ELb0ELb1ELb1ELb0EEEvNS_16Flash_fwd_paramsE:
        /* <DEDUP_REMOVED lines=33> */
.L_x_764:
[----:B-1-34-:R-:W-:Y:S02]  /*0210*/  MOV R4, c[0x0][0x218] ;  /* 0x0000860000047a02 */ /* 0x01afe40000000f00 */
.L_x_765:
        /* <DEDUP_REMOVED lines=49> */
.L_x_767:
[----:B------:R-:W-:Y:S01]  /*0530*/  IABS R5, c[0x0][0x1c8] ;  /* 0x0000720000057a13 */ /* 0x000fe20000000000 */
[----:B------:R-:W-:-:S03]  /*0540*/  @P0 IMAD.IADD R7, R2, 0x1, R7 ;  /* 0x0000000102070824 */ /* 0x000fc600078e0207 */
[----:B------:R-:W1:Y:S01]  /*0550*/  I2F.RP R6, R5 ;  /* 0x0000000500067306 */ /* 0x000e620000209400 */
[----:B------:R-:W-:-:S04]  /*0560*/  @P0 IMAD.WIDE.U32 R16, R7, c[0x0][0x1a0], RZ ;  /* 0x0000680007100a25 */ /* 0x000fc800078e00ff */
[----:B------:R-:W-:-:S03]  /*0570*/  @P0 IMAD R7, R7, c[0x0][0x1a4], R17 ;  /* 0x0000690007070a24 */ /* 0x000fc600078e0211 */
        /* <DEDUP_REMOVED lines=17> */
[----:B------:R-:W-:Y:S02]  /*0690*/  ISETP.GE.U32.AND P3, PT, R4, R5, PT ;  /* 0x000000050400720c */ /* 0x000fe40003f66070 */
[----:B------:R-:W-:-:S11]  /*06a0*/  SHF.R.S32.HI R5, RZ, 0x1f, R18 ;  /* 0x0000001fff057819 */ /* 0x000fd60000011412 */
        /* <DEDUP_REMOVED lines=14> */
.L_x_768:
[----:B------:R-:W-:Y:S01]  /*0790*/  SHF.R.S32.HI R8, RZ, 0x1f, R93 ;  /* 0x0000001fff087819 */ /* 0x000fe2000001145d */
[----:B------:R-:W-:Y:S01]  /*07a0*/  IMAD.IADD R113, R119, 0x1, -R100 ;  /* 0x0000000177717824 */ /* 0x000fe200078e0a64 */
[----:B------:R-:W-:Y:S01]  /*07b0*/  IADD3 R99, R84, -0x1, RZ ;  /* 0xffffffff54637810 */ /* 0x000fe20007ffe0ff */
[----:B------:R-:W-:Y:S01]  /*07c0*/  IMAD R5, R5, c[0x0][0x1a8], RZ ;  /* 0x00006a0005057a24 */ /* 0x000fe200078e02ff */
[CC--:B------:R-:W-:Y:S01]  /*07d0*/  LEA.HI R117, R8.reuse, R93.reuse, RZ, 0x2 ;  /* 0x0000005d08757211 */ /* 0x0c0fe200078f10ff */
[----:B------:R-:W-:Y:S01]  /*07e0*/  IMAD.MOV.U32 R87, RZ, RZ, c[0x0][0x198] ;  /* 0x00006600ff577624 */ /* 0x000fe200078e00ff */
[-C--:B------:R-:W-:Y:S01]  /*07f0*/  LEA.HI R9, R8, R93.reuse, RZ, 0x4 ;  /* 0x0000005d08097211 */ /* 0x080fe200078f20ff */
[----:B------:R-:W-:Y:S01]  /*0800*/  IMAD R3, R99, -0x40, R94 ;  /* 0xffffffc063037824 */ /* 0x000fe200078e025e */
[----:B------:R-:W-:Y:S01]  /*0810*/  LOP3.LUT R130, R117, 0xfffffffc, RZ, 0xc0, !PT ;  /* 0xfffffffc75827812 */ /* 0x000fe200078ec0ff */
[----:B------:R-:W-:Y:S01]  /*0820*/  IMAD R14, R18, c[0x0][0x1ac], R5 ;  /* 0x00006b00120e7a24 */ /* 0x000fe200078e0205 */
[----:B------:R-:W-:Y:S01]  /*0830*/  SHF.R.S32.HI R6, RZ, 0x4, R9 ;  /* 0x00000004ff067819 */ /* 0x000fe20000011409 */
[----:B------:R-:W-:Y:S01]  /*0840*/  IMAD.MOV.U32 R114, RZ, RZ, 0x6 ;  /* 0x00000006ff727424 */ /* 0x000fe200078e00ff */
[----:B------:R-:W-:Y:S01]  /*0850*/  SHF.R.S32.HI R128, RZ, 0x2, R117 ;  /* 0x00000002ff807819 */ /* 0x000fe20000011475 */
[----:B------:R-:W-:Y:S01]  /*0860*/  IMAD.IADD R130, R93, 0x1, -R130 ;  /* 0x000000015d827824 */ /* 0x000fe200078e0a82 */
[----:B------:R-:W-:Y:S01]  /*0870*/  LEA.HI R0, R8, R93, RZ, 0x3 ;  /* 0x0000005d08007211 */ /* 0x000fe200078f18ff */
[----:B------:R-:W-:Y:S01]  /*0880*/  IMAD.SHL.U32 R115, R87, 0x40, RZ ;  /* 0x0000004057737824 */ /* 0x000fe200078e00ff */
[----:B------:R-:W-:Y:S01]  /*0890*/  LEA.HI R11, R9, R6, RZ, 0x1 ;  /* 0x00000006090b7211 */ /* 0x000fe200078f08ff */
[----:B------:R-:W-:Y:S01]  /*08a0*/  IMAD.SHL.U32 R130, R130, 0x8, RZ ;  /* 0x0000000882827824 */ /* 0x000fe200078e00ff */
[----:B------:R-:W-:-:S02]  /*08b0*/  SHF.R.S32.HI R129, RZ, 0x1f, R128 ;  /* 0x0000001fff817819 */ /* 0x000fc40000011480 */
[C---:B------:R-:W-:Y:S02]  /*08c0*/  IADD3 R118, R128.reuse, 0x20, RZ ;  /* 0x0000002080767810 */ /* 0x040fe40007ffe0ff */
[----:B------:R-:W-:Y:S01]  /*08d0*/  SHF.R.S32.HI R131, RZ, 0x1f, R130 ;  /* 0x0000001fff837819 */ /* 0x000fe20000011482 */
[----:B------:R-:W-:Y:S01]  /*08e0*/  IMAD.WIDE R136, R137, 0x40, R128 ;  /* 0x0000004089887825 */ /* 0x000fe200078e0280 */
[----:B------:R-:W-:Y:S02]  /*08f0*/  SHF.R.S32.HI R4, RZ, 0x3, R0 ;  /* 0x00000003ff047819 */ /* 0x000fe40000011400 */
[----:B------:R-:W-:Y:S01]  /*0900*/  LOP3.LUT R11, R11, 0xfffffffe, RZ, 0xc0, !PT ;  /* 0xfffffffe0b0b7812 */ /* 0x000fe200078ec0ff */
[C---:B------:R-:W-:Y:S01]  /*0910*/  IMAD.WIDE.U32 R22, R128.reuse, c[0x0][0x198], R130 ;  /* 0x0000660080167a25 */ /* 0x040fe200078e0082 */
[----:B------:R-:W-:Y:S02]  /*0920*/  LOP3.LUT R2, R9, 0xfffffff0, RZ, 0xc0, !PT ;  /* 0xfffffff009027812 */ /* 0x000fe400078ec0ff */
[CC--:B------:R-:W-:Y:S01]  /*0930*/  ISETP.GE.AND P6, PT, R128.reuse, R3.reuse, PT ;  /* 0x000000038000720c */ /* 0x0c0fe20003fc6270 */
[----:B------:R-:W-:Y:S01]  /*0940*/  IMAD R9, R129, c[0x0][0x198], RZ ;  /* 0x0000660081097a24 */ /* 0x000fe200078e02ff */
[-C--:B------:R-:W-:Y:S01]  /*0950*/  ISETP.GE.AND P4, PT, R128, R3.reuse, PT ;  /* 0x000000038000720c */ /* 0x080fe20003f86270 */
[----:B------:R-:W-:Y:S01]  /*0960*/  IMAD.IADD R11, R6, 0x1, -R11 ;  /* 0x00000001060b7824 */ /* 0x000fe200078e0a0b */
[-C--:B------:R-:W-:Y:S01]  /*0970*/  ISETP.GE.AND P5, PT, R118, R3.reuse, PT ;  /* 0x000000037600720c */ /* 0x080fe20003fa6270 */
[----:B------:R-:W-:Y:S01]  /*0980*/  IMAD R6, R128, c[0x0][0x19c], R9 ;  /* 0x0000670080067a24 */ /* 0x000fe200078e0209 */
[----:B------:R-:W-:Y:S01]  /*0990*/  ISETP.GE.AND P3, PT, R118, R3, PT ;  /* 0x000000037600720c */ /* 0x000fe20003f66270 */
[----:B------:R-:W-:Y:S01]  /*09a0*/  IMAD.SHL.U32 R3, R4, 0x40, RZ ;  /* 0x0000004004037824 */ /* 0x000fe200078e00ff */
[----:B------:R-:W-:Y:S01]  /*09b0*/  IADD3 R120, P0, R120, R22, RZ ;  /* 0x0000001678787210 */ /* 0x000fe20007f1e0ff */
[----:B------:R-:W-:Y:S01]  /*09c0*/  IMAD.IADD R17, R93, 0x1, -R2 ;  /* 0x000000015d117824 */ /* 0x000fe200078e0a02 */
[----:B------:R-:W-:Y:S01]  /*09d0*/  LOP3.LUT R0, R0, 0xfffffff8, RZ, 0xc0, !PT ;  /* 0xfffffff800007812 */ /* 0x000fe200078ec0ff */
[----:B------:R-:W-:Y:S01]  /*09e0*/  IMAD.SHL.U32 R4, R4, 0x8, RZ ;  /* 0x0000000804047824 */ /* 0x000fe200078e00ff */
[----:B------:R-:W-:-:S02]  /*09f0*/  LOP3.LUT R3, R3, 0xc0, RZ, 0xc0, !PT ;  /* 0x000000c003037812 */ /* 0x000fc400078ec0ff */
[----:B------:R-:W-:Y:S01]  /*0a00*/  IADD3.X R121, R13, R23, R6, P0, !PT ;  /* 0x000000170d797210 */ /* 0x000fe200007fe406 */
[----:B------:R-:W-:Y:S01]  /*0a10*/  IMAD.IADD R5, R93, 0x1, -R0 ;  /* 0x000000015d057824 */ /* 0x000fe200078e0a00 */
[----:B------:R-:W-:Y:S01]  /*0a20*/  IADD3 R20, P1, R130, R20, RZ ;  /* 0x0000001482147210 */ /* 0x000fe20007f3e0ff */
[----:B------:R-:W-:Y:S01]  /*0a30*/  IMAD R13, R129, c[0x0][0x1a0], RZ ;  /* 0x00006800810d7a24 */ /* 0x000fe200078e02ff */
[----:B------:R-:W-:Y:S01]  /*0a40*/  ISETP.GE.AND P0, PT, R118, R113, PT ;  /* 0x000000717600720c */ /* 0x000fe20003f06270 */
[C---:B------:R-:W-:Y:S01]  /*0a50*/  IMAD.WIDE.U32 R22, R128.reuse, c[0x0][0x1a0], R130 ;  /* 0x0000680080167a25 */ /* 0x040fe200078e0082 */
[----:B------:R-:W-:Y:S02]  /*0a60*/  LOP3.LUT R19, R3, 0x18, R130, 0xf8, !PT ;  /* 0x0000001803137812 */ /* 0x000fe400078ef882 */
[----:B------:R-:W-:Y:S01]  /*0a70*/  SHF.R.U32.HI R2, RZ, 0x3, R3 ;  /* 0x00000003ff027819 */ /* 0x000fe20000011603 */
[----:B------:R-:W-:Y:S01]  /*0a80*/  IMAD.X R21, R131, 0x1, R15, P1 ;  /* 0x0000000183157824 */ /* 0x000fe200008e060f */
[----:B------:R-:W-:Y:S01]  /*0a90*/  LEA.HI R3, R17, R17, RZ, 0x1 ;  /* 0x0000001111037211 */ /* 0x000fe200078f08ff */
[C---:B------:R-:W-:Y:S01]  /*0aa0*/  IMAD R6, R128.reuse, c[0x0][0x1a4], R13 ;  /* 0x0000690080067a24 */ /* 0x040fe200078e020d */
[----:B------:R-:W-:Y:S01]  /*0ab0*/  ISETP.GE.AND P1, PT, R128, R113, PT ;  /* 0x000000718000720c */ /* 0x000fe20003f26270 */
[----:B------:R-:W-:Y:S01]  /*0ac0*/  IMAD.WIDE.U32 R120, R96, c[0x0][0x1b0], R120 ;  /* 0x00006c0060787a25 */ /* 0x000fe200078e0078 */
[----:B------:R-:W-:-:S02]  /*0ad0*/  LOP3.LUT R86, R3, 0x7fffffe, RZ, 0xc0, !PT ;  /* 0x07fffffe03567812 */ /* 0x000fc400078ec0ff */
[----:B------:R-:W-:Y:S01]  /*0ae0*/  SHF.R.S32.HI R10, RZ, 0x1f, R17 ;  /* 0x0000001fff0a7819 */ /* 0x000fe20000011411 */
[----:B------:R-:W-:Y:S01]  /*0af0*/  IMAD.MOV.U32 R124, RZ, RZ, R120 ;  /* 0x000000ffff7c7224 */ /* 0x000fe200078e0078 */
[----:B------:R-:W-:Y:S01]  /*0b00*/  LEA.HI R117, R117, R128, RZ, 0x1 ;  /* 0x0000008075757211 */ /* 0x000fe200078f08ff */
[----:B------:R-:W-:Y:S01]  /*0b10*/  IMAD.IADD R86, R17, 0x1, -R86 ;  /* 0x0000000111567824 */ /* 0x000fe200078e0a56 */
[----:B------:R-:W-:Y:S02]  /*0b20*/  LEA.HI R0, R5, R5, RZ, 0x1 ;  /* 0x0000000505007211 */ /* 0x000fe400078f08ff */
[----:B------:R-:W-:Y:S02]  /*0b30*/  IADD3 R16, P2, R16, R22, RZ ;  /* 0x0000001610107210 */ /* 0x000fe40007f5e0ff */
[----:B------:R-:W-:Y:S02]  /*0b40*/  LEA.HI R9, R10, R17, RZ, 0x3 ;  /* 0x000000110a097211 */ /* 0x000fe400078f18ff */
[----:B------:R-:W-:-:S02]  /*0b50*/  LEA.HI R95, R8, R93, RZ, 0x5 ;  /* 0x0000005d085f7211 */ /* 0x000fc400078f28ff */
[----:B------:R-:W-:Y:S01]  /*0b60*/  LOP3.LUT R2, R19, R2, RZ, 0x3c, !PT ;  /* 0x0000000213027212 */ /* 0x000fe200078e3cff */
[----:B------:R-:W-:Y:S01]  /*0b70*/  IMAD.WIDE.U32 R18, R18, c[0x0][0x1a8], R20 ;  /* 0x00006a0012127a25 */ /* 0x000fe200078e0014 */
[----:B------:R-:W-:Y:S02]  /*0b80*/  LOP3.LUT R117, R117, 0x7fffffe, RZ, 0xc0, !PT ;  /* 0x07fffffe75757812 */ /* 0x000fe400078ec0ff */
[----:B------:R-:W-:Y:S01]  /*0b90*/  IADD3.X R17, R7, R23, R6, P2, !PT ;  /* 0x0000001707117210 */ /* 0x000fe200017fe406 */
[----:B------:R-:W-:Y:S01]  /*0ba0*/  IMAD.IADD R15, R19, 0x1, R14 ;  /* 0x00000001130f7824 */ /* 0x000fe200078e020e */
[----:B------:R-:W-:Y:S01]  /*0bb0*/  LOP3.LUT R8, R0, 0x7fffffe, RZ, 0xc0, !PT ;  /* 0x07fffffe00087812 */ /* 0x000fe200078ec0ff */
[----:B------:R-:W-:Y:S01]  /*0bc0*/  IMAD.IADD R117, R128, 0x1, -R117 ;  /* 0x0000000180757824 */ /* 0x000fe200078e0a75 */
[----:B------:R-:W-:Y:S01]  /*0bd0*/  @!P0 IADD3 R12, P2, R136, 0x20, RZ ;  /* 0x00000020880c8810 */ /* 0x000fe20007f5e0ff */
[----:B------:R-:W-:Y:S01]  /*0be0*/  @!P1 IMAD.MOV.U32 R14, RZ, RZ, R18 ;  /* 0x000000ffff0e9224 */ /* 0x000fe200078e0012 */
[----:B------:R-:W-:Y:S01]  /*0bf0*/  SHF.R.S32.HI R98, RZ, 0x5, R95 ;  /* 0x00000005ff627819 */ /* 0x000fe2000001145f */
[----:B------:R-:W-:Y:S01]  /*0c00*/  IMAD.IADD R8, R5, 0x1, -R8 ;  /* 0x0000000105087824 */ /* 0x000fe200078e0a08 */
[----:B------:R-:W-:Y:S01]  /*0c10*/  SHF.R.S32.HI R123, RZ, 0x1f, R96 ;  /* 0x0000001fff7b7819 */ /* 0x000fe20000011460 */
[----:B------:R-:W-:Y:S01]  /*0c20*/  @!P0 IMAD.X R7, RZ, RZ, R137, P2 ;  /* 0x000000ffff078224 */ /* 0x000fe200010e0689 */
[----:B------:R-:W-:Y:S01]  /*0c30*/  SHF.L.U64.HI R114, R87, R114, c[0x0][0x19c] ;  /* 0x0000670057727619 */ /* 0x000fe20000010272 */
[----:B------:R-:W-:Y:S01]  /*0c40*/  @!P1 IMAD R5, R137, c[0x0][0x190], RZ ;  /* 0x0000640089059a24 */ /* 0x000fe200078e02ff */
[----:B------:R-:W-:Y:S01]  /*0c50*/  SHF.R.S32.HI R0, RZ, 0x1, R0 ;  /* 0x00000001ff007819 */ /* 0x000fe20000011400 */
[----:B------:R-:W-:Y:S01]  /*0c60*/  IMAD R117, R98, 0x8, R117 ;  /* 0x0000000862757824 */ /* 0x000fe200078e0275 */
[----:B------:R-:W-:Y:S01]  /*0c70*/  SHF.R.S32.HI R10, RZ, 0x1f, R99 ;  /* 0x0000001fff0a7819 */ /* 0x000fe20000011463 */
[----:B------:R-:W-:-:S02]  /*0c80*/  @!P0 IMAD.MOV.U32 R19, RZ, RZ, R15 ;  /* 0x000000ffff138224 */ /* 0x000fc400078e000f */
[----:B------:R-:W-:Y:S02]  /*0c90*/  @!P0 IMAD R7, R7, c[0x0][0x190], RZ ;  /* 0x0000640007078a24 */ /* 0x000fe400078e02ff */
[C---:B------:R-:W-:Y:S02]  /*0ca0*/  @!P1 IMAD R5, R136.reuse, c[0x0][0x194], R5 ;  /* 0x0000650088059a24 */ /* 0x040fe400078e0205 */
[----:B------:R-:W-:-:S04]  /*0cb0*/  @!P1 IMAD.WIDE.U32 R14, R136, c[0x0][0x190], R14 ;  /* 0x00006400880e9a25 */ /* 0x000fc800078e000e */
[----:B------:R-:W-:Y:S01]  /*0cc0*/  IMAD.U32 R117, R117, 0x20, R2 ;  /* 0x0000002075757824 */ /* 0x000fe200078e0002 */
[----:B------:R-:W-:Y:S01]  /*0cd0*/  @!P1 LEA R6, P2, R14, c[0x0][0x160], 0x1 ;  /* 0x000058000e069a11 */ /* 0x000fe200078408ff */
[C---:B------:R-:W-:Y:S02]  /*0ce0*/  @!P0 IMAD R2, R12.reuse, c[0x0][0x194], R7 ;  /* 0x000065000c028a24 */ /* 0x040fe400078e0207 */
[----:B------:R-:W-:Y:S02]  /*0cf0*/  @!P1 IMAD.IADD R5, R15, 0x1, R5 ;  /* 0x000000010f059824 */ /* 0x000fe400078e0205 */
[----:B------:R-:W-:-:S03]  /*0d00*/  @!P0 IMAD.WIDE.U32 R12, R12, c[0x0][0x190], R18 ;  /* 0x000064000c0c8a25 */ /* 0x000fc600078e0012 */
[----:B------:R-:W-:Y:S01]  /*0d10*/  @!P1 LEA.HI.X R7, R14, c[0x0][0x164], R5, 0x1, P2 ;  /* 0x000059000e079a11 */ /* 0x000fe200010f0c05 */
[----:B------:R-:W-:Y:S01]  /*0d20*/  IMAD R125, R123, c[0x0][0x1b0], RZ ;  /* 0x00006c007b7d7a24 */ /* 0x000fe200078e02ff */
[----:B------:R-:W-:Y:S01]  /*0d30*/  @!P0 LEA R18, P2, R12, c[0x0][0x160], 0x1 ;  /* 0x000058000c128a11 */ /* 0x000fe200078408ff */
[----:B------:R-:W-:Y:S02]  /*0d40*/  @!P0 IMAD.IADD R2, R13, 0x1, R2 ;  /* 0x000000010d028824 */ /* 0x000fe400078e0202 */
[----:B------:R-:W-:Y:S02]  /*0d50*/  IMAD R125, R96, c[0x0][0x1b4], R125 ;  /* 0x00006d00607d7a24 */ /* 0x000fe400078e027d */
[----:B------:R-:W-:Y:S01]  /*0d60*/  IMAD.SHL.U32 R117, R117, 0x2, RZ ;  /* 0x0000000275757824 */ /* 0x000fe200078e00ff */
[----:B------:R-:W-:Y:S01]  /*0d70*/  @!P0 LEA.HI.X R19, R12, c[0x0][0x164], R2, 0x1, P2 ;  /* 0x000059000c138a11 */ /* 0x000fe200010f0c02 */
[----:B------:R-:W-:Y:S02]  /*0d80*/  IMAD.MOV.U32 R2, RZ, RZ, 0x5 ;  /* 0x00000005ff027424 */ /* 0x000fe400078e00ff */
[----:B------:R-:W-:Y:S01]  /*0d90*/  IMAD R15, R114, R99, RZ ;  /* 0x00000063720f7224 */ /* 0x000fe200078e02ff */
[----:B------:R-:W-:Y:S01]  /*0da0*/  @!PT LDS RZ, [RZ] ;  /* 0x00000000fffff984 */ /* 0x000fe20000000800 */
[----:B------:R-:W-:Y:S01]  /*0db0*/  @!PT LDS RZ, [RZ] ;  /* 0x00000000fffff984 */ /* 0x000fe20000000800 */
[----:B------:R-:W-:Y:S01]  /*0dc0*/  @!PT LDS RZ, [RZ] ;  /* 0x00000000fffff984 */ /* 0x000fe20000000800 */
[----:B------:R1:W-:Y:S01]  /*0dd0*/  @!P1 LDGSTS.E.BYPASS.LTC128B.128 [R117], [R6.64] ;  /* 0x0000000006759fae */ /* 0x0003e2000b901d48 */
[----:B------:R-:W-:Y:S01]  /*0de0*/  IMAD.IADD R125, R121, 0x1, R125 ;  /* 0x00000001797d7824 */ /* 0x000fe200078e027d */
[----:B------:R-:W-:Y:S01]  /*0df0*/  SHF.L.U64.HI R2, R87, R2, c[0x0][0x19c] ;  /* 0x0000670057027619 */ /* 0x000fe20000010202 */
[----:B------:R-:W-:Y:S01]  /*0e00*/  IMAD R123, R123, c[0x0][0x1b8], RZ ;  /* 0x00006e007b7b7a24 */ /* 0x000fe200078e02ff */
[----:B------:R1:W-:Y:S01]  /*0e10*/  @!P1 LDGSTS.E.BYPASS.LTC128B.128 [R117+0x1000], [R6.64+0x40] ;  /* 0x0100004006759fae */ /* 0x0003e2000b901d48 */
[----:B------:R-:W-:-:S02]  /*0e20*/  IMAD.SHL.U32 R111, R0, 0x40, RZ ;  /* 0x00000040006f7824 */ /* 0x000fc400078e00ff */
[----:B------:R-:W-:Y:S01]  /*0e30*/  IMAD.SHL.U32 R87, R87, 0x20, RZ ;  /* 0x0000002057577824 */ /* 0x000fe200078e00ff */
[----:B------:R1:W-:Y:S01]  /*0e40*/  @!P1 LDGSTS.E.BYPASS.LTC128B.128 [R117+0x2000], [R6.64+0x80] ;  /* 0x0200008006759fae */ /* 0x0003e2000b901d48 */
[C---:B------:R-:W-:Y:S01]  /*0e50*/  IMAD R15, R10.reuse, R115, R15 ;  /* 0x000000730a0f7224 */ /* 0x040fe200078e020f */
[----:B------:R-:W-:Y:S01]  /*0e60*/  LOP3.LUT R111, R111, 0xc0, RZ, 0xc0, !PT ;  /* 0x000000c06f6f7812 */ /* 0x000fe200078ec0ff */
[----:B------:R-:W-:Y:S01]  /*0e70*/  IMAD R10, R10, c[0x0][0x1a0], RZ ;  /* 0x000068000a0a7a24 */ /* 0x000fe200078e02ff */
[----:B------:R2:W-:Y:S01]  /*0e80*/  @!P0 LDGSTS.E.BYPASS.LTC128B.128 [R117+0x800], [R18.64] ;  /* 0x0080000012758fae */ /* 0x0005e2000b901d48 */
[C---:B------:R-:W-:Y:S01]  /*0e90*/  IMAD R123, R96.reuse, c[0x0][0x1bc], R123 ;  /* 0x00006f00607b7a24 */ /* 0x040fe200078e027b */
[----:B------:R-:W-:Y:S01]  /*0ea0*/  LOP3.LUT R4, R111, 0x8, R4, 0xf8, !PT ;  /* 0x000000086f047812 */ /* 0x000fe200078ef804 */
[----:B------:R-:W-:Y:S01]  /*0eb0*/  IMAD.WIDE.U32 R96, R96, c[0x0][0x1b8], R16 ;  /* 0x00006e0060607a25 */ /* 0x000fe200078e0010 */
[----:B------:R-:W-:Y:S01]  /*0ec0*/  SHF.R.U32.HI R111, RZ, 0x3, R111 ;  /* 0x00000003ff6f7819 */ /* 0x000fe2000001166f */
[----:B------:R2:W-:Y:S02]  /*0ed0*/  @!P0 LDGSTS.E.BYPASS.LTC128B.128 [R117+0x1800], [R18.64+0x40] ;  /* 0x0180004012758fae */ /* 0x0005e4000b901d48 */
[C---:B------:R-:W-:Y:S01]  /*0ee0*/  IMAD.WIDE.U32 R20, R99.reuse, c[0x0][0x1a0], RZ ;  /* 0x0000680063147a25 */ /* 0x040fe200078e00ff */
[----:B------:R-:W-:Y:S01]  /*0ef0*/  LOP3.LUT R111, R4, R111, RZ, 0x3c, !PT ;  /* 0x0000006f046f7212 */ /* 0x000fe200078e3cff */
[----:B------:R2:W-:Y:S02]  /*0f00*/  @!P0 LDGSTS.E.BYPASS.LTC128B.128 [R117+0x2800], [R18.64+0x80] ;  /* 0x0280008012758fae */ /* 0x0005e4000b901d48 */
[----:B------:R-:W-:Y:S01]  /*0f10*/  IMAD R13, R99, c[0x0][0x1a4], R10 ;  /* 0x00006900630d7a24 */ /* 0x000fe200078e020a */
[----:B------:R-:W-:Y:S01]  /*0f20*/  SHF.R.S32.HI R10, RZ, 0x1, R3 ;  /* 0x00000001ff0a7819 */ /* 0x000fe20000011403 */
[----:B------:R-:W-:Y:S01]  /*0f30*/  IMAD.IADD R123, R97, 0x1, R123 ;  /* 0x00000001617b7824 */ /* 0x000fe200078e027b */
[----:B------:R-:W-:Y:S01]  /*0f40*/  SHF.R.S32.HI R3, RZ, 0x1f, R3 ;  /* 0x0000001fff037819 */ /* 0x000fe20000011403 */
[----:B------:R-:W-:-:S02]  /*0f50*/  IMAD.IADD R13, R21, 0x1, R13 ;  /* 0x00000001150d7824 */ /* 0x000fc400078e020d */
[----:B------:R-:W-:Y:S01]  /*0f60*/  IMAD R8, R11, 0x8, R8 ;  /* 0x000000080b087824 */ /* 0x000fe200078e0208 */
[----:B------:R-:W-:Y:S01]  /*0f70*/  LEA.HI R3, R3, R10, RZ, 0x2 ;  /* 0x0000000a03037211 */ /* 0x000fe200078f10ff */
[----:B------:R-:W-:Y:S02]  /*0f80*/  IMAD.SHL.U32 R11, R11, 0x8, RZ ;  /* 0x000000080b0b7824 */ /* 0x000fe400078e00ff */
[----:B------:R-:W-:Y:S01]  /*0f90*/  IMAD.SHL.U32 R85, R9, 0x20, RZ ;  /* 0x0000002009557824 */ /* 0x000fe200078e00ff */
[----:B------:R-:W-:Y:S01]  /*0fa0*/  LOP3.LUT R3, R3, 0xfffffffc, RZ, 0xc0, !PT ;  /* 0xfffffffc03037812 */ /* 0x000fe200078ec0ff */
[----:B-1----:R-:W-:-:S03]  /*0fb0*/  IMAD.WIDE.U32 R6, R99, R115, R124 ;  /* 0x0000007363067225 */ /* 0x002fc600078e007c */
[----:B------:R-:W-:Y:S01]  /*0fc0*/  LOP3.LUT R85, R85, 0xffffff00, RZ, 0xc0, !PT ;  /* 0xffffff0055557812 */ /* 0x000fe200078ec0ff */
[----:B------:R-:W-:Y:S01]  /*0fd0*/  IMAD.IADD R15, R7, 0x1, R15 ;  /* 0x00000001070f7824 */ /* 0x000fe200078e020f */
[----:B------:R-:W-:Y:S01]  /*0fe0*/  @!P6 LEA R16, P1, R6, c[0x0][0x168], 0x1 ;  /* 0x00005a000610ea11 */ /* 0x000fe200078208ff */
[----:B------:R-:W-:Y:S01]  /*0ff0*/  IMAD.IADD R3, R10, 0x1, -R3 ;  /* 0x000000010a037824 */ /* 0x000fe200078e0a03 */
[----:B------:R-:W-:Y:S01]  /*1000*/  @!P5 IADD3 R7, P2, R87, R6, RZ ;  /* 0x000000065707d210 */ /* 0x000fe20007f5e0ff */
[----:B------:R-:W-:Y:S01]  /*1010*/  @!P3 IMAD.MOV.U32 R10, RZ, RZ, c[0x0][0x1a0] ;  /* 0x00006800ff0ab624 */ /* 0x000fe200078e00ff */
[--C-:B------:R-:W-:Y:S01]  /*1020*/  @!P6 LEA.HI.X R17, R6, c[0x0][0x16c], R15.reuse, 0x1, P1 ;  /* 0x00005b000611ea11 */ /* 0x100fe200008f0c0f */
[----:B------:R-:W-:Y:S01]  /*1030*/  IMAD.SHL.U32 R92, R3, 0x40, RZ ;  /* 0x00000040035c7824 */ /* 0x000fe200078e00ff */
[----:B------:R-:W-:Y:S01]  /*1040*/  LEA R5, P1, R20, R96, 0x6 ;  /* 0x0000006014057211 */ /* 0x000fe200078230ff */
[----:B------:R-:W-:Y:S01]  /*1050*/  @!P5 IMAD.X R6, R2, 0x1, R15, P2 ;  /* 0x000000010206d824 */ /* 0x000fe200010e060f */
[C---:B------:R-:W-:Y:S01]  /*1060*/  @!P5 LEA R12, P2, R7.reuse, c[0x0][0x168], 0x1 ;  /* 0x00005a00070cda11 */ /* 0x040fe200078408ff */
[----:B------:R2:W-:Y:S01]  /*1070*/  @!P6 LDGSTS.E.BYPASS.LTC128B.128 [R117+0x3000], [R16.64] ;  /* 0x030000001075efae */ /* 0x0005e2000b901d48 */
[----:B------:R-:W-:Y:S01]  /*1080*/  LEA.HI.X R4, R20, R123, R13, 0x6, P1 ;  /* 0x0000007b14047211 */ /* 0x000fe200008f340d */
[----:B------:R-:W-:Y:S01]  /*1090*/  IMAD.U32 R111, R8, 0x20, R111 ;  /* 0x00000020086f7824 */ /* 0x000fe200078e006f */
[----:B------:R-:W-:Y:S01]  /*10a0*/  @!P5 LEA.HI.X R13, R7, c[0x0][0x16c], R6, 0x1, P2 ;  /* 0x00005b00070dda11 */ /* 0x000fe200010f0c06 */
[----:B------:R2:W-:Y:S01]  /*10b0*/  @!P6 LDGSTS.E.BYPASS.LTC128B.128 [R117+0x4000], [R16.64+0x40] ;  /* 0x040000401075efae */ /* 0x0005e2000b901d48 */
[----:B------:R-:W-:Y:S01]  /*10c0*/  LOP3.LUT R92, R92, 0xc0, RZ, 0xc0, !PT ;  /* 0x000000c05c5c7812 */ /* 0x000fe200078ec0ff */
[----:B------:R-:W-:Y:S01]  /*10d0*/  @!P3 IMAD.MOV.U32 R7, RZ, RZ, c[0x0][0x1a4] ;  /* 0x00006900ff07b624 */ /* 0x000fe200078e00ff */
[----:B------:R-:W-:Y:S01]  /*10e0*/  @!P3 LEA R6, P0, R10, R5, 0x5 ;  /* 0x000000050a06b211 */ /* 0x000fe200078028ff */
[----:B------:R2:W-:Y:S01]  /*10f0*/  @!P6 LDGSTS.E.BYPASS.LTC128B.128 [R117+0x5000], [R16.64+0x80] ;  /* 0x050000801075efae */ /* 0x0005e2000b901d48 */
[----:B------:R-:W-:Y:S01]  /*1100*/  LOP3.LUT R9, R92, 0x8, R11, 0xf8, !PT ;  /* 0x000000085c097812 */ /* 0x000fe200078ef80b */
[----:B------:R-:W-:Y:S01]  /*1110*/  IMAD.SHL.U32 R111, R111, 0x2, RZ ;  /* 0x000000026f6f7824 */ /* 0x000fe200078e00ff */
[----:B------:R-:W-:Y:S01]  /*1120*/  SHF.R.U32.HI R92, RZ, 0x3, R92 ;  /* 0x00000003ff5c7819 */ /* 0x000fe2000001165c */
[----:B------:R1:W-:Y:S01]  /*1130*/  @!P5 LDGSTS.E.BYPASS.LTC128B.128 [R117+0x3800], [R12.64] ;  /* 0x038000000c75dfae */ /* 0x0003e2000b901d48 */
[----:B------:R-:W-:Y:S01]  /*1140*/  @!P3 LEA.HI.X R7, R10, R4, R7, 0x5, P0 ;  /* 0x000000040a07b211 */ /* 0x000fe200000f2c07 */
[C---:B------:R-:W-:Y:S01]  /*1150*/  IMAD R100, R98.reuse, 0x10, R100 ;  /* 0x0000001062647824 */ /* 0x040fe200078e0264 */
[----:B------:R-:W-:Y:S01]  /*1160*/  LOP3.LUT R92, R9, R92, RZ, 0x3c, !PT ;  /* 0x0000005c095c7212 */ /* 0x000fe200078e3cff */
[----:B------:R1:W-:Y:S01]  /*1170*/  @!P5 LDGSTS.E.BYPASS.LTC128B.128 [R117+0x4800], [R12.64+0x40] ;  /* 0x048000400c75dfae */ /* 0x0003e2000b901d48 */
[--C-:B------:R-:W-:Y:S01]  /*1180*/  IMAD R9, R98, 0x200, R85.reuse ;  /* 0x0000020062097824 */ /* 0x100fe200078e0255 */
[----:B------:R-:W-:Y:S01]  /*1190*/  @!P3 LEA R10, P0, R6, c[0x0][0x170], 0x1 ;  /* 0x00005c00060aba11 */ /* 0x000fe200078008ff */
[C---:B------:R-:W-:Y:S01]  /*11a0*/  IMAD R109, R86.reuse, 0x20, R85 ;  /* 0x00000020566d7824 */ /* 0x040fe200078e0255 */
[----:B------:R1:W-:Y:S01]  /*11b0*/  @!P5 LDGSTS.E.BYPASS.LTC128B.128 [R117+0x5800], [R12.64+0x80] ;  /* 0x058000800c75dfae */ /* 0x0003e2000b901d48 */
[----:B------:R-:W-:Y:S01]  /*11c0*/  IMAD R9, R86, 0x20, R9 ;  /* 0x0000002056097824 */ /* 0x000fe200078e0209 */
[----:B------:R-:W-:Y:S01]  /*11d0*/  @!P3 LEA.HI.X R11, R6, c[0x0][0x174], R7, 0x1, P0 ;  /* 0x00005d00060bba11 */ /* 0x000fe200000f0c07 */
[C---:B------:R-:W-:Y:S01]  /*11e0*/  IMAD.IADD R109, R92.reuse, 0x1, R109 ;  /* 0x000000015c6d7824 */ /* 0x040fe200078e026d */
[----:B------:R-:W0:Y:S01]  /*11f0*/  LDGDEPBAR ;  /* 0x00000000000079af */ /* 0x000e220000000000 */
[----:B------:R-:W-:Y:S01]  /*1200*/  IMAD.IADD R112, R92, 0x1, R9 ;  /* 0x000000015c707824 */ /* 0x000fe200078e0209 */
[----:B------:R-:W-:-:S03]  /*1210*/  LOP3.LUT P0, RZ, R0, 0x2, RZ, 0xc0, !PT ;  /* 0x0000000200ff7812 */ /* 0x000fc6000780c0ff */
[----:B------:R-:W-:Y:S01]  /*1220*/  IMAD.SHL.U32 R112, R112, 0x2, RZ ;  /* 0x0000000270707824 */ /* 0x000fe200078e00ff */
[----:B-1----:R-:W-:Y:S01]  /*1230*/  @!P4 LEA R12, P1, R5, c[0x0][0x170], 0x1 ;  /* 0x00005c00050cca11 */ /* 0x002fe200078208ff */
[----:B------:R-:W-:-:S04]  /*1240*/  DEPBAR.LE SB0, 0x0 ;  /* 0x000080000000791a */ /* 0x000fc80000000000 */
[----:B------:R-:W-:Y:S01]  /*1250*/  BAR.SYNC.DEFER_BLOCKING 0x0 ;  /* 0x0000000000007b1d */ /* 0x000fe20000010000 */
[----:B------:R-:W-:Y:S01]  /*1260*/  @!P4 LEA.HI.X R13, R5, c[0x0][0x174], R4, 0x1, P1 ;  /* 0x00005d00050dca11 */ /* 0x000fe200008f0c04 */
[----:B------:R-:W-:Y:S01]  /*1270*/  IMAD.MOV.U32 R4, RZ, RZ, 0x10 ;  /* 0x00000010ff047424 */ /* 0x000fe200078e00ff */
[----:B------:R-:W-:-:S04]  /*1280*/  LOP3.LUT P1, RZ, R3, 0x2, RZ, 0xc0, !PT ;  /* 0x0000000203ff7812 */ /* 0x000fc8000782c0ff */
[C---:B------:R-:W-:Y:S02]  /*1290*/  SEL R3, R4.reuse, 0xfffffff0, !P1 ;  /* 0xfffffff004037807 */ /* 0x040fe40004800000 */
[----:B------:R-:W-:-:S03]  /*12a0*/  SEL R0, R4, 0xfffffff0, !P0 ;  /* 0xfffffff004007807 */ /* 0x000fc60004000000 */
[----:B------:R-:W-:Y:S02]  /*12b0*/  IMAD R110, R3, 0x2, R112 ;  /* 0x00000002036e7824 */ /* 0x000fe400078e0270 */
[----:B------:R-:W-:Y:S01]  /*12c0*/  IMAD R108, R0, 0x2, R111 ;  /* 0x00000002006c7824 */ /* 0x000fe200078e026f */
        /* <DEDUP_REMOVED lines=21> */
[----:B------:R-:W2:Y:S04]  /*1420*/  LDSM.16.M88.4 R20, [R111+0x3000] ;  /* 0x003000006f14783b */ /* 0x000ea80000000200 */
[----:B------:R-:W-:Y:S04]  /*1430*/  LDSM.16.M88.4 R72, [R110] ;  /* 0x000000006e48783b */ /* 0x000fe80000000200 */
[----:B------:R-:W-:Y:S04]  /*1440*/  LDSM.16.M88.4 R4, [R108+0x3000] ;  /* 0x003000006c04783b */ /* 0x000fe80000000200 */
[----:B------:R-:W-:Y:S04]  /*1450*/  LDSM.16.M88.4 R56, [R112+0x1000] ;  /* 0x001000007038783b */ /* 0x000fe80000000200 */
[----:B------:R-:W-:Y:S04]  /*1460*/  LDSM.16.M88.4 R64, [R111+0x4000] ;  /* 0x004000006f40783b */ /* 0x000fe80000000200 */
[----:B------:R-:W4:Y:S04]  /*1470*/  LDSM.16.M88.4 R36, [R111+0x3400] ;  /* 0x003400006f24783b */ /* 0x000f280000000200 */
[----:B------:R-:W5:Y:S04]  /*1480*/  LDSM.16.M88.4 R44, [R111+0x3800] ;  /* 0x003800006f2c783b */ /* 0x000f680000000200 */
[----:B-1----:R-:W-:Y:S04]  /*1490*/  LDSM.16.M88.4 R12, [R110+0x1000] ;  /* 0x001000006e0c783b */ /* 0x002fe80000000200 */
[----:B------:R-:W1:Y:S04]  /*14a0*/  LDSM.16.M88.4 R40, [R108+0x4000] ;  /* 0x004000006c28783b */ /* 0x000e680000000200 */
[----:B------:R-:W1:Y:S01]  /*14b0*/  LDSM.16.M88.4 R52, [R108+0x3400] ;  /* 0x003400006c34783b */ /* 0x000e620000000200 */
[C---:B--2---:R-:W-:Y:S03]  /*14c0*/  HMMA.16816.F32.BF16 R16, R60.reuse, R20, RZ ;  /* 0x000000143c10723c */ /* 0x044fe600000418ff */
[----:B------:R-:W-:Y:S04]  /*14d0*/  LDSM.16.M88.4 R88, [R108+0x3800] ;  /* 0x003800006c58783b */ /* 0x000fe80000000200 */
[----:B---3--:R-:W-:Y:S01]  /*14e0*/  LDSM.16.M88.4 R8, [R112+0x2000] ;  /* 0x002000007008783b */ /* 0x008fe20000000200 */
[C---:B------:R-:W-:Y:S03]  /*14f0*/  HMMA.16816.F32.BF16 R20, R60.reuse, R22, RZ ;  /* 0x000000163c14723c */ /* 0x040fe600000418ff */
[----:B------:R-:W-:Y:S04]  /*1500*/  LDSM.16.M88.4 R24, [R111+0x5000] ;  /* 0x005000006f18783b */ /* 0x000fe80000000200 */
[----:B------:R-:W-:Y:S04]  /*1510*/  LDSM.16.M88.4 R32, [R111+0x4400] ;  /* 0x004400006f20783b */ /* 0x000fe80000000200 */
[----:B------:R-:W-:Y:S01]  /*1520*/  LDSM.16.M88.4 R76, [R108+0x5000] ;  /* 0x005000006c4c783b */ /* 0x000fe20000000200 */
[----:B----4-:R-:W-:Y:S03]  /*1530*/  HMMA.16816.F32.BF16 R28, R60, R36, RZ ;  /* 0x000000243c1c723c */ /* 0x010fe600000418ff */
[----:B------:R-:W-:Y:S04]  /*1540*/  LDSM.16.M88.4 R68, [R108+0x3c00] ;  /* 0x003c00006c44783b */ /* 0x000fe80000000200 */
[----:B------:R-:W-:Y:S01]  /*1550*/  LDSM.16.M88.4 R80, [R108+0x4400] ;  /* 0x004400006c50783b */ /* 0x000fe20000000200 */
[C---:B------:R-:W-:Y:S03]  /*1560*/  HMMA.16816.F32.BF16 R16, R72.reuse, R4, R16 ;  /* 0x000000044810723c */ /* 0x040fe60000041810 */
[----:B------:R-:W0:Y:S05]  /*1570*/  LDGDEPBAR ;  /* 0x00000000000079af */ /* 0x000e2a0000000000 */
[----:B------:R-:W-:Y:S01]  /*1580*/  HMMA.16816.F32.BF16 R20, R72, R6, R20 ;  /* 0x000000064814723c */ /* 0x000fe20000041814 */
[----:B------:R-:W2:Y:S07]  /*1590*/  LDSM.16.M88.4 R4, [R111+0x3c00] ;  /* 0x003c00006f04783b */ /* 0x000eae0000000200 */
[----:B------:R-:W-:Y:S08]  /*15a0*/  HMMA.16816.F32.BF16 R36, R60, R38, RZ ;  /* 0x000000263c24723c */ /* 0x000ff000000418ff */
[C---:B------:R-:W-:Y:S08]  /*15b0*/  HMMA.16816.F32.BF16 R16, R56.reuse, R64, R16 ;  /* 0x000000403810723c */ /* 0x040ff00000041810 */
[----:B------:R-:W-:Y:S08]  /*15c0*/  HMMA.16816.F32.BF16 R20, R56, R66, R20 ;  /* 0x000000423814723c */ /* 0x000ff00000041814 */
[----:B-----5:R-:W-:Y:S08]  /*15d0*/  HMMA.16816.F32.BF16 R48, R60, R44, RZ ;  /* 0x0000002c3c30723c */ /* 0x020ff000000418ff */
[C---:B-1----:R-:W-:Y:S08]  /*15e0*/  HMMA.16816.F32.BF16 R16, R12.reuse, R40, R16 ;  /* 0x000000280c10723c */ /* 0x042ff00000041810 */
[----:B------:R-:W-:Y:S01]  /*15f0*/  HMMA.16816.F32.BF16 R20, R12, R42, R20 ;  /* 0x0000002a0c14723c */ /* 0x000fe20000041814 */
[----:B------:R-:W-:Y:S07]  /*1600*/  LDSM.16.M88.4 R40, [R108+0x4800] ;  /* 0x004800006c28783b */ /* 0x000fee0000000200 */
[----:B------:R-:W-:Y:S08]  /*1610*/  HMMA.16816.F32.BF16 R28, R72, R52, R28 ;  /* 0x00000034481c723c */ /* 0x000ff0000004181c */
[C---:B------:R-:W-:Y:S08]  /*1620*/  HMMA.16816.F32.BF16 R44, R60.reuse, R46, RZ ;  /* 0x0000002e3c2c723c */ /* 0x040ff000000418ff */
[----:B--2---:R-:W-:Y:S08]  /*1630*/  HMMA.16816.F32.BF16 R64, R60, R4, RZ ;  /* 0x000000043c40723c */ /* 0x004ff000000418ff */
[----:B------:R-:W-:Y:S01]  /*1640*/  HMMA.16816.F32.BF16 R36, R72, R54, R36 ;  /* 0x000000364824723c */ /* 0x000fe20000041824 */
[----:B------:R-:W1:Y:S07]  /*1650*/  LDSM.16.M88.4 R52, [R111+0x4800] ;  /* 0x004800006f34783b */ /* 0x000e6e0000000200 */
[----:B------:R-:W-:Y:S01]  /*1660*/  HMMA.16816.F32.BF16 R60, R60, R6, RZ ;  /* 0x000000063c3c723c */ /* 0x000fe200000418ff */
[----:B------:R-:W2:Y:S07]  /*1670*/  LDSM.16.M88.4 R4, [R110+0x2000] ;  /* 0x002000006e04783b */ /* 0x000eae0000000200 */
[----:B------:R-:W-:Y:S08]  /*1680*/  HMMA.16816.F32.BF16 R48, R72, R88, R48 ;  /* 0x000000584830723c */ /* 0x000ff00000041830 */
[C---:B------:R-:W-:Y:S08]  /*1690*/  HMMA.16816.F32.BF16 R16, R8.reuse, R24, R16 ;  /* 0x000000180810723c */ /* 0x040ff00000041810 */
[----:B------:R-:W-:Y:S01]  /*16a0*/  HMMA.16816.F32.BF16 R20, R8, R26, R20 ;  /* 0x0000001a0814723c */ /* 0x000fe20000041814 */
[----:B------:R-:W-:Y:S07]  /*16b0*/  LDSM.16.M88.4 R24, [R108+0x5400] ;  /* 0x005400006c18783b */ /* 0x000fee0000000200 */
[C---:B------:R-:W-:Y:S08]  /*16c0*/  HMMA.16816.F32.BF16 R36, R56.reuse, R34, R36 ;  /* 0x000000223824723c */ /* 0x040ff00000041824 */
[C---:B-1----:R-:W-:Y:S08]  /*16d0*/  HMMA.16816.F32.BF16 R48, R56.reuse, R52, R48 ;  /* 0x000000343830723c */ /* 0x042ff00000041830 */
[----:B------:R-:W-:Y:S01]  /*16e0*/  HMMA.16816.F32.BF16 R28, R56, R32, R28 ;  /* 0x00000020381c723c */ /* 0x000fe2000004181c */
[----:B------:R-:W1:Y:S07]  /*16f0*/  LDSM.16.M88.4 R32, [R111+0x5400] ;  /* 0x005400006f20783b */ /* 0x000e6e0000000200 */
[C---:B--2---:R-:W-:Y:S08]  /*1700*/  HMMA.16816.F32.BF16 R16, R4.reuse, R76, R16 ;  /* 0x0000004c0410723c */ /* 0x044ff00000041810 */
[----:B------:R-:W-:Y:S08]  /*1710*/  HMMA.16816.F32.BF16 R20, R4, R78, R20 ;  /* 0x0000004e0414723c */ /* 0x000ff00000041814 */
[C---:B------:R-:W-:Y:S01]  /*1720*/  HMMA.16816.F32.BF16 R76, R72.reuse, R68, R64 ;  /* 0x00000044484c723c */ /* 0x040fe20000041840 */
[----:B------:R-:W2:Y:S07]  /*1730*/  LDSM.16.M88.4 R64, [R111+0x5800] ;  /* 0x005800006f40783b */ /* 0x000eae0000000200 */
[----:B------:R-:W-:Y:S01]  /*1740*/  HMMA.16816.F32.BF16 R44, R72, R90, R44 ;  /* 0x0000005a482c723c */ /* 0x000fe2000004182c */
[----:B------:R-:W-:-:S02]  /*1750*/  FMUL.FTZ R0, R16, c[0x0][0x2ec] ;  /* 0x0000bb0010007a20 */ /* 0x000fc40000410000 */
[----:B------:R-:W-:-:S04]  /*1760*/  FMUL.FTZ R52, R17, c[0x0][0x2ec] ;  /* 0x0000bb0011347a20 */ /* 0x000fc80000410000 */
[----:B------:R-:W-:Y:S01]  /*1770*/  MUFU.TANH R0, R0 ;  /* 0x0000000000007308 */ /* 0x000fe20000002400 */
[----:B------:R-:W-:Y:S01]  /*1780*/  HMMA.16816.F32.BF16 R36, R12, R82, R36 ;  /* 0x000000520c24723c */ /* 0x000fe20000041824 */
[----:B------:R-:W-:-:S06]  /*1790*/  FMUL.FTZ R20, R20, c[0x0][0x2ec] ;  /* 0x0000bb0014147a20 */ /* 0x000fcc0000410000 */
[----:B------:R3:W-:Y:S01]  /*17a0*/  MUFU.TANH R53, R20 ;  /* 0x0000001400357308 */ /* 0x0007e20000002400 */
[C---:B------:R-:W-:Y:S07]  /*17b0*/  HMMA.16816.F32.BF16 R48, R12.reuse, R40, R48 ;  /* 0x000000280c30723c */ /* 0x040fee0000041830 */
[----:B------:R-:W-:Y:S01]  /*17c0*/  FMUL.FTZ R40, R18, c[0x0][0x2ec] ;  /* 0x0000bb0012287a20 */ /* 0x000fe20000410000 */
[----:B------:R-:W-:Y:S01]  /*17d0*/  HMMA.16816.F32.BF16 R28, R12, R80, R28 ;  /* 0x000000500c1c723c */ /* 0x000fe2000004181c */
[----:B------:R-:W-:Y:S01]  /*17e0*/  FMUL.FTZ R41, R19, c[0x0][0x2ec] ;  /* 0x0000bb0013297a20 */ /* 0x000fe20000410000 */
[----:B------:R-:W4:Y:S01]  /*17f0*/  MUFU.TANH R52, R52 ;  /* 0x0000003400347308 */ /* 0x000f220000002400 */
[----:B------:R-:W5:Y:S05]  /*1800*/  LDSM.16.M88.4 R16, [R111+0x4c00] ;  /* 0x004c00006f10783b */ /* 0x000f6a0000000200 */
[----:B-1----:R-:W-:Y:S02]  /*1810*/  HMMA.16816.F32.BF16 R36, R8, R34, R36 ;  /* 0x000000220824723c */ /* 0x002fe40000041824 */
[----:B------:R-:W-:Y:S06]  /*1820*/  MUFU.TANH R41, R41 ;  /* 0x0000002900297308 */ /* 0x000fec0000002400 */
[----:B------:R-:W-:Y:S02]  /*1830*/  HMMA.16816.F32.BF16 R44, R56, R54, R44 ;  /* 0x00000036382c723c */ /* 0x000fe4000004182c */
[----:B------:R-:W-:Y:S05]  /*1840*/  MUFU.TANH R40, R40 ;  /* 0x0000002800287308 */ /* 0x000fea0000002400 */
[----:B------:R-:W-:Y:S01]  /*1850*/  FMUL.FTZ R54, R21, c[0x0][0x2ec] ;  /* 0x0000bb0015367a20 */ /* 0x000fe20000410000 */
[----:B--2---:R-:W-:Y:S01]  /*1860*/  HMMA.16816.F32.BF16 R48, R8, R64, R48 ;  /* 0x000000400830723c */ /* 0x004fe20000041830 */
[----:B------:R-:W-:-:S04]  /*1870*/  FMUL.FTZ R55, R22, c[0x0][0x2ec] ;  /* 0x0000bb0016377a20 */ /* 0x000fc80000410000 */
[----:B------:R-:W-:Y:S02]  /*1880*/  MUFU.TANH R54, R54 ;  /* 0x0000003600367308 */ /* 0x000fe40000002400 */
[----:B------:R-:W-:Y:S01]  /*1890*/  FMUL.FTZ R64, R23, c[0x0][0x2ec] ;  /* 0x0000bb0017407a20 */ /* 0x000fe20000410000 */
[----:B------:R-:W-:Y:S01]  /*18a0*/  HMMA.16816.F32.BF16 R28, R8, R32, R28 ;  /* 0x00000020081c723c */ /* 0x000fe2000004181c */
[----:B---3--:R-:W1:Y:S04]  /*18b0*/  LDSM.16.M88.4 R20, [R108+0x4c00] ;  /* 0x004c00006c14783b */ /* 0x008e680000000200 */
[----:B------:R-:W2:Y:S01]  /*18c0*/  LDSM.16.M88.4 R32, [R108+0x5800] ;  /* 0x005800006c20783b */ /* 0x000ea20000000200 */
[----:B------:R-:W-:Y:S02]  /*18d0*/  MUFU.TANH R55, R55 ;  /* 0x0000003700377308 */ /* 0x000fe40000002400 */
[----:B------:R-:W-:Y:S06]  /*18e0*/  HMMA.16816.F32.BF16 R60, R72, R70, R60 ;  /* 0x00000046483c723c */ /* 0x000fec000004183c */
[----:B------:R-:W-:Y:S02]  /*18f0*/  MUFU.TANH R64, R64 ;  /* 0x0000004000407308 */ /* 0x000fe40000002400 */
[----:B-----5:R-:W-:Y:S07]  /*1900*/  HMMA.16816.F32.BF16 R76, R56, R16, R76 ;  /* 0x00000010384c723c */ /* 0x020fee000004184c */
[----:B------:R-:W-:Y:S01]  /*1910*/  LOP3.LUT R16, R95, 0xffffffe0, RZ, 0xc0, !PT ;  /* 0xffffffe05f107812 */ /* 0x000fe200078ec0ff */
[C---:B------:R-:W-:Y:S08]  /*1920*/  HMMA.16816.F32.BF16 R36, R4.reuse, R26, R36 ;  /* 0x0000001a0424723c */ /* 0x040ff00000041824 */
[----:B------:R-:W-:Y:S01]  /*1930*/  HMMA.16816.F32.BF16 R28, R4, R24, R28 ;  /* 0x00000018041c723c */ /* 0x000fe2000004181c */
[----:B------:R-:W3:Y:S07]  /*1940*/  LDSM.16.M88.4 R24, [R111+0x5c00] ;  /* 0x005c00006f18783b */ /* 0x000eee0000000200 */
[----:B------:R-:W-:Y:S08]  /*1950*/  HMMA.16816.F32.BF16 R44, R12, R42, R44 ;  /* 0x0000002a0c2c723c */ /* 0x000ff0000004182c */
[----:B------:R-:W-:Y:S08]  /*1960*/  HMMA.16816.F32.BF16 R60, R56, R18, R60 ;  /* 0x00000012383c723c */ /* 0x000ff0000004183c */
[----:B-1----:R-:W-:Y:S01]  /*1970*/  HMMA.16816.F32.BF16 R76, R12, R20, R76 ;  /* 0x000000140c4c723c */ /* 0x002fe2000004184c */
[----:B------:R-:W-:-:S02]  /*1980*/  FMUL.FTZ R30, R30, c[0x0][0x2ec] ;  /* 0x0000bb001e1e7a20 */ /* 0x000fc40000410000 */
[----:B------:R-:W-:Y:S02]  /*1990*/  FMUL.FTZ R28, R28, c[0x0][0x2ec] ;  /* 0x0000bb001c1c7a20 */ /* 0x000fe40000410000 */
[----:B------:R-:W-:Y:S02]  /*19a0*/  FMUL.FTZ R29, R29, c[0x0][0x2ec] ;  /* 0x0000bb001d1d7a20 */ /* 0x000fe40000410000 */
[----:B------:R-:W1:Y:S01]  /*19b0*/  MUFU.TANH R30, R30 ;  /* 0x0000001e001e7308 */ /* 0x000e620000002400 */
[----:B--2---:R-:W-:Y:S01]  /*19c0*/  HMMA.16816.F32.BF16 R48, R4, R32, R48 ;  /* 0x000000200430723c */ /* 0x004fe20000041830 */
[----:B------:R-:W-:Y:S02]  /*19d0*/  FMUL.FTZ R20, R38, c[0x0][0x2ec] ;  /* 0x0000bb0026147a20 */ /* 0x000fe40000410000 */
[----:B------:R-:W-:Y:S02]  /*19e0*/  FMUL.FTZ R21, R39, c[0x0][0x2ec] ;  /* 0x0000bb0027157a20 */ /* 0x000fe40000410000 */
[----:B------:R-:W-:-:S02]  /*19f0*/  FMUL.FTZ R31, R31, c[0x0][0x2ec] ;  /* 0x0000bb001f1f7a20 */ /* 0x000fc40000410000 */
[----:B------:R-:W-:Y:S01]  /*1a00*/  FMUL.FTZ R32, R36, c[0x0][0x2ec] ;  /* 0x0000bb0024207a20 */ /* 0x000fe20000410000 */
[----:B------:R-:W-:Y:S01]  /*1a10*/  HMMA.16816.F32.BF16 R44, R8, R66, R44 ;  /* 0x00000042082c723c */ /* 0x000fe2000004182c */
[----:B------:R-:W-:Y:S01]  /*1a20*/  IMAD.IADD R36, R93, 0x1, -R16 ;  /* 0x000000015d247824 */ /* 0x000fe200078e0a10 */
[----:B------:R-:W2:Y:S01]  /*1a30*/  MUFU.TANH R28, R28 ;  /* 0x0000001c001c7308 */ /* 0x000ea20000002400 */
[----:B------:R-:W5:Y:S01]  /*1a40*/  LDSM.16.M88.4 R16, [R108+0x5c00] ;  /* 0x005c00006c10783b */ /* 0x000f620000000200 */
[----:B------:R-:W-:Y:S01]  /*1a50*/  FMUL.FTZ R33, R37, c[0x0][0x2ec] ;  /* 0x0000bb0025217a20 */ /* 0x000fe20000410000 */
[----:B------:R-:W-:-:S04]  /*1a60*/  DEPBAR.LE SB0, 0x0 ;  /* 0x000080000000791a */ /* 0x000fc80000000000 */
[----:B------:R-:W-:Y:S01]  /*1a70*/  HMMA.16816.F32.BF16 R60, R12, R22, R60 ;  /* 0x000000160c3c723c */ /* 0x000fe2000004183c */
[----:B------:R-:W-:Y:S01]  /*1a80*/  SHF.R.S32.HI R37, RZ, 0x1f, R36 ;  /* 0x0000001fff257819 */ /* 0x000fe20000011424 */
[----:B------:R-:W-:Y:S01]  /*1a90*/  IMAD.SHL.U32 R93, R93, 0x2, RZ ;  /* 0x000000025d5d7824 */ /* 0x000fe200078e00ff */
[----:B------:R-:W1:Y:S02]  /*1aa0*/  MUFU.TANH R29, R29 ;  /* 0x0000001d001d7308 */ /* 0x000e640000002400 */
[----:B------:R-:W-:Y:S02]  /*1ab0*/  LEA.HI R37, R37, R36, RZ, 0x2 ;  /* 0x0000002425257211 */ /* 0x000fe400078f10ff */
[----:B------:R-:W-:Y:S01]  /*1ac0*/  FMUL.FTZ R48, R48, c[0x0][0x2ec] ;  /* 0x0000bb0030307a20 */ /* 0x000fe20000410000 */
[----:B---3--:R-:W-:Y:S01]  /*1ad0*/  HMMA.16816.F32.BF16 R76, R8, R24, R76 ;  /* 0x00000018084c723c */ /* 0x008fe2000004184c */
[----:B------:R-:W-:Y:S01]  /*1ae0*/  SHF.R.S32.HI R127, RZ, 0x2, R37 ;  /* 0x00000002ff7f7819 */ /* 0x000fe20000011425 */
[----:B------:R-:W-:Y:S01]  /*1af0*/  FMUL.FTZ R49, R49, c[0x0][0x2ec] ;  /* 0x0000bb0031317a20 */ /* 0x000fe20000410000 */
[----:B------:R-:W-:Y:S01]  /*1b00*/  MUFU.TANH R33, R33 ;  /* 0x0000002100217308 */ /* 0x000fe20000002400 */
[----:B------:R-:W-:Y:S01]  /*1b10*/  FMUL.FTZ R50, R50, c[0x0][0x2ec] ;  /* 0x0000bb0032327a20 */ /* 0x000fe20000410000 */
[----:B------:R-:W-:Y:S01]  /*1b20*/  IADD3 R100, R100, 0x1, R127 ;  /* 0x0000000164647810 */ /* 0x000fe20007ffe07f */
[----:B------:R-:W-:-:S02]  /*1b30*/  FMUL.FTZ R51, R51, c[0x0][0x2ec] ;  /* 0x0000bb0033337a20 */ /* 0x000fc40000410000 */
[----:B------:R-:W-:Y:S01]  /*1b40*/  HMMA.16816.F32.BF16 R44, R4, R34, R44 ;  /* 0x00000022042c723c */ /* 0x000fe2000004182c */
[----:B------:R-:W-:Y:S02]  /*1b50*/  IADD3 R25, R94, R100, -R119 ;  /* 0x000000645e197210 */ /* 0x000fe40007ffe877 */
[----:B------:R-:W3:Y:S02]  /*1b60*/  MUFU.TANH R20, R20 ;  /* 0x0000001400147308 */ /* 0x000ee40000002400 */
[----:B------:R-:W-:Y:S02]  /*1b70*/  IADD3 R25, R25, c[0x0][0x2e8], RZ ;  /* 0x0000ba0019197a10 */ /* 0x000fe40007ffe0ff */
[----:B------:R-:W-:Y:S01]  /*1b80*/  SHF.R.S32.HI R35, RZ, 0x1f, R98 ;  /* 0x0000001fff237819 */ /* 0x000fe20000011462 */
[----:B------:R-:W-:Y:S01]  /*1b90*/  HMMA.16816.F32.BF16 R60, R8, R26, R60 ;  /* 0x0000001a083c723c */ /* 0x000fe2000004183c */
[----:B------:R-:W-:Y:S02]  /*1ba0*/  IADD3 R85, R25, 0x8, RZ ;  /* 0x0000000819557810 */ /* 0x000fe40007ffe0ff */
[----:B------:R-:W-:Y:S01]  /*1bb0*/  LEA.HI R35, R35, R98, RZ, 0x2 ;  /* 0x0000006223237211 */ /* 0x000fe200078f10ff */
[----:B------:R-:W1:Y:S01]  /*1bc0*/  MUFU.TANH R21, R21 ;  /* 0x0000001500157308 */ /* 0x000e620000002400 */
[----:B------:R-:W-:-:S02]  /*1bd0*/  IMNMX R86, R25, R94, PT ;  /* 0x0000005e19567217 */ /* 0x000fc40003800200 */
[----:B------:R-:W-:Y:S02]  /*1be0*/  LOP3.LUT R35, R35, 0xfffffffc, RZ, 0xc0, !PT ;  /* 0xfffffffc23237812 */ /* 0x000fe400078ec0ff */
[----:B------:R-:W-:Y:S01]  /*1bf0*/  IMNMX R85, R85, R94, PT ;  /* 0x0000005e55557217 */ /* 0x000fe20003800200 */
[----:B-----5:R-:W-:Y:S02]  /*1c00*/  HMMA.16816.F32.BF16 R76, R4, R16, R76 ;  /* 0x00000010044c723c */ /* 0x020fe4000004184c */
[----:B------:R-:W-:Y:S01]  /*1c10*/  IMAD.IADD R126, R98, 0x1, -R35 ;  /* 0x00000001627e7824 */ /* 0x000fe200078e0a23 */
[----:B------:R-:W-:Y:S01]  /*1c20*/  LOP3.LUT R98, R93, 0x6, RZ, 0xc0, !PT ;  /* 0x000000065d627812 */ /* 0x000fe200078ec0ff */
[----:B------:R-:W5:Y:S02]  /*1c30*/  MUFU.TANH R34, R48 ;  /* 0x0000003000227308 */ /* 0x000f640000002400 */
[----:B------:R-:W-:Y:S02]  /*1c40*/  FMUL.FTZ R44, R44, c[0x0][0x2ec] ;  /* 0x0000bb002c2c7a20 */ /* 0x000fe40000410000 */
[----:B------:R-:W-:-:S02]  /*1c50*/  IMAD R24, R99, 0x40, R98 ;  /* 0x0000004063187824 */ /* 0x000fc400078e0262 */
[----:B------:R-:W-:Y:S02]  /*1c60*/  FMUL.FTZ R45, R45, c[0x0][0x2ec] ;  /* 0x0000bb002d2d7a20 */ /* 0x000fe40000410000 */
[----:B------:R-:W1:Y:S01]  /*1c70*/  MUFU.TANH R31, R31 ;  /* 0x0000001f001f7308 */ /* 0x000e620000002400 */
[C---:B------:R-:W-:Y:S01]  /*1c80*/  IADD3 R12, R24.reuse, 0x1, RZ ;  /* 0x00000001180c7810 */ /* 0x040fe20007ffe0ff */
[----:B------:R-:W-:Y:S01]  /*1c90*/  HMMA.16816.F32.BF16 R60, R4, R18, R60 ;  /* 0x00000012043c723c */ /* 0x000fe2000004183c */
[----:B------:R-:W-:Y:S01]  /*1ca0*/  IADD3 R13, R24, 0x8, RZ ;  /* 0x00000008180d7810 */ /* 0x000fe20007ffe0ff */
[----:B------:R-:W-:Y:S01]  /*1cb0*/  FMUL.FTZ R46, R46, c[0x0][0x2ec] ;  /* 0x0000bb002e2e7a20 */ /* 0x000fe20000410000 */
[-C--:B------:R-:W-:Y:S01]  /*1cc0*/  ISETP.GE.AND P6, PT, R12, R86.reuse, PT ;  /* 0x000000560c00720c */ /* 0x080fe20003fc6270 */
[----:B------:R-:W-:Y:S01]  /*1cd0*/  FMUL.FTZ R47, R47, c[0x0][0x2ec] ;  /* 0x0000bb002f2f7a20 */ /* 0x000fe20000410000 */
[C---:B------:R-:W-:Y:S01]  /*1ce0*/  ISETP.GE.AND P4, PT, R13.reuse, R86, PT ;  /* 0x000000560d00720c */ /* 0x040fe20003f86270 */
[----:B------:R-:W1:Y:S01]  /*1cf0*/  MUFU.TANH R32, R32 ;  /* 0x0000002000207308 */ /* 0x000e620000002400 */
[----:B------:R-:W-:-:S02]  /*1d00*/  ISETP.GE.AND P1, PT, R13, R85, PT ;  /* 0x000000550d00720c */ /* 0x000fc40003f26270 */
[----:B------:R-:W-:Y:S01]  /*1d10*/  IADD3 R13, R24, 0x10, RZ ;  /* 0x00000010180d7810 */ /* 0x000fe20007ffe0ff */
[----:B------:R-:W-:Y:S01]  /*1d20*/  FMUL.FTZ R76, R76, c[0x0][0x2ec] ;  /* 0x0000bb004c4c7a20 */ /* 0x000fe20000410000 */
[-C--:B------:R-:W-:Y:S01]  /*1d30*/  ISETP.GE.AND P3, PT, R12, R85.reuse, PT ;  /* 0x000000550c00720c */ /* 0x080fe20003f66270 */
[----:B------:R-:W-:Y:S01]  /*1d40*/  FMUL.FTZ R77, R77, c[0x0][0x2ec] ;  /* 0x0000bb004d4d7a20 */ /* 0x000fe20000410000 */
[----:B------:R-:W-:Y:S01]  /*1d50*/  IADD3 R12, R24, 0x9, RZ ;  /* 0x00000009180c7810 */ /* 0x000fe20007ffe0ff */
[----:B------:R-:W2:Y:S01]  /*1d60*/  MUFU.TANH R94, R44 ;  /* 0x0000002c005e7308 */ /* 0x000ea20000002400 */
[----:B----4-:R-:W-:Y:S02]  /*1d70*/  FSEL R52, R52, -INF , !P6 ;  /* 0xff80000034347808 */ /* 0x010fe40007000000 */
[----:B------:R-:W-:Y:S02]  /*1d80*/  ISETP.GE.AND P6, PT, R13, R85, PT ;  /* 0x000000550d00720c */ /* 0x000fe40003fc6270 */
[----:B------:R-:W-:-:S02]  /*1d90*/  IADD3 R8, R24, 0x11, RZ ;  /* 0x0000001118087810 */ /* 0x000fc40007ffe0ff */
[C---:B------:R-:W-:Y:S01]  /*1da0*/  ISETP.GE.AND P0, PT, R12.reuse, R86, PT ;  /* 0x000000560c00720c */ /* 0x040fe20003f06270 */
[----:B------:R-:W-:Y:S01]  /*1db0*/  MUFU.TANH R142, R49 ;  /* 0x00000031008e7308 */ /* 0x000fe20000002400 */
[----:B------:R-:W-:Y:S01]  /*1dc0*/  ISETP.GE.AND P5, PT, R12, R85, PT ;  /* 0x000000550c00720c */ /* 0x000fe20003fa6270 */
[----:B------:R-:W-:Y:S01]  /*1dd0*/  FMUL.FTZ R60, R60, c[0x0][0x2ec] ;  /* 0x0000bb003c3c7a20 */ /* 0x000fe20000410000 */
[----:B------:R-:W-:Y:S01]  /*1de0*/  IADD3 R9, R24, 0x18, RZ ;  /* 0x0000001818097810 */ /* 0x000fe20007ffe0ff */
[----:B------:R-:W-:Y:S01]  /*1df0*/  FMUL.FTZ R61, R61, c[0x0][0x2ec] ;  /* 0x0000bb003d3d7a20 */ /* 0x000fe20000410000 */
[----:B-1----:R-:W-:Y:S01]  /*1e00*/  FSEL R12, R30, -INF , !P6 ;  /* 0xff8000001e0c7808 */ /* 0x002fe20007000000 */
[----:B------:R-:W-:Y:S01]  /*1e10*/  FMUL.FTZ R30, R79, c[0x0][0x2ec] ;  /* 0x0000bb004f1e7a20 */ /* 0x000fe20000410000 */
[----:B------:R-:W-:Y:S01]  /*1e20*/  FSEL R10, R41, -INF , !P3 ;  /* 0xff800000290a7808 */ /* 0x000fe20005800000 */
[----:B------:R-:W-:Y:S01]  /*1e30*/  MUFU.TANH R138, R50 ;  /* 0x00000032008a7308 */ /* 0x000fe20000002400 */
[----:B------:R-:W-:-:S02]  /*1e40*/  FSEL R14, R53, -INF , !P4 ;  /* 0xff800000350e7808 */ /* 0x000fc40006000000 */
[CC--:B------:R-:W-:Y:S02]  /*1e50*/  ISETP.GE.AND P3, PT, R8.reuse, R86.reuse, PT ;  /* 0x000000560800720c */ /* 0x0c0fe40003f66270 */
[----:B------:R-:W-:Y:S02]  /*1e60*/  ISETP.GE.AND P4, PT, R8, R85, PT ;  /* 0x000000550800720c */ /* 0x000fe40003f86270 */
[----:B------:R-:W-:Y:S01]  /*1e70*/  FSEL R8, R55, -INF , !P1 ;  /* 0xff80000037087808 */ /* 0x000fe20004800000 */
[----:B------:R-:W1:Y:S01]  /*1e80*/  MUFU.TANH R30, R30 ;  /* 0x0000001e001e7308 */ /* 0x000e620000002400 */
[----:B------:R-:W-:Y:S02]  /*1e90*/  FSEL R54, R54, -INF , !P0 ;  /* 0xff80000036367808 */ /* 0x000fe40004000000 */
[----:B------:R-:W-:Y:S02]  /*1ea0*/  IADD3 R11, R24, 0x19, RZ ;  /* 0x00000019180b7810 */ /* 0x000fe40007ffe0ff */
[----:B------:R-:W-:-:S02]  /*1eb0*/  ISETP.GE.AND P2, PT, R13, R86, PT ;  /* 0x000000560d00720c */ /* 0x000fc40003f46270 */
[CC--:B------:R-:W-:Y:S01]  /*1ec0*/  ISETP.GE.AND P1, PT, R9.reuse, R86.reuse, PT ;  /* 0x000000560900720c */ /* 0x0c0fe20003f26270 */
[----:B------:R-:W4:Y:S01]  /*1ed0*/  MUFU.TANH R134, R51 ;  /* 0x0000003300867308 */ /* 0x000f220000002400 */
[----:B------:R-:W-:Y:S02]  /*1ee0*/  ISETP.GE.AND P0, PT, R9, R85, PT ;  /* 0x000000550900720c */ /* 0x000fe40003f06270 */
[----:B------:R-:W-:Y:S02]  /*1ef0*/  IADD3 R9, R24, 0x20, RZ ;  /* 0x0000002018097810 */ /* 0x000fe40007ffe0ff */
[----:B------:R-:W-:Y:S02]  /*1f00*/  FSEL R64, R64, -INF , !P5 ;  /* 0xff80000040407808 */ /* 0x000fe40006800000 */
[----:B------:R-:W-:Y:S01]  /*1f10*/  ISETP.GE.AND P5, PT, R11, R86, PT ;  /* 0x000000560b00720c */ /* 0x000fe20003fa6270 */
[----:B------:R-:W-:Y:S01]  /*1f20*/  MUFU.TANH R140, R45 ;  /* 0x0000002d008c7308 */ /* 0x000fe20000002400 */
[----:B--2---:R-:W-:-:S02]  /*1f30*/  FSEL R28, R28, -INF , !P2 ;  /* 0xff8000001c1c7808 */ /* 0x004fc40005000000 */
[C---:B------:R-:W-:Y:S02]  /*1f40*/  IADD3 R4, R24.reuse, 0x28, RZ ;  /* 0x0000002818047810 */ /* 0x040fe40007ffe0ff */
[----:B------:R-:W-:Y:S02]  /*1f50*/  ISETP.GE.AND P2, PT, R11, R85, PT ;  /* 0x000000550b00720c */ /* 0x000fe40003f46270 */
[----:B------:R-:W-:Y:S01]  /*1f60*/  ISETP.GE.AND P6, PT, R9, R86, PT ;  /* 0x000000560900720c */ /* 0x000fe20003fc6270 */
[----:B------:R-:W2:Y:S01]  /*1f70*/  MUFU.TANH R104, R46 ;  /* 0x0000002e00687308 */ /* 0x000ea20000002400 */
[----:B------:R-:W-:Y:S02]  /*1f80*/  IADD3 R7, R24, 0x29, RZ ;  /* 0x0000002918077810 */ /* 0x000fe40007ffe0ff */
[----:B------:R-:W-:Y:S01]  /*1f90*/  FSEL R22, R29, -INF , !P3 ;  /* 0xff8000001d167808 */ /* 0x000fe20005800000 */
[----:B------:R-:W-:Y:S01]  /*1fa0*/  FMUL.FTZ R29, R78, c[0x0][0x2ec] ;  /* 0x0000bb004e1d7a20 */ /* 0x000fe20000410000 */
[----:B---3--:R-:W-:-:S02]  /*1fb0*/  FSEL R6, R20, -INF , !P0 ;  /* 0xff80000014067808 */ /* 0x008fc40004000000 */
[----:B------:R-:W-:Y:S01]  /*1fc0*/  FSEL R18, R33, -INF , !P5 ;  /* 0xff80000021127808 */ /* 0x000fe20006800000 */
[----:B------:R-:W3:Y:S01]  /*1fd0*/  MUFU.TANH R90, R47 ;  /* 0x0000002f005a7308 */ /* 0x000ee20000002400 */
[CC--:B------:R-:W-:Y:S02]  /*1fe0*/  ISETP.GE.AND P0, PT, R4.reuse, R86.reuse, PT ;  /* 0x000000560400720c */ /* 0x0c0fe40003f06270 */
[----:B------:R-:W-:Y:S02]  /*1ff0*/  ISETP.GE.AND P5, PT, R4, R85, PT ;  /* 0x000000550400720c */ /* 0x000fe40003fa6270 */
[----:B------:R-:W-:Y:S02]  /*2000*/  FSEL R4, R21, -INF , !P2 ;  /* 0xff80000015047808 */ /* 0x000fe40005000000 */
[----:B-----5:R-:W-:Y:S01]  /*2010*/  FSEL R100, R34, -INF , !P6 ;  /* 0xff80000022647808 */ /* 0x020fe20007000000 */
[----:B------:R-:W5:Y:S01]  /*2020*/  MUFU.TANH R103, R76 ;  /* 0x0000004c00677308 */ /* 0x000f620000002400 */
[----:B------:R-:W-:-:S02]  /*2030*/  ISETP.GE.AND P2, PT, R7, R86, PT ;  /* 0x000000560700720c */ /* 0x000fc40003f46270 */
[----:B------:R-:W-:Y:S02]  /*2040*/  ISETP.GE.AND P6, PT, R7, R85, PT ;  /* 0x000000550700720c */ /* 0x000fe40003fc6270 */
[C---:B------:R-:W-:Y:S02]  /*2050*/  IADD3 R7, R24.reuse, 0x31, RZ ;  /* 0x0000003118077810 */ /* 0x040fe40007ffe0ff */
[----:B------:R-:W-:Y:S01]  /*2060*/  IADD3 R5, R24, 0x21, RZ ;  /* 0x0000002118057810 */ /* 0x000fe20007ffe0ff */
[----:B------:R-:W-:Y:S01]  /*2070*/  MUFU.TANH R102, R77 ;  /* 0x0000004d00667308 */ /* 0x000fe20000002400 */
[----:B------:R-:W-:Y:S01]  /*2080*/  FSEL R16, R31, -INF , !P4 ;  /* 0xff8000001f107808 */ /* 0x000fe20006000000 */
[----:B------:R-:W-:Y:S01]  /*2090*/  FMUL.FTZ R31, R63, c[0x0][0x2ec] ;  /* 0x0000bb003f1f7a20 */ /* 0x000fe20000410000 */
[----:B------:R-:W-:Y:S01]  /*20a0*/  FSEL R36, R32, -INF , !P1 ;  /* 0xff80000020247808 */ /* 0x000fe20004800000 */
[----:B------:R-:W-:Y:S01]  /*20b0*/  FMUL.FTZ R32, R62, c[0x0][0x2ec] ;  /* 0x0000bb003e207a20 */ /* 0x000fe20000410000 */
[----:B------:R-:W-:-:S02]  /*20c0*/  FSEL R94, R94, -INF , !P0 ;  /* 0xff8000005e5e7808 */ /* 0x000fc40004000000 */
[-C--:B------:R-:W-:Y:S01]  /*20d0*/  ISETP.GE.AND P0, PT, R7, R85.reuse, PT ;  /* 0x000000550700720c */ /* 0x080fe20003f06270 */
[----:B------:R-:W2:Y:S01]  /*20e0*/  MUFU.TANH R29, R29 ;  /* 0x0000001d001d7308 */ /* 0x000ea20000002400 */
[-C--:B------:R-:W-:Y:S02]  /*20f0*/  ISETP.GE.AND P3, PT, R9, R85.reuse, PT ;  /* 0x000000550900720c */ /* 0x080fe40003f66270 */
[C---:B------:R-:W-:Y:S02]  /*2100*/  ISETP.GE.AND P4, PT, R5.reuse, R86, PT ;  /* 0x000000560500720c */ /* 0x040fe40003f86270 */
[----:B------:R-:W-:Y:S02]  /*2110*/  ISETP.GE.AND P1, PT, R5, R85, PT ;  /* 0x000000550500720c */ /* 0x000fe40003f26270 */
[----:B------:R-:W-:Y:S01]  /*2120*/  IADD3 R5, R24, 0x30, RZ ;  /* 0x0000003018057810 */ /* 0x000fe20007ffe0ff */
[----:B------:R-:W2:Y:S01]  /*2130*/  MUFU.TANH R106, R60 ;  /* 0x0000003c006a7308 */ /* 0x000ea20000002400 */
[----:B-1----:R-:W-:-:S02]  /*2140*/  FSEL R30, R30, -INF , !P0 ;  /* 0xff8000001e1e7808 */ /* 0x002fc40004000000 */
[----:B------:R-:W-:Y:S02]  /*2150*/  FSEL R138, R138, -INF , !P3 ;  /* 0xff8000008a8a7808 */ /* 0x000fe40005800000 */
[----:B------:R-:W-:Y:S02]  /*2160*/  FSEL R142, R142, -INF , !P4 ;  /* 0xff8000008e8e7808 */ /* 0x000fe40006000000 */
[----:B------:R-:W-:Y:S01]  /*2170*/  ISETP.GE.AND P0, PT, R84, 0x2, PT ;  /* 0x000000025400780c */ /* 0x000fe20003f06270 */
[----:B------:R-:W-:Y:S01]  /*2180*/  MUFU.TANH R105, R61 ;  /* 0x0000003d00697308 */ /* 0x000fe20000002400 */
[C---:B------:R-:W-:Y:S02]  /*2190*/  ISETP.GE.AND P3, PT, R5.reuse, R86, PT ;  /* 0x000000560500720c */ /* 0x040fe40003f66270 */
[----:B------:R-:W-:Y:S02]  /*21a0*/  ISETP.GE.AND P4, PT, R5, R85, PT ;  /* 0x000000550500720c */ /* 0x000fe40003f86270 */
[----:B------:R-:W-:-:S02]  /*21b0*/  IADD3 R5, R24, 0x38, RZ ;  /* 0x0000003818057810 */ /* 0x000fc40007ffe0ff */
[----:B----4-:R-:W-:Y:S01]  /*21c0*/  FSEL R134, R134, -INF , !P1 ;  /* 0xff80000086867808 */ /* 0x010fe20004800000 */
[----:B------:R-:W1:Y:S01]  /*21d0*/  MUFU.TANH R32, R32 ;  /* 0x0000002000207308 */ /* 0x000e620000002400 */
[----:B--2---:R-:W-:Y:S02]  /*21e0*/  FSEL R104, R104, -INF , !P5 ;  /* 0xff80000068687808 */ /* 0x004fe40006800000 */
[----:B------:R-:W-:Y:S01]  /*21f0*/  FSEL R140, R140, -INF , !P2 ;  /* 0xff8000008c8c7808 */ /* 0x000fe20005000000 */
[----:B------:R-:W-:Y:S01]  /*2200*/  BAR.SYNC.DEFER_BLOCKING 0x0 ;  /* 0x0000000000007b1d */ /* 0x000fe20000010000 */
[-C--:B------:R-:W-:Y:S02]  /*2210*/  ISETP.GE.AND P1, PT, R7, R86.reuse, PT ;  /* 0x000000560700720c */ /* 0x080fe40003f26270 */
[C---:B------:R-:W-:Y:S02]  /*2220*/  ISETP.GE.AND P5, PT, R5.reuse, R86, PT ;  /* 0x000000560500720c */ /* 0x040fe40003fa6270 */
[----:B------:R-:W-:Y:S01]  /*2230*/  ISETP.GE.AND P2, PT, R5, R85, PT ;  /* 0x000000550500720c */ /* 0x000fe20003f46270 */
[----:B------:R-:W2:Y:S01]  /*2240*/  MUFU.TANH R31, R31 ;  /* 0x0000001f001f7308 */ /* 0x000ea20000002400 */
        /* <DEDUP_REMOVED lines=10> */
[----:B-1----:R-:W-:Y:S02]  /*22f0*/  FSEL R32, R32, -INF , !P2 ;  /* 0xff80000020207808 */ /* 0x002fe40005000000 */
[----:B------:R-:W-:Y:S02]  /*2300*/  FSEL R0, R0, -INF , !P6 ;  /* 0xff80000000007808 */ /* 0x000fe40007000000 */
[----:B------:R-:W-:-:S02]  /*2310*/  FSEL R40, R40, -INF , !P3 ;  /* 0xff80000028287808 */ /* 0x000fc40005800000 */
[----:B------:R-:W-:Y:S02]  /*2320*/  FSEL R105, R105, -INF , !P4 ;  /* 0xff80000069697808 */ /* 0x000fe40006000000 */
[----:B--2---:R-:W-:Y:S01]  /*2330*/  FSEL R31, R31, -INF , !P1 ;  /* 0xff8000001f1f7808 */ /* 0x004fe20004800000 */
        /* <DEDUP_REMOVED lines=21> */
.L_x_769:
[----:B------:R-:W-:Y:S01]  /*2490*/  FMNMX.FTZ R7, R0, R52, !PT ;  /* 0x0000003400077209 */ /* 0x000fe20007810000 */
[----:B------:R-:W-:Y:S01]  /*24a0*/  ULDC UR4, c[0x0][0x1a0] ;  /* 0x0000680000047ab9 */ /* 0x000fe20000000800 */
        /* <DEDUP_REMOVED lines=30> */
[----:B-1----:R-:W-:Y:S02]  /*2690*/  FMNMX.FTZ R20, R32, R5, !PT ;  /* 0x0000000520147209 */ /* 0x002fe40007810000 */
[----:B------:R-:W-:Y:S01]  /*26a0*/  LEA R87, R3, R109, 0x1 ;  /* 0x0000006d03577211 */ /* 0x000fe200078e08ff */
[----:B------:R-:W1:Y:S01]  /*26b0*/  SHFL.BFLY PT, R7, R24, 0x2, 0x1f ;  /* 0x0c401f0018077f89 */ /* 0x000e6200000e0000 */
[----:B------:R-:W-:-:S03]  /*26c0*/  FMNMX.FTZ R20, R31, R20, !PT ;  /* 0x000000141f147209 */ /* 0x000fc60007810000 */
[----:B------:R-:W-:Y:S04]  /*26d0*/  LDSM.16.MT88.4 R68, [R87+0x6000] ;  /* 0x006000005744783b */ /* 0x000fe80000004200 */
[----:B------:R-:W2:Y:S01]  /*26e0*/  SHFL.BFLY PT, R5, R20, 0x2, 0x1f ;  /* 0x0c401f0014057f89 */ /* 0x000ea200000e0000 */
[----:B-1----:R-:W-:-:S05]  /*26f0*/  FMNMX.FTZ R7, R24, R7, !PT ;  /* 0x0000000718077209 */ /* 0x002fca0007810000 */
[----:B------:R-:W1:Y:S01]  /*2700*/  SHFL.BFLY PT, R2, R7, 0x1, 0x1f ;  /* 0x0c201f0007027f89 */ /* 0x000e6200000e0000 */
[----:B--2---:R-:W-:Y:S02]  /*2710*/  FMNMX.FTZ R5, R20, R5, !PT ;  /* 0x0000000514057209 */ /* 0x004fe40007810000 */
[----:B-1----:R-:W-:-:S04]  /*2720*/  FMNMX.FTZ R2, R7, R2, !PT ;  /* 0x0000000207027209 */ /* 0x002fc80007810000 */
[C---:B------:R-:W-:Y:S01]  /*2730*/  FSETP.NEU.FTZ.AND P1, PT, R2.reuse, -INF , PT ;  /* 0xff8000000200780b */ /* 0x040fe20003f3d000 */
[----:B------:R-:W-:-:S05]  /*2740*/  FMUL.FTZ R133, R2, c[0x0][0x23c] ;  /* 0x00008f0002857a20 */ /* 0x000fca0000410000 */
[----:B------:R-:W-:-:S05]  /*2750*/  FSEL R133, R133, RZ, P1 ;  /* 0x000000ff85857208 */ /* 0x000fca0000800000 */
[--C-:B------:R-:W-:Y:S02]  /*2760*/  FFMA.FTZ R132, R0, c[0x0][0x23c], -R133.reuse ;  /* 0x00008f0000847a23 */ /* 0x100fe40000010885 */
[----:B------:R-:W1:Y:S01]  /*2770*/  SHFL.BFLY PT, R0, R5, 0x1, 0x1f ;  /* 0x0c201f0005007f89 */ /* 0x000e6200000e0000 */
[--C-:B------:R-:W-:Y:S02]  /*2780*/  FFMA.FTZ R107, R52, c[0x0][0x23c], -R133.reuse ;  /* 0x00008f00346b7a23 */ /* 0x100fe40000010885 */
[--C-:B------:R-:W-:Y:S01]  /*2790*/  FFMA.FTZ R35, R14, c[0x0][0x23c], -R133.reuse ;  /* 0x00008f000e237a23 */ /* 0x100fe20000010885 */
[----:B------:R-:W-:Y:S01]  /*27a0*/  MUFU.EX2 R132, R132 ;  /* 0x0000008400847308 */ /* 0x000fe20000000800 */
[--C-:B------:R-:W-:Y:S02]  /*27b0*/  FFMA.FTZ R26, R54, c[0x0][0x23c], -R133.reuse ;  /* 0x00008f00361a7a23 */ /* 0x100fe40000010885 */
[--C-:B------:R-:W-:Y:S01]  /*27c0*/  FFMA.FTZ R25, R28, c[0x0][0x23c], -R133.reuse ;  /* 0x00008f001c197a23 */ /* 0x100fe20000010885 */
[----:B------:R-:W2:Y:S01]  /*27d0*/  LDSM.16.MT88.4 R52, [R87+0x7000] ;  /* 0x007000005734783b */ /* 0x000ea20000004200 */
[----:B------:R-:W-:-:S02]  /*27e0*/  FFMA.FTZ R22, R22, c[0x0][0x23c], -R133 ;  /* 0x00008f0016167a23 */ /* 0x000fc40000010885 */
[--C-:B------:R-:W-:Y:S01]  /*27f0*/  FFMA.FTZ R21, R36, c[0x0][0x23c], -R133.reuse ;  /* 0x00008f0024157a23 */ /* 0x100fe20000010885 */
[----:B------:R-:W3:Y:S01]  /*2800*/  MUFU.EX2 R107, R107 ;  /* 0x0000006b006b7308 */ /* 0x000ee20000000800 */
[--C-:B------:R-:W-:Y:S02]  /*2810*/  FFMA.FTZ R20, R18, c[0x0][0x23c], -R133.reuse ;  /* 0x00008f0012147a23 */ /* 0x100fe40000010885 */
[--C-:B------:R-:W-:Y:S02]  /*2820*/  FFMA.FTZ R100, R100, c[0x0][0x23c], -R133.reuse ;  /* 0x00008f0064647a23 */ /* 0x100fe40000010885 */
[--C-:B------:R-:W-:Y:S02]  /*2830*/  FFMA.FTZ R95, R142, c[0x0][0x23c], -R133.reuse ;  /* 0x00008f008e5f7a23 */ /* 0x100fe40000010885 */
[--C-:B------:R-:W-:Y:S01]  /*2840*/  FFMA.FTZ R94, R94, c[0x0][0x23c], -R133.reuse ;  /* 0x00008f005e5e7a23 */ /* 0x100fe20000010885 */
[----:B------:R-:W-:Y:S01]  /*2850*/  MUFU.EX2 R35, R35 ;  /* 0x0000002300237308 */ /* 0x000fe20000000800 */
[----:B------:R-:W-:-:S02]  /*2860*/  FFMA.FTZ R91, R140, c[0x0][0x23c], -R133 ;  /* 0x00008f008c5b7a23 */ /* 0x000fc40000010885 */
[--C-:B------:R-:W-:Y:S01]  /*2870*/  FFMA.FTZ R103, R103, c[0x0][0x23c], -R133.reuse ;  /* 0x00008f0067677a23 */ /* 0x100fe20000010885 */
[----:B-1----:R-:W-:Y:S01]  /*2880*/  FMNMX.FTZ R0, R5, R0, !PT ;  /* 0x0000000005007209 */ /* 0x002fe20007810000 */
[--C-:B------:R-:W-:Y:S02]  /*2890*/  FFMA.FTZ R102, R102, c[0x0][0x23c], -R133.reuse ;  /* 0x00008f0066667a23 */ /* 0x100fe40000010885 */
[--C-:B------:R-:W-:Y:S01]  /*28a0*/  FFMA.FTZ R106, R106, c[0x0][0x23c], -R133.reuse ;  /* 0x00008f006a6a7a23 */ /* 0x100fe20000010885 */
[C---:B------:R-:W-:Y:S01]  /*28b0*/  FSETP.NEU.FTZ.AND P1, PT, R0.reuse, -INF , PT ;  /* 0xff8000000000780b */ /* 0x040fe20003f3d000 */
[----:B------:R-:W-:Y:S01]  /*28c0*/  FMUL.FTZ R33, R0, c[0x0][0x23c] ;  /* 0x00008f0000217a20 */ /* 0x000fe20000410000 */
[----:B------:R-:W1:Y:S01]  /*28d0*/  MUFU.EX2 R26, R26 ;  /* 0x0000001a001a7308 */ /* 0x000e620000000800 */
[----:B---3--:R-:W-:Y:S01]  /*28e0*/  F2FP.BF16.PACK_AB R48, R107, R132 ;  /* 0x000000846b30723e */ /* 0x008fe200000010ff */
[----:B------:R-:W-:Y:S02]  /*28f0*/  FFMA.FTZ R105, R105, c[0x0][0x23c], -R133 ;  /* 0x00008f0069697a23 */ /* 0x000fe40000010885 */
[----:B------:R-:W-:Y:S01]  /*2900*/  FSEL R33, R33, RZ, P1 ;  /* 0x000000ff21217208 */ /* 0x000fe20000800000 */
[----:B------:R-:W-:-:S03]  /*2910*/  FADD.FTZ R132, R132, R107 ;  /* 0x0000006b84847221 */ /* 0x000fc60000010000 */
[----:B------:R-:W-:Y:S01]  /*2920*/  MUFU.EX2 R25, R25 ;  /* 0x0000001900197308 */ /* 0x000fe20000000800 */
[--C-:B------:R-:W-:Y:S02]  /*2930*/  FFMA.FTZ R89, R40, c[0x0][0x23c], -R33.reuse ;  /* 0x00008f0028597a23 */ /* 0x100fe40000010821 */
[--C-:B------:R-:W-:Y:S01]  /*2940*/  FFMA.FTZ R88, R10, c[0x0][0x23c], -R33.reuse ;  /* 0x00008f000a587a23 */ /* 0x100fe20000010821 */
[----:B------:R-:W3:Y:S01]  /*2950*/  LDSM.16.MT88.4 R40, [R109+0x8000] ;  /* 0x008000006d28783b */ /* 0x000ee20000004200 */
[--C-:B------:R-:W-:Y:S02]  /*2960*/  FFMA.FTZ R34, R8, c[0x0][0x23c], -R33.reuse ;  /* 0x00008f0008227a23 */ /* 0x100fe40000010821 */
[--C-:B------:R-:W-:Y:S01]  /*2970*/  FFMA.FTZ R27, R64, c[0x0][0x23c], -R33.reuse ;  /* 0x00008f00401b7a23 */ /* 0x100fe20000010821 */
[----:B------:R-:W-:Y:S01]  /*2980*/  MUFU.EX2 R89, R89 ;  /* 0x0000005900597308 */ /* 0x000fe20000000800 */
[----:B------:R-:W4:Y:S01]  /*2990*/  LDSM.16.MT88.4 R8, [R87+0x6400] ;  /* 0x006400005708783b */ /* 0x000f220000004200 */
[----:B-1----:R-:W-:Y:S01]  /*29a0*/  F2FP.BF16.PACK_AB R50, R26, R35 ;  /* 0x000000231a32723e */ /* 0x002fe200000010ff */
[----:B------:R-:W-:-:S02]  /*29b0*/  FFMA.FTZ R28, R12, c[0x0][0x23c], -R33 ;  /* 0x00008f000c1c7a23 */ /* 0x000fc40000010821 */
[--C-:B------:R-:W-:Y:S01]  /*29c0*/  FFMA.FTZ R23, R16, c[0x0][0x23c], -R33.reuse ;  /* 0x00008f0010177a23 */ /* 0x100fe20000010821 */
[----:B------:R-:W1:Y:S01]  /*29d0*/  LDSM.16.MT88.4 R12, [R109+0x7400] ;  /* 0x007400006d0c783b */ /* 0x000e620000004200 */
[--C-:B------:R-:W-:Y:S01]  /*29e0*/  FFMA.FTZ R24, R6, c[0x0][0x23c], -R33.reuse ;  /* 0x00008f0006187a23 */ /* 0x100fe20000010821 */
[----:B------:R-:W5:Y:S01]  /*29f0*/  MUFU.EX2 R88, R88 ;  /* 0x0000005800587308 */ /* 0x000f620000000800 */
[--C-:B------:R-:W-:Y:S01]  /*2a00*/  FFMA.FTZ R3, R4, c[0x0][0x23c], -R33.reuse ;  /* 0x00008f0004037a23 */ /* 0x100fe20000010821 */
[----:B------:R-:W1:Y:S01]  /*2a10*/  LDSM.16.MT88.4 R16, [R109+0x6400] ;  /* 0x006400006d10783b */ /* 0x000e620000004200 */
        /* <DEDUP_REMOVED lines=8> */
[----:B------:R-:W2:Y:S01]  /*2aa0*/  MUFU.EX2 R27, R27 ;  /* 0x0000001b001b7308 */ /* 0x000ea20000000800 */
[----:B-----5:R-:W-:Y:S01]  /*2ab0*/  F2FP.BF16.PACK_AB R49, R88, R89 ;  /* 0x000000595831723e */ /* 0x020fe200000010ff */
[----:B------:R-:W-:Y:S02]  /*2ac0*/  FFMA.FTZ R32, R32, c[0x0][0x23c], -R33 ;  /* 0x00008f0020207a23 */ /* 0x000fe40000010821 */
[----:B------:R-:W-:Y:S02]  /*2ad0*/  FADD.FTZ R89, R89, R88 ;  /* 0x0000005859597221 */ /* 0x000fe40000010000 */
[----:B------:R-:W-:-:S02]  /*2ae0*/  FADD.FTZ R35, R35, R132 ;  /* 0x0000008423237221 */ /* 0x000fc40000010000 */
[----:B------:R-:W5:Y:S02]  /*2af0*/  MUFU.EX2 R22, R22 ;  /* 0x0000001600167308 */ /* 0x000f640000000800 */
[----:B------:R-:W-:Y:S01]  /*2b00*/  FADD.FTZ R26, R26, R35 ;  /* 0x000000231a1a7221 */ /* 0x000fe20000010000 */
[----:B--2---:R-:W-:-:S05]  /*2b10*/  F2FP.BF16.PACK_AB R51, R27, R34 ;  /* 0x000000221b33723e */ /* 0x004fca00000010ff */
[----:B------:R-:W-:Y:S01]  /*2b20*/  MUFU.EX2 R21, R21 ;  /* 0x0000001500157308 */ /* 0x000fe20000000800 */
[----:B------:R-:W-:-:S04]  /*2b30*/  FADD.FTZ R34, R34, R89 ;  /* 0x0000005922227221 */ /* 0x000fc80000010000 */
[----:B------:R-:W-:Y:S01]  /*2b40*/  FADD.FTZ R27, R27, R34 ;  /* 0x000000221b1b7221 */ /* 0x000fe20000010000 */
[----:B------:R-:W-:Y:S01]  /*2b50*/  HMMA.16816.F32.BF16 R72, R48, R68, RZ ;  /* 0x000000443048723c */ /* 0x000fe200000418ff */
[----:B-----5:R-:W-:Y:S01]  /*2b60*/  F2FP.BF16.PACK_AB R4, R22, R25 ;  /* 0x000000191604723e */ /* 0x020fe200000010ff */
[----:B------:R-:W2:Y:S01]  /*2b70*/  MUFU.EX2 R20, R20 ;  /* 0x0000001400147308 */ /* 0x000ea20000000800 */
[----:B------:R-:W-:-:S04]  /*2b80*/  FADD.FTZ R25, R25, R26 ;  /* 0x0000001a19197221 */ /* 0x000fc80000010000 */
[----:B------:R-:W-:Y:S01]  /*2b90*/  FADD.FTZ R22, R22, R25 ;  /* 0x0000001916167221 */ /* 0x000fe20000010000 */
[C---:B------:R-:W-:Y:S02]  /*2ba0*/  HMMA.16816.F32.BF16 R68, R48.reuse, R70, RZ ;  /* 0x000000463044723c */ /* 0x040fe400000418ff */
[----:B------:R-:W-:Y:S06]  /*2bb0*/  MUFU.EX2 R28, R28 ;  /* 0x0000001c001c7308 */ /* 0x000fec0000000800 */
[----:B------:R-:W-:Y:S02]  /*2bc0*/  HMMA.16816.F32.BF16 R56, R48, R52, RZ ;  /* 0x000000343038723c */ /* 0x000fe400000418ff */
[----:B------:R-:W5:Y:S01]  /*2bd0*/  MUFU.EX2 R23, R23 ;  /* 0x0000001700177308 */ /* 0x000f620000000800 */
[----:B--2---:R-:W-:Y:S01]  /*2be0*/  F2FP.BF16.PACK_AB R6, R20, R21 ;  /* 0x000000151406723e */ /* 0x004fe200000010ff */
[----:B------:R-:W-:-:S04]  /*2bf0*/  FADD.FTZ R21, R21, R22 ;  /* 0x0000001615157221 */ /* 0x000fc80000010000 */
[C---:B------:R-:W-:Y:S01]  /*2c00*/  HMMA.16816.F32.BF16 R52, R48.reuse, R54, RZ ;  /* 0x000000363034723c */ /* 0x040fe200000418ff */
[----:B------:R-:W-:Y:S01]  /*2c10*/  FADD.FTZ R21, R20, R21 ;  /* 0x0000001514157221 */ /* 0x000fe20000010000 */
[----:B------:R-:W-:Y:S06]  /*2c20*/  MUFU.EX2 R24, R24 ;  /* 0x0000001800187308 */ /* 0x000fec0000000800 */
[----:B------:R-:W-:Y:S02]  /*2c30*/  HMMA.16816.F32.BF16 R80, R48, R76, RZ ;  /* 0x0000004c3050723c */ /* 0x000fe400000418ff */
[----:B------:R-:W2:Y:S01]  /*2c40*/  MUFU.EX2 R3, R3 ;  /* 0x0000000300037308 */ /* 0x000ea20000000800 */
[----:B-----5:R-:W-:Y:S01]  /*2c50*/  F2FP.BF16.PACK_AB R5, R23, R28 ;  /* 0x0000001c1705723e */ /* 0x020fe200000010ff */
[----:B------:R-:W-:-:S04]  /*2c60*/  FADD.FTZ R28, R28, R27 ;  /* 0x0000001b1c1c7221 */ /* 0x000fc80000010000 */
[C---:B------:R-:W-:Y:S01]  /*2c70*/  HMMA.16816.F32.BF16 R64, R48.reuse, R60, RZ ;  /* 0x0000003c3040723c */ /* 0x040fe200000418ff */
[----:B------:R-:W-:Y:S01]  /*2c80*/  FADD.FTZ R23, R23, R28 ;  /* 0x0000001c17177221 */ /* 0x000fe20000010000 */
[----:B------:R-:W-:Y:S06]  /*2c90*/  MUFU.EX2 R100, R100 ;  /* 0x0000006400647308 */ /* 0x000fec0000000800 */
[----:B---3--:R-:W-:Y:S01]  /*2ca0*/  HMMA.16816.F32.BF16 R36, R48, R40, RZ ;  /* 0x000000283024723c */ /* 0x008fe200000418ff */
[----:B--2---:R-:W-:Y:S01]  /*2cb0*/  F2FP.BF16.PACK_AB R7, R3, R24 ;  /* 0x000000180307723e */ /* 0x004fe200000010ff */
[----:B------:R-:W2:Y:S01]  /*2cc0*/  MUFU.EX2 R95, R95 ;  /* 0x0000005f005f7308 */ /* 0x000ea20000000800 */
[----:B------:R-:W-:-:S05]  /*2cd0*/  FADD.FTZ R24, R24, R23 ;  /* 0x0000001718187221 */ /* 0x000fca0000010000 */
[----:B------:R-:W-:Y:S01]  /*2ce0*/  HMMA.16816.F32.BF16 R76, R48, R78, RZ ;  /* 0x0000004e304c723c */ /* 0x000fe200000418ff */
[----:B------:R-:W-:Y:S01]  /*2cf0*/  FADD.FTZ R24, R3, R24 ;  /* 0x0000001803187221 */ /* 0x000fe20000010000 */
[----:B------:R-:W-:Y:S01]  /*2d00*/  MOV R3, c[0x0][0x1a4] ;  /* 0x0000690000037a02 */ /* 0x000fe20000000f00 */
[----:B------:R-:W-:Y:S05]  /*2d10*/  MUFU.EX2 R94, R94 ;  /* 0x0000005e005e7308 */ /* 0x000fea0000000800 */
[C---:B----4-:R-:W-:Y:S03]  /*2d20*/  HMMA.16816.F32.BF16 R72, R4.reuse, R8, R72 ;  /* 0x000000080448723c */ /* 0x050fe60000041848 */
[----:B------:R-:W-:Y:S05]  /*2d30*/  MUFU.EX2 R91, R91 ;  /* 0x0000005b005b7308 */ /* 0x000fea0000000800 */
[----:B------:R-:W-:Y:S01]  /*2d40*/  HMMA.16816.F32.BF16 R68, R4, R10, R68 ;  /* 0x0000000a0444723c */ /* 0x000fe20000041844 */
[----:B------:R-:W3:Y:S02]  /*2d50*/  LDSM.16.MT88.4 R8, [R87+0x7400] ;  /* 0x007400005708783b */ /* 0x000ee40000004200 */
[----:B------:R-:W-:Y:S05]  /*2d60*/  MUFU.EX2 R101, R101 ;  /* 0x0000006500657308 */ /* 0x000fea0000000800 */
[C---:B------:R-:W-:Y:S03]  /*2d70*/  HMMA.16816.F32.BF16 R60, R48.reuse, R62, RZ ;  /* 0x0000003e303c723c */ /* 0x040fe600000418ff */
[----:B------:R-:W4:Y:S05]  /*2d80*/  MUFU.EX2 R92, R92 ;  /* 0x0000005c005c7308 */ /* 0x000f2a0000000800 */
[----:B------:R-:W-:Y:S03]  /*2d90*/  HMMA.16816.F32.BF16 R40, R48, R42, RZ ;  /* 0x0000002a3028723c */ /* 0x000fe600000418ff */
[----:B------:R-:W-:Y:S05]  /*2da0*/  MUFU.EX2 R93, R93 ;  /* 0x0000005d005d7308 */ /* 0x000fea0000000800 */
[C---:B-1----:R-:W-:Y:S03]  /*2db0*/  HMMA.16816.F32.BF16 R64, R4.reuse, R12, R64 ;  /* 0x0000000c0440723c */ /* 0x042fe60000041840 */
[----:B------:R-:W1:Y:S05]  /*2dc0*/  MUFU.EX2 R90, R90 ;  /* 0x0000005a005a7308 */ /* 0x000e6a0000000800 */
[C---:B------:R-:W-:Y:S01]  /*2dd0*/  HMMA.16816.F32.BF16 R60, R4.reuse, R14, R60 ;  /* 0x0000000e043c723c */ /* 0x040fe2000004183c */
[----:B------:R-:W5:Y:S02]  /*2de0*/  LDSM.16.MT88.4 R12, [R109+0x8400] ;  /* 0x008400006d0c783b */ /* 0x000f640000004200 */
[----:B------:R-:W-:Y:S05]  /*2df0*/  MUFU.EX2 R103, R103 ;  /* 0x0000006700677308 */ /* 0x000fea0000000800 */
[C---:B------:R-:W-:Y:S03]  /*2e00*/  HMMA.16816.F32.BF16 R80, R4.reuse, R16, R80 ;  /* 0x000000100450723c */ /* 0x040fe60000041850 */
[----:B------:R-:W1:Y:S05]  /*2e10*/  MUFU.EX2 R102, R102 ;  /* 0x0000006600667308 */ /* 0x000e6a0000000800 */
[C---:B---3--:R-:W-:Y:S03]  /*2e20*/  HMMA.16816.F32.BF16 R56, R4.reuse, R8, R56 ;  /* 0x000000080438723c */ /* 0x048fe60000041838 */
[----:B------:R-:W-:Y:S05]  /*2e30*/  MUFU.EX2 R106, R106 ;  /* 0x0000006a006a7308 */ /* 0x000fea0000000800 */
[C---:B------:R-:W-:Y:S01]  /*2e40*/  HMMA.16816.F32.BF16 R52, R4.reuse, R10, R52 ;  /* 0x0000000a0434723c */ /* 0x040fe20000041834 */
[----:B------:R-:W3:Y:S02]  /*2e50*/  LDSM.16.MT88.4 R8, [R87+0x8000] ;  /* 0x008000005708783b */ /* 0x000ee40000004200 */
[----:B------:R-:W-:Y:S05]  /*2e60*/  MUFU.EX2 R105, R105 ;  /* 0x0000006900697308 */ /* 0x000fea0000000800 */
[C---:B------:R-:W-:Y:S01]  /*2e70*/  HMMA.16816.F32.BF16 R76, R4.reuse, R18, R76 ;  /* 0x00000012044c723c */ /* 0x040fe2000004184c */
[----:B------:R-:W-:Y:S02]  /*2e80*/  LDSM.16.MT88.4 R16, [R109+0x6c00] ;  /* 0x006c00006d10783b */ /* 0x000fe40000004200 */
[----:B------:R-:W-:Y:S05]  /*2e90*/  MUFU.EX2 R29, R29 ;  /* 0x0000001d001d7308 */ /* 0x000fea0000000800 */
[C---:B-----5:R-:W-:Y:S03]  /*2ea0*/  HMMA.16816.F32.BF16 R36, R4.reuse, R12, R36 ;  /* 0x0000000c0424723c */ /* 0x060fe60000041824 */
[----:B------:R-:W5:Y:S05]  /*2eb0*/  MUFU.EX2 R30, R30 ;  /* 0x0000001e001e7308 */ /* 0x000f6a0000000800 */
[----:B------:R-:W-:Y:S01]  /*2ec0*/  HMMA.16816.F32.BF16 R40, R4, R14, R40 ;  /* 0x0000000e0428723c */ /* 0x000fe20000041828 */
[----:B------:R-:W-:Y:S02]  /*2ed0*/  LDSM.16.MT88.4 R12, [R87+0x6c00] ;  /* 0x006c0000570c783b */ /* 0x000fe40000004200 */
[----:B------:R-:W-:Y:S08]  /*2ee0*/  MUFU.EX2 R31, R32 ;  /* 0x00000020001f7308 */ /* 0x000ff00000000800 */
[----:B------:R-:W1:Y:S01]  /*2ef0*/  MUFU.EX2 R134, R134 ;  /* 0x0000008600867308 */ /* 0x000e620000000800 */
[C---:B---3--:R-:W-:Y:S08]  /*2f00*/  HMMA.16816.F32.BF16 R44, R48.reuse, R8, RZ ;  /* 0x00000008302c723c */ /* 0x048ff000000418ff */
[----:B------:R-:W-:Y:S01]  /*2f10*/  HMMA.16816.F32.BF16 R48, R48, R10, RZ ;  /* 0x0000000a3030723c */ /* 0x000fe200000418ff */
[----:B------:R-:W3:Y:S11]  /*2f20*/  LDSM.16.MT88.4 R8, [R87+0x8400] ;  /* 0x008400005708783b */ /* 0x000ef60000004200 */
[----:B------:R-:W-:Y:S04]  /*2f30*/  @!UPT UIADD3 URZ, URZ, URZ, URZ ;  /* 0x0000003f3f3ff290 */ /* 0x000fe8000fffe03f */
[C---:B---3--:R-:W-:Y:S08]  /*2f40*/  HMMA.16816.F32.BF16 R44, R4.reuse, R8, R44 ;  /* 0x00000008042c723c */ /* 0x048ff0000004182c */
[----:B------:R-:W-:Y:S01]  /*2f50*/  HMMA.16816.F32.BF16 R48, R4, R10, R48 ;  /* 0x0000000a0430723c */ /* 0x000fe20000041830 */
[----:B------:R-:W3:Y:S06]  /*2f60*/  LDSM.16.MT88.4 R8, [R109+0x6800] ;  /* 0x006800006d08783b */ /* 0x000eec0000004200 */
[----:B--2---:R-:W-:Y:S01]  /*2f70*/  F2FP.BF16.PACK_AB R4, R95, R100 ;  /* 0x000000645f04723e */ /* 0x004fe200000010ff */
[----:B------:R-:W-:Y:S01]  /*2f80*/  FADD.FTZ R100, R100, R21 ;  /* 0x0000001564647221 */ /* 0x000fe20000010000 */
[----:B----4-:R-:W-:Y:S01]  /*2f90*/  F2FP.BF16.PACK_AB R5, R92, R101 ;  /* 0x000000655c05723e */ /* 0x010fe200000010ff */
[----:B------:R-:W-:Y:S01]  /*2fa0*/  FADD.FTZ R101, R101, R24 ;  /* 0x0000001865657221 */ /* 0x000fe20000010000 */
[----:B------:R-:W-:Y:S01]  /*2fb0*/  F2FP.BF16.PACK_AB R6, R91, R94 ;  /* 0x0000005e5b06723e */ /* 0x000fe200000010ff */
[----:B------:R-:W-:Y:S01]  /*2fc0*/  FADD.FTZ R95, R95, R100 ;  /* 0x000000645f5f7221 */ /* 0x000fe20000010000 */
[----:B-1----:R-:W-:Y:S01]  /*2fd0*/  F2FP.BF16.PACK_AB R7, R90, R93 ;  /* 0x0000005d5a07723e */ /* 0x002fe200000010ff */
[----:B------:R-:W-:-:S02]  /*2fe0*/  FADD.FTZ R92, R92, R101 ;  /* 0x000000655c5c7221 */ /* 0x000fc40000010000 */
[----:B------:R-:W-:Y:S02]  /*2ff0*/  FADD.FTZ R94, R94, R95 ;  /* 0x0000005f5e5e7221 */ /* 0x000fe40000010000 */
[----:B------:R-:W-:Y:S02]  /*3000*/  FADD.FTZ R93, R93, R92 ;  /* 0x0000005c5d5d7221 */ /* 0x000fe40000010000 */
[----:B------:R-:W-:Y:S02]  /*3010*/  FADD.FTZ R94, R91, R94 ;  /* 0x0000005e5b5e7221 */ /* 0x000fe40000010000 */
[----:B------:R-:W-:Y:S01]  /*3020*/  FADD.FTZ R90, R90, R93 ;  /* 0x0000005d5a5a7221 */ /* 0x000fe20000010000 */
[C---:B---3--:R-:W-:Y:S08]  /*3030*/  HMMA.16816.F32.BF16 R80, R4.reuse, R8, R80 ;  /* 0x000000080450723c */ /* 0x048ff00000041850 */
        /* <DEDUP_REMOVED lines=142> */
[----:B------:R-:W-:Y:S01]  /*3920*/  HMMA.16816.F32.BF16 R28, R92, R90, R28 ;  /* 0x0000005a5c1c723c */ /* 0x000fe2000004181c */
[----:B------:R-:W1:Y:S11]  /*3930*/  LDSM.16.M88.4 R88, [R108+0x5400] ;  /* 0x005400006c58783b */ /* 0x000e760000000200 */
[----:B------:R-:W-:Y:S04]  /*3940*/  @!UPT UIADD3 URZ, URZ, URZ, URZ ;  /* 0x0000003f3f3ff290 */ /* 0x000fe8000fffe03f */
[----:B------:R-:W-:-:S04]  /*3950*/  FMUL.FTZ R35, R35, c[0x0][0x2ec] ;  /* 0x0000bb0023237a20 */ /* 0x000fc80000410000 */
[----:B------:R-:W2:Y:S04]  /*3960*/  MUFU.TANH R148, R35 ;  /* 0x0000002300947308 */ /* 0x000ea80000002400 */
[----:B------:R-:W-:Y:S02]  /*3970*/  FMUL.FTZ R150, R28, c[0x0][0x2ec] ;  /* 0x0000bb001c967a20 */ /* 0x000fe40000410000 */
[----:B------:R-:W-:Y:S02]  /*3980*/  FMUL.FTZ R30, R30, c[0x0][0x2ec] ;  /* 0x0000bb001e1e7a20 */ /* 0x000fe40000410000 */
[----:B------:R-:W-:Y:S02]  /*3990*/  FMUL.FTZ R28, R29, c[0x0][0x2ec] ;  /* 0x0000bb001d1c7a20 */ /* 0x000fe40000410000 */
[----:B------:R-:W3:Y:S01]  /*39a0*/  MUFU.TANH R150, R150 ;  /* 0x0000009600967308 */ /* 0x000ee20000002400 */
[----:B------:R-:W-:-:S07]  /*39b0*/  FMUL.FTZ R31, R31, c[0x0][0x2ec] ;  /* 0x0000bb001f1f7a20 */ /* 0x000fce0000410000 */
[----:B------:R-:W4:Y:S01]  /*39c0*/  MUFU.TANH R146, R30 ;  /* 0x0000001e00927308 */ /* 0x000f220000002400 */
[C---:B-1----:R-:W-:Y:S07]  /*39d0*/  HMMA.16816.F32.BF16 R24, R92.reuse, R88, R24 ;  /* 0x000000585c18723c */ /* 0x042fee0000041818 */
[----:B------:R-:W-:Y:S01]  /*39e0*/  MUFU.TANH R28, R28 ;  /* 0x0000001c001c7308 */ /* 0x000fe20000002400 */
[----:B------:R-:W-:Y:S01]  /*39f0*/  HMMA.16816.F32.BF16 R20, R92, R90, R20 ;  /* 0x0000005a5c14723c */ /* 0x000fe20000041814 */
[----:B------:R-:W1:Y:S06]  /*3a00*/  LDSM.16.M88.4 R88, [R108+0x5800] ;  /* 0x005800006c58783b */ /* 0x000e6c0000000200 */
[----:B------:R-:W5:Y:S09]  /*3a10*/  MUFU.TANH R144, R31 ;  /* 0x0000001f00907308 */ /* 0x000f720000002400 */
[----:B------:R-:W-:-:S02]  /*3a20*/  FMUL.FTZ R27, R27, c[0x0][0x2ec] ;  /* 0x0000bb001b1b7a20 */ /* 0x000fc40000410000 */
[----:B------:R-:W-:Y:S02]  /*3a30*/  FMUL.FTZ R24, R24, c[0x0][0x2ec] ;  /* 0x0000bb0018187a20 */ /* 0x000fe40000410000 */
[----:B------:R-:W-:Y:S01]  /*3a40*/  MUFU.TANH R106, R27 ;  /* 0x0000001b006a7308 */ /* 0x000fe20000002400 */
[----:B------:R-:W-:Y:S02]  /*3a50*/  FMUL.FTZ R132, R26, c[0x0][0x2ec] ;  /* 0x0000bb001a847a20 */ /* 0x000fe40000410000 */
[----:B------:R-:W-:Y:S02]  /*3a60*/  FMUL.FTZ R25, R25, c[0x0][0x2ec] ;  /* 0x0000bb0019197a20 */ /* 0x000fe40000410000 */
[----:B------:R-:W-:Y:S02]  /*3a70*/  FMUL.FTZ R104, R22, c[0x0][0x2ec] ;  /* 0x0000bb0016687a20 */ /* 0x000fe40000410000 */
[----:B------:R-:W-:Y:S01]  /*3a80*/  IMAD R22, R99, 0x40, R98 ;  /* 0x0000004063167824 */ /* 0x000fe200078e0262 */
[----:B------:R-:W2:Y:S01]  /*3a90*/  MUFU.TANH R100, R24 ;  /* 0x0000001800647308 */ /* 0x000ea20000002400 */
[----:B------:R-:W-:-:S02]  /*3aa0*/  FMUL.FTZ R140, R20, c[0x0][0x2ec] ;  /* 0x0000bb00148c7a20 */ /* 0x000fc40000410000 */
[----:B------:R-:W-:Y:S02]  /*3ab0*/  FMUL.FTZ R21, R21, c[0x0][0x2ec] ;  /* 0x0000bb0015157a20 */ /* 0x000fe40000410000 */
[----:B------:R-:W-:-:S03]  /*3ac0*/  FMUL.FTZ R23, R23, c[0x0][0x2ec] ;  /* 0x0000bb0017177a20 */ /* 0x000fc60000410000 */
[----:B------:R-:W2:Y:S01]  /*3ad0*/  MUFU.TANH R140, R140 ;  /* 0x0000008c008c7308 */ /* 0x000ea20000002400 */
[C---:B-1----:R-:W-:Y:S07]  /*3ae0*/  HMMA.16816.F32.BF16 R16, R92.reuse, R88, R16 ;  /* 0x000000585c10723c */ /* 0x042fee0000041810 */
[----:B------:R-:W-:Y:S01]  /*3af0*/  MUFU.TANH R104, R104 ;  /* 0x0000006800687308 */ /* 0x000fe20000002400 */
[----:B------:R-:W-:Y:S01]  /*3b00*/  HMMA.16816.F32.BF16 R12, R92, R90, R12 ;  /* 0x0000005a5c0c723c */ /* 0x000fe2000004180c */
[----:B------:R-:W1:Y:S01]  /*3b10*/  LDSM.16.M88.4 R88, [R108+0x5c00] ;  /* 0x005c00006c58783b */ /* 0x000e620000000200 */
[----:B------:R-:W-:-:S05]  /*3b20*/  DEPBAR.LE SB0, 0x0 ;  /* 0x000080000000791a */ /* 0x000fca0000000000 */
[----:B------:R-:W-:Y:S08]  /*3b30*/  MUFU.TANH R132, R132 ;  /* 0x0000008400847308 */ /* 0x000ff00000002400 */
[----:B------:R1:W-:Y:S01]  /*3b40*/  MUFU.TANH R26, R21 ;  /* 0x00000015001a7308 */ /* 0x0003e20000002400 */
[----:B------:R-:W-:Y:S01]  /*3b50*/  FMUL.FTZ R20, R16, c[0x0][0x2ec] ;  /* 0x0000bb0010147a20 */ /* 0x000fe20000410000 */
[----:B------:R-:W-:Y:S01]  /*3b60*/  IADD3 R16, R22, 0x1, RZ ;  /* 0x0000000116107810 */ /* 0x000fe20007ffe0ff */
[----:B------:R-:W-:-:S03]  /*3b70*/  FMUL.FTZ R19, R19, c[0x0][0x2ec] ;  /* 0x0000bb0013137a20 */ /* 0x000fc60000410000 */
[CC--:B------:R-:W-:Y:S02]  /*3b80*/  ISETP.GE.AND P6, PT, R16.reuse, R86.reuse, PT ;  /* 0x000000561000720c */ /* 0x0c0fe40003fc6270 */
[----:B------:R-:W-:Y:S01]  /*3b90*/  MUFU.TANH R142, R25 ;  /* 0x00000019008e7308 */ /* 0x000fe20000002400 */
[----:B------:R-:W-:Y:S01]  /*3ba0*/  BAR.SYNC.DEFER_BLOCKING 0x0 ;  /* 0x0000000000007b1d */ /* 0x000fe20000010000 */
[-C--:B------:R-:W-:Y:S01]  /*3bb0*/  ISETP.GE.AND P3, PT, R16, R85.reuse, PT ;  /* 0x000000551000720c */ /* 0x080fe20003f66270 */
[----:B------:R-:W-:Y:S01]  /*3bc0*/  FMUL.FTZ R13, R13, c[0x0][0x2ec] ;  /* 0x0000bb000d0d7a20 */ /* 0x000fe20000410000 */
[----:B------:R-:W-:Y:S01]  /*3bd0*/  IADD3 R16, R22, 0x8, RZ ;  /* 0x0000000816107810 */ /* 0x000fe20007ffe0ff */
[----:B------:R-:W-:Y:S01]  /*3be0*/  FMUL.FTZ R14, R14, c[0x0][0x2ec] ;  /* 0x0000bb000e0e7a20 */ /* 0x000fe20000410000 */
[----:B--2---:R-:W-:Y:S02]  /*3bf0*/  FSEL R148, R148, -INF , !P3 ;  /* 0xff80000094947808 */ /* 0x004fe40005800000 */
[C---:B------:R-:W-:Y:S01]  /*3c00*/  ISETP.GE.AND P4, PT, R16.reuse, R86, PT ;  /* 0x000000561000720c */ /* 0x040fe20003f86270 */
[----:B------:R-:W-:Y:S01]  /*3c10*/  MUFU.TANH R102, R23 ;  /* 0x0000001700667308 */ /* 0x000fe20000002400 */
[----:B------:R-:W-:-:S02]  /*3c20*/  ISETP.GE.AND P1, PT, R16, R85, PT ;  /* 0x000000551000720c */ /* 0x000fc40003f26270 */
[----:B------:R-:W-:Y:S02]  /*3c30*/  IADD3 R16, R22, 0x9, RZ ;  /* 0x0000000916107810 */ /* 0x000fe40007ffe0ff */
[----:B---3--:R-:W-:Y:S02]  /*3c40*/  FSEL R150, R150, -INF , !P4 ;  /* 0xff80000096967808 */ /* 0x008fe40006000000 */
[C---:B------:R-:W-:Y:S01]  /*3c50*/  ISETP.GE.AND P0, PT, R16.reuse, R86, PT ;  /* 0x000000561000720c */ /* 0x040fe20003f06270 */
[----:B------:R-:W-:Y:S01]  /*3c60*/  MUFU.TANH R20, R20 ;  /* 0x0000001400147308 */ /* 0x000fe20000002400 */
[----:B------:R-:W-:Y:S01]  /*3c70*/  ISETP.GE.AND P5, PT, R16, R85, PT ;  /* 0x000000551000720c */ /* 0x000fe20003fa6270 */
[----:B-1----:R-:W-:Y:S01]  /*3c80*/  HMMA.16816.F32.BF16 R8, R92, R88, R8 ;  /* 0x000000585c08723c */ /* 0x002fe20000041808 */
[----:B------:R-:W-:Y:S02]  /*3c90*/  IADD3 R16, R22, 0x10, RZ ;  /* 0x0000001016107810 */ /* 0x000fe40007ffe0ff */
[----:B----4-:R-:W-:-:S02]  /*3ca0*/  FSEL R146, R146, -INF , !P1 ;  /* 0xff80000092927808 */ /* 0x010fc40004800000 */
[----:B------:R-:W-:Y:S01]  /*3cb0*/  ISETP.GE.AND P2, PT, R16, R86, PT ;  /* 0x000000561000720c */ /* 0x000fe20003f46270 */
[----:B------:R1:W-:Y:S01]  /*3cc0*/  MUFU.TANH R98, R13 ;  /* 0x0000000d00627308 */ /* 0x0003e20000002400 */
[----:B------:R-:W-:Y:S01]  /*3cd0*/  FMUL.FTZ R89, R32, c[0x0][0x2ec] ;  /* 0x0000bb0020597a20 */ /* 0x000fe20000410000 */
[----:B------:R-:W-:Y:S01]  /*3ce0*/  HMMA.16816.F32.BF16 R4, R92, R90, R4 ;  /* 0x0000005a5c04723c */ /* 0x000fe20000041804 */
[----:B------:R-:W-:Y:S01]  /*3cf0*/  FMUL.FTZ R32, R33, c[0x0][0x2ec] ;  /* 0x0000bb0021207a20 */ /* 0x000fe20000410000 */
[----:B-----5:R-:W-:Y:S01]  /*3d00*/  FSEL R144, R144, -INF , !P5 ;  /* 0xff80000090907808 */ /* 0x020fe20006800000 */
[----:B------:R-:W-:Y:S01]  /*3d10*/  FMUL.FTZ R33, R34, c[0x0][0x2ec] ;  /* 0x0000bb0022217a20 */ /* 0x000fe20000410000 */
[----:B------:R-:W-:Y:S01]  /*3d20*/  FSEL R100, R100, -INF , !P2 ;  /* 0xff80000064647808 */ /* 0x000fe20005000000 */
[----:B------:R-:W-:Y:S01]  /*3d30*/  FMUL.FTZ R88, R17, c[0x0][0x2ec] ;  /* 0x0000bb0011587a20 */ /* 0x000fe20000410000 */
[----:B------:R-:W-:Y:S01]  /*3d40*/  MUFU.TANH R90, R19 ;  /* 0x00000013005a7308 */ /* 0x000fe20000002400 */
[----:B------:R-:W-:Y:S01]  /*3d50*/  FMUL.FTZ R92, R12, c[0x0][0x2ec] ;  /* 0x0000bb000c5c7a20 */ /* 0x000fe20000410000 */
[----:B------:R-:W-:Y:S01]  /*3d60*/  IADD3 R12, R22, 0x11, RZ ;  /* 0x00000011160c7810 */ /* 0x000fe20007ffe0ff */
[----:B------:R-:W-:-:S03]  /*3d70*/  FMUL.FTZ R17, R18, c[0x0][0x2ec] ;  /* 0x0000bb0012117a20 */ /* 0x000fc60000410000 */
[CC--:B------:R-:W-:Y:S02]  /*3d80*/  ISETP.GE.AND P3, PT, R12.reuse, R86.reuse, PT ;  /* 0x000000560c00720c */ /* 0x0c0fe40003f66270 */
[----:B------:R-:W2:Y:S01]  /*3d90*/  MUFU.TANH R32, R32 ;  /* 0x0000002000207308 */ /* 0x000ea20000002400 */
[-C--:B------:R-:W-:Y:S01]  /*3da0*/  ISETP.GE.AND P4, PT, R12, R85.reuse, PT ;  /* 0x000000550c00720c */ /* 0x080fe20003f86270 */
[----:B------:R-:W-:Y:S01]  /*3db0*/  FMUL.FTZ R21, R8, c[0x0][0x2ec] ;  /* 0x0000bb0008157a20 */ /* 0x000fe20000410000 */
[C---:B------:R-:W-:Y:S01]  /*3dc0*/  IADD3 R12, R22.reuse, 0x18, RZ ;  /* 0x00000018160c7810 */ /* 0x040fe20007ffe0ff */
[----:B------:R-:W-:Y:S01]  /*3dd0*/  FMUL.FTZ R11, R11, c[0x0][0x2ec] ;  /* 0x0000bb000b0b7a20 */ /* 0x000fe20000410000 */
[----:B------:R-:W-:Y:S01]  /*3de0*/  IADD3 R8, R22, 0x21, RZ ;  /* 0x0000002116087810 */ /* 0x000fe20007ffe0ff */
[----:B-1----:R-:W-:Y:S01]  /*3df0*/  FMUL.FTZ R13, R15, c[0x0][0x2ec] ;  /* 0x0000bb000f0d7a20 */ /* 0x002fe20000410000 */
[-C--:B------:R-:W-:Y:S01]  /*3e00*/  ISETP.GE.AND P1, PT, R12, R86.reuse, PT ;  /* 0x000000560c00720c */ /* 0x080fe20003f26270 */
[----:B------:R-:W1:Y:S01]  /*3e10*/  MUFU.TANH R92, R92 ;  /* 0x0000005c005c7308 */ /* 0x000e620000002400 */
[----:B------:R-:W-:Y:S01]  /*3e20*/  FSEL R106, R106, -INF , !P4 ;  /* 0xff8000006a6a7808 */ /* 0x000fe20006000000 */
[----:B------:R-:W-:Y:S01]  /*3e30*/  FMUL.FTZ R10, R10, c[0x0][0x2ec] ;  /* 0x0000bb000a0a7a20 */ /* 0x000fe20000410000 */
[----:B------:R-:W-:Y:S01]  /*3e40*/  FSEL R140, R140, -INF , !P1 ;  /* 0xff8000008c8c7808 */ /* 0x000fe20004800000 */
[----:B------:R-:W-:Y:S01]  /*3e50*/  FMUL.FTZ R5, R5, c[0x0][0x2ec] ;  /* 0x0000bb0005057a20 */ /* 0x000fe20000410000 */
[----:B------:R-:W-:Y:S01]  /*3e60*/  ISETP.GE.AND P4, PT, R8, R86, PT ;  /* 0x000000560800720c */ /* 0x000fe20003f86270 */
[----:B------:R-:W-:Y:S01]  /*3e70*/  FMUL.FTZ R6, R6, c[0x0][0x2ec] ;  /* 0x0000bb0006067a20 */ /* 0x000fe20000410000 */
[-C--:B------:R-:W-:Y:S01]  /*3e80*/  ISETP.GE.AND P1, PT, R8, R85.reuse, PT ;  /* 0x000000550800720c */ /* 0x080fe20003f26270 */
[----:B------:R-:W3:Y:S01]  /*3e90*/  MUFU.TANH R23, R11 ;  /* 0x0000000b00177308 */ /* 0x000ee20000002400 */
[----:B--2---:R-:W-:Y:S01]  /*3ea0*/  FSEL R34, R32, -INF , !P6 ;  /* 0xff80000020227808 */ /* 0x004fe20007000000 */
[----:B------:R-:W-:Y:S01]  /*3eb0*/  FMUL.FTZ R8, R9, c[0x0][0x2ec] ;  /* 0x0000bb0009087a20 */ /* 0x000fe20000410000 */
[-C--:B------:R-:W-:Y:S01]  /*3ec0*/  ISETP.GE.AND P6, PT, R16, R85.reuse, PT ;  /* 0x000000551000720c */ /* 0x080fe20003fc6270 */
[----:B------:R-:W-:Y:S01]  /*3ed0*/  FMUL.FTZ R32, R4, c[0x0][0x2ec] ;  /* 0x0000bb0004207a20 */ /* 0x000fe20000410000 */
[----:B------:R-:W-:Y:S01]  /*3ee0*/  FSEL R16, R28, -INF , !P0 ;  /* 0xff8000001c107808 */ /* 0x000fe20004000000 */
[----:B------:R-:W-:Y:S01]  /*3ef0*/  FMUL.FTZ R7, R7, c[0x0][0x2ec] ;  /* 0x0000bb0007077a20 */ /* 0x000fe20000410000 */
[----:B------:R-:W-:Y:S01]  /*3f00*/  ISETP.GE.AND P0, PT, R12, R85, PT ;  /* 0x000000550c00720c */ /* 0x000fe20003f06270 */
[----:B------:R-:W2:Y:S01]  /*3f10*/  MUFU.TANH R17, R17 ;  /* 0x0000001100117308 */ /* 0x000ea20000002400 */
[----:B------:R-:W-:-:S02]  /*3f20*/  IADD3 R12, R22, 0x19, RZ ;  /* 0x00000019160c7810 */ /* 0x000fc40007ffe0ff */
[----:B------:R-:W-:Y:S02]  /*3f30*/  IADD3 R9, R22, 0x28, RZ ;  /* 0x0000002816097810 */ /* 0x000fe40007ffe0ff */
[CC--:B------:R-:W-:Y:S02]  /*3f40*/  ISETP.GE.AND P5, PT, R12.reuse, R86.reuse, PT ;  /* 0x000000560c00720c */ /* 0x0c0fe40003fa6270 */
[----:B------:R-:W-:Y:S01]  /*3f50*/  ISETP.GE.AND P2, PT, R12, R85, PT ;  /* 0x000000550c00720c */ /* 0x000fe20003f46270 */
[----:B------:R-:W4:Y:S01]  /*3f60*/  MUFU.TANH R88, R88 ;  /* 0x0000005800587308 */ /* 0x000f220000002400 */
[----:B------:R-:W-:Y:S02]  /*3f70*/  FSEL R104, R104, -INF , !P0 ;  /* 0xff80000068687808 */ /* 0x000fe40004000000 */
[----:B------:R-:W-:Y:S02]  /*3f80*/  IADD3 R12, R22, 0x20, RZ ;  /* 0x00000020160c7810 */ /* 0x000fe40007ffe0ff */
[----:B------:R-:W-:-:S02]  /*3f90*/  ISETP.GE.AND P0, PT, R9, R86, PT ;  /* 0x000000560900720c */ /* 0x000fc40003f06270 */
[----:B------:R-:W-:Y:S01]  /*3fa0*/  IADD3 R4, R22, 0x31, RZ ;  /* 0x0000003116047810 */ /* 0x000fe20007ffe0ff */
[----:B------:R2:W5:Y:S01]  /*3fb0*/  MUFU.TANH R94, R14 ;  /* 0x0000000e005e7308 */ /* 0x0005620000002400 */
[----:B------:R-:W-:Y:S02]  /*3fc0*/  FSEL R132, R132, -INF , !P6 ;  /* 0xff80000084847808 */ /* 0x000fe40007000000 */
[----:B------:R-:W-:Y:S02]  /*3fd0*/  FSEL R26, R26, -INF , !P5 ;  /* 0xff8000001a1a7808 */ /* 0x000fe40006800000 */
[----:B------:R-:W-:Y:S02]  /*3fe0*/  ISETP.GE.AND P6, PT, R12, R86, PT ;  /* 0x000000560c00720c */ /* 0x000fe40003fc6270 */
[----:B------:R-:W-:Y:S01]  /*3ff0*/  ISETP.GE.AND P5, PT, R9, R85, PT ;  /* 0x000000550900720c */ /* 0x000fe20003fa6270 */
[----:B------:R-:W2:Y:S01]  /*4000*/  MUFU.TANH R13, R13 ;  /* 0x0000000d000d7308 */ /* 0x000ea20000002400 */
[----:B-1----:R-:W-:-:S02]  /*4010*/  FSEL R92, R92, -INF , !P0 ;  /* 0xff8000005c5c7808 */ /* 0x002fc40004000000 */
[----:B------:R-:W-:Y:S02]  /*4020*/  IADD3 R9, R22, 0x29, RZ ;  /* 0x0000002916097810 */ /* 0x000fe40007ffe0ff */
[-C--:B------:R-:W-:Y:S02]  /*4030*/  ISETP.GE.AND P0, PT, R4, R85.reuse, PT ;  /* 0x000000550400720c */ /* 0x080fe40003f06270 */
[----:B------:R-:W-:Y:S01]  /*4040*/  FSEL R142, R142, -INF , !P3 ;  /* 0xff8000008e8e7808 */ /* 0x000fe20005800000 */
[----:B------:R-:W1:Y:S01]  /*4050*/  MUFU.TANH R21, R21 ;  /* 0x0000001500157308 */ /* 0x000e620000002400 */
[----:B------:R-:W-:Y:S02]  /*4060*/  ISETP.GE.AND P3, PT, R12, R85, PT ;  /* 0x000000550c00720c */ /* 0x000fe40003f66270 */
[----:B------:R-:W-:Y:S02]  /*4070*/  FSEL R102, R102, -INF , !P2 ;  /* 0xff80000066667808 */ /* 0x000fe40005000000 */
[----:B------:R-:W-:-:S02]  /*4080*/  FSEL R12, R20, -INF , !P6 ;  /* 0xff800000140c7808 */ /* 0x000fc40007000000 */
[C---:B------:R-:W-:Y:S01]  /*4090*/  ISETP.GE.AND P2, PT, R9.reuse, R86, PT ;  /* 0x000000560900720c */ /* 0x040fe20003f46270 */
[----:B------:R-:W-:Y:S01]  /*40a0*/  MUFU.TANH R8, R8 ;  /* 0x0000000800087308 */ /* 0x000fe20000002400 */
[----:B------:R-:W-:Y:S02]  /*40b0*/  ISETP.GE.AND P6, PT, R9, R85, PT ;  /* 0x000000550900720c */ /* 0x000fe40003fc6270 */
[----:B---3--:R-:W-:Y:S02]  /*40c0*/  FSEL R23, R23, -INF , !P0 ;  /* 0xff80000017177808 */ /* 0x008fe40004000000 */
[----:B------:R-:W-:Y:S02]  /*40d0*/  IADD3 R9, R22, 0x30, RZ ;  /* 0x0000003016097810 */ /* 0x000fe40007ffe0ff */
[----:B------:R-:W-:Y:S01]  /*40e0*/  FSEL R90, R90, -INF , !P1 ;  /* 0xff8000005a5a7808 */ /* 0x000fe20004800000 */
[----:B------:R-:W3:Y:S01]  /*40f0*/  MUFU.TANH R18, R10 ;  /* 0x0000000a00127308 */ /* 0x000ee20000002400 */
[----:B------:R-:W-:-:S02]  /*4100*/  ISETP.NE.AND P0, PT, R84, 0x2, PT ;  /* 0x000000025400780c */ /* 0x000fc40003f05270 */
[-C--:B------:R-:W-:Y:S02]  /*4110*/  ISETP.GE.AND P1, PT, R4, R86.reuse, PT ;  /* 0x000000560400720c */ /* 0x080fe40003f26270 */
[----:B------:R-:W-:Y:S02]  /*4120*/  IADD3 R4, R22, 0x38, RZ ;  /* 0x0000003816047810 */ /* 0x000fe40007ffe0ff */
[----:B--2---:R-:W-:Y:S01]  /*4130*/  FSEL R14, R17, -INF , !P3 ;  /* 0xff800000110e7808 */ /* 0x004fe20005800000 */
[----:B------:R-:W-:Y:S01]  /*4140*/  MUFU.TANH R89, R89 ;  /* 0x0000005900597308 */ /* 0x000fe20000002400 */
[----:B------:R-:W-:Y:S02]  /*4150*/  ISETP.GE.AND P3, PT, R9, R86, PT ;  /* 0x000000560900720c */ /* 0x000fe40003f66270 */
[----:B----4-:R-:W-:Y:S02]  /*4160*/  FSEL R88, R88, -INF , !P4 ;  /* 0xff80000058587808 */ /* 0x010fe40006000000 */
[----:B-----5:R-:W-:-:S02]  /*4170*/  FSEL R94, R94, -INF , !P5 ;  /* 0xff8000005e5e7808 */ /* 0x020fc40006800000 */
[----:B------:R-:W-:Y:S01]  /*4180*/  FSEL R98, R98, -INF , !P2 ;  /* 0xff80000062627808 */ /* 0x000fe20005000000 */
[----:B------:R-:W-:Y:S01]  /*4190*/  MUFU.TANH R33, R33 ;  /* 0x0000002100217308 */ /* 0x000fe20000002400 */
[-C--:B------:R-:W-:Y:S02]  /*41a0*/  ISETP.GE.AND P4, PT, R9, R85.reuse, PT ;  /* 0x000000550900720c */ /* 0x080fe40003f86270 */
[C---:B------:R-:W-:Y:S02]  /*41b0*/  ISETP.GE.AND P5, PT, R4.reuse, R86, PT ;  /* 0x000000560400720c */ /* 0x040fe40003fa6270 */
[----:B------:R-:W-:Y:S02]  /*41c0*/  ISETP.GE.AND P2, PT, R4, R85, PT ;  /* 0x000000550400720c */ /* 0x000fe40003f46270 */
[----:B------:R-:W-:Y:S01]  /*41d0*/  IADD3 R4, R22, 0x39, RZ ;  /* 0x0000003916047810 */ /* 0x000fe20007ffe0ff */
[----:B------:R-:W2:Y:S01]  /*41e0*/  MUFU.TANH R32, R32 ;  /* 0x0000002000207308 */ /* 0x000ea20000002400 */
[----:B------:R-:W-:-:S02]  /*41f0*/  FSEL R20, R13, -INF , !P6 ;  /* 0xff8000000d147808 */ /* 0x000fc40007000000 */
[----:B-1----:R-:W-:Y:S02]  /*4200*/  FSEL R21, R21, -INF , !P3 ;  /* 0xff80000015157808 */ /* 0x002fe40005800000 */
[CC--:B------:R-:W-:Y:S02]  /*4210*/  ISETP.GE.AND P6, PT, R22.reuse, R86.reuse, PT ;  /* 0x000000561600720c */ /* 0x0c0fe40003fc6270 */
[----:B------:R-:W-:Y:S01]  /*4220*/  ISETP.GE.AND P3, PT, R22, R85, PT ;  /* 0x000000551600720c */ /* 0x000fe20003f66270 */
[----:B------:R-:W1:Y:S01]  /*4230*/  MUFU.TANH R31, R5 ;  /* 0x00000005001f7308 */ /* 0x000e620000002400 */
[----:B---3--:R-:W-:Y:S02]  /*4240*/  FSEL R18, R18, -INF , !P4 ;  /* 0xff80000012127808 */ /* 0x008fe40006000000 */
[----:B------:R-:W-:Y:S02]  /*4250*/  FSEL R22, R8, -INF , !P1 ;  /* 0xff80000008167808 */ /* 0x000fe40004800000 */
[----:B------:R-:W-:-:S02]  /*4260*/  ISETP.GE.AND P4, PT, R4, R86, PT ;  /* 0x000000560400720c */ /* 0x000fc40003f86270 */
[----:B------:R-:W-:Y:S01]  /*4270*/  ISETP.GE.AND P1, PT, R4, R85, PT ;  /* 0x000000550400720c */ /* 0x000fe20003f26270 */
[----:B------:R-:W3:Y:S01]  /*4280*/  MUFU.TANH R30, R6 ;  /* 0x00000006001e7308 */ /* 0x000ee20000002400 */
[----:B--2---:R-:W-:Y:S02]  /*4290*/  FSEL R32, R32, -INF , !P5 ;  /* 0xff80000020207808 */ /* 0x004fe40006800000 */
[----:B------:R-:W-:Y:S02]  /*42a0*/  FSEL R89, R89, -INF , !P6 ;  /* 0xff80000059597808 */ /* 0x000fe40007000000 */
[----:B------:R-:W-:-:S03]  /*42b0*/  FSEL R33, R33, -INF , !P3 ;  /* 0xff80000021217808 */ /* 0x000fc60005800000 */
[----:B------:R-:W2:Y:S01]  /*42c0*/  MUFU.TANH R28, R7 ;  /* 0x00000007001c7308 */ /* 0x000ea20000002400 */
[----:B-1----:R-:W-:Y:S02]  /*42d0*/  FSEL R31, R31, -INF , !P4 ;  /* 0xff8000001f1f7808 */ /* 0x002fe40006000000 */
[----:B---3--:R-:W-:Y:S02]  /*42e0*/  FSEL R30, R30, -INF , !P2 ;  /* 0xff8000001e1e7808 */ /* 0x008fe40005000000 */
[----:B--2---:R-:W-:Y:S01]  /*42f0*/  FSEL R28, R28, -INF , !P1 ;  /* 0xff8000001c1c7808 */ /* 0x004fe20004800000 */
        /* <DEDUP_REMOVED lines=23> */
.L_x_771:
[----:B-1----:R-:W-:Y:S01]  /*4470*/  FMNMX.FTZ R7, R2, R89, !PT ;  /* 0x0000005902077209 */ /* 0x002fe20007810000 */
        /* <DEDUP_REMOVED lines=38> */
[----:B-1----:R-:W-:Y:S02]  /*46e0*/  FMNMX.FTZ R25, R4, R25, !PT ;  /* 0x0000001904197209 */ /* 0x002fe40007810000 */
[----:B--2---:R-:W-:-:S03]  /*46f0*/  FMNMX.FTZ R24, R5, R24, !PT ;  /* 0x0000001805187209 */ /* 0x004fc60007810000 */
[C---:B------:R-:W-:Y:S01]  /*4700*/  FMUL.FTZ R85, R25.reuse, c[0x0][0x23c] ;  /* 0x00008f0019557a20 */ /* 0x040fe20000410000 */
[C---:B------:R-:W-:Y:S02]  /*4710*/  FSETP.NEU.FTZ.AND P1, PT, R25.reuse, -INF , PT ;  /* 0xff8000001900780b */ /* 0x040fe40003f3d000 */
[C---:B------:R-:W-:Y:S01]  /*4720*/  FSETP.NEU.FTZ.AND P0, PT, R24.reuse, -INF , PT ;  /* 0xff8000001800780b */ /* 0x040fe20003f1d000 */
[C---:B------:R-:W-:Y:S01]  /*4730*/  FMUL.FTZ R35, R24.reuse, c[0x0][0x23c] ;  /* 0x00008f0018237a20 */ /* 0x040fe20000410000 */
[----:B------:R-:W-:Y:S02]  /*4740*/  FSEL R95, R25, RZ, P1 ;  /* 0x000000ff195f7208 */ /* 0x000fe40000800000 */
[----:B------:R-:W-:Y:S02]  /*4750*/  FSEL R93, R24, RZ, P0 ;  /* 0x000000ff185d7208 */ /* 0x000fe40000000000 */
[----:B------:R-:W-:Y:S01]  /*4760*/  FSEL R35, R35, RZ, P0 ;  /* 0x000000ff23237208 */ /* 0x000fe20000000000 */
[----:B------:R-:W-:Y:S01]  /*4770*/  FADD.FTZ R95, R2, -R95 ;  /* 0x8000005f025f7221 */ /* 0x000fe20000010000 */
[----:B------:R-:W-:Y:S01]  /*4780*/  FSEL R85, R85, RZ, P1 ;  /* 0x000000ff55557208 */ /* 0x000fe20000800000 */
[----:B------:R-:W-:Y:S01]  /*4790*/  FADD.FTZ R93, R0, -R93 ;  /* 0x8000005d005d7221 */ /* 0x000fe20000010000 */
[----:B------:R-:W-:Y:S01]  /*47a0*/  ISETP.GE.AND P0, PT, R84, 0x3, PT ;  /* 0x000000035400780c */ /* 0x000fe20003f06270 */
[----:B------:R-:W-:-:S02]  /*47b0*/  FFMA.FTZ R13, R33, c[0x0][0x23c], -R35 ;  /* 0x00008f00210d7a23 */ /* 0x000fc40000010823 */
[--C-:B------:R-:W-:Y:S02]  /*47c0*/  FFMA.FTZ R15, R89, c[0x0][0x23c], -R85.reuse ;  /* 0x00008f00590f7a23 */ /* 0x100fe40000010855 */
[--C-:B------:R-:W-:Y:S02]  /*47d0*/  FFMA.FTZ R34, R34, c[0x0][0x23c], -R85.reuse ;  /* 0x00008f0022227a23 */ /* 0x100fe40000010855 */
[--C-:B------:R-:W-:Y:S01]  /*47e0*/  FFMA.FTZ R17, R150, c[0x0][0x23c], -R85.reuse ;  /* 0x00008f0096117a23 */ /* 0x100fe20000010855 */
[----:B------:R-:W-:Y:S01]  /*47f0*/  MUFU.EX2 R13, R13 ;  /* 0x0000000d000d7308 */ /* 0x000fe20000000800 */
[----:B------:R-:W-:Y:S02]  /*4800*/  FFMA.FTZ R16, R16, c[0x0][0x23c], -R85 ;  /* 0x00008f0010107a23 */ /* 0x000fe40000010855 */
[--C-:B------:R-:W-:Y:S02]  /*4810*/  FFMA.FTZ R33, R148, c[0x0][0x23c], -R35.reuse ;  /* 0x00008f0094217a23 */ /* 0x100fe40000010823 */
[----:B------:R-:W-:Y:S01]  /*4820*/  FMUL.FTZ R95, R95, c[0x0][0x23c] ;  /* 0x00008f005f5f7a20 */ /* 0x000fe20000410000 */
[----:B------:R-:W-:Y:S01]  /*4830*/  @P0 IADD3 R135, R84, -0x3, RZ ;  /* 0xfffffffd54870810 */ /* 0x000fe20007ffe0ff */
[----:B------:R-:W-:Y:S01]  /*4840*/  FMUL.FTZ R93, R93, c[0x0][0x23c] ;  /* 0x00008f005d5d7a20 */ /* 0x000fe20000410000 */
[----:B------:R-:W-:Y:S01]  /*4850*/  MUFU.EX2 R15, R15 ;  /* 0x0000000f000f7308 */ /* 0x000fe20000000800 */
[----:B------:R-:W-:-:S02]  /*4860*/  FFMA.FTZ R19, R144, c[0x0][0x23c], -R35 ;  /* 0x00008f0090137a23 */ /* 0x000fc40000010823 */
[----:B------:R-:W-:Y:S02]  /*4870*/  FFMA.FTZ R146, R146, c[0x0][0x23c], -R35 ;  /* 0x00008f0092927a23 */ /* 0x000fe40000010823 */
[--C-:B------:R-:W-:Y:S02]  /*4880*/  FFMA.FTZ R100, R100, c[0x0][0x23c], -R85.reuse ;  /* 0x00008f0064647a23 */ /* 0x100fe40000010855 */
[--C-:B------:R-:W-:Y:S01]  /*4890*/  FFMA.FTZ R91, R142, c[0x0][0x23c], -R85.reuse ;  /* 0x00008f008e5b7a23 */ /* 0x100fe20000010855 */
[----:B------:R-:W1:Y:S01]  /*48a0*/  MUFU.EX2 R34, R34 ;  /* 0x0000002200227308 */ /* 0x000e620000000800 */
[--C-:B------:R-:W-:Y:S02]  /*48b0*/  FFMA.FTZ R29, R140, c[0x0][0x23c], -R85.reuse ;  /* 0x00008f008c1d7a23 */ /* 0x100fe40000010855 */
[----:B------:R-:W-:Y:S02]  /*48c0*/  FFMA.FTZ R26, R26, c[0x0][0x23c], -R85 ;  /* 0x00008f001a1a7a23 */ /* 0x000fe40000010855 */
[----:B------:R-:W-:-:S02]  /*48d0*/  FFMA.FTZ R89, R132, c[0x0][0x23c], -R35 ;  /* 0x00008f0084597a23 */ /* 0x000fc40000010823 */
[--C-:B------:R-:W-:Y:S01]  /*48e0*/  FFMA.FTZ R86, R106, c[0x0][0x23c], -R35.reuse ;  /* 0x00008f006a567a23 */ /* 0x100fe20000010823 */
[----:B------:R-:W-:Y:S01]  /*48f0*/  MUFU.EX2 R17, R17 ;  /* 0x0000001100117308 */ /* 0x000fe20000000800 */
[--C-:B------:R-:W-:Y:S02]  /*4900*/  FFMA.FTZ R27, R104, c[0x0][0x23c], -R35.reuse ;  /* 0x00008f00681b7a23 */ /* 0x100fe40000010823 */
[----:B------:R-:W-:Y:S02]  /*4910*/  FFMA.FTZ R0, R102, c[0x0][0x23c], -R35 ;  /* 0x00008f0066007a23 */ /* 0x000fe40000010823 */
[----:B------:R-:W-:Y:S02]  /*4920*/  FFMA.FTZ R102, R12, c[0x0][0x23c], -R85 ;  /* 0x00008f000c667a23 */ /* 0x000fe40000010855 */
[--C-:B------:R-:W-:Y:S01]  /*4930*/  FFMA.FTZ R103, R14, c[0x0][0x23c], -R35.reuse ;  /* 0x00008f000e677a23 */ /* 0x100fe20000010823 */
[----:B------:R-:W2:Y:S01]  /*4940*/  MUFU.EX2 R16, R16 ;  /* 0x0000001000107308 */ /* 0x000ea20000000800 */
[----:B-1----:R-:W-:Y:S01]  /*4950*/  F2FP.BF16.PACK_AB R4, R34, R15 ;  /* 0x0000000f2204723e */ /* 0x002fe200000010ff */
[----:B------:R-:W-:-:S02]  /*4960*/  FFMA.FTZ R101, R94, c[0x0][0x23c], -R35 ;  /* 0x00008f005e657a23 */ /* 0x000fc40000010823 */
[--C-:B------:R-:W-:Y:S02]  /*4970*/  FFMA.FTZ R23, R23, c[0x0][0x23c], -R35.reuse ;  /* 0x00008f0017177a23 */ /* 0x100fe40000010823 */
[----:B------:R-:W-:Y:S02]  /*4980*/  FFMA.FTZ R30, R30, c[0x0][0x23c], -R35 ;  /* 0x00008f001e1e7a23 */ /* 0x000fe40000010823 */
[----:B------:R-:W1:Y:S01]  /*4990*/  MUFU.EX2 R33, R33 ;  /* 0x0000002100217308 */ /* 0x000e620000000800 */
[--C-:B------:R-:W-:Y:S02]  /*49a0*/  FFMA.FTZ R94, R21, c[0x0][0x23c], -R85.reuse ;  /* 0x00008f00155e7a23 */ /* 0x100fe40000010855 */
[----:B------:R-:W-:-:S05]  /*49b0*/  FFMA.FTZ R22, R22, c[0x0][0x23c], -R85 ;  /* 0x00008f0016167a23 */ /* 0x000fca0000010855 */
[----:B------:R-:W-:Y:S01]  /*49c0*/  MUFU.EX2 R2, R146 ;  /* 0x0000009200027308 */ /* 0x000fe20000000800 */
[----:B--2---:R-:W-:-:S07]  /*49d0*/  F2FP.BF16.PACK_AB R6, R16, R17 ;  /* 0x000000111006723e */ /* 0x004fce00000010ff */
[----:B------:R-:W2:Y:S01]  /*49e0*/  MUFU.EX2 R95, R95 ;  /* 0x0000005f005f7308 */ /* 0x000ea20000000800 */
[----:B-1----:R-:W-:-:S07]  /*49f0*/  F2FP.BF16.PACK_AB R5, R33, R13 ;  /* 0x0000000d2105723e */ /* 0x002fce00000010ff */
[----:B------:R-:W1:Y:S08]  /*4a00*/  MUFU.EX2 R93, R93 ;  /* 0x0000005d005d7308 */ /* 0x000e700000000800 */
[----:B------:R-:W3:Y:S01]  /*4a10*/  MUFU.EX2 R19, R19 ;  /* 0x0000001300137308 */ /* 0x000ee20000000800 */
[-C--:B--2---:R-:W-:Y:S02]  /*4a20*/  FMUL.FTZ R80, R80, R95.reuse ;  /* 0x0000005f50507220 */ /* 0x084fe40000410000 */
[----:B------:R-:W-:-:S02]  /*4a30*/  FMUL.FTZ R81, R81, R95 ;  /* 0x0000005f51517220 */ /* 0x000fc40000410000 */
[-C--:B------:R-:W-:Y:S02]  /*4a40*/  FMUL.FTZ R76, R76, R95.reuse ;  /* 0x0000005f4c4c7220 */ /* 0x080fe40000410000 */
[----:B------:R-:W-:Y:S01]  /*4a50*/  FMUL.FTZ R77, R77, R95 ;  /* 0x0000005f4d4d7220 */ /* 0x000fe20000410000 */
[----:B------:R-:W-:Y:S01]  /*4a60*/  MUFU.EX2 R100, R100 ;  /* 0x0000006400647308 */ /* 0x000fe20000000800 */
[-C--:B-1----:R-:W-:Y:S02]  /*4a70*/  FMUL.FTZ R82, R82, R93.reuse ;  /* 0x0000005d52527220 */ /* 0x082fe40000410000 */
[-C--:B------:R-:W-:Y:S02]  /*4a80*/  FMUL.FTZ R83, R83, R93.reuse ;  /* 0x0000005d53537220 */ /* 0x080fe40000410000 */
[-C--:B------:R-:W-:Y:S02]  /*4a90*/  FMUL.FTZ R78, R78, R93.reuse ;  /* 0x0000005d4e4e7220 */ /* 0x080fe40000410000 */
[----:B------:R-:W-:Y:S01]  /*4aa0*/  FMUL.FTZ R79, R79, R93 ;  /* 0x0000005d4f4f7220 */ /* 0x000fe20000410000 */
[----:B---3--:R-:W-:Y:S01]  /*4ab0*/  F2FP.BF16.PACK_AB R7, R19, R2 ;  /* 0x000000021307723e */ /* 0x008fe200000010ff */
[-C--:B------:R-:W-:Y:S01]  /*4ac0*/  FMUL.FTZ R72, R72, R95.reuse ;  /* 0x0000005f48487220 */ /* 0x080fe20000410000 */
[----:B------:R-:W1:Y:S01]  /*4ad0*/  MUFU.EX2 R91, R91 ;  /* 0x0000005b005b7308 */ /* 0x000e620000000800 */
[----:B------:R-:W-:-:S02]  /*4ae0*/  FMUL.FTZ R73, R73, R95 ;  /* 0x0000005f49497220 */ /* 0x000fc40000410000 */
[-C--:B------:R-:W-:Y:S02]  /*4af0*/  FMUL.FTZ R74, R74, R93.reuse ;  /* 0x0000005d4a4a7220 */ /* 0x080fe40000410000 */
[C---:B------:R-:W-:Y:S01]  /*4b00*/  HMMA.16816.F32.BF16 R80, R4.reuse, R8, R80 ;  /* 0x000000080450723c */ /* 0x040fe20000041850 */
[----:B------:R-:W-:Y:S02]  /*4b10*/  FMUL.FTZ R75, R75, R93 ;  /* 0x0000005d4b4b7220 */ /* 0x000fe40000410000 */
[-C--:B------:R-:W-:Y:S01]  /*4b20*/  FMUL.FTZ R68, R68, R95.reuse ;  /* 0x0000005f44447220 */ /* 0x080fe20000410000 */
[----:B------:R-:W-:Y:S01]  /*4b30*/  MUFU.EX2 R29, R29 ;  /* 0x0000001d001d7308 */ /* 0x000fe20000000800 */
[----:B------:R-:W-:Y:S02]  /*4b40*/  FMUL.FTZ R69, R69, R95 ;  /* 0x0000005f45457220 */ /* 0x000fe40000410000 */
[-C--:B------:R-:W-:Y:S01]  /*4b50*/  FMUL.FTZ R70, R70, R93.reuse ;  /* 0x0000005d46467220 */ /* 0x080fe20000410000 */
[----:B------:R-:W-:Y:S01]  /*4b60*/  HMMA.16816.F32.BF16 R76, R4, R10, R76 ;  /* 0x0000000a044c723c */ /* 0x000fe2000004184c */
[----:B------:R-:W2:Y:S01]  /*4b70*/  LDSM.16.MT88.4 R8, [R87+0x6000] ;  /* 0x006000005708783b */ /* 0x000ea20000004200 */
[----:B------:R-:W-:-:S02]  /*4b80*/  FMUL.FTZ R71, R71, R93 ;  /* 0x0000005d47477220 */ /* 0x000fc40000410000 */
[-C--:B------:R-:W-:Y:S01]  /*4b90*/  FMUL.FTZ R64, R64, R95.reuse ;  /* 0x0000005f40407220 */ /* 0x080fe20000410000 */
[----:B------:R-:W-:Y:S01]  /*4ba0*/  MUFU.EX2 R26, R26 ;  /* 0x0000001a001a7308 */ /* 0x000fe20000000800 */
[----:B------:R-:W-:Y:S02]  /*4bb0*/  FMUL.FTZ R65, R65, R95 ;  /* 0x0000005f41417220 */ /* 0x000fe40000410000 */
[-C--:B------:R-:W-:Y:S02]  /*4bc0*/  FMUL.FTZ R66, R66, R93.reuse ;  /* 0x0000005d42427220 */ /* 0x080fe40000410000 */
[----:B------:R-:W-:Y:S02]  /*4bd0*/  FMUL.FTZ R67, R67, R93 ;  /* 0x0000005d43437220 */ /* 0x000fe40000410000 */
[-C--:B------:R-:W-:Y:S01]  /*4be0*/  FMUL.FTZ R60, R60, R95.reuse ;  /* 0x0000005f3c3c7220 */ /* 0x080fe20000410000 */
[----:B------:R-:W-:Y:S01]  /*4bf0*/  MUFU.EX2 R89, R89 ;  /* 0x0000005900597308 */ /* 0x000fe20000000800 */
[----:B------:R-:W-:-:S02]  /*4c00*/  FMUL.FTZ R61, R61, R95 ;  /* 0x0000005f3d3d7220 */ /* 0x000fc40000410000 */
[-C--:B------:R-:W-:Y:S02]  /*4c10*/  FMUL.FTZ R62, R62, R93.reuse ;  /* 0x0000005d3e3e7220 */ /* 0x080fe40000410000 */
[----:B------:R-:W-:Y:S02]  /*4c20*/  FMUL.FTZ R63, R63, R93 ;  /* 0x0000005d3f3f7220 */ /* 0x000fe40000410000 */
[-C--:B------:R-:W-:Y:S01]  /*4c30*/  FMUL.FTZ R56, R56, R95.reuse ;  /* 0x0000005f38387220 */ /* 0x080fe20000410000 */
[----:B------:R-:W3:Y:S01]  /*4c40*/  MUFU.EX2 R86, R86 ;  /* 0x0000005600567308 */ /* 0x000ee20000000800 */
[----:B------:R-:W-:Y:S02]  /*4c50*/  FMUL.FTZ R57, R57, R95 ;  /* 0x0000005f39397220 */ /* 0x000fe40000410000 */
[-C--:B------:R-:W-:Y:S02]  /*4c60*/  FMUL.FTZ R58, R58, R93.reuse ;  /* 0x0000005d3a3a7220 */ /* 0x080fe40000410000 */
[----:B------:R-:W-:-:S02]  /*4c70*/  FMUL.FTZ R59, R59, R93 ;  /* 0x0000005d3b3b7220 */ /* 0x000fc40000410000 */
[-C--:B------:R-:W-:Y:S01]  /*4c80*/  FMUL.FTZ R52, R52, R95.reuse ;  /* 0x0000005f34347220 */ /* 0x080fe20000410000 */
[----:B------:R-:W-:Y:S01]  /*4c90*/  MUFU.EX2 R27, R27 ;  /* 0x0000001b001b7308 */ /* 0x000fe20000000800 */
[----:B------:R-:W-:Y:S02]  /*4ca0*/  FMUL.FTZ R53, R53, R95 ;  /* 0x0000005f35357220 */ /* 0x000fe40000410000 */
[-C--:B------:R-:W-:Y:S02]  /*4cb0*/  FMUL.FTZ R54, R54, R93.reuse ;  /* 0x0000005d36367220 */ /* 0x080fe40000410000 */
[----:B------:R-:W-:Y:S02]  /*4cc0*/  FMUL.FTZ R55, R55, R93 ;  /* 0x0000005d37377220 */ /* 0x000fe40000410000 */
[-C--:B------:R-:W-:Y:S01]  /*4cd0*/  FMUL.FTZ R36, R36, R95.reuse ;  /* 0x0000005f24247220 */ /* 0x080fe20000410000 */
[----:B------:R-:W4:Y:S01]  /*4ce0*/  MUFU.EX2 R0, R0 ;  /* 0x0000000000007308 */ /* 0x000f220000000800 */
[----:B------:R-:W-:-:S02]  /*4cf0*/  FMUL.FTZ R37, R37, R95 ;  /* 0x0000005f25257220 */ /* 0x000fc40000410000 */
[-C--:B------:R-:W-:Y:S01]  /*4d00*/  FMUL.FTZ R38, R38, R93.reuse ;  /* 0x0000005d26267220 */ /* 0x080fe20000410000 */
[C---:B--2---:R-:W-:Y:S01]  /*4d10*/  HMMA.16816.F32.BF16 R72, R4.reuse, R8, R72 ;  /* 0x000000080448723c */ /* 0x044fe20000041848 */
        /* <DEDUP_REMOVED lines=18> */
[----:B------:R-:W-:Y:S01]  /*4e40*/  FFMA.FTZ R105, R138, R95, R15 ;  /* 0x0000005f8a697223 */ /* 0x000fe2000001000f */
[----:B------:R-:W-:Y:S01]  /*4e50*/  MUFU.EX2 R30, R30 ;  /* 0x0000001e001e7308 */ /* 0x000fe20000000800 */
[----:B------:R-:W-:Y:S02]  /*4e60*/  FFMA.FTZ R134, R134, R93, R13 ;  /* 0x0000005d86867223 */ /* 0x000fe4000001000d */
[----:B------:R-:W-:Y:S01]  /*4e70*/  LDSM.16.MT88.4 R12, [R109+0x6800] ;  /* 0x006800006d0c783b */ /* 0x000fe20000004200 */
[--C-:B------:R-:W-:Y:S02]  /*4e80*/  FFMA.FTZ R95, R92, c[0x0][0x23c], -R85.reuse ;  /* 0x00008f005c5f7a23 */ /* 0x100fe40000010855 */
[----:B------:R-:W-:-:S02]  /*4e90*/  FFMA.FTZ R93, R88, c[0x0][0x23c], -R85 ;  /* 0x00008f00585d7a23 */ /* 0x000fc40000010855 */
[----:B------:R-:W-:Y:S02]  /*4ea0*/  FFMA.FTZ R92, R90, c[0x0][0x23c], -R35 ;  /* 0x00008f005a5c7a23 */ /* 0x000fe40000010823 */
[----:B------:R-:W-:Y:S01]  /*4eb0*/  FFMA.FTZ R88, R98, c[0x0][0x23c], -R85 ;  /* 0x00008f0062587a23 */ /* 0x000fe20000010855 */
[----:B------:R-:W-:Y:S01]  /*4ec0*/  MUFU.EX2 R95, R95 ;  /* 0x0000005f005f7308 */ /* 0x000fe20000000800 */
[----:B------:R-:W-:Y:S02]  /*4ed0*/  FFMA.FTZ R90, R20, c[0x0][0x23c], -R35 ;  /* 0x00008f00145a7a23 */ /* 0x000fe40000010823 */
[----:B------:R-:W-:Y:S02]  /*4ee0*/  FFMA.FTZ R20, R32, c[0x0][0x23c], -R85 ;  /* 0x00008f0020147a23 */ /* 0x000fe40000010855 */
[----:B------:R-:W-:Y:S02]  /*4ef0*/  FFMA.FTZ R32, R18, c[0x0][0x23c], -R35 ;  /* 0x00008f0012207a23 */ /* 0x000fe40000010823 */
[----:B------:R-:W-:Y:S01]  /*4f00*/  FFMA.FTZ R138, R31, c[0x0][0x23c], -R85 ;  /* 0x00008f001f8a7a23 */ /* 0x000fe20000010855 */
[----:B------:R-:W5:Y:S01]  /*4f10*/  MUFU.EX2 R93, R93 ;  /* 0x0000005d005d7308 */ /* 0x000f620000000800 */
[----:B--2---:R-:W-:Y:S01]  /*4f20*/  HMMA.16816.F32.BF16 R64, R4, R8, R64 ;  /* 0x000000080440723c */ /* 0x004fe20000041840 */
[----:B------:R-:W-:-:S02]  /*4f30*/  FFMA.FTZ R35, R28, c[0x0][0x23c], -R35 ;  /* 0x00008f001c237a23 */ /* 0x000fc40000010823 */
[----:B------:R-:W-:Y:S02]  /*4f40*/  FADD.FTZ R21, R33, R134 ;  /* 0x0000008621157221 */ /* 0x000fe40000010000 */
[----:B------:R-:W-:Y:S02]  /*4f50*/  FADD.FTZ R34, R34, R105 ;  /* 0x0000006922227221 */ /* 0x000fe40000010000 */
[----:B------:R-:W-:Y:S01]  /*4f60*/  MUFU.EX2 R88, R88 ;  /* 0x0000005800587308 */ /* 0x000fe20000000800 */
[----:B------:R-:W-:Y:S01]  /*4f70*/  HMMA.16816.F32.BF16 R60, R4, R10, R60 ;  /* 0x0000000a043c723c */ /* 0x000fe2000004183c */
[----:B------:R-:W2:Y:S01]  /*4f80*/  LDSM.16.MT88.4 R8, [R87+0x7000] ;  /* 0x007000005708783b */ /* 0x000ea20000004200 */
[----:B------:R-:W-:Y:S02]  /*4f90*/  FADD.FTZ R17, R17, R34 ;  /* 0x0000002211117221 */ /* 0x000fe40000010000 */
[----:B------:R-:W-:Y:S02]  /*4fa0*/  FADD.FTZ R2, R2, R21 ;  /* 0x0000001502027221 */ /* 0x000fe40000010000 */
[----:B------:R-:W-:Y:S01]  /*4fb0*/  FADD.FTZ R17, R16, R17 ;  /* 0x0000001110117221 */ /* 0x000fe20000010000 */
[----:B------:R-:W1:Y:S01]  /*4fc0*/  MUFU.EX2 R92, R92 ;  /* 0x0000005c005c7308 */ /* 0x000e620000000800 */
[----:B------:R-:W-:-:S07]  /*4fd0*/  FADD.FTZ R2, R19, R2 ;  /* 0x0000000213027221 */ /* 0x000fce0000010000 */
[----:B------:R-:W1:Y:S08]  /*4fe0*/  MUFU.EX2 R90, R90 ;  /* 0x0000005a005a7308 */ /* 0x000e700000000800 */
[----:B------:R-:W-:Y:S08]  /*4ff0*/  MUFU.EX2 R28, R94 ;  /* 0x0000005e001c7308 */ /* 0x000ff00000000800 */
[----:B------:R-:W1:Y:S08]  /*5000*/  MUFU.EX2 R33, R22 ;  /* 0x0000001600217308 */ /* 0x000e700000000800 */
[----:B------:R-:W-:Y:S01]  /*5010*/  MUFU.EX2 R31, R20 ;  /* 0x00000014001f7308 */ /* 0x000fe20000000800 */
[C---:B--2---:R-:W-:Y:S07]  /*5020*/  HMMA.16816.F32.BF16 R56, R4.reuse, R8, R56 ;  /* 0x000000080438723c */ /* 0x044fee0000041838 */
[----:B------:R-:W-:Y:S01]  /*5030*/  MUFU.EX2 R138, R138 ;  /* 0x0000008a008a7308 */ /* 0x000fe20000000800 */
[C---:B------:R-:W-:Y:S01]  /*5040*/  HMMA.16816.F32.BF16 R52, R4.reuse, R10, R52 ;  /* 0x0000000a0434723c */ /* 0x040fe20000041834 */
[----:B------:R-:W2:Y:S06]  /*5050*/  LDSM.16.MT88.4 R8, [R109+0x8000] ;  /* 0x008000006d08783b */ /* 0x000eac0000004200 */
[----:B------:R-:W-:Y:S08]  /*5060*/  MUFU.EX2 R32, R32 ;  /* 0x0000002000207308 */ /* 0x000ff00000000800 */
[----:B------:R1:W1:Y:S08]  /*5070*/  MUFU.EX2 R85, R23 ;  /* 0x0000001700557308 */ /* 0x0002700000000800 */
[----:B------:R-:W2:Y:S01]  /*5080*/  MUFU.EX2 R35, R35 ;  /* 0x0000002300237308 */ /* 0x000ea20000000800 */
[----:B-1----:R-:W-:Y:S01]  /*5090*/  LDSM.16.MT88.4 R20, [R109+0x7c00] ;  /* 0x007c00006d14783b */ /* 0x002fe20000004200 */
[C---:B--2---:R-:W-:Y:S08]  /*50a0*/  HMMA.16816.F32.BF16 R36, R4.reuse, R8, R36 ;  /* 0x000000080424723c */ /* 0x044ff00000041824 */
[C---:B------:R-:W-:Y:S01]  /*50b0*/  HMMA.16816.F32.BF16 R40, R4.reuse, R10, R40 ;  /* 0x0000000a0428723c */ /* 0x040fe20000041828 */
[----:B------:R-:W1:Y:S07]  /*50c0*/  LDSM.16.MT88.4 R8, [R87+0x8000] ;  /* 0x008000005708783b */ /* 0x000e6e0000004200 */
        /* <DEDUP_REMOVED lines=8> */
[----:B------:R-:W-:Y:S01]  /*5150*/  LDSM.16.MT88.4 R16, [R87+0x7c00] ;  /* 0x007c00005710783b */ /* 0x000fe20000004200 */
[----:B----4-:R-:W-:Y:S01]  /*5160*/  F2FP.BF16.PACK_AB R7, R0, R27 ;  /* 0x0000001b0007723e */ /* 0x010fe200000010ff */
[----:B------:R-:W-:-:S02]  /*5170*/  FADD.FTZ R2, R91, R100 ;  /* 0x000000645b027221 */ /* 0x000fc40000010000 */
[----:B------:R-:W-:Y:S02]  /*5180*/  FADD.FTZ R86, R86, R89 ;  /* 0x0000005956567221 */ /* 0x000fe40000010000 */
[----:B------:R-:W-:Y:S01]  /*5190*/  FADD.FTZ R29, R29, R2 ;  /* 0x000000021d1d7221 */ /* 0x000fe20000010000 */
[-C--:B------:R-:W-:Y:S01]  /*51a0*/  MOV R2, R25.reuse ;  /* 0x0000001900027202 */ /* 0x080fe20000000f00 */
[----:B------:R-:W-:Y:S01]  /*51b0*/  FADD.FTZ R27, R27, R86 ;  /* 0x000000561b1b7221 */ /* 0x000fe20000010000 */
[----:B------:R-:W-:Y:S01]  /*51c0*/  @P0 MOV R2, R25 ;  /* 0x0000001900020202 */ /* 0x000fe20000000f00 */
        /* <DEDUP_REMOVED lines=27> */
[----:B------:R-:W-:Y:S01]  /*5380*/  FADD.FTZ R92, R92, R103 ;  /* 0x000000675c5c7221 */ /* 0x000fe20000010000 */
[-C--:B------:R-:W-:Y:S01]  /*5390*/  MOV R0, R24.reuse ;  /* 0x0000001800007202 */ /* 0x080fe20000000f00 */
[----:B------:R-:W-:Y:S01]  /*53a0*/  FADD.FTZ R95, R95, R102 ;  /* 0x000000665f5f7221 */ /* 0x000fe20000010000 */
[----:B------:R-:W-:Y:S01]  /*53b0*/  @P0 MOV R0, R24 ;  /* 0x0000001800000202 */ /* 0x000fe20000000f00 */
[----:B------:R-:W-:-:S02]  /*53c0*/  FADD.FTZ R101, R101, R92 ;  /* 0x0000005c65657221 */ /* 0x000fc40000010000 */
        /* <DEDUP_REMOVED lines=48> */
.L_x_770:
[----:B------:R-:W-:-:S07]  /*56d0*/  IADD3 R135, R99, -0x1, RZ ;  /* 0xffffffff63877810 */ /* 0x000fce0007ffe0ff */
.L_x_772:
        /* <DEDUP_REMOVED lines=15> */
.L_x_776:
        /* <DEDUP_REMOVED lines=23> */
.L_x_774:
[----:B------:R-:W-:Y:S04]  /*5940*/  DEPBAR.LE SB0, 0x0 ;  /* 0x000080000000791a */ /* 0x000fe80000000000 */
[----:B------:R-:W-:Y:S01]  /*5950*/  BAR.SYNC.DEFER_BLOCKING 0x0 ;  /* 0x0000000000007b1d */ /* 0x000fe20000010000 */
[----:B------:R-:W-:Y:S01]  /*5960*/  SHF.R.S32.HI R139, RZ, 0x1f, R135 ;  /* 0x0000001fff8b7819 */ /* 0x000fe20000011487 */
[----:B------:R-:W-:Y:S02]  /*5970*/  IMAD R0, R132, R135, RZ ;  /* 0x0000008784007224 */ /* 0x000fe400078e02ff */
[----:B------:R-:W-:Y:S04]  /*5980*/  IMAD.WIDE.U32 R140, R135, UR6, R122 ;  /* 0x00000006878c7c25 */ /* 0x000fe8000f8e007a */
[----:B------:R-:W-:Y:S01]  /*5990*/  IMAD R0, R139, UR6, R0 ;  /* 0x000000068b007c24 */ /* 0x000fe2000f8e0200 */
[----:B------:R-:W-:Y:S04]  /*59a0*/  LEA R142, P1, R140, c[0x0][0x170], 0x1 ;  /* 0x00005c008c8e7a11 */ /* 0x000fe800078208ff */
[----:B------:R-:W-:Y:S02]  /*59b0*/  IADD3 R0, R141, R0, RZ ;  /* 0x000000008d007210 */ /* 0x000fe40007ffe0ff */
[----:B------:R-:W-:Y:S02]  /*59c0*/  IADD3 R144, P0, R142, UR5, RZ ;  /* 0x000000058e907c10 */ /* 0x000fe4000ff1e0ff */
[----:B------:R-:W-:Y:S04]  /*59d0*/  LEA.HI.X R143, R140, c[0x0][0x174], R0, 0x1, P1 ;  /* 0x00005d008c8f7a11 */ /* 0x000fe800008f0c00 */
[----:B------:R-:W-:Y:S02]  /*59e0*/  IADD3.X R145, R133, R143, RZ, P0, !PT ;  /* 0x0000008f85917210 */ /* 0x000fe400007fe4ff */
[----:B------:R-:W-:Y:S01]  /*59f0*/  ISETP.GT.AND P0, PT, R135, RZ, PT ;  /* 0x000000ff8700720c */ /* 0x000fe20003f04270 */
[----:B------:R-:W-:Y:S01]  /*5a00*/  @!PT LDS RZ, [RZ] ;  /* 0x00000000fffff984 */ /* 0x000fe20000000800 */
[----:B------:R-:W-:Y:S01]  /*5a10*/  @!PT LDS RZ, [RZ] ;  /* 0x00000000fffff984 */ /* 0x000fe20000000800 */
[----:B------:R-:W-:Y:S01]  /*5a20*/  @!PT LDS RZ, [RZ] ;  /* 0x00000000fffff984 */ /* 0x000fe20000000800 */
[----:B------:R1:W-:Y:S08]  /*5a30*/  LDGSTS.E.BYPASS.LTC128B.128 [R117+0x6000], [R142.64] ;  /* 0x060000008e757fae */ /* 0x0003f0000b901d48 */
[----:B------:R1:W-:Y:S08]  /*5a40*/  LDGSTS.E.BYPASS.LTC128B.128 [R117+0x7000], [R142.64+0x40] ;  /* 0x070000408e757fae */ /* 0x0003f0000b901d48 */
[----:B------:R1:W-:Y:S08]  /*5a50*/  LDGSTS.E.BYPASS.LTC128B.128 [R117+0x8000], [R142.64+0x80] ;  /* 0x080000808e757fae */ /* 0x0003f0000b901d48 */
[----:B------:R2:W-:Y:S08]  /*5a60*/  LDGSTS.E.BYPASS.LTC128B.128 [R117+0x6800], [R144.64] ;  /* 0x0680000090757fae */ /* 0x0005f0000b901d48 */
[----:B------:R2:W-:Y:S08]  /*5a70*/  LDGSTS.E.BYPASS.LTC128B.128 [R117+0x7800], [R144.64+0x40] ;  /* 0x0780004090757fae */ /* 0x0005f0000b901d48 */
[----:B------:R2:W-:Y:S08]  /*5a80*/  LDGSTS.E.BYPASS.LTC128B.128 [R117+0x8800], [R144.64+0x80] ;  /* 0x0880008090757fae */ /* 0x0005f0000b901d48 */
[----:B------:R-:W-:Y:S08]  /*5a90*/  LDSM.16.M88.4 R88, [R112] ;  /* 0x000000007058783b */ /* 0x000ff00000000200 */
[----:B------:R-:W3:Y:S08]  /*5aa0*/  LDSM.16.M88.4 R92, [R111+0x3000] ;  /* 0x003000006f5c783b */ /* 0x000ef00000000200 */
[----:B------:R-:W4:Y:S08]  /*5ab0*/  LDSM.16.M88.4 R96, [R111+0x3400] ;  /* 0x003400006f60783b */ /* 0x000f300000000200 */
[----:B------:R-:W5:Y:S08]  /*5ac0*/  LDSM.16.M88.4 R100, [R111+0x3800] ;  /* 0x003800006f64783b */ /* 0x000f700000000200 */
[----:B------:R-:W0:Y:S08]  /*5ad0*/  LDGDEPBAR ;  /* 0x00000000000079af */ /* 0x000e300000000000 */
[----:B------:R-:W1:Y:S01]  /*5ae0*/  LDSM.16.M88.4 R104, [R111+0x3c00] ;  /* 0x003c00006f68783b */ /* 0x000e620000000200 */
[C---:B---3--:R-:W-:Y:S08]  /*5af0*/  HMMA.16816.F32.BF16 R4, R88.reuse, R92, RZ ;  /* 0x0000005c5804723c */ /* 0x048ff000000418ff */
[C---:B------:R-:W-:Y:S01]  /*5b00*/  HMMA.16816.F32.BF16 R8, R88.reuse, R94, RZ ;  /* 0x0000005e5808723c */ /* 0x040fe200000418ff */
[----:B------:R-:W-:Y:S07]  /*5b10*/  LDSM.16.M88.4 R92, [R110] ;  /* 0x000000006e5c783b */ /* 0x000fee0000000200 */
[C---:B----4-:R-:W-:Y:S08]  /*5b20*/  HMMA.16816.F32.BF16 R12, R88.reuse, R96, RZ ;  /* 0x00000060580c723c */ /* 0x050ff000000418ff */
[C---:B------:R-:W-:Y:S08]  /*5b30*/  HMMA.16816.F32.BF16 R16, R88.reuse, R98, RZ ;  /* 0x000000625810723c */ /* 0x040ff000000418ff */
[C---:B-----5:R-:W-:Y:S08]  /*5b40*/  HMMA.16816.F32.BF16 R20, R88.reuse, R100, RZ ;  /* 0x000000645814723c */ /* 0x060ff000000418ff */
[C---:B------:R-:W-:Y:S08]  /*5b50*/  HMMA.16816.F32.BF16 R24, R88.reuse, R102, RZ ;  /* 0x000000665818723c */ /* 0x040ff000000418ff */
[C---:B-1----:R-:W-:Y:S08]  /*5b60*/  HMMA.16816.F32.BF16 R28, R88.reuse, R104, RZ ;  /* 0x00000068581c723c */ /* 0x042ff000000418ff */
[----:B------:R-:W-:Y:S01]  /*5b70*/  HMMA.16816.F32.BF16 R32, R88, R106, RZ ;  /* 0x0000006a5820723c */ /* 0x000fe200000418ff */
        /* <DEDUP_REMOVED lines=12> */
[----:B------:R-:W-:Y:S08]  /*5c40*/  LDSM.16.M88.4 R88, [R112+0x1000] ;  /* 0x001000007058783b */ /* 0x000ff00000000200 */
[----:B------:R-:W1:Y:S02]  /*5c50*/  LDSM.16.M88.4 R92, [R111+0x4000] ;  /* 0x004000006f5c783b */ /* 0x000e640000000200 */
        /* <DEDUP_REMOVED lines=41> */
[----:B------:R-:W1:Y:S11]  /*5ef0*/  LDSM.16.M88.4 R92, [R108+0x5400] ;  /* 0x005400006c5c783b */ /* 0x000e760000000200 */
[----:B------:R-:W-:Y:S04]  /*5f00*/  @!UPT UIADD3 URZ, URZ, URZ, URZ ;  /* 0x0000003f3f3ff290 */ /* 0x000fe8000fffe03f */
[----:B------:R-:W-:Y:S02]  /*5f10*/  FMUL.FTZ R163, R4, c[0x0][0x2ec] ;  /* 0x0000bb0004a37a20 */ /* 0x000fe40000410000 */
[----:B------:R-:W-:Y:S02]  /*5f20*/  FMUL.FTZ R161, R5, c[0x0][0x2ec] ;  /* 0x0000bb0005a17a20 */ /* 0x000fe40000410000 */
[----:B------:R-:W-:Y:S02]  /*5f30*/  FMUL.FTZ R164, R6, c[0x0][0x2ec] ;  /* 0x0000bb0006a47a20 */ /* 0x000fe40000410000 */
[----:B------:R-:W3:Y:S01]  /*5f40*/  MUFU.TANH R163, R163 ;  /* 0x000000a300a37308 */ /* 0x000ee20000002400 */
[----:B------:R-:W-:Y:S02]  /*5f50*/  FMUL.FTZ R162, R7, c[0x0][0x2ec] ;  /* 0x0000bb0007a27a20 */ /* 0x000fe40000410000 */
[----:B------:R-:W-:Y:S02]  /*5f60*/  FMUL.FTZ R84, R9, c[0x0][0x2ec] ;  /* 0x0000bb0009547a20 */ /* 0x000fe40000410000 */
[----:B------:R-:W-:Y:S02]  /*5f70*/  FMUL.FTZ R165, R11, c[0x0][0x2ec] ;  /* 0x0000bb000ba57a20 */ /* 0x000fe40000410000 */
[----:B------:R-:W-:Y:S02]  /*5f80*/  FMUL.FTZ R0, R8, c[0x0][0x2ec] ;  /* 0x0000bb0008007a20 */ /* 0x000fe40000410000 */
[----:B------:R-:W-:Y:S01]  /*5f90*/  FMUL.FTZ R2, R10, c[0x0][0x2ec] ;  /* 0x0000bb000a027a20 */ /* 0x000fe20000410000 */
[----:B------:R-:W4:Y:S01]  /*5fa0*/  MUFU.TANH R161, R161 ;  /* 0x000000a100a17308 */ /* 0x000f220000002400 */
[C---:B-1----:R-:W-:Y:S09]  /*5fb0*/  HMMA.16816.F32.BF16 R12, R88.reuse, R92, R12 ;  /* 0x0000005c580c723c */ /* 0x042ff2000004180c */
[----:B------:R-:W1:Y:S01]  /*5fc0*/  MUFU.TANH R164, R164 ;  /* 0x000000a400a47308 */ /* 0x000e620000002400 */
[C---:B------:R-:W-:Y:S01]  /*5fd0*/  HMMA.16816.F32.BF16 R16, R88.reuse, R94, R16 ;  /* 0x0000005e5810723c */ /* 0x040fe20000041810 */
[----:B------:R-:W5:Y:S08]  /*5fe0*/  LDSM.16.M88.4 R92, [R108+0x5800] ;  /* 0x005800006c5c783b */ /* 0x000f700000000200 */
[----:B------:R-:W1:Y:S10]  /*5ff0*/  MUFU.TANH R162, R162 ;  /* 0x000000a200a27308 */ /* 0x000e740000002400 */
[----:B------:R1:W1:Y:S01]  /*6000*/  MUFU.TANH R105, R0 ;  /* 0x0000000000697308 */ /* 0x0002620000002400 */
[----:B------:R-:W-:Y:S02]  /*6010*/  FMUL.FTZ R151, R12, c[0x0][0x2ec] ;  /* 0x0000bb000c977a20 */ /* 0x000fe40000410000 */
[----:B------:R-:W-:Y:S02]  /*6020*/  FMUL.FTZ R149, R13, c[0x0][0x2ec] ;  /* 0x0000bb000d957a20 */ /* 0x000fe40000410000 */
[----:B------:R-:W-:Y:S02]  /*6030*/  FMUL.FTZ R152, R14, c[0x0][0x2ec] ;  /* 0x0000bb000e987a20 */ /* 0x000fe40000410000 */
[----:B------:R-:W-:Y:S03]  /*6040*/  FMUL.FTZ R150, R15, c[0x0][0x2ec] ;  /* 0x0000bb000f967a20 */ /* 0x000fe60000410000 */
[----:B------:R1:W1:Y:S01]  /*6050*/  MUFU.TANH R97, R84 ;  /* 0x0000005400617308 */ /* 0x0002620000002400 */
[----:B------:R-:W-:Y:S02]  /*6060*/  FMUL.FTZ R157, R16, c[0x0][0x2ec] ;  /* 0x0000bb00109d7a20 */ /* 0x000fe40000410000 */
[----:B------:R-:W-:Y:S02]  /*6070*/  FMUL.FTZ R156, R17, c[0x0][0x2ec] ;  /* 0x0000bb00119c7a20 */ /* 0x000fe40000410000 */
[----:B------:R-:W-:Y:S02]  /*6080*/  FMUL.FTZ R148, R18, c[0x0][0x2ec] ;  /* 0x0000bb0012947a20 */ /* 0x000fe40000410000 */
[----:B------:R-:W-:Y:S03]  /*6090*/  FMUL.FTZ R146, R19, c[0x0][0x2ec] ;  /* 0x0000bb0013927a20 */ /* 0x000fe60000410000 */
[----:B------:R1:W1:Y:S01]  /*60a0*/  MUFU.TANH R102, R2 ;  /* 0x0000000200667308 */ /* 0x0002620000002400 */
[C---:B-----5:R-:W-:Y:S09]  /*60b0*/  HMMA.16816.F32.BF16 R20, R88.reuse, R92, R20 ;  /* 0x0000005c5814723c */ /* 0x060ff20000041814 */
[----:B------:R-:W1:Y:S01]  /*60c0*/  MUFU.TANH R165, R165 ;  /* 0x000000a500a57308 */ /* 0x000e620000002400 */
[C---:B------:R-:W-:Y:S01]  /*60d0*/  HMMA.16816.F32.BF16 R24, R88.reuse, R94, R24 ;  /* 0x0000005e5818723c */ /* 0x040fe20000041818 */
[----:B------:R-:W5:Y:S01]  /*60e0*/  LDSM.16.M88.4 R92, [R108+0x5c00] ;  /* 0x005c00006c5c783b */ /* 0x000f620000000200 */
[----:B------:R-:W-:Y:S07]  /*60f0*/  DEPBAR.LE SB0, 0x0 ;  /* 0x000080000000791a */ /* 0x000fee0000000000 */
[----:B------:R-:W1:Y:S01]  /*6100*/  MUFU.TANH R151, R151 ;  /* 0x0000009700977308 */ /* 0x000e620000002400 */
[----:B------:R-:W-:Y:S09]  /*6110*/  BAR.SYNC.DEFER_BLOCKING 0x0 ;  /* 0x0000000000007b1d */ /* 0x000ff20000010000 */
[----:B------:R-:W1:Y:S01]  /*6120*/  MUFU.TANH R149, R149 ;  /* 0x0000009500957308 */ /* 0x000e620000002400 */
[----:B--2---:R-:W-:Y:S02]  /*6130*/  FMUL.FTZ R145, R20, c[0x0][0x2ec] ;  /* 0x0000bb0014917a20 */ /* 0x004fe40000410000 */
[----:B------:R-:W-:Y:S02]  /*6140*/  FMUL.FTZ R147, R21, c[0x0][0x2ec] ;  /* 0x0000bb0015937a20 */ /* 0x000fe40000410000 */
[----:B------:R-:W-:Y:S02]  /*6150*/  FMUL.FTZ R140, R22, c[0x0][0x2ec] ;  /* 0x0000bb00168c7a20 */ /* 0x000fe40000410000 */
[----:B------:R-:W-:Y:S02]  /*6160*/  FMUL.FTZ R141, R23, c[0x0][0x2ec] ;  /* 0x0000bb00178d7a20 */ /* 0x000fe40000410000 */
[----:B------:R-:W-:Y:S01]  /*6170*/  FMUL.FTZ R153, R24, c[0x0][0x2ec] ;  /* 0x0000bb0018997a20 */ /* 0x000fe20000410000 */
[----:B------:R-:W2:Y:S01]  /*6180*/  MUFU.TANH R152, R152 ;  /* 0x0000009800987308 */ /* 0x000ea20000002400 */
[----:B------:R-:W-:Y:S02]  /*6190*/  FMUL.FTZ R154, R25, c[0x0][0x2ec] ;  /* 0x0000bb00199a7a20 */ /* 0x000fe40000410000 */
[----:B------:R-:W-:Y:S02]  /*61a0*/  FMUL.FTZ R142, R26, c[0x0][0x2ec] ;  /* 0x0000bb001a8e7a20 */ /* 0x000fe40000410000 */
[----:B------:R-:W-:Y:S05]  /*61b0*/  FMUL.FTZ R139, R27, c[0x0][0x2ec] ;  /* 0x0000bb001b8b7a20 */ /* 0x000fea0000410000 */
[----:B------:R-:W1:Y:S01]  /*61c0*/  MUFU.TANH R150, R150 ;  /* 0x0000009600967308 */ /* 0x000e620000002400 */
[C---:B-----5:R-:W-:Y:S09]  /*61d0*/  HMMA.16816.F32.BF16 R28, R88.reuse, R92, R28 ;  /* 0x0000005c581c723c */ /* 0x060ff2000004181c */
[----:B------:R-:W1:Y:S01]  /*61e0*/  MUFU.TANH R157, R157 ;  /* 0x0000009d009d7308 */ /* 0x000e620000002400 */
[----:B------:R-:W-:Y:S09]  /*61f0*/  HMMA.16816.F32.BF16 R32, R88, R94, R32 ;  /* 0x0000005e5820723c */ /* 0x000ff20000041820 */
[----:B------:R-:W1:Y:S05]  /*6200*/  MUFU.TANH R156, R156 ;  /* 0x0000009c009c7308 */ /* 0x000e6a0000002400 */
[----:B------:R-:W-:Y:S05]  /*6210*/  FMUL.FTZ R155, R28, c[0x0][0x2ec] ;  /* 0x0000bb001c9b7a20 */ /* 0x000fea0000410000 */
[----:B------:R-:W1:Y:S01]  /*6220*/  MUFU.TANH R148, R148 ;  /* 0x0000009400947308 */ /* 0x000e620000002400 */
[----:B------:R-:W-:Y:S02]  /*6230*/  FMUL.FTZ R158, R29, c[0x0][0x2ec] ;  /* 0x0000bb001d9e7a20 */ /* 0x000fe40000410000 */
[----:B------:R-:W-:Y:S02]  /*6240*/  FMUL.FTZ R143, R30, c[0x0][0x2ec] ;  /* 0x0000bb001e8f7a20 */ /* 0x000fe40000410000 */
[----:B------:R-:W-:Y:S02]  /*6250*/  FMUL.FTZ R144, R31, c[0x0][0x2ec] ;  /* 0x0000bb001f907a20 */ /* 0x000fe40000410000 */
[----:B------:R-:W-:Y:S02]  /*6260*/  FMUL.FTZ R159, R32, c[0x0][0x2ec] ;  /* 0x0000bb00209f7a20 */ /* 0x000fe40000410000 */
[----:B------:R-:W-:Y:S01]  /*6270*/  FMUL.FTZ R160, R33, c[0x0][0x2ec] ;  /* 0x0000bb0021a07a20 */ /* 0x000fe20000410000 */
[----:B------:R-:W1:Y:S01]  /*6280*/  MUFU.TANH R146, R146 ;  /* 0x0000009200927308 */ /* 0x000e620000002400 */
[----:B------:R-:W-:Y:S02]  /*6290*/  FMUL.FTZ R86, R34, c[0x0][0x2ec] ;  /* 0x0000bb0022567a20 */ /* 0x000fe40000410000 */
[----:B------:R-:W-:Y:S07]  /*62a0*/  FMUL.FTZ R35, R35, c[0x0][0x2ec] ;  /* 0x0000bb0023237a20 */ /* 0x000fee0000410000 */
        /* <DEDUP_REMOVED lines=17> */
.L_x_775:
        /* <DEDUP_REMOVED lines=75> */
[----:B------:R-:W-:Y:S02]  /*6870*/  FMUL.FTZ R16, R85, R68 ;  /* 0x0000004455107220 */ /* 0x000fe40000410000 */
[C---:B--2---:R-:W-:Y:S02]  /*6880*/  FMUL.FTZ R6, R3.reuse, R82 ;  /* 0x0000005203067220 */ /* 0x044fe40000410000 */
[C---:B------:R-:W-:Y:S02]  /*6890*/  FMUL.FTZ R7, R3.reuse, R83 ;  /* 0x0000005303077220 */ /* 0x040fe40000410000 */
[C---:B------:R-:W-:Y:S01]  /*68a0*/  FMUL.FTZ R10, R3.reuse, R78 ;  /* 0x0000004e030a7220 */ /* 0x040fe20000410000 */
[----:B------:R-:W-:Y:S01]  /*68b0*/  MUFU.EX2 R99, R99 ;  /* 0x0000006300637308 */ /* 0x000fe20000000800 */
[----:B------:R-:W-:Y:S02]  /*68c0*/  FMUL.FTZ R11, R3, R79 ;  /* 0x0000004f030b7220 */ /* 0x000fe40000410000 */
[----:B------:R-:W-:Y:S01]  /*68d0*/  FMUL.FTZ R17, R85, R69 ;  /* 0x0000004555117220 */ /* 0x000fe20000410000 */
[----:B------:R-:W-:Y:S01]  /*68e0*/  LDSM.16.MT88.4 R76, [R109+0x6c00] ;  /* 0x006c00006d4c783b */ /* 0x000fe20000004200 */
[C---:B------:R-:W-:Y:S02]  /*68f0*/  FMUL.FTZ R18, R3.reuse, R70 ;  /* 0x0000004603127220 */ /* 0x040fe40000410000 */
[----:B------:R-:W-:Y:S02]  /*6900*/  FMUL.FTZ R19, R3, R71 ;  /* 0x0000004703137220 */ /* 0x000fe40000410000 */
[C---:B------:R-:W-:Y:S01]  /*6910*/  FMUL.FTZ R24, R85.reuse, R60 ;  /* 0x0000003c55187220 */ /* 0x040fe20000410000 */
[----:B------:R-:W2:Y:S01]  /*6920*/  MUFU.EX2 R90, R90 ;  /* 0x0000005a005a7308 */ /* 0x000ea20000000800 */
[----:B------:R-:W-:Y:S01]  /*6930*/  FMUL.FTZ R25, R85, R61 ;  /* 0x0000003d55197220 */ /* 0x000fe20000410000 */
[----:B------:R-:W-:Y:S01]  /*6940*/  LDSM.16.MT88.4 R68, [R87+0x6c00] ;  /* 0x006c00005744783b */ /* 0x000fe20000004200 */
[C---:B------:R-:W-:Y:S01]  /*6950*/  FMUL.FTZ R26, R3.reuse, R62 ;  /* 0x0000003e031a7220 */ /* 0x040fe20000410000 */
[----:B-1----:R-:W-:Y:S01]  /*6960*/  F2FP.BF16.PACK_AB R80, R98, R103 ;  /* 0x000000676250723e */ /* 0x002fe200000010ff */
[----:B------:R-:W-:Y:S02]  /*6970*/  FMUL.FTZ R27, R3, R63 ;  /* 0x0000003f031b7220 */ /* 0x000fe40000410000 */
[C---:B------:R-:W-:Y:S02]  /*6980*/  FMUL.FTZ R32, R85.reuse, R52 ;  /* 0x0000003455207220 */ /* 0x040fe40000410000 */
[----:B------:R-:W-:Y:S01]  /*6990*/  FMUL.FTZ R33, R85, R53 ;  /* 0x0000003555217220 */ /* 0x000fe20000410000 */
[----:B------:R-:W-:Y:S01]  /*69a0*/  MUFU.EX2 R92, R92 ;  /* 0x0000005c005c7308 */ /* 0x000fe20000000800 */
[----:B------:R-:W1:Y:S01]  /*69b0*/  LDSM.16.MT88.4 R60, [R87+0x7000] ;  /* 0x00700000573c783b */ /* 0x000e620000004200 */
[C---:B------:R-:W-:Y:S02]  /*69c0*/  FMUL.FTZ R34, R3.reuse, R54 ;  /* 0x0000003603227220 */ /* 0x040fe40000410000 */
[----:B------:R-:W-:Y:S02]  /*69d0*/  FMUL.FTZ R35, R3, R55 ;  /* 0x0000003703237220 */ /* 0x000fe40000410000 */
[C---:B------:R-:W-:Y:S02]  /*69e0*/  FMUL.FTZ R36, R85.reuse, R36 ;  /* 0x0000002455247220 */ /* 0x040fe40000410000 */
[----:B------:R-:W-:Y:S01]  /*69f0*/  FMUL.FTZ R37, R85, R37 ;  /* 0x0000002555257220 */ /* 0x000fe20000410000 */
[----:B------:R-:W3:Y:S01]  /*6a00*/  LDSM.16.MT88.4 R52, [R109+0x8000] ;  /* 0x008000006d34783b */ /* 0x000ee20000004200 */
[----:B------:R-:W4:Y:S01]  /*6a10*/  MUFU.EX2 R91, R91 ;  /* 0x0000005b005b7308 */ /* 0x000f220000000800 */
[C---:B------:R-:W-:Y:S02]  /*6a20*/  FMUL.FTZ R38, R3.reuse, R38 ;  /* 0x0000002603267220 */ /* 0x040fe40000410000 */
        /* <DEDUP_REMOVED lines=11> */
[----:B------:R-:W2:Y:S01]  /*6ae0*/  MUFU.EX2 R88, R88 ;  /* 0x0000005800587308 */ /* 0x000ea20000000800 */
[C---:B------:R-:W-:Y:S02]  /*6af0*/  FMUL.FTZ R48, R85.reuse, R48 ;  /* 0x0000003055307220 */ /* 0x040fe40000410000 */
[----:B------:R-:W-:Y:S01]  /*6b00*/  FMUL.FTZ R49, R85, R49 ;  /* 0x0000003155317220 */ /* 0x000fe20000410000 */
[----:B----4-:R-:W-:Y:S01]  /*6b10*/  F2FP.BF16.PACK_AB R82, R91, R92 ;  /* 0x0000005c5b52723e */ /* 0x010fe200000010ff */
[C---:B------:R-:W-:Y:S02]  /*6b20*/  FMUL.FTZ R50, R3.reuse, R50 ;  /* 0x0000003203327220 */ /* 0x040fe40000410000 */
[----:B------:R-:W-:Y:S02]  /*6b30*/  FMUL.FTZ R51, R3, R51 ;  /* 0x0000003303337220 */ /* 0x000fe40000410000 */
        /* <DEDUP_REMOVED lines=17> */
[C---:B------:R-:W-:Y:S01]  /*6c50*/  FMUL.FTZ R12, R85.reuse, R72 ;  /* 0x00000048550c7220 */ /* 0x040fe20000410000 */
[C---:B------:R-:W-:Y:S01]  /*6c60*/  HMMA.16816.F32.BF16 R8, R80.reuse, R14, R8 ;  /* 0x0000000e5008723c */ /* 0x040fe20000041808 */
[----:B------:R-:W-:Y:S03]  /*6c70*/  MUFU.EX2 R95, R95 ;  /* 0x0000005f005f7308 */ /* 0x000fe60000000800 */
[----:B------:R-:W-:Y:S02]  /*6c80*/  FMUL.FTZ R13, R85, R73 ;  /* 0x00000049550d7220 */ /* 0x000fe40000410000 */
[--C-:B------:R-:W-:Y:S02]  /*6c90*/  FFMA.FTZ R144, R144, c[0x0][0x23c], -R101.reuse ;  /* 0x00008f0090907a23 */ /* 0x100fe40000010865 */
[C---:B------:R-:W-:Y:S03]  /*6ca0*/  FMUL.FTZ R14, R3.reuse, R74 ;  /* 0x0000004a030e7220 */ /* 0x040fe60000410000 */
[----:B------:R-:W-:Y:S01]  /*6cb0*/  MUFU.EX2 R97, R97 ;  /* 0x0000006100617308 */ /* 0x000fe20000000800 */
[C---:B------:R-:W-:Y:S02]  /*6cc0*/  FMUL.FTZ R15, R3.reuse, R75 ;  /* 0x0000004b030f7220 */ /* 0x040fe40000410000 */
[----:B------:R-:W-:Y:S02]  /*6cd0*/  FFMA.FTZ R86, R86, c[0x0][0x23c], -R101 ;  /* 0x00008f0056567a23 */ /* 0x000fe40000010865 */
[----:B------:R-:W-:Y:S03]  /*6ce0*/  FFMA.FTZ R99, R3, R134, R99 ;  /* 0x0000008603637223 */ /* 0x000fe60000010063 */
[C---:B------:R-:W-:Y:S02]  /*6cf0*/  HMMA.16816.F32.BF16 R12, R80.reuse, R20, R12 ;  /* 0x00000014500c723c */ /* 0x040fe4000004180c */
[----:B------:R-:W-:Y:S01]  /*6d00*/  MUFU.EX2 R102, R102 ;  /* 0x0000006600667308 */ /* 0x000fe20000000800 */
[----:B------:R-:W-:Y:S04]  /*6d10*/  FADD.FTZ R90, R90, R99 ;  /* 0x000000635a5a7221 */ /* 0x000fe80000010000 */
[C---:B------:R-:W-:Y:S01]  /*6d20*/  FMUL.FTZ R20, R85.reuse, R64 ;  /* 0x0000004055147220 */ /* 0x040fe20000410000 */
[C---:B------:R-:W-:Y:S04]  /*6d30*/  HMMA.16816.F32.BF16 R16, R80.reuse, R22, R16 ;  /* 0x000000165010723c */ /* 0x040fe80000041810 */
[----:B------:R-:W-:Y:S01]  /*6d40*/  FMUL.FTZ R21, R85, R65 ;  /* 0x0000004155157220 */ /* 0x000fe20000410000 */
[----:B------:R-:W-:Y:S01]  /*6d50*/  MUFU.EX2 R96, R96 ;  /* 0x0000006000607308 */ /* 0x000fe20000000800 */
[--C-:B------:R-:W-:Y:S02]  /*6d60*/  FFMA.FTZ R65, R149, c[0x0][0x23c], -R100.reuse ;  /* 0x00008f0095417a23 */ /* 0x100fe40000010864 */
[C---:B------:R-:W-:Y:S04]  /*6d70*/  FMUL.FTZ R22, R3.reuse, R66 ;  /* 0x0000004203167220 */ /* 0x040fe80000410000 */
[----:B------:R-:W-:Y:S02]  /*6d80*/  FMUL.FTZ R23, R3, R67 ;  /* 0x0000004303177220 */ /* 0x000fe40000410000 */
[----:B------:R-:W-:Y:S01]  /*6d90*/  FFMA.FTZ R66, R151, c[0x0][0x23c], -R100 ;  /* 0x00008f0097427a23 */ /* 0x000fe20000010864 */
[----:B------:R-:W-:Y:S01]  /*6da0*/  MUFU.EX2 R104, R104 ;  /* 0x0000006800687308 */ /* 0x000fe20000000800 */
[----:B------:R-:W-:Y:S02]  /*6db0*/  FADD.FTZ R89, R89, R90 ;  /* 0x0000005a59597221 */ /* 0x000fe40000010000 */
[----:B------:R-:W-:Y:S01]  /*6dc0*/  FFMA.FTZ R64, R152, c[0x0][0x23c], -R101 ;  /* 0x00008f0098407a23 */ /* 0x000fe20000010865 */
[C---:B------:R-:W-:Y:S03]  /*6dd0*/  HMMA.16816.F32.BF16 R20, R80.reuse, R28, R20 ;  /* 0x0000001c5014723c */ /* 0x040fe60000041814 */
[----:B------:R-:W-:Y:S02]  /*6de0*/  FADD.FTZ R89, R88, R89 ;  /* 0x0000005958597221 */ /* 0x000fe40000010000 */
[C---:B------:R-:W-:Y:S01]  /*6df0*/  FFMA.FTZ R67, R85.reuse, R138, R103 ;  /* 0x0000008a55437223 */ /* 0x040fe20000010067 */
[----:B------:R-:W-:Y:S01]  /*6e00*/  MUFU.EX2 R105, R105 ;  /* 0x0000006900697308 */ /* 0x000fe20000000800 */
[C---:B------:R-:W-:Y:S01]  /*6e10*/  FMUL.FTZ R28, R85.reuse, R56 ;  /* 0x00000038551c7220 */ /* 0x040fe20000410000 */
[C---:B------:R-:W-:Y:S04]  /*6e20*/  HMMA.16816.F32.BF16 R24, R80.reuse, R30, R24 ;  /* 0x0000001e5018723c */ /* 0x040fe80000041818 */
[----:B------:R-:W-:Y:S01]  /*6e30*/  FMUL.FTZ R29, R85, R57 ;  /* 0x00000039551d7220 */ /* 0x000fe20000410000 */
[----:B------:R-:W-:Y:S01]  /*6e40*/  MOV R85, R2 ;  /* 0x0000000200557202 */ /* 0x000fe20000000f00 */
[--C-:B------:R-:W-:Y:S02]  /*6e50*/  FFMA.FTZ R103, R140, c[0x0][0x23c], -R101.reuse ;  /* 0x00008f008c677a23 */ /* 0x100fe40000010865 */
[C---:B------:R-:W-:Y:S01]  /*6e60*/  FMUL.FTZ R30, R3.reuse, R58 ;  /* 0x0000003a031e7220 */ /* 0x040fe20000410000 */
[----:B------:R-:W-:Y:S03]  /*6e70*/  MUFU.EX2 R66, R66 ;  /* 0x0000004200427308 */ /* 0x000fe60000000800 */
[----:B------:R-:W-:Y:S02]  /*6e80*/  FMUL.FTZ R31, R3, R59 ;  /* 0x0000003b031f7220 */ /* 0x000fe40000410000 */
[----:B------:R-:W-:Y:S01]  /*6e90*/  LDSM.16.MT88.4 R56, [R109+0x6400] ;  /* 0x006400006d38783b */ /* 0x000fe20000004200 */
[----:B------:R-:W-:Y:S02]  /*6ea0*/  FFMA.FTZ R101, R84, c[0x0][0x23c], -R101 ;  /* 0x00008f0054657a23 */ /* 0x000fe40000010865 */
[----:B------:R-:W-:Y:S02]  /*6eb0*/  FADD.FTZ R67, R98, R67 ;  /* 0x0000004362437221 */ /* 0x000fe40000010000 */
[C---:B-1----:R-:W-:Y:S01]  /*6ec0*/  HMMA.16816.F32.BF16 R28, R80.reuse, R60, R28 ;  /* 0x0000003c501c723c */ /* 0x042fe2000004181c */
[----:B------:R-:W-:Y:S02]  /*6ed0*/  MUFU.EX2 R103, R103 ;  /* 0x0000006700677308 */ /* 0x000fe40000000800 */
[----:B------:R-:W-:Y:S04]  /*6ee0*/  FADD.FTZ R92, R92, R67 ;  /* 0x000000435c5c7221 */ /* 0x000fe80000010000 */
[----:B------:R-:W-:Y:S01]  /*6ef0*/  FADD.FTZ R91, R91, R92 ;  /* 0x0000005c5b5b7221 */ /* 0x000fe20000010000 */
[C---:B------:R-:W-:Y:S01]  /*6f00*/  HMMA.16816.F32.BF16 R32, R80.reuse, R62, R32 ;  /* 0x0000003e5020723c */ /* 0x040fe20000041820 */
[----:B------:R-:W-:Y:S02]  /*6f10*/  LDSM.16.MT88.4 R60, [R87+0x6800] ;  /* 0x00680000573c783b */ /* 0x000fe40000004200 */
[----:B------:R-:W-:Y:S05]  /*6f20*/  MUFU.EX2 R100, R154 ;  /* 0x0000009a00647308 */ /* 0x000fea0000000800 */
[C---:B---3--:R-:W-:Y:S05]  /*6f30*/  HMMA.16816.F32.BF16 R36, R80.reuse, R52, R36 ;  /* 0x000000345024723c */ /* 0x048fea0000041824 */
[----:B------:R-:W-:Y:S03]  /*6f40*/  MUFU.EX2 R106, R106 ;  /* 0x0000006a006a7308 */ /* 0x000fe60000000800 */
[C---:B------:R-:W-:Y:S01]  /*6f50*/  HMMA.16816.F32.BF16 R40, R80.reuse, R54, R40 ;  /* 0x000000365028723c */ /* 0x040fe20000041828 */
[----:B------:R-:W1:Y:S06]  /*6f60*/  LDSM.16.MT88.4 R52, [R87+0x8000] ;  /* 0x008000005734783b */ /* 0x000e6c0000004200 */
[----:B------:R-:W-:Y:S10]  /*6f70*/  MUFU.EX2 R65, R65 ;  /* 0x0000004100417308 */ /* 0x000ff40000000800 */
[----:B------:R-:W2:Y:S10]  /*6f80*/  MUFU.EX2 R64, R64 ;  /* 0x0000004000407308 */ /* 0x000eb40000000800 */
[----:B------:R-:W-:Y:S10]  /*6f90*/  MUFU.EX2 R139, R139 ;  /* 0x0000008b008b7308 */ /* 0x000ff40000000800 */
[----:B------:R-:W-:Y:S01]  /*6fa0*/  MUFU.EX2 R155, R155 ;  /* 0x0000009b009b7308 */ /* 0x000fe20000000800 */
[C---:B-1----:R-:W-:Y:S03]  /*6fb0*/  HMMA.16816.F32.BF16 R44, R80.reuse, R52, R44 ;  /* 0x00000034502c723c */ /* 0x042fe6000004182c */
[----:B--2---:R-:W-:Y:S06]  /*6fc0*/  FADD.FTZ R92, R64, R89 ;  /* 0x00000059405c7221 */ /* 0x004fec0000010000 */
[----:B------:R-:W1:Y:S03]  /*6fd0*/  MUFU.EX2 R158, R158 ;  /* 0x0000009e009e7308 */ /* 0x000e660000000800 */
[----:B------:R-:W-:Y:S01]  /*6fe0*/  F2FP.BF16.PACK_AB R52, R65, R66 ;  /* 0x000000424134723e */ /* 0x000fe200000010ff */
[----:B------:R-:W-:Y:S03]  /*6ff0*/  HMMA.16816.F32.BF16 R48, R80, R54, R48 ;  /* 0x000000365030723c */ /* 0x000fe60000041830 */
[----:B------:R-:W-:Y:S01]  /*7000*/  F2FP.BF16.PACK_AB R53, R93, R64 ;  /* 0x000000405d35723e */ /* 0x000fe200000010ff */
[----:B------:R-:W-:Y:S03]  /*7010*/  FADD.FTZ R66, R66, R91 ;  /* 0x0000005b42427221 */ /* 0x000fe60000010000 */
[----:B------:R-:W-:Y:S01]  /*7020*/  F2FP.BF16.PACK_AB R54, R95, R94 ;  /* 0x0000005e5f36723e */ /* 0x000fe200000010ff */
[----:B------:R-:W-:Y:S01]  /*7030*/  MUFU.EX2 R84, R143 ;  /* 0x0000008f00547308 */ /* 0x000fe20000000800 */
[----:B------:R-:W-:Y:S03]  /*7040*/  F2FP.BF16.PACK_AB R55, R96, R97 ;  /* 0x000000616037723e */ /* 0x000fe600000010ff */
[----:B------:R-:W-:Y:S02]  /*7050*/  FADD.FTZ R99, R65, R66 ;  /* 0x0000004241637221 */ /* 0x000fe40000010000 */
[----:B------:R-:W-:Y:S02]  /*7060*/  FADD.FTZ R92, R93, R92 ;  /* 0x0000005c5d5c7221 */ /* 0x000fe40000010000 */
[C---:B------:R-:W-:Y:S02]  /*7070*/  HMMA.16816.F32.BF16 R4, R52.reuse, R56, R4 ;  /* 0x000000383404723c */ /* 0x040fe40000041804 */
[----:B------:R-:W2:Y:S03]  /*7080*/  MUFU.EX2 R3, R144 ;  /* 0x0000009000037308 */ /* 0x000ea60000000800 */
[----:B------:R-:W-:Y:S01]  /*7090*/  FADD.FTZ R94, R94, R99 ;  /* 0x000000635e5e7221 */ /* 0x000fe20000010000 */
[----:B-1----:R-:W-:Y:S01]  /*70a0*/  F2FP.BF16.PACK_AB R88, R158, R155 ;  /* 0x0000009b9e58723e */ /* 0x002fe200000010ff */
[----:B------:R-:W-:Y:S01]  /*70b0*/  FADD.FTZ R97, R97, R92 ;  /* 0x0000005c61617221 */ /* 0x000fe20000010000 */
[C---:B------:R-:W-:Y:S01]  /*70c0*/  HMMA.16816.F32.BF16 R8, R52.reuse, R58, R8 ;  /* 0x0000003a3408723c */ /* 0x040fe20000041808 */
[----:B------:R-:W1:Y:S03]  /*70d0*/  LDSM.16.MT88.4 R56, [R87+0x6400] ;  /* 0x006400005738783b */ /* 0x000e660000004200 */
[----:B------:R-:W-:Y:S01]  /*70e0*/  MUFU.EX2 R159, R159 ;  /* 0x0000009f009f7308 */ /* 0x000fe20000000800 */
[----:B------:R-:W-:Y:S02]  /*70f0*/  FADD.FTZ R94, R95, R94 ;  /* 0x0000005e5f5e7221 */ /* 0x000fe40000010000 */
[----:B------:R-:W-:Y:S07]  /*7100*/  FADD.FTZ R96, R96, R97 ;  /* 0x0000006160607221 */ /* 0x000fee0000010000 */
[----:B------:R-:W3:Y:S01]  /*7110*/  MUFU.EX2 R160, R160 ;  /* 0x000000a000a07308 */ /* 0x000ee20000000800 */
[----:B--2---:R-:W-:Y:S09]  /*7120*/  F2FP.BF16.PACK_AB R89, R3, R84 ;  /* 0x000000540359723e */ /* 0x004ff200000010ff */
[----:B------:R-:W-:Y:S10]  /*7130*/  MUFU.EX2 R86, R86 ;  /* 0x0000005600567308 */ /* 0x000ff40000000800 */
[----:B------:R-:W2:Y:S01]  /*7140*/  MUFU.EX2 R101, R101 ;  /* 0x0000006500657308 */ /* 0x000ea20000000800 */
[----:B---3--:R-:W-:Y:S01]  /*7150*/  F2FP.BF16.PACK_AB R90, R160, R159 ;  /* 0x0000009fa05a723e */ /* 0x008fe200000010ff */
[C---:B-1----:R-:W-:Y:S08]  /*7160*/  HMMA.16816.F32.BF16 R12, R52.reuse, R56, R12 ;  /* 0x00000038340c723c */ /* 0x042ff0000004180c */
[C---:B------:R-:W-:Y:S01]  /*7170*/  HMMA.16816.F32.BF16 R16, R52.reuse, R58, R16 ;  /* 0x0000003a3410723c */ /* 0x040fe20000041810 */
[----:B------:R-:W1:Y:S03]  /*7180*/  LDSM.16.MT88.4 R56, [R109+0x7400] ;  /* 0x007400006d38783b */ /* 0x000e660000004200 */
[----:B--2---:R-:W-:Y:S04]  /*7190*/  F2FP.BF16.PACK_AB R91, R101, R86 ;  /* 0x00000056655b723e */ /* 0x004fe800000010ff */
        /* <DEDUP_REMOVED lines=17> */
[----:B------:R-:W-:Y:S03]  /*72b0*/  F2FP.BF16.PACK_AB R55, R139, R106 ;  /* 0x0000006a8b37723e */ /* 0x000fe600000010ff */
[----:B------:R-:W-:Y:S04]  /*72c0*/  FADD.FTZ R105, R105, R102 ;  /* 0x0000006669697221 */ /* 0x000fe80000010000 */
[----:B------:R-:W-:Y:S04]  /*72d0*/  FADD.FTZ R100, R100, R105 ;  /* 0x0000006964647221 */ /* 0x000fe80000010000 */
[----:B------:R-:W-:Y:S04]  /*72e0*/  FADD.FTZ R155, R155, R100 ;  /* 0x000000649b9b7221 */ /* 0x000fe80000010000 */
[----:B------:R-:W-:Y:S04]  /*72f0*/  FADD.FTZ R158, R158, R155 ;  /* 0x0000009b9e9e7221 */ /* 0x000fe80000010000 */
        /* <DEDUP_REMOVED lines=15> */
[C---:B------:R-:W-:Y:S08]  /*73f0*/  HMMA.16816.F32.BF16 R40, R52.reuse, R58, R40 ;  /* 0x0000003a3428723c */ /* 0x040ff00000041828 */
[C---:B--2---:R-:W-:Y:S08]  /*7400*/  HMMA.16816.F32.BF16 R44, R52.reuse, R60, R44 ;  /* 0x0000003c342c723c */ /* 0x044ff0000004182c */
[----:B------:R-:W-:Y:S01]  /*7410*/  HMMA.16816.F32.BF16 R48, R52, R62, R48 ;  /* 0x0000003e3430723c */ /* 0x000fe20000041830 */
[----:B------:R-:W1:Y:S07]  /*7420*/  LDSM.16.MT88.4 R60, [R109+0x7c00] ;  /* 0x007c00006d3c783b */ /* 0x000e6e0000004200 */
[C---:B------:R-:W-:Y:S01]  /*7430*/  HMMA.16816.F32.BF16 R80, R88.reuse, R76, R4 ;  /* 0x0000004c5850723c */ /* 0x040fe20000041804 */
[----:B------:R-:W2:Y:S07]  /*7440*/  LDSM.16.MT88.4 R52, [R87+0x7c00] ;  /* 0x007c00005734783b */ /* 0x000eae0000004200 */
[C---:B------:R-:W-:Y:S01]  /*7450*/  HMMA.16816.F32.BF16 R76, R88.reuse, R78, R8 ;  /* 0x0000004e584c723c */ /* 0x040fe20000041808 */
[----:B------:R-:W3:Y:S07]  /*7460*/  LDSM.16.MT88.4 R4, [R109+0x8c00] ;  /* 0x008c00006d04783b */ /* 0x000eee0000004200 */
[C---:B------:R-:W-:Y:S01]  /*7470*/  HMMA.16816.F32.BF16 R72, R88.reuse, R68, R12 ;  /* 0x000000445848723c */ /* 0x040fe2000004180c */
[----:B------:R-:W4:Y:S07]  /*7480*/  LDSM.16.MT88.4 R8, [R87+0x8c00] ;  /* 0x008c00005708783b */ /* 0x000f2e0000004200 */
[C---:B------:R-:W-:Y:S08]  /*7490*/  HMMA.16816.F32.BF16 R68, R88.reuse, R70, R16 ;  /* 0x000000465844723c */ /* 0x040ff00000041810 */
[C---:B-1----:R-:W-:Y:S08]  /*74a0*/  HMMA.16816.F32.BF16 R64, R88.reuse, R60, R20 ;  /* 0x0000003c5840723c */ /* 0x042ff00000041814 */
[C---:B------:R-:W-:Y:S08]  /*74b0*/  HMMA.16816.F32.BF16 R60, R88.reuse, R62, R24 ;  /* 0x0000003e583c723c */ /* 0x040ff00000041818 */
[C---:B--2---:R-:W-:Y:S08]  /*74c0*/  HMMA.16816.F32.BF16 R56, R88.reuse, R52, R28 ;  /* 0x000000345838723c */ /* 0x044ff0000004181c */
[C---:B------:R-:W-:Y:S08]  /*74d0*/  HMMA.16816.F32.BF16 R52, R88.reuse, R54, R32 ;  /* 0x000000365834723c */ /* 0x040ff00000041820 */
[C---:B---3--:R-:W-:Y:S07]  /*74e0*/  HMMA.16816.F32.BF16 R36, R88.reuse, R4, R36 ;  /* 0x000000045824723c */ /* 0x048fee0000041824 */
[----:B------:R-:W-:Y:S01]  /*74f0*/  FADD.FTZ R5, R103, R96 ;  /* 0x0000006067057221 */ /* 0x000fe20000010000 */
[C---:B------:R-:W-:Y:S04]  /*7500*/  HMMA.16816.F32.BF16 R40, R88.reuse, R6, R40 ;  /* 0x000000065828723c */ /* 0x040fe80000041828 */
[----:B------:R-:W-:Y:S04]  /*7510*/  FADD.FTZ R5, R104, R5 ;  /* 0x0000000568057221 */ /* 0x000fe80000010000 */
[C---:B----4-:R-:W-:Y:S04]  /*7520*/  HMMA.16816.F32.BF16 R44, R88.reuse, R8, R44 ;  /* 0x00000008582c723c */ /* 0x050fe8000004182c */
[----:B------:R-:W-:Y:S04]  /*7530*/  FADD.FTZ R106, R106, R5 ;  /* 0x000000056a6a7221 */ /* 0x000fe80000010000 */
[----:B------:R-:W-:Y:S01]  /*7540*/  FADD.FTZ R139, R139, R106 ;  /* 0x0000006a8b8b7221 */ /* 0x000fe20000010000 */
[----:B------:R-:W-:Y:S03]  /*7550*/  HMMA.16816.F32.BF16 R48, R88, R10, R48 ;  /* 0x0000000a5830723c */ /* 0x000fe60000041830 */
[----:B------:R-:W-:Y:S04]  /*7560*/  FADD.FTZ R84, R84, R139 ;  /* 0x0000008b54547221 */ /* 0x000fe80000010000 */
[----:B------:R-:W-:Y:S05]  /*7570*/  FADD.FTZ R3, R3, R84 ;  /* 0x0000005403037221 */ /* 0x000fea0000010000 */
[----:B------:R-:W-:Y:S01]  /*7580*/  FADD.FTZ R86, R86, R3 ;  /* 0x0000000356567221 */ /* 0x000fe20000010000 */
[----:B------:R-:W-:Y:S03]  /*7590*/  MOV R3, R0 ;  /* 0x0000000000037202 */ /* 0x000fe60000000f00 */
[----:B------:R-:W-:Y:S01]  /*75a0*/  FADD.FTZ R134, R101, R86 ;  /* 0x0000005665867221 */ /* 0x000fe20000010000 */
[----:B------:R-:W-:-:S05]  /*75b0*/  @P0 BRA `(.L_x_774) ;  /* 0xffffe38000000947 */ /* 0x000fca000383ffff */
.L_x_773:
        /* <DEDUP_REMOVED lines=111> */
[----:B------:R-:W-:Y:S01]  /*7cb0*/  LOP3.LUT R11, R11, 0xc0, RZ, 0xc0, !PT ;  /* 0x000000c00b0b7812 */ /* 0x000fe200078ec0ff */
[----:B---3--:R-:W-:Y:S01]  /*7cc0*/  @P3 FMUL.FTZ R43, R8, 0.69314718246459960938 ;  /* 0x3f317218082b3820 */ /* 0x008fe20000410000 */
[----:B------:R-:W-:-:S02]  /*7cd0*/  LEA R3, R6, R3, 0x4 ;  /* 0x0000000306037211 */ /* 0x000fc400078e20ff */
[----:B------:R-:W-:Y:S02]  /*7ce0*/  LEA.HI R6, R11, R11, RZ, 0x1d ;  /* 0x0000000b0b067211 */ /* 0x000fe400078fe8ff */
[----:B------:R-:W-:Y:S02]  /*7cf0*/  ISETP.NE.U32.AND P1, PT, R5, 0x1, PT ;  /* 0x000000010500780c */ /* 0x000fe40003f25070 */
[----:B------:R-:W1:Y:S01]  /*7d00*/  LDC.U8 R5, c[0x0][0x329] ;  /* 0x0000ca40ff057b82 */ /* 0x000e620000000000 */
[----:B------:R-:W-:Y:S01]  /*7d10*/  IMAD.U32 R3, R3, 0x2, R6 ;  /* 0x0000000203037824 */ /* 0x000fe200078e0006 */
[----:B------:R-:W-:Y:S02]  /*7d20*/  F2FP.BF16.PACK_AB R46, R47, R46 ;  /* 0x0000002e2f2e723e */ /* 0x000fe400000010ff */
[----:B------:R-:W-:Y:S02]  /*7d30*/  F2FP.BF16.PACK_AB R50, R51, R50 ;  /* 0x000000323332723e */ /* 0x000fe400000010ff */
[----:B------:R-:W-:-:S02]  /*7d40*/  SHF.L.U32 R11, R3, 0x1, RZ ;  /* 0x00000001030b7819 */ /* 0x000fc400000006ff */
[----:B------:R-:W-:Y:S01]  /*7d50*/  MOV R3, 0x20 ;  /* 0x0000002000037802 */ /* 0x000fe20000000f00 */
[----:B------:R-:W2:Y:S01]  /*7d60*/  LDC.U8 R6, c[0x0][0x328] ;  /* 0x0000ca00ff067b82 */ /* 0x000ea20000000000 */
[----:B------:R-:W-:Y:S01]  /*7d70*/  IADD3 R13, R11, -0x10, RZ ;  /* 0xfffffff00b0d7810 */ /* 0x000fe20007ffe0ff */
[----:B------:R-:W-:Y:S01]  /*7d80*/  STS [R11], R80 ;  /* 0x000000500b007388 */ /* 0x000fe20000000800 */
[----:B------:R-:W-:Y:S02]  /*7d90*/  SEL R10, R3, 0xffffffe0, !P0 ;  /* 0xffffffe0030a7807 */ /* 0x000fe40004000000 */
[C---:B------:R-:W-:Y:S01]  /*7da0*/  @P1 IADD3 R13, R11.reuse, 0x10, RZ ;  /* 0x000000100b0d1810 */ /* 0x040fe20007ffe0ff */
[----:B------:R-:W-:Y:S01]  /*7db0*/  STS [R11+0x200], R82 ;  /* 0x000200520b007388 */ /* 0x000fe20000000800 */
[----:B------:R-:W-:Y:S01]  /*7dc0*/  ISETP.NE.AND P0, PT, R116, -0x1, PT ;  /* 0xffffffff7400780c */ /* 0x000fe20003f05270 */
[----:B------:R-:W-:Y:S01]  /*7dd0*/  IMAD.IADD R17, R11, 0x1, R10 ;  /* 0x000000010b117824 */ /* 0x000fe200078e020a */
[----:B------:R-:W-:Y:S01]  /*7de0*/  IADD3 R15, R10, R13, RZ ;  /* 0x0000000d0a0f7210 */ /* 0x000fe20007ffe0ff */
[----:B------:R-:W-:Y:S04]  /*7df0*/  STS [R13], R76 ;  /* 0x0000004c0d007388 */ /* 0x000fe80000000800 */
[----:B------:R-:W-:Y:S01]  /*7e00*/  STS [R13+0x200], R78 ;  /* 0x0002004e0d007388 */ /* 0x000fe20000000800 */
        /* <DEDUP_REMOVED lines=14> */
[----:B------:R-:W-:-:S03]  /*7ef0*/  LOP3.LUT P5, RZ, R4, 0x3, RZ, 0xc0, !PT ;  /* 0x0000000304ff7812 */ /* 0x000fc600078ac0ff */
        /* <DEDUP_REMOVED lines=14> */
[----:B------:R3:W-:Y:S04]  /*7fe0*/  STS [R15+0x2200], R50 ;  /* 0x002200320f007388 */ /* 0x0007e80000000800 */
[----:B------:R-:W-:Y:S01]  /*7ff0*/  BAR.SYNC.DEFER_BLOCKING 0x0 ;  /* 0x0000000000007b1d */ /* 0x000fe20000010000 */
[----:B-1----:R-:W-:-:S04]  /*8000*/  @P0 IMAD.WIDE.U32 R40, R116, c[0x0][0x1e8], RZ ;  /* 0x00007a0074280a25 */ /* 0x002fc800078e00ff */
[----:B------:R-:W-:Y:S01]  /*8010*/  @P0 IMAD R11, R116, c[0x0][0x1ec], R41 ;  /* 0x00007b00740b0a24 */ /* 0x000fe200078e0229 */
[----:B------:R-:W1:Y:S01]  /*8020*/  S2R R3, SR_CTAID.Y ;  /* 0x0000000000037919 */ /* 0x000e620000002600 */
[----:B--2---:R-:W-:-:S03]  /*8030*/  CS2R R44, SRZ ;  /* 0x00000000002c7805 */ /* 0x004fc6000001ff00 */
[----:B------:R-:W2:Y:S04]  /*8040*/  S2R R6, SR_CTAID.X ;  /* 0x0000000000067919 */ /* 0x000ea80000002500 */
[----:B------:R-:W4:Y:S01]  /*8050*/  S2R R5, SR_CTAID.Z ;  /* 0x0000000000057919 */ /* 0x000f220000002700 */
[----:B---3--:R-:W-:-:S03]  /*8060*/  @P0 MOV R15, R40 ;  /* 0x00000028000f0202 */ /* 0x008fc60000000f00 */
[----:B------:R3:W3:Y:S04]  /*8070*/  LDS.128 R32, [R117] ;  /* 0x0000000075207984 */ /* 0x0006e80000000c00 */
[----:B------:R3:W3:Y:S01]  /*8080*/  LDS.128 R28, [R117+0x800] ;  /* 0x00080000751c7984 */ /* 0x0006e20000000c00 */
[C---:B-1----:R-:W-:Y:S01]  /*8090*/  @!P1 IMAD R13, R3.reuse, c[0x0][0x214], RZ ;  /* 0x00008500030d9a24 */ /* 0x042fe200078e02ff */
[----:B------:R-:W-:Y:S02]  /*80a0*/  @!P0 SHF.R.S32.HI R7, RZ, 0x1f, R3 ;  /* 0x0000001fff078819 */ /* 0x000fe40000011403 */
[----:B------:R1:W1:Y:S01]  /*80b0*/  LDS.128 R24, [R117+0x1000] ;  /* 0x0010000075187984 */ /* 0x0002620000000c00 */
[----:B------:R-:W-:Y:S01]  /*80c0*/  IMAD R14, R3, R14, RZ ;  /* 0x0000000e030e7224 */ /* 0x000fe200078e02ff */
[----:B------:R-:W-:-:S02]  /*80d0*/  @!P1 SEL R116, R13, R116, !P0 ;  /* 0x000000740d749207 */ /* 0x000fc40004000000 */
        /* <DEDUP_REMOVED lines=11> */
[----:B----4-:R-:W-:-:S02]  /*8190*/  IMAD R14, R5, R10, R14 ;  /* 0x0000000a050e7224 */ /* 0x010fc400078e020e */
        /* <DEDUP_REMOVED lines=29> */
.L_x_778:
[----:B------:R-:W-:Y:S05]  /*8370*/  BSYNC B0 ;  /* 0x0000000000007941 */ /* 0x000fea0003800000 */
.L_x_777:
[----:B------:R-:W-:Y:S01]  /*8380*/  IADD3 R2, P0, R130, R15, RZ ;  /* 0x0000000f82027210 */ /* 0x000fe20007f1e0ff */
[----:B------:R-:W-:Y:S01]  /*8390*/  BSSY B0, `(.L_x_779) ;  /* 0x0000013000007945 */ /* 0x000fe20003800000 */
[----:B------:R-:W-:Y:S02]  /*83a0*/  SHF.R.S32.HI R0, RZ, 0x1f, R5 ;  /* 0x0000001fff007819 */ /* 0x000fe40000011405 */
[----:B--2---:R-:W-:Y:S02]  /*83b0*/  IADD3.X R3, R131, R11, RZ, P0, !PT ;  /* 0x0000000b83037210 */ /* 0x004fe400007fe4ff */
[----:B------:R-:W-:Y:S01]  /*83c0*/  ISETP.GE.AND P0, PT, R128, R113, PT ;  /* 0x000000718000720c */ /* 0x000fe20003f06270 */
[----:B------:R-:W-:-:S04]  /*83d0*/  IMAD R0, R0, c[0x0][0x1f0], RZ ;  /* 0x00007c0000007a24 */ /* 0x000fc800078e02ff */
[C---:B------:R-:W-:Y:S02]  /*83e0*/  IMAD R0, R5.reuse, c[0x0][0x1f4], R0 ;  /* 0x00007d0005007a24 */ /* 0x040fe400078e0200 */
[----:B------:R-:W-:-:S05]  /*83f0*/  IMAD.WIDE.U32 R4, R5, c[0x0][0x1f0], R2 ;  /* 0x00007c0005047a25 */ /* 0x000fca00078e0002 */
        /* <DEDUP_REMOVED lines=9> */
[----:B---3--:R2:W-:Y:S04]  /*8490*/  STG.E.128 [R2.64], R32 ;  /* 0x0000002002007986 */ /* 0x0085e8000c101d08 */
[----:B-1----:R2:W-:Y:S04]  /*84a0*/  STG.E.128 [R2.64+0x40], R24 ;  /* 0x0000401802007986 */ /* 0x0025e8000c101d08 */
[----:B------:R2:W-:Y:S02]  /*84b0*/  STG.E.128 [R2.64+0x80], R16 ;  /* 0x0000801002007986 */ /* 0x0005e4000c101d08 */
.L_x_780:
[----:B------:R-:W-:Y:S05]  /*84c0*/  BSYNC B0 ;  /* 0x0000000000007941 */ /* 0x000fea0003800000 */
.L_x_779:
        /* <DEDUP_REMOVED lines=11> */
[----:B---3--:R-:W-:Y:S04]  /*8580*/  STG.E.128 [R2.64], R28 ;  /* 0x0000001c02007986 */ /* 0x008fe8000c101d08 */
[----:B-1----:R-:W-:Y:S04]  /*8590*/  STG.E.128 [R2.64+0x40], R20 ;  /* 0x0000401402007986 */ /* 0x002fe8000c101d08 */
[----:B------:R-:W-:Y:S01]  /*85a0*/  STG.E.128 [R2.64+0x80], R36 ;  /* 0x0000802402007986 */ /* 0x000fe2000c101d08 */
[----:B------:R-:W-:Y:S05]  /*85b0*/  EXIT ;  /* 0x000000000000794d */ /* 0x000fea0003800000 */
.L_x_766:
[----:B-1----:R-:W1:Y:S01]  /*85c0*/  LDC.U8 R3, c[0x0][0x329] ;  /* 0x0000ca40ff037b82 */ /* 0x002e620000000000 */
[----:B------:R-:W-:Y:S01]  /*85d0*/  ISETP.NE.AND P4, PT, R116, -0x1, PT ;  /* 0xffffffff7400780c */ /* 0x000fe20003f85270 */
[----:B------:R-:W-:Y:S01]  /*85e0*/  IMAD.IADD R119, R119, 0x1, -R100 ;  /* 0x0000000177777824 */ /* 0x000fe200078e0a64 */
[----:B------:R-:W-:Y:S01]  /*85f0*/  SHF.R.S32.HI R2, RZ, 0x1f, R93 ;  /* 0x0000001fff027819 */ /* 0x000fe2000001145d */
[----:B------:R-:W-:Y:S03]  /*8600*/  BSSY B0, `(.L_x_781) ;  /* 0x000003c000007945 */ /* 0x000fe60003800000 */
[----:B------:R-:W-:Y:S01]  /*8610*/  LEA.HI R2, R2, R93, RZ, 0x2 ;  /* 0x0000005d02027211 */ /* 0x000fe200078f10ff */
[----:B------:R-:W2:Y:S03]  /*8620*/  LDC.U8 R4, c[0x0][0x328] ;  /* 0x0000ca00ff047b82 */ /* 0x000ea60000000000 */
[----:B------:R-:W-:-:S02]  /*8630*/  LOP3.LUT R12, R2, 0x1ffffffc, RZ, 0xc0, !PT ;  /* 0x1ffffffc020c7812 */ /* 0x000fc400078ec0ff */
[----:B------:R-:W-:Y:S01]  /*8640*/  SHF.R.S32.HI R2, RZ, 0x2, R2 ;  /* 0x00000002ff027819 */ /* 0x000fe20000011402 */
[----:B------:R-:W-:Y:S01]  /*8650*/  @P4 IMAD.WIDE.U32 R8, R116, c[0x0][0x1e8], RZ ;  /* 0x00007a0074084a25 */ /* 0x000fe200078e00ff */
[----:B------:R-:W-:-:S03]  /*8660*/  @!P4 SHF.R.S32.HI R5, RZ, 0x1f, R0 ;  /* 0x0000001fff05c819 */ /* 0x000fc60000011400 */
[----:B------:R-:W-:Y:S02]  /*8670*/  @P4 IMAD R6, R116, c[0x0][0x1ec], R9 ;  /* 0x00007b0074064a24 */ /* 0x000fe400078e0209 */
[----:B------:R-:W-:Y:S01]  /*8680*/  @!P4 IMAD.WIDE.U32 R10, R0, c[0x0][0x1e0], RZ ;  /* 0x00007800000aca25 */ /* 0x000fe200078e00ff */
[----:B-1----:R-:W-:-:S03]  /*8690*/  ISETP.NE.AND P1, PT, R3, RZ, PT ;  /* 0x000000ff0300720c */ /* 0x002fc60003f25270 */
[----:B------:R-:W-:Y:S01]  /*86a0*/  @!P4 IMAD R5, R5, c[0x0][0x1e0], RZ ;  /* 0x000078000505ca24 */ /* 0x000fe200078e02ff */
[----:B------:R-:W-:Y:S01]  /*86b0*/  @!P4 MOV R8, R10 ;  /* 0x0000000a0008c202 */ /* 0x000fe20000000f00 */
[----:B------:R-:W-:Y:S02]  /*86c0*/  IMAD.IADD R7, R93, 0x1, -R12 ;  /* 0x000000015d077824 */ /* 0x000fe400078e0a0c */
[----:B------:R-:W-:Y:S01]  /*86d0*/  @!P4 IMAD R5, R0, c[0x0][0x1e4], R5 ;  /* 0x000079000005ca24 */ /* 0x000fe200078e0205 */
[----:B------:R-:W-:Y:S01]  /*86e0*/  CS2R R12, SRZ ;  /* 0x00000000000c7805 */ /* 0x000fe2000001ff00 */
[----:B------:R-:W-:Y:S01]  /*86f0*/  IMAD.SHL.U32 R7, R7, 0x8, RZ ;  /* 0x0000000807077824 */ /* 0x000fe200078e00ff */
[----:B--2---:R-:W-:Y:S02]  /*8700*/  ISETP.NE.AND P3, PT, R4, RZ, PT ;  /* 0x000000ff0400720c */ /* 0x004fe40003f65270 */
[----:B------:R-:W-:Y:S02]  /*8710*/  @!P4 IADD3 R6, R11, R5, RZ ;  /* 0x000000050b06c210 */ /* 0x000fe40007ffe0ff */
[----:B------:R-:W-:Y:S01]  /*8720*/  ISETP.NE.OR P2, PT, R3, RZ, !P3 ;  /* 0x000000ff0300720c */ /* 0x000fe20005f45670 */
[----:B------:R-:W-:-:S02]  /*8730*/  @P1 IMAD.MOV.U32 R4, RZ, RZ, c[0x0][0x210] ;  /* 0x00008400ff041624 */ /* 0x000fc400078e00ff */
[----:B------:R-:W-:Y:S01]  /*8740*/  @!P1 IMAD.MOV.U32 R3, RZ, RZ, c[0x0][0x214] ;  /* 0x00008500ff039624 */ /* 0x000fe200078e00ff */
[----:B------:R-:W-:Y:S01]  /*8750*/  ISETP.NE.OR P0, PT, R116, -0x1, P2 ;  /* 0xffffffff7400780c */ /* 0x000fe20001705670 */
[----:B------:R-:W-:-:S03]  /*8760*/  @P1 IMAD R9, R4, c[0x0][0x214], RZ ;  /* 0x0000850004091a24 */ /* 0x000fc600078e02ff */
[----:B------:R-:W-:Y:S01]  /*8770*/  @!P1 SEL R9, R3, c[0x0][0x234], !P3 ;  /* 0x00008d0003099a07 */ /* 0x000fe20005800000 */
[----:B------:R-:W-:Y:S01]  /*8780*/  @P1 IMAD.MOV.U32 R3, RZ, RZ, 0x1 ;  /* 0x00000001ff031424 */ /* 0x000fe200078e00ff */
[----:B------:R-:W-:-:S03]  /*8790*/  IADD3 R4, P3, R7, R8, RZ ;  /* 0x0000000807047210 */ /* 0x000fc60007f7e0ff */
[----:B------:R-:W-:Y:S01]  /*87a0*/  @!P1 IMAD R3, R9, c[0x0][0x1c0], RZ ;  /* 0x0000700009039a24 */ /* 0x000fe200078e02ff */
[----:B------:R-:W-:Y:S01]  /*87b0*/  LEA.HI.X.SX32 R5, R7, R6, 0x1, P3 ;  /* 0x0000000607057211 */ /* 0x000fe200018f0eff */
[----:B------:R-:W-:Y:S01]  /*87c0*/  @P1 IMAD.MOV.U32 R7, RZ, RZ, c[0x0][0x210] ;  /* 0x00008400ff071624 */ /* 0x000fe200078e00ff */
[----:B------:R-:W-:Y:S01]  /*87d0*/  @!P1 MOV R7, 0x1 ;  /* 0x0000000100079802 */ /* 0x000fe20000000f00 */
[C---:B------:R-:W-:Y:S01]  /*87e0*/  @!P0 IMAD R116, R0.reuse, c[0x0][0x214], RZ ;  /* 0x0000850000748a24 */ /* 0x040fe200078e02ff */
[----:B------:R-:W-:Y:S01]  /*87f0*/  SHF.R.S32.HI R6, RZ, 0x1f, R18 ;  /* 0x0000001fff067819 */ /* 0x000fe20000011412 */
[----:B------:R-:W-:Y:S02]  /*8800*/  IMAD R3, R0, R3, RZ ;  /* 0x0000000300037224 */ /* 0x000fe400078e02ff */
[--C-:B------:R-:W-:Y:S01]  /*8810*/  @!P2 IMAD.MOV.U32 R12, RZ, RZ, R116.reuse ;  /* 0x000000ffff0ca224 */ /* 0x100fe200078e0074 */
[----:B------:R-:W-:Y:S01]  /*8820*/  @!P2 SHF.R.S32.HI R13, RZ, 0x1f, R116 ;  /* 0x0000001fff0da819 */ /* 0x000fe20000011474 */
[----:B------:R-:W-:Y:S01]  /*8830*/  IMAD R15, R100, R7, RZ ;  /* 0x00000007640f7224 */ /* 0x000fe200078e02ff */
[----:B------:R-:W-:Y:S01]  /*8840*/  SEL R3, R3, RZ, P2 ;  /* 0x000000ff03037207 */ /* 0x000fe20001000000 */
[----:B------:R-:W-:Y:S01]  /*8850*/  IMAD R11, R6, c[0x0][0x1f0], RZ ;  /* 0x00007c00060b7a24 */ /* 0x000fe200078e02ff */
[----:B------:R-:W-:Y:S01]  /*8860*/  ISETP.GE.AND P2, PT, R2, R119, PT ;  /* 0x000000770200720c */ /* 0x000fe20003f46270 */
[----:B------:R-:W-:Y:S01]  /*8870*/  IMAD.WIDE.U32 R4, R18, c[0x0][0x1f0], R4 ;  /* 0x00007c0012047a25 */ /* 0x000fe200078e0004 */
[----:B------:R-:W-:-:S03]  /*8880*/  SHF.R.S32.HI R17, RZ, 0x1f, R15 ;  /* 0x0000001fff117819 */ /* 0x000fc6000001140f */
[C---:B------:R-:W-:Y:S01]  /*8890*/  IMAD R9, R18.reuse, R9, R3 ;  /* 0x0000000912097224 */ /* 0x040fe200078e0203 */
[----:B------:R-:W-:Y:S01]  /*88a0*/  SHF.R.S32.HI R3, RZ, 0x1f, R2 ;  /* 0x0000001fff037819 */ /* 0x000fe20000011402 */
[----:B------:R-:W-:-:S03]  /*88b0*/  IMAD R11, R18, c[0x0][0x1f4], R11 ;  /* 0x00007d00120b7a24 */ /* 0x000fc600078e020b */
        /* <DEDUP_REMOVED lines=16> */
.L_x_782:
[----:B------:R-:W-:Y:S05]  /*89c0*/  BSYNC B0 ;  /* 0x0000000000007941 */ /* 0x000fea0003800000 */
.L_x_781:
        /* <DEDUP_REMOVED lines=17> */
.L_x_784:
[----:B------:R-:W-:Y:S05]  /*8ae0*/  BSYNC B0 ;  /* 0x0000000000007941 */ /* 0x000fea0003800000 */
.L_x_783:
        /* <DEDUP_REMOVED lines=19> */
.L_x_785:
        /* <DEDUP_REMOVED lines=14> */
.L_x_1000:


//--------------------- .text._ZN5flash16flash_fwd_kernelI23Flash_fwd_kernel_traitsILi96ELi64ELi64ELi4ELb0ELb0EN7cutlass10bfloat16_tE19Flash_kernel_traitsILi96ELi64ELi64ELi4ES3_EELb1ELb1ELb0ELb1ELb0ELb0ELb0ELb0EEEvNS_16Flash_fwd_paramsE --------------------------
	.section	.text._ZN5flash16flash_fwd_kernelI23Flash_fwd_kernel_traitsILi96ELi64ELi64ELi4ELb0ELb0EN7cutlass10bfloat16_tE19Flash_kernel_traitsILi96ELi64ELi64ELi4ES3_EELb1ELb1ELb0ELb1ELb0ELb0ELb0ELb0EEEvNS_16Flash_fwd_paramsE,"ax",@progbits
	.sectioninfo	@"SHI_REGISTERS=159"
	.align	128
        .global         _ZN5flash16flash_fwd_kernelI23Flash_fwd_kernel_traitsILi96ELi64ELi64ELi4ELb0ELb0EN7cutlass10bfloat16_tE19Flash_kernel_traitsILi96ELi64ELi64ELi4ES3_EELb1ELb1ELb0ELb1ELb0ELb0ELb0ELb0EEEvNS_16Flash_fwd_paramsE
        .type           _ZN5flash16flash_fwd_kernelI23Flash_fwd_kernel_traitsILi96ELi64ELi64ELi4ELb0ELb0EN7cutlass10bfloat16_tE19Flash_kernel_traitsILi96ELi64ELi64ELi4ES3_EELb1ELb1ELb0ELb1ELb0ELb0ELb0ELb0EEEvNS_16Flash_fwd_paramsE,@function
        .size           _ZN5flash16flash_fwd_kernelI23Flash_fwd_kernel_traitsILi96ELi64ELi64ELi4ELb0ELb0EN7cutlass10bfloat16_tE19Flash_kernel_traitsILi96ELi64ELi64ELi4ES3_EELb1ELb1ELb0ELb1ELb0ELb0ELb0ELb0EEEvNS_16Flash_fwd_paramsE,(.L_x_1001 - _ZN5flash16flash_fwd_kernelI23Flash_fwd_kernel_traitsILi96ELi64ELi64ELi4ELb0ELb0EN7cutlass10bfloat16_tE19Flash_kernel_traitsILi96ELi64ELi64ELi4ES3_EELb1ELb1ELb0ELb1ELb0ELb0ELb0ELb0EEEvNS_16Flash_fwd_paramsE)
        .other          _ZN5flash16flash_fwd_kernelI23Flash_fwd_kernel_traitsILi96ELi64ELi64ELi4ELb0ELb0EN7cutlass10bfloat16_tE19Flash_kernel_traitsILi96ELi64ELi64ELi4ES3_EELb1ELb1ELb0ELb1ELb0ELb0ELb0ELb0EEEvNS_16Flash_fwd_paramsE,@"STO_CUDA_ENTRY STV_DEFAULT"
_ZN5flash16flash_fwd_kernelI23Flash_fwd_kernel_traitsILi96ELi64ELi64ELi4ELb0ELb0EN7cutlass10bfloat16_tE19Flash_kernel_traitsILi96ELi64ELi64ELi4ES3_EELb1ELb1ELb0ELb1ELb0ELb0ELb0ELb0EEEvNS_16Flash_fwd_paramsE:
.text._ZN5flash16flash_fwd_kernelI23Flash_fwd_kernel_traitsILi96ELi64ELi64ELi4ELb0ELb0EN7cutlass10bfloat16_tE19Flash_kernel_traitsILi96ELi64ELi64ELi4ES3_EELb1ELb1ELb0ELb1ELb0ELb0ELb0ELb0EEEvNS_16Flash_fwd_paramsE:
        /* <DEDUP_REMOVED lines=12> */
[----:B------:R-:W1:Y:S01]  /*00c0*/  LDC.U8 R2, c[0x0][0x312] ;  /* 0x0000c480ff027b82 */ /* 0x000e620000000000 */
[----:B------:R-:W-:Y:S02]  /*00d0*/  ISETP.NE.U32.AND P3, PT, RZ, c[0x0][0x240], PT ;  /* 0x00009000ff007a0c */ /* 0x000fe40003f65070 */
[----:B------:R-:W4:Y:S01]  /*00e0*/  S2R R18, SR_CTAID.X ;  /* 0x0000000000127919 */ /* 0x000f220000002500 */
[----:B------:R-:W-:Y:S02]  /*00f0*/  MOV R114, 0xffffffff ;  /* 0xffffffff00727802 */ /* 0x000fe40000000f00 */
[----:B------:R-:W-:Y:S01]  /*0100*/  ISETP.NE.AND.EX P3, PT, RZ, c[0x0][0x244], PT, P3 ;  /* 0x00009100ff007a0c */ /* 0x000fe20003f65330 */
[----:B------:R-:W4:Y:S04]  /*0110*/  S2R R23, SR_CTAID.Y ;  /* 0x0000000000177919 */ /* 0x000f280000002600 */
[----:B------:R-:W4:Y:S04]  /*0120*/  S2R R26, SR_CTAID.Z ;  /* 0x00000000001a7919 */ /* 0x000f280000002700 */
[----:B------:R-:W4:Y:S01]  /*0130*/  S2R R0, SR_TID.X ;  /* 0x0000000000007919 */ /* 0x000f220000002100 */
[----:B-1----:R-:W-:-:S02]  /*0140*/  ISETP.NE.AND P4, PT, R2, RZ, PT ;  /* 0x000000ff0200720c */ /* 0x002fc40003f85270 */
[----:B----4-:R-:W-:-:S04]  /*0150*/  LOP3.LUT R3, R26, R18, R23, 0xfe, !PT ;  /* 0x000000121a037212 */ /* 0x010fc800078efe17 */
[----:B------:R-:W-:-:S13]  /*0160*/  LOP3.LUT P2, RZ, R3, R0, RZ, 0xfc, !PT ;  /* 0x0000000003ff7212 */ /* 0x000fda000784fcff */
[----:B------:R-:W-:Y:S02]  /*0170*/  @!P2 IMAD.MOV.U32 R12, RZ, RZ, c[0x0][0x308] ;  /* 0x0000c200ff0ca624 */ /* 0x000fe400078e00ff */
[----:B------:R-:W-:Y:S01]  /*0180*/  @!P2 IMAD.MOV.U32 R13, RZ, RZ, c[0x0][0x30c] ;  /* 0x0000c300ff0da624 */ /* 0x000fe200078e00ff */
[----:B--2---:R-:W1:Y:S08]  /*0190*/  @P1 R2UR UR24, R8 ;  /* 0x00000000081813c2 */ /* 0x004e7000000e0000 */
[----:B------:R-:W2:Y:S01]  /*01a0*/  @P1 R2UR UR25, R9 ;  /* 0x00000000091913c2 */ /* 0x000ea200000e0000 */
[----:B---3--:R-:W-:-:S02]  /*01b0*/  @P1 IADD3 R92, P0, R6, c[0x0][0x300], RZ ;  /* 0x0000c000065c1a10 */ /* 0x008fc40007f1e0ff */
[----:B------:R-:W-:-:S03]  /*01c0*/  MOV R6, 0x4 ;  /* 0x0000000400067802 */ /* 0x000fc60000000f00 */
[----:B------:R-:W-:Y:S01]  /*01d0*/  @P1 IMAD.X R5, RZ, RZ, R7, P0 ;  /* 0x000000ffff051224 */ /* 0x000fe200000e0607 */
[----:B------:R-:W-:Y:S01]  /*01e0*/  ISETP.NE.U32.AND P0, PT, RZ, c[0x0][0x250], PT ;  /* 0x00009400ff007a0c */ /* 0x000fe20003f05070 */
[----:B------:R-:W-:Y:S01]  /*01f0*/  IMAD.WIDE R16, R23, R6, c[0x0][0x240] ;  /* 0x0000900017107625 */ /* 0x000fe200078e0206 */
[----:B------:R-:W-:Y:S02]  /*0200*/  ISETP.EQ.U32.AND P1, PT, RZ, c[0x0][0x248], PT ;  /* 0x00009200ff007a0c */ /* 0x000fe40003f22070 */
[----:B------:R-:W-:Y:S01]  /*0210*/  ISETP.NE.AND.EX P0, PT, RZ, c[0x0][0x254], PT, P0 ;  /* 0x00009500ff007a0c */ /* 0x000fe20003f05300 */
[----:B------:R-:W-:Y:S01]  /*0220*/  @!P2 IMAD.MOV.U32 R93, RZ, RZ, R5 ;  /* 0x000000ffff5da224 */ /* 0x000fe200078e0005 */
[----:B------:R-:W-:Y:S01]  /*0230*/  ISETP.EQ.OR.EX P1, PT, RZ, c[0x0][0x24c], !P4, P1 ;  /* 0x00009300ff007a0c */ /* 0x000fe20006722710 */
[----:B-1----:R-:W-:-:S03]  /*0240*/  IMAD.U32 R2, RZ, RZ, UR24 ;  /* 0x00000018ff027e24 */ /* 0x002fc6000f8e00ff */
[----:B------:R-:W-:Y:S01]  /*0250*/  @!P2 STG.E.64 [R12.64+0x8], R92 ;  /* 0x0000085c0c00a986 */ /* 0x000fe2000c101b16 */
[----:B--2---:R-:W-:-:S05]  /*0260*/  IMAD.U32 R3, RZ, RZ, UR25 ;  /* 0x00000019ff037e24 */ /* 0x004fca000f8e00ff */
[----:B------:R1:W-:Y:S04]  /*0270*/  @!P2 STG.E.64 [R12.64], R2 ;  /* 0x000000020c00a986 */ /* 0x0003e8000c101b16 */
[----:B------:R-:W2:Y:S04]  /*0280*/  @P3 LDG.E R114, [R16.64] ;  /* 0x0000001610723981 */ /* 0x000ea8000c1e1900 */
[----:B------:R-:W2:Y:S01]  /*0290*/  @P3 LDG.E R121, [R16.64+0x4] ;  /* 0x0000041610793981 */ /* 0x000ea2000c1e1900 */
[----:B------:R-:W-:Y:S01]  /*02a0*/  ISETP.NE.U32.AND P2, PT, RZ, c[0x0][0x248], PT ;  /* 0x00009200ff007a0c */ /* 0x000fe20003f45070 */
[----:B------:R-:W-:-:S02]  /*02b0*/  IMAD.MOV.U32 R4, RZ, RZ, RZ ;  /* 0x000000ffff047224 */ /* 0x000fc400078e00ff */
[----:B------:R-:W-:Y:S01]  /*02c0*/  IMAD.MOV.U32 R11, RZ, RZ, -0x1 ;  /* 0xffffffffff0b7424 */ /* 0x000fe200078e00ff */
[----:B------:R-:W-:Y:S01]  /*02d0*/  ISETP.NE.AND.EX P2, PT, RZ, c[0x0][0x24c], PT, P2 ;  /* 0x00009300ff007a0c */ /* 0x000fe20003f45320 */
[----:B------:R-:W-:-:S04]  /*02e0*/  @P0 IMAD.WIDE R14, R23, R6, c[0x0][0x250] ;  /* 0x00009400170e0625 */ /* 0x000fc800078e0206 */
[C---:B------:R-:W-:Y:S01]  /*02f0*/  IMAD.WIDE R8, R23.reuse, R6, c[0x0][0x248] ;  /* 0x0000920017087625 */ /* 0x040fe200078e0206 */
[----:B------:R3:W5:Y:S04]  /*0300*/  @P0 LDG.E R4, [R14.64] ;  /* 0x000000160e040981 */ /* 0x000768000c1e1900 */
[----:B------:R3:W5:Y:S01]  /*0310*/  @!P1 LDG.E R11, [R8.64] ;  /* 0x00000016080b9981 */ /* 0x000762000c1e1900 */
[----:B-1----:R-:W-:Y:S01]  /*0320*/  SHF.R.S32.HI R3, RZ, 0x1f, R0 ;  /* 0x0000001fff037819 */ /* 0x002fe20000011400 */
[----:B------:R-:W-:-:S03]  /*0330*/  IMAD R2, R23, c[0x0][0x1c0], R26 ;  /* 0x0000700017027a24 */ /* 0x000fc600078e021a */
[----:B------:R-:W-:Y:S01]  /*0340*/  LEA.HI R13, R3, R0, RZ, 0x5 ;  /* 0x00000000030d7211 */ /* 0x000fe200078f28ff */
[----:B------:R-:W-:-:S03]  /*0350*/  IMAD.SHL.U32 R2, R2, 0x20, RZ ;  /* 0x0000002002027824 */ /* 0x000fc600078e00ff */
[----:B------:R-:W-:-:S04]  /*0360*/  LOP3.LUT R21, R13, 0xffffffe0, RZ, 0xc0, !PT ;  /* 0xffffffe00d157812 */ /* 0x000fc800078ec0ff */
        /* <DEDUP_REMOVED lines=12> */
.L_x_786:
[----:B---3--:R-:W-:Y:S02]  /*0430*/  MOV R5, c[0x0][0x218] ;  /* 0x0000860000057a02 */ /* 0x008fe40000000f00 */
.L_x_787:
        /* <DEDUP_REMOVED lines=26> */
[----:B------:R-:W-:Y:S02]  /*05e0*/  ISETP.NE.AND P0, PT, R11, -0x1, PT ;  /* 0xffffffff0b00780c */ /* 0x000fe40003f05270 */
[----:B------:R-:W-:-:S09]  /*05f0*/  SHF.R.S32.HI R27, RZ, 0x1f, R26 ;  /* 0x0000001fff1b7819 */ /* 0x000fd2000001141a */
        /* <DEDUP_REMOVED lines=22> */
.L_x_789:
[----:B-1----:R-:W-:-:S04]  /*0760*/  IABS R9, c[0x0][0x1c8] ;  /* 0x0000720000097a13 */ /* 0x002fc80000000000 */
[----:B------:R-:W1:Y:S08]  /*0770*/  I2F.RP R10, R9 ;  /* 0x00000009000a7306 */ /* 0x000e700000209400 */
[----:B-1----:R-:W1:Y:S02]  /*0780*/  MUFU.RCP R14, R10 ;  /* 0x0000000a000e7308 */ /* 0x002e640000001000 */
[----:B-1----:R-:W-:Y:S01]  /*0790*/  IADD3 R14, R14, 0xffffffe, RZ ;  /* 0x0ffffffe0e0e7810 */ /* 0x002fe20007ffe0ff */
[----:B------:R-:W-:-:S05]  /*07a0*/  @P0 IMAD.IADD R10, R4, 0x1, R11 ;  /* 0x00000001040a0824 */ /* 0x000fca00078e020b */
        /* <DEDUP_REMOVED lines=17> */
[----:B------:R-:W-:-:S08]  /*08c0*/  @P0 IMAD R10, R10, c[0x0][0x1a4], R9 ;  /* 0x000069000a0a0a24 */ /* 0x000fd000078e0209 */
[----:B------:R-:W-:-:S04]  /*08d0*/  @P3 IADD3 R96, R96, 0x1, RZ ;  /* 0x0000000160603810 */ /* 0x000fc80007ffe0ff */
[----:B------:R-:W-:Y:S02]  /*08e0*/  @!P1 IADD3 R96, -R96, RZ, RZ ;  /* 0x000000ff60609210 */ /* 0x000fe40007ffe1ff */
        /* <DEDUP_REMOVED lines=12> */
.L_x_790:
[CC--:B------:R-:W-:Y:S01]  /*09b0*/  LEA.HI R31, R3.reuse, R0.reuse, RZ, 0x2 ;  /* 0x00000000031f7211 */ /* 0x0c0fe200078f10ff */
[----:B------:R-:W-:Y:S01]  /*09c0*/  BSSY B0, `(.L_x_791) ;  /* 0x0000060000007945 */ /* 0x000fe20003800000 */
[-C--:B------:R-:W-:Y:S02]  /*09d0*/  LEA.HI R11, R3, R0.reuse, RZ, 0x3 ;  /* 0x00000000030b7211 */ /* 0x080fe400078f18ff */
[----:B------:R-:W-:Y:S02]  /*09e0*/  LOP3.LUT R5, R31, 0xfffffffc, RZ, 0xc0, !PT ;  /* 0xfffffffc1f057812 */ /* 0x000fe400078ec0ff */
[----:B------:R-:W-:Y:S02]  /*09f0*/  SHF.R.S32.HI R16, RZ, 0x3, R11 ;  /* 0x00000003ff107819 */ /* 0x000fe4000001140b */
[----:B------:R-:W-:Y:S01]  /*0a00*/  LEA.HI R12, R3, R0, RZ, 0x4 ;  /* 0x00000000030c7211 */ /* 0x000fe200078f20ff */
[----:B------:R-:W-:Y:S01]  /*0a10*/  IMAD.IADD R126, R0, 0x1, -R5 ;  /* 0x00000001007e7824 */ /* 0x000fe200078e0a05 */
[----:B------:R-:W-:Y:S01]  /*0a20*/  SHF.R.S32.HI R24, RZ, 0x2, R31 ;  /* 0x00000002ff187819 */ /* 0x000fe2000001141f */
[----:B------:R-:W-:Y:S01]  /*0a30*/  IMAD.SHL.U32 R9, R16, 0x40, RZ ;  /* 0x0000004010097824 */ /* 0x000fe200078e00ff */
[----:B------:R-:W-:Y:S01]  /*0a40*/  LOP3.LUT R15, R12, 0xfffffff0, RZ, 0xc0, !PT ;  /* 0xfffffff00c0f7812 */ /* 0x000fe200078ec0ff */
[----:B------:R-:W-:Y:S01]  /*0a50*/  IMAD.SHL.U32 R126, R126, 0x8, RZ ;  /* 0x000000087e7e7824 */ /* 0x000fe200078e00ff */
[----:B------:R-:W-:-:S02]  /*0a60*/  LEA.HI R31, R31, R24, RZ, 0x1 ;  /* 0x000000181f1f7211 */ /* 0x000fc400078f08ff */
[----:B------:R-:W-:Y:S01]  /*0a70*/  LOP3.LUT R9, R9, 0xc0, RZ, 0xc0, !PT ;  /* 0x000000c009097812 */ /* 0x000fe200078ec0ff */
[----:B------:R-:W-:Y:S01]  /*0a80*/  IMAD.IADD R15, R0, 0x1, -R15 ;  /* 0x00000001000f7824 */ /* 0x000fe200078e0a0f */
[----:B------:R-:W-:Y:S02]  /*0a90*/  SHF.R.S32.HI R25, RZ, 0x1f, R24 ;  /* 0x0000001fff197819 */ /* 0x000fe40000011418 */
[--C-:B------:R-:W-:Y:S02]  /*0aa0*/  SHF.R.S32.HI R127, RZ, 0x1f, R126.reuse ;  /* 0x0000001fff7f7819 */ /* 0x100fe4000001147e */
[--C-:B------:R-:W-:Y:S01]  /*0ab0*/  LOP3.LUT R4, R9, 0x18, R126.reuse, 0xf8, !PT ;  /* 0x0000001809047812 */ /* 0x100fe200078ef87e */
[----:B------:R-:W-:Y:S01]  /*0ac0*/  IMAD R29, R25, c[0x0][0x198], RZ ;  /* 0x00006600191d7a24 */ /* 0x000fe200078e02ff */
[----:B------:R-:W-:Y:S01]  /*0ad0*/  SHF.R.U32.HI R9, RZ, 0x3, R9 ;  /* 0x00000003ff097819 */ /* 0x000fe20000011609 */
[----:B------:R-:W-:Y:S01]  /*0ae0*/  IMAD.WIDE.U32 R32, R24, c[0x0][0x198], R126 ;  /* 0x0000660018207a25 */ /* 0x000fe200078e007e */
[----:B------:R-:W-:-:S02]  /*0af0*/  LOP3.LUT R31, R31, 0x7fffffe, RZ, 0xc0, !PT ;  /* 0x07fffffe1f1f7812 */ /* 0x000fc400078ec0ff */
[----:B------:R-:W-:Y:S01]  /*0b00*/  LOP3.LUT R9, R4, R9, RZ, 0x3c, !PT ;  /* 0x0000000904097212 */ /* 0x000fe200078e3cff */
[C---:B------:R-:W-:Y:S01]  /*0b10*/  IMAD R4, R24.reuse, c[0x0][0x19c], R29 ;  /* 0x0000670018047a24 */ /* 0x040fe200078e021d */
[----:B------:R-:W-:Y:S01]  /*0b20*/  SHF.R.S32.HI R13, RZ, 0x5, R13 ;  /* 0x00000005ff0d7819 */ /* 0x000fe2000001140d */
[----:B------:R-:W-:Y:S01]  /*0b30*/  IMAD.IADD R118, R24, 0x1, -R31 ;  /* 0x0000000118767824 */ /* 0x000fe200078e0a1f */
[----:B------:R-:W-:Y:S01]  /*0b40*/  LEA.HI R5, R15, R15, RZ, 0x1 ;  /* 0x0000000f0f057211 */ /* 0x000fe200078f08ff */
[----:B------:R-:W-:Y:S01]  /*0b50*/  IMAD R3, R25, c[0x0][0x1a0], RZ ;  /* 0x0000680019037a24 */ /* 0x000fe200078e02ff */
[----:B------:R-:W-:Y:S01]  /*0b60*/  IADD3 R28, P0, R126, R28, RZ ;  /* 0x0000001c7e1c7210 */ /* 0x000fe20007f1e0ff */
[----:B------:R-:W-:Y:S01]  /*0b70*/  IMAD.WIDE.U32 R30, R24, c[0x0][0x1a0], R126 ;  /* 0x00006800181e7a25 */ /* 0x000fe200078e007e */
[----:B------:R-:W-:Y:S02]  /*0b80*/  IADD3 R122, P1, R122, R32, RZ ;  /* 0x000000207a7a7210 */ /* 0x000fe40007f3e0ff */
[----:B------:R-:W-:Y:S01]  /*0b90*/  SHF.R.S32.HI R20, RZ, 0x1, R5 ;  /* 0x00000001ff147819 */ /* 0x000fe20000011405 */
[----:B------:R-:W-:Y:S01]  /*0ba0*/  IMAD.X R29, R127, 0x1, R17, P0 ;  /* 0x000000017f1d7824 */ /* 0x000fe200000e0611 */
[----:B------:R-:W-:Y:S01]  /*0bb0*/  SHF.R.S32.HI R19, RZ, 0x1f, R5 ;  /* 0x0000001fff137819 */ /* 0x000fe20000011405 */
[----:B------:R-:W-:Y:S01]  /*0bc0*/  IMAD R3, R24, c[0x0][0x1a4], R3 ;  /* 0x0000690018037a24 */ /* 0x000fe200078e0203 */
[----:B------:R-:W-:Y:S01]  /*0bd0*/  IADD3.X R123, R7, R33, R4, P1, !PT ;  /* 0x00000021077b7210 */ /* 0x000fe20000ffe404 */
[----:B------:R-:W-:Y:S01]  /*0be0*/  IMAD R118, R13, 0x8, R118 ;  /* 0x000000080d767824 */ /* 0x000fe200078e0276 */
[----:B------:R-:W-:Y:S01]  /*0bf0*/  IADD3 R8, P0, R8, R30, RZ ;  /* 0x0000001e08087210 */ /* 0x000fe20007f1e0ff */
[----:B------:R-:W-:Y:S01]  /*0c00*/  IMAD.IADD R7, R121, 0x1, -R22 ;  /* 0x0000000179077824 */ /* 0x000fe200078e0a16 */
[----:B------:R-:W-:Y:S01]  /*0c10*/  LEA.HI R17, R19, R20, RZ, 0x2 ;  /* 0x0000001413117211 */ /* 0x000fe200078f10ff */
[----:B------:R-:W-:Y:S01]  /*0c20*/  IMAD.U32 R118, R118, 0x20, R9 ;  /* 0x0000002076767824 */ /* 0x000fe200078e0009 */
[----:B------:R-:W-:Y:S01]  /*0c30*/  IADD3.X R9, R10, R31, R3, P0, !PT ;  /* 0x0000001f0a097210 */ /* 0x000fe200007fe403 */
[----:B------:R-:W-:Y:S01]  /*0c40*/  IMAD R31, R27, c[0x0][0x1a8], RZ ;  /* 0x00006a001b1f7a24 */ /* 0x000fe200078e02ff */
[----:B------:R-:W-:Y:S01]  /*0c50*/  ISETP.GE.AND P0, PT, R24, R7, PT ;  /* 0x000000071800720c */ /* 0x000fe20003f06270 */
[----:B------:R-:W-:Y:S01]  /*0c60*/  IMAD.WIDE.U32 R122, R96, c[0x0][0x1b0], R122 ;  /* 0x00006c00607a7a25 */ /* 0x000fe200078e007a */
[----:B------:R-:W-:-:S02]  /*0c70*/  SHF.R.S32.HI R14, RZ, 0x1f, R96 ;  /* 0x0000001fff0e7819 */ /* 0x000fc40000011460 */
[----:B------:R-:W-:Y:S01]  /*0c80*/  LOP3.LUT R17, R17, 0xfffffffc, RZ, 0xc0, !PT ;  /* 0xfffffffc11117812 */ /* 0x000fe200078ec0ff */
[----:B------:R-:W-:Y:S01]  /*0c90*/  IMAD.MOV.U32 R3, RZ, RZ, 0x10 ;  /* 0x00000010ff037424 */ /* 0x000fe200078e00ff */
[----:B------:R-:W-:Y:S01]  /*0ca0*/  IADD3 R120, R126, 0x20, RZ ;  /* 0x000000207e787810 */ /* 0x000fe20007ffe0ff */
[----:B------:R-:W-:Y:S01]  /*0cb0*/  IMAD R125, R14, c[0x0][0x1b0], RZ ;  /* 0x00006c000e7d7a24 */ /* 0x000fe200078e02ff */
[----:B------:R-:W-:Y:S01]  /*0cc0*/  IADD3 R119, R126, 0x40, RZ ;  /* 0x000000407e777810 */ /* 0x000fe20007ffe0ff */
[----:B------:R-:W-:Y:S02]  /*0cd0*/  IMAD.IADD R17, R20, 0x1, -R17 ;  /* 0x0000000114117824 */ /* 0x000fe400078e0a11 */
[----:B------:R-:W-:Y:S02]  /*0ce0*/  IMAD R99, R14, c[0x0][0x1b8], RZ ;  /* 0x00006e000e637a24 */ /* 0x000fe400078e02ff */
[C---:B------:R-:W-:Y:S01]  /*0cf0*/  IMAD R125, R96.reuse, c[0x0][0x1b4], R125 ;  /* 0x00006d00607d7a24 */ /* 0x040fe200078e027d */
[----:B------:R-:W-:Y:S01]  /*0d00*/  LOP3.LUT P1, RZ, R17, 0x2, RZ, 0xc0, !PT ;  /* 0x0000000211ff7812 */ /* 0x000fe2000782c0ff */
[----:B------:R-:W-:-:S02]  /*0d10*/  IMAD R99, R96, c[0x0][0x1bc], R99 ;  /* 0x00006f0060637a24 */ /* 0x000fc400078e0263 */
[----:B------:R-:W-:Y:S01]  /*0d20*/  IMAD.WIDE.U32 R96, R96, c[0x0][0x1b8], R8 ;  /* 0x00006e0060607a25 */ /* 0x000fe200078e0008 */
[----:B------:R-:W-:-:S03]  /*0d30*/  SEL R4, R3, 0xfffffff0, !P1 ;  /* 0xfffffff003047807 */ /* 0x000fc60004800000 */
[C---:B------:R-:W-:Y:S02]  /*0d40*/  IMAD R31, R26.reuse, c[0x0][0x1ac], R31 ;  /* 0x00006b001a1f7a24 */ /* 0x040fe400078e021f */
        /* <DEDUP_REMOVED lines=39> */
.L_x_792:
[----:B------:R-:W-:Y:S05]  /*0fc0*/  BSYNC B0 ;  /* 0x0000000000007941 */ /* 0x000fea0003800000 */
.L_x_791:
        /* <DEDUP_REMOVED lines=40> */
.L_x_794:
[----:B------:R-:W-:Y:S05]  /*1250*/  BSYNC B0 ;  /* 0x0000000000007941 */ /* 0x000fea0003800000 */
.L_x_793:
        /* <DEDUP_REMOVED lines=14> */
[C---:B--2---:R-:W-:Y:S01]  /*1340*/  @!P3 LEA R32, P4, R28.reuse, c[0x0][0x168], 0x1 ;  /* 0x00005a001c20ba11 */ /* 0x044fe200078808ff */
        /* <DEDUP_REMOVED lines=23> */
.L_x_796:
[----:B------:R-:W-:Y:S05]  /*14c0*/  BSYNC B0 ;  /* 0x0000000000007941 */ /* 0x000fea0003800000 */
.L_x_795:
        /* <DEDUP_REMOVED lines=34> */
.L_x_798:
[----:B------:R-:W-:Y:S05]  /*16f0*/  BSYNC B0 ;  /* 0x0000000000007941 */ /* 0x000fea0003800000 */
.L_x_797:
        /* <DEDUP_REMOVED lines=8> */
[----:B--2---:R-:W-:Y:S02]  /*1780*/  @P2 LEA R28, P0, R26, c[0x0][0x318], 0x2 ;  /* 0x0000c6001a1c2a11 */ /* 0x004fe400078010ff */
[----:B------:R-:W-:Y:S01]  /*1790*/  LOP3.LUT R11, R11, 0xfffffff8, RZ, 0xc0, !PT ;  /* 0xfffffff80b0b7812 */ /* 0x000fe200078ec0ff */
[----:B------:R-:W-:Y:S01]  /*17a0*/  @P2 IMAD R10, R23, c[0x0][0x324], R10 ;  /* 0x0000c900170a2a24 */ /* 0x000fe200078e020a */
[----:B------:R-:W-:Y:S01]  /*17b0*/  SHF.R.S32.HI R14, RZ, 0x1f, R15 ;  /* 0x0000001fff0e7819 */ /* 0x000fe2000001140f */
[----:B------:R-:W-:-:S04]  /*17c0*/  DEPBAR.LE SB0, 0x0 ;  /* 0x000080000000791a */ /* 0x000fc80000000000 */
[----:B------:R-:W-:-:S05]  /*17d0*/  @P2 IMAD.IADD R10, R27, 0x1, R10 ;  /* 0x000000011b0a2824 */ /* 0x000fca00078e020a */
[----:B------:R-:W-:-:S05]  /*17e0*/  @P2 LEA.HI.X R29, R26, c[0x0][0x31c], R10, 0x2, P0 ;  /* 0x0000c7001a1d2a11 */ /* 0x000fca00000f140a */
[----:B------:R-:W2:Y:S01]  /*17f0*/  @P2 LDG.E R10, [R28.64] ;  /* 0x000000161c0a2981 */ /* 0x000ea2000c1e1900 */
[----:B------:R-:W-:Y:S01]  /*1800*/  IMAD.IADD R5, R15, 0x1, -R20 ;  /* 0x000000010f057824 */ /* 0x000fe200078e0a14 */
[----:B------:R-:W-:Y:S01]  /*1810*/  SHF.R.S32.HI R19, RZ, 0x4, R12 ;  /* 0x00000004ff137819 */ /* 0x000fe2000001140c */
[----:B------:R-:W-:Y:S01]  /*1820*/  IMAD.IADD R20, R0, 0x1, -R11 ;  /* 0x0000000100147824 */ /* 0x000fe200078e0a0b */
[----:B------:R-:W-:Y:S01]  /*1830*/  LEA.HI R15, R14, R15, RZ, 0x3 ;  /* 0x0000000f0e0f7211 */ /* 0x000fe200078f18ff */
[----:B------:R-:W-:Y:S01]  /*1840*/  IMAD.SHL.U32 R17, R17, 0x40, RZ ;  /* 0x0000004011117824 */ /* 0x000fe200078e00ff */
[----:B------:R-:W-:Y:S01]  /*1850*/  LEA.HI R12, R12, R19, RZ, 0x1 ;  /* 0x000000130c0c7211 */ /* 0x000fe200078f08ff */
[----:B------:R-:W-:Y:S01]  /*1860*/  IMAD R93, R18, 0x4, R13 ;  /* 0x00000004125d7824 */ /* 0x000fe200078e020d */
[----:B------:R-:W-:Y:S01]  /*1870*/  LEA.HI R14, R20, R20, RZ, 0x1 ;  /* 0x00000014140e7211 */ /* 0x000fe200078f08ff */
[----:B------:R-:W-:Y:S01]  /*1880*/  IMAD.SHL.U32 R15, R15, 0x20, RZ ;  /* 0x000000200f0f7824 */ /* 0x000fe200078e00ff */
[----:B------:R-:W-:Y:S01]  /*1890*/  LOP3.LUT R12, R12, 0xfffffffe, RZ, 0xc0, !PT ;  /* 0xfffffffe0c0c7812 */ /* 0x000fe200078ec0ff */
[----:B------:R-:W-:Y:S01]  /*18a0*/  IMAD.SHL.U32 R16, R16, 0x8, RZ ;  /* 0x0000000810107824 */ /* 0x000fe200078e00ff */
[----:B------:R-:W-:Y:S01]  /*18b0*/  LOP3.LUT R11, R14, 0x7fffffe, RZ, 0xc0, !PT ;  /* 0x07fffffe0e0b7812 */ /* 0x000fe200078ec0ff */
[----:B------:R-:W-:Y:S01]  /*18c0*/  USHF.L.U64.HI UR18, UR20, UR18, UR21 ;  /* 0x0000001214127299 */ /* 0x000fe20008010215 */
[----:B------:R-:W-:Y:S01]  /*18d0*/  ISETP.GE.AND P0, PT, R24, R8, PT ;  /* 0x000000081800720c */ /* 0x000fe20003f06270 */
[----:B------:R-:W-:Y:S01]  /*18e0*/  BAR.SYNC.DEFER_BLOCKING 0x0 ;  /* 0x0000000000007b1d */ /* 0x000fe20000010000 */
[----:B------:R-:W-:Y:S01]  /*18f0*/  IMAD.IADD R12, R19, 0x1, -R12 ;  /* 0x00000001130c7824 */ /* 0x000fe200078e0a0c */
[----:B------:R-:W-:Y:S01]  /*1900*/  SHF.R.S32.HI R14, RZ, 0x1, R14 ;  /* 0x00000001ff0e7819 */ /* 0x000fe2000001140e */
[----:B------:R-:W-:Y:S01]  /*1910*/  IMAD.IADD R19, R20, 0x1, -R11 ;  /* 0x0000000114137824 */ /* 0x000fe200078e0a0b */
[----:B------:R-:W-:Y:S01]  /*1920*/  SHF.R.S32.HI R20, RZ, 0x1f, R13 ;  /* 0x0000001fff147819 */ /* 0x000fe2000001140d */
[----:B------:R-:W-:Y:S01]  /*1930*/  IMAD R11, R13, 0x10, R22 ;  /* 0x000000100d0b7824 */ /* 0x000fe200078e0216 */
[C---:B------:R-:W-:Y:S01]  /*1940*/  LOP3.LUT P1, RZ, R14.reuse, 0x2, RZ, 0xc0, !PT ;  /* 0x000000020eff7812 */ /* 0x040fe2000782c0ff */
[----:B------:R-:W-:Y:S01]  /*1950*/  IMAD.SHL.U32 R14, R14, 0x40, RZ ;  /* 0x000000400e0e7824 */ /* 0x000fe200078e00ff */
[----:B------:R-:W-:Y:S01]  /*1960*/  LEA.HI R20, R20, R13, RZ, 0x2 ;  /* 0x0000000d14147211 */ /* 0x000fe200078f10ff */
[----:B------:R-:W-:Y:S01]  /*1970*/  IMAD.SHL.U32 R18, R12, 0x8, RZ ;  /* 0x000000080c127824 */ /* 0x000fe200078e00ff */
[----:B------:R-:W-:Y:S01]  /*1980*/  LOP3.LUT R22, R15, 0xffffff00, RZ, 0xc0, !PT ;  /* 0xffffff000f167812 */ /* 0x000fe200078ec0ff */
[----:B------:R-:W-:Y:S01]  /*1990*/  USHF.L.U32 UR19, UR20, 0x6, URZ ;  /* 0x0000000614137899 */ /* 0x000fe2000800063f */
[----:B------:R-:W-:Y:S01]  /*19a0*/  LOP3.LUT R20, R20, 0xfffffffc, RZ, 0xc0, !PT ;  /* 0xfffffffc14147812 */ /* 0x000fe200078ec0ff */
[----:B------:R-:W-:Y:S01]  /*19b0*/  IMAD R24, R88, UR18, RZ ;  /* 0x0000001258187c24 */ /* 0x000fe2000f8e02ff */
[----:B------:R-:W-:Y:S01]  /*19c0*/  SHF.R.S32.HI R116, RZ, 0x1f, R21 ;  /* 0x0000001fff747819 */ /* 0x000fe20000011415 */
[----:B------:R-:W-:Y:S01]  /*19d0*/  IMAD.MOV.U32 R98, RZ, RZ, R96 ;  /* 0x000000ffff627224 */ /* 0x000fe200078e0060 */
[----:B------:R-:W-:Y:S01]  /*19e0*/  LOP3.LUT R17, R17, 0xc0, RZ, 0xc0, !PT ;  /* 0x000000c011117812 */ /* 0x000fe200078ec0ff */
[C---:B------:R-:W-:Y:S01]  /*19f0*/  IMAD.IADD R115, R13.reuse, 0x1, -R20 ;  /* 0x000000010d737824 */ /* 0x040fe200078e0a14 */
[----:B------:R-:W-:Y:S01]  /*1a00*/  LOP3.LUT R15, R14, 0xc0, RZ, 0xc0, !PT ;  /* 0x000000c00e0f7812 */ /* 0x000fe200078ec0ff */
[----:B------:R-:W-:Y:S01]  /*1a10*/  IMAD R14, R13, 0x200, R22 ;  /* 0x000002000d0e7824 */ /* 0x000fe200078e0216 */
[----:B------:R-:W-:Y:S01]  /*1a20*/  LEA.HI R116, R116, R21, RZ, 0x2 ;  /* 0x0000001574747211 */ /* 0x000fe200078f10ff */
[----:B------:R-:W2:Y:S01]  /*1a30*/  @P2 MUFU.RCP R13, c[0x0][0x238] ;  /* 0x00008e00000d2b08 */ /* 0x000ea20000001000 */
[----:B------:R-:W-:Y:S01]  /*1a40*/  LOP3.LUT R18, R17, 0x8, R18, 0xf8, !PT ;  /* 0x0000000811127812 */ /* 0x000fe200078ef812 */
[----:B------:R-:W-:Y:S01]  /*1a50*/  IMAD R14, R5, 0x20, R14 ;  /* 0x00000020050e7824 */ /* 0x000fe200078e020e */
[----:B------:R3:W-:Y:S01]  /*1a60*/  @P0 STS [R118+0x6000], RZ ;  /* 0x006000ff76000388 */ /* 0x0007e20000000800 */
[----:B------:R-:W-:Y:S01]  /*1a70*/  SHF.R.U32.HI R17, RZ, 0x3, R17 ;  /* 0x00000003ff117819 */ /* 0x000fe20000011611 */
[----:B------:R-:W-:Y:S01]  /*1a80*/  IMAD R7, R7, UR19, R24 ;  /* 0x0000001307077c24 */ /* 0x000fe2000f8e0218 */
[----:B------:R-:W-:Y:S01]  /*1a90*/  SHF.R.S32.HI R116, RZ, 0x2, R116 ;  /* 0x00000002ff747819 */ /* 0x000fe20000011474 */
[----:B------:R3:W-:Y:S01]  /*1aa0*/  @P0 STS [R118+0x6004], RZ ;  /* 0x006004ff76000388 */ /* 0x0007e20000000800 */
[----:B------:R-:W-:Y:S01]  /*1ab0*/  LOP3.LUT R16, R15, 0x8, R16, 0xf8, !PT ;  /* 0x000000080f107812 */ /* 0x000fe200078ef810 */
[----:B------:R-:W-:Y:S01]  /*1ac0*/  IMAD.SHL.U32 R117, R0, 0x2, RZ ;  /* 0x0000000200757824 */ /* 0x000fe200078e00ff */
[----:B------:R-:W-:Y:S01]  /*1ad0*/  LOP3.LUT R17, R18, R17, RZ, 0x3c, !PT ;  /* 0x0000001112117212 */ /* 0x000fe200078e3cff */
[----:B------:R3:W-:Y:S01]  /*1ae0*/  @P0 STS.64 [R118+0x6008], RZ ;  /* 0x006008ff76000388 */ /* 0x0007e20000000a00 */
[----:B------:R-:W-:Y:S01]  /*1af0*/  SHF.R.U32.HI R15, RZ, 0x3, R15 ;  /* 0x00000003ff0f7819 */ /* 0x000fe2000001160f */
[----:B------:R-:W-:Y:S01]  /*1b00*/  IMAD R22, R5, 0x20, R22 ;  /* 0x0000002005167824 */ /* 0x000fe200078e0216 */
[----:B------:R-:W-:Y:S01]  /*1b10*/  IADD3 R11, R11, 0x1, R116 ;  /* 0x000000010b0b7810 */ /* 0x000fe20007ffe074 */
[----:B------:R3:W-:Y:S01]  /*1b20*/  @P0 STS.128 [R118+0x7000], RZ ;  /* 0x007000ff76000388 */ /* 0x0007e20000000c00 */
[----:B------:R-:W-:Y:S01]  /*1b30*/  LOP3.LUT R16, R16, R15, RZ, 0x3c, !PT ;  /* 0x0000000f10107212 */ /* 0x000fe200078e3cff */
[----:B------:R-:W-:Y:S01]  /*1b40*/  IMAD.IADD R113, R17, 0x1, R14 ;  /* 0x0000000111717824 */ /* 0x000fe200078e020e */
[----:B------:R-:W-:Y:S01]  /*1b50*/  IADD3 R11, R90, R11, -R121 ;  /* 0x0000000b5a0b7210 */ /* 0x000fe20007ffe879 */
[----:B------:R3:W-:Y:S01]  /*1b60*/  @P0 STS.128 [R118+0x8000], RZ ;  /* 0x008000ff76000388 */ /* 0x0007e20000000c00 */
[----:B------:R-:W-:Y:S01]  /*1b70*/  IMAD.WIDE.U32 R14, R88, UR19, R98 ;  /* 0x00000013580e7c25 */ /* 0x000fe2000f8e0062 */
[----:B------:R-:W-:Y:S01]  /*1b80*/  UIADD3 UR15, UR24, -0x4ab325aa, URZ ;  /* 0xb54cda56180f7890 */ /* 0x000fe2000fffe03f */
[----:B------:R-:W-:Y:S01]  /*1b90*/  BSSY B0, `(.L_x_799) ;  /* 0x0000028000007945 */ /* 0x000fe20003800000 */
[----:B------:R-:W-:Y:S01]  /*1ba0*/  UIADD3 UR14, UR25, 0x646e171e, URZ ;  /* 0x646e171e190e7890 */ /* 0x000fe2000fffe03f */
[----:B------:R-:W-:Y:S01]  /*1bb0*/  IMAD R19, R12, 0x8, R19 ;  /* 0x000000080c137824 */ /* 0x000fe200078e0213 */
[----:B------:R-:W-:Y:S01]  /*1bc0*/  LOP3.LUT R117, R117, 0x6, RZ, 0xc0, !PT ;  /* 0x0000000675757812 */ /* 0x000fe200078ec0ff */
[----:B------:R-:W-:Y:S01]  /*1bd0*/  IMAD.MOV.U32 R0, RZ, RZ, RZ ;  /* 0x000000ffff007224 */ /* 0x000fe200078e00ff */
[----:B------:R-:W-:Y:S01]  /*1be0*/  SEL R3, R3, 0xfffffff0, !P1 ;  /* 0xfffffff003037807 */ /* 0x000fe20004800000 */
[----:B------:R-:W-:-:S02]  /*1bf0*/  IMAD.IADD R5, R17, 0x1, R22 ;  /* 0x0000000111057824 */ /* 0x000fc400078e0216 */
[----:B------:R-:W-:Y:S02]  /*1c00*/  IMAD.U32 R112, R19, 0x20, R16 ;  /* 0x0000002013707824 */ /* 0x000fe400078e0010 */
[----:B------:R-:W-:Y:S02]  /*1c10*/  IMAD.SHL.U32 R113, R113, 0x2, RZ ;  /* 0x0000000271717824 */ /* 0x000fe400078e00ff */
[----:B--2---:R-:W-:Y:S02]  /*1c20*/  @P2 FMUL.FTZ R0, R10, R13 ;  /* 0x0000000d0a002220 */ /* 0x004fe40000410000 */
[----:B------:R-:W-:Y:S01]  /*1c30*/  IMAD.IADD R10, R15, 0x1, R7 ;  /* 0x000000010f0a7824 */ /* 0x000fe200078e0207 */
[----:B------:R-:W-:Y:S01]  /*1c40*/  IADD3 R7, R11, c[0x0][0x2e8], RZ ;  /* 0x0000ba000b077a10 */ /* 0x000fe20007ffe0ff */
[----:B------:R-:W-:Y:S05]  /*1c50*/  @P0 BRA `(.L_x_800) ;  /* 0x000001b000000947 */ /* 0x000fea0003800000 */
[----:B---3--:R-:W-:Y:S02]  /*1c60*/  ISETP.GE.AND P3, PT, R126, c[0x0][0x220], PT ;  /* 0x000088007e007a0c */ /* 0x008fe40003f66270 */
        /* <DEDUP_REMOVED lines=26> */
.L_x_800:
[----:B---3--:R-:W-:Y:S05]  /*1e10*/  BSYNC B0 ;  /* 0x0000000000007941 */ /* 0x008fea0003800000 */
.L_x_799:
        /* <DEDUP_REMOVED lines=36> */
.L_x_802:
[----:B------:R-:W-:Y:S05]  /*2060*/  BSYNC B0 ;  /* 0x0000000000007941 */ /* 0x000fea0003800000 */
.L_x_801:
[----:B------:R-:W-:Y:S01]  /*2070*/  IMAD.SHL.U32 R112, R112, 0x2, RZ ;  /* 0x0000000270707824 */ /* 0x000fe200078e00ff */
[----:B------:R-:W-:Y:S01]  /*2080*/  LDSM.16.M88.4 R72, [R113] ;  /* 0x000000007148783b */ /* 0x000fe20000000200 */
[----:B------:R-:W-:Y:S01]  /*2090*/  IMAD R111, R4, 0x2, R113 ;  /* 0x00000002046f7824 */ /* 0x000fe200078e0271 */
[----:B------:R-:W-:Y:S01]  /*20a0*/  IMNMX R101, R7, R90, PT ;  /* 0x0000005a07657217 */ /* 0x000fe20003800200 */
[----:B------:R-:W-:Y:S01]  /*20b0*/  IMAD R109, R3, 0x2, R112 ;  /* 0x00000002036d7824 */ /* 0x000fe200078e0270 */
[----:B--2---:R-:W2:Y:S01]  /*20c0*/  LDSM.16.M88.4 R16, [R112+0x3000] ;  /* 0x003000007010783b */ /* 0x004ea20000000200 */
[----:B------:R-:W-:-:S03]  /*20d0*/  IMAD R3, R88, 0x40, R117 ;  /* 0x0000004058037824 */ /* 0x000fc600078e0275 */
[----:B-1----:R-:W-:Y:S04]  /*20e0*/  LDSM.16.M88.4 R32, [R111] ;  /* 0x000000006f20783b */ /* 0x002fe80000000200 */
[----:B----4-:R-:W-:Y:S04]  /*20f0*/  LDSM.16.M88.4 R8, [R109+0x3000] ;  /* 0x003000006d08783b */ /* 0x010fe80000000200 */
[----:B------:R-:W1:Y:S04]  /*2100*/  LDSM.16.M88.4 R48, [R112+0x3400] ;  /* 0x003400007030783b */ /* 0x000e680000000200 */
[----:B------:R-:W4:Y:S04]  /*2110*/  LDSM.16.M88.4 R40, [R112+0x3800] ;  /* 0x003800007028783b */ /* 0x000f280000000200 */
[----:B------:R-:W5:Y:S04]  /*2120*/  LDSM.16.M88.4 R12, [R112+0x3c00] ;  /* 0x003c0000700c783b */ /* 0x000f680000000200 */
[----:B------:R-:W-:Y:S04]  /*2130*/  LDSM.16.M88.4 R84, [R113+0x1000] ;  /* 0x001000007154783b */ /* 0x000fe80000000200 */
[----:B------:R-:W3:Y:S04]  /*2140*/  LDSM.16.M88.4 R28, [R112+0x4000] ;  /* 0x00400000701c783b */ /* 0x000ee80000000200 */
[----:B------:R-:W3:Y:S04]  /*2150*/  LDSM.16.M88.4 R60, [R109+0x3400] ;  /* 0x003400006d3c783b */ /* 0x000ee80000000200 */
[----:B------:R-:W3:Y:S01]  /*2160*/  LDSM.16.M88.4 R56, [R109+0x3800] ;  /* 0x003800006d38783b */ /* 0x000ee20000000200 */
[C---:B--2---:R-:W-:Y:S03]  /*2170*/  HMMA.16816.F32.BF16 R20, R72.reuse, R16, RZ ;  /* 0x000000104814723c */ /* 0x044fe600000418ff */
[----:B------:R-:W2:Y:S04]  /*2180*/  LDSM.16.M88.4 R36, [R109+0x3c00] ;  /* 0x003c00006d24783b */ /* 0x000ea80000000200 */
[----:B------:R-:W-:Y:S01]  /*2190*/  LDSM.16.M88.4 R68, [R111+0x1000] ;  /* 0x001000006f44783b */ /* 0x000fe20000000200 */
[C---:B------:R-:W-:Y:S03]  /*21a0*/  HMMA.16816.F32.BF16 R16, R72.reuse, R18, RZ ;  /* 0x000000124810723c */ /* 0x040fe600000418ff */
[----:B------:R-:W-:Y:S04]  /*21b0*/  LDSM.16.M88.4 R24, [R112+0x4400] ;  /* 0x004400007018783b */ /* 0x000fe80000000200 */
[----:B------:R-:W-:Y:S01]  /*21c0*/  LDSM.16.M88.4 R80, [R112+0x4c00] ;  /* 0x004c00007050783b */ /* 0x000fe20000000200 */
[----:B-1----:R-:W-:Y:S03]  /*21d0*/  HMMA.16816.F32.BF16 R52, R72, R48, RZ ;  /* 0x000000304834723c */ /* 0x002fe600000418ff */
[----:B------:R-:W-:Y:S04]  /*21e0*/  LDSM.16.M88.4 R64, [R109+0x4400] ;  /* 0x004400006d40783b */ /* 0x000fe80000000200 */
[----:B------:R-:W0:Y:S01]  /*21f0*/  LDGDEPBAR ;  /* 0x00000000000079af */ /* 0x000e220000000000 */
[----:B------:R-:W-:Y:S08]  /*2200*/  HMMA.16816.F32.BF16 R20, R32, R8, R20 ;  /* 0x000000082014723c */ /* 0x000ff00000041814 */
[C---:B----4-:R-:W-:Y:S08]  /*2210*/  HMMA.16816.F32.BF16 R44, R72.reuse, R40, RZ ;  /* 0x00000028482c723c */ /* 0x050ff000000418ff */
[C---:B------:R-:W-:Y:S08]  /*2220*/  HMMA.16816.F32.BF16 R48, R72.reuse, R50, RZ ;  /* 0x000000324830723c */ /* 0x040ff000000418ff */
[C---:B------:R-:W-:Y:S08]  /*2230*/  HMMA.16816.F32.BF16 R40, R72.reuse, R42, RZ ;  /* 0x0000002a4828723c */ /* 0x040ff000000418ff */
[----:B-----5:R-:W-:Y:S08]  /*2240*/  HMMA.16816.F32.BF16 R76, R72, R12, RZ ;  /* 0x0000000c484c723c */ /* 0x020ff000000418ff */
[----:B------:R-:W-:Y:S01]  /*2250*/  HMMA.16816.F32.BF16 R16, R32, R10, R16 ;  /* 0x0000000a2010723c */ /* 0x000fe20000041810 */
[----:B------:R-:W1:Y:S07]  /*2260*/  LDSM.16.M88.4 R8, [R109+0x4000] ;  /* 0x004000006d08783b */ /* 0x000e6e0000000200 */
[----:B------:R-:W-:Y:S01]  /*2270*/  HMMA.16816.F32.BF16 R72, R72, R14, RZ ;  /* 0x0000000e4848723c */ /* 0x000fe200000418ff */
[----:B------:R-:W4:Y:S07]  /*2280*/  LDSM.16.M88.4 R12, [R112+0x4800] ;  /* 0x00480000700c783b */ /* 0x000f2e0000000200 */
[C---:B---3--:R-:W-:Y:S08]  /*2290*/  HMMA.16816.F32.BF16 R20, R84.reuse, R28, R20 ;  /* 0x0000001c5414723c */ /* 0x048ff00000041814 */
        /* <DEDUP_REMOVED lines=8> */
[C---:B--2---:R-:W-:Y:S08]  /*2320*/  HMMA.16816.F32.BF16 R76, R32.reuse, R36, R76 ;  /* 0x00000024204c723c */ /* 0x044ff0000004184c */
[----:B------:R-:W-:Y:S01]  /*2330*/  HMMA.16816.F32.BF16 R72, R32, R38, R72 ;  /* 0x000000262048723c */ /* 0x000fe20000041848 */
[----:B------:R-:W-:Y:S04]  /*2340*/  LDSM.16.M88.4 R36, [R113+0x2000] ;  /* 0x002000007124783b */ /* 0x000fe80000000200 */
[----:B------:R-:W2:Y:S03]  /*2350*/  LDSM.16.M88.4 R32, [R112+0x5000] ;  /* 0x005000007020783b */ /* 0x000ea60000000200 */
[C---:B-1----:R-:W-:Y:S08]  /*2360*/  HMMA.16816.F32.BF16 R20, R68.reuse, R8, R20 ;  /* 0x000000084414723c */ /* 0x042ff00000041814 */
[----:B------:R-:W-:Y:S01]  /*2370*/  HMMA.16816.F32.BF16 R16, R68, R10, R16 ;  /* 0x0000000a4410723c */ /* 0x000fe20000041810 */
[----:B------:R-:W-:Y:S07]  /*2380*/  LDSM.16.M88.4 R8, [R109+0x5000] ;  /* 0x005000006d08783b */ /* 0x000fee0000000200 */
[C---:B----4-:R-:W-:Y:S08]  /*2390*/  HMMA.16816.F32.BF16 R44, R84.reuse, R12, R44 ;  /* 0x0000000c542c723c */ /* 0x050ff0000004182c */
[C---:B------:R-:W-:Y:S01]  /*23a0*/  HMMA.16816.F32.BF16 R40, R84.reuse, R14, R40 ;  /* 0x0000000e5428723c */ /* 0x040fe20000041828 */
[----:B------:R-:W1:Y:S07]  /*23b0*/  LDSM.16.M88.4 R12, [R111+0x2000] ;  /* 0x002000006f0c783b */ /* 0x000e6e0000000200 */
[C---:B------:R-:W-:Y:S08]  /*23c0*/  HMMA.16816.F32.BF16 R52, R84.reuse, R24, R52 ;  /* 0x000000185434723c */ /* 0x040ff00000041834 */
[----:B------:R-:W-:Y:S01]  /*23d0*/  HMMA.16816.F32.BF16 R48, R84, R26, R48 ;  /* 0x0000001a5430723c */ /* 0x000fe20000041830 */
[----:B------:R-:W3:Y:S07]  /*23e0*/  LDSM.16.M88.4 R24, [R112+0x5800] ;  /* 0x005800007018783b */ /* 0x000eee0000000200 */
[----:B--2---:R-:W-:Y:S08]  /*23f0*/  HMMA.16816.F32.BF16 R20, R36, R32, R20 ;  /* 0x000000202414723c */ /* 0x004ff00000041814 */
[----:B------:R-:W-:Y:S08]  /*2400*/  HMMA.16816.F32.BF16 R76, R84, R80, R76 ;  /* 0x00000050544c723c */ /* 0x000ff0000004184c */
[----:B------:R-:W-:Y:S01]  /*2410*/  HMMA.16816.F32.BF16 R32, R36, R34, R16 ;  /* 0x000000222420723c */ /* 0x000fe20000041810 */
[----:B------:R-:W2:Y:S07]  /*2420*/  LDSM.16.M88.4 R16, [R112+0x5c00] ;  /* 0x005c00007010783b */ /* 0x000eae0000000200 */
[C---:B------:R-:W-:Y:S08]  /*2430*/  HMMA.16816.F32.BF16 R44, R68.reuse, R60, R44 ;  /* 0x0000003c442c723c */ /* 0x040ff0000004182c */
[C---:B------:R-:W-:Y:S08]  /*2440*/  HMMA.16816.F32.BF16 R52, R68.reuse, R64, R52 ;  /* 0x000000404434723c */ /* 0x040ff00000041834 */
[C---:B------:R-:W-:Y:S08]  /*2450*/  HMMA.16816.F32.BF16 R48, R68.reuse, R66, R48 ;  /* 0x000000424430723c */ /* 0x040ff00000041830 */
[----:B------:R-:W-:Y:S01]  /*2460*/  HMMA.16816.F32.BF16 R40, R68, R62, R40 ;  /* 0x0000003e4428723c */ /* 0x000fe20000041828 */
[----:B------:R-:W4:Y:S07]  /*2470*/  LDSM.16.M88.4 R60, [R109+0x5400] ;  /* 0x005400006d3c783b */ /* 0x000f2e0000000200 */
[----:B-1----:R-:W-:Y:S07]  /*2480*/  HMMA.16816.F32.BF16 R20, R12, R8, R20 ;  /* 0x000000080c14723c */ /* 0x002fee0000041814 */
[----:B------:R-:W-:Y:S01]  /*2490*/  IADD3 R8, R3, 0x1, RZ ;  /* 0x0000000103087810 */ /* 0x000fe20007ffe0ff */
[----:B------:R-:W-:Y:S01]  /*24a0*/  HMMA.16816.F32.BF16 R76, R68, R56, R76 ;  /* 0x00000038444c723c */ /* 0x000fe2000004184c */
[----:B------:R-:W-:-:S02]  /*24b0*/  IADD3 R9, R7, 0x8, RZ ;  /* 0x0000000807097810 */ /* 0x000fc40007ffe0ff */
[----:B------:R-:W-:Y:S02]  /*24c0*/  IADD3 R7, R3, 0x9, RZ ;  /* 0x0000000903077810 */ /* 0x000fe40007ffe0ff */
[----:B------:R-:W-:Y:S02]  /*24d0*/  IMNMX R100, R9, R90, PT ;  /* 0x0000005a09647217 */ /* 0x000fe40003800200 */
[CC--:B------:R-:W-:Y:S01]  /*24e0*/  ISETP.GE.AND P6, PT, R8.reuse, R101.reuse, PT ;  /* 0x000000650800720c */ /* 0x0c0fe20003fc6270 */
[----:B------:R-:W-:Y:S01]  /*24f0*/  HMMA.16816.F32.BF16 R32, R12, R10, R32 ;  /* 0x0000000a0c20723c */ /* 0x000fe20000041820 */
[-C--:B------:R-:W-:Y:S02]  /*2500*/  ISETP.GE.AND P2, PT, R8, R100.reuse, PT ;  /* 0x000000640800720c */ /* 0x080fe40003f46270 */
[C---:B------:R-:W-:Y:S02]  /*2510*/  ISETP.GE.AND P5, PT, R7.reuse, R101, PT ;  /* 0x000000650700720c */ /* 0x040fe40003fa6270 */
[----:B------:R-:W-:-:S02]  /*2520*/  ISETP.GE.AND P4, PT, R7, R100, PT ;  /* 0x000000640700720c */ /* 0x000fc40003f86270 */
[----:B------:R-:W-:Y:S01]  /*2530*/  IADD3 R56, R3, 0x11, RZ ;  /* 0x0000001103387810 */ /* 0x000fe20007ffe0ff */
[----:B---3--:R-:W-:Y:S01]  /*2540*/  HMMA.16816.F32.BF16 R44, R36, R24, R44 ;  /* 0x00000018242c723c */ /* 0x008fe2000004182c */
[----:B------:R1:W3:Y:S07]  /*2550*/  I2F R24, R8 ;  /* 0x0000000800187306 */ /* 0x0002ee0000201400 */
[----:B------:R-:W-:Y:S08]  /*2560*/  HMMA.16816.F32.BF16 R72, R84, R82, R72 ;  /* 0x000000525448723c */ /* 0x000ff00000041848 */
[----:B------:R-:W-:Y:S01]  /*2570*/  HMMA.16816.F32.BF16 R52, R36, R28, R52 ;  /* 0x0000001c2434723c */ /* 0x000fe20000041834 */
[----:B-1----:R-:W1:Y:S01]  /*2580*/  LDSM.16.M88.4 R8, [R109+0x5800] ;  /* 0x005800006d08783b */ /* 0x002e620000000200 */
[----:B---3--:R-:W-:-:S02]  /*2590*/  FFMA.FTZ R21, R24, R0, R21 ;  /* 0x0000000018157223 */ /* 0x008fc40000010015 */
[----:B------:R-:W-:-:S03]  /*25a0*/  FFMA.FTZ R24, R24, R0, R23 ;  /* 0x0000000018187223 */ /* 0x000fc60000010017 */
[----:B------:R-:W-:Y:S01]  /*25b0*/  IADD3 R28, R3, 0x8, RZ ;  /* 0x00000008031c7810 */ /* 0x000fe20007ffe0ff */
[C---:B------:R-:W-:Y:S01]  /*25c0*/  HMMA.16816.F32.BF16 R48, R36.reuse, R30, R48 ;  /* 0x0000001e2430723c */ /* 0x040fe20000041830 */
[----:B------:R-:W-:Y:S02]  /*25d0*/  FSEL R23, R21, -INF , !P6 ;  /* 0xff80000015177808 */ /* 0x000fe40007000000 */
[----:B------:R-:W3:Y:S01]  /*25e0*/  I2F R25, R28 ;  /* 0x0000001c00197306 */ /* 0x000ee20000201400 */
[C---:B------:R-:W-:Y:S02]  /*25f0*/  ISETP.GE.AND P0, PT, R28.reuse, R100, PT ;  /* 0x000000641c00720c */ /* 0x040fe40003f06270 */
[----:B------:R-:W-:Y:S02]  /*2600*/  ISETP.GE.AND P3, PT, R28, R101, PT ;  /* 0x000000651c00720c */ /* 0x000fe40003f66270 */
[----:B------:R-:W-:Y:S01]  /*2610*/  HMMA.16816.F32.BF16 R40, R36, R26, R40 ;  /* 0x0000001a2428723c */ /* 0x000fe20000041828 */
[----:B------:R-:W-:-:S02]  /*2620*/  IADD3 R30, R3, 0x18, RZ ;  /* 0x00000018031e7810 */ /* 0x000fc40007ffe0ff */
[----:B------:R5:W4:Y:S04]  /*2630*/  I2F R26, R7 ;  /* 0x00000007001a7306 */ /* 0x000b280000201400 */
[----:B------:R-:W-:Y:S01]  /*2640*/  IADD3 R27, R3, 0x10, RZ ;  /* 0x00000010031b7810 */ /* 0x000fe20007ffe0ff */
[----:B--2---:R-:W-:Y:S03]  /*2650*/  HMMA.16816.F32.BF16 R76, R36, R16, R76 ;  /* 0x00000010244c723c */ /* 0x004fe6000004184c */
[----:B------:R2:W-:Y:S01]  /*2660*/  I2F R29, R27 ;  /* 0x0000001b001d7306 */ /* 0x0005e20000201400 */
[----:B------:R-:W-:Y:S01]  /*2670*/  ISETP.GE.AND P1, PT, R27, R101, PT ;  /* 0x000000651b00720c */ /* 0x000fe20003f26270 */
[----:B---3--:R-:W-:Y:S01]  /*2680*/  FFMA.FTZ R21, R25, R0, R34 ;  /* 0x0000000019157223 */ /* 0x008fe20000010022 */
[----:B------:R-:W-:Y:S01]  /*2690*/  ISETP.GE.AND P6, PT, R27, R100, PT ;  /* 0x000000641b00720c */ /* 0x000fe20003fc6270 */
[----:B------:R-:W-:Y:S01]  /*26a0*/  FFMA.FTZ R17, R25, R0, R32 ;  /* 0x0000000019117223 */ /* 0x000fe20000010020 */
[----:B------:R-:W-:Y:S01]  /*26b0*/  HMMA.16816.F32.BF16 R72, R68, R58, R72 ;  /* 0x0000003a4448723c */ /* 0x000fe20000041848 */
[----:B------:R-:W-:-:S02]  /*26c0*/  IADD3 R28, R3, 0x19, RZ ;  /* 0x00000019031c7810 */ /* 0x000fc40007ffe0ff */
[----:B-----5:R-:W-:Y:S01]  /*26d0*/  FSEL R7, R24, -INF , !P2 ;  /* 0xff80000018077808 */ /* 0x020fe20005000000 */
[CC--:B----4-:R-:W-:Y:S01]  /*26e0*/  FFMA.FTZ R33, R26.reuse, R0.reuse, R33 ;  /* 0x000000001a217223 */ /* 0x0d0fe20000010021 */
[----:B------:R-:W3:Y:S01]  /*26f0*/  I2F R16, R56 ;  /* 0x0000003800107306 */ /* 0x000ee20000201400 */
[----:B------:R-:W-:Y:S01]  /*2700*/  FFMA.FTZ R35, R26, R0, R35 ;  /* 0x000000001a237223 */ /* 0x000fe20000010023 */
[----:B------:R-:W-:Y:S01]  /*2710*/  FSEL R21, R21, -INF , !P0 ;  /* 0xff80000015157808 */ /* 0x000fe20004000000 */
[----:B------:R-:W-:Y:S01]  /*2720*/  HMMA.16816.F32.BF16 R52, R12, R60, R52 ;  /* 0x0000003c0c34723c */ /* 0x000fe20000041834 */
[----:B------:R-:W-:Y:S01]  /*2730*/  FSEL R57, R33, -INF , !P5 ;  /* 0xff80000021397808 */ /* 0x000fe20006800000 */
[----:B--2---:R-:W2:Y:S01]  /*2740*/  LDSM.16.M88.4 R24, [R109+0x5c00] ;  /* 0x005c00006d18783b */ /* 0x004ea20000000200 */
[C---:B------:R-:W-:Y:S02]  /*2750*/  ISETP.GE.AND P0, PT, R30.reuse, R101, PT ;  /* 0x000000651e00720c */ /* 0x040fe40003f06270 */
[----:B------:R4:W5:Y:S01]  /*2760*/  I2F R31, R30 ;  /* 0x0000001e001f7306 */ /* 0x0009620000201400 */
[----:B------:R-:W-:Y:S01]  /*2770*/  ISETP.GE.AND P5, PT, R30, R100, PT ;  /* 0x000000641e00720c */ /* 0x000fe20003fa6270 */
[----:B------:R-:W-:-:S04]  /*2780*/  DEPBAR.LE SB0, 0x0 ;  /* 0x000080000000791a */ /* 0x000fc80000000000 */
[----:B------:R-:W-:Y:S01]  /*2790*/  HMMA.16816.F32.BF16 R48, R12, R62, R48 ;  /* 0x0000003e0c30723c */ /* 0x000fe20000041830 */
[----:B------:R-:W-:Y:S02]  /*27a0*/  FSEL R17, R17, -INF , !P3 ;  /* 0xff80000011117808 */ /* 0x000fe40005800000 */
[C---:B------:R-:W-:Y:S02]  /*27b0*/  ISETP.GE.AND P3, PT, R56.reuse, R100, PT ;  /* 0x000000643800720c */ /* 0x040fe40003f66270 */
[----:B------:R-:W-:-:S03]  /*27c0*/  ISETP.GE.AND P2, PT, R56, R101, PT ;  /* 0x000000653800720c */ /* 0x000fc60003f46270 */
[----:B-1----:R-:W-:Y:S01]  /*27d0*/  HMMA.16816.F32.BF16 R44, R12, R8, R44 ;  /* 0x000000080c2c723c */ /* 0x002fe2000004182c */
[----:B----4-:R-:W-:-:S04]  /*27e0*/  IADD3 R30, R3, 0x20, RZ ;  /* 0x00000020031e7810 */ /* 0x010fc80007ffe0ff */
[CC--:B---3--:R-:W-:Y:S02]  /*27f0*/  FFMA.FTZ R53, R16.reuse, R0.reuse, R53 ;  /* 0x0000000010357223 */ /* 0x0c8fe40000010035 */
[-C--:B------:R-:W-:Y:S01]  /*2800*/  FFMA.FTZ R9, R16, R0.reuse, R55 ;  /* 0x0000000010097223 */ /* 0x080fe20000010037 */
[----:B------:R-:W-:Y:S01]  /*2810*/  HMMA.16816.F32.BF16 R40, R12, R10, R40 ;  /* 0x0000000a0c28723c */ /* 0x000fe20000041828 */
[----:B------:R-:W-:Y:S01]  /*2820*/  IADD3 R8, R3, 0x21, RZ ;  /* 0x0000002103087810 */ /* 0x000fe20007ffe0ff */
[-C--:B------:R-:W-:Y:S01]  /*2830*/  FFMA.FTZ R52, R29, R0.reuse, R52 ;  /* 0x000000001d347223 */ /* 0x080fe20000010034 */
[----:B------:R-:W-:Y:S02]  /*2840*/  IADD3 R16, R3, 0x28, RZ ;  /* 0x0000002803107810 */ /* 0x000fe40007ffe0ff */
[----:B------:R1:W3:Y:S01]  /*2850*/  I2F R10, R8 ;  /* 0x00000008000a7306 */ /* 0x0002e20000201400 */
[----:B------:R-:W-:Y:S02]  /*2860*/  FSEL R9, R9, -INF , !P3 ;  /* 0xff80000009097808 */ /* 0x000fe40005800000 */
[----:B------:R-:W-:Y:S01]  /*2870*/  HMMA.16816.F32.BF16 R72, R36, R18, R72 ;  /* 0x000000122448723c */ /* 0x000fe20000041848 */
[CC--:B-----5:R-:W-:Y:S01]  /*2880*/  FFMA.FTZ R48, R31.reuse, R0.reuse, R48 ;  /* 0x000000001f307223 */ /* 0x0e0fe20000010030 */
[----:B------:R-:W-:Y:S01]  /*2890*/  ISETP.GE.AND P3, PT, R8, R101, PT ;  /* 0x000000650800720c */ /* 0x000fe20003f66270 */
[-C--:B------:R-:W-:Y:S01]  /*28a0*/  FFMA.FTZ R11, R31, R0.reuse, R50 ;  /* 0x000000001f0b7223 */ /* 0x080fe20000010032 */
[----:B------:R-:W-:Y:S01]  /*28b0*/  FSEL R59, R52, -INF , !P1 ;  /* 0xff800000343b7808 */ /* 0x000fe20004800000 */
[----:B------:R-:W4:Y:S01]  /*28c0*/  I2F R18, R28 ;  /* 0x0000001c00127306 */ /* 0x000f220000201400 */
[----:B------:R-:W-:Y:S01]  /*28d0*/  FSEL R55, R48, -INF , !P0 ;  /* 0xff80000030377808 */ /* 0x000fe20004000000 */
[----:B------:R-:W-:Y:S01]  /*28e0*/  FFMA.FTZ R19, R29, R0, R54 ;  /* 0x000000001d137223 */ /* 0x000fe20000010036 */
[----:B--2---:R-:W-:Y:S01]  /*28f0*/  HMMA.16816.F32.BF16 R76, R12, R24, R76 ;  /* 0x000000180c4c723c */ /* 0x004fe2000004184c */
[----:B------:R-:W-:-:S02]  /*2900*/  ISETP.GE.AND P0, PT, R8, R100, PT ;  /* 0x000000640800720c */ /* 0x000fc40003f06270 */
[----:B------:R-:W-:Y:S02]  /*2910*/  FSEL R37, R35, -INF , !P4 ;  /* 0xff80000023257808 */ /* 0x000fe40006000000 */
[----:B------:R-:W2:Y:S01]  /*2920*/  I2F R29, R30 ;  /* 0x0000001e001d7306 */ /* 0x000ea20000201400 */
[----:B-1----:R-:W-:Y:S01]  /*2930*/  IADD3 R8, R3, 0x29, RZ ;  /* 0x0000002903087810 */ /* 0x002fe20007ffe0ff */
[----:B---3--:R-:W-:Y:S01]  /*2940*/  FFMA.FTZ R32, R10, R0, R47 ;  /* 0x000000000a207223 */ /* 0x008fe2000001002f */
[CC--:B------:R-:W-:Y:S02]  /*2950*/  ISETP.GE.AND P4, PT, R28.reuse, R101.reuse, PT ;  /* 0x000000651c00720c */ /* 0x0c0fe40003f86270 */
[----:B------:R-:W-:Y:S02]  /*2960*/  ISETP.GE.AND P1, PT, R28, R100, PT ;  /* 0x000000641c00720c */ /* 0x000fe40003f26270 */
[----:B------:R-:W-:Y:S01]  /*2970*/  FSEL R19, R19, -INF , !P6 ;  /* 0xff80000013137808 */ /* 0x000fe20007000000 */
[----:B------:R-:W1:Y:S01]  /*2980*/  I2F R31, R16 ;  /* 0x00000010001f7306 */ /* 0x000e620000201400 */
[CC--:B----4-:R-:W-:Y:S01]  /*2990*/  FFMA.FTZ R49, R18.reuse, R0.reuse, R49 ;  /* 0x0000000012317223 */ /* 0x0d0fe20000010031 */
[----:B------:R-:W-:Y:S01]  /*29a0*/  FSEL R53, R53, -INF , !P2 ;  /* 0xff80000035357808 */ /* 0x000fe20005000000 */
[----:B------:R-:W-:Y:S01]  /*29b0*/  FFMA.FTZ R39, R18, R0, R51 ;  /* 0x0000000012277223 */ /* 0x000fe20000010033 */
[----:B------:R-:W-:Y:S01]  /*29c0*/  IADD3 R18, R3, 0x30, RZ ;  /* 0x0000003003127810 */ /* 0x000fe20007ffe0ff */
[----:B------:R-:W-:Y:S01]  /*29d0*/  HMMA.16816.F32.BF16 R72, R12, R26, R72 ;  /* 0x0000001a0c48723c */ /* 0x000fe20000041848 */
[----:B------:R-:W-:-:S02]  /*29e0*/  ISETP.GE.AND P6, PT, R30, R101, PT ;  /* 0x000000651e00720c */ /* 0x000fc40003fc6270 */
[----:B------:R-:W-:Y:S01]  /*29f0*/  ISETP.GE.AND P2, PT, R30, R100, PT ;  /* 0x000000641e00720c */ /* 0x000fe20003f46270 */
[-C--:B--2---:R-:W-:Y:S01]  /*2a00*/  FFMA.FTZ R28, R29, R0.reuse, R44 ;  /* 0x000000001d1c7223 */ /* 0x084fe2000001002c */
[----:B------:R-:W-:Y:S01]  /*2a10*/  IADD3 R24, R3, 0x31, RZ ;  /* 0x0000003103187810 */ /* 0x000fe20007ffe0ff */
[-C--:B------:R-:W-:Y:S01]  /*2a20*/  FFMA.FTZ R33, R29, R0.reuse, R46 ;  /* 0x000000001d217223 */ /* 0x080fe2000001002e */
[----:B------:R-:W-:Y:S01]  /*2a30*/  FSEL R39, R39, -INF , !P1 ;  /* 0xff80000027277808 */ /* 0x000fe20004800000 */
[-C--:B------:R-:W-:Y:S01]  /*2a40*/  FFMA.FTZ R30, R10, R0.reuse, R45 ;  /* 0x000000000a1e7223 */ /* 0x080fe2000001002d */
[----:B------:R-:W-:Y:S01]  /*2a50*/  FSEL R28, R28, -INF , !P6 ;  /* 0xff8000001c1c7808 */ /* 0x000fe20007000000 */
[----:B------:R-:W2:Y:S01]  /*2a60*/  I2F R10, R8 ;  /* 0x00000008000a7306 */ /* 0x000ea20000201400 */
[CC--:B-1----:R-:W-:Y:S01]  /*2a70*/  FFMA.FTZ R29, R31.reuse, R0.reuse, R40 ;  /* 0x000000001f1d7223 */ /* 0x0c2fe20000010028 */
[C---:B------:R-:W-:Y:S01]  /*2a80*/  ISETP.GE.AND P1, PT, R8.reuse, R101, PT ;  /* 0x000000650800720c */ /* 0x040fe20003f26270 */
[----:B------:R-:W-:Y:S01]  /*2a90*/  FFMA.FTZ R35, R31, R0, R42 ;  /* 0x000000001f237223 */ /* 0x000fe2000001002a */
[----:B------:R-:W-:-:S02]  /*2aa0*/  ISETP.GE.AND P6, PT, R8, R100, PT ;  /* 0x000000640800720c */ /* 0x000fc40003fc6270 */
[----:B------:R-:W-:Y:S02]  /*2ab0*/  FSEL R33, R33, -INF , !P2 ;  /* 0xff80000021217808 */ /* 0x000fe40005000000 */
[----:B------:R-:W1:Y:S01]  /*2ac0*/  I2F R31, R18 ;  /* 0x00000012001f7306 */ /* 0x000e620000201400 */
[----:B------:R-:W-:Y:S02]  /*2ad0*/  FSEL R11, R11, -INF , !P5 ;  /* 0xff8000000b0b7808 */ /* 0x000fe40006800000 */
[----:B------:R-:W-:Y:S02]  /*2ae0*/  FSEL R49, R49, -INF , !P4 ;  /* 0xff80000031317808 */ /* 0x000fe40006000000 */
[-C--:B------:R-:W-:Y:S02]  /*2af0*/  ISETP.GE.AND P2, PT, R18, R101.reuse, PT ;  /* 0x000000651200720c */ /* 0x080fe40003f46270 */
[----:B------:R-:W-:Y:S01]  /*2b00*/  ISETP.GE.AND P5, PT, R16, R101, PT ;  /* 0x000000651000720c */ /* 0x000fe20003fa6270 */
[----:B------:R-:W3:Y:S01]  /*2b10*/  I2F R8, R24 ;  /* 0x0000001800087306 */ /* 0x000ee20000201400 */
[----:B--2---:R-:W-:Y:S01]  /*2b20*/  FFMA.FTZ R43, R10, R0, R43 ;  /* 0x000000000a2b7223 */ /* 0x004fe2000001002b */
[----:B------:R-:W-:Y:S01]  /*2b30*/  ISETP.GE.AND P4, PT, R16, R100, PT ;  /* 0x000000641000720c */ /* 0x000fe20003f86270 */
[----:B------:R-:W-:Y:S01]  /*2b40*/  FFMA.FTZ R41, R10, R0, R41 ;  /* 0x000000000a297223 */ /* 0x000fe20000010029 */
[----:B------:R-:W-:-:S02]  /*2b50*/  IADD3 R16, R3, 0x38, RZ ;  /* 0x0000003803107810 */ /* 0x000fc40007ffe0ff */
[----:B------:R-:W-:Y:S01]  /*2b60*/  IADD3 R10, R3, 0x39, RZ ;  /* 0x00000039030a7810 */ /* 0x000fe20007ffe0ff */
[-C--:B-1----:R-:W-:Y:S01]  /*2b70*/  FFMA.FTZ R27, R31, R0.reuse, R76 ;  /* 0x000000001f1b7223 */ /* 0x082fe2000001004c */
[----:B------:R-:W-:Y:S01]  /*2b80*/  FSEL R87, R43, -INF , !P6 ;  /* 0xff8000002b577808 */ /* 0x000fe20007000000 */
[----:B------:R-:W1:Y:S01]  /*2b90*/  I2F R25, R3 ;  /* 0x0000000300197306 */ /* 0x000e620000201400 */
[----:B------:R-:W-:Y:S01]  /*2ba0*/  ISETP.GE.AND P6, PT, R3, R101, PT ;  /* 0x000000650300720c */ /* 0x000fe20003fc6270 */
[----:B------:R-:W-:Y:S01]  /*2bb0*/  FFMA.FTZ R34, R31, R0, R78 ;  /* 0x000000001f227223 */ /* 0x000fe2000001004e */
[----:B------:R-:W-:Y:S02]  /*2bc0*/  FSEL R27, R27, -INF , !P2 ;  /* 0xff8000001b1b7808 */ /* 0x000fe40005000000 */
[----:B------:R-:W-:Y:S01]  /*2bd0*/  ISETP.GE.AND P2, PT, R3, R100, PT ;  /* 0x000000640300720c */ /* 0x000fe20003f46270 */
[----:B---3--:R-:W-:Y:S01]  /*2be0*/  FFMA.FTZ R79, R8, R0, R79 ;  /* 0x00000000084f7223 */ /* 0x008fe2000001004f */
[----:B------:R-:W-:Y:S01]  /*2bf0*/  FSEL R29, R29, -INF , !P5 ;  /* 0xff8000001d1d7808 */ /* 0x000fe20006800000 */
[----:B------:R-:W2:Y:S01]  /*2c00*/  I2F R13, R16 ;  /* 0x00000010000d7306 */ /* 0x000ea20000201400 */
[----:B------:R-:W-:Y:S01]  /*2c10*/  ISETP.GE.AND P5, PT, R24, R100, PT ;  /* 0x000000641800720c */ /* 0x000fe20003fa6270 */
[----:B------:R-:W-:Y:S01]  /*2c20*/  FFMA.FTZ R31, R8, R0, R77 ;  /* 0x00000000081f7223 */ /* 0x000fe2000001004d */
[----:B------:R-:W-:-:S02]  /*2c30*/  FSEL R30, R30, -INF , !P3 ;  /* 0xff8000001e1e7808 */ /* 0x000fc40005800000 */
[----:B------:R-:W-:Y:S02]  /*2c40*/  FSEL R102, R79, -INF , !P5 ;  /* 0xff8000004f667808 */ /* 0x000fe40006800000 */
[----:B------:R-:W-:Y:S01]  /*2c50*/  ISETP.GE.AND P5, PT, R94, 0x2, PT ;  /* 0x000000025e00780c */ /* 0x000fe20003fa6270 */
[----:B------:R-:W3:Y:S01]  /*2c60*/  I2F R3, R10 ;  /* 0x0000000a00037306 */ /* 0x000ee20000201400 */
[----:B------:R-:W-:Y:S01]  /*2c70*/  FSEL R32, R32, -INF , !P0 ;  /* 0xff80000020207808 */ /* 0x000fe20004000000 */
[C---:B-1----:R-:W-:Y:S01]  /*2c80*/  FFMA.FTZ R20, R25.reuse, R0, R20 ;  /* 0x0000000019147223 */ /* 0x042fe20000010014 */
[----:B------:R-:W-:Y:S01]  /*2c90*/  ISETP.GE.AND P3, PT, R18, R100, PT ;  /* 0x000000641200720c */ /* 0x000fe20003f66270 */
[-C--:B------:R-:W-:Y:S01]  /*2ca0*/  FFMA.FTZ R8, R25, R0.reuse, R22 ;  /* 0x0000000019087223 */ /* 0x080fe20000010016 */
[----:B------:R-:W-:Y:S02]  /*2cb0*/  ISETP.GE.AND P0, PT, R24, R101, PT ;  /* 0x000000651800720c */ /* 0x000fe40003f06270 */
[----:B------:R-:W-:Y:S01]  /*2cc0*/  FSEL R35, R35, -INF , !P4 ;  /* 0xff80000023237808 */ /* 0x000fe20006000000 */
[-C--:B--2---:R-:W-:Y:S01]  /*2cd0*/  FFMA.FTZ R72, R13, R0.reuse, R72 ;  /* 0x000000000d487223 */ /* 0x084fe20000010048 */
[----:B------:R-:W-:Y:S01]  /*2ce0*/  FSEL R26, R41, -INF , !P1 ;  /* 0xff800000291a7808 */ /* 0x000fe20004800000 */
[----:B------:R-:W-:Y:S01]  /*2cf0*/  FFMA.FTZ R74, R13, R0, R74 ;  /* 0x000000000d4a7223 */ /* 0x000fe2000001004a */
[----:B------:R-:W-:-:S02]  /*2d00*/  FSEL R34, R34, -INF , !P3 ;  /* 0xff80000022227808 */ /* 0x000fc40005800000 */
[----:B------:R-:W-:Y:S02]  /*2d10*/  FSEL R31, R31, -INF , !P0 ;  /* 0xff8000001f1f7808 */ /* 0x000fe40004000000 */
[CC--:B------:R-:W-:Y:S01]  /*2d20*/  ISETP.GE.AND P4, PT, R16.reuse, R101.reuse, PT ;  /* 0x000000651000720c */ /* 0x0c0fe20003f86270 */
[CC--:B---3--:R-:W-:Y:S01]  /*2d30*/  FFMA.FTZ R73, R3.reuse, R0.reuse, R73 ;  /* 0x0000000003497223 */ /* 0x0c8fe20000010049 */
[----:B------:R-:W-:Y:S01]  /*2d40*/  BAR.SYNC.DEFER_BLOCKING 0x0 ;  /* 0x0000000000007b1d */ /* 0x000fe20000010000 */
[----:B------:R-:W-:Y:S01]  /*2d50*/  FFMA.FTZ R75, R3, R0, R75 ;  /* 0x00000000034b7223 */ /* 0x000fe2000001004b */
[-C--:B------:R-:W-:Y:S02]  /*2d60*/  ISETP.GE.AND P1, PT, R16, R100.reuse, PT ;  /* 0x000000641000720c */ /* 0x080fe40003f26270 */
        /* <DEDUP_REMOVED lines=66> */
.L_x_805:
[----:B------:R-:W-:Y:S05]  /*3190*/  BSYNC B0 ;  /* 0x0000000000007941 */ /* 0x000fea0003800000 */
.L_x_804:
[----:B------:R-:W0:Y:S02]  /*31a0*/  LDGDEPBAR ;  /* 0x00000000000079af */ /* 0x000e240000000000 */
.L_x_803:
[----:B------:R-:W-:Y:S01]  /*31b0*/  FMNMX.FTZ R10, R70, R23, !PT ;  /* 0x00000017460a7209 */ /* 0x000fe20007810000 */
[----:B------:R-:W-:Y:S01]  /*31c0*/  IMAD.WIDE.U32 R60, R93, -0x326172a9, RZ ;  /* 0xcd9e8d575d3c7825 */ /* 0x000fe200078e00ff */
[----:B-1----:R-:W-:Y:S01]  /*31d0*/  FMNMX.FTZ R12, R8, R7, !PT ;  /* 0x00000007080c7209 */ /* 0x002fe20007810000 */
[----:B------:R-:W-:Y:S01]  /*31e0*/  UIADD3 UR12, UR25, -0x4498517b, URZ ;  /* 0xbb67ae85190c7890 */ /* 0x000fe2000fffe03f */
        /* <DEDUP_REMOVED lines=21> */
[----:B------:R-:W-:Y:S01]  /*3340*/  IMAD.SHL.U32 R110, R5, 0x2, RZ ;  /* 0x00000002056e7824 */ /* 0x000fe200078e00ff */
[----:B------:R-:W-:Y:S01]  /*3350*/  FMNMX.FTZ R12, R39, R12, !PT ;  /* 0x0000000c270c7209 */ /* 0x000fe20007810000 */
[----:B------:R-:W-:Y:S01]  /*3360*/  IMAD R85, R6, 0x10000, R6 ;  /* 0x0001000006557824 */ /* 0x000fe200078e0206 */
[----:B------:R-:W-:Y:S01]  /*3370*/  FMNMX.FTZ R3, R28, R3, !PT ;  /* 0x000000031c037209 */ /* 0x000fe20007810000 */
[----:B------:R-:W-:Y:S01]  /*3380*/  IMAD R108, R4, 0x2, R110 ;  /* 0x00000002046c7824 */ /* 0x000fe200078e026e */
[----:B------:R-:W-:Y:S01]  /*3390*/  LOP3.LUT R95, R2, UR24, RZ, 0x3c, !PT ;  /* 0x00000018025f7c12 */ /* 0x000fe2000f8e3cff */
[----:B------:R-:W-:Y:S01]  /*33a0*/  LDSM.16.MT88.4 R40, [R110+0x6000] ;  /* 0x006000006e28783b */ /* 0x000fe20000004200 */
[----:B------:R-:W-:-:S02]  /*33b0*/  FMNMX.FTZ R10, R30, R3, !PT ;  /* 0x000000031e0a7209 */ /* 0x000fc40007810000 */
[----:B------:R-:W-:Y:S01]  /*33c0*/  LOP3.LUT R74, R61, R95, RZ, 0x3c, !PT ;  /* 0x0000005f3d4a7212 */ /* 0x000fe200078e3cff */
[----:B------:R-:W-:Y:S01]  /*33d0*/  IMAD.SHL.U32 R61, R88, 0x2, RZ ;  /* 0x00000002583d7824 */ /* 0x000fe200078e00ff */
[----:B------:R-:W-:Y:S01]  /*33e0*/  FMNMX.FTZ R3, R29, R10, !PT ;  /* 0x0000000a1d037209 */ /* 0x000fe20007810000 */
[----:B------:R-:W-:Y:S02]  /*33f0*/  LDSM.16.MT88.4 R64, [R108+0x7000] ;  /* 0x007000006c40783b */ /* 0x000fe40000004200 */
[----:B------:R-:W-:Y:S01]  /*3400*/  IMAD.WIDE.U32 R74, R74, -0x2daee0ad, RZ ;  /* 0xd2511f534a4a7825 */ /* 0x000fe200078e00ff */
        /* <DEDUP_REMOVED lines=10> */
[----:B------:R-:W-:Y:S01]  /*34b0*/  LOP3.LUT R2, R63, UR25, R61, 0x96, !PT ;  /* 0x000000193f027c12 */ /* 0x000fe2000f8e963d */
[----:B------:R-:W1:Y:S01]  /*34c0*/  SHFL.BFLY PT, R10, R15, 0x2, 0x1f ;  /* 0x0c401f000f0a7f89 */ /* 0x000e6200000e0000 */
[----:B------:R-:W-:Y:S02]  /*34d0*/  FMNMX.FTZ R12, R102, R13, !PT ;  /* 0x0000000d660c7209 */ /* 0x000fe40007810000 */
[----:B------:R-:W-:Y:S02]  /*34e0*/  LOP3.LUT R72, R75, UR12, R62, 0x96, !PT ;  /* 0x0000000c4b487c12 */ /* 0x000fe4000f8e963e */
[----:B------:R-:W-:Y:S02]  /*34f0*/  FMNMX.FTZ R12, R91, R12, !PT ;  /* 0x0000000c5b0c7209 */ /* 0x000fe40007810000 */
[----:B------:R-:W-:Y:S01]  /*3500*/  IADD3 R62, R61, 0x1, RZ ;  /* 0x000000013d3e7810 */ /* 0x000fe20007ffe0ff */
[----:B------:R-:W-:Y:S01]  /*3510*/  IMAD.WIDE.U32 R72, R72, -0x326172a9, RZ ;  /* 0xcd9e8d5748487825 */ /* 0x000fe200078e00ff */
[----:B------:R-:W-:-:S02]  /*3520*/  FMNMX.FTZ R12, R89, R12, !PT ;  /* 0x0000000c590c7209 */ /* 0x000fc40007810000 */
[----:B------:R-:W-:-:S03]  /*3530*/  LOP3.LUT R62, R63, UR25, R62, 0x96, !PT ;  /* 0x000000193f3e7c12 */ /* 0x000fc6000f8e963e */
[----:B------:R-:W2:Y:S02]  /*3540*/  SHFL.BFLY PT, R13, R12, 0x2, 0x1f ;  /* 0x0c401f000c0d7f89 */ /* 0x000ea400000e0000 */
[----:B------:R-:W-:Y:S01]  /*3550*/  IMAD.WIDE.U32 R62, R62, -0x326172a9, RZ ;  /* 0xcd9e8d573e3e7825 */ /* 0x000fe200078e00ff */
[----:B-1----:R-:W-:-:S03]  /*3560*/  FMNMX.FTZ R10, R15, R10, !PT ;  /* 0x0000000a0f0a7209 */ /* 0x002fc60007810000 */
[----:B------:R-:W-:Y:S02]  /*3570*/  IMAD.WIDE.U32 R14, R2, -0x326172a9, RZ ;  /* 0xcd9e8d57020e7825 */ /* 0x000fe400078e00ff */
[----:B------:R-:W1:Y:S03]  /*3580*/  SHFL.BFLY PT, R3, R10, 0x1, 0x1f ;  /* 0x0c201f000a037f89 */ /* 0x000e6600000e0000 */
[----:B------:R-:W-:Y:S02]  /*3590*/  LOP3.LUT R22, R73, UR11, R14, 0x96, !PT ;  /* 0x0000000b49167c12 */ /* 0x000fe4000f8e960e */
[----:B--2---:R-:W-:Y:S02]  /*35a0*/  FMNMX.FTZ R2, R12, R13, !PT ;  /* 0x0000000d0c027209 */ /* 0x004fe40007810000 */
[----:B-1----:R-:W-:Y:S02]  /*35b0*/  FMNMX.FTZ R3, R10, R3, !PT ;  /* 0x000000030a037209 */ /* 0x002fe40007810000 */
[----:B------:R-:W-:-:S02]  /*35c0*/  LOP3.LUT R10, R15, UR13, R60, 0x96, !PT ;  /* 0x0000000d0f0a7c12 */ /* 0x000fc4000f8e963c */
[C---:B------:R-:W-:Y:S01]  /*35d0*/  FSETP.NEU.FTZ.AND P0, PT, R3.reuse, -INF , PT ;  /* 0xff8000000300780b */ /* 0x040fe20003f1d000 */
[----:B------:R-:W-:Y:S01]  /*35e0*/  FMUL.FTZ R84, R3, c[0x0][0x23c] ;  /* 0x00008f0003547a20 */ /* 0x000fe20000410000 */
[----:B------:R-:W1:Y:S01]  /*35f0*/  SHFL.BFLY PT, R15, R2, 0x1, 0x1f ;  /* 0x0c201f00020f7f89 */ /* 0x000e6200000e0000 */
[----:B------:R-:W-:-:S03]  /*3600*/  IMAD.WIDE.U32 R24, R10, -0x2daee0ad, RZ ;  /* 0xd2511f530a187825 */ /* 0x000fc600078e00ff */
[----:B------:R-:W-:Y:S02]  /*3610*/  FSEL R84, R84, RZ, P0 ;  /* 0x000000ff54547208 */ /* 0x000fe40000000000 */
[----:B------:R-:W-:-:S03]  /*3620*/  LOP3.LUT R10, R25, UR10, R74, 0x96, !PT ;  /* 0x0000000a190a7c12 */ /* 0x000fc6000f8e964a */
[----:B------:R-:W-:Y:S02]  /*3630*/  FFMA.FTZ R69, R23, c[0x0][0x23c], -R84 ;  /* 0x00008f0017457a23 */ /* 0x000fe40000010854 */
[----:B------:R-:W-:-:S04]  /*3640*/  IMAD.WIDE.U32 R22, R22, -0x2daee0ad, RZ ;  /* 0xd2511f5316167825 */ /* 0x000fc800078e00ff */
[----:B------:R-:W-:Y:S01]  /*3650*/  IMAD.WIDE.U32 R12, R10, -0x326172a9, RZ ;  /* 0xcd9e8d570a0c7825 */ /* 0x000fe200078e00ff */
[----:B------:R-:W-:Y:S01]  /*3660*/  LOP3.LUT R24, R23, UR8, R24, 0x96, !PT ;  /* 0x0000000817187c12 */ /* 0x000fe2000f8e9618 */
[----:B------:R-:W-:Y:S02]  /*3670*/  MUFU.EX2 R69, R69 ;  /* 0x0000004500457308 */ /* 0x000fe40000000800 */
[----:B------:R-:W-:Y:S01]  /*3680*/  FFMA.FTZ R79, R17, c[0x0][0x23c], -R84 ;  /* 0x00008f00114f7a23 */ /* 0x000fe20000010854 */
[----:B------:R-:W-:Y:S01]  /*3690*/  LOP3.LUT R10, R13, UR9, R72, 0x96, !PT ;  /* 0x000000090d0a7c12 */ /* 0x000fe2000f8e9648 */
[----:B------:R-:W-:Y:S01]  /*36a0*/  IMAD.WIDE.U32 R24, R24, -0x326172a9, RZ ;  /* 0xcd9e8d5718187825 */ /* 0x000fe200078e00ff */
[----:B-1----:R-:W-:-:S03]  /*36b0*/  FMNMX.FTZ R2, R2, R15, !PT ;  /* 0x0000000f02027209 */ /* 0x002fc60007810000 */
[----:B------:R-:W-:Y:S01]  /*36c0*/  IMAD.WIDE.U32 R16, R10, -0x2daee0ad, RZ ;  /* 0xd2511f530a107825 */ /* 0x000fe200078e00ff */
[----:B------:R-:W-:Y:S01]  /*36d0*/  LOP3.LUT R12, R25, UR7, R12, 0x96, !PT ;  /* 0x00000007190c7c12 */ /* 0x000fe2000f8e960c */
[----:B------:R-:W-:Y:S01]  /*36e0*/  MUFU.EX2 R79, R79 ;  /* 0x0000004f004f7308 */ /* 0x000fe20000000800 */
[C---:B------:R-:W-:Y:S01]  /*36f0*/  FSETP.NEU.FTZ.AND P0, PT, R2.reuse, -INF , PT ;  /* 0xff8000000200780b */ /* 0x040fe20003f1d000 */
[----:B------:R-:W-:Y:S01]  /*3700*/  FMUL.FTZ R104, R2, c[0x0][0x23c] ;  /* 0x00008f0002687a20 */ /* 0x000fe20000410000 */
[----:B------:R-:W-:Y:S01]  /*3710*/  LOP3.LUT R10, R17, UR6, R22, 0x96, !PT ;  /* 0x00000006110a7c12 */ /* 0x000fe2000f8e9616 */
[----:B------:R-:W-:-:S03]  /*3720*/  IMAD.WIDE.U32 R12, R12, -0x2daee0ad, RZ ;  /* 0xd2511f530c0c7825 */ /* 0x000fc600078e00ff */
[----:B------:R-:W-:Y:S01]  /*3730*/  FSEL R104, R104, RZ, P0 ;  /* 0x000000ff68687208 */ /* 0x000fe20000000000 */
[----:B------:R-:W-:Y:S01]  /*3740*/  IMAD.WIDE.U32 R14, R10, -0x326172a9, RZ ;  /* 0xcd9e8d570a0e7825 */ /* 0x000fe200078e00ff */
[----:B------:R-:W-:-:S03]  /*3750*/  LOP3.LUT R13, R13, UR4, R16, 0x96, !PT ;  /* 0x000000040d0d7c12 */ /* 0x000fc6000f8e9610 */
[----:B------:R-:W-:Y:S01]  /*3760*/  FFMA.FTZ R78, R57, c[0x0][0x23c], -R84 ;  /* 0x00008f00394e7a23 */ /* 0x000fe20000010854 */
[----:B------:R-:W-:Y:S01]  /*3770*/  LOP3.LUT R24, R15, UR5, R24, 0x96, !PT ;  /* 0x000000050f187c12 */ /* 0x000fe2000f8e9618 */
[----:B------:R-:W-:-:S04]  /*3780*/  IMAD.WIDE.U32 R16, R13, -0x326172a9, RZ ;  /* 0xcd9e8d570d107825 */ /* 0x000fc800078e00ff */
[----:B------:R-:W1:Y:S01]  /*3790*/  MUFU.EX2 R78, R78 ;  /* 0x0000004e004e7308 */ /* 0x000e620000000800 */
[C---:B------:R-:W-:Y:S01]  /*37a0*/  LOP3.LUT R15, R16.reuse, 0xffff, RZ, 0xc0, !PT ;  /* 0x0000ffff100f7812 */ /* 0x040fe200078ec0ff */
[----:B------:R-:W-:Y:S01]  /*37b0*/  FFMA.FTZ R86, R21, c[0x0][0x23c], -R104 ;  /* 0x00008f0015567a23 */ /* 0x000fe20000010868 */
[----:B------:R-:W-:Y:S01]  /*37c0*/  LOP3.LUT R18, R16, 0xff, RZ, 0xc0, !PT ;  /* 0x000000ff10127812 */ /* 0x000fe200078ec0ff */
[----:B------:R-:W-:Y:S01]  /*37d0*/  IMAD.WIDE.U32 R24, R24, -0x2daee0ad, RZ ;  /* 0xd2511f5318187825 */ /* 0x000fe200078e00ff */
[----:B------:R-:W-:Y:S02]  /*37e0*/  SHF.R.U32.HI R21, RZ, 0x8, R15 ;  /* 0x00000008ff157819 */ /* 0x000fe4000001160f */
[----:B------:R-:W-:Y:S01]  /*37f0*/  LOP3.LUT R14, R17, UR15, R14, 0x96, !PT ;  /* 0x0000000f110e7c12 */ /* 0x000fe2000f8e960e */
[--C-:B------:R-:W-:Y:S01]  /*3800*/  FFMA.FTZ R22, R55, c[0x0][0x23c], -R84.reuse ;  /* 0x00008f0037167a23 */ /* 0x100fe20000010854 */
[----:B------:R-:W-:Y:S01]  /*3810*/  PRMT R18, R18, 0x5410, R21 ;  /* 0x0000541012127816 */ /* 0x000fe20000000015 */
[--C-:B------:R-:W-:Y:S01]  /*3820*/  FFMA.FTZ R21, R49, c[0x0][0x23c], -R84.reuse ;  /* 0x00008f0031157a23 */ /* 0x100fe20000010854 */
[----:B------:R-:W-:Y:S01]  /*3830*/  LOP3.LUT R20, R14, 0xffff, RZ, 0xc0, !PT ;  /* 0x0000ffff0e147812 */ /* 0x000fe200078ec0ff */
[----:B------:R-:W2:Y:S01]  /*3840*/  LDSM.16.MT88.4 R48, [R108+0x6000] ;  /* 0x006000006c30783b */ /* 0x000ea20000004200 */
[----:B------:R-:W-:Y:S01]  /*3850*/  FFMA.FTZ R70, R70, c[0x0][0x23c], -R84 ;  /* 0x00008f0046467a23 */ /* 0x000fe20000010854 */
[----:B------:R-:W-:Y:S01]  /*3860*/  LOP3.LUT R10, R25, UR14, R12, 0x96, !PT ;  /* 0x0000000e190a7c12 */ /* 0x000fe2000f8e960c */
[--C-:B------:R-:W-:Y:S01]  /*3870*/  FFMA.FTZ R68, R8, c[0x0][0x23c], -R104.reuse ;  /* 0x00008f0008447a23 */ /* 0x100fe20000010868 */
[C---:B------:R-:W-:Y:S01]  /*3880*/  LOP3.LUT R5, R24.reuse, 0xffff, RZ, 0xc0, !PT ;  /* 0x0000ffff18057812 */ /* 0x040fe200078ec0ff */
[----:B------:R-:W-:Y:S01]  /*3890*/  FFMA.FTZ R71, R7, c[0x0][0x23c], -R104 ;  /* 0x00008f0007477a23 */ /* 0x000fe20000010868 */
[----:B------:R-:W-:Y:S01]  /*38a0*/  LOP3.LUT R12, R24, 0xff, RZ, 0xc0, !PT ;  /* 0x000000ff180c7812 */ /* 0x000fe200078ec0ff */
[----:B------:R-:W-:Y:S01]  /*38b0*/  FFMA.FTZ R106, R59, c[0x0][0x23c], -R84 ;  /* 0x00008f003b6a7a23 */ /* 0x000fe20000010854 */
[----:B------:R-:W-:Y:S01]  /*38c0*/  SHF.R.U32.HI R13, RZ, 0x10, R24 ;  /* 0x00000010ff0d7819 */ /* 0x000fe20000011618 */
[----:B------:R-:W-:Y:S01]  /*38d0*/  FFMA.FTZ R23, R53, c[0x0][0x23c], -R84 ;  /* 0x00008f0035177a23 */ /* 0x000fe20000010854 */
[----:B------:R-:W-:Y:S01]  /*38e0*/  SHF.R.U32.HI R8, RZ, 0x18, R24 ;  /* 0x00000018ff087819 */ /* 0x000fe20000011618 */
[----:B------:R-:W-:Y:S01]  /*38f0*/  MUFU.EX2 R22, R22 ;  /* 0x0000001600167308 */ /* 0x000fe20000000800 */
[----:B------:R-:W-:Y:S01]  /*3900*/  LOP3.LUT R15, R14, 0xff, RZ, 0xc0, !PT ;  /* 0x000000ff0e0f7812 */ /* 0x000fe200078ec0ff */
[----:B------:R-:W-:Y:S01]  /*3910*/  FFMA.FTZ R103, R19, c[0x0][0x23c], -R104 ;  /* 0x00008f0013677a23 */ /* 0x000fe20000010868 */
[----:B------:R-:W-:Y:S01]  /*3920*/  SHF.R.U32.HI R20, RZ, 0x8, R20 ;  /* 0x00000008ff147819 */ /* 0x000fe20000011614 */
[--C-:B------:R-:W-:Y:S01]  /*3930*/  FFMA.FTZ R24, R9, c[0x0][0x23c], -R104.reuse ;  /* 0x00008f0009187a23 */ /* 0x100fe20000010868 */
[--C-:B------:R-:W-:Y:S01]  /*3940*/  HSET2.LE.AND R18, R18, R85.reuse, PT ;  /* 0x0000005512127233 */ /* 0x100fe20003803000 */
[----:B------:R-:W-:Y:S01]  /*3950*/  FFMA.FTZ R105, R37, c[0x0][0x23c], -R104 ;  /* 0x00008f0025697a23 */ /* 0x000fe20000010868 */
[----:B------:R-:W-:Y:S01]  /*3960*/  PRMT R4, R15, 0x5410, R20 ;  /* 0x000054100f047816 */ /* 0x000fe20000000014 */
[----:B------:R-:W3:Y:S01]  /*3970*/  MUFU.EX2 R21, R21 ;  /* 0x0000001500157308 */ /* 0x000ee20000000800 */
[----:B-1----:R-:W-:Y:S01]  /*3980*/  F2FP.BF16.PACK_AB R15, R78, R79 ;  /* 0x0000004f4e0f723e */ /* 0x002fe200000010ff */
[----:B------:R-:W1:Y:S01]  /*3990*/  LDSM.16.MT88.4 R56, [R110+0x7000] ;  /* 0x007000006e38783b */ /* 0x000e620000004200 */
[----:B------:R-:W-:Y:S01]  /*39a0*/  SHF.R.U32.HI R5, RZ, 0x8, R5 ;  /* 0x00000008ff057819 */ /* 0x000fe20000011605 */
[----:B------:R-:W-:Y:S01]  /*39b0*/  FFMA.FTZ R25, R11, c[0x0][0x23c], -R104 ;  /* 0x00008f000b197a23 */ /* 0x000fe20000010868 */
[----:B------:R-:W-:Y:S01]  /*39c0*/  SHF.R.U32.HI R6, RZ, 0x10, R14 ;  /* 0x00000010ff067819 */ /* 0x000fe2000001160e */
[----:B------:R-:W-:Y:S01]  /*39d0*/  FFMA.FTZ R20, R39, c[0x0][0x23c], -R104 ;  /* 0x00008f0027147a23 */ /* 0x000fe20000010868 */
[----:B------:R-:W-:Y:S01]  /*39e0*/  SHF.R.U32.HI R7, RZ, 0x18, R14 ;  /* 0x00000018ff077819 */ /* 0x000fe2000001160e */
[----:B------:R-:W4:Y:S01]  /*39f0*/  MUFU.EX2 R70, R70 ;  /* 0x0000004600467308 */ /* 0x000f220000000800 */
[----:B------:R-:W-:Y:S01]  /*3a00*/  LOP3.LUT R82, R18, R15, RZ, 0xc0, !PT ;  /* 0x0000000f12527212 */ /* 0x000fe200078ec0ff */
[--C-:B------:R-:W-:Y:S01]  /*3a10*/  HSET2.LE.AND R4, R4, R85.reuse, PT ;  /* 0x0000005504047233 */ /* 0x100fe20003803000 */
[----:B------:R-:W-:Y:S01]  /*3a20*/  LOP3.LUT R14, R10, 0xffff, RZ, 0xc0, !PT ;  /* 0x0000ffff0a0e7812 */ /* 0x000fe200078ec0ff */
[----:B------:R-:W-:Y:S01]  /*3a30*/  FFMA.FTZ R131, R30, c[0x0][0x23c], -R84 ;  /* 0x00008f001e837a23 */ /* 0x000fe20000010854 */
[----:B------:R-:W-:Y:S01]  /*3a40*/  SHF.R.U32.HI R15, RZ, 0x10, R10 ;  /* 0x00000010ff0f7819 */ /* 0x000fe2000001160a */
[----:B------:R-:W-:Y:S01]  /*3a50*/  FFMA.FTZ R30, R29, c[0x0][0x23c], -R84 ;  /* 0x00008f001d1e7a23 */ /* 0x000fe20000010854 */
[----:B------:R-:W-:Y:S01]  /*3a60*/  PRMT R12, R12, 0x5410, R5 ;  /* 0x000054100c0c7816 */ /* 0x000fe20000000005 */
[----:B------:R-:W-:Y:S01]  /*3a70*/  MUFU.EX2 R68, R68 ;  /* 0x0000004400447308 */ /* 0x000fe20000000800 */
[----:B------:R-:W-:Y:S01]  /*3a80*/  SHF.R.U32.HI R17, RZ, 0x10, R16 ;  /* 0x00000010ff117819 */ /* 0x000fe20000011610 */
[--C-:B------:R-:W-:Y:S01]  /*3a90*/  FFMA.FTZ R29, R26, c[0x0][0x23c], -R84.reuse ;  /* 0x00008f001a1d7a23 */ /* 0x100fe20000010854 */
[----:B------:R-:W-:Y:S01]  /*3aa0*/  LOP3.LUT R6, R6, 0xff, RZ, 0xc0, !PT ;  /* 0x000000ff06067812 */ /* 0x000fe200078ec0ff */
[----:B------:R-:W-:Y:S01]  /*3ab0*/  HSET2.LE.AND R12, R12, R85, PT ;  /* 0x000000550c0c7233 */ /* 0x000fe20003803000 */
[----:B------:R-:W-:Y:S01]  /*3ac0*/  LOP3.LUT R11, R13, 0xff, RZ, 0xc0, !PT ;  /* 0x000000ff0d0b7812 */ /* 0x000fe200078ec0ff */
[----:B------:R-:W-:Y:S01]  /*3ad0*/  FFMA.FTZ R26, R77, c[0x0][0x23c], -R84 ;  /* 0x00008f004d1a7a23 */ /* 0x000fe20000010854 */
[----:B------:R-:W-:Y:S01]  /*3ae0*/  LOP3.LUT R9, R10, 0xff, RZ, 0xc0, !PT ;  /* 0x000000ff0a097812 */ /* 0x000fe200078ec0ff */
[----:B------:R-:W5:Y:S01]  /*3af0*/  MUFU.EX2 R71, R71 ;  /* 0x0000004700477308 */ /* 0x000f620000000800 */
[----:B------:R-:W-:Y:S01]  /*3b00*/  SHF.R.U32.HI R13, RZ, 0x18, R10 ;  /* 0x00000018ff0d7819 */ /* 0x000fe2000001160a */
[----:B------:R-:W-:Y:S01]  /*3b10*/  FFMA.FTZ R133, R76, c[0x0][0x23c], -R84 ;  /* 0x00008f004c857a23 */ /* 0x000fe20000010854 */
[----:B------:R-:W-:Y:S01]  /*3b20*/  SHF.R.U32.HI R14, RZ, 0x8, R14 ;  /* 0x00000008ff0e7819 */ /* 0x000fe2000001160e */
[----:B------:R-:W-:Y:S01]  /*3b30*/  FFMA.FTZ R34, R34, c[0x0][0x23c], -R104 ;  /* 0x00008f0022227a23 */ /* 0x000fe20000010868 */
[----:B------:R-:W-:-:S02]  /*3b40*/  LOP3.LUT R10, R15, 0xff, RZ, 0xc0, !PT ;  /* 0x000000ff0f0a7812 */ /* 0x000fc400078ec0ff */
[----:B------:R-:W-:Y:S01]  /*3b50*/  SHF.R.U32.HI R16, RZ, 0x18, R16 ;  /* 0x00000018ff107819 */ /* 0x000fe20000011610 */
[----:B------:R-:W-:Y:S01]  /*3b60*/  MUFU.EX2 R106, R106 ;  /* 0x0000006a006a7308 */ /* 0x000fe20000000800 */
[----:B------:R-:W-:Y:S02]  /*3b70*/  LOP3.LUT R17, R17, 0xff, RZ, 0xc0, !PT ;  /* 0x000000ff11117812 */ /* 0x000fe400078ec0ff */
[----:B------:R-:W-:Y:S02]  /*3b80*/  PRMT R6, R6, 0x5410, R7 ;  /* 0x0000541006067816 */ /* 0x000fe40000000007 */
[----:B------:R-:W-:Y:S02]  /*3b90*/  PRMT R44, R11, 0x5410, R8 ;  /* 0x000054100b2c7816 */ /* 0x000fe40000000008 */
[----:B---3--:R-:W-:Y:S01]  /*3ba0*/  F2FP.BF16.PACK_AB R15, R21, R22 ;  /* 0x00000016150f723e */ /* 0x008fe200000010ff */
[----:B------:R-:W3:Y:S01]  /*3bb0*/  MUFU.EX2 R23, R23 ;  /* 0x0000001700177308 */ /* 0x000ee20000000800 */
[----:B------:R-:W-:Y:S01]  /*3bc0*/  PRMT R8, R9, 0x5410, R14 ;  /* 0x0000541009087816 */ /* 0x000fe2000000000e */
[----:B------:R-:W-:Y:S01]  /*3bd0*/  HSET2.LE.AND R6, R6, R85, PT ;  /* 0x0000005506067233 */ /* 0x000fe20003803000 */
[----:B------:R-:W-:-:S02]  /*3be0*/  PRMT R10, R10, 0x5410, R13 ;  /* 0x000054100a0a7816 */ /* 0x000fc4000000000d */
[----:B------:R-:W-:Y:S02]  /*3bf0*/  PRMT R16, R17, 0x5410, R16 ;  /* 0x0000541011107816 */ /* 0x000fe40000000010 */
[----:B----4-:R-:W-:Y:S01]  /*3c00*/  F2FP.BF16.PACK_AB R7, R69, R70 ;  /* 0x000000464507723e */ /* 0x010fe200000010ff */
[----:B------:R-:W-:Y:S01]  /*3c10*/  MUFU.EX2 R103, R103 ;  /* 0x0000006700677308 */ /* 0x000fe20000000800 */
[----:B------:R-:W-:Y:S01]  /*3c20*/  LOP3.LUT R14, R12, R15, RZ, 0xc0, !PT ;  /* 0x0000000f0c0e7212 */ /* 0x000fe200078ec0ff */
[--C-:B------:R-:W-:Y:S01]  /*3c30*/  HSET2.LE.AND R12, R8, R85.reuse, PT ;  /* 0x00000055080c7233 */ /* 0x100fe20003803000 */
[----:B-----5:R-:W-:Y:S01]  /*3c40*/  F2FP.BF16.PACK_AB R81, R71, R68 ;  /* 0x000000444751723e */ /* 0x020fe200000010ff */
[--C-:B------:R-:W-:Y:S01]  /*3c50*/  HSET2.LE.AND R13, R10, R85.reuse, PT ;  /* 0x000000550a0d7233 */ /* 0x100fe20003803000 */
[----:B------:R-:W-:Y:S01]  /*3c60*/  LOP3.LUT R80, R4, R7, RZ, 0xc0, !PT ;  /* 0x0000000704507212 */ /* 0x000fe200078ec0ff */
[--C-:B------:R-:W-:Y:S01]  /*3c70*/  HSET2.LE.AND R16, R16, R85.reuse, PT ;  /* 0x0000005510107233 */ /* 0x100fe20003803000 */
[----:B------:R-:W-:Y:S01]  /*3c80*/  LOP3.LUT R81, R6, R81, RZ, 0xc0, !PT ;  /* 0x0000005106517212 */ /* 0x000fe200078ec0ff */
[----:B------:R-:W4:Y:S01]  /*3c90*/  MUFU.EX2 R24, R24 ;  /* 0x0000001800187308 */ /* 0x000f220000000800 */
[----:B---3--:R-:W-:Y:S01]  /*3ca0*/  F2FP.BF16.PACK_AB R9, R23, R106 ;  /* 0x0000006a1709723e */ /* 0x008fe200000010ff */
[----:B------:R-:W3:Y:S01]  /*3cb0*/  LDSM.16.MT88.4 R4, [R108+0x6400] ;  /* 0x006400006c04783b */ /* 0x000ee20000004200 */
[----:B------:R-:W-:-:S02]  /*3cc0*/  HSET2.LE.AND R15, R44, R85, PT ;  /* 0x000000552c0f7233 */ /* 0x000fc40003803000 */
[----:B------:R-:W-:-:S03]  /*3cd0*/  LOP3.LUT R12, R12, R9, RZ, 0xc0, !PT ;  /* 0x000000090c0c7212 */ /* 0x000fc600078ec0ff */
[----:B------:R-:W-:Y:S08]  /*3ce0*/  MUFU.EX2 R86, R86 ;  /* 0x0000005600567308 */ /* 0x000ff00000000800 */
[----:B------:R-:W5:Y:S01]  /*3cf0*/  MUFU.EX2 R105, R105 ;  /* 0x0000006900697308 */ /* 0x000f620000000800 */
[----:B----4-:R-:W-:-:S04]  /*3d00*/  F2FP.BF16.PACK_AB R8, R24, R103 ;  /* 0x000000671808723e */ /* 0x010fc800000010ff */
[----:B------:R-:W-:Y:S02]  /*3d10*/  LOP3.LUT R13, R13, R8, RZ, 0xc0, !PT ;  /* 0x000000080d0d7212 */ /* 0x000fe400078ec0ff */
[----:B------:R-:W4:Y:S01]  /*3d20*/  LDSM.16.MT88.4 R8, [R110+0x7400] ;  /* 0x007400006e08783b */ /* 0x000f220000004200 */
[----:B------:R-:W-:Y:S08]  /*3d30*/  MUFU.EX2 R25, R25 ;  /* 0x0000001900197308 */ /* 0x000ff00000000800 */
[----:B------:R-:W1:Y:S01]  /*3d40*/  MUFU.EX2 R20, R20 ;  /* 0x0000001400147308 */ /* 0x000e620000000800 */
[----:B-----5:R-:W-:-:S04]  /*3d50*/  F2FP.BF16.PACK_AB R83, R105, R86 ;  /* 0x000000566953723e */ /* 0x020fc800000010ff */
[----:B------:R-:W-:Y:S02]  /*3d60*/  LOP3.LUT R83, R16, R83, RZ, 0xc0, !PT ;  /* 0x0000005310537212 */ /* 0x000fe400078ec0ff */
[----:B------:R-:W5:Y:S01]  /*3d70*/  LDSM.16.MT88.4 R16, [R110+0x6400] ;  /* 0x006400006e10783b */ /* 0x000f620000004200 */
[----:B------:R-:W-:Y:S04]  /*3d80*/  MUFU.EX2 R30, R30 ;  /* 0x0000001e001e7308 */ /* 0x000fe80000000800 */
[C---:B--2---:R-:W-:Y:S04]  /*3d90*/  HMMA.16816.F32.BF16 R44, R80.reuse, R48, RZ ;  /* 0x00000030502c723c */ /* 0x044fe800000418ff */
[----:B------:R-:W-:Y:S03]  /*3da0*/  MUFU.EX2 R29, R29 ;  /* 0x0000001d001d7308 */ /* 0x000fe60000000800 */
[----:B-1----:R-:W-:Y:S01]  /*3db0*/  F2FP.BF16.PACK_AB R48, R20, R25 ;  /* 0x000000191430723e */ /* 0x002fe200000010ff */
[C---:B------:R-:W-:Y:S03]  /*3dc0*/  HMMA.16816.F32.BF16 R52, R80.reuse, R56, RZ ;  /* 0x000000385034723c */ /* 0x040fe600000418ff */
[----:B------:R-:W-:Y:S01]  /*3dd0*/  LOP3.LUT R15, R15, R48, RZ, 0xc0, !PT ;  /* 0x000000300f0f7212 */ /* 0x000fe200078ec0ff */
[----:B------:R-:W-:Y:S04]  /*3de0*/  MUFU.EX2 R26, R26 ;  /* 0x0000001a001a7308 */ /* 0x000fe80000000800 */
[C---:B------:R-:W-:Y:S04]  /*3df0*/  HMMA.16816.F32.BF16 R48, R80.reuse, R50, RZ ;  /* 0x000000325030723c */ /* 0x040fe800000418ff */
[----:B------:R-:W-:Y:S04]  /*3e00*/  MUFU.EX2 R133, R133 ;  /* 0x0000008500857308 */ /* 0x000fe80000000800 */
[----:B------:R-:W-:Y:S04]  /*3e10*/  HMMA.16816.F32.BF16 R56, R80, R58, RZ ;  /* 0x0000003a5038723c */ /* 0x000fe800000418ff */
[----:B------:R-:W-:Y:S04]  /*3e20*/  MUFU.EX2 R34, R34 ;  /* 0x0000002200227308 */ /* 0x000fe80000000800 */
[C---:B---3--:R-:W-:Y:S08]  /*3e30*/  HMMA.16816.F32.BF16 R44, R12.reuse, R4, R44 ;  /* 0x000000040c2c723c */ /* 0x048ff0000004182c */
[----:B------:R-:W-:Y:S01]  /*3e40*/  HMMA.16816.F32.BF16 R48, R12, R6, R48 ;  /* 0x000000060c30723c */ /* 0x000fe20000041830 */
[----:B------:R-:W1:Y:S07]  /*3e50*/  LDSM.16.MT88.4 R4, [R108+0x7400] ;  /* 0x007400006c04783b */ /* 0x000e6e0000004200 */
[----:B------:R-:W-:Y:S08]  /*3e60*/  HMMA.16816.F32.BF16 R36, R80, R40, RZ ;  /* 0x000000285024723c */ /* 0x000ff000000418ff */
[C---:B----4-:R-:W-:Y:S07]  /*3e70*/  HMMA.16816.F32.BF16 R52, R12.reuse, R8, R52 ;  /* 0x000000080c34723c */ /* 0x050fee0000041834 */
[----:B------:R-:W-:Y:S01]  /*3e80*/  LOP3.LUT R8, R63, UR13, R60, 0x96, !PT ;  /* 0x0000000d3f087c12 */ /* 0x000fe2000f8e963c */
[----:B------:R-:W-:Y:S04]  /*3e90*/  HMMA.16816.F32.BF16 R56, R12, R10, R56 ;  /* 0x0000000a0c38723c */ /* 0x000fe80000041838 */
[----:B------:R-:W-:-:S03]  /*3ea0*/  IMAD.WIDE.U32 R8, R8, -0x2daee0ad, RZ ;  /* 0xd2511f5308087825 */ /* 0x000fc600078e00ff */
[----:B------:R-:W-:Y:S01]  /*3eb0*/  LOP3.LUT R10, R73, UR11, R62, 0x96, !PT ;  /* 0x0000000b490a7c12 */ /* 0x000fe2000f8e963e */
[----:B-----5:R-:W-:Y:S01]  /*3ec0*/  HMMA.16816.F32.BF16 R36, R12, R16, R36 ;  /* 0x000000100c24723c */ /* 0x020fe20000041824 */
[----:B------:R-:W-:-:S03]  /*3ed0*/  LOP3.LUT R74, R9, UR10, R74, 0x96, !PT ;  /* 0x0000000a094a7c12 */ /* 0x000fc6000f8e964a */
[----:B------:R-:W-:-:S04]  /*3ee0*/  IMAD.WIDE.U32 R10, R10, -0x2daee0ad, RZ ;  /* 0xd2511f530a0a7825 */ /* 0x000fc800078e00ff */
[----:B------:R-:W-:Y:S01]  /*3ef0*/  HMMA.16816.F32.BF16 R60, R80, R64, RZ ;  /* 0x00000040503c723c */ /* 0x000fe200000418ff */
[----:B------:R-:W-:Y:S01]  /*3f00*/  IMAD.WIDE.U32 R74, R74, -0x326172a9, RZ ;  /* 0xcd9e8d574a4a7825 */ /* 0x000fe200078e00ff */
[----:B------:R-:W-:-:S04]  /*3f10*/  LOP3.LUT R8, R11, UR8, R8, 0x96, !PT ;  /* 0x000000080b087c12 */ /* 0x000fc8000f8e9608 */
[----:B------:R-:W-:Y:S01]  /*3f20*/  LOP3.LUT R72, R75, UR9, R72, 0x96, !PT ;  /* 0x000000094b487c12 */ /* 0x000fe2000f8e9648 */
[----:B------:R-:W-:Y:S01]  /*3f30*/  IMAD.WIDE.U32 R16, R8, -0x326172a9, RZ ;  /* 0xcd9e8d5708107825 */ /* 0x000fe200078e00ff */
[----:B------:R-:W-:Y:S03]  /*3f40*/  HMMA.16816.F32.BF16 R40, R80, R42, RZ ;  /* 0x0000002a5028723c */ /* 0x000fe600000418ff */
[----:B------:R-:W-:Y:S01]  /*3f50*/  IMAD.WIDE.U32 R72, R72, -0x2daee0ad, RZ ;  /* 0xd2511f5348487825 */ /* 0x000fe200078e00ff */
[----:B------:R-:W-:-:S04]  /*3f60*/  LOP3.LUT R8, R17, UR7, R74, 0x96, !PT ;  /* 0x0000000711087c12 */ /* 0x000fc8000f8e964a */
[----:B------:R-:W-:Y:S01]  /*3f70*/  HMMA.16816.F32.BF16 R64, R80, R66, RZ ;  /* 0x000000425040723c */ /* 0x000fe200000418ff */
[----:B------:R-:W-:Y:S01]  /*3f80*/  LOP3.LUT R10, R73, UR6, R10, 0x96, !PT ;  /* 0x00000006490a7c12 */ /* 0x000fe2000f8e960a */
[----:B------:R-:W-:-:S04]  /*3f90*/  IMAD.WIDE.U32 R8, R8, -0x2daee0ad, RZ ;  /* 0xd2511f5308087825 */ /* 0x000fc800078e00ff */
[----:B------:R-:W-:Y:S02]  /*3fa0*/  IMAD.WIDE.U32 R10, R10, -0x326172a9, RZ ;  /* 0xcd9e8d570a0a7825 */ /* 0x000fe400078e00ff */
[----:B-1----:R-:W-:Y:S03]  /*3fb0*/  HMMA.16816.F32.BF16 R60, R12, R4, R60 ;  /* 0x000000040c3c723c */ /* 0x002fe6000004183c */
[----:B------:R-:W-:-:S04]  /*3fc0*/  LOP3.LUT R16, R11, UR5, R16, 0x96, !PT ;  /* 0x000000050b107c12 */ /* 0x000fc8000f8e9610 */
[----:B------:R-:W-:Y:S01]  /*3fd0*/  LOP3.LUT R4, R9, UR4, R72, 0x96, !PT ;  /* 0x0000000409047c12 */ /* 0x000fe2000f8e9648 */
[----:B------:R-:W-:Y:S01]  /*3fe0*/  IMAD.WIDE.U32 R72, R16, -0x2daee0ad, RZ ;  /* 0xd2511f5310487825 */ /* 0x000fe200078e00ff */
[C---:B------:R-:W-:Y:S03]  /*3ff0*/  HMMA.16816.F32.BF16 R40, R12.reuse, R18, R40 ;  /* 0x000000120c28723c */ /* 0x040fe60000041828 */
[----:B------:R-:W-:Y:S01]  /*4000*/  IMAD.WIDE.U32 R4, R4, -0x326172a9, RZ ;  /* 0xcd9e8d5704047825 */ /* 0x000fe200078e00ff */
[----:B------:R-:W-:Y:S02]  /*4010*/  LOP3.LUT R9, R72, 0xffff, RZ, 0xc0, !PT ;  /* 0x0000ffff48097812 */ /* 0x000fe400078ec0ff */
[----:B------:R-:W-:Y:S02]  /*4020*/  SHF.R.U32.HI R16, RZ, 0x10, R72 ;  /* 0x00000010ff107819 */ /* 0x000fe40000011648 */
[----:B------:R-:W-:Y:S01]  /*4030*/  HMMA.16816.F32.BF16 R64, R12, R6, R64 ;  /* 0x000000060c40723c */ /* 0x000fe20000041840 */
[----:B------:R-:W-:-:S02]  /*4040*/  LOP3.LUT R11, R5, UR15, R10, 0x96, !PT ;  /* 0x0000000f050b7c12 */ /* 0x000fc4000f8e960a */
[----:B------:R-:W-:Y:S02]  /*4050*/  LOP3.LUT R19, R4, 0xffff, RZ, 0xc0, !PT ;  /* 0x0000ffff04137812 */ /* 0x000fe400078ec0ff */
[----:B------:R-:W-:Y:S02]  /*4060*/  LOP3.LUT R5, R73, UR14, R8, 0x96, !PT ;  /* 0x0000000e49057c12 */ /* 0x000fe4000f8e9608 */
[----:B------:R-:W-:Y:S02]  /*4070*/  LOP3.LUT R6, R72, 0xff, RZ, 0xc0, !PT ;  /* 0x000000ff48067812 */ /* 0x000fe400078ec0ff */
[----:B------:R-:W-:Y:S02]  /*4080*/  SHF.R.U32.HI R7, RZ, 0x18, R72 ;  /* 0x00000018ff077819 */ /* 0x000fe40000011648 */
[----:B------:R-:W1:Y:S01]  /*4090*/  LDSM.16.MT88.4 R72, [R110+0x8000] ;  /* 0x008000006e48783b */ /* 0x000e620000004200 */
[----:B------:R-:W-:Y:S02]  /*40a0*/  SHF.R.U32.HI R130, RZ, 0x10, R4 ;  /* 0x00000010ff827819 */ /* 0x000fe40000011604 */
[----:B------:R-:W-:-:S02]  /*40b0*/  LOP3.LUT R16, R16, 0xff, RZ, 0xc0, !PT ;  /* 0x000000ff10107812 */ /* 0x000fc400078ec0ff */
[----:B------:R-:W-:Y:S02]  /*40c0*/  SHF.R.U32.HI R17, RZ, 0x18, R4 ;  /* 0x00000018ff117819 */ /* 0x000fe40000011604 */
[----:B------:R-:W-:Y:S02]  /*40d0*/  LOP3.LUT R130, R130, 0xff, RZ, 0xc0, !PT ;  /* 0x000000ff82827812 */ /* 0x000fe400078ec0ff */
[----:B------:R-:W-:Y:S02]  /*40e0*/  PRMT R16, R16, 0x5410, R7 ;  /* 0x0000541010107816 */ /* 0x000fe40000000007 */
[----:B------:R-:W-:Y:S02]  /*40f0*/  LOP3.LUT R7, R5, 0xffff, RZ, 0xc0, !PT ;  /* 0x0000ffff05077812 */ /* 0x000fe400078ec0ff */
[----:B------:R-:W-:Y:S01]  /*4100*/  LOP3.LUT R10, R4, 0xff, RZ, 0xc0, !PT ;  /* 0x000000ff040a7812 */ /* 0x000fe200078ec0ff */
[----:B------:R-:W-:Y:S01]  /*4110*/  HSET2.LE.AND R16, R16, R85, PT ;  /* 0x0000005510107233 */ /* 0x000fe20003803000 */
[----:B------:R-:W-:-:S02]  /*4120*/  PRMT R130, R130, 0x5410, R17 ;  /* 0x0000541082827816 */ /* 0x000fc40000000011 */
[----:B------:R-:W-:Y:S02]  /*4130*/  LOP3.LUT R17, R11, 0xffff, RZ, 0xc0, !PT ;  /* 0x0000ffff0b117812 */ /* 0x000fe400078ec0ff */
[----:B------:R-:W-:Y:S02]  /*4140*/  SHF.R.U32.HI R9, RZ, 0x8, R9 ;  /* 0x00000008ff097819 */ /* 0x000fe40000011609 */
[----:B------:R-:W-:Y:S02]  /*4150*/  SHF.R.U32.HI R7, RZ, 0x8, R7 ;  /* 0x00000008ff077819 */ /* 0x000fe40000011607 */
[----:B------:R-:W-:Y:S02]  /*4160*/  LOP3.LUT R4, R5, 0xff, RZ, 0xc0, !PT ;  /* 0x000000ff05047812 */ /* 0x000fe400078ec0ff */
[----:B------:R-:W-:Y:S02]  /*4170*/  SHF.R.U32.HI R18, RZ, 0x10, R5 ;  /* 0x00000010ff127819 */ /* 0x000fe40000011605 */
[----:B------:R-:W-:-:S02]  /*4180*/  SHF.R.U32.HI R19, RZ, 0x8, R19 ;  /* 0x00000008ff137819 */ /* 0x000fc40000011613 */
[----:B------:R-:W-:Y:S02]  /*4190*/  SHF.R.U32.HI R17, RZ, 0x8, R17 ;  /* 0x00000008ff117819 */ /* 0x000fe40000011611 */
[----:B------:R-:W-:Y:S02]  /*41a0*/  LOP3.LUT R8, R11, 0xff, RZ, 0xc0, !PT ;  /* 0x000000ff0b087812 */ /* 0x000fe400078ec0ff */
[----:B------:R-:W-:Y:S02]  /*41b0*/  PRMT R6, R6, 0x5410, R9 ;  /* 0x0000541006067816 */ /* 0x000fe40000000009 */
[----:B------:R-:W-:Y:S02]  /*41c0*/  PRMT R4, R4, 0x5410, R7 ;  /* 0x0000541004047816 */ /* 0x000fe40000000007 */
[----:B------:R-:W-:Y:S02]  /*41d0*/  SHF.R.U32.HI R5, RZ, 0x18, R5 ;  /* 0x00000018ff057819 */ /* 0x000fe40000011605 */
[----:B------:R-:W-:-:S02]  /*41e0*/  LOP3.LUT R18, R18, 0xff, RZ, 0xc0, !PT ;  /* 0x000000ff12127812 */ /* 0x000fc400078ec0ff */
[----:B------:R-:W-:Y:S01]  /*41f0*/  PRMT R10, R10, 0x5410, R19 ;  /* 0x000054100a0a7816 */ /* 0x000fe20000000013 */
[--C-:B------:R-:W-:Y:S01]  /*4200*/  HSET2.LE.AND R19, R4, R85.reuse, PT ;  /* 0x0000005504137233 */ /* 0x100fe20003803000 */
        /* <DEDUP_REMOVED lines=9> */
[----:B------:R-:W-:-:S03]  /*42a0*/  HSET2.LE.AND R18, R18, R85, PT ;  /* 0x0000005512127233 */ /* 0x000fc60003803000 */
[----:B------:R-:W-:Y:S01]  /*42b0*/  PRMT R90, R90, 0x5410, R11 ;  /* 0x000054105a5a7816 */ /* 0x000fe2000000000b */
[----:B------:R-:W-:-:S04]  /*42c0*/  HSET2.LE.AND R11, R130, R85, PT ;  /* 0x00000055820b7233 */ /* 0x000fc80003803000 */
[----:B------:R-:W-:Y:S01]  /*42d0*/  HSET2.LE.AND R9, R90, R85, PT ;  /* 0x000000555a097233 */ /* 0x000fe20003803000 */
[----:B------:R-:W-:Y:S02]  /*42e0*/  FADD.FTZ R90, R70, R69 ;  /* 0x00000045465a7221 */ /* 0x000fe40000010000 */
[----:B------:R-:W-:Y:S02]  /*42f0*/  FADD.FTZ R85, R68, R71 ;  /* 0x0000004744557221 */ /* 0x000fe40000010000 */
[----:B-1----:R-:W-:Y:S01]  /*4300*/  HMMA.16816.F32.BF16 R68, R80, R72, RZ ;  /* 0x000000485044723c */ /* 0x002fe200000418ff */
[----:B------:R-:W-:Y:S02]  /*4310*/  FADD.FTZ R107, R79, R90 ;  /* 0x0000005a4f6b7221 */ /* 0x000fe40000010000 */
[----:B------:R-:W-:Y:S02]  /*4320*/  FADD.FTZ R130, R86, R85 ;  /* 0x0000005556827221 */ /* 0x000fe40000010000 */
[----:B------:R-:W-:-:S02]  /*4330*/  FFMA.FTZ R90, R28, c[0x0][0x23c], -R84 ;  /* 0x00008f001c5a7a23 */ /* 0x000fc40000010854 */
[----:B------:R-:W-:Y:S01]  /*4340*/  FADD.FTZ R107, R78, R107 ;  /* 0x0000006b4e6b7221 */ /* 0x000fe20000010000 */
[----:B------:R-:W-:Y:S01]  /*4350*/  HMMA.16816.F32.BF16 R72, R80, R74, RZ ;  /* 0x0000004a5048723c */ /* 0x000fe200000418ff */
[----:B------:R-:W-:Y:S02]  /*4360*/  FFMA.FTZ R85, R32, c[0x0][0x23c], -R104 ;  /* 0x00008f0020557a23 */ /* 0x000fe40000010868 */
[--C-:B------:R-:W-:Y:S02]  /*4370*/  FFMA.FTZ R28, R27, c[0x0][0x23c], -R84.reuse ;  /* 0x00008f001b1c7a23 */ /* 0x100fe40000010854 */
[----:B------:R-:W-:Y:S02]  /*4380*/  FFMA.FTZ R27, R31, c[0x0][0x23c], -R84 ;  /* 0x00008f001f1b7a23 */ /* 0x000fe40000010854 */
[--C-:B------:R-:W-:Y:S01]  /*4390*/  FFMA.FTZ R86, R35, c[0x0][0x23c], -R104.reuse ;  /* 0x00008f0023567a23 */ /* 0x100fe20000010868 */
[----:B------:R-:W-:Y:S01]  /*43a0*/  MUFU.EX2 R84, R90 ;  /* 0x0000005a00547308 */ /* 0x000fe20000000800 */
[----:B------:R-:W-:-:S02]  /*43b0*/  FFMA.FTZ R35, R87, c[0x0][0x23c], -R104 ;  /* 0x00008f0057237a23 */ /* 0x000fc40000010868 */
[----:B------:R-:W-:Y:S02]  /*43c0*/  FFMA.FTZ R32, R91, c[0x0][0x23c], -R104 ;  /* 0x00008f005b207a23 */ /* 0x000fe40000010868 */
[----:B------:R-:W-:-:S03]  /*43d0*/  FADD.FTZ R130, R105, R130 ;  /* 0x0000008269827221 */ /* 0x000fc60000010000 */
[----:B--2---:R-:W-:Y:S01]  /*43e0*/  HMMA.16816.F32.BF16 R68, R12, R4, R68 ;  /* 0x000000040c44723c */ /* 0x004fe20000041844 */
[----:B------:R1:W2:Y:S01]  /*43f0*/  MUFU.EX2 R31, R131 ;  /* 0x00000083001f7308 */ /* 0x0002a20000000800 */
[----:B------:R-:W-:-:S04]  /*4400*/  FADD.FTZ R87, R103, R130 ;  /* 0x0000008267577221 */ /* 0x000fc80000010000 */
[----:B------:R-:W-:Y:S02]  /*4410*/  FADD.FTZ R24, R24, R87 ;  /* 0x0000005718187221 */ /* 0x000fe40000010000 */
[----:B------:R-:W-:Y:S01]  /*4420*/  HMMA.16816.F32.BF16 R72, R12, R6, R72 ;  /* 0x000000060c48723c */ /* 0x000fe20000041848 */
[----:B------:R-:W3:Y:S01]  /*4430*/  LDSM.16.MT88.4 R4, [R108+0x8000] ;  /* 0x008000006c04783b */ /* 0x000ee20000004200 */
[----:B------:R-:W-:Y:S01]  /*4440*/  MUFU.EX2 R85, R85 ;  /* 0x0000005500557308 */ /* 0x000fe20000000800 */
[----:B------:R-:W-:-:S04]  /*4450*/  FADD.FTZ R25, R25, R24 ;  /* 0x0000001819197221 */ /* 0x000fc80000010000 */
[----:B------:R-:W-:Y:S02]  /*4460*/  FADD.FTZ R25, R20, R25 ;  /* 0x0000001914197221 */ /* 0x000fe40000010000 */
[--C-:B-1----:R-:W-:Y:S01]  /*4470*/  FFMA.FTZ R131, R89, c[0x0][0x23c], -R104.reuse ;  /* 0x00008f0059837a23 */ /* 0x102fe20000010868 */
[----:B------:R-:W-:Y:S08]  /*4480*/  MUFU.EX2 R86, R86 ;  /* 0x0000005600567308 */ /* 0x000ff00000000800 */
[----:B------:R-:W-:Y:S08]  /*4490*/  MUFU.EX2 R35, R35 ;  /* 0x0000002300237308 */ /* 0x000ff00000000800 */
[----:B------:R-:W-:Y:S08]  /*44a0*/  MUFU.EX2 R28, R28 ;  /* 0x0000001c001c7308 */ /* 0x000ff00000000800 */
[----:B------:R-:W-:Y:S01]  /*44b0*/  MUFU.EX2 R27, R27 ;  /* 0x0000001b001b7308 */ /* 0x000fe20000000800 */
[----:B---3--:R-:W-:Y:S07]  /*44c0*/  HMMA.16816.F32.BF16 R76, R80, R4, RZ ;  /* 0x00000004504c723c */ /* 0x008fee00000418ff */
[----:B------:R-:W-:Y:S01]  /*44d0*/  MUFU.EX2 R32, R32 ;  /* 0x0000002000207308 */ /* 0x000fe20000000800 */
[--C-:B------:R-:W-:Y:S01]  /*44e0*/  FFMA.FTZ R4, R33, c[0x0][0x23c], -R104.reuse ;  /* 0x00008f0021047a23 */ /* 0x100fe20000010868 */
[----:B--2---:R-:W-:Y:S01]  /*44f0*/  F2FP.BF16.PACK_AB R5, R31, R84 ;  /* 0x000000541f05723e */ /* 0x004fe200000010ff */
[----:B------:R-:W-:-:S05]  /*4500*/  FFMA.FTZ R33, R102, c[0x0][0x23c], -R104 ;  /* 0x00008f0066217a23 */ /* 0x000fca0000010868 */
[----:B------:R-:W1:Y:S01]  /*4510*/  MUFU.EX2 R131, R131 ;  /* 0x0000008300837308 */ /* 0x000e620000000800 */
[----:B------:R-:W-:Y:S01]  /*4520*/  HMMA.16816.F32.BF16 R80, R80, R6, RZ ;  /* 0x000000065050723c */ /* 0x000fe200000418ff */
[----:B------:R-:W-:Y:S01]  /*4530*/  LOP3.LUT R8, R8, R5, RZ, 0xc0, !PT ;  /* 0x0000000508087212 */ /* 0x000fe200078ec0ff */
[----:B------:R-:W-:Y:S01]  /*4540*/  FADD.FTZ R102, R106, R107 ;  /* 0x0000006b6a667221 */ /* 0x000fe20000010000 */
[----:B------:R-:W-:-:S03]  /*4550*/  F2FP.BF16.PACK_AB R5, R29, R30 ;  /* 0x0000001e1d05723e */ /* 0x000fc600000010ff */
[----:B------:R-:W-:Y:S01]  /*4560*/  FADD.FTZ R23, R23, R102 ;  /* 0x0000006617177221 */ /* 0x000fe20000010000 */
[----:B------:R-:W2:Y:S01]  /*4570*/  MUFU.EX2 R90, R4 ;  /* 0x00000004005a7308 */ /* 0x000ea20000000800 */
[----:B------:R-:W-:Y:S02]  /*4580*/  LOP3.LUT R10, R10, R5, RZ, 0xc0, !PT ;  /* 0x000000050a0a7212 */ /* 0x000fe400078ec0ff */
[----:B------:R-:W-:Y:S01]  /*4590*/  F2FP.BF16.PACK_AB R6, R133, R26 ;  /* 0x0000001a8506723e */ /* 0x000fe200000010ff */
[----:B------:R-:W-:-:S03]  /*45a0*/  FADD.FTZ R22, R22, R23 ;  /* 0x0000001716167221 */ /* 0x000fc60000010000 */
[----:B------:R-:W-:Y:S01]  /*45b0*/  LOP3.LUT R6, R17, R6, RZ, 0xc0, !PT ;  /* 0x0000000611067212 */ /* 0x000fe200078ec0ff */
[----:B------:R-:W3:Y:S01]  /*45c0*/  MUFU.EX2 R33, R33 ;  /* 0x0000002100217308 */ /* 0x000ee20000000800 */
[----:B-1----:R-:W-:Y:S01]  /*45d0*/  F2FP.BF16.PACK_AB R7, R131, R32 ;  /* 0x000000208307723e */ /* 0x002fe200000010ff */
[----:B------:R-:W-:-:S03]  /*45e0*/  FADD.FTZ R21, R21, R22 ;  /* 0x0000001615157221 */ /* 0x000fc60000010000 */
[----:B------:R-:W-:Y:S01]  /*45f0*/  LOP3.LUT R7, R16, R7, RZ, 0xc0, !PT ;  /* 0x0000000710077212 */ /* 0x000fe200078ec0ff */
[----:B------:R-:W-:Y:S01]  /*4600*/  FADD.FTZ R84, R84, R21 ;  /* 0x0000001554547221 */ /* 0x000fe20000010000 */
[----:B--2---:R-:W-:Y:S01]  /*4610*/  F2FP.BF16.PACK_AB R4, R85, R90 ;  /* 0x0000005a5504723e */ /* 0x004fe200000010ff */
[----:B------:R-:W-:Y:S02]  /*4620*/  FADD.FTZ R90, R90, R25 ;  /* 0x000000195a5a7221 */ /* 0x000fe40000010000 */
[----:B------:R-:W-:Y:S01]  /*4630*/  FADD.FTZ R31, R31, R84 ;  /* 0x000000541f1f7221 */ /* 0x000fe20000010000 */
[----:B------:R-:W-:Y:S01]  /*4640*/  LOP3.LUT R9, R9, R4, RZ, 0xc0, !PT ;  /* 0x0000000409097212 */ /* 0x000fe200078ec0ff */
[----:B------:R-:W-:Y:S01]  /*4650*/  FADD.FTZ R85, R85, R90 ;  /* 0x0000005a55557221 */ /* 0x000fe20000010000 */
[----:B------:R-:W-:Y:S01]  /*4660*/  F2FP.BF16.PACK_AB R4, R35, R86 ;  /* 0x000000562304723e */ /* 0x000fe200000010ff */
[----:B------:R-:W-:Y:S01]  /*4670*/  FADD.FTZ R30, R30, R31 ;  /* 0x0000001f1e1e7221 */ /* 0x000fe20000010000 */
        /* <DEDUP_REMOVED lines=64> */
[C---:B------:R-:W-:Y:S01]  /*4a80*/  IMAD R5, R4.reuse, UR18, RZ ;  /* 0x0000001204057c24 */ /* 0x040fe2000f8e02ff */
        /* <DEDUP_REMOVED lines=51> */
[----:B-1----:R-:W-:Y:S04]  /*4dc0*/  LDSM.16.M88.4 R4, [R113] ;  /* 0x000000007104783b */ /* 0x002fe80000000200 */
[----:B------:R-:W4:Y:S04]  /*4dd0*/  LDSM.16.M88.4 R20, [R112+0x3400] ;  /* 0x003400007014783b */ /* 0x000f280000000200 */
[----:B------:R-:W1:Y:S04]  /*4de0*/  LDSM.16.M88.4 R28, [R112+0x3000] ;  /* 0x00300000701c783b */ /* 0x000e680000000200 */
[----:B------:R-:W-:Y:S04]  /*4df0*/  LDSM.16.M88.4 R84, [R111] ;  /* 0x000000006f54783b */ /* 0x000fe80000000200 */
[----:B------:R-:W5:Y:S04]  /*4e00*/  LDSM.16.M88.4 R88, [R109+0x3400] ;  /* 0x003400006d58783b */ /* 0x000f680000000200 */
[----:B------:R-:W1:Y:S04]  /*4e10*/  LDSM.16.M88.4 R16, [R109+0x3000] ;  /* 0x003000006d10783b */ /* 0x000e680000000200 */
[----:B---3--:R-:W3:Y:S04]  /*4e20*/  LDSM.16.M88.4 R8, [R112+0x3800] ;  /* 0x003800007008783b */ /* 0x008ee80000000200 */
[----:B--2---:R-:W2:Y:S04]  /*4e30*/  LDSM.16.M88.4 R12, [R109+0x3800] ;  /* 0x003800006d0c783b */ /* 0x004ea80000000200 */
[----:B------:R-:W0:Y:S01]  /*4e40*/  LDGDEPBAR ;  /* 0x00000000000079af */ /* 0x000e220000000000 */
[C---:B----4-:R-:W-:Y:S08]  /*4e50*/  HMMA.16816.F32.BF16 R24, R4.reuse, R20, RZ ;  /* 0x000000140418723c */ /* 0x050ff000000418ff */
[C---:B------:R-:W-:Y:S08]  /*4e60*/  HMMA.16816.F32.BF16 R20, R4.reuse, R22, RZ ;  /* 0x000000160414723c */ /* 0x040ff000000418ff */
[C---:B-1----:R-:W-:Y:S08]  /*4e70*/  HMMA.16816.F32.BF16 R32, R4.reuse, R28, RZ ;  /* 0x0000001c0420723c */ /* 0x042ff000000418ff */
[----:B------:R-:W-:Y:S08]  /*4e80*/  HMMA.16816.F32.BF16 R28, R4, R30, RZ ;  /* 0x0000001e041c723c */ /* 0x000ff000000418ff */
[C---:B-----5:R-:W-:Y:S08]  /*4e90*/  HMMA.16816.F32.BF16 R24, R84.reuse, R88, R24 ;  /* 0x000000585418723c */ /* 0x060ff00000041818 */
[C---:B------:R-:W-:Y:S01]  /*4ea0*/  HMMA.16816.F32.BF16 R20, R84.reuse, R90, R20 ;  /* 0x0000005a5414723c */ /* 0x040fe20000041814 */
[----:B------:R-:W1:Y:S07]  /*4eb0*/  LDSM.16.M88.4 R88, [R112+0x3c00] ;  /* 0x003c00007058783b */ /* 0x000e6e0000000200 */
[C---:B------:R-:W-:Y:S08]  /*4ec0*/  HMMA.16816.F32.BF16 R32, R84.reuse, R16, R32 ;  /* 0x000000105420723c */ /* 0x040ff00000041820 */
[----:B------:R-:W-:Y:S08]  /*4ed0*/  HMMA.16816.F32.BF16 R28, R84, R18, R28 ;  /* 0x00000012541c723c */ /* 0x000ff0000004181c */
[C---:B---3--:R-:W-:Y:S08]  /*4ee0*/  HMMA.16816.F32.BF16 R16, R4.reuse, R8, RZ ;  /* 0x000000080410723c */ /* 0x048ff000000418ff */
[----:B------:R-:W-:Y:S11]  /*4ef0*/  HMMA.16816.F32.BF16 R8, R4, R10, RZ ;  /* 0x0000000a0408723c */ /* 0x000ff600000418ff */
[----:B------:R-:W-:Y:S05]  /*4f00*/  @!UPT UIADD3 URZ, URZ, URZ, URZ ;  /* 0x0000003f3f3ff290 */ /* 0x000fea000fffe03f */
[C---:B--2---:R-:W-:Y:S08]  /*4f10*/  HMMA.16816.F32.BF16 R16, R84.reuse, R12, R16 ;  /* 0x0000000c5410723c */ /* 0x044ff00000041810 */
[----:B------:R-:W-:Y:S08]  /*4f20*/  HMMA.16816.F32.BF16 R12, R84, R14, R8 ;  /* 0x0000000e540c723c */ /* 0x000ff00000041808 */
[C---:B-1----:R-:W-:Y:S08]  /*4f30*/  HMMA.16816.F32.BF16 R8, R4.reuse, R88, RZ ;  /* 0x000000580408723c */ /* 0x042ff000000418ff */
        /* <DEDUP_REMOVED lines=56> */
[C---:B-1----:R-:W-:Y:S08]  /*52c0*/  HMMA.16816.F32.BF16 R8, R88.reuse, R84, R8 ;  /* 0x000000545808723c */ /* 0x042ff00000041808 */
[----:B------:R-:W-:Y:S07]  /*52d0*/  HMMA.16816.F32.BF16 R4, R88, R86, R4 ;  /* 0x000000565804723c */ /* 0x000fee0000041804 */
[----:B------:R-:W-:-:S05]  /*52e0*/  IADD3 R88, R94, -0x2, RZ ;  /* 0xfffffffe5e587810 */ /* 0x000fca0007ffe0ff */
[----:B------:R-:W-:-:S05]  /*52f0*/  IMAD R86, R88, 0x40, R117 ;  /* 0x0000004058567824 */ /* 0x000fca00078e0275 */
[C---:B------:R-:W-:Y:S02]  /*5300*/  IADD3 R91, R86.reuse, 0x1, RZ ;  /* 0x00000001565b7810 */ /* 0x040fe40007ffe0ff */
[C---:B------:R-:W-:Y:S02]  /*5310*/  IADD3 R90, R86.reuse, 0x8, RZ ;  /* 0x00000008565a7810 */ /* 0x040fe40007ffe0ff */
[----:B------:R-:W1:Y:S01]  /*5320*/  I2F R85, R91 ;  /* 0x0000005b00557306 */ /* 0x000e620000201400 */
[----:B------:R-:W-:Y:S01]  /*5330*/  IADD3 R89, R86, 0x9, RZ ;  /* 0x0000000956597810 */ /* 0x000fe20007ffe0ff */
[----:B------:R-:W-:Y:S01]  /*5340*/  BAR.SYNC.DEFER_BLOCKING 0x0 ;  /* 0x0000000000007b1d */ /* 0x000fe20000010000 */
[CC--:B------:R-:W-:Y:S02]  /*5350*/  ISETP.GE.AND P5, PT, R91.reuse, R101.reuse, PT ;  /* 0x000000655b00720c */ /* 0x0c0fe40003fa6270 */
[CC--:B------:R-:W-:Y:S02]  /*5360*/  ISETP.GE.AND P0, PT, R90.reuse, R100.reuse, PT ;  /* 0x000000645a00720c */ /* 0x0c0fe40003f06270 */
[----:B------:R-:W-:Y:S01]  /*5370*/  ISETP.GE.AND P6, PT, R91, R100, PT ;  /* 0x000000645b00720c */ /* 0x000fe20003fc6270 */
[----:B------:R-:W2:Y:S01]  /*5380*/  I2F R87, R90 ;  /* 0x0000005a00577306 */ /* 0x000ea20000201400 */
[----:B------:R-:W-:Y:S01]  /*5390*/  ISETP.GE.AND P2, PT, R90, R101, PT ;  /* 0x000000655a00720c */ /* 0x000fe20003f46270 */
[----:B-1----:R-:W-:-:S02]  /*53a0*/  FFMA.FTZ R33, R85, R0, R33 ;  /* 0x0000000055217223 */ /* 0x002fc40000010021 */
[----:B------:R-:W-:-:S04]  /*53b0*/  FFMA.FTZ R85, R85, R0, R35 ;  /* 0x0000000055557223 */ /* 0x000fc80000010023 */
[----:B------:R-:W1:Y:S01]  /*53c0*/  I2F R35, R89 ;  /* 0x0000005900237306 */ /* 0x000e620000201400 */
[----:B------:R-:W-:Y:S02]  /*53d0*/  FSEL R84, R33, -INF , !P5 ;  /* 0xff80000021547808 */ /* 0x000fe40006800000 */
[----:B------:R-:W-:Y:S01]  /*53e0*/  ISETP.GE.AND P5, PT, R89, R101, PT ;  /* 0x000000655900720c */ /* 0x000fe20003fa6270 */
[-C--:B--2---:R-:W-:Y:S01]  /*53f0*/  FFMA.FTZ R28, R87, R0.reuse, R28 ;  /* 0x00000000571c7223 */ /* 0x084fe2000001001c */
[----:B------:R-:W-:Y:S01]  /*5400*/  FSEL R85, R85, -INF , !P6 ;  /* 0xff80000055557808 */ /* 0x000fe20007000000 */
[----:B------:R-:W-:Y:S01]  /*5410*/  FFMA.FTZ R30, R87, R0, R30 ;  /* 0x00000000571e7223 */ /* 0x000fe2000001001e */
[----:B------:R-:W-:Y:S02]  /*5420*/  IADD3 R87, R86, 0x10, RZ ;  /* 0x0000001056577810 */ /* 0x000fe40007ffe0ff */
[----:B------:R-:W-:Y:S02]  /*5430*/  ISETP.GE.AND P6, PT, R89, R100, PT ;  /* 0x000000645900720c */ /* 0x000fe40003fc6270 */
[----:B------:R-:W2:Y:S01]  /*5440*/  I2F R33, R87 ;  /* 0x0000005700217306 */ /* 0x000ea20000201400 */
[----:B------:R-:W-:-:S02]  /*5450*/  FSEL R103, R30, -INF , !P0 ;  /* 0xff8000001e677808 */ /* 0x000fc40004000000 */
[----:B------:R-:W-:Y:S01]  /*5460*/  IADD3 R30, R86, 0x11, RZ ;  /* 0x00000011561e7810 */ /* 0x000fe20007ffe0ff */
[----:B-1----:R-:W-:Y:S01]  /*5470*/  FFMA.FTZ R29, R35, R0, R29 ;  /* 0x00000000231d7223 */ /* 0x002fe2000001001d */
[----:B------:R-:W-:Y:S01]  /*5480*/  ISETP.GE.AND P0, PT, R87, R100, PT ;  /* 0x000000645700720c */ /* 0x000fe20003f06270 */
[-C--:B------:R-:W-:Y:S01]  /*5490*/  FFMA.FTZ R31, R35, R0.reuse, R31 ;  /* 0x00000000231f7223 */ /* 0x080fe2000001001f */
[----:B------:R-:W-:Y:S02]  /*54a0*/  FSEL R28, R28, -INF , !P2 ;  /* 0xff8000001c1c7808 */ /* 0x000fe40005000000 */
[----:B------:R-:W-:Y:S02]  /*54b0*/  FSEL R130, R29, -INF , !P5 ;  /* 0xff8000001d827808 */ /* 0x000fe40006800000 */
[----:B------:R-:W1:Y:S01]  /*54c0*/  I2F R29, R30 ;  /* 0x0000001e001d7306 */ /* 0x000e620000201400 */
[----:B------:R-:W-:Y:S02]  /*54d0*/  FSEL R105, R31, -INF , !P6 ;  /* 0xff8000001f697808 */ /* 0x000fe40007000000 */
[-C--:B------:R-:W-:Y:S01]  /*54e0*/  ISETP.GE.AND P2, PT, R87, R101.reuse, PT ;  /* 0x000000655700720c */ /* 0x080fe20003f46270 */
[CC--:B--2---:R-:W-:Y:S01]  /*54f0*/  FFMA.FTZ R102, R33.reuse, R0.reuse, R24 ;  /* 0x0000000021667223 */ /* 0x0c4fe20000010018 */
[----:B------:R-:W-:Y:S01]  /*5500*/  IADD3 R24, R86, 0x18, RZ ;  /* 0x0000001856187810 */ /* 0x000fe20007ffe0ff */
[----:B------:R-:W-:Y:S01]  /*5510*/  FFMA.FTZ R26, R33, R0, R26 ;  /* 0x00000000211a7223 */ /* 0x000fe2000001001a */
[----:B------:R-:W-:-:S02]  /*5520*/  ISETP.GE.AND P5, PT, R30, R101, PT ;  /* 0x000000651e00720c */ /* 0x000fc40003fa6270 */
[----:B------:R-:W2:Y:S01]  /*5530*/  I2F R31, R24 ;  /* 0x00000018001f7306 */ /* 0x000ea20000201400 */
[----:B------:R-:W-:Y:S02]  /*5540*/  FSEL R102, R102, -INF , !P2 ;  /* 0xff80000066667808 */ /* 0x000fe40005000000 */
[----:B------:R-:W-:Y:S02]  /*5550*/  FSEL R87, R26, -INF , !P0 ;  /* 0xff8000001a577808 */ /* 0x000fe40004000000 */
[----:B------:R-:W-:Y:S01]  /*5560*/  IADD3 R26, R86, 0x20, RZ ;  /* 0x00000020561a7810 */ /* 0x000fe20007ffe0ff */
[C---:B-1----:R-:W-:Y:S01]  /*5570*/  FFMA.FTZ R25, R29.reuse, R0, R25 ;  /* 0x000000001d197223 */ /* 0x042fe20000010019 */
[C---:B------:R-:W-:Y:S01]  /*5580*/  ISETP.GE.AND P0, PT, R24.reuse, R100, PT ;  /* 0x000000641800720c */ /* 0x040fe20003f06270 */
[----:B------:R-:W-:Y:S01]  /*5590*/  FFMA.FTZ R27, R29, R0, R27 ;  /* 0x000000001d1b7223 */ /* 0x000fe2000001001b */
[----:B------:R-:W-:Y:S02]  /*55a0*/  ISETP.GE.AND P2, PT, R24, R101, PT ;  /* 0x000000651800720c */ /* 0x000fe40003f46270 */
[----:B------:R-:W-:-:S02]  /*55b0*/  FSEL R29, R25, -INF , !P5 ;  /* 0xff800000191d7808 */ /* 0x000fc40006800000 */
[----:B------:R-:W1:Y:S01]  /*55c0*/  I2F R25, R26 ;  /* 0x0000001a00197306 */ /* 0x000e620000201400 */
[----:B------:R-:W-:Y:S01]  /*55d0*/  ISETP.GE.AND P6, PT, R30, R100, PT ;  /* 0x000000641e00720c */ /* 0x000fe20003fc6270 */
[CC--:B--2---:R-:W-:Y:S01]  /*55e0*/  FFMA.FTZ R22, R31.reuse, R0.reuse, R22 ;  /* 0x000000001f167223 */ /* 0x0c4fe20000010016 */
[----:B------:R-:W-:Y:S01]  /*55f0*/  IADD3 R24, R86, 0x21, RZ ;  /* 0x0000002156187810 */ /* 0x000fe20007ffe0ff */
[----:B------:R-:W-:Y:S01]  /*5600*/  FFMA.FTZ R20, R31, R0, R20 ;  /* 0x000000001f147223 */ /* 0x000fe20000010014 */
[----:B------:R-:W-:Y:S02]  /*5610*/  FSEL R89, R27, -INF , !P6 ;  /* 0xff8000001b597808 */ /* 0x000fe40007000000 */
[----:B------:R-:W-:Y:S01]  /*5620*/  FSEL R91, R22, -INF , !P0 ;  /* 0xff800000165b7808 */ /* 0x000fe20004000000 */
[----:B------:R-:W2:Y:S01]  /*5630*/  I2F R27, R86 ;  /* 0x00000056001b7306 */ /* 0x000ea20000201400 */
[----:B------:R-:W-:Y:S02]  /*5640*/  IADD3 R22, R86, 0x28, RZ ;  /* 0x0000002856167810 */ /* 0x000fe40007ffe0ff */
[----:B------:R-:W-:-:S02]  /*5650*/  FSEL R90, R20, -INF , !P2 ;  /* 0xff800000145a7808 */ /* 0x000fc40005000000 */
[CC--:B------:R-:W-:Y:S02]  /*5660*/  ISETP.GE.AND P5, PT, R26.reuse, R101.reuse, PT ;  /* 0x000000651a00720c */ /* 0x0c0fe40003fa6270 */
[----:B------:R-:W-:Y:S01]  /*5670*/  ISETP.GE.AND P6, PT, R26, R100, PT ;  /* 0x000000641a00720c */ /* 0x000fe20003fc6270 */
[----:B------:R3:W4:Y:S01]  /*5680*/  I2F R20, R24 ;  /* 0x0000001800147306 */ /* 0x0007220000201400 */
[CC--:B-1----:R-:W-:Y:S01]  /*5690*/  FFMA.FTZ R16, R25.reuse, R0.reuse, R16 ;  /* 0x0000000019107223 */ /* 0x0c2fe20000010010 */
[CC--:B------:R-:W-:Y:S01]  /*56a0*/  ISETP.GE.AND P2, PT, R24.reuse, R101.reuse, PT ;  /* 0x000000651800720c */ /* 0x0c0fe20003f46270 */
[----:B------:R-:W-:Y:S01]  /*56b0*/  FFMA.FTZ R18, R25, R0, R18 ;  /* 0x0000000019127223 */ /* 0x000fe20000010012 */
[----:B------:R-:W-:Y:S02]  /*56c0*/  ISETP.GE.AND P0, PT, R24, R100, PT ;  /* 0x000000641800720c */ /* 0x000fe40003f06270 */
[----:B------:R-:W-:Y:S02]  /*56d0*/  FSEL R16, R16, -INF , !P5 ;  /* 0xff80000010107808 */ /* 0x000fe40006800000 */
[----:B------:R1:W5:Y:S01]  /*56e0*/  I2F R25, R22 ;  /* 0x0000001600197306 */ /* 0x0003620000201400 */
[----:B------:R-:W-:Y:S01]  /*56f0*/  FSEL R35, R18, -INF , !P6 ;  /* 0xff80000012237808 */ /* 0x000fe20007000000 */
[----:B--2---:R-:W-:Y:S01]  /*5700*/  FFMA.FTZ R34, R27, R0, R34 ;  /* 0x000000001b227223 */ /* 0x004fe20000010022 */
[----:B------:R-:W-:-:S02]  /*5710*/  ISETP.GE.AND P5, PT, R22, R101, PT ;  /* 0x000000651600720c */ /* 0x000fc40003fa6270 */
[----:B------:R-:W-:Y:S02]  /*5720*/  ISETP.GE.AND P6, PT, R22, R100, PT ;  /* 0x000000641600720c */ /* 0x000fe40003fc6270 */
[----:B---3--:R-:W-:Y:S01]  /*5730*/  IADD3 R24, R86, 0x29, RZ ;  /* 0x0000002956187810 */ /* 0x008fe20007ffe0ff */
[CC--:B----4-:R-:W-:Y:S02]  /*5740*/  FFMA.FTZ R18, R20.reuse, R0.reuse, R17 ;  /* 0x0000000014127223 */ /* 0x0d0fe40000010011 */
[-C--:B------:R-:W-:Y:S02]  /*5750*/  FFMA.FTZ R17, R20, R0.reuse, R19 ;  /* 0x0000000014117223 */ /* 0x080fe40000010013 */
[----:B------:R-:W2:Y:S01]  /*5760*/  I2F R20, R24 ;  /* 0x0000001800147306 */ /* 0x000ea20000201400 */
[----:B------:R-:W-:Y:S02]  /*5770*/  FSEL R18, R18, -INF , !P2 ;  /* 0xff80000012127808 */ /* 0x000fe40005000000 */
[----:B-1----:R-:W-:Y:S01]  /*5780*/  IADD3 R22, R86, 0x30, RZ ;  /* 0x0000003056167810 */ /* 0x002fe20007ffe0ff */
[-C--:B-----5:R-:W-:Y:S01]  /*5790*/  FFMA.FTZ R12, R25, R0.reuse, R12 ;  /* 0x00000000190c7223 */ /* 0x0a0fe2000001000c */
[----:B------:R-:W-:Y:S01]  /*57a0*/  FSEL R17, R17, -INF , !P0 ;  /* 0xff80000011117808 */ /* 0x000fe20004000000 */
[----:B------:R-:W-:Y:S01]  /*57b0*/  FFMA.FTZ R19, R25, R0, R14 ;  /* 0x0000000019137223 */ /* 0x000fe2000001000e */
[----:B------:R-:W-:Y:S01]  /*57c0*/  ISETP.GE.AND P2, PT, R24, R101, PT ;  /* 0x000000651800720c */ /* 0x000fe20003f46270 */
[----:B------:R-:W1:Y:S01]  /*57d0*/  I2F R25, R22 ;  /* 0x0000001600197306 */ /* 0x000e620000201400 */
[----:B------:R-:W-:-:S02]  /*57e0*/  FSEL R14, R12, -INF , !P5 ;  /* 0xff8000000c0e7808 */ /* 0x000fc40006800000 */
[----:B------:R-:W-:Y:S02]  /*57f0*/  ISETP.GE.AND P0, PT, R24, R100, PT ;  /* 0x000000641800720c */ /* 0x000fe40003f06270 */
[----:B------:R-:W-:Y:S02]  /*5800*/  ISETP.GE.AND P5, PT, R22, R101, PT ;  /* 0x000000651600720c */ /* 0x000fe40003fa6270 */
[----:B------:R-:W-:Y:S01]  /*5810*/  FSEL R19, R19, -INF , !P6 ;  /* 0xff80000013137808 */ /* 0x000fe20007000000 */
[----:B--2---:R-:W-:Y:S01]  /*5820*/  FFMA.FTZ R12, R20, R0, R13 ;  /* 0x00000000140c7223 */ /* 0x004fe2000001000d */
[----:B------:R-:W-:Y:S01]  /*5830*/  ISETP.GE.AND P6, PT, R22, R100, PT ;  /* 0x000000641600720c */ /* 0x000fe20003fc6270 */
[----:B------:R-:W-:Y:S01]  /*5840*/  FFMA.FTZ R13, R20, R0, R15 ;  /* 0x00000000140d7223 */ /* 0x000fe2000001000f */
[----:B------:R-:W-:Y:S02]  /*5850*/  IADD3 R20, R86, 0x31, RZ ;  /* 0x0000003156147810 */ /* 0x000fe40007ffe0ff */
[----:B------:R-:W-:-:S02]  /*5860*/  FSEL R12, R12, -INF , !P2 ;  /* 0xff8000000c0c7808 */ /* 0x000fc40005000000 */
[----:B------:R-:W-:Y:S01]  /*5870*/  FSEL R13, R13, -INF , !P0 ;  /* 0xff8000000d0d7808 */ /* 0x000fe20004000000 */
[CC--:B-1----:R-:W-:Y:S01]  /*5880*/  FFMA.FTZ R24, R25.reuse, R0.reuse, R10 ;  /* 0x0000000019187223 */ /* 0x0c2fe2000001000a */
[----:B------:R-:W-:Y:S01]  /*5890*/  IADD3 R10, R86, 0x38, RZ ;  /* 0x00000038560a7810 */ /* 0x000fe20007ffe0ff */
[----:B------:R-:W-:Y:S01]  /*58a0*/  FFMA.FTZ R31, R25, R0, R8 ;  /* 0x00000000191f7223 */ /* 0x000fe20000010008 */
[C---:B------:R-:W-:Y:S02]  /*58b0*/  ISETP.GE.AND P2, PT, R20.reuse, R101, PT ;  /* 0x000000651400720c */ /* 0x040fe40003f46270 */
[----:B------:R-:W1:Y:S01]  /*58c0*/  I2F R25, R10 ;  /* 0x0000000a00197306 */ /* 0x000e620000201400 */
[----:B------:R-:W-:Y:S02]  /*58d0*/  ISETP.GE.AND P0, PT, R20, R100, PT ;  /* 0x000000641400720c */ /* 0x000fe40003f06270 */
[----:B------:R-:W-:Y:S02]  /*58e0*/  IADD3 R15, R86, 0x19, RZ ;  /* 0x00000019560f7810 */ /* 0x000fe40007ffe0ff */
[----:B------:R-:W-:-:S02]  /*58f0*/  FSEL R31, R31, -INF , !P5 ;  /* 0xff8000001f1f7808 */ /* 0x000fc40006800000 */
[----:B------:R-:W-:Y:S01]  /*5900*/  ISETP.GE.AND P5, PT, R10, R101, PT ;  /* 0x000000650a00720c */ /* 0x000fe20003fa6270 */
[----:B------:R-:W2:Y:S01]  /*5910*/  I2F R20, R20 ;  /* 0x0000001400147306 */ /* 0x000ea20000201400 */
[----:B------:R-:W-:Y:S02]  /*5920*/  FSEL R24, R24, -INF , !P6 ;  /* 0xff80000018187808 */ /* 0x000fe40007000000 */
[----:B------:R-:W-:-:S05]  /*5930*/  ISETP.GE.AND P6, PT, R10, R100, PT ;  /* 0x000000640a00720c */ /* 0x000fca0003fc6270 */
[----:B------:R-:W3:Y:S01]  /*5940*/  I2F R8, R15 ;  /* 0x0000000f00087306 */ /* 0x000ee20000201400 */
[CC--:B-1----:R-:W-:Y:S02]  /*5950*/  FFMA.FTZ R4, R25.reuse, R0.reuse, R4 ;  /* 0x0000000019047223 */ /* 0x0c2fe40000010004 */
[-C--:B------:R-:W-:Y:S02]  /*5960*/  FFMA.FTZ R26, R25, R0.reuse, R6 ;  /* 0x00000000191a7223 */ /* 0x080fe40000010006 */
[-C--:B------:R-:W-:Y:S01]  /*5970*/  FFMA.FTZ R10, R27, R0.reuse, R32 ;  /* 0x000000001b0a7223 */ /* 0x080fe20000010020 */
[----:B------:R-:W-:Y:S01]  /*5980*/  FSEL R6, R4, -INF , !P5 ;  /* 0xff80000004067808 */ /* 0x000fe20006800000 */
[CC--:B--2---:R-:W-:Y:S01]  /*5990*/  FFMA.FTZ R9, R20.reuse, R0.reuse, R9 ;  /* 0x0000000014097223 */ /* 0x0c4fe20000010009 */
[----:B------:R-:W-:Y:S01]  /*59a0*/  ISETP.GE.AND P5, PT, R15, R101, PT ;  /* 0x000000650f00720c */ /* 0x000fe20003fa6270 */
[----:B------:R-:W-:Y:S01]  /*59b0*/  FFMA.FTZ R11, R20, R0, R11 ;  /* 0x00000000140b7223 */ /* 0x000fe2000001000b */
[----:B------:R-:W-:-:S02]  /*59c0*/  FSEL R26, R26, -INF , !P6 ;  /* 0xff8000001a1a7808 */ /* 0x000fc40007000000 */
[----:B------:R-:W-:Y:S02]  /*59d0*/  FSEL R30, R9, -INF , !P2 ;  /* 0xff800000091e7808 */ /* 0x000fe40005000000 */
[----:B------:R-:W-:Y:S01]  /*59e0*/  FSEL R25, R11, -INF , !P0 ;  /* 0xff8000000b197808 */ /* 0x000fe20004000000 */
[----:B---3--:R-:W-:Y:S01]  /*59f0*/  FFMA.FTZ R8, R8, R0, R21 ;  /* 0x0000000008087223 */ /* 0x008fe20000010015 */
[C---:B------:R-:W-:Y:S02]  /*5a00*/  IADD3 R9, R86.reuse, 0x39, RZ ;  /* 0x0000003956097810 */ /* 0x040fe40007ffe0ff */
[C---:B------:R-:W-:Y:S02]  /*5a10*/  ISETP.GE.AND P2, PT, R86.reuse, R101, PT ;  /* 0x000000655600720c */ /* 0x040fe40003f46270 */
[----:B------:R-:W-:Y:S01]  /*5a20*/  ISETP.GE.AND P0, PT, R86, R100, PT ;  /* 0x000000645600720c */ /* 0x000fe20003f06270 */
[----:B------:R1:W2:Y:S01]  /*5a30*/  I2F R4, R9 ;  /* 0x0000000900047306 */ /* 0x0002a20000201400 */
[----:B------:R-:W-:-:S02]  /*5a40*/  FSEL R86, R8, -INF , !P5 ;  /* 0xff80000008567808 */ /* 0x000fc40006800000 */
[-C--:B------:R-:W-:Y:S02]  /*5a50*/  ISETP.GE.AND P5, PT, R15, R100.reuse, PT ;  /* 0x000000640f00720c */ /* 0x080fe40003fa6270 */
[----:B------:R-:W-:Y:S02]  /*5a60*/  FSEL R10, R10, -INF , !P2 ;  /* 0xff8000000a0a7808 */ /* 0x000fe40005000000 */
[C---:B------:R-:W-:Y:S01]  /*5a70*/  ISETP.GE.AND P6, PT, R9.reuse, R101, PT ;  /* 0x000000650900720c */ /* 0x040fe20003fc6270 */
[----:B------:R-:W3:Y:S01]  /*5a80*/  I2F R15, R15 ;  /* 0x0000000f000f7306 */ /* 0x000ee20000201400 */
[----:B------:R-:W-:Y:S02]  /*5a90*/  ISETP.GE.AND P2, PT, R9, R100, PT ;  /* 0x000000640900720c */ /* 0x000fe40003f46270 */
[----:B-1----:R-:W-:Y:S01]  /*5aa0*/  FSEL R9, R34, -INF , !P0 ;  /* 0xff80000022097808 */ /* 0x002fe20004000000 */
[-C--:B--2---:R-:W-:Y:S01]  /*5ab0*/  FFMA.FTZ R5, R4, R0.reuse, R5 ;  /* 0x0000000004057223 */ /* 0x084fe20000010005 */
[----:B------:R-:W-:Y:S01]  /*5ac0*/  ISETP.GE.AND P0, PT, R94, 0x3, PT ;  /* 0x000000035e00780c */ /* 0x000fe20003f06270 */
[----:B------:R-:W-:-:S03]  /*5ad0*/  FFMA.FTZ R7, R4, R0, R7 ;  /* 0x0000000004077223 */ /* 0x000fc60000010007 */
[----:B------:R-:W-:Y:S01]  /*5ae0*/  FSEL R8, R5, -INF , !P6 ;  /* 0xff80000005087808 */ /* 0x000fe20007000000 */
[----:B---3--:R-:W-:Y:S01]  /*5af0*/  FFMA.FTZ R23, R15, R0, R23 ;  /* 0x000000000f177223 */ /* 0x008fe20000010017 */
[----:B------:R-:W-:-:S04]  /*5b00*/  FSEL R27, R7, -INF , !P2 ;  /* 0xff800000071b7808 */ /* 0x000fc80005000000 */
        /* <DEDUP_REMOVED lines=31> */
[----:B------:R-:W-:-:S03]  /*5d00*/  IADD3.X R4, R4, UR16, RZ, P2, !PT ;  /* 0x0000001004047c10 */ /* 0x000fc600097fe4ff */
[----:B------:R-:W-:Y:S01]  /*5d10*/  @!PT LDS RZ, [RZ] ;  /* 0x00000000fffff984 */ /* 0x000fe20000000800 */
[----:B------:R-:W-:Y:S01]  /*5d20*/  @!PT LDS RZ, [RZ] ;  /* 0x00000000fffff984 */ /* 0x000fe20000000800 */
[----:B------:R-:W-:Y:S01]  /*5d30*/  @!PT LDS RZ, [RZ] ;  /* 0x00000000fffff984 */ /* 0x000fe20000000800 */
[----:B------:R1:W-:Y:S04]  /*5d40*/  @!P1 LDGSTS.E.BYPASS.LTC128B.128 [R118+0x5000], [R22.64+0x80] ;  /* 0x0500008016769fae */ /* 0x0003e8000b901d56 */
[----:B------:R1:W-:Y:S01]  /*5d50*/  @P4 STS.128 [R118+0x3800], RZ ;  /* 0x003800ff76004388 */ /* 0x0003e20000000c00 */
[----:B--2---:R-:W-:-:S04]  /*5d60*/  @!P4 LEA R32, P2, R5, c[0x0][0x168], 0x1 ;  /* 0x00005a000520ca11 */ /* 0x004fc800078408ff */
[C---:B------:R-:W-:Y:S02]  /*5d70*/  @!P4 LEA.HI.X R33, R5.reuse, c[0x0][0x16c], R4, 0x1, P2 ;  /* 0x00005b000521ca11 */ /* 0x040fe400010f0c04 */
[----:B---3--:R-:W-:-:S03]  /*5d80*/  @!P3 LEA R20, P2, R5, c[0x0][0x168], 0x1 ;  /* 0x00005a000514ba11 */ /* 0x008fc600078408ff */
[----:B------:R-:W-:Y:S01]  /*5d90*/  @!PT LDS RZ, [RZ] ;  /* 0x00000000fffff984 */ /* 0x000fe20000000800 */
[----:B------:R-:W-:Y:S01]  /*5da0*/  @!PT LDS RZ, [RZ] ;  /* 0x00000000fffff984 */ /* 0x000fe20000000800 */
[----:B------:R-:W-:Y:S01]  /*5db0*/  @!PT LDS RZ, [RZ] ;  /* 0x00000000fffff984 */ /* 0x000fe20000000800 */
[----:B------:R1:W-:Y:S01]  /*5dc0*/  @!P4 LDGSTS.E.BYPASS.LTC128B.128 [R118+0x3800], [R32.64] ;  /* 0x038000002076cfae */ /* 0x0003e2000b901d56 */
[----:B------:R-:W-:-:S03]  /*5dd0*/  @!P3 LEA.HI.X R21, R5, c[0x0][0x16c], R4, 0x1, P2 ;  /* 0x00005b000515ba11 */ /* 0x000fc600010f0c04 */
        /* <DEDUP_REMOVED lines=13> */
.L_x_809:
[----:B------:R-:W-:Y:S05]  /*5eb0*/  BSYNC B0 ;  /* 0x0000000000007941 */ /* 0x000fea0003800000 */
.L_x_808:
[----:B------:R-:W0:Y:S02]  /*5ec0*/  LDGDEPBAR ;  /* 0x00000000000079af */ /* 0x000e240000000000 */
.L_x_807:
[----:B------:R-:W-:-:S04]  /*5ed0*/  FMNMX.FTZ R5, R3, R10, !PT ;  /* 0x0000000a03057209 */ /* 0x000fc80007810000 */
        /* <DEDUP_REMOVED lines=33> */
[----:B-1----:R-:W-:-:S05]  /*60f0*/  FMNMX.FTZ R22, R7, R22, !PT ;  /* 0x0000001607167209 */ /* 0x002fca0007810000 */
[----:B------:R-:W1:Y:S01]  /*6100*/  SHFL.BFLY PT, R33, R22, 0x1, 0x1f ;  /* 0x0c201f0016217f89 */ /* 0x000e6200000e0000 */
[----:B--2---:R-:W-:Y:S01]  /*6110*/  FMNMX.FTZ R5, R20, R5, !PT ;  /* 0x0000000514057209 */ /* 0x004fe20007810000 */
[----:B------:R-:W-:-:S04]  /*6120*/  IMAD.WIDE.U32 R20, R92, -0x2daee0ad, RZ ;  /* 0xd2511f535c147825 */ /* 0x000fc800078e00ff */
[----:B------:R-:W2:Y:S01]  /*6130*/  SHFL.BFLY PT, R32, R5, 0x1, 0x1f ;  /* 0x0c201f0005207f89 */ /* 0x000ea200000e0000 */
[----:B-1----:R-:W-:-:S04]  /*6140*/  FMNMX.FTZ R33, R22, R33, !PT ;  /* 0x0000002116217209 */ /* 0x002fc80007810000 */
[C---:B------:R-:W-:Y:S01]  /*6150*/  FSETP.NEU.FTZ.AND P1, PT, R33.reuse, -INF , PT ;  /* 0xff8000002100780b */ /* 0x040fe20003f3d000 */
[----:B------:R-:W-:-:S05]  /*6160*/  FMUL.FTZ R11, R33, c[0x0][0x23c] ;  /* 0x00008f00210b7a20 */ /* 0x000fca0000410000 */
[----:B------:R-:W-:-:S05]  /*6170*/  FSEL R11, R11, RZ, P1 ;  /* 0x000000ff0b0b7208 */ /* 0x000fca0000800000 */
[--C-:B------:R-:W-:Y:S02]  /*6180*/  FFMA.FTZ R100, R29, c[0x0][0x23c], -R11.reuse ;  /* 0x00008f001d647a23 */ /* 0x100fe4000001080b */
[--C-:B------:R-:W-:Y:S01]  /*6190*/  FFMA.FTZ R29, R6, c[0x0][0x23c], -R11.reuse ;  /* 0x00008f00061d7a23 */ /* 0x100fe2000001080b */
[----:B------:R-:W-:Y:S01]  /*61a0*/  FSEL R6, R33, RZ, P1 ;  /* 0x000000ff21067208 */ /* 0x000fe20000800000 */
[--C-:B------:R-:W-:Y:S02]  /*61b0*/  FFMA.FTZ R7, R28, c[0x0][0x23c], -R11.reuse ;  /* 0x00008f001c077a23 */ /* 0x100fe4000001080b */
[--C-:B------:R-:W-:Y:S01]  /*61c0*/  FFMA.FTZ R28, R8, c[0x0][0x23c], -R11.reuse ;  /* 0x00008f00081c7a23 */ /* 0x100fe2000001080b */
[----:B--2---:R-:W-:Y:S01]  /*61d0*/  FMNMX.FTZ R32, R5, R32, !PT ;  /* 0x0000002005207209 */ /* 0x004fe20007810000 */
[----:B------:R-:W-:Y:S02]  /*61e0*/  FADD.FTZ R5, R3, -R6 ;  /* 0x8000000603057221 */ /* 0x000fe40000010000 */
[--C-:B------:R-:W-:Y:S01]  /*61f0*/  FFMA.FTZ R10, R10, c[0x0][0x23c], -R11.reuse ;  /* 0x00008f000a0a7a23 */ /* 0x100fe2000001080b */
[----:B------:R-:W-:Y:S01]  /*6200*/  FSETP.NEU.FTZ.AND P1, PT, R32, -INF , PT ;  /* 0xff8000002000780b */ /* 0x000fe20003f3d000 */
[----:B------:R-:W-:Y:S01]  /*6210*/  FMUL.FTZ R5, R5, c[0x0][0x23c] ;  /* 0x00008f0005057a20 */ /* 0x000fe20000410000 */
[----:B------:R-:W-:Y:S01]  /*6220*/  MUFU.EX2 R7, R7 ;  /* 0x0000000700077308 */ /* 0x000fe20000000800 */
[--C-:B------:R-:W-:Y:S01]  /*6230*/  FFMA.FTZ R4, R84, c[0x0][0x23c], -R11.reuse ;  /* 0x00008f0054047a23 */ /* 0x100fe2000001080b */
[----:B------:R-:W-:Y:S01]  /*6240*/  FSEL R3, R32, RZ, P1 ;  /* 0x000000ff20037208 */ /* 0x000fe20000800000 */
[----:B------:R-:W-:-:S02]  /*6250*/  FFMA.FTZ R130, R130, c[0x0][0x23c], -R11 ;  /* 0x00008f0082827a23 */ /* 0x000fc4000001080b */
[----:B------:R-:W-:Y:S02]  /*6260*/  FFMA.FTZ R102, R102, c[0x0][0x23c], -R11 ;  /* 0x00008f0066667a23 */ /* 0x000fe4000001080b */
        /* <DEDUP_REMOVED lines=8> */
[----:B------:R-:W-:-:S02]  /*62f0*/  FFMA.FTZ R16, R16, c[0x0][0x23c], -R11 ;  /* 0x00008f0010107a23 */ /* 0x000fc4000001080b */
[----:B------:R-:W-:Y:S02]  /*6300*/  FFMA.FTZ R3, R9, c[0x0][0x23c], -R2 ;  /* 0x00008f0009037a23 */ /* 0x000fe40000010802 */
[--C-:B------:R-:W-:Y:S02]  /*6310*/  FFMA.FTZ R15, R18, c[0x0][0x23c], -R11.reuse ;  /* 0x00008f00120f7a23 */ /* 0x100fe4000001080b */
[--C-:B------:R-:W-:Y:S01]  /*6320*/  FFMA.FTZ R14, R14, c[0x0][0x23c], -R11.reuse ;  /* 0x00008f000e0e7a23 */ /* 0x100fe2000001080b */
[----:B------:R-:W3:Y:S01]  /*6330*/  MUFU.EX2 R8, R8 ;  /* 0x0000000800087308 */ /* 0x000ee20000000800 */
[--C-:B------:R-:W-:Y:S02]  /*6340*/  FFMA.FTZ R12, R12, c[0x0][0x23c], -R11.reuse ;  /* 0x00008f000c0c7a23 */ /* 0x100fe4000001080b */
[--C-:B------:R-:W-:Y:S02]  /*6350*/  FFMA.FTZ R31, R31, c[0x0][0x23c], -R11.reuse ;  /* 0x00008f001f1f7a23 */ /* 0x100fe4000001080b */
[----:B------:R-:W-:-:S02]  /*6360*/  FFMA.FTZ R30, R30, c[0x0][0x23c], -R11 ;  /* 0x00008f001e1e7a23 */ /* 0x000fc4000001080b */
[----:B-1----:R-:W-:Y:S01]  /*6370*/  IMAD.WIDE.U32 R10, R93, -0x326172a9, RZ ;  /* 0xcd9e8d575d0a7825 */ /* 0x002fe200078e00ff */
[----:B------:R-:W-:Y:S03]  /*6380*/  MUFU.EX2 R3, R3 ;  /* 0x0000000300037308 */ /* 0x000fe60000000800 */
[----:B--2---:R-:W-:Y:S01]  /*6390*/  FFMA.FTZ R133, R133, R5, R6 ;  /* 0x0000000585857223 */ /* 0x004fe20000010006 */
[----:B------:R-:W-:Y:S01]  /*63a0*/  LOP3.LUT R22, R11, R95, RZ, 0x3c, !PT ;  /* 0x0000005f0b167212 */ /* 0x000fe200078e3cff */
[-C--:B------:R-:W-:Y:S02]  /*63b0*/  FMUL.FTZ R36, R36, R5.reuse ;  /* 0x0000000524247220 */ /* 0x080fe40000410000 */
[----:B------:R-:W-:Y:S01]  /*63c0*/  FMUL.FTZ R37, R37, R5 ;  /* 0x0000000525257220 */ /* 0x000fe20000410000 */
[----:B------:R-:W1:Y:S01]  /*63d0*/  MUFU.EX2 R4, R4 ;  /* 0x0000000400047308 */ /* 0x000e620000000800 */
[----:B---3--:R-:W-:-:S02]  /*63e0*/  FMUL.FTZ R38, R38, R8 ;  /* 0x0000000826267220 */ /* 0x008fc40000410000 */
[-C--:B------:R-:W-:Y:S02]  /*63f0*/  FMUL.FTZ R39, R39, R8.reuse ;  /* 0x0000000827277220 */ /* 0x080fe40000410000 */
[-C--:B------:R-:W-:Y:S02]  /*6400*/  FMUL.FTZ R42, R42, R8.reuse ;  /* 0x000000082a2a7220 */ /* 0x080fe40000410000 */
[-C--:B------:R-:W-:Y:S01]  /*6410*/  FMUL.FTZ R43, R43, R8.reuse ;  /* 0x000000082b2b7220 */ /* 0x080fe20000410000 */
[----:B------:R-:W-:Y:S01]  /*6420*/  MUFU.EX2 R130, R130 ;  /* 0x0000008200827308 */ /* 0x000fe20000000800 */
[-C--:B------:R-:W-:Y:S02]  /*6430*/  FMUL.FTZ R46, R46, R8.reuse ;  /* 0x000000082e2e7220 */ /* 0x080fe40000410000 */
[-C--:B------:R-:W-:Y:S02]  /*6440*/  FMUL.FTZ R47, R47, R8.reuse ;  /* 0x000000082f2f7220 */ /* 0x080fe40000410000 */
[----:B------:R-:W-:-:S02]  /*6450*/  FMUL.FTZ R50, R50, R8 ;  /* 0x0000000832327220 */ /* 0x000fc40000410000 */
[----:B------:R-:W-:Y:S01]  /*6460*/  FMUL.FTZ R51, R51, R8 ;  /* 0x0000000833337220 */ /* 0x000fe20000410000 */
[----:B-1----:R-:W-:Y:S01]  /*6470*/  F2FP.BF16.PACK_AB R6, R4, R6 ;  /* 0x000000060406723e */ /* 0x002fe200000010ff */
        /* <DEDUP_REMOVED lines=18> */
[----:B------:R-:W-:Y:S02]  /*65a0*/  FFMA.FTZ R107, R131, R8, R3 ;  /* 0x00000008836b7223 */ /* 0x000fe40000010003 */
[----:B------:R-:W-:-:S02]  /*65b0*/  IMAD.SHL.U32 R8, R88, 0x2, RZ ;  /* 0x0000000258087824 */ /* 0x000fc400078e00ff */
[----:B------:R-:W-:-:S04]  /*65c0*/  IMAD.WIDE.U32 R22, R22, -0x2daee0ad, RZ ;  /* 0xd2511f5316167825 */ /* 0x000fc800078e00ff */
[-C--:B------:R-:W-:Y:S01]  /*65d0*/  FMUL.FTZ R40, R40, R5.reuse ;  /* 0x0000000528287220 */ /* 0x080fe20000410000 */
[----:B------:R-:W-:Y:S01]  /*65e0*/  LOP3.LUT R20, R23, UR12, R20, 0x96, !PT ;  /* 0x0000000c17147c12 */ /* 0x000fe2000f8e9614 */
        /* <DEDUP_REMOVED lines=20> */
[----:B------:R-:W-:Y:S01]  /*6730*/  FMUL.FTZ R81, R81, R5 ;  /* 0x0000000551517220 */ /* 0x000fe20000410000 */
[----:B------:R-:W-:Y:S01]  /*6740*/  IADD3 R5, R8, 0x1, RZ ;  /* 0x0000000108057810 */ /* 0x000fe20007ffe0ff */
[----:B------:R-:W-:Y:S01]  /*6750*/  FFMA.FTZ R18, R85, c[0x0][0x23c], -R2 ;  /* 0x00008f0055127a23 */ /* 0x000fe20000010802 */
[C---:B------:R-:W-:Y:S01]  /*6760*/  LOP3.LUT R8, R21.reuse, UR25, R8, 0x96, !PT ;  /* 0x0000001915087c12 */ /* 0x040fe2000f8e9608 */
[----:B------:R-:W-:Y:S01]  /*6770*/  FADD.FTZ R133, R4, R133 ;  /* 0x0000008504857221 */ /* 0x000fe20000010000 */
[----:B------:R-:W-:Y:S01]  /*6780*/  LOP3.LUT R5, R21, UR25, R5, 0x96, !PT ;  /* 0x0000001915057c12 */ /* 0x000fe2000f8e9605 */
[----:B------:R-:W-:-:S02]  /*6790*/  IMAD.WIDE.U32 R20, R20, -0x326172a9, RZ ;  /* 0xcd9e8d5714147825 */ /* 0x000fc400078e00ff */
[----:B------:R-:W1:Y:S02]  /*67a0*/  MUFU.EX2 R18, R18 ;  /* 0x0000001200127308 */ /* 0x000e640000000800 */
[----:B------:R-:W-:-:S04]  /*67b0*/  IMAD.WIDE.U32 R8, R8, -0x326172a9, RZ ;  /* 0xcd9e8d5708087825 */ /* 0x000fc800078e00ff */
[----:B------:R-:W-:Y:S01]  /*67c0*/  IMAD.WIDE.U32 R84, R5, -0x326172a9, RZ ;  /* 0xcd9e8d5705547825 */ /* 0x000fe200078e00ff */
[----:B------:R-:W-:Y:S02]  /*67d0*/  LOP3.LUT R4, R21, UR11, R8, 0x96, !PT ;  /* 0x0000000b15047c12 */ /* 0x000fe4000f8e9608 */
[----:B------:R-:W-:Y:S01]  /*67e0*/  LOP3.LUT R134, R9, UR13, R10, 0x96, !PT ;  /* 0x0000000d09867c12 */ /* 0x000fe2000f8e960a */
[----:B------:R-:W-:Y:S01]  /*67f0*/  FFMA.FTZ R132, R103, c[0x0][0x23c], -R2 ;  /* 0x00008f0067847a23 */ /* 0x000fe20000010802 */
[----:B------:R-:W-:Y:S01]  /*6800*/  LOP3.LUT R8, R85, UR13, R10, 0x96, !PT ;  /* 0x0000000d55087c12 */ /* 0x000fe2000f8e960a */
[----:B------:R2:W-:Y:S01]  /*6810*/  MUFU.EX2 R103, R86 ;  /* 0x0000005600677308 */ /* 0x0005e20000000800 */
[----:B------:R-:W-:Y:S01]  /*6820*/  LOP3.LUT R5, R21, UR11, R84, 0x96, !PT ;  /* 0x0000000b15057c12 */ /* 0x000fe2000f8e9654 */
[----:B------:R-:W-:Y:S01]  /*6830*/  IMAD.WIDE.U32 R134, R134, -0x2daee0ad, RZ ;  /* 0xd2511f5386867825 */ /* 0x000fe200078e00ff */
[----:B-1----:R-:W-:-:S03]  /*6840*/  F2FP.BF16.PACK_AB R10, R18, R3 ;  /* 0x00000003120a723e */ /* 0x002fc600000010ff */
[----:B------:R-:W-:Y:S01]  /*6850*/  IMAD.WIDE.U32 R84, R8, -0x2daee0ad, RZ ;  /* 0xd2511f5308547825 */ /* 0x000fe200078e00ff */
[--C-:B------:R-:W-:Y:S01]  /*6860*/  LOP3.LUT R8, R135, UR10, R22.reuse, 0x96, !PT ;  /* 0x0000000a87087c12 */ /* 0x100fe2000f8e9616 */
[----:B------:R-:W-:Y:S02]  /*6870*/  MUFU.EX2 R132, R132 ;  /* 0x0000008400847308 */ /* 0x000fe40000000800 */
[----:B------:R-:W-:Y:S01]  /*6880*/  FADD.FTZ R107, R18, R107 ;  /* 0x0000006b126b7221 */ /* 0x000fe20000010000 */
[----:B------:R-:W-:Y:S01]  /*6890*/  LOP3.LUT R3, R85, UR10, R22, 0x96, !PT ;  /* 0x0000000a55037c12 */ /* 0x000fe2000f8e9616 */
[----:B------:R-:W-:-:S04]  /*68a0*/  IMAD.WIDE.U32 R22, R5, -0x2daee0ad, RZ ;  /* 0xd2511f5305167825 */ /* 0x000fc800078e00ff */
[----:B------:R-:W-:Y:S01]  /*68b0*/  IMAD.WIDE.U32 R8, R8, -0x326172a9, RZ ;  /* 0xcd9e8d5708087825 */ /* 0x000fe200078e00ff */
[----:B------:R-:W-:-:S03]  /*68c0*/  LOP3.LUT R5, R23, UR8, R84, 0x96, !PT ;  /* 0x0000000817057c12 */ /* 0x000fc6000f8e9654 */
[----:B------:R-:W-:Y:S01]  /*68d0*/  IMAD.WIDE.U32 R84, R3, -0x326172a9, RZ ;  /* 0xcd9e8d5703547825 */ /* 0x000fe200078e00ff */
[----:B------:R-:W-:-:S03]  /*68e0*/  LOP3.LUT R3, R9, UR9, R20, 0x96, !PT ;  /* 0x0000000909037c12 */ /* 0x000fc6000f8e9614 */
[----:B------:R-:W-:Y:S01]  /*68f0*/  FFMA.FTZ R89, R89, c[0x0][0x23c], -R2 ;  /* 0x00008f0059597a23 */ /* 0x000fe20000010802 */
[----:B------:R-:W-:Y:S01]  /*6900*/  LOP3.LUT R20, R85, UR9, R20, 0x96, !PT ;  /* 0x0000000955147c12 */ /* 0x000fe2000f8e9614 */
[--C-:B------:R-:W-:Y:S02]  /*6910*/  FFMA.FTZ R91, R91, c[0x0][0x23c], -R2.reuse ;  /* 0x00008f005b5b7a23 */ /* 0x100fe40000010802 */
[--C-:B--2---:R-:W-:Y:S02]  /*6920*/  FFMA.FTZ R86, R101, c[0x0][0x23c], -R2.reuse ;  /* 0x00008f0065567a23 */ /* 0x104fe40000010802 */
[----:B------:R-:W-:Y:S01]  /*6930*/  IMAD.WIDE.U32 R20, R20, -0x2daee0ad, RZ ;  /* 0xd2511f5314147825 */ /* 0x000fe200078e00ff */
[----:B------:R-:W-:Y:S03]  /*6940*/  MUFU.EX2 R89, R89 ;  /* 0x0000005900597308 */ /* 0x000fe60000000800 */
[----:B------:R-:W-:Y:S01]  /*6950*/  FFMA.FTZ R131, R27, c[0x0][0x23c], -R2 ;  /* 0x00008f001b837a23 */ /* 0x000fe20000010802 */
[----:B------:R-:W-:Y:S01]  /*6960*/  LOP3.LUT R9, R21, UR6, R22, 0x96, !PT ;  /* 0x0000000615097c12 */ /* 0x000fe2000f8e9616 */
[----:B------:R-:W-:-:S03]  /*6970*/  IMAD.WIDE.U32 R22, R5, -0x326172a9, RZ ;  /* 0xcd9e8d5705167825 */ /* 0x000fc600078e00ff */
[----:B------:R-:W-:Y:S01]  /*6980*/  MUFU.EX2 R91, R91 ;  /* 0x0000005b005b7308 */ /* 0x000fe20000000800 */
[----:B------:R-:W-:Y:S01]  /*6990*/  IMAD.WIDE.U32 R136, R9, -0x326172a9, RZ ;  /* 0xcd9e8d5709887825 */ /* 0x000fe200078e00ff */
[----:B------:R-:W-:-:S03]  /*69a0*/  LOP3.LUT R84, R23, UR7, R84, 0x96, !PT ;  /* 0x0000000717547c12 */ /* 0x000fc6000f8e9654 */
[----:B------:R-:W-:Y:S01]  /*69b0*/  FFMA.FTZ R23, R105, c[0x0][0x23c], -R2 ;  /* 0x00008f0069177a23 */ /* 0x000fe20000010802 */
[----:B------:R-:W-:Y:S01]  /*69c0*/  LOP3.LUT R34, R137, UR5, R22, 0x96, !PT ;  /* 0x0000000589227c12 */ /* 0x000fe2000f8e9616 */
[----:B------:R-:W-:Y:S01]  /*69d0*/  IMAD.WIDE.U32 R84, R84, -0x2daee0ad, RZ ;  /* 0xd2511f5354547825 */ /* 0x000fe200078e00ff */
[----:B------:R-:W-:Y:S04]  /*69e0*/  MUFU.EX2 R105, R100 ;  /* 0x0000006400697308 */ /* 0x000fe80000000800 */
[----:B------:R-:W-:Y:S01]  /*69f0*/  LOP3.LUT R5, R85, UR4, R20, 0x96, !PT ;  /* 0x0000000455057c12 */ /* 0x000fe2000f8e9614 */
[----:B------:R-:W-:-:S03]  /*6a00*/  FADD.FTZ R85, R7, R133 ;  /* 0x0000008507557221 */ /* 0x000fc60000010000 */
[----:B------:R-:W1:Y:S01]  /*6a10*/  MUFU.EX2 R23, R23 ;  /* 0x0000001700177308 */ /* 0x000e620000000800 */
[----:B------:R-:W-:-:S05]  /*6a20*/  IMAD.WIDE.U32 R20, R5, -0x326172a9, RZ ;  /* 0xcd9e8d5705147825 */ /* 0x000fca00078e00ff */
[----:B------:R-:W-:Y:S01]  /*6a30*/  LOP3.LUT R22, R21, UR15, R136, 0x96, !PT ;  /* 0x0000000f15167c12 */ /* 0x000fe2000f8e9688 */
[----:B------:R-:W-:Y:S01]  /*6a40*/  IMAD.WIDE.U32 R136, R4, -0x2daee0ad, RZ ;  /* 0xd2511f5304887825 */ /* 0x000fe200078e00ff */
[C---:B------:R-:W-:Y:S01]  /*6a50*/  LOP3.LUT R5, R20.reuse, 0xffff, RZ, 0xc0, !PT ;  /* 0x0000ffff14057812 */ /* 0x040fe200078ec0ff */
[----:B------:R-:W2:Y:S01]  /*6a60*/  MUFU.EX2 R86, R86 ;  /* 0x0000005600567308 */ /* 0x000ea20000000800 */
[----:B------:R-:W-:Y:S02]  /*6a70*/  LOP3.LUT R18, R20, 0xff, RZ, 0xc0, !PT ;  /* 0x000000ff14127812 */ /* 0x000fe400078ec0ff */
[----:B------:R-:W-:Y:S02]  /*6a80*/  SHF.R.U32.HI R5, RZ, 0x8, R5 ;  /* 0x00000008ff057819 */ /* 0x000fe40000011605 */
[----:B------:R-:W-:Y:S01]  /*6a90*/  LOP3.LUT R4, R137, UR8, R134, 0x96, !PT ;  /* 0x0000000889047c12 */ /* 0x000fe2000f8e9686 */
[----:B------:R-:W-:Y:S01]  /*6aa0*/  IMAD.WIDE.U32 R134, R3, -0x2daee0ad, RZ ;  /* 0xd2511f5303867825 */ /* 0x000fe200078e00ff */
[----:B------:R-:W-:Y:S01]  /*6ab0*/  PRMT R18, R18, 0x5410, R5 ;  /* 0x0000541012127816 */ /* 0x000fe20000000005 */
[----:B------:R-:W-:Y:S01]  /*6ac0*/  MUFU.EX2 R101, R16 ;  /* 0x0000001000657308 */ /* 0x000fe20000000800 */
[----:B------:R-:W-:Y:S01]  /*6ad0*/  SHF.R.U32.HI R21, RZ, 0x10, R20 ;  /* 0x00000010ff157819 */ /* 0x000fe20000011614 */
[----:B------:R-:W-:Y:S01]  /*6ae0*/  IMAD.WIDE.U32 R4, R4, -0x326172a9, RZ ;  /* 0xcd9e8d5704047825 */ /* 0x000fe200078e00ff */
[----:B------:R-:W-:-:S02]  /*6af0*/  LOP3.LUT R3, R135, UR6, R136, 0x96, !PT ;  /* 0x0000000687037c12 */ /* 0x000fc4000f8e9688 */
[----:B------:R-:W-:Y:S02]  /*6b00*/  SHF.R.U32.HI R20, RZ, 0x18, R20 ;  /* 0x00000018ff147819 */ /* 0x000fe40000011614 */
[----:B------:R-:W-:Y:S01]  /*6b10*/  LOP3.LUT R136, R5, UR7, R8, 0x96, !PT ;  /* 0x0000000705887c12 */ /* 0x000fe2000f8e9608 */
[----:B------:R-:W-:Y:S01]  /*6b20*/  IMAD.WIDE.U32 R138, R3, -0x326172a9, RZ ;  /* 0xcd9e8d57038a7825 */ /* 0x000fe200078e00ff */
[----:B------:R-:W-:Y:S01]  /*6b30*/  MUFU.EX2 R100, R15 ;  /* 0x0000000f00647308 */ /* 0x000fe20000000800 */
[----:B------:R-:W-:Y:S02]  /*6b40*/  LOP3.LUT R21, R21, 0xff, RZ, 0xc0, !PT ;  /* 0x000000ff15157812 */ /* 0x000fe400078ec0ff */
[----:B------:R-:W-:Y:S02]  /*6b50*/  IMAD.WIDE.U32 R136, R136, -0x2daee0ad, RZ ;  /* 0xd2511f5388887825 */ /* 0x000fe400078e00ff */
[----:B------:R-:W-:-:S03]  /*6b60*/  PRMT R20, R21, 0x5410, R20 ;  /* 0x0000541015147816 */ /* 0x000fc60000000014 */
[----:B------:R-:W-:Y:S01]  /*6b70*/  LOP3.LUT R8, R137, UR4, R134, 0x96, !PT ;  /* 0x0000000489087c12 */ /* 0x000fe2000f8e9686 */
[----:B------:R-:W-:Y:S01]  /*6b80*/  MUFU.EX2 R131, R131 ;  /* 0x0000008300837308 */ /* 0x000fe20000000800 */
[----:B------:R-:W-:-:S03]  /*6b90*/  LOP3.LUT R134, R139, UR5, R4, 0x96, !PT ;  /* 0x000000058b867c12 */ /* 0x000fc6000f8e9604 */
[----:B------:R-:W-:-:S04]  /*6ba0*/  IMAD.WIDE.U32 R8, R8, -0x326172a9, RZ ;  /* 0xcd9e8d5708087825 */ /* 0x000fc800078e00ff */
[----:B------:R-:W-:Y:S01]  /*6bb0*/  IMAD.WIDE.U32 R134, R134, -0x2daee0ad, RZ ;  /* 0xd2511f5386867825 */ /* 0x000fe200078e00ff */
[----:B------:R-:W-:Y:S02]  /*6bc0*/  LOP3.LUT R5, R9, UR15, R138, 0x96, !PT ;  /* 0x0000000f09057c12 */ /* 0x000fe4000f8e968a */
[----:B------:R-:W-:Y:S02]  /*6bd0*/  LOP3.LUT R9, R8, 0xffff, RZ, 0xc0, !PT ;  /* 0x0000ffff08097812 */ /* 0x000fe400078ec0ff */
[C---:B------:R-:W-:Y:S02]  /*6be0*/  LOP3.LUT R3, R5.reuse, 0xffff, RZ, 0xc0, !PT ;  /* 0x0000ffff05037812 */ /* 0x040fe400078ec0ff */
[----:B------:R-:W-:Y:S02]  /*6bf0*/  LOP3.LUT R4, R5, 0xff, RZ, 0xc0, !PT ;  /* 0x000000ff05047812 */ /* 0x000fe400078ec0ff */
[----:B------:R-:W-:Y:S02]  /*6c00*/  SHF.R.U32.HI R3, RZ, 0x8, R3 ;  /* 0x00000008ff037819 */ /* 0x000fe40000011603 */
[----:B------:R-:W-:-:S02]  /*6c10*/  LOP3.LUT R136, R135, UR14, R136, 0x96, !PT ;  /* 0x0000000e87887c12 */ /* 0x000fc4000f8e9688 */
[----:B------:R-:W-:Y:S02]  /*6c20*/  PRMT R4, R4, 0x5410, R3 ;  /* 0x0000541004047816 */ /* 0x000fe40000000003 */
[----:B------:R-:W3:Y:S01]  /*6c30*/  LDC.U8 R3, c[0x0][0x2d8] ;  /* 0x0000b600ff037b82 */ /* 0x000ee20000000000 */
[----:B------:R-:W-:Y:S02]  /*6c40*/  SHF.R.U32.HI R9, RZ, 0x8, R9 ;  /* 0x00000008ff097819 */ /* 0x000fe40000011609 */
[----:B------:R-:W-:Y:S02]  /*6c50*/  SHF.R.U32.HI R104, RZ, 0x10, R136 ;  /* 0x00000010ff687819 */ /* 0x000fe40000011688 */
[----:B------:R-:W-:Y:S02]  /*6c60*/  LOP3.LUT R106, R136, 0xff, RZ, 0xc0, !PT ;  /* 0x000000ff886a7812 */ /* 0x000fe400078ec0ff */
[----:B------:R-:W-:Y:S02]  /*6c70*/  LOP3.LUT R104, R104, 0xff, RZ, 0xc0, !PT ;  /* 0x000000ff68687812 */ /* 0x000fe400078ec0ff */
[----:B---3--:R-:W-:-:S05]  /*6c80*/  PRMT R3, R3, 0x7054, R3 ;  /* 0x0000705403037816 */ /* 0x008fca0000000003 */
[----:B------:R-:W-:-:S05]  /*6c90*/  HSET2.LE.AND R11, R4, R3, PT ;  /* 0x00000003040b7233 */ /* 0x000fca0003803000 */
[----:B------:R-:W-:Y:S02]  /*6ca0*/  LOP3.LUT R4, R11, R6, RZ, 0xc0, !PT ;  /* 0x000000060b047212 */ /* 0x000fe400078ec0ff */
[--C-:B------:R-:W-:Y:S02]  /*6cb0*/  SHF.R.U32.HI R6, RZ, 0x10, R5.reuse ;  /* 0x00000010ff067819 */ /* 0x100fe40000011605 */
[----:B------:R-:W-:Y:S02]  /*6cc0*/  SHF.R.U32.HI R5, RZ, 0x18, R5 ;  /* 0x00000018ff057819 */ /* 0x000fe40000011605 */
[----:B------:R-:W-:-:S04]  /*6cd0*/  LOP3.LUT R6, R6, 0xff, RZ, 0xc0, !PT ;  /* 0x000000ff06067812 */ /* 0x000fc800078ec0ff */
[----:B------:R-:W-:-:S05]  /*6ce0*/  PRMT R6, R6, 0x5410, R5 ;  /* 0x0000541006067816 */ /* 0x000fca0000000005 */
[----:B------:R-:W-:Y:S01]  /*6cf0*/  HSET2.LE.AND R5, R6, R3, PT ;  /* 0x0000000306057233 */ /* 0x000fe20003803000 */
[----:B------:R-:W-:-:S04]  /*6d00*/  LOP3.LUT R6, R8, 0xff, RZ, 0xc0, !PT ;  /* 0x000000ff08067812 */ /* 0x000fc800078ec0ff */
[----:B------:R-:W-:Y:S02]  /*6d10*/  PRMT R6, R6, 0x5410, R9 ;  /* 0x0000541006067816 */ /* 0x000fe40000000009 */
[----:B------:R-:W-:Y:S02]  /*6d20*/  F2FP.BF16.PACK_AB R9, R130, R7 ;  /* 0x000000078209723e */ /* 0x000fe400000010ff */
[----:B------:R-:W-:Y:S01]  /*6d30*/  SHF.R.U32.HI R7, RZ, 0x18, R136 ;  /* 0x00000018ff077819 */ /* 0x000fe20000011688 */
[----:B------:R-:W-:Y:S01]  /*6d40*/  HSET2.LE.AND R6, R6, R3, PT ;  /* 0x0000000306067233 */ /* 0x000fe20003803000 */
[----:B------:R-:W-:Y:S02]  /*6d50*/  LOP3.LUT R5, R5, R10, RZ, 0xc0, !PT ;  /* 0x0000000a05057212 */ /* 0x000fe400078ec0ff */
[----:B------:R-:W-:Y:S02]  /*6d60*/  PRMT R104, R104, 0x5410, R7 ;  /* 0x0000541068687816 */ /* 0x000fe40000000007 */
[----:B------:R-:W-:-:S02]  /*6d70*/  SHF.R.U32.HI R7, RZ, 0x10, R8 ;  /* 0x00000010ff077819 */ /* 0x000fc40000011608 */
[----:B------:R-:W-:Y:S02]  /*6d80*/  SHF.R.U32.HI R8, RZ, 0x18, R8 ;  /* 0x00000018ff087819 */ /* 0x000fe40000011608 */
[----:B------:R-:W-:Y:S02]  /*6d90*/  LOP3.LUT R7, R7, 0xff, RZ, 0xc0, !PT ;  /* 0x000000ff07077812 */ /* 0x000fe400078ec0ff */
[----:B------:R-:W-:Y:S02]  /*6da0*/  LOP3.LUT R6, R6, R9, RZ, 0xc0, !PT ;  /* 0x0000000906067212 */ /* 0x000fe400078ec0ff */
[----:B------:R-:W-:Y:S02]  /*6db0*/  PRMT R8, R7, 0x5410, R8 ;  /* 0x0000541007087816 */ /* 0x000fe40000000008 */
[----:B------:R-:W-:-:S03]  /*6dc0*/  LOP3.LUT R9, R136, 0xffff, RZ, 0xc0, !PT ;  /* 0x0000ffff88097812 */ /* 0x000fc600078ec0ff */
[----:B------:R-:W-:Y:S01]  /*6dd0*/  HSET2.LE.AND R7, R8, R3, PT ;  /* 0x0000000308077233 */ /* 0x000fe20003803000 */
[----:B------:R-:W-:Y:S02]  /*6de0*/  SHF.R.U32.HI R9, RZ, 0x8, R9 ;  /* 0x00000008ff097819 */ /* 0x000fe40000011609 */
[----:B-1----:R-:W-:Y:S01]  /*6df0*/  F2FP.BF16.PACK_AB R8, R23, R132 ;  /* 0x000000841708723e */ /* 0x002fe200000010ff */
[----:B------:R-:W-:Y:S01]  /*6e00*/  FADD.FTZ R132, R132, R107 ;  /* 0x0000006b84847221 */ /* 0x000fe20000010000 */
[----:B------:R-:W-:Y:S02]  /*6e10*/  PRMT R106, R106, 0x5410, R9 ;  /* 0x000054106a6a7816 */ /* 0x000fe40000000009 */
[----:B------:R-:W-:Y:S01]  /*6e20*/  LOP3.LUT R7, R7, R8, RZ, 0xc0, !PT ;  /* 0x0000000807077212 */ /* 0x000fe200078ec0ff */
[----:B------:R-:W-:Y:S01]  /*6e30*/  FADD.FTZ R23, R23, R132 ;  /* 0x0000008417177221 */ /* 0x000fe20000010000 */
[----:B------:R-:W1:Y:S01]  /*6e40*/  LDSM.16.MT88.4 R8, [R110+0x6000] ;  /* 0x006000006e08783b */ /* 0x000e620000004200 */
[----:B------:R-:W-:-:S04]  /*6e50*/  @P0 IADD3 R132, R94, -0x3, RZ ;  /* 0xfffffffd5e840810 */ /* 0x000fc80007ffe0ff */
        /* <DEDUP_REMOVED lines=18> */
[----:B------:R-:W-:-:S02]  /*6f80*/  LOP3.LUT R5, R134, 0xffff, RZ, 0xc0, !PT ;  /* 0x0000ffff86057812 */ /* 0x000fc400078ec0ff */
[----:B------:R-:W-:Y:S02]  /*6f90*/  LOP3.LUT R6, R134, 0xff, RZ, 0xc0, !PT ;  /* 0x000000ff86067812 */ /* 0x000fe400078ec0ff */
[----:B------:R-:W-:Y:S02]  /*6fa0*/  SHF.R.U32.HI R5, RZ, 0x8, R5 ;  /* 0x00000008ff057819 */ /* 0x000fe40000011605 */
[----:B------:R-:W-:Y:S02]  /*6fb0*/  SHF.R.U32.HI R4, RZ, 0x10, R134 ;  /* 0x00000010ff047819 */ /* 0x000fe40000011686 */
[----:B------:R-:W-:Y:S01]  /*6fc0*/  PRMT R6, R6, 0x5410, R5 ;  /* 0x0000541006067816 */ /* 0x000fe20000000005 */
[----:B------:R-:W-:Y:S01]  /*6fd0*/  FFMA.FTZ R5, R87, c[0x0][0x23c], -R2 ;  /* 0x00008f0057057a23 */ /* 0x000fe20000010802 */
[----:B------:R-:W-:Y:S01]  /*6fe0*/  LOP3.LUT R7, R4, 0xff, RZ, 0xc0, !PT ;  /* 0x000000ff04077812 */ /* 0x000fe200078ec0ff */
[--C-:B------:R-:W-:Y:S01]  /*6ff0*/  HSET2.LE.AND R4, R106, R3.reuse, PT ;  /* 0x000000036a047233 */ /* 0x100fe20003803000 */
[----:B------:R-:W-:Y:S01]  /*7000*/  FADD.FTZ R87, R130, R85 ;  /* 0x0000005582577221 */ /* 0x000fe20000010000 */
[----:B------:R1:W3:Y:S01]  /*7010*/  MUFU.EX2 R134, R5 ;  /* 0x0000000500867308 */ /* 0x0002e20000000800 */
[----:B------:R-:W-:Y:S01]  /*7020*/  PRMT R8, R7, 0x5410, R8 ;  /* 0x0000541007087816 */ /* 0x000fe20000000008 */
[----:B------:R-:W-:Y:S01]  /*7030*/  HSET2.LE.AND R6, R6, R3, PT ;  /* 0x0000000306067233 */ /* 0x000fe20003803000 */
[----:B------:R-:W-:Y:S01]  /*7040*/  F2FP.BF16.PACK_AB R7, R103, R90 ;  /* 0x0000005a6707723e */ /* 0x000fe200000010ff */
[----:B------:R-:W-:-:S03]  /*7050*/  FFMA.FTZ R106, R19, c[0x0][0x23c], -R2 ;  /* 0x00008f00136a7a23 */ /* 0x000fc60000010802 */
[----:B------:R-:W-:Y:S01]  /*7060*/  LOP3.LUT R6, R6, R7, RZ, 0xc0, !PT ;  /* 0x0000000706067212 */ /* 0x000fe200078ec0ff */
[--C-:B------:R-:W-:Y:S01]  /*7070*/  HSET2.LE.AND R7, R8, R3.reuse, PT ;  /* 0x0000000308077233 */ /* 0x100fe20003803000 */
[----:B--2---:R-:W-:Y:S01]  /*7080*/  F2FP.BF16.PACK_AB R8, R86, R91 ;  /* 0x0000005b5608723e */ /* 0x004fe200000010ff */
[----:B------:R-:W-:Y:S03]  /*7090*/  MUFU.EX2 R85, R12 ;  /* 0x0000000c00557308 */ /* 0x000fe60000000800 */
[----:B------:R-:W-:Y:S02]  /*70a0*/  LOP3.LUT R7, R7, R8, RZ, 0xc0, !PT ;  /* 0x0000000807077212 */ /* 0x000fe400078ec0ff */
[----:B-1----:R-:W-:Y:S01]  /*70b0*/  F2FP.BF16.PACK_AB R5, R105, R102 ;  /* 0x000000666905723e */ /* 0x002fe200000010ff */
[----:B------:R-:W-:Y:S01]  /*70c0*/  FADD.FTZ R102, R102, R87 ;  /* 0x0000005766667221 */ /* 0x000fe20000010000 */
[----:B---3--:R-:W-:Y:S01]  /*70d0*/  F2FP.BF16.PACK_AB R10, R89, R134 ;  /* 0x00000086590a723e */ /* 0x008fe200000010ff */
[----:B------:R-:W-:Y:S01]  /*70e0*/  FFMA.FTZ R87, R13, c[0x0][0x23c], -R2 ;  /* 0x00008f000d577a23 */ /* 0x000fe20000010802 */
[----:B------:R-:W-:Y:S01]  /*70f0*/  LOP3.LUT R4, R4, R5, RZ, 0xc0, !PT ;  /* 0x0000000504047212 */ /* 0x000fe200078ec0ff */
[----:B------:R-:W-:Y:S01]  /*7100*/  HSET2.LE.AND R5, R104, R3, PT ;  /* 0x0000000368057233 */ /* 0x000fe20003803000 */
[----:B------:R-:W-:Y:S01]  /*7110*/  MUFU.EX2 R106, R106 ;  /* 0x0000006a006a7308 */ /* 0x000fe20000000800 */
[----:B------:R-:W-:-:S03]  /*7120*/  FADD.FTZ R134, R134, R23 ;  /* 0x0000001786867221 */ /* 0x000fc60000010000 */
[----:B------:R-:W-:Y:S01]  /*7130*/  LOP3.LUT R5, R5, R10, RZ, 0xc0, !PT ;  /* 0x0000000a05057212 */ /* 0x000fe200078ec0ff */
[----:B------:R-:W-:Y:S01]  /*7140*/  FADD.FTZ R134, R89, R134 ;  /* 0x0000008659867221 */ /* 0x000fe20000010000 */
[----:B------:R-:W1:Y:S02]  /*7150*/  LDSM.16.MT88.4 R8, [R110+0x6400] ;  /* 0x006400006e08783b */ /* 0x000e640000004200 */
[----:B------:R-:W-:Y:S01]  /*7160*/  MUFU.EX2 R104, R14 ;  /* 0x0000000e00687308 */ /* 0x000fe20000000800 */
[----:B------:R-:W-:-:S07]  /*7170*/  FADD.FTZ R91, R91, R134 ;  /* 0x000000865b5b7221 */ /* 0x000fce0000010000 */
[----:B------:R-:W2:Y:S08]  /*7180*/  MUFU.EX2 R87, R87 ;  /* 0x0000005700577308 */ /* 0x000eb00000000800 */
[----:B------:R-:W-:Y:S01]  /*7190*/  MUFU.EX2 R89, R30 ;  /* 0x0000001e00597308 */ /* 0x000fe20000000800 */
[----:B--2---:R-:W-:Y:S01]  /*71a0*/  F2FP.BF16.PACK_AB R14, R87, R106 ;  /* 0x0000006a570e723e */ /* 0x004fe200000010ff */
        /* <DEDUP_REMOVED lines=16> */
[----:B------:R-:W-:Y:S01]  /*72b0*/  LOP3.LUT R8, R22, 0xffff, RZ, 0xc0, !PT ;  /* 0x0000ffff16087812 */ /* 0x000fe200078ec0ff */
[----:B------:R-:W-:Y:S01]  /*72c0*/  HMMA.16816.F32.BF16 R80, R4, R10, R80 ;  /* 0x0000000a0450723c */ /* 0x000fe20000041850 */
[----:B------:R-:W-:-:S02]  /*72d0*/  FADD.FTZ R9, R105, R102 ;  /* 0x0000006669097221 */ /* 0x000fc40000010000 */
[----:B------:R-:W-:Y:S01]  /*72e0*/  SHF.R.U32.HI R8, RZ, 0x8, R8 ;  /* 0x00000008ff087819 */ /* 0x000fe20000011608 */
[----:B------:R-:W-:Y:S02]  /*72f0*/  FFMA.FTZ R105, R35, c[0x0][0x23c], -R2 ;  /* 0x00008f0023697a23 */ /* 0x000fe40000010802 */
[----:B------:R-:W-:Y:S01]  /*7300*/  FADD.FTZ R102, R90, R9 ;  /* 0x000000095a667221 */ /* 0x000fe20000010000 */
[----:B------:R-:W-:Y:S01]  /*7310*/  SHF.R.U32.HI R4, RZ, 0x10, R22 ;  /* 0x00000010ff047819 */ /* 0x000fe20000011616 */
[----:B------:R-:W-:Y:S01]  /*7320*/  FFMA.FTZ R90, R17, c[0x0][0x23c], -R2 ;  /* 0x00008f00115a7a23 */ /* 0x000fe20000010802 */
[----:B------:R-:W-:Y:S01]  /*7330*/  LOP3.LUT R7, R22, 0xff, RZ, 0xc0, !PT ;  /* 0x000000ff16077812 */ /* 0x000fe200078ec0ff */
[----:B------:R-:W-:Y:S01]  /*7340*/  MUFU.EX2 R105, R105 ;  /* 0x0000006900697308 */ /* 0x000fe20000000800 */
[----:B------:R-:W-:Y:S01]  /*7350*/  SHF.R.U32.HI R5, RZ, 0x18, R22 ;  /* 0x00000018ff057819 */ /* 0x000fe20000011616 */
[--C-:B------:R-:W-:Y:S01]  /*7360*/  HSET2.LE.AND R10, R18, R3.reuse, PT ;  /* 0x00000003120a7233 */ /* 0x100fe20003803000 */
[----:B------:R-:W-:Y:S01]  /*7370*/  LOP3.LUT R4, R4, 0xff, RZ, 0xc0, !PT ;  /* 0x000000ff04047812 */ /* 0x000fe200078ec0ff */
[--C-:B------:R-:W-:Y:S01]  /*7380*/  HSET2.LE.AND R11, R20, R3.reuse, PT ;  /* 0x00000003140b7233 */ /* 0x100fe20003803000 */
[----:B------:R-:W-:Y:S01]  /*7390*/  PRMT R8, R7, 0x5410, R8 ;  /* 0x0000541007087816 */ /* 0x000fe20000000008 */
[----:B------:R-:W1:Y:S01]  /*73a0*/  LDSM.16.MT88.4 R16, [R110+0x7800] ;  /* 0x007800006e10783b */ /* 0x000e620000004200 */
[----:B------:R-:W-:Y:S01]  /*73b0*/  PRMT R12, R4, 0x5410, R5 ;  /* 0x00005410040c7816 */ /* 0x000fe20000000005 */
[----:B------:R-:W2:Y:S01]  /*73c0*/  MUFU.EX2 R90, R90 ;  /* 0x0000005a005a7308 */ /* 0x000ea20000000800 */
[----:B------:R-:W-:Y:S01]  /*73d0*/  F2FP.BF16.PACK_AB R9, R85, R104 ;  /* 0x000000685509723e */ /* 0x000fe200000010ff */
[----:B------:R-:W3:Y:S01]  /*73e0*/  LDSM.16.MT88.4 R4, [R110+0x6800] ;  /* 0x006800006e04783b */ /* 0x000ee20000004200 */
[----:B------:R-:W-:Y:S01]  /*73f0*/  HSET2.LE.AND R8, R8, R3, PT ;  /* 0x0000000308087233 */ /* 0x000fe20003803000 */
[----:B------:R-:W-:Y:S01]  /*7400*/  LOP3.LUT R11, R11, R14, RZ, 0xc0, !PT ;  /* 0x0000000e0b0b7212 */ /* 0x000fe200078ec0ff */
[----:B------:R-:W-:Y:S01]  /*7410*/  IMAD.WIDE.U32 R34, R34, -0x2daee0ad, RZ ;  /* 0xd2511f5322227825 */ /* 0x000fe200078e00ff */
[----:B------:R-:W-:Y:S01]  /*7420*/  LOP3.LUT R10, R10, R9, RZ, 0xc0, !PT ;  /* 0x000000090a0a7212 */ /* 0x000fe200078ec0ff */
[----:B------:R-:W-:Y:S01]  /*7430*/  LDSM.16.MT88.4 R20, [R108+0x6800] ;  /* 0x006800006c14783b */ /* 0x000fe20000004200 */
[----:B------:R-:W-:Y:S01]  /*7440*/  F2FP.BF16.PACK_AB R9, R100, R101 ;  /* 0x000000656409723e */ /* 0x000fe200000010ff */
[----:B------:R-:W-:-:S03]  /*7450*/  FADD.FTZ R102, R103, R102 ;  /* 0x0000006667667221 */ /* 0x000fc60000010000 */
[----:B------:R-:W-:Y:S01]  /*7460*/  LOP3.LUT R8, R8, R9, RZ, 0xc0, !PT ;  /* 0x0000000908087212 */ /* 0x000fe200078ec0ff */
[----:B------:R-:W-:Y:S01]  /*7470*/  HSET2.LE.AND R9, R12, R3, PT ;  /* 0x000000030c097233 */ /* 0x000fe20003803000 */
[----:B------:R-:W-:Y:S01]  /*7480*/  FADD.FTZ R101, R101, R102 ;  /* 0x0000006665657221 */ /* 0x000fe20000010000 */
[----:B--2---:R-:W-:-:S03]  /*7490*/  F2FP.BF16.PACK_AB R12, R90, R105 ;  /* 0x000000695a0c723e */ /* 0x004fc600000010ff */
[----:B------:R-:W-:Y:S01]  /*74a0*/  FADD.FTZ R101, R100, R101 ;  /* 0x0000006564657221 */ /* 0x000fe20000010000 */
[----:B------:R-:W-:Y:S02]  /*74b0*/  LOP3.LUT R9, R9, R12, RZ, 0xc0, !PT ;  /* 0x0000000c09097212 */ /* 0x000fe400078ec0ff */
[----:B------:R-:W2:Y:S01]  /*74c0*/  LDSM.16.MT88.4 R12, [R108+0x7800] ;  /* 0x007800006c0c783b */ /* 0x000ea20000004200 */
[----:B------:R-:W-:-:S04]  /*74d0*/  FADD.FTZ R104, R104, R101 ;  /* 0x0000006568687221 */ /* 0x000fc80000010000 */
[----:B------:R-:W-:Y:S01]  /*74e0*/  FADD.FTZ R85, R85, R104 ;  /* 0x0000006855557221 */ /* 0x000fe20000010000 */
[C---:B-1----:R-:W-:Y:S07]  /*74f0*/  HMMA.16816.F32.BF16 R52, R8.reuse, R16, R52 ;  /* 0x000000100834723c */ /* 0x042fee0000041834 */
[----:B------:R-:W-:Y:S01]  /*7500*/  LOP3.LUT R16, R34, 0xff, RZ, 0xc0, !PT ;  /* 0x000000ff22107812 */ /* 0x000fe200078ec0ff */
[----:B---3--:R-:W-:Y:S01]  /*7510*/  HMMA.16816.F32.BF16 R36, R8, R4, R36 ;  /* 0x000000040824723c */ /* 0x008fe20000041824 */
[----:B------:R-:W-:-:S02]  /*7520*/  LOP3.LUT R17, R35, UR14, R84, 0x96, !PT ;  /* 0x0000000e23117c12 */ /* 0x000fc4000f8e9654 */
[----:B------:R-:W-:Y:S05]  /*7530*/  MUFU.EX2 R84, R28 ;  /* 0x0000001c00547308 */ /* 0x000fea0000000800 */
[C---:B------:R-:W-:Y:S01]  /*7540*/  HMMA.16816.F32.BF16 R40, R8.reuse, R6, R40 ;  /* 0x000000060828723c */ /* 0x040fe20000041828 */
[----:B------:R-:W1:Y:S07]  /*7550*/  LDSM.16.MT88.4 R4, [R110+0x8800] ;  /* 0x008800006e04783b */ /* 0x000e6e0000004200 */
[C---:B--2---:R-:W-:Y:S07]  /*7560*/  HMMA.16816.F32.BF16 R60, R8.reuse, R12, R60 ;  /* 0x0000000c083c723c */ /* 0x044fee000004183c */
[----:B------:R-:W-:Y:S01]  /*7570*/  LOP3.LUT R13, R34, 0xffff, RZ, 0xc0, !PT ;  /* 0x0000ffff220d7812 */ /* 0x000fe200078ec0ff */
[----:B------:R-:W-:Y:S01]  /*7580*/  HMMA.16816.F32.BF16 R64, R8, R14, R64 ;  /* 0x0000000e0840723c */ /* 0x000fe20000041840 */
[----:B------:R-:W-:Y:S01]  /*7590*/  SHF.R.U32.HI R12, RZ, 0x10, R34 ;  /* 0x00000010ff0c7819 */ /* 0x000fe20000011622 */
[----:B------:R-:W-:Y:S01]  /*75a0*/  MUFU.EX2 R35, R29 ;  /* 0x0000001d00237308 */ /* 0x000fe20000000800 */
[----:B------:R-:W-:-:S04]  /*75b0*/  SHF.R.U32.HI R13, RZ, 0x8, R13 ;  /* 0x00000008ff0d7819 */ /* 0x000fc8000001160d */
[----:B------:R-:W-:Y:S01]  /*75c0*/  PRMT R16, R16, 0x5410, R13 ;  /* 0x0000541010107816 */ /* 0x000fe2000000000d */
[C---:B------:R-:W-:Y:S07]  /*75d0*/  HMMA.16816.F32.BF16 R56, R8.reuse, R18, R56 ;  /* 0x000000120838723c */ /* 0x040fee0000041838 */
[----:B------:R-:W-:Y:S01]  /*75e0*/  SHF.R.U32.HI R18, RZ, 0x18, R34 ;  /* 0x00000018ff127819 */ /* 0x000fe20000011622 */
[C---:B------:R-:W-:Y:S01]  /*75f0*/  HMMA.16816.F32.BF16 R44, R8.reuse, R20, R44 ;  /* 0x00000014082c723c */ /* 0x040fe2000004182c */
[----:B------:R2:W3:Y:S06]  /*7600*/  MUFU.EX2 R34, R31 ;  /* 0x0000001f00227308 */ /* 0x0004ec0000000800 */
[----:B------:R-:W-:Y:S01]  /*7610*/  LOP3.LUT R20, R17, 0xffff, RZ, 0xc0, !PT ;  /* 0x0000ffff11147812 */ /* 0x000fe200078ec0ff */
[----:B------:R-:W-:Y:S03]  /*7620*/  HMMA.16816.F32.BF16 R48, R8, R22, R48 ;  /* 0x000000160830723c */ /* 0x000fe60000041830 */
[----:B------:R-:W-:-:S04]  /*7630*/  SHF.R.U32.HI R20, RZ, 0x8, R20 ;  /* 0x00000008ff147819 */ /* 0x000fc80000011614 */
[----:B------:R-:W-:Y:S01]  /*7640*/  FADD.FTZ R22, R86, R91 ;  /* 0x0000005b56167221 */ /* 0x000fe20000010000 */
[C---:B-1----:R-:W-:Y:S01]  /*7650*/  HMMA.16816.F32.BF16 R68, R8.reuse, R4, R68 ;  /* 0x000000040844723c */ /* 0x042fe20000041844 */
[----:B------:R-:W-:Y:S01]  /*7660*/  FFMA.FTZ R86, R24, c[0x0][0x23c], -R2 ;  /* 0x00008f0018567a23 */ /* 0x000fe20000010802 */
[----:B--2---:R-:W-:Y:S01]  /*7670*/  LDSM.16.MT88.4 R28, [R110+0x6c00] ;  /* 0x006c00006e1c783b */ /* 0x004fe20000004200 */
[----:B------:R-:W-:Y:S02]  /*7680*/  FADD.FTZ R105, R105, R22 ;  /* 0x0000001669697221 */ /* 0x000fe40000010000 */
[----:B------:R-:W-:Y:S02]  /*7690*/  FFMA.FTZ R91, R25, c[0x0][0x23c], -R2 ;  /* 0x00008f00195b7a23 */ /* 0x000fe40000010802 */
[----:B------:R-:W-:Y:S01]  /*76a0*/  LOP3.LUT R5, R12, 0xff, RZ, 0xc0, !PT ;  /* 0x000000ff0c057812 */ /* 0x000fe200078ec0ff */
[----:B------:R-:W-:Y:S01]  /*76b0*/  HMMA.16816.F32.BF16 R72, R8, R6, R72 ;  /* 0x000000060848723c */ /* 0x000fe20000041848 */
[----:B------:R-:W1:Y:S01]  /*76c0*/  LDSM.16.MT88.4 R12, [R108+0x8800] ;  /* 0x008800006c0c783b */ /* 0x000e620000004200 */
[----:B------:R-:W-:Y:S01]  /*76d0*/  FADD.FTZ R105, R90, R105 ;  /* 0x000000695a697221 */ /* 0x000fe20000010000 */
[----:B------:R-:W-:Y:S01]  /*76e0*/  PRMT R4, R5, 0x5410, R18 ;  /* 0x0000541005047816 */ /* 0x000fe20000000012 */
[----:B------:R-:W-:Y:S01]  /*76f0*/  FFMA.FTZ R90, R26, c[0x0][0x23c], -R2 ;  /* 0x00008f001a5a7a23 */ /* 0x000fe20000010802 */
[----:B------:R-:W-:Y:S01]  /*7700*/  LOP3.LUT R5, R17, 0xff, RZ, 0xc0, !PT ;  /* 0x000000ff11057812 */ /* 0x000fe200078ec0ff */
[----:B------:R-:W2:Y:S01]  /*7710*/  LDSM.16.MT88.4 R24, [R108+0x6c00] ;  /* 0x006c00006c18783b */ /* 0x000ea20000004200 */
[--C-:B------:R-:W-:Y:S01]  /*7720*/  SHF.R.U32.HI R18, RZ, 0x18, R17.reuse ;  /* 0x00000018ff127819 */ /* 0x100fe20000011611 */
[--C-:B------:R-:W-:Y:S01]  /*7730*/  HSET2.LE.AND R6, R16, R3.reuse, PT ;  /* 0x0000000310067233 */ /* 0x100fe20003803000 */
[----:B------:R-:W-:Y:S01]  /*7740*/  PRMT R20, R5, 0x5410, R20 ;  /* 0x0000541005147816 */ /* 0x000fe20000000014 */
[--C-:B------:R-:W-:Y:S01]  /*7750*/  HSET2.LE.AND R7, R4, R3.reuse, PT ;  /* 0x0000000304077233 */ /* 0x100fe20003803000 */
[----:B------:R-:W-:Y:S01]  /*7760*/  SHF.R.U32.HI R5, RZ, 0x10, R17 ;  /* 0x00000010ff057819 */ /* 0x000fe20000011611 */
[----:B------:R-:W-:Y:S01]  /*7770*/  MUFU.EX2 R86, R86 ;  /* 0x0000005600567308 */ /* 0x000fe20000000800 */
[----:B------:R-:W-:Y:S01]  /*7780*/  FADD.FTZ R106, R106, R105 ;  /* 0x000000696a6a7221 */ /* 0x000fe20000010000 */
[----:B------:R-:W-:Y:S01]  /*7790*/  HSET2.LE.AND R20, R20, R3, PT ;  /* 0x0000000314147233 */ /* 0x000fe20003803000 */
[----:B------:R-:W-:-:S02]  /*77a0*/  LOP3.LUT R5, R5, 0xff, RZ, 0xc0, !PT ;  /* 0x000000ff05057812 */ /* 0x000fc400078ec0ff */
[----:B------:R-:W-:Y:S02]  /*77b0*/  FADD.FTZ R87, R87, R106 ;  /* 0x0000006a57577221 */ /* 0x000fe40000010000 */
[----:B------:R-:W-:Y:S01]  /*77c0*/  PRMT R18, R5, 0x5410, R18 ;  /* 0x0000541005127816 */ /* 0x000fe20000000012 */
[----:B------:R-:W4:Y:S01]  /*77d0*/  MUFU.EX2 R91, R91 ;  /* 0x0000005b005b7308 */ /* 0x000f220000000800 */
[C---:B---3--:R-:W-:Y:S01]  /*77e0*/  F2FP.BF16.PACK_AB R5, R89.reuse, R34 ;  /* 0x000000225905723e */ /* 0x048fe200000010ff */
[----:B------:R-:W-:Y:S02]  /*77f0*/  FADD.FTZ R34, R34, R85 ;  /* 0x0000005522227221 */ /* 0x000fe40000010000 */
[----:B------:R-:W-:Y:S01]  /*7800*/  HSET2.LE.AND R3, R18, R3, PT ;  /* 0x0000000312037233 */ /* 0x000fe20003803000 */
[----:B------:R-:W-:Y:S01]  /*7810*/  LOP3.LUT R4, R20, R5, RZ, 0xc0, !PT ;  /* 0x0000000514047212 */ /* 0x000fe200078ec0ff */
[----:B------:R-:W-:Y:S01]  /*7820*/  LDSM.16.MT88.4 R16, [R108+0x7c00] ;  /* 0x007c00006c10783b */ /* 0x000fe20000004200 */
[----:B------:R-:W-:Y:S01]  /*7830*/  FADD.FTZ R34, R89, R34 ;  /* 0x0000002259227221 */ /* 0x000fe20000010000 */
[----:B------:R-:W3:Y:S02]  /*7840*/  MUFU.EX2 R90, R90 ;  /* 0x0000005a005a7308 */ /* 0x000ee40000000800 */
[----:B------:R-:W5:Y:S01]  /*7850*/  LDSM.16.MT88.4 R20, [R110+0x7c00] ;  /* 0x007c00006e14783b */ /* 0x000f620000004200 */
[----:B----4-:R-:W-:Y:S01]  /*7860*/  F2FP.BF16.PACK_AB R2, R91, R86 ;  /* 0x000000565b02723e */ /* 0x010fe200000010ff */
[----:B------:R-:W-:-:S03]  /*7870*/  FADD.FTZ R86, R86, R87 ;  /* 0x0000005756567221 */ /* 0x000fc60000010000 */
[----:B------:R-:W-:Y:S01]  /*7880*/  LOP3.LUT R5, R3, R2, RZ, 0xc0, !PT ;  /* 0x0000000203057212 */ /* 0x000fe200078ec0ff */
[C---:B-1----:R-:W-:Y:S01]  /*7890*/  HMMA.16816.F32.BF16 R76, R8.reuse, R12, R76 ;  /* 0x0000000c084c723c */ /* 0x042fe2000004184c */
[----:B------:R-:W-:Y:S01]  /*78a0*/  F2FP.BF16.PACK_AB R3, R84, R35 ;  /* 0x000000235403723e */ /* 0x000fe200000010ff */
[----:B------:R-:W-:Y:S01]  /*78b0*/  FADD.FTZ R91, R91, R86 ;  /* 0x000000565b5b7221 */ /* 0x000fe20000010000 */
[----:B---3--:R-:W-:Y:S01]  /*78c0*/  F2FP.BF16.PACK_AB R2, R131, R90 ;  /* 0x0000005a8302723e */ /* 0x008fe200000010ff */
[----:B------:R-:W-:Y:S01]  /*78d0*/  FADD.FTZ R35, R35, R34 ;  /* 0x0000002223237221 */ /* 0x000fe20000010000 */
[----:B------:R-:W-:Y:S01]  /*78e0*/  LOP3.LUT R6, R6, R3, RZ, 0xc0, !PT ;  /* 0x0000000306067212 */ /* 0x000fe200078ec0ff */
[----:B------:R-:W-:Y:S01]  /*78f0*/  FADD.FTZ R90, R90, R91 ;  /* 0x0000005b5a5a7221 */ /* 0x000fe20000010000 */
[----:B------:R-:W-:Y:S01]  /*7900*/  LOP3.LUT R7, R7, R2, RZ, 0xc0, !PT ;  /* 0x0000000207077212 */ /* 0x000fe200078ec0ff */
[----:B------:R-:W-:Y:S01]  /*7910*/  HMMA.16816.F32.BF16 R80, R8, R14, R80 ;  /* 0x0000000e0850723c */ /* 0x000fe20000041850 */
[----:B------:R-:W1:Y:S01]  /*7920*/  LDSM.16.MT88.4 R12, [R110+0x8c00] ;  /* 0x008c00006e0c783b */ /* 0x000e620000004200 */
[----:B------:R-:W-:-:S02]  /*7930*/  IMAD.MOV.U32 R2, RZ, RZ, R32 ;  /* 0x000000ffff027224 */ /* 0x000fc400078e0020 */
[--C-:B------:R-:W-:Y:S01]  /*7940*/  IMAD.MOV.U32 R3, RZ, RZ, R33.reuse ;  /* 0x000000ffff037224 */ /* 0x100fe200078e0021 */
[----:B------:R-:W3:Y:S01]  /*7950*/  LDSM.16.MT88.4 R8, [R108+0x8c00] ;  /* 0x008c00006c08783b */ /* 0x000ee20000004200 */
[----:B------:R-:W-:Y:S02]  /*7960*/  @P0 IMAD.MOV.U32 R2, RZ, RZ, R32 ;  /* 0x000000ffff020224 */ /* 0x000fe400078e0020 */
[----:B------:R-:W-:Y:S01]  /*7970*/  HMMA.16816.F32.BF16 R36, R4, R28, R36 ;  /* 0x0000001c0424723c */ /* 0x000fe20000041824 */
[----:B------:R-:W-:Y:S02]  /*7980*/  @P0 IMAD.MOV.U32 R3, RZ, RZ, R33 ;  /* 0x000000ffff030224 */ /* 0x000fe400078e0021 */
[----:B------:R-:W-:Y:S02]  /*7990*/  FADD.FTZ R133, R84, R35 ;  /* 0x0000002354857221 */ /* 0x000fe40000010000 */
[----:B------:R-:W-:-:S03]  /*79a0*/  FADD.FTZ R131, R131, R90 ;  /* 0x0000005a83837221 */ /* 0x000fc60000010000 */
[C---:B------:R-:W-:Y:S08]  /*79b0*/  HMMA.16816.F32.BF16 R40, R4.reuse, R30, R40 ;  /* 0x0000001e0428723c */ /* 0x040ff00000041828 */
[C---:B--2---:R-:W-:Y:S08]  /*79c0*/  HMMA.16816.F32.BF16 R44, R4.reuse, R24, R44 ;  /* 0x00000018042c723c */ /* 0x044ff0000004182c */
[C---:B------:R-:W-:Y:S08]  /*79d0*/  HMMA.16816.F32.BF16 R48, R4.reuse, R26, R48 ;  /* 0x0000001a0430723c */ /* 0x040ff00000041830 */
[C---:B-----5:R-:W-:Y:S08]  /*79e0*/  HMMA.16816.F32.BF16 R52, R4.reuse, R20, R52 ;  /* 0x000000140434723c */ /* 0x060ff00000041834 */
[C---:B------:R-:W-:Y:S08]  /*79f0*/  HMMA.16816.F32.BF16 R56, R4.reuse, R22, R56 ;  /* 0x000000160438723c */ /* 0x040ff00000041838 */
[C---:B------:R-:W-:Y:S08]  /*7a00*/  HMMA.16816.F32.BF16 R60, R4.reuse, R16, R60 ;  /* 0x00000010043c723c */ /* 0x040ff0000004183c */
[C---:B------:R-:W-:Y:S08]  /*7a10*/  HMMA.16816.F32.BF16 R64, R4.reuse, R18, R64 ;  /* 0x000000120440723c */ /* 0x040ff00000041840 */
[C---:B-1----:R-:W-:Y:S08]  /*7a20*/  HMMA.16816.F32.BF16 R68, R4.reuse, R12, R68 ;  /* 0x0000000c0444723c */ /* 0x042ff00000041844 */
[C---:B------:R-:W-:Y:S08]  /*7a30*/  HMMA.16816.F32.BF16 R72, R4.reuse, R14, R72 ;  /* 0x0000000e0448723c */ /* 0x040ff00000041848 */
[C---:B---3--:R-:W-:Y:S08]  /*7a40*/  HMMA.16816.F32.BF16 R76, R4.reuse, R8, R76 ;  /* 0x00000008044c723c */ /* 0x048ff0000004184c */
[----:B------:R-:W-:Y:S01]  /*7a50*/  HMMA.16816.F32.BF16 R80, R4, R10, R80 ;  /* 0x0000000a0450723c */ /* 0x000fe20000041850 */
[----:B------:R-:W-:Y:S05]  /*7a60*/  @!UPT UIADD3 URZ, URZ, URZ, URZ ;  /* 0x0000003f3f3ff290 */ /* 0x000fea000fffe03f */
[----:B------:R-:W-:Y:S11]  /*7a70*/  @P0 BRA `(.L_x_810) ;  /* 0x0000001000000947 */ /* 0x000ff60003800000 */
.L_x_806:
[----:B------:R-:W-:-:S07]  /*7a80*/  IADD3 R132, R88, -0x1, RZ ;  /* 0xffffffff58847810 */ /* 0x000fce0007ffe0ff */
.L_x_810:
        /* <DEDUP_REMOVED lines=16> */
.L_x_814:
[----:B------:R1:W-:Y:S01]  /*7b90*/  @P5 STS [R118+0x3000], RZ ;  /* 0x003000ff76005388 */ /* 0x0003e20000000800 */
[----:B------:R-:W-:Y:S03]  /*7ba0*/  IADD3 R3, R132, -0x1, RZ ;  /* 0xffffffff84037810 */ /* 0x000fe60007ffe0ff */
[----:B------:R1:W-:Y:S01]  /*7bb0*/  @P5 STS [R118+0x3004], RZ ;  /* 0x003004ff76005388 */ /* 0x0003e20000000800 */
[----:B------:R-:W-:Y:S01]  /*7bc0*/  SHF.R.S32.HI R2, RZ, 0x1f, R3 ;  /* 0x0000001fff027819 */ /* 0x000fe20000011403 */
[C---:B------:R-:W-:Y:S02]  /*7bd0*/  IMAD.WIDE.U32 R88, R3.reuse, c[0x0][0x198], RZ ;  /* 0x0000660003587a25 */ /* 0x040fe400078e00ff */
[----:B------:R1:W-:Y:S02]  /*7be0*/  @P5 STS.64 [R118+0x3008], RZ ;  /* 0x003008ff76005388 */ /* 0x0003e40000000a00 */
[----:B------:R-:W-:Y:S01]  /*7bf0*/  IMAD R2, R2, c[0x0][0x198], RZ ;  /* 0x0000660002027a24 */ /* 0x000fe200078e02ff */
[----:B------:R-:W-:Y:S03]  /*7c00*/  LEA R86, P1, R88, R122, 0x6 ;  /* 0x0000007a58567211 */ /* 0x000fe600078230ff */
[----:B------:R-:W-:Y:S01]  /*7c10*/  IMAD R2, R3, c[0x0][0x19c], R2 ;  /* 0x0000670003027a24 */ /* 0x000fe200078e0202 */
[----:B------:R-:W-:Y:S03]  /*7c20*/  @!P5 LEA R90, P0, R86, c[0x0][0x168], 0x1 ;  /* 0x00005a00565ada11 */ /* 0x000fe600078008ff */
[----:B------:R-:W-:Y:S05]  /*7c30*/  IMAD.IADD R3, R89, 0x1, R2 ;  /* 0x0000000159037824 */ /* 0x000fea00078e0202 */
[----:B------:R-:W-:Y:S02]  /*7c40*/  LEA.HI.X R3, R88, R125, R3, 0x6, P1 ;  /* 0x0000007d58037211 */ /* 0x000fe400008f3403 */
        /* <DEDUP_REMOVED lines=20> */
[C-C-:B------:R-:W-:Y:S03]  /*7d90*/  @!P4 LEA.HI.X R95, R2.reuse, c[0x0][0x16c], R3.reuse, 0x1, P1 ;  /* 0x00005b00025fca11 */ /* 0x140fe600008f0c03 */
        /* <DEDUP_REMOVED lines=8> */
[----:B------:R1:W-:Y:S01]  /*7e20*/  @!P5 LDGSTS.E.BYPASS.LTC128B.128 [R118+0x3800], [R86.64] ;  /* 0x038000005676dfae */ /* 0x0003e2000b901d56 */
[C---:B--2---:R-:W-:Y:S03]  /*7e30*/  @!P3 LEA R90, P0, R2.reuse, c[0x0][0x168], 0x1 ;  /* 0x00005a00025aba11 */ /* 0x044fe600078008ff */
[----:B------:R1:W-:Y:S01]  /*7e40*/  @P4 STS.128 [R118+0x4800], RZ ;  /* 0x004800ff76004388 */ /* 0x0003e20000000c00 */
[----:B------:R-:W-:Y:S03]  /*7e50*/  @!P3 LEA.HI.X R91, R2, c[0x0][0x16c], R3, 0x1, P0 ;  /* 0x00005b00025bba11 */ /* 0x000fe600000f0c03 */
        /* <DEDUP_REMOVED lines=11> */
.L_x_812:
        /* <DEDUP_REMOVED lines=136> */
.L_x_813:
[----:B------:R-:W-:Y:S04]  /*8790*/  IMAD R2, R132, 0x40, R117 ;  /* 0x0000004084027824 */ /* 0x000fe800078e0275 */
[----:B-1----:R-:W-:Y:S01]  /*87a0*/  I2F R91, R2 ;  /* 0x00000002005b7306 */ /* 0x002fe20000201400 */
        /* <DEDUP_REMOVED lines=10> */
[----:B------:R-:W1:Y:S02]  /*8850*/  I2F R86, R86 ;  /* 0x0000005600567306 */ /* 0x000e640000201400 */
[-C--:B-1----:R-:W-:Y:S02]  /*8860*/  FFMA.FTZ R13, R86, R0.reuse, R13 ;  /* 0x00000000560d7223 */ /* 0x082fe4000001000d */
[CC--:B------:R-:W-:Y:S02]  /*8870*/  FFMA.FTZ R9, R88.reuse, R0.reuse, R9 ;  /* 0x0000000058097223 */ /* 0x0c0fe40000010009 */
[-C--:B------:R-:W-:Y:S01]  /*8880*/  FFMA.FTZ R11, R88, R0.reuse, R11 ;  /* 0x00000000580b7223 */ /* 0x080fe2000001000b */
[C---:B------:R-:W-:Y:S01]  /*8890*/  IADD3 R88, R2.reuse, 0x21, RZ ;  /* 0x0000002102587810 */ /* 0x040fe20007ffe0ff */
[CC--:B------:R-:W-:Y:S02]  /*88a0*/  FFMA.FTZ R12, R87.reuse, R0.reuse, R12 ;  /* 0x00000000570c7223 */ /* 0x0c0fe4000001000c */
[-C--:B------:R-:W-:Y:S01]  /*88b0*/  FFMA.FTZ R14, R87, R0.reuse, R14 ;  /* 0x00000000570e7223 */ /* 0x080fe2000001000e */
[C---:B------:R-:W-:Y:S01]  /*88c0*/  IADD3 R87, R2.reuse, 0x28, RZ ;  /* 0x0000002802577810 */ /* 0x040fe20007ffe0ff */
[CC--:B------:R-:W-:Y:S01]  /*88d0*/  FFMA.FTZ R5, R89.reuse, R0.reuse, R5 ;  /* 0x0000000059057223 */ /* 0x0c0fe20000010005 */
[----:B------:R-:W1:Y:S01]  /*88e0*/  I2F R88, R88 ;  /* 0x0000005800587306 */ /* 0x000e620000201400 */
[-C--:B------:R-:W-:Y:S01]  /*88f0*/  FFMA.FTZ R7, R89, R0.reuse, R7 ;  /* 0x0000000059077223 */ /* 0x080fe20000010007 */
[C---:B------:R-:W-:Y:S01]  /*8900*/  IADD3 R89, R2.reuse, 0x20, RZ ;  /* 0x0000002002597810 */ /* 0x040fe20007ffe0ff */
[CC--:B------:R-:W-:Y:S02]  /*8910*/  FFMA.FTZ R4, R91.reuse, R0.reuse, R4 ;  /* 0x000000005b047223 */ /* 0x0c0fe40000010004 */
[-C--:B------:R-:W-:Y:S01]  /*8920*/  FFMA.FTZ R6, R91, R0.reuse, R6 ;  /* 0x000000005b067223 */ /* 0x080fe20000010006 */
[----:B------:R-:W-:Y:S01]  /*8930*/  IADD3 R91, R2, 0x18, RZ ;  /* 0x00000018025b7810 */ /* 0x000fe20007ffe0ff */
[C---:B------:R-:W-:Y:S01]  /*8940*/  FFMA.FTZ R8, R3.reuse, R0, R8 ;  /* 0x0000000003087223 */ /* 0x040fe20000010008 */
[----:B------:R-:W-:Y:S01]  /*8950*/  FMNMX.FTZ R90, R4, R84, !PT ;  /* 0x00000054045a7209 */ /* 0x000fe20007810000 */
[-C--:B------:R-:W-:Y:S01]  /*8960*/  FFMA.FTZ R10, R3, R0.reuse, R10 ;  /* 0x00000000030a7223 */ /* 0x080fe2000001000a */
[----:B------:R-:W2:Y:S01]  /*8970*/  I2F R87, R87 ;  /* 0x0000005700577306 */ /* 0x000ea20000201400 */
[-C--:B------:R-:W-:Y:S01]  /*8980*/  FFMA.FTZ R15, R86, R0.reuse, R15 ;  /* 0x00000000560f7223 */ /* 0x080fe2000001000f */
[C---:B------:R-:W-:Y:S02]  /*8990*/  IADD3 R3, R2.reuse, 0x19, RZ ;  /* 0x0000001902037810 */ /* 0x040fe40007ffe0ff */
[----:B------:R-:W-:Y:S06]  /*89a0*/  IADD3 R86, R2, 0x29, RZ ;  /* 0x0000002902567810 */ /* 0x000fec0007ffe0ff */
[----:B------:R-:W3:Y:S01]  /*89b0*/  I2F R89, R89 ;  /* 0x0000005900597306 */ /* 0x000ee20000201400 */
[CC--:B-1----:R-:W-:Y:S02]  /*89c0*/  FFMA.FTZ R21, R88.reuse, R0.reuse, R21 ;  /* 0x0000000058157223 */ /* 0x0c2fe40000010015 */
[-C--:B------:R-:W-:Y:S01]  /*89d0*/  FFMA.FTZ R23, R88, R0.reuse, R23 ;  /* 0x0000000058177223 */ /* 0x080fe20000010017 */
[----:B------:R-:W-:Y:S06]  /*89e0*/  IADD3 R88, R2, 0x31, RZ ;  /* 0x0000003102587810 */ /* 0x000fec0007ffe0ff */
[----:B------:R-:W1:Y:S01]  /*89f0*/  I2F R91, R91 ;  /* 0x0000005b005b7306 */ /* 0x000e620000201400 */
[CC--:B--2---:R-:W-:Y:S02]  /*8a00*/  FFMA.FTZ R24, R87.reuse, R0.reuse, R24 ;  /* 0x0000000057187223 */ /* 0x0c4fe40000010018 */
[-C--:B------:R-:W-:Y:S07]  /*8a10*/  FFMA.FTZ R26, R87, R0.reuse, R26 ;  /* 0x00000000571a7223 */ /* 0x080fee000001001a */
[----:B------:R-:W2:Y:S01]  /*8a20*/  I2F R3, R3 ;  /* 0x0000000300037306 */ /* 0x000ea20000201400 */
[CC--:B---3--:R-:W-:Y:S02]  /*8a30*/  FFMA.FTZ R20, R89.reuse, R0.reuse, R20 ;  /* 0x0000000059147223 */ /* 0x0c8fe40000010014 */
[----:B------:R-:W-:Y:S01]  /*8a40*/  FFMA.FTZ R22, R89, R0, R22 ;  /* 0x0000000059167223 */ /* 0x000fe20000010016 */
[----:B------:R-:W-:Y:S02]  /*8a50*/  FMNMX.FTZ R89, R5, R90, !PT ;  /* 0x0000005a05597209 */ /* 0x000fe40007810000 */
[----:B------:R-:W-:Y:S04]  /*8a60*/  FMNMX.FTZ R90, R6, R85, !PT ;  /* 0x00000055065a7209 */ /* 0x000fe80007810000 */
[----:B------:R-:W3:Y:S01]  /*8a70*/  I2F R86, R86 ;  /* 0x0000005600567306 */ /* 0x000ee20000201400 */
[----:B------:R-:W-:Y:S02]  /*8a80*/  FMNMX.FTZ R92, R8, R89, !PT ;  /* 0x00000059085c7209 */ /* 0x000fe40007810000 */
[----:B------:R-:W-:Y:S01]  /*8a90*/  FMNMX.FTZ R89, R7, R90, !PT ;  /* 0x0000005a07597209 */ /* 0x000fe20007810000 */
[CC--:B-1----:R-:W-:Y:S02]  /*8aa0*/  FFMA.FTZ R16, R91.reuse, R0.reuse, R16 ;  /* 0x000000005b107223 */ /* 0x0c2fe40000010010 */
[----:B------:R-:W-:Y:S01]  /*8ab0*/  FFMA.FTZ R18, R91, R0, R18 ;  /* 0x000000005b127223 */ /* 0x000fe20000010012 */
[----:B------:R-:W-:Y:S03]  /*8ac0*/  FMNMX.FTZ R91, R9, R92, !PT ;  /* 0x0000005c095b7209 */ /* 0x000fe60007810000 */
[----:B------:R1:W4:Y:S01]  /*8ad0*/  I2F R87, R88 ;  /* 0x0000005800577306 */ /* 0x0003220000201400 */
[----:B------:R-:W-:Y:S01]  /*8ae0*/  FMNMX.FTZ R90, R12, R91, !PT ;  /* 0x0000005b0c5a7209 */ /* 0x000fe20007810000 */
[----:B--2---:R-:W-:Y:S03]  /*8af0*/  FFMA.FTZ R17, R3, R0, R17 ;  /* 0x0000000003117223 */ /* 0x004fe60000010011 */
[----:B------:R-:W-:Y:S01]  /*8b00*/  FMNMX.FTZ R93, R13, R90, !PT ;  /* 0x0000005a0d5d7209 */ /* 0x000fe20007810000 */
[-C--:B------:R-:W-:Y:S01]  /*8b10*/  FFMA.FTZ R19, R3, R0.reuse, R19 ;  /* 0x0000000003137223 */ /* 0x080fe20000010013 */
[C---:B------:R-:W-:Y:S02]  /*8b20*/  IADD3 R3, R2.reuse, 0x30, RZ ;  /* 0x0000003002037810 */ /* 0x040fe40007ffe0ff */
[----:B------:R-:W-:Y:S04]  /*8b30*/  IADD3 R2, R2, 0x39, RZ ;  /* 0x0000003902027810 */ /* 0x000fe80007ffe0ff */
[----:B------:R-:W2:Y:S01]  /*8b40*/  I2F R3, R3 ;  /* 0x0000000300037306 */ /* 0x000ea20000201400 */
[CC--:B---3--:R-:W-:Y:S02]  /*8b50*/  FFMA.FTZ R25, R86.reuse, R0.reuse, R25 ;  /* 0x0000000056197223 */ /* 0x0c8fe40000010019 */
[----:B------:R-:W-:Y:S01]  /*8b60*/  FFMA.FTZ R27, R86, R0, R27 ;  /* 0x00000000561b7223 */ /* 0x000fe2000001001b */
[----:B------:R-:W-:Y:S04]  /*8b70*/  FMNMX.FTZ R86, R10, R89, !PT ;  /* 0x000000590a567209 */ /* 0x000fe80007810000 */
[----:B------:R-:W-:Y:S02]  /*8b80*/  FMNMX.FTZ R91, R11, R86, !PT ;  /* 0x000000560b5b7209 */ /* 0x000fe40007810000 */
[----:B------:R-:W-:Y:S01]  /*8b90*/  FMNMX.FTZ R86, R16, R93, !PT ;  /* 0x0000005d10567209 */ /* 0x000fe20007810000 */
[----:B------:R-:W3:Y:S01]  /*8ba0*/  I2F R89, R94 ;  /* 0x0000005e00597306 */ /* 0x000ee20000201400 */
[----:B-1----:R-:W-:Y:S01]  /*8bb0*/  FMNMX.FTZ R88, R14, R91, !PT ;  /* 0x0000005b0e587209 */ /* 0x002fe20007810000 */
[----:B----4-:R-:W-:Y:S01]  /*8bc0*/  FFMA.FTZ R29, R87, R0, R29 ;  /* 0x00000000571d7223 */ /* 0x010fe2000001001d */
[----:B------:R-:W-:Y:S01]  /*8bd0*/  FMNMX.FTZ R93, R17, R86, !PT ;  /* 0x00000056115d7209 */ /* 0x000fe20007810000 */
[----:B------:R-:W-:Y:S01]  /*8be0*/  FFMA.FTZ R31, R87, R0, R31 ;  /* 0x00000000571f7223 */ /* 0x000fe2000001001f */
[----:B------:R-:W-:Y:S02]  /*8bf0*/  FMNMX.FTZ R91, R15, R88, !PT ;  /* 0x000000580f5b7209 */ /* 0x000fe40007810000 */
[----:B------:R-:W-:Y:S02]  /*8c00*/  FMNMX.FTZ R88, R20, R93, !PT ;  /* 0x0000005d14587209 */ /* 0x000fe40007810000 */
[----:B------:R-:W-:Y:S01]  /*8c10*/  FMNMX.FTZ R86, R18, R91, !PT ;  /* 0x0000005b12567209 */ /* 0x000fe20007810000 */
[----:B------:R-:W1:Y:S01]  /*8c20*/  I2F R2, R2 ;  /* 0x0000000200027306 */ /* 0x000e620000201400 */
[----:B------:R-:W-:Y:S02]  /*8c30*/  FMNMX.FTZ R91, R21, R88, !PT ;  /* 0x00000058155b7209 */ /* 0x000fe40007810000 */
[----:B------:R-:W-:Y:S01]  /*8c40*/  FMNMX.FTZ R93, R19, R86, !PT ;  /* 0x00000056135d7209 */ /* 0x000fe20007810000 */
[CC--:B--2---:R-:W-:Y:S01]  /*8c50*/  FFMA.FTZ R28, R3.reuse, R0.reuse, R28 ;  /* 0x00000000031c7223 */ /* 0x0c4fe2000001001c */
[----:B------:R-:W-:Y:S01]  /*8c60*/  FMNMX.FTZ R86, R24, R91, !PT ;  /* 0x0000005b18567209 */ /* 0x000fe20007810000 */
[----:B------:R-:W-:Y:S01]  /*8c70*/  FFMA.FTZ R30, R3, R0, R30 ;  /* 0x00000000031e7223 */ /* 0x000fe2000001001e */
[----:B------:R-:W-:Y:S02]  /*8c80*/  FMNMX.FTZ R88, R22, R93, !PT ;  /* 0x0000005d16587209 */ /* 0x000fe40007810000 */
[----:B------:R-:W-:Y:S02]  /*8c90*/  FMNMX.FTZ R91, R25, R86, !PT ;  /* 0x00000056195b7209 */ /* 0x000fe40007810000 */
[----:B------:R-:W-:Y:S02]  /*8ca0*/  FMNMX.FTZ R93, R23, R88, !PT ;  /* 0x00000058175d7209 */ /* 0x000fe40007810000 */
[----:B------:R-:W-:Y:S01]  /*8cb0*/  FMNMX.FTZ R88, R28, R91, !PT ;  /* 0x0000005b1c587209 */ /* 0x000fe20007810000 */
[CC--:B---3--:R-:W-:Y:S01]  /*8cc0*/  FFMA.FTZ R32, R89.reuse, R0.reuse, R32 ;  /* 0x0000000059207223 */ /* 0x0c8fe20000010020 */
[----:B------:R-:W-:Y:S01]  /*8cd0*/  FMNMX.FTZ R86, R26, R93, !PT ;  /* 0x0000005d1a567209 */ /* 0x000fe20007810000 */
[----:B------:R-:W-:Y:S01]  /*8ce0*/  FFMA.FTZ R34, R89, R0, R34 ;  /* 0x0000000059227223 */ /* 0x000fe20000010022 */
[----:B------:R-:W-:Y:S01]  /*8cf0*/  FMNMX.FTZ R91, R29, R88, !PT ;  /* 0x000000581d5b7209 */ /* 0x000fe20007810000 */
[----:B------:R-:W-:Y:S01]  /*8d00*/  IMAD.SHL.U32 R93, R132, 0x2, RZ ;  /* 0x00000002845d7824 */ /* 0x000fe200078e00ff */
[----:B------:R-:W-:Y:S02]  /*8d10*/  FMNMX.FTZ R3, R27, R86, !PT ;  /* 0x000000561b037209 */ /* 0x000fe40007810000 */
[----:B------:R-:W-:Y:S02]  /*8d20*/  FMNMX.FTZ R92, R32, R91, !PT ;  /* 0x0000005b205c7209 */ /* 0x000fe40007810000 */
[----:B------:R-:W-:Y:S01]  /*8d30*/  FMNMX.FTZ R86, R30, R3, !PT ;  /* 0x000000031e567209 */ /* 0x000fe20007810000 */
[-C--:B-1----:R-:W-:Y:S01]  /*8d40*/  FFMA.FTZ R33, R2, R0.reuse, R33 ;  /* 0x0000000002217223 */ /* 0x082fe20000010021 */
[----:B------:R-:W-:Y:S01]  /*8d50*/  IADD3 R132, R132, -0x1, RZ ;  /* 0xffffffff84847810 */ /* 0x000fe20007ffe0ff */
[----:B------:R-:W-:Y:S01]  /*8d60*/  FFMA.FTZ R35, R2, R0, R35 ;  /* 0x0000000002237223 */ /* 0x000fe20000010023 */
        /* <DEDUP_REMOVED lines=18> */
[----:B------:R-:W-:Y:S02]  /*8e90*/  FADD.FTZ R84, -R2, R85 ;  /* 0x0000005502547221 */ /* 0x000fe40000010100 */
[--C-:B------:R-:W-:Y:S02]  /*8ea0*/  FFMA.FTZ R89, R4, c[0x0][0x23c], -R103.reuse ;  /* 0x00008f0004597a23 */ /* 0x100fe40000010867 */
[----:B------:R-:W-:Y:S01]  /*8eb0*/  FMUL.FTZ R85, R84, c[0x0][0x23c] ;  /* 0x00008f0054557a20 */ /* 0x000fe20000410000 */
[----:B------:R-:W1:Y:S01]  /*8ec0*/  MUFU.EX2 R86, R86 ;  /* 0x0000005600567308 */ /* 0x000e620000000800 */
[----:B------:R-:W-:Y:S02]  /*8ed0*/  FMUL.FTZ R100, R2, c[0x0][0x23c] ;  /* 0x00008f0002647a20 */ /* 0x000fe40000410000 */
[--C-:B------:R-:W-:Y:S02]  /*8ee0*/  FFMA.FTZ R88, R5, c[0x0][0x23c], -R103.reuse ;  /* 0x00008f0005587a23 */ /* 0x100fe40000010867 */
[--C-:B------:R-:W-:Y:S01]  /*8ef0*/  FFMA.FTZ R101, R17, c[0x0][0x23c], -R103.reuse ;  /* 0x00008f0011657a23 */ /* 0x100fe20000010867 */
[----:B------:R-:W-:Y:S01]  /*8f00*/  FSEL R100, R100, RZ, P0 ;  /* 0x000000ff64647208 */ /* 0x000fe20000000000 */
[--C-:B------:R-:W-:Y:S02]  /*8f10*/  FFMA.FTZ R148, R12, c[0x0][0x23c], -R103.reuse ;  /* 0x00008f000c947a23 */ /* 0x100fe40000010867 */
[--C-:B------:R-:W-:Y:S01]  /*8f20*/  FFMA.FTZ R155, R29, c[0x0][0x23c], -R103.reuse ;  /* 0x00008f001d9b7a23 */ /* 0x100fe20000010867 */
[----:B------:R2:W-:Y:S01]  /*8f30*/  MUFU.EX2 R84, R85 ;  /* 0x0000005500547308 */ /* 0x0005e20000000800 */
[--C-:B------:R-:W-:Y:S02]  /*8f40*/  FFMA.FTZ R87, R6, c[0x0][0x23c], -R100.reuse ;  /* 0x00008f0006577a23 */ /* 0x100fe40000010864 */
[--C-:B------:R-:W-:Y:S02]  /*8f50*/  FFMA.FTZ R90, R7, c[0x0][0x23c], -R100.reuse ;  /* 0x00008f00075a7a23 */ /* 0x100fe40000010864 */
[--C-:B------:R-:W-:Y:S02]  /*8f60*/  FFMA.FTZ R146, R14, c[0x0][0x23c], -R100.reuse ;  /* 0x00008f000e927a23 */ /* 0x100fe40000010864 */
[--C-:B------:R-:W-:Y:S02]  /*8f70*/  FFMA.FTZ R150, R20, c[0x0][0x23c], -R103.reuse ;  /* 0x00008f0014967a23 */ /* 0x100fe40000010867 */
[----:B------:R-:W-:Y:S01]  /*8f80*/  FFMA.FTZ R151, R21, c[0x0][0x23c], -R103 ;  /* 0x00008f0015977a23 */ /* 0x000fe20000010867 */
[----:B------:R-:W3:Y:S01]  /*8f90*/  MUFU.EX2 R89, R89 ;  /* 0x0000005900597308 */ /* 0x000ee20000000800 */
[--C-:B------:R-:W-:Y:S02]  /*8fa0*/  FFMA.FTZ R152, R22, c[0x0][0x23c], -R100.reuse ;  /* 0x00008f0016987a23 */ /* 0x100fe40000010864 */
[----:B------:R-:W-:Y:S02]  /*8fb0*/  FFMA.FTZ R153, R23, c[0x0][0x23c], -R100 ;  /* 0x00008f0017997a23 */ /* 0x000fe40000010864 */
[C---:B-1----:R-:W-:Y:S02]  /*8fc0*/  FMUL.FTZ R36, R86.reuse, R36 ;  /* 0x0000002456247220 */ /* 0x042fe40000410000 */
[C---:B------:R-:W-:Y:S02]  /*8fd0*/  FMUL.FTZ R37, R86.reuse, R37 ;  /* 0x0000002556257220 */ /* 0x040fe40000410000 */
[C---:B------:R-:W-:Y:S01]  /*8fe0*/  FMUL.FTZ R40, R86.reuse, R40 ;  /* 0x0000002856287220 */ /* 0x040fe20000410000 */
[----:B------:R-:W1:Y:S01]  /*8ff0*/  MUFU.EX2 R88, R88 ;  /* 0x0000005800587308 */ /* 0x000e620000000800 */
[C---:B------:R-:W-:Y:S02]  /*9000*/  FMUL.FTZ R41, R86.reuse, R41 ;  /* 0x0000002956297220 */ /* 0x040fe40000410000 */
[C---:B------:R-:W-:Y:S01]  /*9010*/  FMUL.FTZ R44, R86.reuse, R44 ;  /* 0x0000002c562c7220 */ /* 0x040fe20000410000 */
[----:B--2---:R-:W-:Y:S01]  /*9020*/  LOP3.LUT R85, R139, UR25, R93, 0x96, !PT ;  /* 0x000000198b557c12 */ /* 0x004fe2000f8e965d */
        /* <DEDUP_REMOVED lines=23> */
[----:B---3--:R-:W-:Y:S01]  /*91a0*/  FFMA.FTZ R133, R86, R133, R89 ;  /* 0x0000008556857223 */ /* 0x008fe20000010059 */
[----:B------:R-:W-:Y:S01]  /*91b0*/  LOP3.LUT R86, R135, UR12, R138, 0x96, !PT ;  /* 0x0000000c87567c12 */ /* 0x000fe2000f8e968a */
[----:B------:R-:W-:Y:S01]  /*91c0*/  IMAD.WIDE.U32 R94, R85, -0x326172a9, RZ ;  /* 0xcd9e8d57555e7825 */ /* 0x000fe200078e00ff */
[----:B-1----:R-:W-:Y:S03]  /*91d0*/  F2FP.BF16.PACK_AB R85, R88, R89 ;  /* 0x000000595855723e */ /* 0x002fe600000010ff */
[----:B------:R-:W-:Y:S01]  /*91e0*/  IMAD.WIDE.U32 R104, R86, -0x326172a9, RZ ;  /* 0xcd9e8d5756687825 */ /* 0x000fe200078e00ff */
[----:B------:R-:W-:Y:S01]  /*91f0*/  LOP3.LUT R89, R95, UR13, R136, 0x96, !PT ;  /* 0x0000000d5f597c12 */ /* 0x000fe2000f8e9688 */
[----:B------:R-:W-:Y:S01]  /*9200*/  MUFU.EX2 R146, R146 ;  /* 0x0000009200927308 */ /* 0x000fe20000000800 */
[----:B--2---:R-:W-:Y:S01]  /*9210*/  F2FP.BF16.PACK_AB R86, R90, R87 ;  /* 0x000000575a56723e */ /* 0x004fe200000010ff */
[----:B------:R-:W-:Y:S01]  /*9220*/  FADD.FTZ R92, R88, R133 ;  /* 0x00000085585c7221 */ /* 0x000fe20000010000 */
[----:B------:R-:W-:Y:S01]  /*9230*/  LOP3.LUT R88, R105, UR11, R94, 0x96, !PT ;  /* 0x0000000b69587c12 */ /* 0x000fe2000f8e965e */
[----:B------:R-:W-:Y:S02]  /*9240*/  FFMA.FTZ R107, R84, R131, R87 ;  /* 0x00000083546b7223 */ /* 0x000fe40000010057 */
[----:B------:R-:W-:Y:S04]  /*9250*/  IMAD.WIDE.U32 R94, R89, -0x2daee0ad, RZ ;  /* 0xd2511f53595e7825 */ /* 0x000fe800078e00ff */
[----:B------:R-:W-:Y:S01]  /*9260*/  FADD.FTZ R107, R90, R107 ;  /* 0x0000006b5a6b7221 */ /* 0x000fe20000010000 */
[----:B------:R-:W-:Y:S01]  /*9270*/  LOP3.LUT R87, R95, UR10, R134, 0x96, !PT ;  /* 0x0000000a5f577c12 */ /* 0x000fe2000f8e9686 */
[----:B------:R-:W-:Y:S01]  /*9280*/  IMAD.WIDE.U32 R90, R88, -0x2daee0ad, RZ ;  /* 0xd2511f53585a7825 */ /* 0x000fe200078e00ff */
[----:B------:R-:W-:Y:S03]  /*9290*/  MUFU.EX2 R150, R150 ;  /* 0x0000009600967308 */ /* 0x000fe60000000800 */
[----:B------:R-:W-:Y:S01]  /*92a0*/  IMAD.WIDE.U32 R98, R87, -0x326172a9, RZ ;  /* 0xcd9e8d5757627825 */ /* 0x000fe200078e00ff */
[----:B------:R-:W-:Y:S03]  /*92b0*/  LOP3.LUT R88, R91, UR8, R94, 0x96, !PT ;  /* 0x000000085b587c12 */ /* 0x000fe6000f8e965e */
[--C-:B------:R-:W-:Y:S01]  /*92c0*/  FFMA.FTZ R95, R9, c[0x0][0x23c], -R103.reuse ;  /* 0x00008f00095f7a23 */ /* 0x100fe20000010867 */
        /* <DEDUP_REMOVED lines=11> */
[----:B------:R-:W-:Y:S01]  /*9380*/  FFMA.FTZ R97, R11, c[0x0][0x23c], -R100 ;  /* 0x00008f000b617a23 */ /* 0x000fe20000010864 */
[----:B------:R-:W-:Y:S01]  /*9390*/  LOP3.LUT R96, R89, UR5, R96, 0x96, !PT ;  /* 0x0000000559607c12 */ /* 0x000fe2000f8e9660 */
[----:B------:R-:W-:Y:S01]  /*93a0*/  IMAD.WIDE.U32 R142, R142, -0x326172a9, RZ ;  /* 0xcd9e8d578e8e7825 */ /* 0x000fe200078e00ff */
[----:B------:R-:W1:Y:S03]  /*93b0*/  MUFU.EX2 R87, R94 ;  /* 0x0000005e00577308 */ /* 0x000e660000000800 */
[----:B------:R-:W-:Y:S01]  /*93c0*/  IMAD.WIDE.U32 R144, R96, -0x2daee0ad, RZ ;  /* 0xd2511f5360907825 */ /* 0x000fe200078e00ff */
[----:B------:R-:W-:Y:S02]  /*93d0*/  LOP3.LUT R89, R143, UR15, R88, 0x96, !PT ;  /* 0x0000000f8f597c12 */ /* 0x000fe4000f8e9658 */
[----:B------:R-:W-:Y:S01]  /*93e0*/  LOP3.LUT R88, R142, 0xffff, RZ, 0xc0, !PT ;  /* 0x0000ffff8e587812 */ /* 0x000fe200078ec0ff */
[----:B------:R-:W-:Y:S01]  /*93f0*/  FFMA.FTZ R131, R18, c[0x0][0x23c], -R100 ;  /* 0x00008f0012837a23 */ /* 0x000fe20000010864 */
[----:B------:R-:W-:Y:S01]  /*9400*/  LOP3.LUT R91, R142, 0xff, RZ, 0xc0, !PT ;  /* 0x000000ff8e5b7812 */ /* 0x000fe200078ec0ff */
[--C-:B------:R-:W-:Y:S01]  /*9410*/  FFMA.FTZ R133, R13, c[0x0][0x23c], -R103.reuse ;  /* 0x00008f000d857a23 */ /* 0x100fe20000010867 */
[----:B------:R-:W-:Y:S01]  /*9420*/  SHF.R.U32.HI R88, RZ, 0x8, R88 ;  /* 0x00000008ff587819 */ /* 0x000fe20000011658 */
[----:B------:R2:W-:Y:S01]  /*9430*/  MUFU.EX2 R94, R97 ;  /* 0x00000061005e7308 */ /* 0x0005e20000000800 */
[----:B------:R-:W-:Y:S02]  /*9440*/  FFMA.FTZ R143, R15, c[0x0][0x23c], -R100 ;  /* 0x00008f000f8f7a23 */ /* 0x000fe40000010864 */
[----:B------:R-:W-:Y:S01]  /*9450*/  PRMT R91, R91, 0x5410, R88 ;  /* 0x000054105b5b7816 */ /* 0x000fe20000000058 */
[----:B------:R-:W-:Y:S02]  /*9460*/  FFMA.FTZ R88, R10, c[0x0][0x23c], -R100 ;  /* 0x00008f000a587a23 */ /* 0x000fe40000010864 */
[C---:B------:R-:W-:Y:S02]  /*9470*/  FMUL.FTZ R38, R84.reuse, R38 ;  /* 0x0000002654267220 */ /* 0x040fe40000410000 */
[--C-:B------:R-:W-:Y:S01]  /*9480*/  HSET2.LE.AND R90, R91, R130.reuse, PT ;  /* 0x000000825b5a7233 */ /* 0x100fe20003803000 */
[----:B------:R-:W-:Y:S01]  /*9490*/  SHF.R.U32.HI R91, RZ, 0x10, R142 ;  /* 0x00000010ff5b7819 */ /* 0x000fe2000001168e */
[----:B------:R-:W3:Y:S01]  /*94a0*/  MUFU.EX2 R88, R88 ;  /* 0x0000005800587308 */ /* 0x000ee20000000800 */
[C---:B------:R-:W-:Y:S02]  /*94b0*/  FMUL.FTZ R39, R84.reuse, R39 ;  /* 0x0000002754277220 */ /* 0x040fe40000410000 */
[----:B-1----:R-:W-:Y:S01]  /*94c0*/  FADD.FTZ R92, R87, R92 ;  /* 0x0000005c575c7221 */ /* 0x002fe20000010000 */
[----:B------:R-:W-:Y:S01]  /*94d0*/  F2FP.BF16.PACK_AB R87, R95, R87 ;  /* 0x000000575f57723e */ /* 0x000fe200000010ff */
[----:B------:R-:W-:Y:S01]  /*94e0*/  FMUL.FTZ R42, R84, R42 ;  /* 0x0000002a542a7220 */ /* 0x000fe20000410000 */
[----:B------:R-:W-:Y:S01]  /*94f0*/  LOP3.LUT R102, R91, 0xff, RZ, 0xc0, !PT ;  /* 0x000000ff5b667812 */ /* 0x000fe200078ec0ff */
[----:B------:R-:W-:Y:S01]  /*9500*/  FADD.FTZ R95, R95, R92 ;  /* 0x0000005c5f5f7221 */ /* 0x000fe20000010000 */
[----:B------:R-:W-:Y:S01]  /*9510*/  LOP3.LUT R90, R90, R87, RZ, 0xc0, !PT ;  /* 0x000000575a5a7212 */ /* 0x000fe200078ec0ff */
[----:B------:R-:W-:Y:S01]  /*9520*/  FMUL.FTZ R43, R84, R43 ;  /* 0x0000002b542b7220 */ /* 0x000fe20000410000 */
[----:B------:R-:W-:Y:S01]  /*9530*/  SHF.R.U32.HI R87, RZ, 0x18, R142 ;  /* 0x00000018ff577819 */ /* 0x000fe2000001168e */
[----:B------:R-:W-:Y:S01]  /*9540*/  FFMA.FTZ R142, R16, c[0x0][0x23c], -R103 ;  /* 0x00008f00108e7a23 */ /* 0x000fe20000010867 */
[----:B------:R-:W-:Y:S01]  /*9550*/  MUFU.EX2 R131, R131 ;  /* 0x0000008300837308 */ /* 0x000fe20000000800 */
[----:B------:R-:W-:Y:S01]  /*9560*/  FMUL.FTZ R46, R84, R46 ;  /* 0x0000002e542e7220 */ /* 0x000fe20000410000 */
[----:B------:R-:W-:Y:S01]  /*9570*/  PRMT R87, R102, 0x5410, R87 ;  /* 0x0000541066577816 */ /* 0x000fe20000000057 */
[----:B------:R-:W-:Y:S01]  /*9580*/  FFMA.FTZ R102, R19, c[0x0][0x23c], -R100 ;  /* 0x00008f0013667a23 */ /* 0x000fe20000010864 */
[----:B--2---:R-:W-:Y:S01]  /*9590*/  LOP3.LUT R97, R145, UR14, R98, 0x96, !PT ;  /* 0x0000000e91617c12 */ /* 0x004fe2000f8e9662 */
[----:B------:R-:W-:Y:S02]  /*95a0*/  FMUL.FTZ R47, R84, R47 ;  /* 0x0000002f542f7220 */ /* 0x000fe40000410000 */
[--C-:B------:R-:W-:Y:S01]  /*95b0*/  HSET2.LE.AND R91, R87, R130.reuse, PT ;  /* 0x00000082575b7233 */ /* 0x100fe20003803000 */
[----:B------:R-:W-:Y:S01]  /*95c0*/  LOP3.LUT R87, R144, 0xffff, RZ, 0xc0, !PT ;  /* 0x0000ffff90577812 */ /* 0x000fe200078ec0ff */
[C---:B------:R-:W-:Y:S01]  /*95d0*/  FMUL.FTZ R50, R84.reuse, R50 ;  /* 0x0000003254327220 */ /* 0x040fe20000410000 */
[----:B------:R-:W1:Y:S01]  /*95e0*/  MUFU.EX2 R142, R142 ;  /* 0x0000008e008e7308 */ /* 0x000e620000000800 */
[----:B------:R-:W-:Y:S01]  /*95f0*/  FMUL.FTZ R51, R84, R51 ;  /* 0x0000003354337220 */ /* 0x000fe20000410000 */
[----:B------:R-:W-:Y:S01]  /*9600*/  SHF.R.U32.HI R87, RZ, 0x8, R87 ;  /* 0x00000008ff577819 */ /* 0x000fe20000011657 */
[----:B---3--:R-:W-:Y:S01]  /*9610*/  FADD.FTZ R107, R88, R107 ;  /* 0x0000006b586b7221 */ /* 0x008fe20000010000 */
[----:B------:R-:W-:Y:S01]  /*9620*/  F2FP.BF16.PACK_AB R88, R94, R88 ;  /* 0x000000585e58723e */ /* 0x000fe200000010ff */
[----:B------:R-:W-:Y:S02]  /*9630*/  FMUL.FTZ R54, R84, R54 ;  /* 0x0000003654367220 */ /* 0x000fe40000410000 */
[----:B------:R-:W-:Y:S01]  /*9640*/  FADD.FTZ R107, R94, R107 ;  /* 0x0000006b5e6b7221 */ /* 0x000fe20000010000 */
[----:B------:R-:W-:Y:S01]  /*9650*/  LOP3.LUT R91, R91, R88, RZ, 0xc0, !PT ;  /* 0x000000585b5b7212 */ /* 0x000fe200078ec0ff */
[----:B------:R-:W-:Y:S01]  /*9660*/  FMUL.FTZ R55, R84, R55 ;  /* 0x0000003754377220 */ /* 0x000fe20000410000 */
[----:B------:R-:W-:Y:S01]  /*9670*/  LOP3.LUT R88, R144, 0xff, RZ, 0xc0, !PT ;  /* 0x000000ff90587812 */ /* 0x000fe200078ec0ff */
[----:B------:R-:W2:Y:S01]  /*9680*/  MUFU.EX2 R102, R102 ;  /* 0x0000006600667308 */ /* 0x000ea20000000800 */
[----:B------:R-:W-:Y:S02]  /*9690*/  FMUL.FTZ R58, R84, R58 ;  /* 0x0000003a543a7220 */ /* 0x000fe40000410000 */
[----:B------:R-:W-:Y:S01]  /*96a0*/  PRMT R87, R88, 0x5410, R87 ;  /* 0x0000541058577816 */ /* 0x000fe20000000057 */
[C---:B------:R-:W-:Y:S02]  /*96b0*/  FMUL.FTZ R59, R84.reuse, R59 ;  /* 0x0000003b543b7220 */ /* 0x040fe40000410000 */
[C---:B------:R-:W-:Y:S02]  /*96c0*/  FMUL.FTZ R62, R84.reuse, R62 ;  /* 0x0000003e543e7220 */ /* 0x040fe40000410000 */
[--C-:B------:R-:W-:Y:S01]  /*96d0*/  HSET2.LE.AND R98, R87, R130.reuse, PT ;  /* 0x0000008257627233 */ /* 0x100fe20003803000 */
[C---:B------:R-:W-:Y:S01]  /*96e0*/  FMUL.FTZ R63, R84.reuse, R63 ;  /* 0x0000003f543f7220 */ /* 0x040fe20000410000 */
[----:B------:R-:W-:Y:S01]  /*96f0*/  MUFU.EX2 R133, R133 ;  /* 0x0000008500857308 */ /* 0x000fe20000000800 */
[C---:B------:R-:W-:Y:S01]  /*9700*/  FMUL.FTZ R66, R84.reuse, R66 ;  /* 0x0000004254427220 */ /* 0x040fe20000410000 */
[----:B-1----:R-:W-:Y:S01]  /*9710*/  F2FP.BF16.PACK_AB R87, R101, R142 ;  /* 0x0000008e6557723e */ /* 0x002fe200000010ff */
[C---:B------:R-:W-:Y:S02]  /*9720*/  FMUL.FTZ R67, R84.reuse, R67 ;  /* 0x0000004354437220 */ /* 0x040fe40000410000 */
[----:B------:R-:W-:Y:S01]  /*9730*/  FMUL.FTZ R70, R84, R70 ;  /* 0x0000004654467220 */ /* 0x000fe20000410000 */
[----:B------:R-:W-:Y:S01]  /*9740*/  LOP3.LUT R98, R98, R87, RZ, 0xc0, !PT ;  /* 0x0000005762627212 */ /* 0x000fe200078ec0ff */
[C---:B------:R-:W-:Y:S01]  /*9750*/  FMUL.FTZ R71, R84.reuse, R71 ;  /* 0x0000004754477220 */ /* 0x040fe20000410000 */
[--C-:B------:R-:W-:Y:S02]  /*9760*/  SHF.R.U32.HI R87, RZ, 0x10, R144.reuse ;  /* 0x00000010ff577819 */ /* 0x100fe40000011690 */
[----:B------:R-:W-:Y:S01]  /*9770*/  MUFU.EX2 R143, R143 ;  /* 0x0000008f008f7308 */ /* 0x000fe20000000800 */
[----:B------:R-:W-:Y:S01]  /*9780*/  SHF.R.U32.HI R144, RZ, 0x18, R144 ;  /* 0x00000018ff907819 */ /* 0x000fe20000011690 */
[C---:B------:R-:W-:Y:S01]  /*9790*/  FMUL.FTZ R74, R84.reuse, R74 ;  /* 0x0000004a544a7220 */ /* 0x040fe20000410000 */
[----:B------:R-:W-:Y:S01]  /*97a0*/  LOP3.LUT R87, R87, 0xff, RZ, 0xc0, !PT ;  /* 0x000000ff57577812 */ /* 0x000fe200078ec0ff */
[----:B------:R-:W-:Y:S01]  /*97b0*/  FMUL.FTZ R75, R84, R75 ;  /* 0x0000004b544b7220 */ /* 0x000fe20000410000 */
[----:B--2---:R-:W-:Y:S01]  /*97c0*/  F2FP.BF16.PACK_AB R88, R102, R131 ;  /* 0x000000836658723e */ /* 0x004fe200000010ff */
[C---:B------:R-:W-:Y:S01]  /*97d0*/  FMUL.FTZ R78, R84.reuse, R78 ;  /* 0x0000004e544e7220 */ /* 0x040fe20000410000 */
[----:B------:R-:W-:Y:S01]  /*97e0*/  PRMT R87, R87, 0x5410, R144 ;  /* 0x0000541057577816 */ /* 0x000fe20000000090 */
[C---:B------:R-:W-:Y:S02]  /*97f0*/  FMUL.FTZ R79, R84.reuse, R79 ;  /* 0x0000004f544f7220 */ /* 0x040fe40000410000 */
[C---:B------:R-:W-:Y:S01]  /*9800*/  FMUL.FTZ R82, R84.reuse, R82 ;  /* 0x0000005254527220 */ /* 0x040fe20000410000 */
[----:B------:R-:W-:Y:S01]  /*9810*/  MUFU.EX2 R153, R153 ;  /* 0x0000009900997308 */ /* 0x000fe20000000800 */
[--C-:B------:R-:W-:Y:S01]  /*9820*/  HSET2.LE.AND R99, R87, R130.reuse, PT ;  /* 0x0000008257637233 */ /* 0x100fe20003803000 */
[----:B------:R-:W-:Y:S01]  /*9830*/  LOP3.LUT R87, R89, 0xffff, RZ, 0xc0, !PT ;  /* 0x0000ffff59577812 */ /* 0x000fe200078ec0ff */
[----:B------:R-:W-:Y:S02]  /*9840*/  FMUL.FTZ R83, R84, R83 ;  /* 0x0000005354537220 */ /* 0x000fe40000410000 */
[--C-:B------:R-:W-:Y:S01]  /*9850*/  FFMA.FTZ R144, R25, c[0x0][0x23c], -R103.reuse ;  /* 0x00008f0019907a23 */ /* 0x100fe20000010867 */
[----:B------:R-:W-:Y:S01]  /*9860*/  LOP3.LUT R99, R99, R88, RZ, 0xc0, !PT ;  /* 0x0000005863637212 */ /* 0x000fe200078ec0ff */
[--C-:B------:R-:W-:Y:S01]  /*9870*/  FFMA.FTZ R156, R28, c[0x0][0x23c], -R103.reuse ;  /* 0x00008f001c9c7a23 */ /* 0x100fe20000010867 */
[----:B------:R-:W-:Y:S01]  /*9880*/  LOP3.LUT R88, R89, 0xff, RZ, 0xc0, !PT ;  /* 0x000000ff59587812 */ /* 0x000fe200078ec0ff */
[----:B------:R-:W-:Y:S01]  /*9890*/  FFMA.FTZ R154, R32, c[0x0][0x23c], -R103 ;  /* 0x00008f00209a7a23 */ /* 0x000fe20000010867 */
[----:B------:R-:W-:Y:S01]  /*98a0*/  SHF.R.U32.HI R87, RZ, 0x8, R87 ;  /* 0x00000008ff577819 */ /* 0x000fe20000011657 */
[----:B------:R-:W-:Y:S01]  /*98b0*/  MUFU.EX2 R144, R144 ;  /* 0x0000009000907308 */ /* 0x000fe20000000800 */
[----:B------:R-:W-:Y:S02]  /*98c0*/  IMAD.MOV.U32 R84, RZ, RZ, R3 ;  /* 0x000000ffff547224 */ /* 0x000fe400078e0003 */
[----:B------:R-:W-:Y:S05]  /*98d0*/  PRMT R87, R88, 0x5410, R87 ;  /* 0x0000541058577816 */ /* 0x000fea0000000057 */
[--C-:B------:R-:W-:Y:S02]  /*98e0*/  HSET2.LE.AND R88, R87, R130.reuse, PT ;  /* 0x0000008257587233 */ /* 0x100fe40003803000 */
[----:B------:R-:W1:Y:S03]  /*98f0*/  MUFU.EX2 R151, R151 ;  /* 0x0000009700977308 */ /* 0x000e660000000800 */
[----:B------:R-:W-:Y:S02]  /*9900*/  LOP3.LUT R88, R88, R85, RZ, 0xc0, !PT ;  /* 0x0000005558587212 */ /* 0x000fe400078ec0ff */
[--C-:B------:R-:W-:Y:S02]  /*9910*/  SHF.R.U32.HI R85, RZ, 0x10, R89.reuse ;  /* 0x00000010ff557819 */ /* 0x100fe40000011659 */
[----:B------:R-:W-:Y:S02]  /*9920*/  SHF.R.U32.HI R89, RZ, 0x18, R89 ;  /* 0x00000018ff597819 */ /* 0x000fe40000011659 */
[----:B------:R-:W-:Y:S02]  /*9930*/  LOP3.LUT R96, R85, 0xff, RZ, 0xc0, !PT ;  /* 0x000000ff55607812 */ /* 0x000fe400078ec0ff */
[----:B------:R-:W-:Y:S02]  /*9940*/  LOP3.LUT R85, R97, 0xffff, RZ, 0xc0, !PT ;  /* 0x0000ffff61557812 */ /* 0x000fe400078ec0ff */
[----:B------:R-:W-:Y:S02]  /*9950*/  PRMT R89, R96, 0x5410, R89 ;  /* 0x0000541060597816 */ /* 0x000fe40000000059 */
[----:B------:R-:W-:Y:S03]  /*9960*/  SHF.R.U32.HI R85, RZ, 0x8, R85 ;  /* 0x00000008ff557819 */ /* 0x000fe60000011655 */
[--C-:B------:R-:W-:Y:S05]  /*9970*/  HSET2.LE.AND R89, R89, R130.reuse, PT ;  /* 0x0000008259597233 */ /* 0x100fea0003803000 */
[----:B------:R-:W-:Y:S02]  /*9980*/  LOP3.LUT R89, R89, R86, RZ, 0xc0, !PT ;  /* 0x0000005659597212 */ /* 0x000fe400078ec0ff */
[----:B------:R-:W-:Y:S02]  /*9990*/  LOP3.LUT R86, R97, 0xff, RZ, 0xc0, !PT ;  /* 0x000000ff61567812 */ /* 0x000fe400078ec0ff */
[----:B-1----:R-:W-:Y:S02]  /*99a0*/  F2FP.BF16.PACK_AB R25, R151, R150 ;  /* 0x000000969719723e */ /* 0x002fe400000010ff */
[----:B------:R-:W-:Y:S02]  /*99b0*/  PRMT R85, R86, 0x5410, R85 ;  /* 0x0000541056557816 */ /* 0x000fe40000000055 */
[--C-:B------:R-:W-:Y:S02]  /*99c0*/  SHF.R.U32.HI R86, RZ, 0x10, R97.reuse ;  /* 0x00000010ff567819 */ /* 0x100fe40000011661 */
[----:B------:R-:W-:Y:S01]  /*99d0*/  SHF.R.U32.HI R97, RZ, 0x18, R97 ;  /* 0x00000018ff617819 */ /* 0x000fe20000011661 */
[--C-:B------:R-:W-:Y:S01]  /*99e0*/  HSET2.LE.AND R96, R85, R130.reuse, PT ;  /* 0x0000008255607233 */ /* 0x100fe20003803000 */
[C---:B------:R-:W-:Y:S01]  /*99f0*/  F2FP.BF16.PACK_AB R85, R133.reuse, R148 ;  /* 0x000000948555723e */ /* 0x040fe200000010ff */
[----:B------:R-:W-:Y:S01]  /*9a00*/  FADD.FTZ R148, R148, R95 ;  /* 0x0000005f94947221 */ /* 0x000fe20000010000 */
[----:B------:R-:W-:Y:S02]  /*9a10*/  LOP3.LUT R86, R86, 0xff, RZ, 0xc0, !PT ;  /* 0x000000ff56567812 */ /* 0x000fe400078ec0ff */
[----:B------:R-:W-:Y:S01]  /*9a20*/  LOP3.LUT R96, R96, R85, RZ, 0xc0, !PT ;  /* 0x0000005560607212 */ /* 0x000fe200078ec0ff */
[----:B------:R-:W-:Y:S01]  /*9a30*/  FADD.FTZ R133, R133, R148 ;  /* 0x0000009485857221 */ /* 0x000fe20000010000 */
[----:B------:R-:W-:Y:S02]  /*9a40*/  IADD3 R85, R93, 0x1, RZ ;  /* 0x000000015d557810 */ /* 0x000fe40007ffe0ff */
[----:B------:R-:W-:Y:S01]  /*9a50*/  PRMT R97, R86, 0x5410, R97 ;  /* 0x0000541056617816 */ /* 0x000fe20000000061 */
[----:B------:R-:W-:Y:S01]  /*9a60*/  FADD.FTZ R32, R142, R133 ;  /* 0x000000858e207221 */ /* 0x000fe20000010000 */
[----:B------:R-:W-:Y:S01]  /*9a70*/  LOP3.LUT R85, R139, UR25, R85, 0x96, !PT ;  /* 0x000000198b557c12 */ /* 0x000fe2000f8e9655 */
[----:B------:R-:W-:Y:S01]  /*9a80*/  FFMA.FTZ R133, R31, c[0x0][0x23c], -R100 ;  /* 0x00008f001f857a23 */ /* 0x000fe20000010864 */
[----:B------:R-:W-:Y:S01]  /*9a90*/  F2FP.BF16.PACK_AB R86, R143, R146 ;  /* 0x000000928f56723e */ /* 0x000fe200000010ff */
[--C-:B------:R-:W-:Y:S01]  /*9aa0*/  HSET2.LE.AND R97, R97, R130.reuse, PT ;  /* 0x0000008261617233 */ /* 0x100fe20003803000 */
[----:B------:R-:W-:Y:S01]  /*9ab0*/  FADD.FTZ R146, R146, R107 ;  /* 0x0000006b92927221 */ /* 0x000fe20000010000 */
[----:B------:R-:W-:Y:S01]  /*9ac0*/  MUFU.EX2 R142, R156 ;  /* 0x0000009c008e7308 */ /* 0x000fe20000000800 */
[----:B------:R-:W-:Y:S02]  /*9ad0*/  IMAD.WIDE.U32 R92, R85, -0x326172a9, RZ ;  /* 0xcd9e8d57555c7825 */ /* 0x000fe400078e00ff */
[----:B------:R-:W-:Y:S02]  /*9ae0*/  LOP3.LUT R97, R97, R86, RZ, 0xc0, !PT ;  /* 0x0000005661617212 */ /* 0x000fe400078ec0ff */
[----:B------:R-:W-:Y:S01]  /*9af0*/  FADD.FTZ R101, R101, R32 ;  /* 0x0000002065657221 */ /* 0x000fe20000010000 */
[----:B------:R-:W-:Y:S01]  /*9b00*/  LOP3.LUT R86, R93, UR13, R136, 0x96, !PT ;  /* 0x0000000d5d567c12 */ /* 0x000fe2000f8e9688 */
[----:B------:R-:W-:Y:S01]  /*9b10*/  FADD.FTZ R146, R143, R146 ;  /* 0x000000928f927221 */ /* 0x000fe20000010000 */
[----:B------:R-:W-:Y:S01]  /*9b20*/  LOP3.LUT R85, R105, UR11, R92, 0x96, !PT ;  /* 0x0000000b69557c12 */ /* 0x000fe2000f8e965c */
[----:B------:R-:W-:Y:S01]  /*9b30*/  FADD.FTZ R150, R150, R101 ;  /* 0x0000006596967221 */ /* 0x000fe20000010000 */
[----:B------:R-:W-:Y:S01]  /*9b40*/  MUFU.EX2 R143, R154 ;  /* 0x0000009a008f7308 */ /* 0x000fe20000000800 */
[----:B------:R-:W-:Y:S04]  /*9b50*/  IMAD.WIDE.U32 R106, R86, -0x2daee0ad, RZ ;  /* 0xd2511f53566a7825 */ /* 0x000fe800078e00ff */
[----:B------:R-:W-:Y:S01]  /*9b60*/  IMAD.WIDE.U32 R94, R85, -0x2daee0ad, RZ ;  /* 0xd2511f53555e7825 */ /* 0x000fe200078e00ff */
[----:B------:R-:W-:Y:S03]  /*9b70*/  LOP3.LUT R86, R107, UR10, R134, 0x96, !PT ;  /* 0x0000000a6b567c12 */ /* 0x000fe6000f8e9686 */
[----:B------:R-:W-:Y:S01]  /*9b80*/  FADD.FTZ R150, R151, R150 ;  /* 0x0000009697967221 */ /* 0x000fe20000010000 */
[----:B------:R-:W-:Y:S01]  /*9b90*/  LOP3.LUT R106, R95, UR8, R106, 0x96, !PT ;  /* 0x000000085f6a7c12 */ /* 0x000fe2000f8e966a */
[----:B------:R-:W-:Y:S01]  /*9ba0*/  IMAD.WIDE.U32 R86, R86, -0x326172a9, RZ ;  /* 0xcd9e8d5756567825 */ /* 0x000fe200078e00ff */
[----:B------:R-:W-:Y:S03]  /*9bb0*/  MUFU.EX2 R133, R133 ;  /* 0x0000008500857308 */ /* 0x000fe60000000800 */
[----:B------:R-:W-:Y:S01]  /*9bc0*/  IMAD.WIDE.U32 R106, R106, -0x326172a9, RZ ;  /* 0xcd9e8d576a6a7825 */ /* 0x000fe200078e00ff */
[----:B------:R-:W-:Y:S04]  /*9bd0*/  LOP3.LUT R104, R87, UR9, R104, 0x96, !PT ;  /* 0x0000000957687c12 */ /* 0x000fe8000f8e9668 */
[----:B------:R-:W-:Y:S01]  /*9be0*/  LOP3.LUT R86, R107, UR7, R86, 0x96, !PT ;  /* 0x000000076b567c12 */ /* 0x000fe2000f8e9656 */
[----:B------:R-:W-:Y:S04]  /*9bf0*/  IMAD.WIDE.U32 R92, R104, -0x2daee0ad, RZ ;  /* 0xd2511f53685c7825 */ /* 0x000fe800078e00ff */
[----:B------:R-:W-:Y:S01]  /*9c00*/  IMAD.WIDE.U32 R86, R86, -0x2daee0ad, RZ ;  /* 0xd2511f5356567825 */ /* 0x000fe200078e00ff */
[----:B------:R-:W-:Y:S04]  /*9c10*/  LOP3.LUT R104, R93, UR6, R94, 0x96, !PT ;  /* 0x000000065d687c12 */ /* 0x000fe8000f8e965e */
[----:B------:R-:W-:Y:S01]  /*9c20*/  LOP3.LUT R85, R87, UR4, R92, 0x96, !PT ;  /* 0x0000000457557c12 */ /* 0x000fe2000f8e965c */
[----:B------:R-:W-:Y:S04]  /*9c30*/  IMAD.WIDE.U32 R104, R104, -0x326172a9, RZ ;  /* 0xcd9e8d5768687825 */ /* 0x000fe800078e00ff */
[----:B------:R-:W-:Y:S01]  /*9c40*/  IMAD.WIDE.U32 R94, R85, -0x326172a9, RZ ;  /* 0xcd9e8d57555e7825 */ /* 0x000fe200078e00ff */
[----:B------:R-:W-:Y:S03]  /*9c50*/  LOP3.LUT R105, R105, UR5, R106, 0x96, !PT ;  /* 0x0000000569697c12 */ /* 0x000fe6000f8e966a */
[----:B------:R-:W-:Y:S01]  /*9c60*/  FFMA.FTZ R87, R27, c[0x0][0x23c], -R100 ;  /* 0x00008f001b577a23 */ /* 0x000fe20000010864 */
[C---:B------:R-:W-:Y:S02]  /*9c70*/  LOP3.LUT R85, R94.reuse, 0xffff, RZ, 0xc0, !PT ;  /* 0x0000ffff5e557812 */ /* 0x040fe400078ec0ff */
[----:B------:R-:W-:Y:S02]  /*9c80*/  LOP3.LUT R149, R94, 0xff, RZ, 0xc0, !PT ;  /* 0x000000ff5e957812 */ /* 0x000fe400078ec0ff */
[----:B------:R-:W-:Y:S01]  /*9c90*/  SHF.R.U32.HI R92, RZ, 0x8, R85 ;  /* 0x00000008ff5c7819 */ /* 0x000fe20000011655 */
[----:B------:R-:W-:Y:S01]  /*9ca0*/  MUFU.EX2 R87, R87 ;  /* 0x0000005700577308 */ /* 0x000fe20000000800 */
[----:B------:R-:W-:Y:S01]  /*9cb0*/  SHF.R.U32.HI R147, RZ, 0x10, R94 ;  /* 0x00000010ff937819 */ /* 0x000fe2000001165e */
[--C-:B------:R-:W-:Y:S01]  /*9cc0*/  FFMA.FTZ R85, R24, c[0x0][0x23c], -R103.reuse ;  /* 0x00008f0018557a23 */ /* 0x100fe20000010867 */
[----:B------:R-:W-:Y:S01]  /*9cd0*/  PRMT R149, R149, 0x5410, R92 ;  /* 0x0000541095957816 */ /* 0x000fe2000000005c */
[----:B------:R-:W-:Y:S01]  /*9ce0*/  FFMA.FTZ R103, R33, c[0x0][0x23c], -R103 ;  /* 0x00008f0021677a23 */ /* 0x000fe20000010867 */
[----:B------:R-:W-:Y:S01]  /*9cf0*/  LOP3.LUT R92, R95, UR15, R104, 0x96, !PT ;  /* 0x0000000f5f5c7c12 */ /* 0x000fe2000f8e9668 */
[----:B------:R-:W-:Y:S01]  /*9d00*/  FFMA.FTZ R104, R26, c[0x0][0x23c], -R100 ;  /* 0x00008f001a687a23 */ /* 0x000fe20000010864 */
[----:B------:R-:W-:Y:S02]  /*9d10*/  SHF.R.U32.HI R94, RZ, 0x18, R94 ;  /* 0x00000018ff5e7819 */ /* 0x000fe4000001165e */
[----:B------:R-:W-:Y:S01]  /*9d20*/  LOP3.LUT R147, R147, 0xff, RZ, 0xc0, !PT ;  /* 0x000000ff93937812 */ /* 0x000fe200078ec0ff */
[----:B------:R-:W-:Y:S01]  /*9d30*/  MUFU.EX2 R148, R103 ;  /* 0x0000006700947308 */ /* 0x000fe20000000800 */
[----:B------:R-:W-:Y:S02]  /*9d40*/  SHF.R.U32.HI R107, RZ, 0x10, R92 ;  /* 0x00000010ff6b7819 */ /* 0x000fe4000001165c */
[----:B------:R-:W-:Y:S02]  /*9d50*/  PRMT R147, R147, 0x5410, R94 ;  /* 0x0000541093937816 */ /* 0x000fe4000000005e */
[C---:B------:R-:W-:Y:S02]  /*9d60*/  LOP3.LUT R94, R92.reuse, 0xffff, RZ, 0xc0, !PT ;  /* 0x0000ffff5c5e7812 */ /* 0x040fe400078ec0ff */
[----:B------:R-:W-:Y:S02]  /*9d70*/  LOP3.LUT R145, R92, 0xff, RZ, 0xc0, !PT ;  /* 0x000000ff5c917812 */ /* 0x000fe400078ec0ff */
[----:B------:R-:W-:Y:S01]  /*9d80*/  SHF.R.U32.HI R94, RZ, 0x8, R94 ;  /* 0x00000008ff5e7819 */ /* 0x000fe2000001165e */
[----:B------:R-:W1:Y:S01]  /*9d90*/  MUFU.EX2 R104, R104 ;  /* 0x0000006800687308 */ /* 0x000e620000000800 */
[----:B------:R-:W-:Y:S02]  /*9da0*/  SHF.R.U32.HI R92, RZ, 0x18, R92 ;  /* 0x00000018ff5c7819 */ /* 0x000fe4000001165c */
[----:B------:R-:W-:Y:S02]  /*9db0*/  LOP3.LUT R107, R107, 0xff, RZ, 0xc0, !PT ;  /* 0x000000ff6b6b7812 */ /* 0x000fe400078ec0ff */
[----:B------:R-:W-:Y:S02]  /*9dc0*/  PRMT R145, R145, 0x5410, R94 ;  /* 0x0000541091917816 */ /* 0x000fe4000000005e */
[----:B------:R-:W-:Y:S02]  /*9dd0*/  PRMT R107, R107, 0x5410, R92 ;  /* 0x000054106b6b7816 */ /* 0x000fe4000000005c */
[----:B------:R-:W2:Y:S01]  /*9de0*/  LDSM.16.MT88.4 R92, [R110+0x6000] ;  /* 0x006000006e5c783b */ /* 0x000ea20000004200 */
[----:B------:R-:W3:Y:S01]  /*9df0*/  MUFU.EX2 R85, R85 ;  /* 0x0000005500557308 */ /* 0x000ee20000000800 */
[----:B-1----:R-:W-:Y:S02]  /*9e00*/  F2FP.BF16.PACK_AB R28, R87, R104 ;  /* 0x00000068571c723e */ /* 0x002fe400000010ff */
[----:B---3--:R-:W-:Y:S01]  /*9e10*/  F2FP.BF16.PACK_AB R27, R144, R85 ;  /* 0x00000055901b723e */ /* 0x008fe200000010ff */
        /* <DEDUP_REMOVED lines=35> */
[--C-:B------:R-:W-:Y:S01]  /*a050*/  HSET2.LE.AND R88, R145, R130.reuse, PT ;  /* 0x0000008291587233 */ /* 0x100fe20003803000 */
[----:B------:R-:W-:Y:S01]  /*a060*/  HMMA.16816.F32.BF16 R80, R96, R90, R80 ;  /* 0x0000005a6050723c */ /* 0x000fe20000041850 */
[--C-:B------:R-:W-:Y:S01]  /*a070*/  HSET2.LE.AND R89, R107, R130.reuse, PT ;  /* 0x000000826b597233 */ /* 0x100fe20003803000 */
[----:B------:R-:W1:Y:S02]  /*a080*/  LDSM.16.MT88.4 R96, [R108+0x6800] ;  /* 0x006800006c60783b */ /* 0x000e640000004200 */
[----:B------:R-:W-:Y:S01]  /*a090*/  LOP3.LUT R88, R88, R25, RZ, 0xc0, !PT ;  /* 0x0000001958587212 */ /* 0x000fe200078ec0ff */
[----:B------:R-:W-:Y:S02]  /*a0a0*/  IMAD.WIDE.U32 R106, R105, -0x2daee0ad, RZ ;  /* 0xd2511f53696a7825 */ /* 0x000fe400078e00ff */
[--C-:B------:R-:W-:Y:S02]  /*a0b0*/  HSET2.LE.AND R91, R147, R130.reuse, PT ;  /* 0x00000082935b7233 */ /* 0x100fe40003803000 */
[--C-:B------:R-:W-:Y:S03]  /*a0c0*/  HSET2.LE.AND R90, R149, R130.reuse, PT ;  /* 0x00000082955a7233 */ /* 0x100fe60003803000 */
[----:B------:R-:W-:Y:S01]  /*a0d0*/  LOP3.LUT R91, R91, R28, RZ, 0xc0, !PT ;  /* 0x0000001c5b5b7212 */ /* 0x000fe200078ec0ff */
[----:B------:R-:W-:Y:S01]  /*a0e0*/  FADD.FTZ R25, R131, R146 ;  /* 0x0000009283197221 */ /* 0x000fe20000010000 */
[----:B------:R-:W-:Y:S01]  /*a0f0*/  F2FP.BF16.PACK_AB R28, R153, R152 ;  /* 0x00000098991c723e */ /* 0x000fe200000010ff */
[--C-:B------:R-:W-:Y:S01]  /*a100*/  FFMA.FTZ R146, R30, c[0x0][0x23c], -R100.reuse ;  /* 0x00008f001e927a23 */ /* 0x100fe20000010864 */
[----:B------:R-:W-:Y:S01]  /*a110*/  LOP3.LUT R90, R90, R27, RZ, 0xc0, !PT ;  /* 0x0000001b5a5a7212 */ /* 0x000fe200078ec0ff */
[----:B------:R-:W-:Y:S01]  /*a120*/  FADD.FTZ R25, R102, R25 ;  /* 0x0000001966197221 */ /* 0x000fe20000010000 */
[----:B------:R-:W-:Y:S01]  /*a130*/  LOP3.LUT R89, R89, R28, RZ, 0xc0, !PT ;  /* 0x0000001c59597212 */ /* 0x000fe200078ec0ff */
[--C-:B------:R-:W-:Y:S01]  /*a140*/  FFMA.FTZ R145, R34, c[0x0][0x23c], -R100.reuse ;  /* 0x00008f0022917a23 */ /* 0x100fe20000010864 */
[----:B------:R-:W-:Y:S01]  /*a150*/  LDSM.16.MT88.4 R28, [R108+0x8800] ;  /* 0x008800006c1c783b */ /* 0x000fe20000004200 */
[----:B------:R-:W-:Y:S01]  /*a160*/  FFMA.FTZ R100, R35, c[0x0][0x23c], -R100 ;  /* 0x00008f0023647a23 */ /* 0x000fe20000010864 */
[----:B------:R-:W-:Y:S01]  /*a170*/  LOP3.LUT R27, R106, 0xff, RZ, 0xc0, !PT ;  /* 0x000000ff6a1b7812 */ /* 0x000fe200078ec0ff */
[----:B------:R-:W-:Y:S01]  /*a180*/  FADD.FTZ R32, R152, R25 ;  /* 0x0000001998207221 */ /* 0x000fe20000010000 */
[--C-:B------:R-:W-:Y:S01]  /*a190*/  SHF.R.U32.HI R34, RZ, 0x10, R106.reuse ;  /* 0x00000010ff227819 */ /* 0x100fe2000001166a */
[C---:B------:R-:W-:Y:S01]  /*a1a0*/  HMMA.16816.F32.BF16 R36, R88.reuse, R92, R36 ;  /* 0x0000005c5824723c */ /* 0x040fe20000041824 */
[----:B------:R2:W-:Y:S01]  /*a1b0*/  MUFU.EX2 R152, R100 ;  /* 0x0000006400987308 */ /* 0x0005e20000000800 */
[----:B------:R-:W-:Y:S01]  /*a1c0*/  SHF.R.U32.HI R33, RZ, 0x18, R106 ;  /* 0x00000018ff217819 */ /* 0x000fe2000001166a */
[----:B------:R-:W-:Y:S01]  /*a1d0*/  FADD.FTZ R153, R153, R32 ;  /* 0x0000002099997221 */ /* 0x000fe20000010000 */
[----:B------:R-:W-:Y:S02]  /*a1e0*/  LOP3.LUT R86, R107, UR14, R86, 0x96, !PT ;  /* 0x0000000e6b567c12 */ /* 0x000fe4000f8e9656 */
[----:B------:R-:W-:Y:S01]  /*a1f0*/  LOP3.LUT R34, R34, 0xff, RZ, 0xc0, !PT ;  /* 0x000000ff22227812 */ /* 0x000fe200078ec0ff */
[----:B------:R-:W-:Y:S01]  /*a200*/  FADD.FTZ R154, R104, R153 ;  /* 0x00000099689a7221 */ /* 0x000fe20000010000 */
[C---:B------:R-:W-:Y:S01]  /*a210*/  HMMA.16816.F32.BF16 R40, R88.reuse, R94, R40 ;  /* 0x0000005e5828723c */ /* 0x040fe20000041828 */
[----:B------:R-:W3:Y:S02]  /*a220*/  LDSM.16.MT88.4 R92, [R110+0x7800] ;  /* 0x007800006e5c783b */ /* 0x000ee40000004200 */
[----:B------:R-:W-:Y:S01]  /*a230*/  MUFU.EX2 R145, R145 ;  /* 0x0000009100917308 */ /* 0x000fe20000000800 */
[----:B------:R-:W-:Y:S01]  /*a240*/  PRMT R33, R34, 0x5410, R33 ;  /* 0x0000541022217816 */ /* 0x000fe20000000021 */
[----:B------:R-:W-:Y:S01]  /*a250*/  FADD.FTZ R87, R87, R154 ;  /* 0x0000009a57577221 */ /* 0x000fe20000010000 */
[----:B------:R-:W-:Y:S02]  /*a260*/  SHF.R.U32.HI R25, RZ, 0x10, R86 ;  /* 0x00000010ff197819 */ /* 0x000fe40000011656 */
[C---:B-1----:R-:W-:Y:S01]  /*a270*/  HMMA.16816.F32.BF16 R44, R88.reuse, R96, R44 ;  /* 0x00000060582c723c */ /* 0x042fe2000004182c */
[--C-:B------:R-:W-:Y:S04]  /*a280*/  HSET2.LE.AND R35, R33, R130.reuse, PT ;  /* 0x0000008221237233 */ /* 0x100fe80003803000 */
[----:B------:R-:W1:Y:S01]  /*a290*/  MUFU.EX2 R131, R155 ;  /* 0x0000009b00837308 */ /* 0x000e620000000800 */
[----:B------:R-:W-:Y:S02]  /*a2a0*/  LOP3.LUT R25, R25, 0xff, RZ, 0xc0, !PT ;  /* 0x000000ff19197812 */ /* 0x000fe400078ec0ff */
[C---:B------:R-:W-:Y:S01]  /*a2b0*/  HMMA.16816.F32.BF16 R48, R88.reuse, R98, R48 ;  /* 0x000000625830723c */ /* 0x040fe20000041830 */
[----:B------:R-:W4:Y:S06]  /*a2c0*/  LDSM.16.MT88.4 R96, [R108+0x7800] ;  /* 0x007800006c60783b */ /* 0x000f2c0000004200 */
[----:B------:R-:W5:Y:S02]  /*a2d0*/  MUFU.EX2 R146, R146 ;  /* 0x0000009200927308 */ /* 0x000f640000000800 */
[----:B--2---:R-:W-:Y:S01]  /*a2e0*/  LDSM.16.MT88.4 R100, [R110+0x8c00] ;  /* 0x008c00006e64783b */ /* 0x004fe20000004200 */
[C---:B---3--:R-:W-:Y:S08]  /*a2f0*/  HMMA.16816.F32.BF16 R52, R88.reuse, R92, R52 ;  /* 0x0000005c5834723c */ /* 0x048ff00000041834 */
[C---:B------:R-:W-:Y:S01]  /*a300*/  HMMA.16816.F32.BF16 R56, R88.reuse, R94, R56 ;  /* 0x0000005e5838723c */ /* 0x040fe20000041838 */
[----:B------:R-:W2:Y:S07]  /*a310*/  LDSM.16.MT88.4 R92, [R110+0x8800] ;  /* 0x008800006e5c783b */ /* 0x000eae0000004200 */
[C---:B----4-:R-:W-:Y:S07]  /*a320*/  HMMA.16816.F32.BF16 R60, R88.reuse, R96, R60 ;  /* 0x00000060583c723c */ /* 0x050fee000004183c */
[----:B------:R-:W-:Y:S01]  /*a330*/  LOP3.LUT R96, R106, 0xffff, RZ, 0xc0, !PT ;  /* 0x0000ffff6a607812 */ /* 0x000fe200078ec0ff */
[C---:B------:R-:W-:Y:S01]  /*a340*/  HMMA.16816.F32.BF16 R64, R88.reuse, R98, R64 ;  /* 0x000000625840723c */ /* 0x040fe20000041840 */
[----:B------:R-:W-:Y:S03]  /*a350*/  LDSM.16.MT88.4 R104, [R108+0x8c00] ;  /* 0x008c00006c68783b */ /* 0x000fe60000004200 */
[----:B------:R-:W-:Y:S04]  /*a360*/  SHF.R.U32.HI R96, RZ, 0x8, R96 ;  /* 0x00000008ff607819 */ /* 0x000fe80000011660 */
[----:B------:R-:W-:Y:S02]  /*a370*/  PRMT R27, R27, 0x5410, R96 ;  /* 0x000054101b1b7816 */ /* 0x000fe40000000060 */
[----:B------:R-:W3:Y:S03]  /*a380*/  LDSM.16.MT88.4 R96, [R110+0x6c00] ;  /* 0x006c00006e60783b */ /* 0x000ee60000004200 */
[--C-:B------:R-:W-:Y:S01]  /*a390*/  HSET2.LE.AND R34, R27, R130.reuse, PT ;  /* 0x000000821b227233 */ /* 0x100fe20003803000 */
[----:B-1----:R-:W-:Y:S01]  /*a3a0*/  F2FP.BF16.PACK_AB R27, R131, R142 ;  /* 0x0000008e831b723e */ /* 0x002fe200000010ff */
[C---:B--2---:R-:W-:Y:S07]  /*a3b0*/  HMMA.16816.F32.BF16 R68, R88.reuse, R92, R68 ;  /* 0x0000005c5844723c */ /* 0x044fee0000041844 */
[C---:B------:R-:W-:Y:S01]  /*a3c0*/  LOP3.LUT R92, R86.reuse, 0xffff, RZ, 0xc0, !PT ;  /* 0x0000ffff565c7812 */ /* 0x040fe200078ec0ff */
[C---:B------:R-:W-:Y:S01]  /*a3d0*/  HMMA.16816.F32.BF16 R72, R88.reuse, R94, R72 ;  /* 0x0000005e5848723c */ /* 0x040fe20000041848 */
[----:B------:R-:W-:Y:S03]  /*a3e0*/  LOP3.LUT R93, R86, 0xff, RZ, 0xc0, !PT ;  /* 0x000000ff565d7812 */ /* 0x000fe600078ec0ff */
[----:B------:R-:W-:Y:S02]  /*a3f0*/  SHF.R.U32.HI R92, RZ, 0x8, R92 ;  /* 0x00000008ff5c7819 */ /* 0x000fe4000001165c */
[----:B------:R-:W-:Y:S02]  /*a400*/  SHF.R.U32.HI R86, RZ, 0x18, R86 ;  /* 0x00000018ff567819 */ /* 0x000fe40000011656 */
[C---:B------:R-:W-:Y:S01]  /*a410*/  HMMA.16816.F32.BF16 R76, R88.reuse, R28, R76 ;  /* 0x0000001c584c723c */ /* 0x040fe2000004184c */
[----:B------:R-:W-:Y:S03]  /*a420*/  PRMT R93, R93, 0x5410, R92 ;  /* 0x000054105d5d7816 */ /* 0x000fe6000000005c */
[----:B------:R-:W-:Y:S02]  /*a430*/  PRMT R25, R25, 0x5410, R86 ;  /* 0x0000541019197816 */ /* 0x000fe40000000056 */
[--C-:B------:R-:W-:Y:S01]  /*a440*/  HSET2.LE.AND R32, R93, R130.reuse, PT ;  /* 0x000000825d207233 */ /* 0x100fe20003803000 */
[----:B------:R-:W-:Y:S01]  /*a450*/  F2FP.BF16.PACK_AB R28, R152, R145 ;  /* 0x00000091981c723e */ /* 0x000fe200000010ff */
[----:B------:R-:W-:Y:S01]  /*a460*/  HMMA.16816.F32.BF16 R80, R88, R30, R80 ;  /* 0x0000001e5850723c */ /* 0x000fe20000041850 */
[----:B------:R-:W-:Y:S01]  /*a470*/  HSET2.LE.AND R33, R25, R130, PT ;  /* 0x0000008219217233 */ /* 0x000fe20003803000 */
[----:B------:R-:W-:Y:S02]  /*a480*/  LDSM.16.MT88.4 R88, [R110+0x7c00] ;  /* 0x007c00006e58783b */ /* 0x000fe40000004200 */
[----:B------:R-:W-:Y:S02]  /*a490*/  LOP3.LUT R35, R35, R28, RZ, 0xc0, !PT ;  /* 0x0000001c23237212 */ /* 0x000fe400078ec0ff */
[C---:B-----5:R-:W-:Y:S01]  /*a4a0*/  F2FP.BF16.PACK_AB R86, R133.reuse, R146 ;  /* 0x000000928556723e */ /* 0x060fe200000010ff */
[----:B------:R-:W-:Y:S01]  /*a4b0*/  FADD.FTZ R146, R146, R87 ;  /* 0x0000005792927221 */ /* 0x000fe20000010000 */
[----:B------:R-:W-:Y:S02]  /*a4c0*/  F2FP.BF16.PACK_AB R25, R148, R143 ;  /* 0x0000008f9419723e */ /* 0x000fe400000010ff */
[----:B------:R-:W1:Y:S02]  /*a4d0*/  LDSM.16.MT88.4 R28, [R108+0x6c00] ;  /* 0x006c00006c1c783b */ /* 0x000e640000004200 */
[----:B------:R-:W-:Y:S01]  /*a4e0*/  LOP3.LUT R32, R32, R27, RZ, 0xc0, !PT ;  /* 0x0000001b20207212 */ /* 0x000fe200078ec0ff */
[----:B------:R-:W-:Y:S01]  /*a4f0*/  FADD.FTZ R146, R133, R146 ;  /* 0x0000009285927221 */ /* 0x000fe20000010000 */
[----:B------:R-:W-:Y:S02]  /*a500*/  LOP3.LUT R33, R33, R86, RZ, 0xc0, !PT ;  /* 0x0000005621217212 */ /* 0x000fe400078ec0ff */
[----:B------:R-:W-:Y:S01]  /*a510*/  LOP3.LUT R34, R34, R25, RZ, 0xc0, !PT ;  /* 0x0000001922227212 */ /* 0x000fe200078ec0ff */
[----:B------:R-:W-:Y:S01]  /*a520*/  FADD.FTZ R25, R85, R150 ;  /* 0x0000009655197221 */ /* 0x000fe20000010000 */
[----:B------:R-:W2:Y:S01]  /*a530*/  LDSM.16.MT88.4 R92, [R108+0x7c00] ;  /* 0x007c00006c5c783b */ /* 0x000ea20000004200 */
[----:B------:R-:W-:Y:S02]  /*a540*/  IMAD.MOV.U32 R85, RZ, RZ, R2 ;  /* 0x000000ffff557224 */ /* 0x000fe400078e0002 */
[----:B------:R-:W-:Y:S02]  /*a550*/  FADD.FTZ R25, R144, R25 ;  /* 0x0000001990197221 */ /* 0x000fe40000010000 */
[C---:B---3--:R-:W-:Y:S02]  /*a560*/  HMMA.16816.F32.BF16 R36, R32.reuse, R96, R36 ;  /* 0x000000602024723c */ /* 0x048fe40000041824 */
[----:B------:R-:W-:Y:S04]  /*a570*/  FADD.FTZ R142, R142, R25 ;  /* 0x000000198e8e7221 */ /* 0x000fe80000010000 */
[----:B------:R-:W-:Y:S02]  /*a580*/  FADD.FTZ R142, R131, R142 ;  /* 0x0000008e838e7221 */ /* 0x000fe40000010000 */
[C---:B------:R-:W-:Y:S01]  /*a590*/  HMMA.16816.F32.BF16 R40, R32.reuse, R98, R40 ;  /* 0x000000622028723c */ /* 0x040fe20000041828 */
[----:B------:R-:W-:Y:S03]  /*a5a0*/  FADD.FTZ R131, R145, R146 ;  /* 0x0000009291837221 */ /* 0x000fe60000010000 */
[----:B------:R-:W-:Y:S02]  /*a5b0*/  FADD.FTZ R133, R143, R142 ;  /* 0x0000008e8f857221 */ /* 0x000fe40000010000 */
[----:B------:R-:W-:Y:S02]  /*a5c0*/  FADD.FTZ R131, R152, R131 ;  /* 0x0000008398837221 */ /* 0x000fe40000010000 */
[----:B------:R-:W-:Y:S01]  /*a5d0*/  FADD.FTZ R133, R148, R133 ;  /* 0x0000008594857221 */ /* 0x000fe20000010000 */
[C---:B-1----:R-:W-:Y:S08]  /*a5e0*/  HMMA.16816.F32.BF16 R44, R32.reuse, R28, R44 ;  /* 0x0000001c202c723c */ /* 0x042ff0000004182c */
[C---:B------:R-:W-:Y:S08]  /*a5f0*/  HMMA.16816.F32.BF16 R48, R32.reuse, R30, R48 ;  /* 0x0000001e2030723c */ /* 0x040ff00000041830 */
[C---:B------:R-:W-:Y:S08]  /*a600*/  HMMA.16816.F32.BF16 R52, R32.reuse, R88, R52 ;  /* 0x000000582034723c */ /* 0x040ff00000041834 */
[C---:B------:R-:W-:Y:S08]  /*a610*/  HMMA.16816.F32.BF16 R56, R32.reuse, R90, R56 ;  /* 0x0000005a2038723c */ /* 0x040ff00000041838 */
[C---:B--2---:R-:W-:Y:S08]  /*a620*/  HMMA.16816.F32.BF16 R60, R32.reuse, R92, R60 ;  /* 0x0000005c203c723c */ /* 0x044ff0000004183c */
[C---:B------:R-:W-:Y:S08]  /*a630*/  HMMA.16816.F32.BF16 R64, R32.reuse, R94, R64 ;  /* 0x0000005e2040723c */ /* 0x040ff00000041840 */
[C---:B------:R-:W-:Y:S08]  /*a640*/  HMMA.16816.F32.BF16 R68, R32.reuse, R100, R68 ;  /* 0x000000642044723c */ /* 0x040ff00000041844 */
[C---:B------:R-:W-:Y:S08]  /*a650*/  HMMA.16816.F32.BF16 R72, R32.reuse, R102, R72 ;  /* 0x000000662048723c */ /* 0x040ff00000041848 */
[C---:B------:R-:W-:Y:S08]  /*a660*/  HMMA.16816.F32.BF16 R76, R32.reuse, R104, R76 ;  /* 0x00000068204c723c */ /* 0x040ff0000004184c */
[----:B------:R-:W-:Y:S01]  /*a670*/  HMMA.16816.F32.BF16 R80, R32, R106, R80 ;  /* 0x0000006a2050723c */ /* 0x000fe20000041850 */
[----:B------:R-:W-:-:S07]  /*a680*/  @P2 BRA `(.L_x_812) ;  /* 0xffffd88000002947 */ /* 0x000fce000383ffff */
.L_x_811:
[----:B------:R-:W1:Y:S01]  /*a690*/  SHFL.BFLY PT, R0, R133, 0x2, 0x1f ;  /* 0x0c401f0085007f89 */ /* 0x000e6200000e0000 */
[----:B------:R-:W-:Y:S01]  /*a6a0*/  MOV R10, 0x3f800000 ;  /* 0x3f800000000a7802 */ /* 0x000fe20000000f00 */
[----:B------:R-:W-:Y:S01]  /*a6b0*/  IMAD.MOV.U32 R11, RZ, RZ, 0x3f800000 ;  /* 0x3f800000ff0b7424 */ /* 0x000fe200078e00ff */
[----:B------:R-:W-:Y:S01]  /*a6c0*/  BSSY B0, `(.L_x_815) ;  /* 0x00000da000007945 */ /* 0x000fe20003800000 */
        /* <DEDUP_REMOVED lines=14> */
[----:B------:R-:W-:-:S02]  /*a7b0*/  FSETP.NE.FTZ.AND P4, PT, R9, RZ, PT ;  /* 0x000000ff0900720b */ /* 0x000fc40003f95000 */
[----:B------:R-:W-:Y:S01]  /*a7c0*/  IADD3 R5, -R12, R7, RZ ;  /* 0x000000070c057210 */ /* 0x000fe20007ffe1ff */
[----:B------:R-:W-:Y:S01]  /*a7d0*/  IMAD.IADD R4, R7, 0x1, -R4 ;  /* 0x0000000107047824 */ /* 0x000fe200078e0a04 */
[----:B------:R-:W-:Y:S01]  /*a7e0*/  FSETP.NE.FTZ.AND P3, PT, R8, RZ, PT ;  /* 0x000000ff0800720b */ /* 0x000fe20003f75000 */
[----:B------:R-:W-:Y:S01]  /*a7f0*/  IMAD R12, R115, 0x10, R116 ;  /* 0x00000010730c7824 */ /* 0x000fe200078e0274 */
[----:B------:R-:W-:Y:S02]  /*a800*/  LEA R0, R0, R5, 0x8 ;  /* 0x0000000500007211 */ /* 0x000fe400078e40ff */
[----:B------:R-:W-:-:S05]  /*a810*/  SHF.R.S32.HI R5, RZ, 0x2, R6 ;  /* 0x00000002ff057819 */ /* 0x000fca0000011406 */
[----:B------:R-:W1:Y:S08]  /*a820*/  @P4 MUFU.RCP R10, R9 ;  /* 0x00000009000a4308 */ /* 0x000e700000001000 */
[----:B------:R-:W2:Y:S01]  /*a830*/  @P3 MUFU.RCP R11, R8 ;  /* 0x00000008000b3308 */ /* 0x000ea20000001000 */
[----:B-1----:R-:W-:-:S07]  /*a840*/  FMUL.FTZ R10, R10, c[0x0][0x2dc] ;  /* 0x0000b7000a0a7a20 */ /* 0x002fce0000410000 */
[----:B------:R-:W1:Y:S01]  /*a850*/  @P4 MUFU.LG2 R9, R9 ;  /* 0x0000000900094308 */ /* 0x000e620000000c00 */
[C---:B------:R-:W-:Y:S02]  /*a860*/  FMUL.FTZ R36, R10.reuse, R36 ;  /* 0x000000240a247220 */ /* 0x040fe40000410000 */
[C---:B------:R-:W-:Y:S02]  /*a870*/  FMUL.FTZ R37, R10.reuse, R37 ;  /* 0x000000250a257220 */ /* 0x040fe40000410000 */
[----:B------:R-:W-:-:S03]  /*a880*/  FMUL.FTZ R40, R10, R40 ;  /* 0x000000280a287220 */ /* 0x000fc60000410000 */
[----:B------:R-:W3:Y:S01]  /*a890*/  @P3 MUFU.LG2 R8, R8 ;  /* 0x0000000800083308 */ /* 0x000ee20000000c00 */
        /* <DEDUP_REMOVED lines=32> */
[----:B--2---:R-:W-:Y:S01]  /*aaa0*/  FMUL.FTZ R11, R11, c[0x0][0x2dc] ;  /* 0x0000b7000b0b7a20 */ /* 0x004fe20000410000 */
[----:B------:R-:W-:Y:S02]  /*aab0*/  F2FP.BF16.PACK_AB R76, R77, R76 ;  /* 0x0000004c4d4c723e */ /* 0x000fe400000010ff */
[----:B------:R-:W-:Y:S01]  /*aac0*/  LEA.HI R10, R10, R5, RZ, 0x3 ;  /* 0x000000050a0a7211 */ /* 0x000fe200078f18ff */
[----:B------:R-:W-:Y:S01]  /*aad0*/  FMUL.FTZ R38, R11, R38 ;  /* 0x000000260b267220 */ /* 0x000fe20000410000 */
[----:B------:R-:W-:Y:S01]  /*aae0*/  F2FP.BF16.PACK_AB R80, R81, R80 ;  /* 0x000000505150723e */ /* 0x000fe200000010ff */
[C---:B------:R-:W-:Y:S01]  /*aaf0*/  FMUL.FTZ R39, R11.reuse, R39 ;  /* 0x000000270b277220 */ /* 0x040fe20000410000 */
[----:B------:R-:W-:Y:S01]  /*ab00*/  LOP3.LUT R10, R10, 0xfffffff8, RZ, 0xc0, !PT ;  /* 0xfffffff80a0a7812 */ /* 0x000fe200078ec0ff */
[----:B------:R-:W-:-:S02]  /*ab10*/  FMUL.FTZ R42, R11, R42 ;  /* 0x0000002a0b2a7220 */ /* 0x000fc40000410000 */
[----:B------:R-:W-:Y:S01]  /*ab20*/  FMUL.FTZ R43, R11, R43 ;  /* 0x0000002b0b2b7220 */ /* 0x000fe20000410000 */
[----:B------:R-:W-:Y:S01]  /*ab30*/  F2FP.BF16.PACK_AB R38, R39, R38 ;  /* 0x000000262726723e */ /* 0x000fe200000010ff */
[----:B------:R-:W-:Y:S02]  /*ab40*/  IMAD.IADD R10, R5, 0x1, -R10 ;  /* 0x00000001050a7824 */ /* 0x000fe400078e0a0a */
[----:B------:R-:W-:Y:S01]  /*ab50*/  FMUL.FTZ R46, R11, R46 ;  /* 0x0000002e0b2e7220 */ /* 0x000fe20000410000 */
[----:B------:R-:W-:Y:S01]  /*ab60*/  F2FP.BF16.PACK_AB R42, R43, R42 ;  /* 0x0000002a2b2a723e */ /* 0x000fe200000010ff */
[C---:B------:R-:W-:Y:S01]  /*ab70*/  FMUL.FTZ R47, R11.reuse, R47 ;  /* 0x0000002f0b2f7220 */ /* 0x040fe20000410000 */
[----:B------:R-:W-:Y:S01]  /*ab80*/  LEA.HI R13, R10, R10, RZ, 0x1 ;  /* 0x0000000a0a0d7211 */ /* 0x000fe200078f08ff */
[C---:B------:R-:W-:Y:S02]  /*ab90*/  FMUL.FTZ R50, R11.reuse, R50 ;  /* 0x000000320b327220 */ /* 0x040fe40000410000 */
        /* <DEDUP_REMOVED lines=11> */
[----:B------:R-:W-:Y:S01]  /*ac50*/  LOP3.LUT R10, R14, 0x1, RZ, 0xc0, !PT ;  /* 0x000000010e0a7812 */ /* 0x000fe200078ec0ff */
[----:B------:R-:W-:Y:S01]  /*ac60*/  IMAD R0, R13, 0x10, R0 ;  /* 0x000000100d007824 */ /* 0x000fe200078e0200 */
[----:B------:R-:W-:Y:S01]  /*ac70*/  LEA.HI R15, R15, R15, RZ, 0x1d ;  /* 0x0000000f0f0f7211 */ /* 0x000fe200078fe8ff */
[C---:B------:R-:W-:Y:S01]  /*ac80*/  FMUL.FTZ R63, R11.reuse, R63 ;  /* 0x0000003f0b3f7220 */ /* 0x040fe20000410000 */
[----:B------:R-:W-:Y:S01]  /*ac90*/  ISETP.NE.U32.AND P1, PT, R10, 0x1, PT ;  /* 0x000000010a00780c */ /* 0x000fe20003f25070 */
[C---:B------:R-:W-:Y:S01]  /*aca0*/  FMUL.FTZ R66, R11.reuse, R66 ;  /* 0x000000420b427220 */ /* 0x040fe20000410000 */
[----:B------:R-:W-:Y:S01]  /*acb0*/  LEA R0, R0, R15, 0x1 ;  /* 0x0000000f00007211 */ /* 0x000fe200078e08ff */
[----:B------:R-:W2:Y:S01]  /*acc0*/  LDC.U8 R10, c[0x0][0x329] ;  /* 0x0000ca40ff0a7b82 */ /* 0x000ea20000000000 */
[----:B------:R-:W-:Y:S01]  /*acd0*/  LOP3.LUT P0, RZ, R14, 0x2, RZ, 0xc0, !PT ;  /* 0x000000020eff7812 */ /* 0x000fe2000780c0ff */
        /* <DEDUP_REMOVED lines=14> */
[C---:B------:R-:W-:Y:S01]  /*adc0*/  FMUL.FTZ R79, R11.reuse, R79 ;  /* 0x0000004f0b4f7220 */ /* 0x040fe20000410000 */
[----:B------:R-:W-:Y:S01]  /*add0*/  IADD3 R17, R0, R15, RZ ;  /* 0x0000000f00117210 */ /* 0x000fe20007ffe0ff */
[----:B------:R-:W-:Y:S01]  /*ade0*/  FMUL.FTZ R82, R11, R82 ;  /* 0x000000520b527220 */ /* 0x000fe20000410000 */
[----:B------:R-:W-:Y:S01]  /*adf0*/  F2FP.BF16.PACK_AB R54, R55, R54 ;  /* 0x000000363736723e */ /* 0x000fe200000010ff */
[----:B------:R-:W-:Y:S01]  /*ae00*/  FMUL.FTZ R11, R11, R83 ;  /* 0x000000530b0b7220 */ /* 0x000fe20000410000 */
[----:B------:R-:W-:Y:S01]  /*ae10*/  F2FP.BF16.PACK_AB R58, R59, R58 ;  /* 0x0000003a3b3a723e */ /* 0x000fe200000010ff */
[----:B------:R-:W-:Y:S01]  /*ae20*/  STS [R13], R36 ;  /* 0x000000240d007388 */ /* 0x000fe20000000800 */
[----:B------:R-:W-:-:S02]  /*ae30*/  F2FP.BF16.PACK_AB R62, R63, R62 ;  /* 0x0000003e3f3e723e */ /* 0x000fc400000010ff */
[----:B------:R-:W-:Y:S01]  /*ae40*/  F2FP.BF16.PACK_AB R82, R11, R82 ;  /* 0x000000520b52723e */ /* 0x000fe200000010ff */
[----:B------:R-:W-:Y:S01]  /*ae50*/  STS [R13+0x200], R38 ;  /* 0x000200260d007388 */ /* 0x000fe20000000800 */
[----:B------:R-:W4:Y:S01]  /*ae60*/  LDC.U8 R11, c[0x0][0x328] ;  /* 0x0000ca00ff0b7b82 */ /* 0x000f220000000000 */
[----:B------:R-:W-:Y:S02]  /*ae70*/  F2FP.BF16.PACK_AB R66, R67, R66 ;  /* 0x000000424342723e */ /* 0x000fe400000010ff */
[----:B------:R5:W-:Y:S01]  /*ae80*/  STS [R15], R40 ;  /* 0x000000280f007388 */ /* 0x000be20000000800 */
[----:B------:R-:W-:Y:S02]  /*ae90*/  F2FP.BF16.PACK_AB R70, R71, R70 ;  /* 0x000000464746723e */ /* 0x000fe400000010ff */
[----:B------:R-:W-:Y:S01]  /*aea0*/  F2FP.BF16.PACK_AB R74, R75, R74 ;  /* 0x0000004a4b4a723e */ /* 0x000fe200000010ff */
[----:B------:R-:W-:Y:S01]  /*aeb0*/  STS [R15+0x200], R42 ;  /* 0x0002002a0f007388 */ /* 0x000fe20000000800 */
[----:B------:R-:W-:-:S02]  /*aec0*/  F2FP.BF16.PACK_AB R78, R79, R78 ;  /* 0x0000004e4f4e723e */ /* 0x000fc400000010ff */
[----:B--2---:R-:W-:Y:S01]  /*aed0*/  ISETP.NE.AND P5, PT, R10, RZ, PT ;  /* 0x000000ff0a00720c */ /* 0x004fe20003fa5270 */
[----:B------:R2:W-:Y:S01]  /*aee0*/  STS [R19], R44 ;  /* 0x0000002c13007388 */ /* 0x0005e20000000800 */
[----:B------:R-:W-:-:S03]  /*aef0*/  ISETP.NE.AND P0, PT, R114, -0x1, PT ;  /* 0xffffffff7200780c */ /* 0x000fc60003f05270 */
[----:B------:R-:W-:Y:S04]  /*af00*/  STS [R19+0x200], R46 ;  /* 0x0002002e13007388 */ /* 0x000fe80000000800 */
[----:B------:R-:W-:Y:S04]  /*af10*/  STS [R17], R48 ;  /* 0x0000003011007388 */ /* 0x000fe80000000800 */
[----:B------:R-:W-:Y:S01]  /*af20*/  STS [R17+0x200], R50 ;  /* 0x0002003211007388 */ /* 0x000fe20000000800 */
[C---:B----4-:R-:W-:Y:S01]  /*af30*/  ISETP.NE.AND P1, PT, R11.reuse, RZ, PT ;  /* 0x000000ff0b00720c */ /* 0x050fe20003f25270 */
[----:B------:R-:W-:Y:S01]  /*af40*/  @P5 IMAD.MOV.U32 R14, RZ, RZ, c[0x0][0x210] ;  /* 0x00008400ff0e5624 */ /* 0x000fe200078e00ff */
[----:B------:R-:W-:Y:S01]  /*af50*/  @!P5 ISETP.NE.AND P2, PT, R11, RZ, PT ;  /* 0x000000ff0b00d20c */ /* 0x000fe20003f45270 */
[----:B------:R-:W-:Y:S01]  /*af60*/  STS [R13+0x1000], R52 ;  /* 0x001000340d007388 */ /* 0x000fe20000000800 */
[----:B------:R-:W-:Y:S01]  /*af70*/  ISETP.EQ.AND P1, PT, R10, RZ, P1 ;  /* 0x000000ff0a00720c */ /* 0x000fe20000f22270 */
[----:B------:R-:W-:Y:S01]  /*af80*/  @P5 IMAD R14, R14, c[0x0][0x214], RZ ;  /* 0x000085000e0e5a24 */ /* 0x000fe200078e02ff */
[----:B------:R-:W-:Y:S01]  /*af90*/  @!P5 MOV R10, c[0x0][0x214] ;  /* 0x00008500000ada02 */ /* 0x000fe20000000f00 */
[----:B------:R-:W-:Y:S01]  /*afa0*/  STS [R13+0x1200], R54 ;  /* 0x001200360d007388 */ /* 0x000fe20000000800 */
[----:B-----5:R-:W-:-:S02]  /*afb0*/  @P0 IMAD.WIDE.U32 R40, R114, c[0x0][0x1e8], RZ ;  /* 0x00007a0072280a25 */ /* 0x020fc400078e00ff */
[----:B------:R-:W-:Y:S01]  /*afc0*/  @!P5 SEL R14, R10, c[0x0][0x234], !P2 ;  /* 0x00008d000a0eda07 */ /* 0x000fe20005000000 */
[----:B------:R-:W-:Y:S04]  /*afd0*/  STS [R15+0x1000], R56 ;  /* 0x001000380f007388 */ /* 0x000fe80000000800 */
[----:B------:R-:W-:Y:S02]  /*afe0*/  STS [R15+0x1200], R58 ;  /* 0x0012003a0f007388 */ /* 0x000fe40000000800 */
[----:B--2---:R-:W-:Y:S02]  /*aff0*/  @!P1 CS2R R44, SRZ ;  /* 0x00000000002c9805 */ /* 0x004fe4000001ff00 */
        /* <DEDUP_REMOVED lines=12> */
[----:B--2---:R-:W-:-:S03]  /*b0c0*/  @P0 IMAD R13, R114, c[0x0][0x1ec], R41 ;  /* 0x00007b00720d0a24 */ /* 0x004fc600078e0229 */
[----:B------:R-:W-:Y:S01]  /*b0d0*/  BAR.SYNC.DEFER_BLOCKING 0x0 ;  /* 0x0000000000007b1d */ /* 0x000fe20000010000 */
[----:B----4-:R-:W-:-:S05]  /*b0e0*/  @P5 MOV R15, 0x1 ;  /* 0x00000001000f5802 */ /* 0x010fca0000000f00 */
[----:B------:R-:W2:Y:S01]  /*b0f0*/  S2R R0, SR_CTAID.Y ;  /* 0x0000000000007919 */ /* 0x000ea20000002600 */
[----:B------:R-:W-:-:S03]  /*b100*/  @!P5 IMAD R15, R14, c[0x0][0x1c0], RZ ;  /* 0x000070000e0fda24 */ /* 0x000fc600078e02ff */
[----:B------:R-:W4:Y:S04]  /*b110*/  S2R R10, SR_CTAID.X ;  /* 0x00000000000a7919 */ /* 0x000f280000002500 */
[----:B------:R-:W5:Y:S04]  /*b120*/  S2R R11, SR_CTAID.Z ;  /* 0x00000000000b7919 */ /* 0x000f680000002700 */
[----:B------:R1:W3:Y:S04]  /*b130*/  LDS.128 R32, [R118] ;  /* 0x0000000076207984 */ /* 0x0002e80000000c00 */
[----:B------:R1:W3:Y:S01]  /*b140*/  LDS.128 R28, [R118+0x800] ;  /* 0x00080000761c7984 */ /* 0x0002e20000000c00 */
[----:B--2---:R-:W-:Y:S01]  /*b150*/  @P1 IMAD R41, R0, c[0x0][0x214], RZ ;  /* 0x0000850000291a24 */ /* 0x004fe200078e02ff */
[----:B------:R-:W-:-:S02]  /*b160*/  @!P0 SHF.R.S32.HI R7, RZ, 0x1f, R0 ;  /* 0x0000001fff078819 */ /* 0x000fc40000011400 */
[----:B------:R2:W2:Y:S01]  /*b170*/  LDS.128 R24, [R118+0x1000] ;  /* 0x0010000076187984 */ /* 0x0004a20000000c00 */
[C---:B------:R-:W-:Y:S01]  /*b180*/  IMAD R15, R0.reuse, R15, RZ ;  /* 0x0000000f000f7224 */ /* 0x040fe200078e02ff */
[----:B------:R-:W-:Y:S02]  /*b190*/  @P1 SEL R114, R41, R114, !P0 ;  /* 0x0000007229721207 */ /* 0x000fe40004000000 */
[----:B------:R2:W2:Y:S01]  /*b1a0*/  LDS.128 R20, [R118+0x1800] ;  /* 0x0018000076147984 */ /* 0x0004a20000000c00 */
[----:B------:R-:W-:Y:S01]  /*b1b0*/  @P5 MOV R41, c[0x0][0x210] ;  /* 0x0000840000295a02 */ /* 0x000fe20000000f00 */
[----:B------:R-:W-:Y:S01]  /*b1c0*/  @!P0 IMAD.WIDE.U32 R42, R0, c[0x0][0x1e0], RZ ;  /* 0x00007800002a8a25 */ /* 0x000fe200078e00ff */
[----:B------:R-:W-:Y:S01]  /*b1d0*/  @!P5 MOV R41, 0x1 ;  /* 0x000000010029d802 */ /* 0x000fe20000000f00 */
[----:B------:R2:W2:Y:S01]  /*b1e0*/  LDS.128 R16, [R118+0x2000] ;  /* 0x0020000076107984 */ /* 0x0004a20000000c00 */
[----:B------:R-:W-:Y:S01]  /*b1f0*/  LOP3.LUT P5, RZ, R4, 0x3, RZ, 0xc0, !PT ;  /* 0x0000000304ff7812 */ /* 0x000fe200078ac0ff */
[--C-:B------:R-:W-:Y:S01]  /*b200*/  @P1 IMAD.MOV.U32 R44, RZ, RZ, R114.reuse ;  /* 0x000000ffff2c1224 */ /* 0x100fe200078e0072 */
[----:B------:R-:W-:Y:S01]  /*b210*/  SEL R15, R15, RZ, !P1 ;  /* 0x000000ff0f0f7207 */ /* 0x000fe20004800000 */
[----:B------:R2:W2:Y:S01]  /*b220*/  LDS.128 R36, [R118+0x2800] ;  /* 0x0028000076247984 */ /* 0x0004a20000000c00 */
[----:B----4-:R-:W-:Y:S01]  /*b230*/  IMAD R4, R10, R41, RZ ;  /* 0x000000290a047224 */ /* 0x010fe200078e02ff */
[----:B------:R-:W-:Y:S01]  /*b240*/  @!P0 MOV R40, R42 ;  /* 0x0000002a00288202 */ /* 0x000fe20000000f00 */
[----:B------:R-:W-:Y:S01]  /*b250*/  @!P0 IMAD R7, R7, c[0x0][0x1e0], RZ ;  /* 0x0000780007078a24 */ /* 0x000fe200078e02ff */
[----:B------:R-:W-:Y:S01]  /*b260*/  @P1 SHF.R.S32.HI R45, RZ, 0x1f, R114 ;  /* 0x0000001fff2d1819 */ /* 0x000fe20000011472 */
[----:B-----5:R-:W-:Y:S01]  /*b270*/  IMAD R15, R11, R14, R15 ;  /* 0x0000000e0b0f7224 */ /* 0x020fe200078e020f */
[----:B------:R-:W-:Y:S01]  /*b280*/  MOV R14, 0x7f800000 ;  /* 0x7f800000000e7802 */ /* 0x000fe20000000f00 */
[----:B------:R-:W-:-:S02]  /*b290*/  IMAD.SHL.U32 R4, R4, 0x40, RZ ;  /* 0x0000004004047824 */ /* 0x000fc400078e00ff */
[----:B-1----:R-:W-:Y:S02]  /*b2a0*/  @P4 FMUL.FTZ R42, R9, 0.69314718246459960938 ;  /* 0x3f317218092a4820 */ /* 0x002fe40000410000 */
        /* <DEDUP_REMOVED lines=27> */
.L_x_816:
[----:B------:R-:W-:Y:S05]  /*b460*/  BSYNC B0 ;  /* 0x0000000000007941 */ /* 0x000fea0003800000 */
.L_x_815:
        /* <DEDUP_REMOVED lines=23> */
[----:B--2---:R1:W-:Y:S04]  /*b5e0*/  @!P2 STG.E.128 [R2.64+0x40], R24 ;  /* 0x000040180200a986 */ /* 0x0043e8000c101d16 */
[----:B------:R1:W-:Y:S02]  /*b5f0*/  @!P1 STG.E.128 [R2.64+0x80], R16 ;  /* 0x0000801002009986 */ /* 0x0003e4000c101d16 */
.L_x_818:
[----:B------:R-:W-:Y:S05]  /*b600*/  BSYNC B0 ;  /* 0x0000000000007941 */ /* 0x000fea0003800000 */
.L_x_817:
        /* <DEDUP_REMOVED lines=16> */
[----:B------:R1:W-:Y:S10]  /*b710*/  @!P1 STG.E.128 [R2.64], R28 ;  /* 0x0000001c02009986 */ /* 0x0003f4000c101d16 */
[----:B------:R-:W-:Y:S05]  /*b720*/  @P0 EXIT ;  /* 0x000000000000094d */ /* 0x000fea0003800000 */
[----:B------:R-:W-:Y:S01]  /*b730*/  STG.E.128 [R2.64+0x80], R36 ;  /* 0x0000802402007986 */ /* 0x000fe2000c101d16 */
[----:B------:R-:W-:Y:S05]  /*b740*/  EXIT ;  /* 0x000000000000794d */ /* 0x000fea0003800000 */
.L_x_788:
[----:B------:R-:W1:Y:S01]  /*b750*/  LDC.U8 R4, c[0x0][0x329] ;  /* 0x0000ca40ff047b82 */ /* 0x000e620000000000 */
[----:B------:R-:W-:Y:S01]  /*b760*/  ISETP.NE.AND P3, PT, R114, -0x1, PT ;  /* 0xffffffff7200780c */ /* 0x000fe20003f65270 */
[----:B------:R-:W-:Y:S01]  /*b770*/  BSSY B0, `(.L_x_819) ;  /* 0x0000043000007945 */ /* 0x000fe20003800000 */
[----:B------:R-:W-:-:S05]  /*b780*/  IADD3 R121, -R22, R121, RZ ;  /* 0x0000007916797210 */ /* 0x000fca0007ffe1ff */
[----:B------:R-:W2:Y:S06]  /*b790*/  LDC.U8 R2, c[0x0][0x328] ;  /* 0x0000ca00ff027b82 */ /* 0x000eac0000000000 */
[----:B------:R-:W-:-:S04]  /*b7a0*/  @P3 IMAD.WIDE.U32 R8, R114, c[0x0][0x1e8], RZ ;  /* 0x00007a0072083a25 */ /* 0x000fc800078e00ff */
[----:B------:R-:W-:Y:S01]  /*b7b0*/  @P3 IMAD R6, R114, c[0x0][0x1ec], R9 ;  /* 0x00007b0072063a24 */ /* 0x000fe200078e0209 */
[----:B-1----:R-:W-:Y:S02]  /*b7c0*/  ISETP.NE.AND P2, PT, R4, RZ, PT ;  /* 0x000000ff0400720c */ /* 0x002fe40003f45270 */
[----:B--2---:R-:W-:-:S04]  /*b7d0*/  ISETP.NE.AND P1, PT, R2, RZ, PT ;  /* 0x000000ff0200720c */ /* 0x004fc80003f25270 */
[----:B------:R-:W-:-:S07]  /*b7e0*/  ISETP.EQ.AND P1, PT, R4, RZ, P1 ;  /* 0x000000ff0400720c */ /* 0x000fce0000f22270 */
[----:B------:R-:W-:Y:S01]  /*b7f0*/  @P2 IMAD.MOV.U32 R5, RZ, RZ, c[0x0][0x210] ;  /* 0x00008400ff052624 */ /* 0x000fe200078e00ff */
[----:B------:R-:W-:Y:S01]  /*b800*/  @!P2 ISETP.NE.AND P0, PT, R2, RZ, PT ;  /* 0x000000ff0200a20c */ /* 0x000fe20003f05270 */
[----:B------:R-:W-:Y:S01]  /*b810*/  @!P2 IMAD.MOV.U32 R2, RZ, RZ, c[0x0][0x214] ;  /* 0x00008500ff02a624 */ /* 0x000fe200078e00ff */
[----:B------:R-:W-:Y:S01]  /*b820*/  @!P3 SHF.R.S32.HI R4, RZ, 0x1f, R23 ;  /* 0x0000001fff04b819 */ /* 0x000fe20000011417 */
[----:B------:R-:W-:Y:S02]  /*b830*/  @P2 IMAD R5, R5, c[0x0][0x214], RZ ;  /* 0x0000850005052a24 */ /* 0x000fe400078e02ff */
[----:B------:R-:W-:Y:S01]  /*b840*/  @P2 IMAD.MOV.U32 R10, RZ, RZ, 0x1 ;  /* 0x00000001ff0a2424 */ /* 0x000fe200078e00ff */
[----:B------:R-:W-:Y:S01]  /*b850*/  @!P2 SEL R5, R2, c[0x0][0x234], !P0 ;  /* 0x00008d000205aa07 */ /* 0x000fe20004000000 */
[----:B------:R-:W-:Y:S01]  /*b860*/  @!P3 IMAD R4, R4, c[0x0][0x1e0], RZ ;  /* 0x000078000404ba24 */ /* 0x000fe200078e02ff */
[----:B------:R-:W-:Y:S01]  /*b870*/  LEA.HI R2, R3, R0, RZ, 0x2 ;  /* 0x0000000003027211 */ /* 0x000fe200078f10ff */
[----:B------:R-:W-:Y:S01]  /*b880*/  @P2 IMAD.MOV.U32 R9, RZ, RZ, c[0x0][0x210] ;  /* 0x00008400ff092624 */ /* 0x000fe200078e00ff */
[----:B------:R-:W-:Y:S01]  /*b890*/  ISETP.NE.OR P0, PT, R114, -0x1, !P1 ;  /* 0xffffffff7200780c */ /* 0x000fe20004f05670 */
[----:B------:R-:W-:Y:S01]  /*b8a0*/  @!P2 IMAD R10, R5, c[0x0][0x1c0], RZ ;  /* 0x00007000050aaa24 */ /* 0x000fe200078e02ff */
[----:B------:R-:W-:Y:S01]  /*b8b0*/  LOP3.LUT R3, R2, 0xfffffffc, RZ, 0xc0, !PT ;  /* 0xfffffffc02037812 */ /* 0x000fe200078ec0ff */
[C---:B------:R-:W-:Y:S01]  /*b8c0*/  @!P3 IMAD R4, R23.reuse, c[0x0][0x1e4], R4 ;  /* 0x000079001704ba24 */ /* 0x040fe200078e0204 */
[----:B------:R-:W-:Y:S01]  /*b8d0*/  SHF.R.S32.HI R14, RZ, 0x2, R2 ;  /* 0x00000002ff0e7819 */ /* 0x000fe20000011402 */
[C---:B------:R-:W-:Y:S01]  /*b8e0*/  IMAD R7, R23.reuse, R10, RZ ;  /* 0x0000000a17077224 */ /* 0x040fe200078e02ff */
[----:B------:R-:W-:Y:S01]  /*b8f0*/  @!P1 CS2R R16, SRZ ;  /* 0x0000000000109805 */ /* 0x000fe2000001ff00 */
[----:B------:R-:W-:Y:S01]  /*b900*/  @!P3 IMAD.WIDE.U32 R10, R23, c[0x0][0x1e0], RZ ;  /* 0x00007800170aba25 */ /* 0x000fe200078e00ff */
[----:B------:R-:W-:-:S02]  /*b910*/  SHF.R.S32.HI R15, RZ, 0x1f, R14 ;  /* 0x0000001fff0f7819 */ /* 0x000fc4000001140e */
[----:B------:R-:W-:Y:S01]  /*b920*/  SEL R7, R7, RZ, !P1 ;  /* 0x000000ff07077207 */ /* 0x000fe20004800000 */
[----:B------:R-:W-:Y:S01]  /*b930*/  IMAD.IADD R3, R0, 0x1, -R3 ;  /* 0x0000000100037824 */ /* 0x000fe200078e0a03 */
[----:B------:R-:W-:Y:S01]  /*b940*/  @!P3 MOV R8, R10 ;  /* 0x0000000a0008b202 */ /* 0x000fe20000000f00 */
[----:B------:R-:W-:Y:S01]  /*b950*/  @!P3 IMAD.IADD R6, R11, 0x1, R4 ;  /* 0x000000010b06b824 */ /* 0x000fe200078e0204 */
[----:B------:R-:W-:Y:S01]  /*b960*/  SHF.R.S32.HI R0, RZ, 0x1f, R26 ;  /* 0x0000001fff007819 */ /* 0x000fe2000001141a */
[----:B------:R-:W-:Y:S02]  /*b970*/  IMAD R7, R26, R5, R7 ;  /* 0x000000051a077224 */ /* 0x000fe400078e0207 */
[----:B------:R-:W-:Y:S02]  /*b980*/  IMAD.SHL.U32 R5, R3, 0x8, RZ ;  /* 0x0000000803057824 */ /* 0x000fe400078e00ff */
[----:B------:R-:W-:Y:S02]  /*b990*/  @!P0 IMAD R114, R23, c[0x0][0x214], RZ ;  /* 0x0000850017728a24 */ /* 0x000fe400078e02ff */
[----:B------:R-:W-:Y:S01]  /*b9a0*/  @!P2 IMAD.MOV.U32 R9, RZ, RZ, 0x1 ;  /* 0x00000001ff09a424 */ /* 0x000fe200078e00ff */
[C---:B------:R-:W-:Y:S01]  /*b9b0*/  IADD3 R12, P0, R5.reuse, R8, RZ ;  /* 0x00000008050c7210 */ /* 0x040fe20007f1e0ff */
[----:B------:R-:W-:Y:S01]  /*b9c0*/  IMAD R11, R0, c[0x0][0x1f0], RZ ;  /* 0x00007c00000b7a24 */ /* 0x000fe200078e02ff */
[----:B------:R-:W-:Y:S01]  /*b9d0*/  ISETP.GE.AND P2, PT, R14, R121, PT ;  /* 0x000000790e00720c */ /* 0x000fe20003f46270 */
[----:B------:R-:W-:Y:S01]  /*b9e0*/  IMAD R22, R22, R9, RZ ;  /* 0x0000000916167224 */ /* 0x000fe200078e02ff */
[----:B------:R-:W-:Y:S01]  /*b9f0*/  LEA.HI.X.SX32 R13, R5, R6, 0x1, P0 ;  /* 0x00000006050d7211 */ /* 0x000fe200000f0eff */
[----:B------:R-:W-:Y:S01]  /*ba00*/  IMAD R11, R26, c[0x0][0x1f4], R11 ;  /* 0x00007d001a0b7a24 */ /* 0x000fe200078e020b */
[----:B------:R-:W-:Y:S01]  /*ba10*/  @P1 MOV R16, R114 ;  /* 0x0000007200101202 */ /* 0x000fe20000000f00 */
[----:B------:R-:W-:Y:S01]  /*ba20*/  IMAD.WIDE R18, R18, 0x40, R14 ;  /* 0x0000004012127825 */ /* 0x000fe200078e020e */
[----:B------:R-:W-:-:S02]  /*ba30*/  @P1 SHF.R.S32.HI R17, RZ, 0x1f, R114 ;  /* 0x0000001fff111819 */ /* 0x000fc40000011472 */
[----:B------:R-:W-:Y:S01]  /*ba40*/  IADD3 R2, R5, 0x20, RZ ;  /* 0x0000002005027810 */ /* 0x000fe20007ffe0ff */
[----:B------:R-:W-:Y:S01]  /*ba50*/  IMAD.WIDE.U32 R26, R26, c[0x0][0x1f0], R12 ;  /* 0x00007c001a1a7a25 */ /* 0x000fe200078e000c */
[----:B------:R-:W-:Y:S02]  /*ba60*/  SHF.R.S32.HI R13, RZ, 0x1f, R22 ;  /* 0x0000001fff0d7819 */ /* 0x000fe40000011416 */
[----:B------:R-:W-:Y:S01]  /*ba70*/  IADD3 R22, P1, P0, R22, R16, R7 ;  /* 0x0000001016167210 */ /* 0x000fe2000783e007 */
[----:B------:R-:W-:Y:S01]  /*ba80*/  IMAD.IADD R11, R11, 0x1, R27 ;  /* 0x000000010b0b7824 */ /* 0x000fe200078e021b */
[----:B------:R-:W-:Y:S02]  /*ba90*/  SHF.R.S32.HI R16, RZ, 0x1f, R7 ;  /* 0x0000001fff107819 */ /* 0x000fe40000011407 */
[----:B------:R-:W-:Y:S02]  /*baa0*/  IADD3 R0, R5, 0x40, RZ ;  /* 0x0000004005007810 */ /* 0x000fe40007ffe0ff */
[----:B------:R-:W-:Y:S01]  /*bab0*/  IADD3.X R13, R13, R17, R16, P1, P0 ;  /* 0x000000110d0d7210 */ /* 0x000fe20000fe0410 */
        /* <DEDUP_REMOVED lines=14> */
.L_x_820:
[----:B------:R-:W-:Y:S05]  /*bba0*/  BSYNC B0 ;  /* 0x0000000000007941 */ /* 0x000fea0003800000 */
.L_x_819:
[----:B------:R-:W-:Y:S01]  /*bbb0*/  IADD3 R4, R14, 0x20, RZ ;  /* 0x000000200e047810 */ /* 0x000fe20007ffe0ff */
[----:B------:R-:W-:Y:S03]  /*bbc0*/  BSSY B0, `(.L_x_821) ;  /* 0x0000012000007945 */ /* 0x000fe60003800000 */
[----:B------:R-:W-:-:S13]  /*bbd0*/  ISETP.GE.AND P0, PT, R4, R121, PT ;  /* 0x000000790400720c */ /* 0x000fda0003f06270 */
        /* <DEDUP_REMOVED lines=16> */
.L_x_822:
[----:B------:R-:W-:Y:S05]  /*bce0*/  BSYNC B0 ;  /* 0x0000000000007941 */ /* 0x000fea0003800000 */
.L_x_821:
        /* <DEDUP_REMOVED lines=19> */
.L_x_823:
        /* <DEDUP_REMOVED lines=14> */
.L_x_1001:


//--------------------- .text._ZN5flash16flash_fwd_kernelI23Flash_fwd_kernel_traitsILi96ELi64ELi64ELi4ELb0ELb0EN7cutlass10bfloat16_tE19Flash_kernel_traitsILi96ELi64ELi64ELi4ES3_EELb1ELb1ELb0ELb0ELb0ELb0ELb0ELb1EEEvNS_16Flash_fwd_paramsE --------------------------
	.section	.text._ZN5flash16flash_fwd_kernelI23Flash_fwd_kernel_traitsILi96ELi64ELi64ELi4ELb0ELb0EN7cutlass10bfloat16_tE19Flash_kernel_traitsILi96ELi64ELi64ELi4ES3_EELb1ELb1ELb0ELb0ELb0ELb0ELb0ELb1EEEvNS_16Flash_fwd_paramsE,"ax",@progbits
	.sectioninfo	@"SHI_REGISTERS=213"
	.align	128
        .global         _ZN5flash16flash_fwd_kernelI23Flash_fwd_kernel_traitsILi96ELi64ELi64ELi4ELb0ELb0EN7cutlass10bfloat16_tE19Flash_kernel_traitsILi96ELi64ELi64ELi4ES3_EELb1ELb1ELb0ELb0ELb0ELb0ELb0ELb1EEEvNS_16Flash_fwd_paramsE
        .type           _ZN5flash16flash_fwd_kernelI23Flash_fwd_kernel_traitsILi96ELi64ELi64ELi4ELb0ELb0EN7cutlass10bfloat16_tE19Flash_kernel_traitsILi96ELi64ELi64ELi4ES3_EELb1ELb1ELb0ELb0ELb0ELb0ELb0ELb1EEEvNS_16Flash_fwd_paramsE,@function
        .size           _ZN5flash16flash_fwd_kernelI23Flash_fwd_kernel_traitsILi96ELi64ELi64ELi4ELb0ELb0EN7cutlass10bfloat16_tE19Flash_kernel_traitsILi96ELi64ELi64ELi4ES3_EELb1ELb1ELb0ELb0ELb0ELb0ELb0ELb1EEEvNS_16Flash_fwd_paramsE,(.L_x_1002 - _ZN5flash16flash_fwd_kernelI23Flash_fwd_kernel_traitsILi96ELi64ELi64ELi4ELb0ELb0EN7cutlass10bfloat16_tE19Flash_kernel_traitsILi96ELi64ELi64ELi4ES3_EELb1ELb1ELb0ELb0ELb0ELb0ELb0ELb1EEEvNS_16Flash_fwd_paramsE)
        .other          _ZN5flash16flash_fwd_kernelI23Flash_fwd_kernel_traitsILi96ELi64ELi64ELi4ELb0ELb0EN7cutlass10bfloat16_tE19Flash_kernel_traitsILi96ELi64ELi64ELi4ES3_EELb1ELb1ELb0ELb0ELb0ELb0ELb0ELb1EEEvNS_16Flash_fwd_paramsE,@"STO_CUDA_ENTRY STV_DEFAULT"
_ZN5flash16flash_fwd_kernelI23Flash_fwd_kernel_traitsILi96ELi64ELi64ELi4ELb0ELb0EN7cutlass10bfloat16_tE19Flash_kernel_traitsILi96ELi64ELi64ELi4ES3_EELb1ELb1ELb0ELb0ELb0ELb0ELb0ELb1EEEvNS_16Flash_fwd_paramsE:
.text._ZN5flash16flash_fwd_kernelI23Flash_fwd_kernel_traitsILi96ELi64ELi64ELi4ELb0ELb0EN7cutlass10bfloat16_tE19Flash_kernel_traitsILi96ELi64ELi64ELi4ES3_EELb1ELb1ELb0ELb0ELb0ELb0ELb0ELb1EEEvNS_16Flash_fwd_paramsE:
        /* <DEDUP_REMOVED lines=9> */
[----:B------:R-:W-:Y:S01]  /*0090*/  IMAD.MOV.U32 R7, RZ, RZ, c[0x0][0x2fc] ;  /* 0x0000bf00ff077624 */ /* 0x000fe200078e00ff */
[----:B------:R-:W-:-:S05]  /*00a0*/  @P1 MOV R6, R84 ;  /* 0x0000005400061202 */ /* 0x000fca0000000f00 */
[----:B------:R1:W3:Y:S01]  /*00b0*/  @P1 LDG.E.64 R8, [R6.64] ;  /* 0x0000001a06081981 */ /* 0x0002e2000c1e1b00 */
[----:B------:R-:W4:Y:S01]  /*00c0*/  LDC.U8 R0, c[0x0][0x312] ;  /* 0x0000c480ff007b82 */ /* 0x000f220000000000 */
[----:B------:R-:W-:Y:S01]  /*00d0*/  ISETP.NE.U32.AND P2, PT, RZ, c[0x0][0x240], PT ;  /* 0x00009000ff007a0c */ /* 0x000fe20003f45070 */
[----:B------:R-:W-:Y:S01]  /*00e0*/  IMAD.MOV.U32 R2, RZ, RZ, 0x4 ;  /* 0x00000004ff027424 */ /* 0x000fe200078e00ff */
[----:B------:R-:W4:Y:S01]  /*00f0*/  S2R R13, SR_CTAID.X ;  /* 0x00000000000d7919 */ /* 0x000f220000002500 */
[----:B------:R-:W-:Y:S01]  /*0100*/  IMAD.MOV.U32 R164, RZ, RZ, -0x1 ;  /* 0xffffffffffa47424 */ /* 0x000fe200078e00ff */
[----:B------:R-:W-:Y:S02]  /*0110*/  ISETP.NE.AND.EX P2, PT, RZ, c[0x0][0x244], PT, P2 ;  /* 0x00009100ff007a0c */ /* 0x000fe40003f45320 */
[----:B------:R-:W4:Y:S04]  /*0120*/  S2R R5, SR_CTAID.Y ;  /* 0x0000000000057919 */ /* 0x000f280000002600 */
[----:B------:R-:W4:Y:S04]  /*0130*/  S2R R24, SR_CTAID.Z ;  /* 0x0000000000187919 */ /* 0x000f280000002700 */
[----:B-1----:R-:W1:Y:S01]  /*0140*/  S2R R6, SR_TID.X ;  /* 0x0000000000067919 */ /* 0x002e620000002100 */
[----:B----4-:R-:W-:Y:S01]  /*0150*/  ISETP.NE.AND P3, PT, R0, RZ, PT ;  /* 0x000000ff0000720c */ /* 0x010fe20003f65270 */
[----:B------:R-:W-:-:S02]  /*0160*/  IMAD.MOV.U32 R15, RZ, RZ, -0x1 ;  /* 0xffffffffff0f7424 */ /* 0x000fc400078e00ff */
[----:B------:R-:W-:Y:S01]  /*0170*/  IMAD.WIDE R20, R5, R2, c[0x0][0x240] ;  /* 0x0000900005147625 */ /* 0x000fe200078e0202 */
[----:B------:R-:W-:-:S04]  /*0180*/  LOP3.LUT R3, R24, R13, R5, 0xfe, !PT ;  /* 0x0000000d18037212 */ /* 0x000fc800078efe05 */
[----:B-1----:R-:W-:-:S13]  /*0190*/  LOP3.LUT P4, RZ, R3, R6, RZ, 0xfc, !PT ;  /* 0x0000000603ff7212 */ /* 0x002fda000788fcff */
[----:B------:R-:W-:Y:S01]  /*01a0*/  @!P4 IMAD.MOV.U32 R16, RZ, RZ, c[0x0][0x308] ;  /* 0x0000c200ff10c624 */ /* 0x000fe200078e00ff */
[----:B------:R-:W-:Y:S01]  /*01b0*/  @!P4 MOV R17, c[0x0][0x30c] ;  /* 0x0000c3000011ca02 */ /* 0x000fe20000000f00 */
[----:B--2---:R-:W1:Y:S01]  /*01c0*/  @P1 R2UR UR28, R10 ;  /* 0x000000000a1c13c2 */ /* 0x004e6200000e0000 */
[----:B---3--:R-:W-:-:S07]  /*01d0*/  @P1 IADD3 R84, P0, R8, c[0x0][0x300], RZ ;  /* 0x0000c00008541a10 */ /* 0x008fce0007f1e0ff */
[----:B------:R-:W2:Y:S01]  /*01e0*/  @P1 R2UR UR29, R11 ;  /* 0x000000000b1d13c2 */ /* 0x000ea200000e0000 */
[----:B------:R-:W-:Y:S01]  /*01f0*/  @P1 IMAD.X R7, RZ, RZ, R9, P0 ;  /* 0x000000ffff071224 */ /* 0x000fe200000e0609 */
[----:B------:R-:W-:Y:S01]  /*0200*/  ISETP.EQ.U32.AND P1, PT, RZ, c[0x0][0x248], PT ;  /* 0x00009200ff007a0c */ /* 0x000fe20003f22070 */
[----:B------:R-:W-:Y:S01]  /*0210*/  IMAD.WIDE R8, R5, R2, c[0x0][0x248] ;  /* 0x0000920005087625 */ /* 0x000fe200078e0202 */
[----:B------:R-:W-:Y:S02]  /*0220*/  ISETP.NE.U32.AND P0, PT, RZ, c[0x0][0x250], PT ;  /* 0x00009400ff007a0c */ /* 0x000fe40003f05070 */
[----:B------:R-:W-:Y:S02]  /*0230*/  ISETP.EQ.OR.EX P1, PT, RZ, c[0x0][0x24c], !P3, P1 ;  /* 0x00009300ff007a0c */ /* 0x000fe40005f22710 */
[----:B------:R-:W-:Y:S02]  /*0240*/  @!P4 MOV R85, R7 ;  /* 0x000000070055c202 */ /* 0x000fe40000000f00 */
[----:B------:R-:W-:Y:S01]  /*0250*/  ISETP.NE.AND.EX P0, PT, RZ, c[0x0][0x254], PT, P0 ;  /* 0x00009500ff007a0c */ /* 0x000fe20003f05300 */
[----:B-1----:R-:W-:-:S02]  /*0260*/  IMAD.U32 R10, RZ, RZ, UR28 ;  /* 0x0000001cff0a7e24 */ /* 0x002fc4000f8e00ff */
[----:B------:R-:W-:Y:S01]  /*0270*/  @!P4 STG.E.64 [R16.64+0x8], R84 ;  /* 0x000008541000c986 */ /* 0x000fe2000c101b1a */
[----:B--2---:R-:W-:-:S05]  /*0280*/  IMAD.U32 R11, RZ, RZ, UR29 ;  /* 0x0000001dff0b7e24 */ /* 0x004fca000f8e00ff */
[----:B------:R1:W-:Y:S04]  /*0290*/  @!P4 STG.E.64 [R16.64], R10 ;  /* 0x0000000a1000c986 */ /* 0x0003e8000c101b1a */
[----:B------:R-:W2:Y:S04]  /*02a0*/  @P2 LDG.E R164, [R20.64] ;  /* 0x0000001a14a42981 */ /* 0x000ea8000c1e1900 */
[----:B------:R-:W2:Y:S01]  /*02b0*/  @P2 LDG.E R169, [R20.64+0x4] ;  /* 0x0000041a14a92981 */ /* 0x000ea2000c1e1900 */
[----:B------:R-:W-:Y:S02]  /*02c0*/  IMAD.MOV.U32 R4, RZ, RZ, RZ ;  /* 0x000000ffff047224 */ /* 0x000fe400078e00ff */
[----:B------:R-:W-:Y:S01]  /*02d0*/  @P0 IMAD.WIDE R18, R5, R2, c[0x0][0x250] ;  /* 0x0000940005120625 */ /* 0x000fe200078e0202 */
[----:B------:R3:W5:Y:S01]  /*02e0*/  @!P1 LDG.E R15, [R8.64] ;  /* 0x0000001a080f9981 */ /* 0x000762000c1e1900 */
[----:B------:R-:W4:Y:S03]  /*02f0*/  LDC.U8 R163, c[0x0][0x2d8] ;  /* 0x0000b600ffa37b82 */ /* 0x000f260000000000 */
[----:B------:R3:W5:Y:S01]  /*0300*/  @P0 LDG.E R4, [R18.64] ;  /* 0x0000001a12040981 */ /* 0x000762000c1e1900 */
[----:B------:R-:W-:-:S04]  /*0310*/  ISETP.NE.U32.AND P0, PT, RZ, c[0x0][0x248], PT ;  /* 0x00009200ff007a0c */ /* 0x000fc80003f05070 */
[----:B------:R-:W-:Y:S02]  /*0320*/  ISETP.NE.AND.EX P0, PT, RZ, c[0x0][0x24c], PT, P0 ;  /* 0x00009300ff007a0c */ /* 0x000fe40003f05300 */
[----:B-1----:R-:W-:-:S04]  /*0330*/  SHF.R.S32.HI R17, RZ, 0x1f, R6 ;  /* 0x0000001fff117819 */ /* 0x002fc80000011406 */
[----:B------:R-:W-:Y:S02]  /*0340*/  LEA.HI R11, R17, R6, RZ, 0x5 ;  /* 0x00000006110b7211 */ /* 0x000fe400078f28ff */
[----:B--2---:R-:W-:Y:S01]  /*0350*/  @P2 IADD3 R169, R169, -R164, RZ ;  /* 0x800000a4a9a92210 */ /* 0x004fe20007ffe0ff */
[----:B------:R-:W-:-:S04]  /*0360*/  @!P2 IMAD.MOV.U32 R169, RZ, RZ, c[0x0][0x214] ;  /* 0x00008500ffa9a624 */ /* 0x000fc800078e00ff */
[----:B------:R-:W-:Y:S05]  /*0370*/  @!P0 BRA `(.L_x_824) ;  /* 0x0000004000008947 */ /* 0x000fea0003800000 */
[----:B---34-:R-:W2:Y:S02]  /*0380*/  @P3 LDG.E R0, [R8.64+0x4] ;  /* 0x0000041a08003981 */ /* 0x018ea4000c1e1900 */
[----:B--2--5:R-:W-:-:S06]  /*0390*/  @P3 IADD3 R0, R0, -R15, RZ ;  /* 0x8000000f00003210 */ /* 0x024fcc0007ffe0ff */
[----:B------:R1:W5:Y:S01]  /*03a0*/  @!P3 LDG.E R0, [R8.64] ;  /* 0x0000001a0800b981 */ /* 0x000362000c1e1900 */
[----:B------:R-:W-:Y:S05]  /*03b0*/  BRA `(.L_x_825) ;  /* 0x0000001000007947 */ /* 0x000fea0003800000 */
.L_x_824:
[----:B---34-:R-:W-:Y:S02]  /*03c0*/  MOV R0, c[0x0][0x218] ;  /* 0x0000860000007a02 */ /* 0x018fe40000000f00 */
.L_x_825:
        /* <DEDUP_REMOVED lines=25> */
[----:B------:R-:W-:Y:S01]  /*0560*/  IMAD R9, R5, c[0x0][0x1c0], R24 ;  /* 0x0000700005097a24 */ /* 0x000fe200078e0218 */
[----:B------:R-:W-:Y:S02]  /*0570*/  ISETP.NE.AND P0, PT, R15, -0x1, PT ;  /* 0xffffffff0f00780c */ /* 0x000fe40003f05270 */
[----:B------:R-:W-:-:S04]  /*0580*/  LOP3.LUT R3, R11, 0xffffffe0, RZ, 0xc0, !PT ;  /* 0xffffffe00b037812 */ /* 0x000fc800078ec0ff */
[----:B------:R-:W-:Y:S02]  /*0590*/  IADD3 R10, R6, -R3, RZ ;  /* 0x80000003060a7210 */ /* 0x000fe40007ffe0ff */
[----:B------:R-:W-:Y:S02]  /*05a0*/  SHF.L.U32 R3, R9, 0x5, RZ ;  /* 0x0000000509037819 */ /* 0x000fe400000006ff */
[--C-:B------:R-:W-:Y:S01]  /*05b0*/  SHF.R.S32.HI R14, RZ, 0x1f, R10.reuse ;  /* 0x0000001fff0e7819 */ /* 0x100fe2000001140a */
[----:B------:R-:W-:Y:S01]  /*05c0*/  @P3 IMAD.WIDE.U32 R28, R164, c[0x0][0x190], RZ ;  /* 0x00006400a41c3a25 */ /* 0x000fe200078e00ff */
[----:B------:R-:W-:Y:S02]  /*05d0*/  @!P3 SHF.R.S32.HI R12, RZ, 0x1f, R5 ;  /* 0x0000001fff0cb819 */ /* 0x000fe40000011405 */
[----:B------:R-:W-:Y:S01]  /*05e0*/  IADD3 R84, P2, P1, R3, R84, R10 ;  /* 0x0000005403547210 */ /* 0x000fe2000795e00a */
[----:B------:R-:W-:Y:S01]  /*05f0*/  @!P3 IMAD.WIDE.U32 R22, R5, c[0x0][0x178], RZ ;  /* 0x00005e000516ba25 */ /* 0x000fe200078e00ff */
[----:B------:R-:W-:-:S02]  /*0600*/  SHF.R.S32.HI R0, RZ, 0x1f, R3 ;  /* 0x0000001fff007819 */ /* 0x000fc40000011403 */
[----:B------:R-:W-:Y:S01]  /*0610*/  @P0 IADD3 R8, R4, R15, RZ ;  /* 0x0000000f04080210 */ /* 0x000fe20007ffe0ff */
[----:B------:R-:W-:Y:S01]  /*0620*/  @!P3 IMAD R12, R12, c[0x0][0x178], RZ ;  /* 0x00005e000c0cba24 */ /* 0x000fe200078e02ff */
[----:B------:R-:W-:Y:S01]  /*0630*/  IADD3.X R0, R0, R7, R14, P2, P1 ;  /* 0x0000000700007210 */ /* 0x000fe200017e240e */
[----:B------:R-:W-:Y:S01]  /*0640*/  @P3 IMAD R3, R164, c[0x0][0x194], R29 ;  /* 0x00006500a4033a24 */ /* 0x000fe200078e021d */
[----:B------:R-:W-:Y:S01]  /*0650*/  @!P3 MOV R28, R22 ;  /* 0x00000016001cb202 */ /* 0x000fe20000000f00 */
[----:B------:R-:W-:Y:S02]  /*0660*/  @!P3 IMAD R7, R5, c[0x0][0x17c], R12 ;  /* 0x00005f000507ba24 */ /* 0x000fe400078e020c */
[----:B------:R-:W-:-:S03]  /*0670*/  @P0 IMAD.WIDE.U32 R18, R8, c[0x0][0x198], RZ ;  /* 0x0000660008120a25 */ /* 0x000fc600078e00ff */
[----:B------:R-:W-:Y:S01]  /*0680*/  @!P3 IADD3 R3, R23, R7, RZ ;  /* 0x000000071703b210 */ /* 0x000fe20007ffe0ff */
[----:B------:R-:W-:Y:S02]  /*0690*/  IMAD R12, R9, c[0x0][0x224], R20 ;  /* 0x00008900090c7a24 */ /* 0x000fe400078e0214 */
[----:B------:R-:W-:Y:S02]  /*06a0*/  @P0 IMAD R8, R8, c[0x0][0x19c], R19 ;  /* 0x0000670008080a24 */ /* 0x000fe400078e0213 */
[----:B------:R-:W-:Y:S01]  /*06b0*/  IMAD R12, R12, c[0x0][0x228], RZ ;  /* 0x00008a000c0c7a24 */ /* 0x000fe200078e02ff */
        /* <DEDUP_REMOVED lines=11> */
.L_x_827:
[----:B------:R-:W-:Y:S01]  /*0770*/  IABS R14, c[0x0][0x1c8] ;  /* 0x00007200000e7a13 */ /* 0x000fe20000000000 */
[----:B------:R-:W-:-:S03]  /*0780*/  IMAD.MOV.U32 R22, RZ, RZ, RZ ;  /* 0x000000ffff167224 */ /* 0x000fc600078e00ff */
[----:B------:R-:W1:Y:S08]  /*0790*/  I2F.RP R16, R14 ;  /* 0x0000000e00107306 */ /* 0x000e700000209400 */
[----:B-1----:R-:W1:Y:S02]  /*07a0*/  MUFU.RCP R23, R16 ;  /* 0x0000001000177308 */ /* 0x002e640000001000 */
[----:B-1----:R-:W-:-:S06]  /*07b0*/  IADD3 R23, R23, 0xffffffe, RZ ;  /* 0x0ffffffe17177810 */ /* 0x002fcc0007ffe0ff */
[----:B------:R-:W1:Y:S02]  /*07c0*/  F2I.FTZ.U32.TRUNC.NTZ R23, R23 ;  /* 0x0000001700177305 */ /* 0x000e64000021f000 */
[----:B-1----:R-:W-:-:S04]  /*07d0*/  IMAD.MOV R7, RZ, RZ, -R23 ;  /* 0x000000ffff077224 */ /* 0x002fc800078e0a17 */
[----:B------:R-:W-:Y:S01]  /*07e0*/  IMAD R9, R7, R14, RZ ;  /* 0x0000000e07097224 */ /* 0x000fe200078e02ff */
[----:B------:R-:W-:-:S03]  /*07f0*/  IABS R7, R24 ;  /* 0x0000001800077213 */ /* 0x000fc60000000000 */
[----:B------:R-:W-:-:S04]  /*0800*/  IMAD.HI.U32 R22, R23, R9, R22 ;  /* 0x0000000917167227 */ /* 0x000fc800078e0016 */
[----:B------:R-:W-:-:S04]  /*0810*/  IMAD.MOV.U32 R9, RZ, RZ, R7 ;  /* 0x000000ffff097224 */ /* 0x000fc800078e0007 */
[----:B------:R-:W-:-:S05]  /*0820*/  IMAD.HI.U32 R128, R22, R9, RZ ;  /* 0x0000000916807227 */ /* 0x000fca00078e00ff */
[----:B------:R-:W-:-:S05]  /*0830*/  IADD3 R7, -R128, RZ, RZ ;  /* 0x000000ff80077210 */ /* 0x000fca0007ffe1ff */
[----:B------:R-:W-:Y:S02]  /*0840*/  IMAD R7, R14, R7, R9 ;  /* 0x000000070e077224 */ /* 0x000fe400078e0209 */
[----:B------:R-:W-:-:S03]  /*0850*/  @P0 IMAD.IADD R9, R4, 0x1, R15 ;  /* 0x0000000104090824 */ /* 0x000fc600078e020f */
[----:B------:R-:W-:Y:S01]  /*0860*/  ISETP.GT.U32.AND P2, PT, R14, R7, PT ;  /* 0x000000070e00720c */ /* 0x000fe20003f44070 */
[----:B------:R-:W-:-:S04]  /*0870*/  @P0 IMAD.WIDE.U32 R26, R9, c[0x0][0x1a0], RZ ;  /* 0x00006800091a0a25 */ /* 0x000fc800078e00ff */
[----:B------:R-:W-:Y:S01]  /*0880*/  @P0 IMAD R9, R9, c[0x0][0x1a4], R27 ;  /* 0x0000690009090a24 */ /* 0x000fe200078e021b */
[----:B------:R-:W-:-:S07]  /*0890*/  SHF.R.S32.HI R27, RZ, 0x1f, R24 ;  /* 0x0000001fff1b7819 */ /* 0x000fce0000011418 */
[----:B------:R-:W-:Y:S01]  /*08a0*/  @!P2 IMAD.IADD R7, R7, 0x1, -R14 ;  /* 0x000000010707a824 */ /* 0x000fe200078e0a0e */
[----:B------:R-:W-:Y:S02]  /*08b0*/  @!P2 IADD3 R128, R128, 0x1, RZ ;  /* 0x000000018080a810 */ /* 0x000fe40007ffe0ff */
[----:B------:R-:W-:Y:S02]  /*08c0*/  ISETP.NE.AND P2, PT, RZ, c[0x0][0x1c8], PT ;  /* 0x00007200ff007a0c */ /* 0x000fe40003f45270 */
[----:B------:R-:W-:Y:S02]  /*08d0*/  ISETP.GE.U32.AND P3, PT, R7, R14, PT ;  /* 0x0000000e0700720c */ /* 0x000fe40003f66070 */
[----:B------:R-:W-:-:S04]  /*08e0*/  LOP3.LUT R7, R24, c[0x0][0x1c8], RZ, 0x3c, !PT ;  /* 0x0000720018077a12 */ /* 0x000fc800078e3cff */
[----:B------:R-:W-:-:S07]  /*08f0*/  ISETP.GE.AND P1, PT, R7, RZ, PT ;  /* 0x000000ff0700720c */ /* 0x000fce0003f26270 */
[----:B------:R-:W-:-:S06]  /*0900*/  @P3 IADD3 R128, R128, 0x1, RZ ;  /* 0x0000000180803810 */ /* 0x000fcc0007ffe0ff */
        /* <DEDUP_REMOVED lines=14> */
.L_x_828:
[-C--:B------:R-:W-:Y:S01]  /*09f0*/  LEA.HI R165, R17, R6.reuse, RZ, 0x2 ;  /* 0x0000000611a57211 */ /* 0x080fe200078f10ff */
        /* <DEDUP_REMOVED lines=12> */
[----:B------:R-:W-:-:S02]  /*0ac0*/  SHF.R.S32.HI R23, RZ, 0x1f, R22 ;  /* 0x0000001fff177819 */ /* 0x000fc40000011416 */
[----:B------:R-:W-:Y:S02]  /*0ad0*/  LOP3.LUT R21, R21, 0xc0, RZ, 0xc0, !PT ;  /* 0x000000c015157812 */ /* 0x000fe400078ec0ff */
[----:B------:R-:W-:Y:S01]  /*0ae0*/  SHF.R.S32.HI R175, RZ, 0x1f, R174 ;  /* 0x0000001fffaf7819 */ /* 0x000fe200000114ae */
[----:B------:R-:W-:Y:S01]  /*0af0*/  IMAD.WIDE R176, R13, 0x40, R22 ;  /* 0x000000400db07825 */ /* 0x000fe200078e0216 */
[--C-:B------:R-:W-:Y:S02]  /*0b00*/  LOP3.LUT R5, R21, 0x18, R174.reuse, 0xf8, !PT ;  /* 0x0000001815057812 */ /* 0x100fe400078ef8ae */
[----:B------:R-:W-:Y:S01]  /*0b10*/  SHF.R.U32.HI R30, RZ, 0x3, R21 ;  /* 0x00000003ff1e7819 */ /* 0x000fe20000011615 */
[----:B------:R-:W-:Y:S01]  /*0b20*/  IMAD.WIDE.U32 R32, R22, c[0x0][0x198], R174 ;  /* 0x0000660016207a25 */ /* 0x000fe200078e00ae */
[----:B------:R-:W-:Y:S02]  /*0b30*/  LOP3.LUT R165, R165, 0x7fffffe, RZ, 0xc0, !PT ;  /* 0x07fffffea5a57812 */ /* 0x000fe400078ec0ff */
[----:B------:R-:W-:-:S02]  /*0b40*/  IADD3 R28, P0, R174, R28, RZ ;  /* 0x0000001cae1c7210 */ /* 0x000fc40007f1e0ff */
[----:B------:R-:W-:Y:S01]  /*0b50*/  LOP3.LUT R15, R17, 0xfffffff0, RZ, 0xc0, !PT ;  /* 0xfffffff0110f7812 */ /* 0x000fe200078ec0ff */
[----:B------:R-:W-:Y:S01]  /*0b60*/  IMAD.IADD R165, R22, 0x1, -R165 ;  /* 0x0000000116a57824 */ /* 0x000fe200078e0aa5 */
[----:B------:R-:W-:Y:S01]  /*0b70*/  LOP3.LUT R30, R5, R30, RZ, 0x3c, !PT ;  /* 0x0000001e051e7212 */ /* 0x000fe200078e3cff */
[----:B------:R-:W-:Y:S01]  /*0b80*/  IMAD R5, R23, c[0x0][0x198], RZ ;  /* 0x0000660017057a24 */ /* 0x000fe200078e02ff */
[----:B------:R-:W-:Y:S01]  /*0b90*/  SHF.R.S32.HI R4, RZ, 0x5, R11 ;  /* 0x00000005ff047819 */ /* 0x000fe2000001140b */
[----:B------:R-:W-:Y:S01]  /*0ba0*/  IMAD.X R29, R175, 0x1, R3, P0 ;  /* 0x00000001af1d7824 */ /* 0x000fe200000e0603 */
[----:B------:R-:W-:Y:S01]  /*0bb0*/  IADD3 R170, P1, R18, R32, RZ ;  /* 0x0000002012aa7210 */ /* 0x000fe20007f3e0ff */
[----:B------:R-:W-:Y:S01]  /*0bc0*/  IMAD R3, R23, c[0x0][0x1a0], RZ ;  /* 0x0000680017037a24 */ /* 0x000fe200078e02ff */
[----:B------:R-:W-:Y:S01]  /*0bd0*/  SHF.R.S32.HI R11, RZ, 0x1f, R11 ;  /* 0x0000001fff0b7819 */ /* 0x000fe2000001140b */
[----:B------:R-:W-:Y:S01]  /*0be0*/  IMAD.IADD R16, R6, 0x1, -R15 ;  /* 0x0000000106107824 */ /* 0x000fe200078e0a0f */
[----:B------:R-:W-:Y:S01]  /*0bf0*/  IADD3 R167, R174, 0x20, RZ ;  /* 0x00000020aea77810 */ /* 0x000fe20007ffe0ff */
[----:B------:R-:W-:Y:S01]  /*0c00*/  IMAD R5, R22, c[0x0][0x19c], R5 ;  /* 0x0000670016057a24 */ /* 0x000fe200078e0205 */
[----:B------:R-:W-:Y:S01]  /*0c10*/  IADD3 R166, R174, 0x40, RZ ;  /* 0x00000040aea67810 */ /* 0x000fe20007ffe0ff */
[----:B------:R-:W-:Y:S01]  /*0c20*/  IMAD R165, R4, 0x8, R165 ;  /* 0x0000000804a57824 */ /* 0x000fe200078e02a5 */
[----:B------:R-:W-:Y:S01]  /*0c30*/  LEA.HI R15, R16, R16, RZ, 0x1 ;  /* 0x00000010100f7211 */ /* 0x000fe200078f08ff */
[----:B------:R-:W-:Y:S01]  /*0c40*/  IMAD.WIDE.U32 R24, R24, c[0x0][0x1a8], R28 ;  /* 0x00006a0018187a25 */ /* 0x000fe200078e001c */
[----:B------:R-:W-:-:S02]  /*0c50*/  IADD3.X R171, R8, R33, R5, P1, !PT ;  /* 0x0000002108ab7210 */ /* 0x000fc40000ffe405 */
[----:B------:R-:W-:Y:S01]  /*0c60*/  LEA.HI R8, R11, R4, RZ, 0x2 ;  /* 0x000000040b087211 */ /* 0x000fe200078f10ff */
[C---:B------:R-:W-:Y:S01]  /*0c70*/  IMAD R28, R22.reuse, c[0x0][0x1a4], R3 ;  /* 0x00006900161c7a24 */ /* 0x040fe200078e0203 */
[----:B------:R-:W-:Y:S01]  /*0c80*/  SHF.R.S32.HI R3, RZ, 0x1f, R128 ;  /* 0x0000001fff037819 */ /* 0x000fe20000011480 */
[----:B------:R-:W-:Y:S01]  /*0c90*/  IMAD.U32 R165, R165, 0x20, R30 ;  /* 0x00000020a5a57824 */ /* 0x000fe200078e001e */
[----:B------:R-:W-:Y:S01]  /*0ca0*/  SHF.R.S32.HI R21, RZ, 0x1, R15 ;  /* 0x00000001ff157819 */ /* 0x000fe2000001140f */
[----:B------:R-:W-:Y:S01]  /*0cb0*/  IMAD.WIDE.U32 R30, R22, c[0x0][0x1a0], R174 ;  /* 0x00006800161e7a25 */ /* 0x000fe200078e00ae */
[----:B------:R-:W-:Y:S02]  /*0cc0*/  SHF.R.S32.HI R14, RZ, 0x1f, R15 ;  /* 0x0000001fff0e7819 */ /* 0x000fe4000001140f */
[----:B------:R-:W-:Y:S01]  /*0cd0*/  SHF.R.S32.HI R5, RZ, 0x1f, R10 ;  /* 0x0000001fff057819 */ /* 0x000fe2000001140a */
[C---:B------:R-:W-:Y:S01]  /*0ce0*/  IMAD R173, R3.reuse, c[0x0][0x1b0], RZ ;  /* 0x00006c0003ad7a24 */ /* 0x040fe200078e02ff */
[----:B------:R-:W-:Y:S01]  /*0cf0*/  IADD3 R30, P0, R26, R30, RZ ;  /* 0x0000001e1a1e7210 */ /* 0x000fe20007f1e0ff */
[----:B------:R-:W-:Y:S01]  /*0d00*/  IMAD R131, R3, c[0x0][0x1b8], RZ ;  /* 0x00006e0003837a24 */ /* 0x000fe200078e02ff */
[----:B------:R-:W-:Y:S01]  /*0d10*/  LOP3.LUT R3, R8, 0xffffffc, RZ, 0xc0, !PT ;  /* 0x0ffffffc08037812 */ /* 0x000fe200078ec0ff */
[----:B------:R-:W-:Y:S01]  /*0d20*/  IMAD.IADD R8, R169, 0x1, -R20 ;  /* 0x00000001a9087824 */ /* 0x000fe200078e0a14 */
[----:B------:R-:W-:Y:S01]  /*0d30*/  LEA.HI R14, R14, R21, RZ, 0x2 ;  /* 0x000000150e0e7211 */ /* 0x000fe200078f10ff */
[C---:B------:R-:W-:Y:S01]  /*0d40*/  IMAD R173, R128.reuse, c[0x0][0x1b4], R173 ;  /* 0x00006d0080ad7a24 */ /* 0x040fe200078e02ad */
[----:B------:R-:W-:Y:S01]  /*0d50*/  IADD3.X R31, R9, R31, R28, P0, !PT ;  /* 0x0000001f091f7210 */ /* 0x000fe200007fe41c */
[----:B------:R-:W-:Y:S01]  /*0d60*/  IMAD R131, R128, c[0x0][0x1bc], R131 ;  /* 0x00006f0080837a24 */ /* 0x000fe200078e0283 */
[----:B------:R-:W-:Y:S01]  /*0d70*/  ISETP.GE.AND P0, PT, R22, R8, PT ;  /* 0x000000081600720c */ /* 0x000fe20003f06270 */
[----:B------:R-:W-:Y:S01]  /*0d80*/  IMAD.WIDE.U32 R170, R128, c[0x0][0x1b0], R170 ;  /* 0x00006c0080aa7a25 */ /* 0x000fe200078e00aa */
[----:B------:R-:W-:-:S02]  /*0d90*/  LOP3.LUT R14, R14, 0xfffffffc, RZ, 0xc0, !PT ;  /* 0xfffffffc0e0e7812 */ /* 0x000fc400078ec0ff */
[----:B------:R-:W-:Y:S01]  /*0da0*/  LEA.HI R11, R5, R10, RZ, 0x2 ;  /* 0x0000000a050b7211 */ /* 0x000fe200078f10ff */
[----:B------:R-:W-:Y:S02]  /*0db0*/  IMAD.IADD R3, R4, 0x1, -R3 ;  /* 0x0000000104037824 */ /* 0x000fe400078e0a03 */
[----:B------:R-:W-:Y:S01]  /*0dc0*/  IMAD.IADD R14, R21, 0x1, -R14 ;  /* 0x00000001150e7824 */ /* 0x000fe200078e0a0e */
[----:B------:R-:W-:Y:S01]  /*0dd0*/  SHF.R.S32.HI R18, RZ, 0x2, R11 ;  /* 0x00000002ff127819 */ /* 0x000fe2000001140b */
[----:B------:R-:W-:Y:S02]  /*0de0*/  IMAD.MOV.U32 R5, RZ, RZ, 0x10 ;  /* 0x00000010ff057424 */ /* 0x000fe400078e00ff */
[----:B------:R-:W-:Y:S01]  /*0df0*/  IMAD.WIDE.U32 R128, R128, c[0x0][0x1b8], R30 ;  /* 0x00006e0080807a25 */ /* 0x000fe200078e001e */
[----:B------:R-:W-:-:S03]  /*0e00*/  LOP3.LUT P1, RZ, R14, 0x2, RZ, 0xc0, !PT ;  /* 0x000000020eff7812 */ /* 0x000fc6000782c0ff */
[----:B------:R-:W-:Y:S01]  /*0e10*/  IMAD R168, R3, 0x10, R18 ;  /* 0x0000001003a87824 */ /* 0x000fe200078e0212 */
        /* <DEDUP_REMOVED lines=38> */
.L_x_830:
[----:B------:R-:W-:Y:S05]  /*1080*/  BSYNC B0 ;  /* 0x0000000000007941 */ /* 0x000fea0003800000 */
.L_x_829:
[----:B------:R-:W-:Y:S01]  /*1090*/  LOP3.LUT R11, R11, 0x7ffffffc, RZ, 0xc0, !PT ;  /* 0x7ffffffc0b0b7812 */ /* 0x000fe200078ec0ff */
[----:B------:R-:W-:Y:S01]  /*10a0*/  IMAD R12, R85, 0x40, R12 ;  /* 0x00000040550c7824 */ /* 0x000fe200078e020c */
[----:B------:R-:W-:Y:S01]  /*10b0*/  IADD3 R9, R22, 0x20, RZ ;  /* 0x0000002016097810 */ /* 0x000fe20007ffe0ff */
[----:B------:R-:W-:Y:S01]  /*10c0*/  UMOV UR21, 0x6 ;  /* 0x0000000600157882 */ /* 0x000fe20000000000 */
[----:B------:R-:W-:Y:S01]  /*10d0*/  BSSY B0, `(.L_x_831) ;  /* 0x000002d000007945 */ /* 0x000fe20003800000 */
[----:B------:R-:W-:Y:S01]  /*10e0*/  IMAD.IADD R11, R10, 0x1, -R11 ;  /* 0x000000010a0b7824 */ /* 0x000fe200078e0a0b */
[----:B------:R-:W-:Y:S01]  /*10f0*/  ISETP.GE.AND P1, PT, R9, R8, PT ;  /* 0x000000080900720c */ /* 0x000fe20003f26270 */
[----:B------:R-:W-:Y:S01]  /*1100*/  ULDC.64 UR6, c[0x0][0x198] ;  /* 0x0000660000067ab9 */ /* 0x000fe20000000a00 */
[----:B------:R-:W-:Y:S01]  /*1110*/  IADD3 R93, R12, -0x40, RZ ;  /* 0xffffffc00c5d7810 */ /* 0x000fe20007ffe0ff */
[----:B------:R-:W-:Y:S01]  /*1120*/  IMAD.SHL.U32 R11, R11, 0x2, RZ ;  /* 0x000000020b0b7824 */ /* 0x000fe200078e00ff */
[----:B------:R-:W-:-:S02]  /*1130*/  USHF.L.U64.HI UR7, UR6, UR21, UR7 ;  /* 0x0000001506077299 */ /* 0x000fc40008010207 */
[----:B------:R-:W-:Y:S01]  /*1140*/  USHF.L.U32 UR8, UR6, 0x6, URZ ;  /* 0x0000000606087899 */ /* 0x000fe2000800063f */
[----:B------:R-:W-:-:S05]  /*1150*/  IMAD R10, R168, c[0x0][0x228], R11 ;  /* 0x00008a00a80a7a24 */ /* 0x000fca00078e020b */
[----:B------:R-:W-:Y:S02]  /*1160*/  IADD3 R94, P0, R93, R10, RZ ;  /* 0x0000000a5d5e7210 */ /* 0x000fe40007f1e0ff */
[----:B------:R-:W-:-:S04]  /*1170*/  SHF.R.S32.HI R10, RZ, 0x1f, R10 ;  /* 0x0000001fff0a7819 */ /* 0x000fc8000001140a */
[----:B------:R-:W-:Y:S01]  /*1180*/  LEA.HI.X.SX32 R93, R93, R10, 0x1, P0 ;  /* 0x0000000a5d5d7211 */ /* 0x000fe200000f0eff */
        /* <DEDUP_REMOVED lines=33> */
.L_x_832:
[----:B------:R-:W-:Y:S05]  /*13a0*/  BSYNC B0 ;  /* 0x0000000000007941 */ /* 0x000fea0003800000 */
.L_x_831:
[----:B------:R-:W-:Y:S01]  /*13b0*/  IADD3 R92, R85, -0x1, RZ ;  /* 0xffffffff555c7810 */ /* 0x000fe20007ffe0ff */
[----:B------:R-:W-:Y:S01]  /*13c0*/  BSSY B0, `(.L_x_833) ;  /* 0x0000025000007945 */ /* 0x000fe20003800000 */
[----:B------:R-:W-:Y:S02]  /*13d0*/  MOV R172, R170 ;  /* 0x000000aa00ac7202 */ /* 0x000fe40000000f00 */
[----:B------:R-:W-:Y:S01]  /*13e0*/  SHF.R.S32.HI R12, RZ, 0x1f, R92 ;  /* 0x0000001fff0c7819 */ /* 0x000fe2000001145c */
[C---:B------:R-:W-:Y:S02]  /*13f0*/  IMAD R8, R92.reuse, -0x40, R2 ;  /* 0xffffffc05c087824 */ /* 0x040fe400078e0202 */
[C---:B--2---:R-:W-:Y:S02]  /*1400*/  IMAD R11, R92.reuse, UR7, RZ ;  /* 0x000000075c0b7c24 */ /* 0x044fe4000f8e02ff */
        /* <DEDUP_REMOVED lines=32> */
.L_x_834:
[----:B------:R-:W-:Y:S05]  /*1610*/  BSYNC B0 ;  /* 0x0000000000007941 */ /* 0x000fea0003800000 */
.L_x_833:
        /* <DEDUP_REMOVED lines=37> */
.L_x_836:
[----:B------:R-:W-:Y:S05]  /*1870*/  BSYNC B0 ;  /* 0x0000000000007941 */ /* 0x000fea0003800000 */
.L_x_835:
[----:B------:R-:W0:Y:S01]  /*1880*/  LDGDEPBAR ;  /* 0x00000000000079af */ /* 0x000e220000000000 */
[----:B------:R-:W-:Y:S01]  /*1890*/  IMAD R11, R4, 0x10, R20 ;  /* 0x00000010040b7824 */ /* 0x000fe200078e0214 */
[----:B------:R-:W-:Y:S01]  /*18a0*/  SHF.R.S32.HI R21, RZ, 0x1f, R16 ;  /* 0x0000001fff157819 */ /* 0x000fe20000011410 */
[----:B------:R-:W-:Y:S01]  /*18b0*/  IMAD R122, R13, 0x4, R4 ;  /* 0x000000040d7a7824 */ /* 0x000fe200078e0204 */
[----:B------:R-:W-:Y:S01]  /*18c0*/  LOP3.LUT R15, R15, 0x7fffffe, RZ, 0xc0, !PT ;  /* 0x07fffffe0f0f7812 */ /* 0x000fe200078ec0ff */
[----:B------:R-:W-:Y:S01]  /*18d0*/  IMAD.MOV.U32 R130, RZ, RZ, R128 ;  /* 0x000000ffff827224 */ /* 0x000fe200078e0080 */
[----:B------:R-:W-:Y:S01]  /*18e0*/  SHF.R.S32.HI R20, RZ, 0x4, R17 ;  /* 0x00000004ff147819 */ /* 0x000fe20000011411 */
[----:B------:R-:W-:Y:S01]  /*18f0*/  UIADD3 UR18, UR29, 0x646e171e, URZ ;  /* 0x646e171e1d127890 */ /* 0x000fe2000fffe03f */
[----:B------:R-:W-:Y:S01]  /*1900*/  LEA.HI R21, R21, R16, RZ, 0x3 ;  /* 0x0000001015157211 */ /* 0x000fe200078f18ff */
[----:B------:R-:W-:Y:S01]  /*1910*/  IMAD.IADD R10, R16, 0x1, -R15 ;  /* 0x00000001100a7824 */ /* 0x000fe200078e0a0f */
[----:B------:R-:W-:Y:S01]  /*1920*/  IADD3 R18, R11, 0x1, R18 ;  /* 0x000000010b127810 */ /* 0x000fe20007ffe012 */
[----:B------:R-:W-:Y:S01]  /*1930*/  IMAD R11, R92, UR21, RZ ;  /* 0x000000155c0b7c24 */ /* 0x000fe2000f8e02ff */
[----:B------:R-:W-:Y:S01]  /*1940*/  LEA.HI R15, R17, R20, RZ, 0x1 ;  /* 0x00000014110f7211 */ /* 0x000fe200078f08ff */
[----:B------:R-:W-:Y:S01]  /*1950*/  IMAD.SHL.U32 R17, R21, 0x20, RZ ;  /* 0x0000002015117824 */ /* 0x000fe200078e00ff */
[----:B------:R-:W-:Y:S01]  /*1960*/  ISETP.GE.AND P0, PT, R22, R8, PT ;  /* 0x000000081600720c */ /* 0x000fe20003f06270 */
[----:B------:R-:W-:Y:S01]  /*1970*/  IMAD R12, R12, UR22, R11 ;  /* 0x000000160c0c7c24 */ /* 0x000fe2000f8e020b */
[----:B------:R-:W-:Y:S01]  /*1980*/  LOP3.LUT R11, R19, 0xfffffff8, RZ, 0xc0, !PT ;  /* 0xfffffff8130b7812 */ /* 0x000fe200078ec0ff */
[----:B------:R-:W-:Y:S01]  /*1990*/  IMAD.SHL.U32 R16, R14, 0x40, RZ ;  /* 0x000000400e107824 */ /* 0x000fe200078e00ff */
[----:B------:R-:W-:Y:S01]  /*19a0*/  LOP3.LUT R17, R17, 0xffffff00, RZ, 0xc0, !PT ;  /* 0xffffff0011117812 */ /* 0x000fe200078ec0ff */
[----:B------:R-:W-:Y:S01]  /*19b0*/  BSSY B0, `(.L_x_837) ;  /* 0x0000046000007945 */ /* 0x000fe20003800000 */
[----:B------:R-:W-:Y:S01]  /*19c0*/  LOP3.LUT R15, R15, 0xfffffffe, RZ, 0xc0, !PT ;  /* 0xfffffffe0f0f7812 */ /* 0x000fe200078ec0ff */
[----:B------:R-:W-:Y:S01]  /*19d0*/  IMAD.IADD R11, R6, 0x1, -R11 ;  /* 0x00000001060b7824 */ /* 0x000fe200078e0a0b */
[----:B------:R-:W-:Y:S01]  /*19e0*/  LOP3.LUT R16, R16, 0xc0, RZ, 0xc0, !PT ;  /* 0x000000c010107812 */ /* 0x000fe200078ec0ff */
[----:B------:R-:W-:Y:S01]  /*19f0*/  IMAD R13, R4, 0x200, R17 ;  /* 0x00000200040d7824 */ /* 0x000fe200078e0211 */
[----:B------:R-:W-:-:S04]  /*1a00*/  DEPBAR.LE SB0, 0x0 ;  /* 0x000080000000791a */ /* 0x000fc80000000000 */
[----:B------:R-:W-:Y:S01]  /*1a10*/  BAR.SYNC.DEFER_BLOCKING 0x0 ;  /* 0x0000000000007b1d */ /* 0x000fe20000010000 */
[----:B------:R-:W-:Y:S01]  /*1a20*/  LEA.HI R14, R11, R11, RZ, 0x1 ;  /* 0x0000000b0b0e7211 */ /* 0x000fe200078f08ff */
[C---:B------:R-:W-:Y:S02]  /*1a30*/  IMAD R4, R10.reuse, 0x20, R17 ;  /* 0x000000200a047824 */ /* 0x040fe400078e0211 */
[----:B------:R-:W-:Y:S01]  /*1a40*/  IMAD R13, R10, 0x20, R13 ;  /* 0x000000200a0d7824 */ /* 0x000fe200078e020d */
[----:B------:R-:W-:Y:S01]  /*1a50*/  LOP3.LUT R22, R14, 0x7fffffe, RZ, 0xc0, !PT ;  /* 0x07fffffe0e167812 */ /* 0x000fe200078ec0ff */
[----:B------:R-:W-:Y:S01]  /*1a60*/  IMAD.SHL.U32 R10, R7, 0x8, RZ ;  /* 0x00000008070a7824 */ /* 0x000fe200078e00ff */
[----:B------:R-:W-:Y:S01]  /*1a70*/  SHF.R.S32.HI R7, RZ, 0x1, R14 ;  /* 0x00000001ff077819 */ /* 0x000fe2000001140e */
[----:B------:R-:W-:Y:S02]  /*1a80*/  IMAD.IADD R20, R20, 0x1, -R15 ;  /* 0x0000000114147824 */ /* 0x000fe400078e0a0f */
[----:B------:R-:W-:Y:S01]  /*1a90*/  IMAD.IADD R11, R11, 0x1, -R22 ;  /* 0x000000010b0b7824 */ /* 0x000fe200078e0a16 */
[----:B------:R-:W-:Y:S01]  /*1aa0*/  LOP3.LUT P1, RZ, R7, 0x2, RZ, 0xc0, !PT ;  /* 0x0000000207ff7812 */ /* 0x000fe2000782c0ff */
[----:B------:R-:W-:-:S02]  /*1ab0*/  IMAD.SHL.U32 R15, R20, 0x8, RZ ;  /* 0x00000008140f7824 */ /* 0x000fc400078e00ff */
[----:B------:R-:W-:Y:S01]  /*1ac0*/  IMAD.SHL.U32 R7, R7, 0x40, RZ ;  /* 0x0000004007077824 */ /* 0x000fe200078e00ff */
[----:B------:R-:W-:Y:S01]  /*1ad0*/  SEL R5, R5, 0xfffffff0, !P1 ;  /* 0xfffffff005057807 */ /* 0x000fe20004800000 */
[----:B------:R-:W-:Y:S01]  /*1ae0*/  IMAD.SHL.U32 R6, R6, 0x2, RZ ;  /* 0x0000000206067824 */ /* 0x000fe200078e00ff */
[----:B------:R-:W-:Y:S01]  /*1af0*/  LOP3.LUT R15, R16, 0x8, R15, 0xf8, !PT ;  /* 0x00000008100f7812 */ /* 0x000fe200078ef80f */
[----:B------:R-:W-:Y:S01]  /*1b00*/  IMAD R11, R20, 0x8, R11 ;  /* 0x00000008140b7824 */ /* 0x000fe200078e020b */
[----:B------:R-:W-:Y:S02]  /*1b10*/  SHF.R.U32.HI R16, RZ, 0x3, R16 ;  /* 0x00000003ff107819 */ /* 0x000fe40000011610 */
[----:B------:R-:W-:Y:S02]  /*1b20*/  LOP3.LUT R7, R7, 0xc0, RZ, 0xc0, !PT ;  /* 0x000000c007077812 */ /* 0x000fe400078ec0ff */
[----:B------:R-:W-:Y:S01]  /*1b30*/  LOP3.LUT R15, R15, R16, RZ, 0x3c, !PT ;  /* 0x000000100f0f7212 */ /* 0x000fe200078e3cff */
[----:B------:R3:W-:Y:S01]  /*1b40*/  @P0 STS [R165+0x6000], RZ ;  /* 0x006000ffa5000388 */ /* 0x0007e20000000800 */
[----:B------:R-:W-:-:S02]  /*1b50*/  LOP3.LUT R10, R7, 0x8, R10, 0xf8, !PT ;  /* 0x00000008070a7812 */ /* 0x000fc400078ef80a */
[----:B------:R-:W-:Y:S01]  /*1b60*/  SHF.R.U32.HI R7, RZ, 0x3, R7 ;  /* 0x00000003ff077819 */ /* 0x000fe20000011607 */
[----:B------:R3:W-:Y:S01]  /*1b70*/  @P0 STS [R165+0x6004], RZ ;  /* 0x006004ffa5000388 */ /* 0x0007e20000000800 */
[C---:B------:R-:W-:Y:S01]  /*1b80*/  IMAD.IADD R119, R15.reuse, 0x1, R13 ;  /* 0x000000010f777824 */ /* 0x040fe200078e020d */
[----:B------:R-:W-:Y:S01]  /*1b90*/  LOP3.LUT R6, R6, 0x6, RZ, 0xc0, !PT ;  /* 0x0000000606067812 */ /* 0x000fe200078ec0ff */
[----:B------:R-:W-:Y:S01]  /*1ba0*/  IMAD.IADD R4, R15, 0x1, R4 ;  /* 0x000000010f047824 */ /* 0x000fe200078e0204 */
[----:B------:R3:W-:Y:S01]  /*1bb0*/  @P0 STS.64 [R165+0x6008], RZ ;  /* 0x006008ffa5000388 */ /* 0x0007e20000000a00 */
[----:B------:R-:W-:Y:S01]  /*1bc0*/  LOP3.LUT R10, R10, R7, RZ, 0x3c, !PT ;  /* 0x000000070a0a7212 */ /* 0x000fe200078e3cff */
[----:B------:R-:W-:Y:S01]  /*1bd0*/  IMAD.WIDE.U32 R14, R92, UR22, R130 ;  /* 0x000000165c0e7c25 */ /* 0x000fe2000f8e0082 */
[----:B------:R-:W-:Y:S01]  /*1be0*/  IADD3 R7, R2, R18, -R169 ;  /* 0x0000001202077210 */ /* 0x000fe20007ffe8a9 */
[----:B------:R3:W-:Y:S02]  /*1bf0*/  @P0 STS.128 [R165+0x7000], RZ ;  /* 0x007000ffa5000388 */ /* 0x0007e40000000c00 */
[----:B------:R-:W-:Y:S01]  /*1c00*/  IMAD.U32 R118, R11, 0x20, R10 ;  /* 0x000000200b767824 */ /* 0x000fe200078e000a */
[----:B------:R-:W-:Y:S01]  /*1c10*/  IADD3 R7, R7, c[0x0][0x2e8], RZ ;  /* 0x0000ba0007077a10 */ /* 0x000fe20007ffe0ff */
[----:B------:R3:W-:Y:S01]  /*1c20*/  @P0 STS.128 [R165+0x8000], RZ ;  /* 0x008000ffa5000388 */ /* 0x0007e20000000c00 */
[----:B------:R-:W-:-:S02]  /*1c30*/  IMAD.IADD R12, R15, 0x1, R12 ;  /* 0x000000010f0c7824 */ /* 0x000fc400078e020c */
[----:B------:R-:W-:Y:S01]  /*1c40*/  IMAD.SHL.U32 R119, R119, 0x2, RZ ;  /* 0x0000000277777824 */ /* 0x000fe200078e00ff */
        /* <DEDUP_REMOVED lines=28> */
.L_x_838:
[----:B------:R-:W-:Y:S05]  /*1e10*/  BSYNC B0 ;  /* 0x0000000000007941 */ /* 0x000fea0003800000 */
.L_x_837:
        /* <DEDUP_REMOVED lines=16> */
[C---:B----4-:R-:W-:Y:S02]  /*1f20*/  @!P2 LEA R10, P1, R14.reuse, c[0x0][0x170], 0x1 ;  /* 0x00005c000e0aaa11 */ /* 0x050fe400078208ff */
        /* <DEDUP_REMOVED lines=19> */
.L_x_840:
[----:B------:R-:W-:Y:S05]  /*2060*/  BSYNC B0 ;  /* 0x0000000000007941 */ /* 0x000fea0003800000 */
.L_x_839:
        /* <DEDUP_REMOVED lines=12> */
[C---:B------:R-:W-:Y:S01]  /*2130*/  IADD3 R2, R6.reuse, 0x8, RZ ;  /* 0x0000000806027810 */ /* 0x040fe20007ffe0ff */
[----:B-1----:R-:W1:Y:S01]  /*2140*/  LDSM.16.M88.4 R12, [R118+0x3c00] ;  /* 0x003c0000760c783b */ /* 0x002e620000000200 */
[CC--:B------:R-:W-:Y:S02]  /*2150*/  ISETP.GE.AND P5, PT, R7.reuse, R139.reuse, PT ;  /* 0x0000008b0700720c */ /* 0x0c0fe40003fa6270 */
[----:B------:R-:W-:Y:S01]  /*2160*/  ISETP.GE.AND P3, PT, R7, R138, PT ;  /* 0x0000008a0700720c */ /* 0x000fe20003f66270 */
[----:B------:R-:W-:Y:S01]  /*2170*/  LDSM.16.M88.4 R36, [R117] ;  /* 0x000000007524783b */ /* 0x000fe20000000200 */
[C---:B------:R-:W-:Y:S02]  /*2180*/  IADD3 R7, R6.reuse, 0x9, RZ ;  /* 0x0000000906077810 */ /* 0x040fe40007ffe0ff */
[----:B------:R-:W-:Y:S01]  /*2190*/  IADD3 R5, R6, 0x10, RZ ;  /* 0x0000001006057810 */ /* 0x000fe20007ffe0ff */
[----:B------:R-:W2:Y:S01]  /*21a0*/  LDSM.16.M88.4 R76, [R87+0x3000] ;  /* 0x00300000574c783b */ /* 0x000ea20000000200 */
[----:B------:R-:W-:-:S02]  /*21b0*/  ISETP.GE.AND P4, PT, R2, R139, PT ;  /* 0x0000008b0200720c */ /* 0x000fc40003f86270 */
[-C--:B------:R-:W-:Y:S01]  /*21c0*/  ISETP.GE.AND P0, PT, R2, R138.reuse, PT ;  /* 0x0000008a0200720c */ /* 0x080fe20003f06270 */
[----:B------:R-:W3:Y:S01]  /*21d0*/  LDSM.16.M88.4 R40, [R87+0x3c00] ;  /* 0x003c00005728783b */ /* 0x000ee20000000200 */
[CC--:B------:R-:W-:Y:S02]  /*21e0*/  ISETP.GE.AND P2, PT, R7.reuse, R139.reuse, PT ;  /* 0x0000008b0700720c */ /* 0x0c0fe40003f46270 */
[----:B------:R-:W-:Y:S01]  /*21f0*/  ISETP.GE.AND P6, PT, R7, R138, PT ;  /* 0x0000008a0700720c */ /* 0x000fe20003fc6270 */
[----:B------:R-:W1:Y:S01]  /*2200*/  LDSM.16.M88.4 R68, [R87+0x3800] ;  /* 0x003800005744783b */ /* 0x000e620000000200 */
[C---:B------:R-:W-:Y:S02]  /*2210*/  IADD3 R7, R6.reuse, 0x18, RZ ;  /* 0x0000001806077810 */ /* 0x040fe40007ffe0ff */
[----:B------:R-:W-:Y:S01]  /*2220*/  ISETP.GE.AND P1, PT, R5, R139, PT ;  /* 0x0000008b0500720c */ /* 0x000fe20003f26270 */
[----:B------:R-:W1:Y:S01]  /*2230*/  LDSM.16.M88.4 R72, [R87+0x3400] ;  /* 0x003400005748783b */ /* 0x000e620000000200 */
[----:B------:R-:W-:-:S03]  /*2240*/  IADD3 R2, R6, 0x11, RZ ;  /* 0x0000001106027810 */ /* 0x000fc60007ffe0ff */
[----:B------:R-:W-:Y:S01]  /*2250*/  LDSM.16.M88.4 R8, [R119+0x1000] ;  /* 0x001000007708783b */ /* 0x000fe20000000200 */
[C---:B----4-:R-:W-:Y:S03]  /*2260*/  HMMA.16816.F32.BF16 R20, R44.reuse, R16, RZ ;  /* 0x000000102c14723c */ /* 0x050fe600000418ff */
[----:B------:R-:W4:Y:S04]  /*2270*/  LDSM.16.M88.4 R32, [R118+0x4000] ;  /* 0x004000007620783b */ /* 0x000f280000000200 */
        /* <DEDUP_REMOVED lines=10> */
[C---:B-1----:R-:W-:Y:S08]  /*2320*/  HMMA.16816.F32.BF16 R48, R44.reuse, R12, RZ ;  /* 0x0000000c2c30723c */ /* 0x042ff000000418ff */
[----:B------:R-:W-:Y:S01]  /*2330*/  HMMA.16816.F32.BF16 R44, R44, R14, RZ ;  /* 0x0000000e2c2c723c */ /* 0x000fe200000418ff */
[----:B------:R-:W1:Y:S07]  /*2340*/  LDSM.16.M88.4 R12, [R118+0x4c00] ;  /* 0x004c0000760c783b */ /* 0x000e6e0000000200 */
[C---:B------:R-:W-:Y:S08]  /*2350*/  HMMA.16816.F32.BF16 R20, R36.reuse, R76, R20 ;  /* 0x0000004c2414723c */ /* 0x040ff00000041814 */
[C---:B------:R-:W-:Y:S01]  /*2360*/  HMMA.16816.F32.BF16 R16, R36.reuse, R78, R16 ;  /* 0x0000004e2410723c */ /* 0x040fe20000041810 */
[----:B------:R-:W-:Y:S07]  /*2370*/  LDSM.16.M88.4 R76, [R87+0x4400] ;  /* 0x00440000574c783b */ /* 0x000fee0000000200 */
[C---:B---3--:R-:W-:Y:S08]  /*2380*/  HMMA.16816.F32.BF16 R48, R36.reuse, R40, R48 ;  /* 0x000000282430723c */ /* 0x048ff00000041830 */
[C---:B------:R-:W-:Y:S01]  /*2390*/  HMMA.16816.F32.BF16 R44, R36.reuse, R42, R44 ;  /* 0x0000002a242c723c */ /* 0x040fe2000004182c */
[----:B------:R-:W-:Y:S07]  /*23a0*/  LDSM.16.M88.4 R40, [R119+0x2000] ;  /* 0x002000007728783b */ /* 0x000fee0000000200 */
[C---:B------:R-:W-:Y:S08]  /*23b0*/  HMMA.16816.F32.BF16 R56, R36.reuse, R68, R56 ;  /* 0x000000442438723c */ /* 0x040ff00000041838 */
[C---:B------:R-:W-:Y:S01]  /*23c0*/  HMMA.16816.F32.BF16 R52, R36.reuse, R70, R52 ;  /* 0x000000462434723c */ /* 0x040fe20000041834 */
[----:B------:R-:W2:Y:S07]  /*23d0*/  LDSM.16.M88.4 R68, [R87+0x4c00] ;  /* 0x004c00005744783b */ /* 0x000eae0000000200 */
[----:B------:R-:W-:Y:S08]  /*23e0*/  HMMA.16816.F32.BF16 R64, R36, R72, R64 ;  /* 0x000000482440723c */ /* 0x000ff00000041840 */
[C---:B----4-:R-:W-:Y:S08]  /*23f0*/  HMMA.16816.F32.BF16 R20, R8.reuse, R32, R20 ;  /* 0x000000200814723c */ /* 0x050ff00000041814 */
[----:B------:R-:W-:Y:S01]  /*2400*/  HMMA.16816.F32.BF16 R16, R8, R34, R16 ;  /* 0x000000220810723c */ /* 0x000fe20000041810 */
[----:B------:R-:W-:Y:S07]  /*2410*/  LDSM.16.M88.4 R32, [R118+0x5400] ;  /* 0x005400007620783b */ /* 0x000fee0000000200 */
[----:B------:R-:W-:Y:S01]  /*2420*/  HMMA.16816.F32.BF16 R60, R36, R74, R60 ;  /* 0x0000004a243c723c */ /* 0x000fe2000004183c */
[----:B------:R-:W3:Y:S04]  /*2430*/  LDSM.16.M88.4 R72, [R87+0x4800] ;  /* 0x004800005748783b */ /* 0x000ee80000000200 */
[----:B------:R-:W4:Y:S03]  /*2440*/  LDSM.16.M88.4 R36, [R118+0x5000] ;  /* 0x005000007624783b */ /* 0x000f260000000200 */
[C---:B-1----:R-:W-:Y:S08]  /*2450*/  HMMA.16816.F32.BF16 R48, R8.reuse, R12, R48 ;  /* 0x0000000c0830723c */ /* 0x042ff00000041830 */
[C---:B------:R-:W-:Y:S01]  /*2460*/  HMMA.16816.F32.BF16 R44, R8.reuse, R14, R44 ;  /* 0x0000000e082c723c */ /* 0x040fe2000004182c */
[----:B------:R-:W-:Y:S07]  /*2470*/  LDSM.16.M88.4 R12, [R117+0x2000] ;  /* 0x00200000750c783b */ /* 0x000fee0000000200 */
[C---:B------:R-:W-:Y:S08]  /*2480*/  HMMA.16816.F32.BF16 R56, R8.reuse, R24, R56 ;  /* 0x000000180838723c */ /* 0x040ff00000041838 */
[C---:B------:R-:W-:Y:S01]  /*2490*/  HMMA.16816.F32.BF16 R52, R8.reuse, R26, R52 ;  /* 0x0000001a0834723c */ /* 0x040fe20000041834 */
[----:B------:R-:W1:Y:S07]  /*24a0*/  LDSM.16.M88.4 R24, [R118+0x5c00] ;  /* 0x005c00007618783b */ /* 0x000e6e0000000200 */
[----:B------:R-:W-:Y:S08]  /*24b0*/  HMMA.16816.F32.BF16 R64, R8, R28, R64 ;  /* 0x0000001c0840723c */ /* 0x000ff00000041840 */
[C---:B------:R-:W-:Y:S08]  /*24c0*/  HMMA.16816.F32.BF16 R20, R80.reuse, R88, R20 ;  /* 0x000000585014723c */ /* 0x040ff00000041814 */
[----:B------:R-:W-:Y:S08]  /*24d0*/  HMMA.16816.F32.BF16 R16, R80, R90, R16 ;  /* 0x0000005a5010723c */ /* 0x000ff00000041810 */
[----:B------:R-:W-:Y:S01]  /*24e0*/  HMMA.16816.F32.BF16 R60, R8, R30, R60 ;  /* 0x0000001e083c723c */ /* 0x000fe2000004183c */
[----:B------:R-:W5:Y:S04]  /*24f0*/  LDSM.16.M88.4 R28, [R118+0x5800] ;  /* 0x00580000761c783b */ /* 0x000f680000000200 */
[----:B------:R-:W1:Y:S03]  /*2500*/  LDSM.16.M88.4 R8, [R87+0x5000] ;  /* 0x005000005708783b */ /* 0x000e660000000200 */
[C---:B--2---:R-:W-:Y:S08]  /*2510*/  HMMA.16816.F32.BF16 R48, R80.reuse, R68, R48 ;  /* 0x000000445030723c */ /* 0x044ff00000041830 */
[C---:B------:R-:W-:Y:S08]  /*2520*/  HMMA.16816.F32.BF16 R44, R80.reuse, R70, R44 ;  /* 0x00000046502c723c */ /* 0x040ff0000004182c */
[C---:B------:R-:W-:Y:S08]  /*2530*/  HMMA.16816.F32.BF16 R64, R80.reuse, R76, R64 ;  /* 0x0000004c5040723c */ /* 0x040ff00000041840 */
[----:B---3--:R-:W-:Y:S08]  /*2540*/  HMMA.16816.F32.BF16 R56, R80, R72, R56 ;  /* 0x000000485038723c */ /* 0x008ff00000041838 */
[C---:B----4-:R-:W-:Y:S01]  /*2550*/  HMMA.16816.F32.BF16 R68, R40.reuse, R36, R20 ;  /* 0x000000242844723c */ /* 0x050fe20000041814 */
[----:B------:R-:W2:Y:S07]  /*2560*/  LDSM.16.M88.4 R20, [R87+0x5400] ;  /* 0x005400005714783b */ /* 0x000eae0000000200 */
[----:B------:R-:W-:Y:S08]  /*2570*/  HMMA.16816.F32.BF16 R16, R40, R38, R16 ;  /* 0x000000262810723c */ /* 0x000ff00000041810 */
[C---:B------:R-:W-:Y:S08]  /*2580*/  HMMA.16816.F32.BF16 R52, R80.reuse, R74, R52 ;  /* 0x0000004a5034723c */ /* 0x040ff00000041834 */
[----:B------:R-:W-:Y:S08]  /*2590*/  HMMA.16816.F32.BF16 R60, R80, R78, R60 ;  /* 0x0000004e503c723c */ /* 0x000ff0000004183c */
[C---:B-1----:R-:W-:Y:S08]  /*25a0*/  HMMA.16816.F32.BF16 R48, R40.reuse, R24, R48 ;  /* 0x000000182830723c */ /* 0x042ff00000041830 */
[C---:B------:R-:W-:Y:S01]  /*25b0*/  HMMA.16816.F32.BF16 R44, R40.reuse, R26, R44 ;  /* 0x0000001a282c723c */ /* 0x040fe2000004182c */
[----:B------:R-:W1:Y:S07]  /*25c0*/  LDSM.16.M88.4 R24, [R87+0x5800] ;  /* 0x005800005718783b */ /* 0x000e6e0000000200 */
        /* <DEDUP_REMOVED lines=11> */
[-C--:B------:R-:W-:Y:S01]  /*2680*/  ISETP.GE.AND P3, PT, R2, R139.reuse, PT ;  /* 0x0000008b0200720c */ /* 0x080fe20003f66270 */
[C---:B--2---:R-:W-:Y:S01]  /*2690*/  HMMA.16816.F32.BF16 R64, R12.reuse, R20, R64 ;  /* 0x000000140c40723c */ /* 0x044fe20000041840 */
[----:B------:R-:W-:Y:S02]  /*26a0*/  FSEL R30, R16, -INF , !P4 ;  /* 0xff800000101e7808 */ /* 0x000fe40006000000 */
[----:B------:R-:W-:Y:S02]  /*26b0*/  IADD3 R16, R6, 0x20, RZ ;  /* 0x0000002006107810 */ /* 0x000fe40007ffe0ff */
[----:B------:R-:W-:Y:S02]  /*26c0*/  FSEL R5, R18, -INF , !P0 ;  /* 0xff80000012057808 */ /* 0x000fe40004000000 */
[----:B------:R-:W-:Y:S01]  /*26d0*/  ISETP.GE.AND P0, PT, R7, R139, PT ;  /* 0x0000008b0700720c */ /* 0x000fe20003f06270 */
[----:B-1----:R-:W-:Y:S01]  /*26e0*/  HMMA.16816.F32.BF16 R56, R12, R24, R56 ;  /* 0x000000180c38723c */ /* 0x002fe20000041838 */
[----:B------:R-:W-:-:S02]  /*26f0*/  ISETP.GE.AND P4, PT, R2, R138, PT ;  /* 0x0000008a0200720c */ /* 0x000fc40003f86270 */
[----:B------:R-:W-:Y:S02]  /*2700*/  IADD3 R2, R6, 0x19, RZ ;  /* 0x0000001906027810 */ /* 0x000fe40007ffe0ff */
[----:B------:R-:W-:Y:S02]  /*2710*/  FSEL R21, R19, -INF , !P6 ;  /* 0xff80000013157808 */ /* 0x000fe40007000000 */
[----:B------:R-:W-:Y:S01]  /*2720*/  ISETP.GE.AND P6, PT, R2, R139, PT ;  /* 0x0000008b0200720c */ /* 0x000fe20003fc6270 */
[C---:B------:R-:W-:Y:S08]  /*2730*/  HMMA.16816.F32.BF16 R52, R12.reuse, R26, R52 ;  /* 0x0000001a0c34723c */ /* 0x040ff00000041834 */
[----:B------:R-:W-:Y:S01]  /*2740*/  HMMA.16816.F32.BF16 R60, R12, R22, R60 ;  /* 0x000000160c3c723c */ /* 0x000fe2000004183c */
[----:B------:R-:W-:-:S02]  /*2750*/  FSEL R64, R64, -INF , !P1 ;  /* 0xff80000040407808 */ /* 0x000fc40004800000 */
[-C--:B------:R-:W-:Y:S02]  /*2760*/  ISETP.GE.AND P1, PT, R2, R138.reuse, PT ;  /* 0x0000008a0200720c */ /* 0x080fe40003f26270 */
[----:B------:R-:W-:Y:S02]  /*2770*/  IADD3 R2, R6, 0x21, RZ ;  /* 0x0000002106027810 */ /* 0x000fe40007ffe0ff */
[----:B------:R-:W-:Y:S01]  /*2780*/  FSEL R22, R17, -INF , !P2 ;  /* 0xff80000011167808 */ /* 0x000fe20005000000 */
[----:B---3--:R-:W-:Y:S01]  /*2790*/  HMMA.16816.F32.BF16 R48, R12, R8, R48 ;  /* 0x000000080c30723c */ /* 0x008fe20000041830 */
[----:B------:R-:W-:Y:S02]  /*27a0*/  ISETP.GE.AND P2, PT, R7, R138, PT ;  /* 0x0000008a0700720c */ /* 0x000fe40003f46270 */
[----:B------:R-:W-:Y:S02]  /*27b0*/  FSEL R7, R66, -INF , !P5 ;  /* 0xff80000042077808 */ /* 0x000fe40006800000 */
[----:B------:R-:W-:-:S02]  /*27c0*/  ISETP.GE.AND P5, PT, R16, R139, PT ;  /* 0x0000008b1000720c */ /* 0x000fc40003fa6270 */
[----:B------:R-:W-:Y:S01]  /*27d0*/  IADD3 R8, R6, 0x29, RZ ;  /* 0x0000002906087810 */ /* 0x000fe20007ffe0ff */
[----:B------:R-:W-:Y:S01]  /*27e0*/  HMMA.16816.F32.BF16 R44, R12, R10, R44 ;  /* 0x0000000a0c2c723c */ /* 0x000fe2000004182c */
[----:B------:R-:W-:Y:S01]  /*27f0*/  FSEL R56, R56, -INF , !P5 ;  /* 0xff80000038387808 */ /* 0x000fe20006800000 */
[----:B------:R-:W-:Y:S01]  /*2800*/  BAR.SYNC.DEFER_BLOCKING 0x0 ;  /* 0x0000000000007b1d */ /* 0x000fe20000010000 */
[----:B------:R-:W-:Y:S02]  /*2810*/  ISETP.GE.AND P5, PT, R8, R138, PT ;  /* 0x0000008a0800720c */ /* 0x000fe40003fa6270 */
[----:B------:R-:W-:Y:S02]  /*2820*/  FSEL R24, R65, -INF , !P3 ;  /* 0xff80000041187808 */ /* 0x000fe40005800000 */
[----:B------:R-:W-:Y:S02]  /*2830*/  FSEL R55, R55, -INF , !P5 ;  /* 0xff80000037377808 */ /* 0x000fe40006800000 */
[----:B------:R-:W-:-:S02]  /*2840*/  FSEL R25, R67, -INF , !P4 ;  /* 0xff80000043197808 */ /* 0x000fc40006000000 */
[----:B------:R-:W-:Y:S02]  /*2850*/  FSEL R60, R60, -INF , !P0 ;  /* 0xff8000003c3c7808 */ /* 0x000fe40004000000 */
[-C--:B------:R-:W-:Y:S02]  /*2860*/  ISETP.GE.AND P5, PT, R6, R139.reuse, PT ;  /* 0x0000008b0600720c */ /* 0x080fe40003fa6270 */
[-C--:B------:R-:W-:Y:S02]  /*2870*/  ISETP.GE.AND P3, PT, R16, R138.reuse, PT ;  /* 0x0000008a1000720c */ /* 0x080fe40003f66270 */
[C---:B------:R-:W-:Y:S02]  /*2880*/  ISETP.GE.AND P4, PT, R2.reuse, R139, PT ;  /* 0x0000008b0200720c */ /* 0x040fe40003f86270 */
[----:B------:R-:W-:Y:S02]  /*2890*/  ISETP.GE.AND P0, PT, R2, R138, PT ;  /* 0x0000008a0200720c */ /* 0x000fe40003f06270 */
[----:B------:R-:W-:-:S02]  /*28a0*/  IADD3 R16, R6, 0x28, RZ ;  /* 0x0000002806107810 */ /* 0x000fc40007ffe0ff */
[----:B------:R-:W-:Y:S02]  /*28b0*/  IADD3 R2, R6, 0x30, RZ ;  /* 0x0000003006027810 */ /* 0x000fe40007ffe0ff */
[----:B------:R-:W-:Y:S02]  /*28c0*/  FSEL R26, R61, -INF , !P6 ;  /* 0xff8000003d1a7808 */ /* 0x000fe40007000000 */
        /* <DEDUP_REMOVED lines=22> */
[----:B------:R-:W-:Y:S02]  /*2a30*/  FSEL R20, R49, -INF , !P0 ;  /* 0xff80000031147808 */ /* 0x000fe40004000000 */
[CC--:B------:R-:W-:Y:S02]  /*2a40*/  ISETP.GE.AND P6, PT, R8.reuse, R139.reuse, PT ;  /* 0x0000008b0800720c */ /* 0x0c0fe40003fc6270 */
[-C--:B------:R-:W-:Y:S02]  /*2a50*/  ISETP.GE.AND P1, PT, R8, R138.reuse, PT ;  /* 0x0000008a0800720c */ /* 0x080fe40003f26270 */
        /* <DEDUP_REMOVED lines=14> */
[----:B------:R-:W-:Y:S01]  /*2b40*/  IMAD R2, R11, UR7, RZ ;  /* 0x000000070b027c24 */ /* 0x000fe2000f8e02ff */
        /* <DEDUP_REMOVED lines=52> */
.L_x_843:
[----:B------:R-:W-:Y:S05]  /*2e90*/  BSYNC B0 ;  /* 0x0000000000007941 */ /* 0x000fea0003800000 */
.L_x_842:
[----:B------:R-:W0:Y:S02]  /*2ea0*/  LDGDEPBAR ;  /* 0x00000000000079af */ /* 0x000e240000000000 */
.L_x_841:
[----:B------:R-:W-:Y:S01]  /*2eb0*/  FMNMX.FTZ R2, R70, R71, !PT ;  /* 0x0000004746027209 */ /* 0x000fe20007810000 */
[----:B------:R-:W-:Y:S01]  /*2ec0*/  IMAD.WIDE.U32 R134, R122, -0x326172a9, RZ ;  /* 0xcd9e8d577a867825 */ /* 0x000fe200078e00ff */
[----:B--2---:R-:W-:Y:S01]  /*2ed0*/  FMNMX.FTZ R9, R68, R28, !PT ;  /* 0x0000001c44097209 */ /* 0x004fe20007810000 */
        /* <DEDUP_REMOVED lines=26> */
[----:B------:R-:W-:Y:S01]  /*3080*/  UIADD3 UR17, UR28, -0x4ab325aa, URZ ;  /* 0xb54cda561c117890 */ /* 0x000fe2000fffe03f */
[----:B------:R-:W-:Y:S01]  /*3090*/  FMNMX.FTZ R9, R56, R9, !PT ;  /* 0x0000000938097209 */ /* 0x000fe20007810000 */
[----:B------:R-:W-:Y:S01]  /*30a0*/  IMAD R86, R3, 0x2, R116 ;  /* 0x0000000203567824 */ /* 0x000fe200078e0274 */
[----:B------:R-:W-:Y:S01]  /*30b0*/  FMNMX.FTZ R2, R59, R2, !PT ;  /* 0x000000023b027209 */ /* 0x000fe20007810000 */
[----:B------:R-:W-:Y:S01]  /*30c0*/  LDSM.16.MT88.4 R76, [R116+0x6000] ;  /* 0x00600000744c783b */ /* 0x000fe20000004200 */
[----:B------:R-:W-:Y:S01]  /*30d0*/  FMNMX.FTZ R9, R42, R9, !PT ;  /* 0x000000092a097209 */ /* 0x000fe20007810000 */
[----:B------:R-:W-:Y:S01]  /*30e0*/  IMAD R136, R163, 0x10000, R163 ;  /* 0x00010000a3887824 */ /* 0x000fe200078e02a3 */
        /* <DEDUP_REMOVED lines=13> */
[----:B------:R-:W-:Y:S01]  /*31c0*/  LOP3.LUT R123, R0, UR28, RZ, 0x3c, !PT ;  /* 0x0000001c007b7c12 */ /* 0x000fe2000f8e3cff */
[----:B-1----:R-:W1:Y:S01]  /*31d0*/  SHFL.BFLY PT, R11, R2, 0x2, 0x1f ;  /* 0x0c401f00020b7f89 */ /* 0x002e6200000e0000 */
[----:B------:R-:W-:-:S02]  /*31e0*/  LOP3.LUT R13, R6, UR29, RZ, 0x3c, !PT ;  /* 0x0000001d060d7c12 */ /* 0x000fc4000f8e3cff */
[----:B------:R-:W-:Y:S02]  /*31f0*/  LOP3.LUT R104, R135, R123, RZ, 0x3c, !PT ;  /* 0x0000007b87687212 */ /* 0x000fe400078e3cff */
[----:B------:R-:W-:Y:S02]  /*3200*/  LOP3.LUT R8, R141, R13, RZ, 0x3c, !PT ;  /* 0x0000000d8d087212 */ /* 0x000fe400078e3cff */
[----:B------:R-:W-:Y:S01]  /*3210*/  IADD3 R6, R6, 0x1, RZ ;  /* 0x0000000106067810 */ /* 0x000fe20007ffe0ff */
[----:B------:R-:W-:-:S04]  /*3220*/  IMAD.WIDE.U32 R104, R104, -0x2daee0ad, RZ ;  /* 0xd2511f5368687825 */ /* 0x000fc800078e00ff */
[----:B------:R-:W-:Y:S01]  /*3230*/  IMAD.WIDE.U32 R102, R8, -0x326172a9, RZ ;  /* 0xcd9e8d5708667825 */ /* 0x000fe200078e00ff */
[----:B------:R-:W-:-:S04]  /*3240*/  LOP3.LUT R132, R105, UR15, R140, 0x96, !PT ;  /* 0x0000000f69847c12 */ /* 0x000fc8000f8e968c */
[----:B------:R-:W-:Y:S01]  /*3250*/  LOP3.LUT R8, R103, UR16, R134, 0x96, !PT ;  /* 0x0000001067087c12 */ /* 0x000fe2000f8e9686 */
[----:B------:R-:W-:-:S04]  /*3260*/  IMAD.WIDE.U32 R132, R132, -0x326172a9, RZ ;  /* 0xcd9e8d5784847825 */ /* 0x000fc800078e00ff */
[----:B------:R-:W-:Y:S01]  /*3270*/  IMAD.WIDE.U32 R156, R8, -0x2daee0ad, RZ ;  /* 0xd2511f53089c7825 */ /* 0x000fe200078e00ff */
[----:B------:R-:W-:Y:S02]  /*3280*/  LOP3.LUT R102, R133, UR14, R102, 0x96, !PT ;  /* 0x0000000e85667c12 */ /* 0x000fe4000f8e9666 */
[----:B-1----:R-:W-:Y:S02]  /*3290*/  FMNMX.FTZ R11, R2, R11, !PT ;  /* 0x0000000b020b7209 */ /* 0x002fe40007810000 */
[----:B------:R-:W1:Y:S01]  /*32a0*/  SHFL.BFLY PT, R2, R9, 0x2, 0x1f ;  /* 0x0c401f0009027f89 */ /* 0x000e6200000e0000 */
[----:B------:R-:W-:Y:S01]  /*32b0*/  IMAD.WIDE.U32 R102, R102, -0x2daee0ad, RZ ;  /* 0xd2511f5366667825 */ /* 0x000fe200078e00ff */
[----:B------:R-:W-:Y:S02]  /*32c0*/  LOP3.LUT R8, R157, UR13, R104, 0x96, !PT ;  /* 0x0000000d9d087c12 */ /* 0x000fe4000f8e9668 */
[----:B------:R-:W2:Y:S02]  /*32d0*/  SHFL.BFLY PT, R10, R11, 0x1, 0x1f ;  /* 0x0c201f000b0a7f89 */ /* 0x000ea400000e0000 */
[----:B------:R-:W-:Y:S01]  /*32e0*/  LOP3.LUT R156, R103, UR11, R156, 0x96, !PT ;  /* 0x0000000b679c7c12 */ /* 0x000fe2000f8e969c */
[----:B------:R-:W-:-:S04]  /*32f0*/  IMAD.WIDE.U32 R152, R8, -0x326172a9, RZ ;  /* 0xcd9e8d5708987825 */ /* 0x000fc800078e00ff */
[----:B------:R-:W-:Y:S01]  /*3300*/  IMAD.WIDE.U32 R156, R156, -0x326172a9, RZ ;  /* 0xcd9e8d579c9c7825 */ /* 0x000fe200078e00ff */
[----:B------:R-:W-:-:S04]  /*3310*/  LOP3.LUT R8, R153, UR12, R132, 0x96, !PT ;  /* 0x0000000c99087c12 */ /* 0x000fc8000f8e9684 */
[----:B------:R-:W-:-:S05]  /*3320*/  LOP3.LUT R152, R157, UR10, R152, 0x96, !PT ;  /* 0x0000000a9d987c12 */ /* 0x000fca000f8e9698 */
[----:B------:R-:W-:Y:S01]  /*3330*/  IMAD.WIDE.U32 R152, R152, -0x2daee0ad, RZ ;  /* 0xd2511f5398987825 */ /* 0x000fe200078e00ff */
[----:B-1----:R-:W-:-:S03]  /*3340*/  FMNMX.FTZ R2, R9, R2, !PT ;  /* 0x0000000209027209 */ /* 0x002fc60007810000 */
[----:B------:R-:W-:Y:S01]  /*3350*/  IMAD.WIDE.U32 R8, R8, -0x2daee0ad, RZ ;  /* 0xd2511f5308087825 */ /* 0x000fe200078e00ff */
[----:B--2---:R-:W-:-:S04]  /*3360*/  FMNMX.FTZ R0, R11, R10, !PT ;  /* 0x0000000a0b007209 */ /* 0x004fc80007810000 */
[----:B------:R-:W-:Y:S02]  /*3370*/  LOP3.LUT R102, R9, UR9, R102, 0x96, !PT ;  /* 0x0000000909667c12 */ /* 0x000fe4000f8e9666 */
[C---:B------:R-:W-:Y:S01]  /*3380*/  FSETP.NEU.FTZ.AND P0, PT, R0.reuse, -INF , PT ;  /* 0xff8000000000780b */ /* 0x040fe20003f1d000 */
[----:B------:R-:W-:Y:S01]  /*3390*/  FMUL.FTZ R66, R0, c[0x0][0x23c] ;  /* 0x00008f0000427a20 */ /* 0x000fe20000410000 */
[----:B------:R-:W-:Y:S01]  /*33a0*/  LOP3.LUT R100, R153, UR7, R8, 0x96, !PT ;  /* 0x0000000799647c12 */ /* 0x000fe2000f8e9608 */
[----:B------:R-:W-:-:S03]  /*33b0*/  IMAD.WIDE.U32 R102, R102, -0x326172a9, RZ ;  /* 0xcd9e8d5766667825 */ /* 0x000fc600078e00ff */
[----:B------:R-:W-:Y:S01]  /*33c0*/  FSEL R66, R66, RZ, P0 ;  /* 0x000000ff42427208 */ /* 0x000fe20000000000 */
[----:B------:R-:W-:Y:S01]  /*33d0*/  IMAD.WIDE.U32 R100, R100, -0x326172a9, RZ ;  /* 0xcd9e8d5764647825 */ /* 0x000fe200078e00ff */
[----:B------:R-:W-:-:S03]  /*33e0*/  LOP3.LUT R156, R103, UR8, R156, 0x96, !PT ;  /* 0x00000008679c7c12 */ /* 0x000fc6000f8e969c */
[--C-:B------:R-:W-:Y:S01]  /*33f0*/  FFMA.FTZ R144, R5, c[0x0][0x23c], -R66.reuse ;  /* 0x00008f0005907a23 */ /* 0x100fe20000010842 */
[----:B------:R-:W-:Y:S01]  /*3400*/  LOP3.LUT R8, R100, 0xffff, RZ, 0xc0, !PT ;  /* 0x0000ffff64087812 */ /* 0x000fe200078ec0ff */
[----:B------:R-:W1:Y:S01]  /*3410*/  SHFL.BFLY PT, R5, R2, 0x1, 0x1f ;  /* 0x0c201f0002057f89 */ /* 0x000e6200000e0000 */
[----:B------:R-:W-:Y:S01]  /*3420*/  FFMA.FTZ R148, R70, c[0x0][0x23c], -R66 ;  /* 0x00008f0046947a23 */ /* 0x000fe20000010842 */
[----:B------:R-:W-:Y:S01]  /*3430*/  LOP3.LUT R9, R101, UR17, R102, 0x96, !PT ;  /* 0x0000001165097c12 */ /* 0x000fe2000f8e9666 */
[--C-:B------:R-:W-:Y:S01]  /*3440*/  FFMA.FTZ R145, R71, c[0x0][0x23c], -R66.reuse ;  /* 0x00008f0047917a23 */ /* 0x100fe20000010842 */
[----:B------:R-:W-:Y:S01]  /*3450*/  MUFU.EX2 R144, R144 ;  /* 0x0000009000907308 */ /* 0x000fe20000000800 */
[----:B------:R-:W-:Y:S01]  /*3460*/  FFMA.FTZ R67, R21, c[0x0][0x23c], -R66 ;  /* 0x00008f0015437a23 */ /* 0x000fe20000010842 */
[----:B------:R-:W-:Y:S01]  /*3470*/  SHF.R.U32.HI R8, RZ, 0x8, R8 ;  /* 0x00000008ff087819 */ /* 0x000fe20000011608 */
[----:B------:R-:W-:Y:S01]  /*3480*/  FFMA.FTZ R32, R25, c[0x0][0x23c], -R66 ;  /* 0x00008f0019207a23 */ /* 0x000fe20000010842 */
[----:B------:R-:W-:Y:S01]  /*3490*/  LOP3.LUT R25, R100, 0xff, RZ, 0xc0, !PT ;  /* 0x000000ff64197812 */ /* 0x000fe200078ec0ff */
[----:B------:R-:W-:Y:S01]  /*34a0*/  IMAD.WIDE.U32 R156, R156, -0x2daee0ad, RZ ;  /* 0xd2511f539c9c7825 */ /* 0x000fe200078e00ff */
[----:B------:R-:W-:-:S02]  /*34b0*/  SHF.R.U32.HI R10, RZ, 0x10, R9 ;  /* 0x00000010ff0a7819 */ /* 0x000fc40000011609 */
[----:B------:R-:W-:Y:S01]  /*34c0*/  MUFU.EX2 R148, R148 ;  /* 0x0000009400947308 */ /* 0x000fe20000000800 */
[----:B------:R-:W-:Y:S01]  /*34d0*/  PRMT R25, R25, 0x5410, R8 ;  /* 0x0000541019197816 */ /* 0x000fe20000000008 */
[--C-:B------:R-:W-:Y:S01]  /*34e0*/  FFMA.FTZ R147, R7, c[0x0][0x23c], -R66.reuse ;  /* 0x00008f0007937a23 */ /* 0x100fe20000010842 */
[----:B------:R-:W-:Y:S01]  /*34f0*/  LOP3.LUT R8, R156, 0xffff, RZ, 0xc0, !PT ;  /* 0x0000ffff9c087812 */ /* 0x000fe200078ec0ff */
[--C-:B------:R-:W-:Y:S01]  /*3500*/  FFMA.FTZ R31, R23, c[0x0][0x23c], -R66.reuse ;  /* 0x00008f00171f7a23 */ /* 0x100fe20000010842 */
[----:B------:R-:W-:Y:S01]  /*3510*/  LOP3.LUT R14, R9, 0xffff, RZ, 0xc0, !PT ;  /* 0x0000ffff090e7812 */ /* 0x000fe200078ec0ff */
[--C-:B------:R-:W-:Y:S01]  /*3520*/  FFMA.FTZ R98, R63, c[0x0][0x23c], -R66.reuse ;  /* 0x00008f003f627a23 */ /* 0x100fe20000010842 */
[----:B------:R-:W-:Y:S01]  /*3530*/  LOP3.LUT R11, R9, 0xff, RZ, 0xc0, !PT ;  /* 0x000000ff090b7812 */ /* 0x000fe200078ec0ff */
[----:B------:R-:W2:Y:S01]  /*3540*/  MUFU.EX2 R145, R145 ;  /* 0x0000009100917308 */ /* 0x000ea20000000800 */
[----:B------:R-:W-:Y:S01]  /*3550*/  SHF.R.U32.HI R9, RZ, 0x18, R9 ;  /* 0x00000018ff097819 */ /* 0x000fe20000011609 */
[--C-:B------:R-:W-:Y:S01]  /*3560*/  HSET2.LE.AND R25, R25, R136.reuse, PT ;  /* 0x0000008819197233 */ /* 0x100fe20003803000 */
[----:B------:R-:W-:Y:S01]  /*3570*/  LOP3.LUT R10, R10, 0xff, RZ, 0xc0, !PT ;  /* 0x000000ff0a0a7812 */ /* 0x000fe200078ec0ff */
[--C-:B------:R-:W-:Y:S01]  /*3580*/  FFMA.FTZ R115, R61, c[0x0][0x23c], -R66.reuse ;  /* 0x00008f003d737a23 */ /* 0x100fe20000010842 */
[----:B-1----:R-:W-:Y:S01]  /*3590*/  FMNMX.FTZ R2, R2, R5, !PT ;  /* 0x0000000502027209 */ /* 0x002fe20007810000 */
[----:B------:R-:W-:Y:S01]  /*35a0*/  FFMA.FTZ R114, R59, c[0x0][0x23c], -R66 ;  /* 0x00008f003b727a23 */ /* 0x000fe20000010842 */
[----:B------:R-:W-:Y:S01]  /*35b0*/  SHF.R.U32.HI R12, RZ, 0x10, R100 ;  /* 0x00000010ff0c7819 */ /* 0x000fe20000011664 */
[----:B------:R-:W1:Y:S01]  /*35c0*/  MUFU.EX2 R67, R67 ;  /* 0x0000004300437308 */ /* 0x000e620000000800 */
[C---:B------:R-:W-:Y:S01]  /*35d0*/  FSETP.NEU.FTZ.AND P0, PT, R2.reuse, -INF , PT ;  /* 0xff8000000200780b */ /* 0x040fe20003f1d000 */
[----:B------:R-:W-:Y:S01]  /*35e0*/  FMUL.FTZ R143, R2, c[0x0][0x23c] ;  /* 0x00008f00028f7a20 */ /* 0x000fe20000410000 */
[----:B------:R-:W-:Y:S01]  /*35f0*/  LOP3.LUT R13, R156, 0xff, RZ, 0xc0, !PT ;  /* 0x000000ff9c0d7812 */ /* 0x000fe200078ec0ff */
[----:B------:R-:W-:Y:S01]  /*3600*/  FFMA.FTZ R113, R57, c[0x0][0x23c], -R66 ;  /* 0x00008f0039717a23 */ /* 0x000fe20000010842 */
[----:B------:R-:W-:Y:S01]  /*3610*/  SHF.R.U32.HI R8, RZ, 0x8, R8 ;  /* 0x00000008ff087819 */ /* 0x000fe20000011608 */
[--C-:B------:R-:W-:Y:S01]  /*3620*/  FFMA.FTZ R112, R55, c[0x0][0x23c], -R66.reuse ;  /* 0x00008f0037707a23 */ /* 0x100fe20000010842 */
[----:B------:R-:W-:Y:S01]  /*3630*/  FSEL R143, R143, RZ, P0 ;  /* 0x000000ff8f8f7208 */ /* 0x000fe20000000000 */
[----:B------:R-:W-:Y:S01]  /*3640*/  MUFU.EX2 R147, R147 ;  /* 0x0000009300937308 */ /* 0x000fe20000000800 */
[----:B--2---:R-:W-:Y:S01]  /*3650*/  F2FP.BF16.PACK_AB R35, R145, R148 ;  /* 0x000000949123723e */ /* 0x004fe200000010ff */
[----:B------:R-:W-:Y:S01]  /*3660*/  FFMA.FTZ R111, R41, c[0x0][0x23c], -R66 ;  /* 0x00008f00296f7a23 */ /* 0x000fe20000010842 */
[----:B------:R-:W-:Y:S01]  /*3670*/  PRMT R9, R10, 0x5410, R9 ;  /* 0x000054100a097816 */ /* 0x000fe20000000009 */
[--C-:B------:R-:W-:Y:S01]  /*3680*/  FFMA.FTZ R150, R68, c[0x0][0x23c], -R143.reuse ;  /* 0x00008f0044967a23 */ /* 0x100fe2000001088f */
[----:B------:R-:W-:Y:S01]  /*3690*/  SHF.R.U32.HI R7, RZ, 0x18, R100 ;  /* 0x00000018ff077819 */ /* 0x000fe20000011664 */
[--C-:B------:R-:W-:Y:S01]  /*36a0*/  FFMA.FTZ R149, R28, c[0x0][0x23c], -R143.reuse ;  /* 0x00008f001c957a23 */ /* 0x100fe2000001088f */
[----:B------:R-:W-:Y:S01]  /*36b0*/  LOP3.LUT R12, R12, 0xff, RZ, 0xc0, !PT ;  /* 0x000000ff0c0c7812 */ /* 0x000fe200078ec0ff */
[--C-:B------:R-:W-:Y:S01]  /*36c0*/  FFMA.FTZ R142, R30, c[0x0][0x23c], -R143.reuse ;  /* 0x00008f001e8e7a23 */ /* 0x100fe2000001088f */
[----:B------:R-:W-:Y:S01]  /*36d0*/  SHF.R.U32.HI R14, RZ, 0x8, R14 ;  /* 0x00000008ff0e7819 */ /* 0x000fe2000001160e */
[--C-:B------:R-:W-:Y:S01]  /*36e0*/  FFMA.FTZ R137, R22, c[0x0][0x23c], -R143.reuse ;  /* 0x00008f0016897a23 */ /* 0x100fe2000001088f */
[----:B------:R-:W-:Y:S01]  /*36f0*/  MUFU.EX2 R150, R150 ;  /* 0x0000009600967308 */ /* 0x000fe20000000800 */
[--C-:B------:R-:W-:Y:S01]  /*3700*/  FFMA.FTZ R146, R64, c[0x0][0x23c], -R143.reuse ;  /* 0x00008f0040927a23 */ /* 0x100fe2000001088f */
[----:B------:R-:W-:Y:S01]  /*3710*/  PRMT R13, R13, 0x5410, R8 ;  /* 0x000054100d0d7816 */ /* 0x000fe20000000008 */
[--C-:B------:R-:W-:Y:S01]  /*3720*/  FFMA.FTZ R33, R24, c[0x0][0x23c], -R143.reuse ;  /* 0x00008f0018217a23 */ /* 0x100fe2000001088f */
[----:B------:R-:W-:Y:S01]  /*3730*/  PRMT R34, R35, 0x7632, R34 ;  /* 0x0000763223227816 */ /* 0x000fe20000000022 */
[--C-:B------:R-:W-:Y:S01]  /*3740*/  FFMA.FTZ R91, R60, c[0x0][0x23c], -R143.reuse ;  /* 0x00008f003c5b7a23 */ /* 0x100fe2000001088f */
[----:B------:R-:W-:Y:S01]  /*3750*/  LOP3.LUT R8, R157, UR18, R152, 0x96, !PT ;  /* 0x000000129d087c12 */ /* 0x000fe2000f8e9698 */
[----:B------:R-:W-:Y:S01]  /*3760*/  FFMA.FTZ R90, R26, c[0x0][0x23c], -R143 ;  /* 0x00008f001a5a7a23 */ /* 0x000fe2000001088f */
[----:B------:R-:W2:Y:S01]  /*3770*/  MUFU.EX2 R149, R149 ;  /* 0x0000009500957308 */ /* 0x000ea20000000800 */
[----:B-1----:R-:W-:Y:S01]  /*3780*/  F2FP.BF16.PACK_AB R30, R67, R144 ;  /* 0x00000090431e723e */ /* 0x002fe200000010ff */
[--C-:B------:R-:W-:Y:S01]  /*3790*/  HSET2.LE.AND R69, R9, R136.reuse, PT ;  /* 0x0000008809457233 */ /* 0x100fe20003803000 */
[----:B------:R-:W-:Y:S01]  /*37a0*/  PRMT R7, R12, 0x5410, R7 ;  /* 0x000054100c077816 */ /* 0x000fe20000000007 */
[--C-:B------:R-:W-:Y:S01]  /*37b0*/  FFMA.FTZ R127, R56, c[0x0][0x23c], -R143.reuse ;  /* 0x00008f00387f7a23 */ /* 0x100fe2000001088f */
[----:B------:R-:W-:Y:S01]  /*37c0*/  PRMT R11, R11, 0x5410, R14 ;  /* 0x000054100b0b7816 */ /* 0x000fe2000000000e */
[--C-:B------:R-:W-:Y:S01]  /*37d0*/  HSET2.LE.AND R14, R13, R136.reuse, PT ;  /* 0x000000880d0e7233 */ /* 0x100fe20003803000 */
[----:B------:R-:W-:Y:S01]  /*37e0*/  PRMT R4, R35, 0x5410, R34 ;  /* 0x0000541023047816 */ /* 0x000fe20000000022 */
[----:B------:R-:W-:Y:S01]  /*37f0*/  MUFU.EX2 R142, R142 ;  /* 0x0000008e008e7308 */ /* 0x000fe20000000800 */
[----:B------:R-:W-:Y:S01]  /*3800*/  LOP3.LUT R10, R8, 0xffff, RZ, 0xc0, !PT ;  /* 0x0000ffff080a7812 */ /* 0x000fe200078ec0ff */
[--C-:B------:R-:W-:Y:S01]  /*3810*/  HSET2.LE.AND R11, R11, R136.reuse, PT ;  /* 0x000000880b0b7233 */ /* 0x100fe20003803000 */
[----:B------:R-:W-:Y:S01]  /*3820*/  SHF.R.U32.HI R81, RZ, 0x10, R8 ;  /* 0x00000010ff517819 */ /* 0x000fe20000011608 */
[----:B------:R-:W-:Y:S01]  /*3830*/  FFMA.FTZ R126, R42, c[0x0][0x23c], -R143 ;  /* 0x00008f002a7e7a23 */ /* 0x000fe2000001088f */
[----:B------:R-:W-:Y:S01]  /*3840*/  PRMT R29, R30, 0x7632, R29 ;  /* 0x000076321e1d7816 */ /* 0x000fe2000000001d */
[--C-:B------:R-:W-:Y:S01]  /*3850*/  FFMA.FTZ R125, R52, c[0x0][0x23c], -R143.reuse ;  /* 0x00008f00347d7a23 */ /* 0x100fe2000001088f */
[----:B------:R-:W-:Y:S01]  /*3860*/  LOP3.LUT R5, R8, 0xff, RZ, 0xc0, !PT ;  /* 0x000000ff08057812 */ /* 0x000fe200078ec0ff */
[----:B------:R-:W1:Y:S01]  /*3870*/  MUFU.EX2 R137, R137 ;  /* 0x0000008900897308 */ /* 0x000e620000000800 */
[----:B--2---:R-:W-:Y:S01]  /*3880*/  F2FP.BF16.PACK_AB R88, R149, R150 ;  /* 0x000000969558723e */ /* 0x004fe200000010ff */
[----:B------:R-:W-:Y:S01]  /*3890*/  FFMA.FTZ R124, R40, c[0x0][0x23c], -R143 ;  /* 0x00008f00287c7a23 */ /* 0x000fe2000001088f */
[----:B------:R-:W-:Y:S01]  /*38a0*/  LOP3.LUT R69, R69, R4, RZ, 0xc0, !PT ;  /* 0x0000000445457212 */ /* 0x000fe200078ec0ff */
[----:B------:R-:W-:Y:S01]  /*38b0*/  HSET2.LE.AND R4, R7, R136, PT ;  /* 0x0000008807047233 */ /* 0x000fe20003803000 */
[----:B------:R-:W-:Y:S01]  /*38c0*/  PRMT R89, R88, 0x7632, R89 ;  /* 0x0000763258597816 */ /* 0x000fe20000000059 */
[--C-:B------:R-:W-:Y:S01]  /*38d0*/  FFMA.FTZ R121, R48, c[0x0][0x23c], -R143.reuse ;  /* 0x00008f0030797a23 */ /* 0x100fe2000001088f */
[----:B------:R-:W-:Y:S01]  /*38e0*/  SHF.R.U32.HI R10, RZ, 0x8, R10 ;  /* 0x00000008ff0a7819 */ /* 0x000fe2000001160a */
[----:B------:R-:W2:Y:S01]  /*38f0*/  MUFU.EX2 R32, R32 ;  /* 0x0000002000207308 */ /* 0x000ea20000000800 */
[----:B------:R-:W-:Y:S01]  /*3900*/  SHF.R.U32.HI R8, RZ, 0x18, R8 ;  /* 0x00000018ff087819 */ /* 0x000fe20000011608 */
[----:B------:R-:W-:Y:S01]  /*3910*/  FFMA.FTZ R120, R20, c[0x0][0x23c], -R143 ;  /* 0x00008f0014787a23 */ /* 0x000fe2000001088f */
[----:B------:R-:W-:Y:S01]  /*3920*/  LOP3.LUT R81, R81, 0xff, RZ, 0xc0, !PT ;  /* 0x000000ff51517812 */ /* 0x000fe200078ec0ff */
[----:B------:R-:W-:Y:S01]  /*3930*/  FFMA.FTZ R110, R43, c[0x0][0x23c], -R66 ;  /* 0x00008f002b6e7a23 */ /* 0x000fe20000010842 */
[----:B------:R-:W-:Y:S01]  /*3940*/  PRMT R68, R88, 0x5410, R89 ;  /* 0x0000541058447816 */ /* 0x000fe20000000059 */
[----:B------:R-:W-:Y:S01]  /*3950*/  FADD.FTZ R149, R150, R149 ;  /* 0x0000009596957221 */ /* 0x000fe20000010000 */
[----:B------:R-:W-:Y:S01]  /*3960*/  PRMT R71, R30, 0x5410, R29 ;  /* 0x000054101e477816 */ /* 0x000fe2000000001d */
[----:B------:R-:W-:Y:S01]  /*3970*/  MUFU.EX2 R146, R146 ;  /* 0x0000009200927308 */ /* 0x000fe20000000800 */
[----:B-1----:R-:W-:Y:S01]  /*3980*/  F2FP.BF16.PACK_AB R96, R137, R142 ;  /* 0x0000008e8960723e */ /* 0x002fe200000010ff */
[----:B------:R-:W-:Y:S01]  /*3990*/  FADD.FTZ R145, R148, R145 ;  /* 0x0000009194917221 */ /* 0x000fe20000010000 */
[----:B------:R-:W-:Y:S01]  /*39a0*/  PRMT R5, R5, 0x5410, R10 ;  /* 0x0000541005057816 */ /* 0x000fe2000000000a */
[----:B------:R-:W-:Y:S01]  /*39b0*/  FFMA.FTZ R148, R19, c[0x0][0x23c], -R66 ;  /* 0x00008f0013947a23 */ /* 0x000fe20000010842 */
[----:B------:R-:W-:-:S02]  /*39c0*/  PRMT R95, R96, 0x7632, R95 ;  /* 0x00007632605f7816 */ /* 0x000fc4000000005f */
[----:B------:R-:W-:Y:S01]  /*39d0*/  PRMT R81, R81, 0x5410, R8 ;  /* 0x0000541051517816 */ /* 0x000fe20000000008 */
[----:B------:R-:W1:Y:S01]  /*39e0*/  MUFU.EX2 R33, R33 ;  /* 0x0000002100217308 */ /* 0x000e620000000800 */
[----:B------:R-:W-:Y:S02]  /*39f0*/  PRMT R70, R96, 0x5410, R95 ;  /* 0x0000541060467816 */ /* 0x000fe4000000005f */
[----:B------:R-:W-:Y:S01]  /*3a00*/  LOP3.LUT R68, R11, R68, RZ, 0xc0, !PT ;  /* 0x000000440b447212 */ /* 0x000fe200078ec0ff */
[----:B------:R-:W-:Y:S01]  /*3a10*/  HSET2.LE.AND R81, R81, R136, PT ;  /* 0x0000008851517233 */ /* 0x000fe20003803000 */
[----:B------:R-:W-:Y:S01]  /*3a20*/  LOP3.LUT R70, R25, R70, RZ, 0xc0, !PT ;  /* 0x0000004619467212 */ /* 0x000fe200078ec0ff */
[----:B------:R-:W3:Y:S01]  /*3a30*/  LDSM.16.MT88.4 R8, [R116+0x6400] ;  /* 0x006400007408783b */ /* 0x000ee20000004200 */
[----:B------:R-:W-:Y:S01]  /*3a40*/  LOP3.LUT R71, R4, R71, RZ, 0xc0, !PT ;  /* 0x0000004704477212 */ /* 0x000fe200078ec0ff */
[----:B------:R-:W-:Y:S01]  /*3a50*/  MUFU.EX2 R91, R91 ;  /* 0x0000005b005b7308 */ /* 0x000fe20000000800 */
[----:B------:R-:W-:-:S02]  /*3a60*/  SHF.R.U32.HI R15, RZ, 0x10, R156 ;  /* 0x00000010ff0f7819 */ /* 0x000fc4000001169c */
[----:B------:R-:W-:Y:S02]  /*3a70*/  SHF.R.U32.HI R12, RZ, 0x18, R156 ;  /* 0x00000018ff0c7819 */ /* 0x000fe4000001169c */
[----:B------:R-:W-:Y:S01]  /*3a80*/  LOP3.LUT R15, R15, 0xff, RZ, 0xc0, !PT ;  /* 0x000000ff0f0f7812 */ /* 0x000fe200078ec0ff */
[----:B------:R-:W-:Y:S01]  /*3a90*/  HMMA.16816.F32.BF16 R72, R68, R76, RZ ;  /* 0x0000004c4448723c */ /* 0x000fe200000418ff */
[----:B--2---:R-:W-:Y:S01]  /*3aa0*/  F2FP.BF16.PACK_AB R24, R32, R147 ;  /* 0x000000932018723e */ /* 0x004fe200000010ff */
[----:B------:R-:W2:Y:S01]  /*3ab0*/  MUFU.EX2 R90, R90 ;  /* 0x0000005a005a7308 */ /* 0x000ea20000000800 */
[----:B-1----:R-:W-:Y:S02]  /*3ac0*/  F2FP.BF16.PACK_AB R22, R33, R146 ;  /* 0x000000922116723e */ /* 0x002fe400000010ff */
[----:B------:R-:W-:Y:S01]  /*3ad0*/  PRMT R15, R15, 0x5410, R12 ;  /* 0x000054100f0f7816 */ /* 0x000fe2000000000c */
[----:B------:R-:W-:Y:S01]  /*3ae0*/  HSET2.LE.AND R12, R5, R136, PT ;  /* 0x00000088050c7233 */ /* 0x000fe20003803000 */
[----:B------:R-:W-:-:S02]  /*3af0*/  LOP3.LUT R77, R6, UR29, RZ, 0x3c, !PT ;  /* 0x0000001d064d7c12 */ /* 0x000fc4000f8e3cff */
[----:B------:R-:W1:Y:S01]  /*3b00*/  LDSM.16.MT88.4 R4, [R86+0x6400] ;  /* 0x006400005604783b */ /* 0x000e620000004200 */
[----:B------:R-:W-:Y:S01]  /*3b10*/  MUFU.EX2 R31, R31 ;  /* 0x0000001f001f7308 */ /* 0x000fe20000000800 */
[----:B------:R-:W-:Y:S01]  /*3b20*/  PRMT R21, R22, 0x7632, R21 ;  /* 0x0000763216157816 */ /* 0x000fe20000000015 */
[----:B------:R-:W-:Y:S01]  /*3b30*/  HSET2.LE.AND R106, R15, R136, PT ;  /* 0x000000880f6a7233 */ /* 0x000fe20003803000 */
[----:B------:R-:W-:Y:S02]  /*3b40*/  PRMT R23, R24, 0x7632, R23 ;  /* 0x0000763218177816 */ /* 0x000fe40000000017 */
[----:B------:R-:W-:Y:S02]  /*3b50*/  LOP3.LUT R80, R141, R77, RZ, 0x3c, !PT ;  /* 0x0000004d8d507212 */ /* 0x000fe400078e3cff */
[----:B------:R-:W-:Y:S01]  /*3b60*/  PRMT R83, R22, 0x5410, R21 ;  /* 0x0000541016537816 */ /* 0x000fe20000000015 */
[----:B------:R-:W4:Y:S01]  /*3b70*/  MUFU.EX2 R98, R98 ;  /* 0x0000006200627308 */ /* 0x000f220000000800 */
[----:B--2---:R-:W-:Y:S01]  /*3b80*/  F2FP.BF16.PACK_AB R26, R90, R91 ;  /* 0x0000005b5a1a723e */ /* 0x004fe200000010ff */
[----:B------:R-:W-:Y:S01]  /*3b90*/  IMAD.WIDE.U32 R108, R80, -0x326172a9, RZ ;  /* 0xcd9e8d57506c7825 */ /* 0x000fe200078e00ff */
[----:B------:R-:W-:Y:S01]  /*3ba0*/  PRMT R82, R24, 0x5410, R23 ;  /* 0x0000541018527816 */ /* 0x000fe20000000017 */
[----:B------:R-:W-:Y:S01]  /*3bb0*/  HMMA.16816.F32.BF16 R76, R68, R78, RZ ;  /* 0x0000004e444c723c */ /* 0x000fe200000418ff */
[----:B------:R-:W-:-:S02]  /*3bc0*/  PRMT R25, R26, 0x7632, R25 ;  /* 0x000076321a197816 */ /* 0x000fc40000000019 */
[----:B------:R-:W-:Y:S01]  /*3bd0*/  LOP3.LUT R12, R12, R83, RZ, 0xc0, !PT ;  /* 0x000000530c0c7212 */ /* 0x000fe200078ec0ff */
[----:B------:R-:W-:Y:S01]  /*3be0*/  MUFU.EX2 R127, R127 ;  /* 0x0000007f007f7308 */ /* 0x000fe20000000800 */
[----:B------:R-:W-:Y:S02]  /*3bf0*/  PRMT R15, R26, 0x5410, R25 ;  /* 0x000054101a0f7816 */ /* 0x000fe40000000019 */
[----:B------:R-:W-:Y:S02]  /*3c00*/  LOP3.LUT R13, R81, R82, RZ, 0xc0, !PT ;  /* 0x00000052510d7212 */ /* 0x000fe400078ec0ff */
[----:B------:R-:W-:Y:S01]  /*3c10*/  LOP3.LUT R14, R14, R15, RZ, 0xc0, !PT ;  /* 0x0000000f0e0e7212 */ /* 0x000fe200078ec0ff */
[----:B------:R-:W-:Y:S01]  /*3c20*/  HMMA.16816.F32.BF16 R80, R68, R36, RZ ;  /* 0x000000244450723c */ /* 0x000fe200000418ff */
[----:B------:R-:W-:Y:S01]  /*3c30*/  SHF.R.U32.HI R159, RZ, 0x10, R100 ;  /* 0x00000010ff9f7819 */ /* 0x000fe20000011664 */
[----:B------:R-:W2:Y:S01]  /*3c40*/  MUFU.EX2 R126, R126 ;  /* 0x0000007e007e7308 */ /* 0x000ea20000000800 */
[----:B----4-:R-:W-:-:S02]  /*3c50*/  F2FP.BF16.PACK_AB R28, R98, R31 ;  /* 0x0000001f621c723e */ /* 0x010fc400000010ff */
[----:B------:R-:W-:Y:S02]  /*3c60*/  LOP3.LUT R152, R157, UR18, R152, 0x96, !PT ;  /* 0x000000129d987c12 */ /* 0x000fe4000f8e9698 */
[C---:B------:R-:W-:Y:S02]  /*3c70*/  PRMT R27, R28.reuse, 0x7632, R27 ;  /* 0x000076321c1b7816 */ /* 0x040fe4000000001b */
[----:B------:R-:W-:Y:S01]  /*3c80*/  LOP3.LUT R37, R109, UR16, R134, 0x96, !PT ;  /* 0x000000106d257c12 */ /* 0x000fe2000f8e9686 */
[----:B------:R-:W-:Y:S01]  /*3c90*/  MUFU.EX2 R115, R115 ;  /* 0x0000007300737308 */ /* 0x000fe20000000800 */
[----:B------:R-:W-:Y:S02]  /*3ca0*/  PRMT R15, R28, 0x5410, R27 ;  /* 0x000054101c0f7816 */ /* 0x000fe4000000001b */
[----:B------:R-:W-:Y:S01]  /*3cb0*/  LOP3.LUT R36, R133, UR14, R108, 0x96, !PT ;  /* 0x0000000e85247c12 */ /* 0x000fe2000f8e966c */
[----:B------:R-:W-:Y:S01]  /*3cc0*/  IMAD.WIDE.U32 R108, R37, -0x2daee0ad, RZ ;  /* 0xd2511f53256c7825 */ /* 0x000fe200078e00ff */
[----:B------:R-:W-:-:S03]  /*3cd0*/  LOP3.LUT R15, R106, R15, RZ, 0xc0, !PT ;  /* 0x0000000f6a0f7212 */ /* 0x000fc600078ec0ff */
[----:B------:R-:W-:Y:S01]  /*3ce0*/  IMAD.WIDE.U32 R106, R36, -0x2daee0ad, RZ ;  /* 0xd2511f53246a7825 */ /* 0x000fe200078e00ff */
[----:B------:R-:W-:Y:S01]  /*3cf0*/  LOP3.LUT R104, R109, UR13, R104, 0x96, !PT ;  /* 0x0000000d6d687c12 */ /* 0x000fe2000f8e9668 */
[----:B------:R-:W-:Y:S01]  /*3d00*/  HMMA.16816.F32.BF16 R36, R68, R38, RZ ;  /* 0x000000264424723c */ /* 0x000fe200000418ff */
[----:B------:R-:W4:Y:S02]  /*3d10*/  MUFU.EX2 R114, R114 ;  /* 0x0000007200727308 */ /* 0x000f240000000800 */
[----:B------:R-:W-:Y:S01]  /*3d20*/  LOP3.LUT R108, R107, UR11, R108, 0x96, !PT ;  /* 0x0000000b6b6c7c12 */ /* 0x000fe2000f8e966c */
[----:B------:R-:W-:-:S04]  /*3d30*/  IMAD.WIDE.U32 R160, R104, -0x326172a9, RZ ;  /* 0xcd9e8d5768a07825 */ /* 0x000fc800078e00ff */
[----:B------:R-:W-:Y:S01]  /*3d40*/  IMAD.WIDE.U32 R108, R108, -0x326172a9, RZ ;  /* 0xcd9e8d576c6c7825 */ /* 0x000fe200078e00ff */
[C---:B---3--:R-:W-:Y:S01]  /*3d50*/  HMMA.16816.F32.BF16 R72, R12.reuse, R8, R72 ;  /* 0x000000080c48723c */ /* 0x048fe20000041848 */
[----:B------:R-:W-:Y:S03]  /*3d60*/  MUFU.EX2 R125, R125 ;  /* 0x0000007d007d7308 */ /* 0x000fe60000000800 */
[C-C-:B------:R-:W-:Y:S02]  /*3d70*/  LOP3.LUT R104, R109.reuse, UR10, R160.reuse, 0x96, !PT ;  /* 0x0000000a6d687c12 */ /* 0x140fe4000f8e96a0 */
[----:B------:R-:W-:Y:S02]  /*3d80*/  LOP3.LUT R160, R109, UR10, R160, 0x96, !PT ;  /* 0x0000000a6da07c12 */ /* 0x000fe4000f8e96a0 */
[C-C-:B------:R-:W-:Y:S01]  /*3d90*/  LOP3.LUT R8, R161.reuse, UR12, R132.reuse, 0x96, !PT ;  /* 0x0000000ca1087c12 */ /* 0x140fe2000f8e9684 */
[----:B------:R-:W-:Y:S01]  /*3da0*/  HMMA.16816.F32.BF16 R76, R12, R10, R76 ;  /* 0x0000000a0c4c723c */ /* 0x000fe2000004184c */
[----:B------:R-:W-:Y:S01]  /*3db0*/  IMAD.WIDE.U32 R104, R104, -0x2daee0ad, RZ ;  /* 0xd2511f5368687825 */ /* 0x000fe200078e00ff */
[----:B------:R-:W-:Y:S01]  /*3dc0*/  LOP3.LUT R9, R161, UR12, R132, 0x96, !PT ;  /* 0x0000000ca1097c12 */ /* 0x000fe2000f8e9684 */
[----:B------:R-:W3:Y:S02]  /*3dd0*/  MUFU.EX2 R124, R124 ;  /* 0x0000007c007c7308 */ /* 0x000ee40000000800 */
[----:B------:R-:W-:-:S03]  /*3de0*/  IMAD.WIDE.U32 R160, R160, -0x2daee0ad, RZ ;  /* 0xd2511f53a0a07825 */ /* 0x000fc600078e00ff */
[C---:B-1----:R-:W-:Y:S01]  /*3df0*/  HMMA.16816.F32.BF16 R80, R12.reuse, R4, R80 ;  /* 0x000000040c50723c */ /* 0x042fe20000041850 */
[----:B------:R-:W-:Y:S02]  /*3e00*/  IMAD.WIDE.U32 R10, R8, -0x2daee0ad, RZ ;  /* 0xd2511f53080a7825 */ /* 0x000fe400078e00ff */
[----:B------:R-:W-:Y:S02]  /*3e10*/  MUFU.EX2 R113, R113 ;  /* 0x0000007100717308 */ /* 0x000fe40000000800 */
[----:B------:R-:W-:Y:S01]  /*3e20*/  IMAD R9, R9, -0x2daee0ad, RZ ;  /* 0xd2511f5309097824 */ /* 0x000fe200078e02ff */
[----:B------:R-:W-:Y:S02]  /*3e30*/  LOP3.LUT R8, R105, UR7, R10, 0x96, !PT ;  /* 0x0000000769087c12 */ /* 0x000fe4000f8e960a */
[----:B------:R-:W-:Y:S01]  /*3e40*/  LOP3.LUT R4, R11, UR9, R106, 0x96, !PT ;  /* 0x000000090b047c12 */ /* 0x000fe2000f8e966a */
[----:B------:R-:W-:Y:S01]  /*3e50*/  HMMA.16816.F32.BF16 R36, R12, R6, R36 ;  /* 0x000000060c24723c */ /* 0x000fe20000041824 */
[----:B------:R-:W-:Y:S01]  /*3e60*/  LOP3.LUT R5, R101, UR17, R102, 0x96, !PT ;  /* 0x0000001165057c12 */ /* 0x000fe2000f8e9666 */
[----:B------:R-:W-:Y:S01]  /*3e70*/  IMAD.WIDE.U32 R102, R8, -0x326172a9, RZ ;  /* 0xcd9e8d5708667825 */ /* 0x000fe200078e00ff */
[----:B------:R-:W-:Y:S01]  /*3e80*/  LOP3.LUT R8, R100, 0xff, RZ, 0xc0, !PT ;  /* 0x000000ff64087812 */ /* 0x000fe200078ec0ff */
[----:B------:R-:W1:Y:S02]  /*3e90*/  MUFU.EX2 R112, R112 ;  /* 0x0000007000707308 */ /* 0x000e640000000800 */
[----:B------:R-:W-:Y:S01]  /*3ea0*/  IMAD.WIDE.U32 R154, R4, -0x326172a9, RZ ;  /* 0xcd9e8d57049a7825 */ /* 0x000fe200078e00ff */
[----:B------:R-:W-:-:S02]  /*3eb0*/  LOP3.LUT R6, R161, UR7, R9, 0x96, !PT ;  /* 0x00000007a1067c12 */ /* 0x000fc4000f8e9609 */
[C---:B------:R-:W-:Y:S02]  /*3ec0*/  LOP3.LUT R106, R102.reuse, 0xff, RZ, 0xc0, !PT ;  /* 0x000000ff666a7812 */ /* 0x040fe400078ec0ff */
[----:B------:R-:W-:Y:S01]  /*3ed0*/  LOP3.LUT R97, R103, UR17, R154, 0x96, !PT ;  /* 0x0000001167617c12 */ /* 0x000fe2000f8e969a */
[----:B------:R-:W-:Y:S01]  /*3ee0*/  MUFU.EX2 R121, R121 ;  /* 0x0000007900797308 */ /* 0x000fe20000000800 */
[----:B------:R-:W-:Y:S02]  /*3ef0*/  LOP3.LUT R11, R102, 0xffff, RZ, 0xc0, !PT ;  /* 0x0000ffff660b7812 */ /* 0x000fe400078ec0ff */
[--C-:B------:R-:W-:Y:S02]  /*3f00*/  SHF.R.U32.HI R9, RZ, 0x10, R102.reuse ;  /* 0x00000010ff097819 */ /* 0x100fe40000011666 */
[----:B------:R-:W-:Y:S02]  /*3f10*/  SHF.R.U32.HI R102, RZ, 0x18, R102 ;  /* 0x00000018ff667819 */ /* 0x000fe40000011666 */
[----:B------:R-:W-:Y:S01]  /*3f20*/  ISETP.GE.U32.AND P6, PT, R163, R8, PT ;  /* 0x00000008a300720c */ /* 0x000fe20003fc6070 */
[----:B------:R-:W5:Y:S01]  /*3f30*/  MUFU.EX2 R120, R120 ;  /* 0x0000007800787308 */ /* 0x000f620000000800 */
[----:B------:R-:W-:-:S02]  /*3f40*/  LOP3.LUT R8, R97, 0xffff, RZ, 0xc0, !PT ;  /* 0x0000ffff61087812 */ /* 0x000fc400078ec0ff */
[----:B------:R-:W-:Y:S02]  /*3f50*/  ISETP.GE.U32.AND P0, PT, R163, R102, PT ;  /* 0x00000066a300720c */ /* 0x000fe40003f06070 */
[----:B------:R-:W-:Y:S02]  /*3f60*/  LOP3.LUT R102, R97, 0xff, RZ, 0xc0, !PT ;  /* 0x000000ff61667812 */ /* 0x000fe400078ec0ff */
[----:B------:R-:W-:Y:S01]  /*3f70*/  SHF.R.U32.HI R8, RZ, 0x8, R8 ;  /* 0x00000008ff087819 */ /* 0x000fe20000011608 */
[----:B------:R-:W-:Y:S01]  /*3f80*/  MUFU.EX2 R111, R111 ;  /* 0x0000006f006f7308 */ /* 0x000fe20000000800 */
[C---:B------:R-:W-:Y:S02]  /*3f90*/  ISETP.GE.U32.AND P3, PT, R163.reuse, R102, PT ;  /* 0x00000066a300720c */ /* 0x040fe40003f66070 */
[----:B------:R-:W-:Y:S01]  /*3fa0*/  LOP3.LUT R8, R8, 0xffff, RZ, 0xc0, !PT ;  /* 0x0000ffff08087812 */ /* 0x000fe200078ec0ff */
[----:B------:R-:W-:Y:S01]  /*3fb0*/  @!P6 HFMA2.BF16_V2 R52, -RZ.H0_H0, RZ.H0_H0, -R96.H0_H0 ;  /* 0x200000ffff34e231 */ /* 0x000fe20000340960 */
[----:B------:R-:W-:-:S02]  /*3fc0*/  ISETP.GE.U32.AND P1, PT, R163, R106, PT ;  /* 0x0000006aa300720c */ /* 0x000fc40003f26070 */
[C---:B------:R-:W-:Y:S01]  /*3fd0*/  ISETP.GE.U32.AND P4, PT, R163.reuse, R8, PT ;  /* 0x00000008a300720c */ /* 0x040fe20003f86070 */
[----:B------:R-:W1:Y:S01]  /*3fe0*/  MUFU.EX2 R110, R110 ;  /* 0x0000006e006e7308 */ /* 0x000e620000000800 */
[----:B--2---:R-:W-:Y:S02]  /*3ff0*/  F2FP.BF16.PACK_AB R106, R126, R127 ;  /* 0x0000007f7e6a723e */ /* 0x004fe400000010ff */
[----:B------:R-:W-:Y:S02]  /*4000*/  LOP3.LUT R7, R100, 0xffff, RZ, 0xc0, !PT ;  /* 0x0000ffff64077812 */ /* 0x000fe400078ec0ff */
[----:B------:R-:W-:Y:S01]  /*4010*/  SHF.R.U32.HI R100, RZ, 0x18, R100 ;  /* 0x00000018ff647819 */ /* 0x000fe20000011664 */
[----:B------:R-:W-:Y:S01]  /*4020*/  @!P3 HFMA2.BF16_V2 R65, -RZ.H0_H0, RZ.H0_H0, -R106.H0_H0 ;  /* 0x200000ffff41b231 */ /* 0x000fe2000034096a */
[----:B------:R-:W-:Y:S01]  /*4030*/  PRMT R107, R106, 0x7632, R107 ;  /* 0x000076326a6b7816 */ /* 0x000fe2000000006b */
[----:B------:R-:W-:Y:S01]  /*4040*/  MUFU.EX2 R148, R148 ;  /* 0x0000009400947308 */ /* 0x000fe20000000800 */
[----:B------:R-:W-:-:S02]  /*4050*/  ISETP.GE.U32.AND P2, PT, R163, R100, PT ;  /* 0x00000064a300720c */ /* 0x000fc40003f46070 */
[--C-:B------:R-:W-:Y:S01]  /*4060*/  SHF.R.U32.HI R100, RZ, 0x18, R97.reuse ;  /* 0x00000018ff647819 */ /* 0x100fe20000011661 */
[----:B------:R-:W-:Y:S01]  /*4070*/  @!P4 HFMA2.BF16_V2 R64, -RZ.H0_H0, RZ.H0_H0, -R107.H0_H0 ;  /* 0x200000ffff40c231 */ /* 0x000fe2000034096b */
[C-C-:B------:R-:W-:Y:S02]  /*4080*/  LOP3.LUT R10, R155.reuse, UR8, R108.reuse, 0x96, !PT ;  /* 0x000000089b0a7c12 */ /* 0x140fe4000f8e966c */
[----:B------:R-:W-:Y:S01]  /*4090*/  LOP3.LUT R4, R155, UR8, R108, 0x96, !PT ;  /* 0x000000089b047c12 */ /* 0x000fe2000f8e966c */
[----:B------:R-:W-:Y:S01]  /*40a0*/  IMAD.WIDE.U32 R108, R6, -0x326172a9, RZ ;  /* 0xcd9e8d57066c7825 */ /* 0x000fe200078e00ff */
[----:B------:R-:W-:Y:S02]  /*40b0*/  SHF.R.U32.HI R97, RZ, 0x10, R97 ;  /* 0x00000010ff617819 */ /* 0x000fe40000011661 */
[----:B------:R-:W-:Y:S02]  /*40c0*/  PRMT R8, R106, 0x5410, R107 ;  /* 0x000054106a087816 */ /* 0x000fe4000000006b */
[----:B------:R-:W-:Y:S01]  /*40d0*/  @!P3 PRMT R106, R65, 0x5410, RZ ;  /* 0x00005410416ab816 */ /* 0x000fe200000000ff */
[----:B------:R-:W-:Y:S01]  /*40e0*/  @!P2 HFMA2.BF16_V2 R49, -RZ.H0_H0, RZ.H0_H0, -R29.H0_H0 ;  /* 0x200000ffff31a231 */ /* 0x000fe2000034091d */
[----:B------:R-:W-:-:S02]  /*40f0*/  ISETP.GE.U32.AND P3, PT, R163, R100, PT ;  /* 0x00000064a300720c */ /* 0x000fc40003f66070 */
[----:B------:R-:W-:Y:S02]  /*4100*/  LOP3.LUT R100, R97, 0xff, RZ, 0xc0, !PT ;  /* 0x000000ff61647812 */ /* 0x000fe400078ec0ff */
[----:B------:R-:W-:Y:S02]  /*4110*/  LOP3.LUT R154, R109, UR17, R154, 0x96, !PT ;  /* 0x000000116d9a7c12 */ /* 0x000fe4000f8e969a */
[----:B------:R-:W-:Y:S02]  /*4120*/  LOP3.LUT R158, R108, 0xffff, RZ, 0xc0, !PT ;  /* 0x0000ffff6c9e7812 */ /* 0x000fe400078ec0ff */
[----:B------:R-:W-:Y:S02]  /*4130*/  @!P4 PRMT R107, R64, 0x5410, RZ ;  /* 0x00005410406bc816 */ /* 0x000fe400000000ff */
[----:B----4-:R-:W-:Y:S02]  /*4140*/  F2FP.BF16.PACK_AB R109, R114, R115 ;  /* 0x00000073726d723e */ /* 0x010fe400000010ff */
[----:B------:R-:W-:-:S02]  /*4150*/  ISETP.GE.U32.AND P4, PT, R163, R100, PT ;  /* 0x00000064a300720c */ /* 0x000fc40003f86070 */
[----:B------:R-:W-:Y:S02]  /*4160*/  LOP3.LUT R153, R108, 0xff, RZ, 0xc0, !PT ;  /* 0x000000ff6c997812 */ /* 0x000fe400078ec0ff */
[--C-:B------:R-:W-:Y:S02]  /*4170*/  SHF.R.U32.HI R6, RZ, 0x10, R108.reuse ;  /* 0x00000010ff067819 */ /* 0x100fe4000001166c */
[--C-:B------:R-:W-:Y:S02]  /*4180*/  SHF.R.U32.HI R155, RZ, 0x18, R108.reuse ;  /* 0x00000018ff9b7819 */ /* 0x100fe4000001166c */
[----:B------:R-:W-:Y:S02]  /*4190*/  PRMT R108, R109, 0x7632, R108 ;  /* 0x000076326d6c7816 */ /* 0x000fe4000000006c */
[----:B------:R-:W-:Y:S02]  /*41a0*/  LOP3.LUT R64, R9, 0xff, RZ, 0xc0, !PT ;  /* 0x000000ff09407812 */ /* 0x000fe400078ec0ff */
[----:B------:R-:W-:Y:S01]  /*41b0*/  SHF.R.U32.HI R11, RZ, 0x8, R11 ;  /* 0x00000008ff0b7819 */ /* 0x000fe2000001160b */
[----:B------:R-:W-:Y:S01]  /*41c0*/  @!P3 HFMA2.BF16_V2 R63, -RZ.H0_H0, RZ.H0_H0, -R108.H0_H0 ;  /* 0x200000ffff3fb231 */ /* 0x000fe2000034096c */
[----:B------:R-:W-:Y:S01]  /*41d0*/  PRMT R9, R109, 0x5410, R108 ;  /* 0x000054106d097816 */ /* 0x000fe2000000006c */
[----:B------:R-:W-:Y:S01]  /*41e0*/  @!P4 HFMA2.BF16_V2 R62, -RZ.H0_H0, RZ.H0_H0, -R109.H0_H0 ;  /* 0x200000ffff3ec231 */ /* 0x000fe2000034096d */
[----:B---3--:R-:W-:-:S02]  /*41f0*/  F2FP.BF16.PACK_AB R102, R124, R125 ;  /* 0x0000007d7c66723e */ /* 0x008fc400000010ff */
[----:B------:R-:W-:Y:S02]  /*4200*/  @!P3 PRMT R108, R63, 0x5410, RZ ;  /* 0x000054103f6cb816 */ /* 0x000fe400000000ff */
[----:B------:R-:W-:Y:S01]  /*4210*/  ISETP.GE.U32.AND P3, PT, R163, R64, PT ;  /* 0x00000040a300720c */ /* 0x000fe20003f66070 */
[----:B------:R-:W-:Y:S01]  /*4220*/  @!P1 HFMA2.BF16_V2 R61, -RZ.H0_H0, RZ.H0_H0, -R102.H0_H0 ;  /* 0x200000ffff3d9231 */ /* 0x000fe20000340966 */
[----:B------:R-:W-:Y:S02]  /*4230*/  LOP3.LUT R64, R11, 0xffff, RZ, 0xc0, !PT ;  /* 0x0000ffff0b407812 */ /* 0x000fe400078ec0ff */
[----:B------:R-:W-:Y:S01]  /*4240*/  @!P4 PRMT R109, R62, 0x5410, RZ ;  /* 0x000054103e6dc816 */ /* 0x000fe200000000ff */
[----:B------:R-:W-:Y:S01]  /*4250*/  IMAD.WIDE.U32 R62, R10, -0x2daee0ad, RZ ;  /* 0xd2511f530a3e7825 */ /* 0x000fe200078e00ff */
[----:B------:R-:W-:Y:S02]  /*4260*/  ISETP.GE.U32.AND P4, PT, R163, R64, PT ;  /* 0x00000040a300720c */ /* 0x000fe40003f86070 */
[----:B------:R-:W-:-:S02]  /*4270*/  PRMT R103, R102, 0x7632, R103 ;  /* 0x0000763266677816 */ /* 0x000fc40000000067 */
[----:B------:R-:W-:Y:S02]  /*4280*/  LOP3.LUT R64, R63, UR18, R104, 0x96, !PT ;  /* 0x000000123f407c12 */ /* 0x000fe4000f8e9668 */
[----:B------:R-:W-:Y:S02]  /*4290*/  PRMT R10, R102, 0x5410, R103 ;  /* 0x00005410660a7816 */ /* 0x000fe40000000067 */
[----:B-1----:R-:W-:Y:S02]  /*42a0*/  F2FP.BF16.PACK_AB R105, R112, R113 ;  /* 0x000000717069723e */ /* 0x002fe400000010ff */
[----:B------:R-:W-:Y:S02]  /*42b0*/  SHF.R.U32.HI R100, RZ, 0x10, R64 ;  /* 0x00000010ff647819 */ /* 0x000fe40000011640 */
[C---:B------:R-:W-:Y:S01]  /*42c0*/  PRMT R104, R105.reuse, 0x7632, R104 ;  /* 0x0000763269687816 */ /* 0x040fe20000000068 */
[----:B------:R-:W-:Y:S01]  /*42d0*/  @!P4 HFMA2.BF16_V2 R60, -RZ.H0_H0, RZ.H0_H0, -R103.H0_H0 ;  /* 0x200000ffff3cc231 */ /* 0x000fe20000340967 */
[----:B-----5:R-:W-:Y:S01]  /*42e0*/  F2FP.BF16.PACK_AB R99, R120, R121 ;  /* 0x000000797863723e */ /* 0x020fe200000010ff */
[----:B------:R-:W-:Y:S01]  /*42f0*/  @!P3 HFMA2.BF16_V2 R58, -RZ.H0_H0, RZ.H0_H0, -R105.H0_H0 ;  /* 0x200000ffff3ab231 */ /* 0x000fe20000340969 */
[----:B------:R-:W-:Y:S01]  /*4300*/  PRMT R11, R105, 0x5410, R104 ;  /* 0x00005410690b7816 */ /* 0x000fe20000000068 */
[----:B------:R-:W-:Y:S01]  /*4310*/  @!P0 HFMA2.BF16_V2 R59, -RZ.H0_H0, RZ.H0_H0, -R104.H0_H0 ;  /* 0x200000ffff3b8231 */ /* 0x000fe20000340968 */
[----:B------:R-:W-:-:S02]  /*4320*/  @!P4 PRMT R103, R60, 0x5410, RZ ;  /* 0x000054103c67c816 */ /* 0x000fc400000000ff */
[----:B------:R-:W-:Y:S02]  /*4330*/  LOP3.LUT R60, R64, 0xff, RZ, 0xc0, !PT ;  /* 0x000000ff403c7812 */ /* 0x000fe400078ec0ff */
[----:B------:R-:W-:Y:S02]  /*4340*/  @!P3 PRMT R105, R58, 0x5410, RZ ;  /* 0x000054103a69b816 */ /* 0x000fe400000000ff */
[----:B------:R-:W-:Y:S02]  /*4350*/  ISETP.GE.U32.AND P4, PT, R163, R60, PT ;  /* 0x0000003ca300720c */ /* 0x000fe40003f86070 */
[----:B------:R-:W-:Y:S02]  /*4360*/  SHF.R.U32.HI R60, RZ, 0x18, R64 ;  /* 0x00000018ff3c7819 */ /* 0x000fe40000011640 */
[----:B------:R-:W-:Y:S02]  /*4370*/  LOP3.LUT R64, R64, 0xffff, RZ, 0xc0, !PT ;  /* 0x0000ffff40407812 */ /* 0x000fe400078ec0ff */
[----:B------:R-:W-:-:S02]  /*4380*/  @!P0 PRMT R104, R59, 0x5410, RZ ;  /* 0x000054103b688816 */ /* 0x000fc400000000ff */
[----:B------:R-:W-:Y:S01]  /*4390*/  SHF.R.U32.HI R58, RZ, 0x8, R64 ;  /* 0x00000008ff3a7819 */ /* 0x000fe20000011640 */
[----:B------:R-:W-:Y:S01]  /*43a0*/  FADD.FTZ R64, R144, R145 ;  /* 0x0000009190407221 */ /* 0x000fe20000010000 */
[----:B------:R-:W-:Y:S01]  /*43b0*/  LOP3.LUT R100, R100, 0xff, RZ, 0xc0, !PT ;  /* 0x000000ff64647812 */ /* 0x000fe200078ec0ff */
[----:B------:R-:W-:Y:S01]  /*43c0*/  FFMA.FTZ R145, R18, c[0x0][0x23c], -R143 ;  /* 0x00008f0012917a23 */ /* 0x000fe2000001088f */
[----:B------:R-:W-:Y:S01]  /*43d0*/  LOP3.LUT R58, R58, 0xffff, RZ, 0xc0, !PT ;  /* 0x0000ffff3a3a7812 */ /* 0x000fe200078ec0ff */
[----:B------:R-:W-:Y:S01]  /*43e0*/  @!P4 HFMA2.BF16_V2 R57, -RZ.H0_H0, RZ.H0_H0, -R99.H0_H0 ;  /* 0x200000ffff39c231 */ /* 0x000fe20000340963 */
[----:B------:R-:W-:Y:S01]  /*43f0*/  ISETP.GE.U32.AND P0, PT, R163, R60, PT ;  /* 0x0000003ca300720c */ /* 0x000fe20003f06070 */
[----:B------:R-:W-:Y:S01]  /*4400*/  FADD.FTZ R64, R67, R64 ;  /* 0x0000004043407221 */ /* 0x000fe20000010000 */
[----:B------:R-:W-:Y:S02]  /*4410*/  ISETP.GE.U32.AND P3, PT, R163, R58, PT ;  /* 0x0000003aa300720c */ /* 0x000fe40003f66070 */
[----:B------:R-:W-:Y:S01]  /*4420*/  PRMT R97, R99, 0x7632, R97 ;  /* 0x0000763263617816 */ /* 0x000fe20000000061 */
[----:B------:R-:W-:Y:S01]  /*4430*/  FADD.FTZ R147, R147, R64 ;  /* 0x0000004093937221 */ /* 0x000fe20000010000 */
[----:B------:R-:W-:-:S02]  /*4440*/  @!P1 PRMT R102, R61, 0x5410, RZ ;  /* 0x000054103d669816 */ /* 0x000fc400000000ff */
[----:B------:R-:W-:Y:S01]  /*4450*/  ISETP.GE.U32.AND P1, PT, R163, R100, PT ;  /* 0x00000064a300720c */ /* 0x000fe20003f26070 */
[----:B------:R-:W-:Y:S01]  /*4460*/  FADD.FTZ R32, R32, R147 ;  /* 0x0000009320207221 */ /* 0x000fe20000010000 */
[----:B------:R-:W-:Y:S02]  /*4470*/  F2FP.BF16.PACK_AB R101, R110, R111 ;  /* 0x0000006f6e65723e */ /* 0x000fe400000010ff */
[----:B------:R-:W-:Y:S01]  /*4480*/  LOP3.LUT R58, R152, 0xff, RZ, 0xc0, !PT ;  /* 0x000000ff983a7812 */ /* 0x000fe200078ec0ff */
[----:B------:R-:W-:Y:S01]  /*4490*/  FADD.FTZ R31, R31, R32 ;  /* 0x000000201f1f7221 */ /* 0x000fe20000010000 */
[----:B------:R-:W-:Y:S01]  /*44a0*/  PRMT R151, R99, 0x5410, R97 ;  /* 0x0000541063977816 */ /* 0x000fe20000000061 */
[----:B------:R-:W-:Y:S01]  /*44b0*/  @!P3 HFMA2.BF16_V2 R55, -RZ.H0_H0, RZ.H0_H0, -R97.H0_H0 ;  /* 0x200000ffff37b231 */ /* 0x000fe20000340961 */
[----:B------:R-:W-:Y:S01]  /*44c0*/  PRMT R100, R101, 0x7632, R100 ;  /* 0x0000763265647816 */ /* 0x000fe20000000064 */
[----:B------:R-:W-:Y:S01]  /*44d0*/  FADD.FTZ R98, R98, R31 ;  /* 0x0000001f62627221 */ /* 0x000fe20000010000 */
[----:B------:R-:W-:-:S02]  /*44e0*/  @!P4 PRMT R99, R57, 0x5410, RZ ;  /* 0x000054103963c816 */ /* 0x000fc400000000ff */
[----:B------:R-:W-:Y:S01]  /*44f0*/  ISETP.GE.U32.AND P4, PT, R163, R58, PT ;  /* 0x0000003aa300720c */ /* 0x000fe20003f86070 */
[----:B------:R-:W-:Y:S01]  /*4500*/  @!P0 HFMA2.BF16_V2 R54, -RZ.H0_H0, RZ.H0_H0, -R100.H0_H0 ;  /* 0x200000ffff368231 */ /* 0x000fe20000340964 */
[----:B------:R-:W-:Y:S01]  /*4510*/  @!P3 PRMT R97, R55, 0x5410, RZ ;  /* 0x000054103761b816 */ /* 0x000fe200000000ff */
[----:B------:R-:W-:Y:S01]  /*4520*/  @!P1 HFMA2.BF16_V2 R45, -RZ.H0_H0, RZ.H0_H0, -R101.H0_H0 ;  /* 0x200000ffff2d9231 */ /* 0x000fe20000340965 */
[----:B------:R-:W-:Y:S01]  /*4530*/  SHF.R.U32.HI R58, RZ, 0x18, R152 ;  /* 0x00000018ff3a7819 */ /* 0x000fe20000011698 */
[----:B------:R-:W-:Y:S01]  /*4540*/  FADD.FTZ R115, R115, R98 ;  /* 0x0000006273737221 */ /* 0x000fe20000010000 */
[----:B------:R-:W-:Y:S02]  /*4550*/  LOP3.LUT R55, R152, 0xffff, RZ, 0xc0, !PT ;  /* 0x0000ffff98377812 */ /* 0x000fe400078ec0ff */
[----:B------:R-:W-:Y:S01]  /*4560*/  ISETP.GE.U32.AND P3, PT, R163, R58, PT ;  /* 0x0000003aa300720c */ /* 0x000fe20003f66070 */
[----:B------:R-:W-:Y:S01]  /*4570*/  FADD.FTZ R114, R114, R115 ;  /* 0x0000007372727221 */ /* 0x000fe20000010000 */
[----:B------:R-:W-:-:S02]  /*4580*/  SHF.R.U32.HI R55, RZ, 0x8, R55 ;  /* 0x00000008ff377819 */ /* 0x000fc40000011637 */
[----:B------:R-:W-:Y:S01]  /*4590*/  SHF.R.U32.HI R58, RZ, 0x10, R152 ;  /* 0x00000010ff3a7819 */ /* 0x000fe20000011698 */
[----:B------:R-:W-:Y:S01]  /*45a0*/  @!P4 HFMA2.BF16_V2 R47, -RZ.H0_H0, RZ.H0_H0, -R22.H0_H0 ;  /* 0x200000ffff2fc231 */ /* 0x000fe20000340916 */
[----:B------:R-:W-:Y:S01]  /*45b0*/  PRMT R152, R101, 0x5410, R100 ;  /* 0x0000541065987816 */ /* 0x000fe20000000064 */
[----:B------:R-:W-:Y:S01]  /*45c0*/  FADD.FTZ R113, R113, R114 ;  /* 0x0000007271717221 */ /* 0x000fe20000010000 */
[----:B------:R-:W-:Y:S02]  /*45d0*/  @!P0 PRMT R100, R54, 0x5410, RZ ;  /* 0x0000541036648816 */ /* 0x000fe400000000ff */
[----:B------:R-:W-:Y:S01]  /*45e0*/  LOP3.LUT R54, R55, 0xffff, RZ, 0xc0, !PT ;  /* 0x0000ffff37367812 */ /* 0x000fe200078ec0ff */
[----:B------:R-:W-:Y:S01]  /*45f0*/  FADD.FTZ R112, R112, R113 ;  /* 0x0000007170707221 */ /* 0x000fe20000010000 */
[----:B------:R-:W-:Y:S01]  /*4600*/  @!P1 PRMT R101, R45, 0x5410, RZ ;  /* 0x000054102d659816 */ /* 0x000fe200000000ff */
[----:B------:R-:W-:Y:S01]  /*4610*/  @!P3 HFMA2.BF16_V2 R46, -RZ.H0_H0, RZ.H0_H0, -R23.H0_H0 ;  /* 0x200000ffff2eb231 */ /* 0x000fe20000340917 */
[----:B------:R-:W-:Y:S01]  /*4620*/  LOP3.LUT R58, R58, 0xff, RZ, 0xc0, !PT ;  /* 0x000000ff3a3a7812 */ /* 0x000fe200078ec0ff */
[----:B------:R-:W-:Y:S01]  /*4630*/  FADD.FTZ R111, R111, R112 ;  /* 0x000000706f6f7221 */ /* 0x000fe20000010000 */
[----:B------:R-:W-:-:S02]  /*4640*/  ISETP.GE.U32.AND P1, PT, R163, R54, PT ;  /* 0x00000036a300720c */ /* 0x000fc40003f26070 */
[----:B------:R-:W-:Y:S01]  /*4650*/  SHF.R.U32.HI R54, RZ, 0x10, R5 ;  /* 0x00000010ff367819 */ /* 0x000fe20000011605 */
[----:B------:R-:W-:Y:S01]  /*4660*/  FADD.FTZ R111, R110, R111 ;  /* 0x0000006f6e6f7221 */ /* 0x000fe20000010000 */
[----:B------:R-:W-:Y:S02]  /*4670*/  ISETP.GE.U32.AND P0, PT, R163, R58, PT ;  /* 0x0000003aa300720c */ /* 0x000fe40003f06070 */
[----:B------:R-:W-:Y:S02]  /*4680*/  LOP3.LUT R54, R54, 0xff, RZ, 0xc0, !PT ;  /* 0x000000ff36367812 */ /* 0x000fe400078ec0ff */
[----:B------:R-:W-:Y:S02]  /*4690*/  @!P4 PRMT R22, R47, 0x5410, RZ ;  /* 0x000054102f16c816 */ /* 0x000fe400000000ff */
[----:B------:R-:W-:Y:S02]  /*46a0*/  ISETP.GE.U32.AND P4, PT, R163, R54, PT ;  /* 0x00000036a300720c */ /* 0x000fe40003f86070 */
[----:B------:R-:W-:Y:S01]  /*46b0*/  LOP3.LUT R54, R5, 0xffff, RZ, 0xc0, !PT ;  /* 0x0000ffff05367812 */ /* 0x000fe200078ec0ff */
[----:B------:R-:W-:Y:S01]  /*46c0*/  @!P1 HFMA2.BF16_V2 R44, -RZ.H0_H0, RZ.H0_H0, -R21.H0_H0 ;  /* 0x200000ffff2c9231 */ /* 0x000fe20000340915 */
[----:B------:R-:W-:-:S02]  /*46d0*/  @!P3 PRMT R23, R46, 0x5410, RZ ;  /* 0x000054102e17b816 */ /* 0x000fc400000000ff */
[----:B------:R-:W-:Y:S01]  /*46e0*/  SHF.R.U32.HI R54, RZ, 0x8, R54 ;  /* 0x00000008ff367819 */ /* 0x000fe20000011636 */
[----:B------:R-:W-:Y:S01]  /*46f0*/  @!P0 HFMA2.BF16_V2 R43, -RZ.H0_H0, RZ.H0_H0, -R24.H0_H0 ;  /* 0x200000ffff2b8231 */ /* 0x000fe20000340918 */
[----:B------:R-:W-:Y:S02]  /*4700*/  @!P1 PRMT R21, R44, 0x5410, RZ ;  /* 0x000054102c159816 */ /* 0x000fe400000000ff */
[----:B------:R-:W-:Y:S02]  /*4710*/  LOP3.LUT R54, R54, 0xffff, RZ, 0xc0, !PT ;  /* 0x0000ffff36367812 */ /* 0x000fe400078ec0ff */
[----:B------:R-:W-:Y:S01]  /*4720*/  LOP3.LUT R44, R5, 0xff, RZ, 0xc0, !PT ;  /* 0x000000ff052c7812 */ /* 0x000fe200078ec0ff */
[----:B------:R-:W-:Y:S01]  /*4730*/  @!P4 HFMA2.BF16_V2 R40, -RZ.H0_H0, RZ.H0_H0, -R35.H0_H0 ;  /* 0x200000ffff28c231 */ /* 0x000fe20000340923 */
[----:B------:R-:W-:Y:S02]  /*4740*/  @!P0 PRMT R24, R43, 0x5410, RZ ;  /* 0x000054102b188816 */ /* 0x000fe400000000ff */
[----:B------:R-:W-:-:S02]  /*4750*/  ISETP.GE.U32.AND P1, PT, R163, R54, PT ;  /* 0x00000036a300720c */ /* 0x000fc40003f26070 */
[----:B------:R-:W-:Y:S02]  /*4760*/  ISETP.GE.U32.AND P0, PT, R163, R44, PT ;  /* 0x0000002ca300720c */ /* 0x000fe40003f06070 */
[----:B------:R-:W-:Y:S02]  /*4770*/  LOP3.LUT R44, R156, 0xff, RZ, 0xc0, !PT ;  /* 0x000000ff9c2c7812 */ /* 0x000fe400078ec0ff */
[----:B------:R-:W-:Y:S02]  /*4780*/  LOP3.LUT R46, R159, 0xff, RZ, 0xc0, !PT ;  /* 0x000000ff9f2e7812 */ /* 0x000fe400078ec0ff */
[----:B------:R-:W-:Y:S01]  /*4790*/  SHF.R.U32.HI R58, RZ, 0x18, R5 ;  /* 0x00000018ff3a7819 */ /* 0x000fe20000011605 */
[----:B------:R-:W-:Y:S01]  /*47a0*/  IMAD.WIDE.U32 R4, R4, -0x2daee0ad, RZ ;  /* 0xd2511f5304047825 */ /* 0x000fe200078e00ff */
[----:B------:R-:W-:Y:S02]  /*47b0*/  SHF.R.U32.HI R7, RZ, 0x8, R7 ;  /* 0x00000008ff077819 */ /* 0x000fe40000011607 */
[----:B------:R-:W-:Y:S01]  /*47c0*/  LOP3.LUT R6, R6, 0xff, RZ, 0xc0, !PT ;  /* 0x000000ff06067812 */ /* 0x000fe200078ec0ff */
[----:B------:R-:W-:Y:S01]  /*47d0*/  @!P1 HFMA2.BF16_V2 R41, -RZ.H0_H0, RZ.H0_H0, -R89.H0_H0 ;  /* 0x200000ffff299231 */ /* 0x000fe20000340959 */
[----:B------:R-:W-:Y:S01]  /*47e0*/  ISETP.GE.U32.AND P3, PT, R163, R58, PT ;  /* 0x0000003aa300720c */ /* 0x000fe20003f66070 */
[----:B------:R-:W-:Y:S01]  /*47f0*/  @!P0 HFMA2.BF16_V2 R42, -RZ.H0_H0, RZ.H0_H0, -R88.H0_H0 ;  /* 0x200000ffff2a8231 */ /* 0x000fe20000340958 */
[----:B------:R-:W-:-:S02]  /*4800*/  LOP3.LUT R54, R156, 0xffff, RZ, 0xc0, !PT ;  /* 0x0000ffff9c367812 */ /* 0x000fc400078ec0ff */
[----:B------:R-:W-:Y:S02]  /*4810*/  @!P1 PRMT R89, R41, 0x5410, RZ ;  /* 0x0000541029599816 */ /* 0x000fe400000000ff */
[----:B------:R-:W-:Y:S02]  /*4820*/  @!P0 PRMT R88, R42, 0x5410, RZ ;  /* 0x000054102a588816 */ /* 0x000fe400000000ff */
[C---:B------:R-:W-:Y:S02]  /*4830*/  ISETP.GE.U32.AND P0, PT, R163.reuse, R46, PT ;  /* 0x0000002ea300720c */ /* 0x040fe40003f06070 */
[----:B------:R-:W-:Y:S02]  /*4840*/  ISETP.GE.U32.AND P1, PT, R163, R44, PT ;  /* 0x0000002ca300720c */ /* 0x000fe40003f26070 */
[----:B------:R-:W1:Y:S01]  /*4850*/  LDSM.16.MT88.4 R44, [R116+0x7000] ;  /* 0x00700000742c783b */ /* 0x000e620000004200 */
[----:B------:R-:W-:Y:S01]  /*4860*/  @!P4 PRMT R35, R40, 0x5410, RZ ;  /* 0x000054102823c816 */ /* 0x000fe200000000ff */
[----:B------:R-:W-:Y:S01]  /*4870*/  @!P3 HFMA2.BF16_V2 R53, -RZ.H0_H0, RZ.H0_H0, -R34.H0_H0 ;  /* 0x200000ffff35b231 */ /* 0x000fe20000340922 */
[----:B------:R-:W-:-:S02]  /*4880*/  LOP3.LUT R40, R7, 0xffff, RZ, 0xc0, !PT ;  /* 0x0000ffff07287812 */ /* 0x000fc400078ec0ff */
[----:B------:R-:W-:Y:S02]  /*4890*/  PRMT R155, R6, 0x5410, R155 ;  /* 0x00005410069b7816 */ /* 0x000fe4000000009b */
[----:B------:R-:W-:Y:S02]  /*48a0*/  LOP3.LUT R160, R5, UR18, R160, 0x96, !PT ;  /* 0x0000001205a07c12 */ /* 0x000fe4000f8e96a0 */
[C---:B------:R-:W-:Y:S01]  /*48b0*/  LOP3.LUT R59, R4.reuse, 0xffff, RZ, 0xc0, !PT ;  /* 0x0000ffff043b7812 */ /* 0x040fe200078ec0ff */
[----:B------:R-:W-:Y:S01]  /*48c0*/  @!P0 HFMA2.BF16_V2 R50, -RZ.H0_H0, RZ.H0_H0, -R30.H0_H0 ;  /* 0x200000ffff328231 */ /* 0x000fe2000034091e */
[----:B------:R-:W-:Y:S01]  /*48d0*/  LOP3.LUT R159, R4, 0xff, RZ, 0xc0, !PT ;  /* 0x000000ff049f7812 */ /* 0x000fe200078ec0ff */
[----:B------:R-:W-:Y:S01]  /*48e0*/  @!P1 HFMA2.BF16_V2 R48, -RZ.H0_H0, RZ.H0_H0, -R26.H0_H0 ;  /* 0x200000ffff309231 */ /* 0x000fe2000034091a */
[--C-:B------:R-:W-:Y:S02]  /*48f0*/  SHF.R.U32.HI R61, RZ, 0x10, R4.reuse ;  /* 0x00000010ff3d7819 */ /* 0x100fe40000011604 */
[----:B------:R-:W-:-:S02]  /*4900*/  SHF.R.U32.HI R157, RZ, 0x18, R4 ;  /* 0x00000018ff9d7819 */ /* 0x000fc40000011604 */
[----:B------:R-:W2:Y:S01]  /*4910*/  LDSM.16.MT88.4 R4, [R116+0x7400] ;  /* 0x007400007404783b */ /* 0x000ea20000004200 */
[----:B------:R-:W-:Y:S02]  /*4920*/  @!P3 PRMT R34, R53, 0x5410, RZ ;  /* 0x000054103522b816 */ /* 0x000fe400000000ff */
[----:B------:R-:W-:Y:S02]  /*4930*/  ISETP.GE.U32.AND P3, PT, R163, R40, PT ;  /* 0x00000028a300720c */ /* 0x000fe40003f66070 */
[----:B------:R-:W-:Y:S02]  /*4940*/  SHF.R.U32.HI R55, RZ, 0x10, R156 ;  /* 0x00000010ff377819 */ /* 0x000fe4000001169c */
[----:B------:R-:W-:Y:S02]  /*4950*/  @!P6 PRMT R96, R52, 0x5410, RZ ;  /* 0x000054103460e816 */ /* 0x000fe400000000ff */
[----:B------:R-:W-:Y:S02]  /*4960*/  SHF.R.U32.HI R65, RZ, 0x18, R154 ;  /* 0x00000018ff417819 */ /* 0x000fe4000001169a */
[----:B------:R-:W-:-:S02]  /*4970*/  LOP3.LUT R161, R154, 0xff, RZ, 0xc0, !PT ;  /* 0x000000ff9aa17812 */ /* 0x000fc400078ec0ff */
[----:B------:R-:W-:Y:S02]  /*4980*/  @!P2 PRMT R29, R49, 0x5410, RZ ;  /* 0x00005410311da816 */ /* 0x000fe400000000ff */
[----:B------:R-:W-:Y:S01]  /*4990*/  @!P0 PRMT R30, R50, 0x5410, RZ ;  /* 0x00005410321e8816 */ /* 0x000fe200000000ff */
[----:B------:R-:W-:Y:S01]  /*49a0*/  @!P3 HFMA2.BF16_V2 R51, -RZ.H0_H0, RZ.H0_H0, -R95.H0_H0 ;  /* 0x200000ffff33b231 */ /* 0x000fe2000034095f */
[----:B------:R-:W-:Y:S02]  /*49b0*/  @!P1 PRMT R26, R48, 0x5410, RZ ;  /* 0x00005410301a9816 */ /* 0x000fe400000000ff */
[C---:B------:R-:W-:Y:S02]  /*49c0*/  LOP3.LUT R60, R62.reuse, 0xff, RZ, 0xc0, !PT ;  /* 0x000000ff3e3c7812 */ /* 0x040fe400078ec0ff */
[----:B------:R-:W-:Y:S01]  /*49d0*/  @!P3 PRMT R95, R51, 0x5410, RZ ;  /* 0x00005410335fb816 */ /* 0x000fe200000000ff */
[----:B-1----:R-:W-:Y:S01]  /*49e0*/  HMMA.16816.F32.BF16 R40, R68, R44, RZ ;  /* 0x0000002c4428723c */ /* 0x002fe200000418ff */
[----:B------:R-:W-:-:S02]  /*49f0*/  LOP3.LUT R57, R62, 0xffff, RZ, 0xc0, !PT ;  /* 0x0000ffff3e397812 */ /* 0x000fc400078ec0ff */
[--C-:B------:R-:W-:Y:S02]  /*4a00*/  SHF.R.U32.HI R58, RZ, 0x10, R62.reuse ;  /* 0x00000010ff3a7819 */ /* 0x100fe4000001163e */
[----:B------:R-:W-:Y:S02]  /*4a10*/  SHF.R.U32.HI R62, RZ, 0x18, R62 ;  /* 0x00000018ff3e7819 */ /* 0x000fe4000001163e */
[C---:B------:R-:W-:Y:S01]  /*4a20*/  ISETP.GE.U32.AND P3, PT, R163.reuse, R60, PT ;  /* 0x0000003ca300720c */ /* 0x040fe20003f66070 */
[----:B------:R-:W-:Y:S01]  /*4a30*/  HMMA.16816.F32.BF16 R44, R68, R46, RZ ;  /* 0x0000002e442c723c */ /* 0x000fe200000418ff */
[----:B------:R-:W-:Y:S02]  /*4a40*/  ISETP.GE.U32.AND P0, PT, R163, R62, PT ;  /* 0x0000003ea300720c */ /* 0x000fe40003f06070 */
[----:B------:R-:W-:Y:S02]  /*4a50*/  SHF.R.U32.HI R57, RZ, 0x8, R57 ;  /* 0x00000008ff397819 */ /* 0x000fe40000011639 */
[----:B------:R-:W-:-:S02]  /*4a60*/  SHF.R.U32.HI R179, RZ, 0x18, R160 ;  /* 0x00000018ffb37819 */ /* 0x000fc400000116a0 */
[----:B------:R-:W-:Y:S02]  /*4a70*/  LOP3.LUT R181, R160, 0xff, RZ, 0xc0, !PT ;  /* 0x000000ffa0b57812 */ /* 0x000fe400078ec0ff */
[----:B------:R-:W-:Y:S02]  /*4a80*/  LOP3.LUT R58, R58, 0xff, RZ, 0xc0, !PT ;  /* 0x000000ff3a3a7812 */ /* 0x000fe400078ec0ff */
[----:B------:R-:W-:Y:S02]  /*4a90*/  SHF.R.U32.HI R156, RZ, 0x18, R156 ;  /* 0x00000018ff9c7819 */ /* 0x000fe4000001169c */
[C---:B------:R-:W-:Y:S02]  /*4aa0*/  ISETP.GE.U32.AND P1, PT, R163.reuse, R58, PT ;  /* 0x0000003aa300720c */ /* 0x040fe40003f26070 */
[----:B------:R-:W-:Y:S01]  /*4ab0*/  ISETP.GE.U32.AND P4, PT, R163, R156, PT ;  /* 0x0000009ca300720c */ /* 0x000fe20003f86070 */
[----:B--2---:R-:W-:Y:S01]  /*4ac0*/  HMMA.16816.F32.BF16 R40, R12, R4, R40 ;  /* 0x000000040c28723c */ /* 0x004fe20000041828 */
[----:B------:R-:W-:-:S04]  /*4ad0*/  SHF.R.U32.HI R158, RZ, 0x8, R158 ;  /* 0x00000008ff9e7819 */ /* 0x000fc8000001169e */
[----:B------:R-:W-:Y:S02]  /*4ae0*/  PRMT R153, R153, 0x5410, R158 ;  /* 0x0000541099997816 */ /* 0x000fe4000000009e */
[----:B------:R-:W-:Y:S01]  /*4af0*/  LOP3.LUT R4, R55, 0xff, RZ, 0xc0, !PT ;  /* 0x000000ff37047812 */ /* 0x000fe200078ec0ff */
[----:B------:R-:W-:Y:S01]  /*4b00*/  HMMA.16816.F32.BF16 R44, R12, R6, R44 ;  /* 0x000000060c2c723c */ /* 0x000fe2000004182c */
[----:B------:R-:W-:Y:S01]  /*4b10*/  SHF.R.U32.HI R5, RZ, 0x10, R154 ;  /* 0x00000010ff057819 */ /* 0x000fe2000001169a */
[----:B------:R-:W-:Y:S01]  /*4b20*/  HSET2.LE.AND R153, R153, R136, PT ;  /* 0x0000008899997233 */ /* 0x000fe20003803000 */
[----:B------:R-:W-:Y:S01]  /*4b30*/  ISETP.GE.U32.AND P6, PT, R163, R4, PT ;  /* 0x00000004a300720c */ /* 0x000fe20003fc6070 */
[----:B------:R-:W-:Y:S01]  /*4b40*/  @!P4 HFMA2.BF16_V2 R18, -RZ.H0_H0, RZ.H0_H0, -R27.H0_H0 ;  /* 0x200000ffff12c231 */ /* 0x000fe2000034091b */
[----:B------:R-:W-:Y:S02]  /*4b50*/  LOP3.LUT R4, R154, 0xffff, RZ, 0xc0, !PT ;  /* 0x0000ffff9a047812 */ /* 0x000fe400078ec0ff */
[----:B------:R-:W-:-:S02]  /*4b60*/  LOP3.LUT R10, R153, R10, RZ, 0xc0, !PT ;  /* 0x0000000a990a7212 */ /* 0x000fc400078ec0ff */
[----:B------:R-:W-:Y:S02]  /*4b70*/  SHF.R.U32.HI R6, RZ, 0x8, R4 ;  /* 0x00000008ff067819 */ /* 0x000fe40000011604 */
[----:B------:R-:W-:Y:S02]  /*4b80*/  LOP3.LUT R4, R5, 0xff, RZ, 0xc0, !PT ;  /* 0x000000ff05047812 */ /* 0x000fe400078ec0ff */
[----:B------:R-:W-:Y:S02]  /*4b90*/  PRMT R161, R161, 0x5410, R6 ;  /* 0x00005410a1a17816 */ /* 0x000fe40000000006 */
[----:B------:R-:W-:Y:S01]  /*4ba0*/  PRMT R65, R4, 0x5410, R65 ;  /* 0x0000541004417816 */ /* 0x000fe20000000041 */
[----:B------:R-:W-:Y:S01]  /*4bb0*/  @!P6 HFMA2.BF16_V2 R19, -RZ.H0_H0, RZ.H0_H0, -R28.H0_H0 ;  /* 0x200000ffff13e231 */ /* 0x000fe2000034091c */
[----:B------:R-:W-:Y:S01]  /*4bc0*/  SHF.R.U32.HI R4, RZ, 0x8, R54 ;  /* 0x00000008ff047819 */ /* 0x000fe20000011636 */
[----:B------:R-:W-:Y:S01]  /*4bd0*/  HSET2.LE.AND R161, R161, R136, PT ;  /* 0x00000088a1a17233 */ /* 0x000fe20003803000 */
[----:B------:R-:W1:Y:S01]  /*4be0*/  LDSM.16.MT88.4 R52, [R86+0x7000] ;  /* 0x007000005634783b */ /* 0x000e620000004200 */
[----:B------:R-:W-:-:S02]  /*4bf0*/  SHF.R.U32.HI R6, RZ, 0x8, R59 ;  /* 0x00000008ff067819 */ /* 0x000fc4000001163b */
[----:B------:R-:W-:Y:S02]  /*4c00*/  LOP3.LUT R4, R4, 0xffff, RZ, 0xc0, !PT ;  /* 0x0000ffff04047812 */ /* 0x000fe400078ec0ff */
[----:B------:R-:W-:Y:S02]  /*4c10*/  PRMT R159, R159, 0x5410, R6 ;  /* 0x000054109f9f7816 */ /* 0x000fe40000000006 */
[----:B------:R-:W-:Y:S02]  /*4c20*/  ISETP.GE.U32.AND P2, PT, R163, R4, PT ;  /* 0x00000004a300720c */ /* 0x000fe40003f46070 */
[----:B------:R-:W-:Y:S01]  /*4c30*/  LOP3.LUT R4, R61, 0xff, RZ, 0xc0, !PT ;  /* 0x000000ff3d047812 */ /* 0x000fe200078ec0ff */
[----:B------:R-:W-:Y:S01]  /*4c40*/  HSET2.LE.AND R159, R159, R136, PT ;  /* 0x000000889f9f7233 */ /* 0x000fe20003803000 */
[----:B------:R-:W-:Y:S01]  /*4c50*/  LDSM.16.MT88.4 R60, [R116+0x8000] ;  /* 0x00800000743c783b */ /* 0x000fe20000004200 */
[----:B------:R-:W-:Y:S02]  /*4c60*/  @!P4 PRMT R27, R18, 0x5410, RZ ;  /* 0x00005410121bc816 */ /* 0x000fe400000000ff */
[----:B------:R-:W-:-:S02]  /*4c70*/  PRMT R157, R4, 0x5410, R157 ;  /* 0x00005410049d7816 */ /* 0x000fc4000000009d */
[----:B------:R-:W2:Y:S01]  /*4c80*/  LDSM.16.MT88.4 R4, [R86+0x7400] ;  /* 0x007400005604783b */ /* 0x000ea20000004200 */
[----:B------:R-:W-:Y:S02]  /*4c90*/  @!P6 PRMT R28, R19, 0x5410, RZ ;  /* 0x00005410131ce816 */ /* 0x000fe400000000ff */
[----:B------:R-:W-:Y:S01]  /*4ca0*/  LOP3.LUT R8, R161, R8, RZ, 0xc0, !PT ;  /* 0x00000008a1087212 */ /* 0x000fe200078ec0ff */
[----:B------:R-:W-:-:S05]  /*4cb0*/  @!P2 HFMA2.BF16_V2 R56, -RZ.H0_H0, RZ.H0_H0, -R25.H0_H0 ;  /* 0x200000ffff38a231 */ /* 0x000fca0000340919 */
[----:B------:R-:W-:Y:S01]  /*4cc0*/  @!P2 PRMT R25, R56, 0x5410, RZ ;  /* 0x000054103819a816 */ /* 0x000fe200000000ff */
[C---:B-1----:R-:W-:Y:S08]  /*4cd0*/  HMMA.16816.F32.BF16 R48, R68.reuse, R52, RZ ;  /* 0x000000344430723c */ /* 0x042ff000000418ff */
[----:B------:R-:W-:Y:S11]  /*4ce0*/  HMMA.16816.F32.BF16 R52, R68, R54, RZ ;  /* 0x000000364434723c */ /* 0x000ff600000418ff */
[----:B------:R-:W-:Y:S05]  /*4cf0*/  @!UPT UIADD3 URZ, URZ, URZ, URZ ;  /* 0x0000003f3f3ff290 */ /* 0x000fea000fffe03f */
[C---:B--2---:R-:W-:Y:S07]  /*4d00*/  HMMA.16816.F32.BF16 R48, R12.reuse, R4, R48 ;  /* 0x000000040c30723c */ /* 0x044fee0000041830 */
[----:B------:R-:W-:Y:S01]  /*4d10*/  LOP3.LUT R4, R57, 0xffff, RZ, 0xc0, !PT ;  /* 0x0000ffff39047812 */ /* 0x000fe200078ec0ff */
[----:B------:R-:W-:Y:S01]  /*4d20*/  HMMA.16816.F32.BF16 R52, R12, R6, R52 ;  /* 0x000000060c34723c */ /* 0x000fe20000041834 */
[----:B------:R-:W-:Y:S02]  /*4d30*/  SHF.R.U32.HI R5, RZ, 0x10, R160 ;  /* 0x00000010ff057819 */ /* 0x000fe400000116a0 */
[----:B------:R-:W-:-:S02]  /*4d40*/  ISETP.GE.U32.AND P2, PT, R163, R4, PT ;  /* 0x00000004a300720c */ /* 0x000fc40003f46070 */
[----:B------:R-:W-:-:S03]  /*4d50*/  LOP3.LUT R4, R160, 0xffff, RZ, 0xc0, !PT ;  /* 0x0000ffffa0047812 */ /* 0x000fc600078ec0ff */
[C---:B------:R-:W-:Y:S01]  /*4d60*/  HMMA.16816.F32.BF16 R56, R68.reuse, R60, RZ ;  /* 0x0000003c4438723c */ /* 0x040fe200000418ff */
[----:B------:R-:W-:Y:S02]  /*4d70*/  SHF.R.U32.HI R6, RZ, 0x8, R4 ;  /* 0x00000008ff067819 */ /* 0x000fe40000011604 */
[----:B------:R-:W-:Y:S02]  /*4d80*/  LOP3.LUT R4, R5, 0xff, RZ, 0xc0, !PT ;  /* 0x000000ff05047812 */ /* 0x000fe400078ec0ff */
[----:B------:R-:W-:Y:S02]  /*4d90*/  PRMT R181, R181, 0x5410, R6 ;  /* 0x00005410b5b57816 */ /* 0x000fe40000000006 */
[----:B------:R-:W-:Y:S01]  /*4da0*/  PRMT R179, R4, 0x5410, R179 ;  /* 0x0000541004b37816 */ /* 0x000fe200000000b3 */
[----:B------:R-:W-:Y:S01]  /*4db0*/  FADD.FTZ R4, R142, R149 ;  /* 0x000000958e047221 */ /* 0x000fe20000010000 */
[----:B------:R-:W-:Y:S01]  /*4dc0*/  HMMA.16816.F32.BF16 R60, R68, R62, RZ ;  /* 0x0000003e443c723c */ /* 0x000fe200000418ff */
[----:B------:R-:W-:-:S02]  /*4dd0*/  FFMA.FTZ R142, R16, c[0x0][0x23c], -R143 ;  /* 0x00008f00108e7a23 */ /* 0x000fc4000001088f */
[----:B------:R-:W-:Y:S01]  /*4de0*/  FADD.FTZ R137, R137, R4 ;  /* 0x0000000489897221 */ /* 0x000fe20000010000 */
[----:B------:R-:W-:Y:S01]  /*4df0*/  MUFU.EX2 R143, R145 ;  /* 0x00000091008f7308 */ /* 0x000fe20000000800 */
[----:B------:R-:W1:Y:S01]  /*4e00*/  LDSM.16.MT88.4 R4, [R116+0x8400] ;  /* 0x008400007404783b */ /* 0x000e620000004200 */
[----:B------:R-:W-:Y:S02]  /*4e10*/  FFMA.FTZ R149, R17, c[0x0][0x23c], -R66 ;  /* 0x00008f0011957a23 */ /* 0x000fe40000010842 */
[----:B------:R-:W-:-:S04]  /*4e20*/  FADD.FTZ R146, R146, R137 ;  /* 0x0000008992927221 */ /* 0x000fc80000010000 */
[----:B------:R-:W2:Y:S01]  /*4e30*/  MUFU.EX2 R142, R142 ;  /* 0x0000008e008e7308 */ /* 0x000ea20000000800 */
[----:B------:R-:W-:-:S04]  /*4e40*/  FADD.FTZ R146, R33, R146 ;  /* 0x0000009221927221 */ /* 0x000fc80000010000 */
[----:B------:R-:W-:-:S03]  /*4e50*/  FADD.FTZ R91, R91, R146 ;  /* 0x000000925b5b7221 */ /* 0x000fc60000010000 */
[----:B------:R-:W3:Y:S01]  /*4e60*/  MUFU.EX2 R149, R149 ;  /* 0x0000009500957308 */ /* 0x000ee20000000800 */
[----:B------:R-:W-:-:S04]  /*4e70*/  FADD.FTZ R90, R90, R91 ;  /* 0x0000005b5a5a7221 */ /* 0x000fc80000010000 */
[----:B------:R-:W-:Y:S01]  /*4e80*/  FADD.FTZ R127, R127, R90 ;  /* 0x0000005a7f7f7221 */ /* 0x000fe20000010000 */
[----:B--2---:R-:W-:-:S03]  /*4e90*/  F2FP.BF16.PACK_AB R144, R142, R143 ;  /* 0x0000008f8e90723e */ /* 0x004fc600000010ff */
[----:B------:R-:W-:Y:S01]  /*4ea0*/  FADD.FTZ R126, R126, R127 ;  /* 0x0000007f7e7e7221 */ /* 0x000fe20000010000 */
[C---:B------:R-:W-:Y:S01]  /*4eb0*/  PRMT R145, R144.reuse, 0x7632, R145 ;  /* 0x0000763290917816 */ /* 0x040fe20000000091 */
[----:B------:R-:W-:Y:S02]  /*4ec0*/  @!P3 HFMA2.BF16_V2 R17, -RZ.H0_H0, RZ.H0_H0, -R144.H0_H0 ;  /* 0x200000ffff11b231 */ /* 0x000fe40000340990 */
[----:B------:R-:W-:Y:S01]  /*4ed0*/  FADD.FTZ R125, R125, R126 ;  /* 0x0000007e7d7d7221 */ /* 0x000fe20000010000 */
[----:B------:R-:W-:Y:S01]  /*4ee0*/  PRMT R18, R144, 0x5410, R145 ;  /* 0x0000541090127816 */ /* 0x000fe20000000091 */
[----:B------:R-:W-:Y:S01]  /*4ef0*/  @!P2 HFMA2.BF16_V2 R16, -RZ.H0_H0, RZ.H0_H0, -R145.H0_H0 ;  /* 0x200000ffff10a231 */ /* 0x000fe20000340991 */
[----:B------:R-:W-:Y:S01]  /*4f00*/  @!P3 PRMT R144, R17, 0x5410, RZ ;  /* 0x000054101190b816 */ /* 0x000fe200000000ff */
[----:B------:R-:W-:-:S03]  /*4f10*/  FADD.FTZ R124, R124, R125 ;  /* 0x0000007d7c7c7221 */ /* 0x000fc60000010000 */
[----:B------:R-:W-:Y:S01]  /*4f20*/  @!P2 PRMT R145, R16, 0x5410, RZ ;  /* 0x000054101091a816 */ /* 0x000fe200000000ff */
[----:B------:R-:W-:Y:S01]  /*4f30*/  FADD.FTZ R121, R121, R124 ;  /* 0x0000007c79797221 */ /* 0x000fe20000010000 */
[----:B-1----:R-:W-:Y:S03]  /*4f40*/  HMMA.16816.F32.BF16 R56, R12, R4, R56 ;  /* 0x000000040c38723c */ /* 0x002fe60000041838 */
[----:B------:R-:W-:-:S04]  /*4f50*/  FADD.FTZ R120, R120, R121 ;  /* 0x0000007978787221 */ /* 0x000fc80000010000 */
[----:B------:R-:W-:Y:S01]  /*4f60*/  FADD.FTZ R143, R143, R120 ;  /* 0x000000788f8f7221 */ /* 0x000fe20000010000 */
[--C-:B------:R-:W-:Y:S01]  /*4f70*/  HSET2.LE.AND R4, R65, R136.reuse, PT ;  /* 0x0000008841047233 */ /* 0x100fe20003803000 */
[----:B------:R-:W-:Y:S02]  /*4f80*/  HMMA.16816.F32.BF16 R60, R12, R6, R60 ;  /* 0x000000060c3c723c */ /* 0x000fe4000004183c */
[----:B------:R-:W-:Y:S02]  /*4f90*/  FADD.FTZ R120, R142, R143 ;  /* 0x0000008f8e787221 */ /* 0x000fe40000010000 */
[----:B------:R-:W-:Y:S02]  /*4fa0*/  LOP3.LUT R9, R4, R9, RZ, 0xc0, !PT ;  /* 0x0000000904097212 */ /* 0x000fe400078ec0ff */
[----:B------:R-:W1:Y:S02]  /*4fb0*/  LDSM.16.MT88.4 R4, [R86+0x8000] ;  /* 0x008000005604783b */ /* 0x000e640000004200 */
[C---:B-1----:R-:W-:Y:S07]  /*4fc0*/  HMMA.16816.F32.BF16 R64, R68.reuse, R4, RZ ;  /* 0x000000044440723c */ /* 0x042fee00000418ff */
[--C-:B------:R-:W-:Y:S01]  /*4fd0*/  HSET2.LE.AND R4, R181, R136.reuse, PT ;  /* 0x00000088b5047233 */ /* 0x100fe20003803000 */
[----:B------:R-:W-:Y:S01]  /*4fe0*/  HMMA.16816.F32.BF16 R68, R68, R6, RZ ;  /* 0x000000064444723c */ /* 0x000fe200000418ff */
[----:B------:R-:W-:-:S03]  /*4ff0*/  HSET2.LE.AND R5, R179, R136, PT ;  /* 0x00000088b3057233 */ /* 0x000fc60003803000 */
[----:B------:R-:W-:Y:S02]  /*5000*/  LOP3.LUT R4, R4, R151, RZ, 0xc0, !PT ;  /* 0x0000009704047212 */ /* 0x000fe400078ec0ff */
[----:B---3--:R-:W-:Y:S01]  /*5010*/  F2FP.BF16.PACK_AB R151, R149, R148 ;  /* 0x000000949597723e */ /* 0x008fe200000010ff */
[--C-:B------:R-:W-:Y:S01]  /*5020*/  HSET2.LE.AND R6, R155, R136.reuse, PT ;  /* 0x000000889b067233 */ /* 0x100fe20003803000 */
[----:B------:R-:W-:Y:S01]  /*5030*/  LOP3.LUT R5, R5, R152, RZ, 0xc0, !PT ;  /* 0x0000009805057212 */ /* 0x000fe200078ec0ff */
[----:B------:R-:W-:Y:S01]  /*5040*/  HSET2.LE.AND R7, R157, R136, PT ;  /* 0x000000889d077233 */ /* 0x000fe20003803000 */
[C---:B------:R-:W-:Y:S01]  /*5050*/  PRMT R150, R151.reuse, 0x7632, R150 ;  /* 0x0000763297967816 */ /* 0x040fe20000000096 */
[----:B------:R-:W-:Y:S01]  /*5060*/  @!P1 HFMA2.BF16_V2 R20, -RZ.H0_H0, RZ.H0_H0, -R151.H0_H0 ;  /* 0x200000ffff149231 */ /* 0x000fe20000340997 */
[----:B------:R-:W-:Y:S01]  /*5070*/  LOP3.LUT R11, R6, R11, RZ, 0xc0, !PT ;  /* 0x0000000b060b7212 */ /* 0x000fe200078ec0ff */
[----:B------:R-:W-:Y:S01]  /*5080*/  FADD.FTZ R148, R148, R111 ;  /* 0x0000006f94947221 */ /* 0x000fe20000010000 */
[----:B------:R-:W-:Y:S01]  /*5090*/  PRMT R16, R151, 0x5410, R150 ;  /* 0x0000541097107816 */ /* 0x000fe20000000096 */
[----:B------:R-:W-:Y:S01]  /*50a0*/  @!P0 HFMA2.BF16_V2 R3, -RZ.H0_H0, RZ.H0_H0, -R150.H0_H0 ;  /* 0x200000ffff038231 */ /* 0x000fe20000340996 */
[----:B------:R-:W-:Y:S01]  /*50b0*/  LOP3.LUT R6, R159, R18, RZ, 0xc0, !PT ;  /* 0x000000129f067212 */ /* 0x000fe200078ec0ff */
[----:B------:R-:W-:Y:S01]  /*50c0*/  FADD.FTZ R121, R149, R148 ;  /* 0x0000009495797221 */ /* 0x000fe20000010000 */
[----:B------:R-:W-:-:S02]  /*50d0*/  LOP3.LUT R7, R7, R16, RZ, 0xc0, !PT ;  /* 0x0000001007077212 */ /* 0x000fc400078ec0ff */
[----:B------:R-:W1:Y:S01]  /*50e0*/  LDSM.16.MT88.4 R16, [R86+0x8400] ;  /* 0x008400005610783b */ /* 0x000e620000004200 */
[----:B------:R-:W-:Y:S01]  /*50f0*/  @!P0 PRMT R150, R3, 0x5410, RZ ;  /* 0x0000541003968816 */ /* 0x000fe200000000ff */
[----:B------:R-:W-:Y:S01]  /*5100*/  IMAD.MOV.U32 R3, RZ, RZ, c[0x0][0x228] ;  /* 0x00008a00ff037624 */ /* 0x000fe200078e00ff */
[----:B------:R-:W-:Y:S02]  /*5110*/  LEA R136, P0, R94, c[0x0][0x1f8], 0x1 ;  /* 0x00007e005e887a11 */ /* 0x000fe400078008ff */
[----:B------:R-:W-:Y:S01]  /*5120*/  @!P1 PRMT R151, R20, 0x5410, RZ ;  /* 0x0000541014979816 */ /* 0x000fe200000000ff */
[----:B------:R-:W-:Y:S01]  /*5130*/  IMAD.SHL.U32 R3, R3, 0x8, RZ ;  /* 0x0000000803037824 */ /* 0x000fe200078e00ff */
[----:B------:R-:W-:Y:S02]  /*5140*/  LEA.HI.X R137, R94, c[0x0][0x1fc], R93, 0x1, P0 ;  /* 0x00007f005e897a11 */ /* 0x000fe400000f0c5d */
[----:B------:R-:W-:-:S03]  /*5150*/  IADD3 R188, P0, R136, -0x80, RZ ;  /* 0xffffff8088bc7810 */ /* 0x000fc60007f1e0ff */
[----:B------:R-:W-:Y:S01]  /*5160*/  STG.E.U16 [R136.64], R88 ;  /* 0x0000005888007986 */ /* 0x000fe2000c10151a */
[----:B------:R-:W-:-:S03]  /*5170*/  IADD3.X R189, R137, -0x1, RZ, P0, !PT ;  /* 0xffffffff89bd7810 */ /* 0x000fc600007fe4ff */
[----:B------:R-:W-:Y:S01]  /*5180*/  STG.E.U16 [R136.64+0x2], R89 ;  /* 0x0000025988007986 */ /* 0x000fe2000c10151a */
        /* <DEDUP_REMOVED lines=34> */
[C---:B--2---:R-:W-:Y:S07]  /*53b0*/  HMMA.16816.F32.BF16 R64, R4.reuse, R8, R64 ;  /* 0x000000080440723c */ /* 0x044fee0000041840 */
[----:B------:R-:W-:Y:S01]  /*53c0*/  IMAD.WIDE R8, R3, 0x2, R136 ;  /* 0x0000000203087825 */ /* 0x000fe200078e0288 */
[C---:B------:R-:W-:Y:S04]  /*53d0*/  HMMA.16816.F32.BF16 R68, R4.reuse, R10, R68 ;  /* 0x0000000a0444723c */ /* 0x040fe80000041844 */
[----:B------:R1:W-:Y:S04]  /*53e0*/  STG.E.U16 [R8.64], R35 ;  /* 0x0000002308007986 */ /* 0x0003e8000c10151a */
[----:B------:R1:W-:Y:S01]  /*53f0*/  STG.E.U16 [R8.64+0x2], R34 ;  /* 0x0000022208007986 */ /* 0x0003e2000c10151a */
[C---:B---3--:R-:W-:Y:S03]  /*5400*/  HMMA.16816.F32.BF16 R56, R4.reuse, R12, R56 ;  /* 0x0000000c0438723c */ /* 0x048fe60000041838 */
[----:B------:R1:W-:Y:S04]  /*5410*/  STG.E.U16 [R136.64+0x10], R96 ;  /* 0x0000106088007986 */ /* 0x0003e8000c10151a */
[----:B------:R1:W-:Y:S01]  /*5420*/  STG.E.U16 [R136.64+0x12], R95 ;  /* 0x0000125f88007986 */ /* 0x0003e2000c10151a */
[----:B------:R-:W-:Y:S03]  /*5430*/  HMMA.16816.F32.BF16 R60, R4, R14, R60 ;  /* 0x0000000e043c723c */ /* 0x000fe6000004183c */
[----:B------:R1:W-:Y:S04]  /*5440*/  STG.E.U16 [R8.64+0x10], R30 ;  /* 0x0000101e08007986 */ /* 0x0003e8000c10151a */
        /* <DEDUP_REMOVED lines=24> */
[----:B------:R1:W-:Y:S01]  /*55d0*/  STG.E.U16 [R8.64+0x72], R150 ;  /* 0x0000729608007986 */ /* 0x0003e2000c10151a */
[----:B------:R-:W-:Y:S05]  /*55e0*/  @!P5 BRA `(.L_x_844) ;  /* 0x00003dd00000d947 */ /* 0x000fea0003800000 */
        /* <DEDUP_REMOVED lines=13> */
[C---:B-1----:R-:W-:Y:S01]  /*56c0*/  @!P4 LEA R8, P6, R6.reuse, c[0x0][0x170], 0x1 ;  /* 0x00005c000608ca11 */ /* 0x042fe200078c08ff */
        /* <DEDUP_REMOVED lines=46> */
[----:B------:R-:W1:Y:S04]  /*59b0*/  LDSM.16.M88.4 R4, [R118+0x3000] ;  /* 0x003000007604783b */ /* 0x000e680000000200 */
[----:B------:R-:W5:Y:S04]  /*59c0*/  LDSM.16.M88.4 R92, [R118+0x3400] ;  /* 0x00340000765c783b */ /* 0x000f680000000200 */
[----:B------:R-:W4:Y:S04]  /*59d0*/  LDSM.16.M88.4 R32, [R118+0x3800] ;  /* 0x003800007620783b */ /* 0x000f280000000200 */
[----:B------:R-:W4:Y:S04]  /*59e0*/  LDSM.16.M88.4 R16, [R118+0x3c00] ;  /* 0x003c00007610783b */ /* 0x000f280000000200 */
[----:B--2---:R-:W-:Y:S04]  /*59f0*/  LDSM.16.M88.4 R12, [R117] ;  /* 0x00000000750c783b */ /* 0x004fe80000000200 */
[----:B---3--:R-:W2:Y:S04]  /*5a00*/  LDSM.16.M88.4 R20, [R87+0x3000] ;  /* 0x003000005714783b */ /* 0x008ea80000000200 */
[----:B------:R-:W3:Y:S04]  /*5a10*/  LDSM.16.M88.4 R112, [R87+0x3400] ;  /* 0x003400005770783b */ /* 0x000ee80000000200 */
[----:B------:R-:W2:Y:S04]  /*5a20*/  LDSM.16.M88.4 R104, [R87+0x3800] ;  /* 0x003800005768783b */ /* 0x000ea80000000200 */
[----:B------:R-:W-:Y:S04]  /*5a30*/  LDSM.16.M88.4 R108, [R119+0x1000] ;  /* 0x00100000776c783b */ /* 0x000fe80000000200 */
[----:B------:R-:W-:Y:S01]  /*5a40*/  LDSM.16.M88.4 R100, [R118+0x4000] ;  /* 0x004000007664783b */ /* 0x000fe20000000200 */
[C---:B-1----:R-:W-:Y:S03]  /*5a50*/  HMMA.16816.F32.BF16 R8, R24.reuse, R4, RZ ;  /* 0x000000041808723c */ /* 0x042fe600000418ff */
[----:B------:R-:W-:Y:S04]  /*5a60*/  LDSM.16.M88.4 R124, [R118+0x4800] ;  /* 0x00480000767c783b */ /* 0x000fe80000000200 */
[----:B------:R-:W0:Y:S01]  /*5a70*/  LDGDEPBAR ;  /* 0x00000000000079af */ /* 0x000e220000000000 */
[C---:B-----5:R-:W-:Y:S08]  /*5a80*/  HMMA.16816.F32.BF16 R96, R24.reuse, R92, RZ ;  /* 0x0000005c1860723c */ /* 0x060ff000000418ff */
[C---:B----4-:R-:W-:Y:S08]  /*5a90*/  HMMA.16816.F32.BF16 R88, R24.reuse, R32, RZ ;  /* 0x000000201858723c */ /* 0x050ff000000418ff */
[C---:B------:R-:W-:Y:S08]  /*5aa0*/  HMMA.16816.F32.BF16 R4, R24.reuse, R6, RZ ;  /* 0x000000061804723c */ /* 0x040ff000000418ff */
[C---:B------:R-:W-:Y:S08]  /*5ab0*/  HMMA.16816.F32.BF16 R92, R24.reuse, R94, RZ ;  /* 0x0000005e185c723c */ /* 0x040ff000000418ff */
[C---:B------:R-:W-:Y:S08]  /*5ac0*/  HMMA.16816.F32.BF16 R32, R24.reuse, R34, RZ ;  /* 0x000000221820723c */ /* 0x040ff000000418ff */
[C---:B------:R-:W-:Y:S08]  /*5ad0*/  HMMA.16816.F32.BF16 R28, R24.reuse, R16, RZ ;  /* 0x00000010181c723c */ /* 0x040ff000000418ff */
[----:B------:R-:W-:Y:S01]  /*5ae0*/  HMMA.16816.F32.BF16 R24, R24, R18, RZ ;  /* 0x000000121818723c */ /* 0x000fe200000418ff */
[----:B------:R-:W1:Y:S07]  /*5af0*/  LDSM.16.M88.4 R16, [R87+0x3c00] ;  /* 0x003c00005710783b */ /* 0x000e6e0000000200 */
[C---:B--2---:R-:W-:Y:S08]  /*5b00*/  HMMA.16816.F32.BF16 R8, R12.reuse, R20, R8 ;  /* 0x000000140c08723c */ /* 0x044ff00000041808 */
[C---:B------:R-:W-:Y:S01]  /*5b10*/  HMMA.16816.F32.BF16 R4, R12.reuse, R22, R4 ;  /* 0x000000160c04723c */ /* 0x040fe20000041804 */
[----:B------:R-:W2:Y:S07]  /*5b20*/  LDSM.16.M88.4 R20, [R118+0x4400] ;  /* 0x004400007614783b */ /* 0x000eae0000000200 */
[C---:B---3--:R-:W-:Y:S08]  /*5b30*/  HMMA.16816.F32.BF16 R96, R12.reuse, R112, R96 ;  /* 0x000000700c60723c */ /* 0x048ff00000041860 */
[C---:B------:R-:W-:Y:S01]  /*5b40*/  HMMA.16816.F32.BF16 R92, R12.reuse, R114, R92 ;  /* 0x000000720c5c723c */ /* 0x040fe2000004185c */
[----:B------:R-:W3:Y:S07]  /*5b50*/  LDSM.16.M88.4 R112, [R118+0x4c00] ;  /* 0x004c00007670783b */ /* 0x000eee0000000200 */
[C---:B------:R-:W-:Y:S08]  /*5b60*/  HMMA.16816.F32.BF16 R88, R12.reuse, R104, R88 ;  /* 0x000000680c58723c */ /* 0x040ff00000041858 */
[C---:B------:R-:W-:Y:S01]  /*5b70*/  HMMA.16816.F32.BF16 R32, R12.reuse, R106, R32 ;  /* 0x0000006a0c20723c */ /* 0x040fe20000041820 */
[----:B------:R-:W-:Y:S07]  /*5b80*/  LDSM.16.M88.4 R104, [R87+0x4400] ;  /* 0x004400005768783b */ /* 0x000fee0000000200 */
[C---:B-1----:R-:W-:Y:S08]  /*5b90*/  HMMA.16816.F32.BF16 R28, R12.reuse, R16, R28 ;  /* 0x000000100c1c723c */ /* 0x042ff0000004181c */
[----:B------:R-:W-:Y:S01]  /*5ba0*/  HMMA.16816.F32.BF16 R24, R12, R18, R24 ;  /* 0x000000120c18723c */ /* 0x000fe20000041818 */
[----:B------:R-:W-:Y:S04]  /*5bb0*/  LDSM.16.M88.4 R16, [R117+0x1000] ;  /* 0x001000007510783b */ /* 0x000fe80000000200 */
[----:B------:R-:W1:Y:S03]  /*5bc0*/  LDSM.16.M88.4 R12, [R87+0x4000] ;  /* 0x00400000570c783b */ /* 0x000e660000000200 */
[C---:B------:R-:W-:Y:S08]  /*5bd0*/  HMMA.16816.F32.BF16 R8, R108.reuse, R100, R8 ;  /* 0x000000646c08723c */ /* 0x040ff00000041808 */
[C---:B------:R-:W-:Y:S01]  /*5be0*/  HMMA.16816.F32.BF16 R4, R108.reuse, R102, R4 ;  /* 0x000000666c04723c */ /* 0x040fe20000041804 */
[----:B------:R-:W4:Y:S07]  /*5bf0*/  LDSM.16.M88.4 R100, [R87+0x4800] ;  /* 0x004800005764783b */ /* 0x000f2e0000000200 */
[C---:B--2---:R-:W-:Y:S08]  /*5c00*/  HMMA.16816.F32.BF16 R96, R108.reuse, R20, R96 ;  /* 0x000000146c60723c */ /* 0x044ff00000041860 */
[C---:B------:R-:W-:Y:S01]  /*5c10*/  HMMA.16816.F32.BF16 R92, R108.reuse, R22, R92 ;  /* 0x000000166c5c723c */ /* 0x040fe2000004185c */
[----:B------:R-:W2:Y:S07]  /*5c20*/  LDSM.16.M88.4 R20, [R87+0x4c00] ;  /* 0x004c00005714783b */ /* 0x000eae0000000200 */
[C---:B---3--:R-:W-:Y:S08]  /*5c30*/  HMMA.16816.F32.BF16 R28, R108.reuse, R112, R28 ;  /* 0x000000706c1c723c */ /* 0x048ff0000004181c */
[----:B------:R-:W-:Y:S01]  /*5c40*/  HMMA.16816.F32.BF16 R24, R108, R114, R24 ;  /* 0x000000726c18723c */ /* 0x000fe20000041818 */
[----:B------:R-:W-:Y:S07]  /*5c50*/  LDSM.16.M88.4 R112, [R119+0x2000] ;  /* 0x002000007770783b */ /* 0x000fee0000000200 */
[C---:B-1----:R-:W-:Y:S08]  /*5c60*/  HMMA.16816.F32.BF16 R8, R16.reuse, R12, R8 ;  /* 0x0000000c1008723c */ /* 0x042ff00000041808 */
[----:B------:R-:W-:Y:S01]  /*5c70*/  HMMA.16816.F32.BF16 R4, R16, R14, R4 ;  /* 0x0000000e1004723c */ /* 0x000fe20000041804 */
[----:B------:R-:W1:Y:S07]  /*5c80*/  LDSM.16.M88.4 R12, [R118+0x5000] ;  /* 0x00500000760c783b */ /* 0x000e6e0000000200 */
[C---:B------:R-:W-:Y:S08]  /*5c90*/  HMMA.16816.F32.BF16 R88, R108.reuse, R124, R88 ;  /* 0x0000007c6c58723c */ /* 0x040ff00000041858 */
[----:B------:R-:W-:Y:S01]  /*5ca0*/  HMMA.16816.F32.BF16 R32, R108, R126, R32 ;  /* 0x0000007e6c20723c */ /* 0x000fe20000041820 */
[----:B------:R-:W3:Y:S07]  /*5cb0*/  LDSM.16.M88.4 R108, [R118+0x5400] ;  /* 0x00540000766c783b */ /* 0x000eee0000000200 */
[C---:B------:R-:W-:Y:S08]  /*5cc0*/  HMMA.16816.F32.BF16 R96, R16.reuse, R104, R96 ;  /* 0x000000681060723c */ /* 0x040ff00000041860 */
[C---:B------:R-:W-:Y:S01]  /*5cd0*/  HMMA.16816.F32.BF16 R92, R16.reuse, R106, R92 ;  /* 0x0000006a105c723c */ /* 0x040fe2000004185c */
[----:B------:R-:W5:Y:S07]  /*5ce0*/  LDSM.16.M88.4 R104, [R118+0x5800] ;  /* 0x005800007668783b */ /* 0x000f6e0000000200 */
[C---:B----4-:R-:W-:Y:S08]  /*5cf0*/  HMMA.16816.F32.BF16 R88, R16.reuse, R100, R88 ;  /* 0x000000641058723c */ /* 0x050ff00000041858 */
[C---:B------:R-:W-:Y:S01]  /*5d00*/  HMMA.16816.F32.BF16 R32, R16.reuse, R102, R32 ;  /* 0x000000661020723c */ /* 0x040fe20000041820 */
[----:B------:R-:W-:Y:S07]  /*5d10*/  LDSM.16.M88.4 R100, [R118+0x5c00] ;  /* 0x005c00007664783b */ /* 0x000fee0000000200 */
[C---:B--2---:R-:W-:Y:S08]  /*5d20*/  HMMA.16816.F32.BF16 R28, R16.reuse, R20, R28 ;  /* 0x00000014101c723c */ /* 0x044ff0000004181c */
[----:B------:R-:W-:Y:S01]  /*5d30*/  HMMA.16816.F32.BF16 R24, R16, R22, R24 ;  /* 0x000000161018723c */ /* 0x000fe20000041818 */
[----:B------:R-:W-:Y:S04]  /*5d40*/  LDSM.16.M88.4 R20, [R117+0x2000] ;  /* 0x002000007514783b */ /* 0x000fe80000000200 */
[----:B------:R-:W2:Y:S03]  /*5d50*/  LDSM.16.M88.4 R16, [R87+0x5000] ;  /* 0x005000005710783b */ /* 0x000ea60000000200 */
[C---:B-1----:R-:W-:Y:S08]  /*5d60*/  HMMA.16816.F32.BF16 R8, R112.reuse, R12, R8 ;  /* 0x0000000c7008723c */ /* 0x042ff00000041808 */
[C---:B------:R-:W-:Y:S01]  /*5d70*/  HMMA.16816.F32.BF16 R4, R112.reuse, R14, R4 ;  /* 0x0000000e7004723c */ /* 0x040fe20000041804 */
[----:B------:R-:W1:Y:S07]  /*5d80*/  LDSM.16.M88.4 R12, [R87+0x5400] ;  /* 0x00540000570c783b */ /* 0x000e6e0000000200 */
[C---:B---3--:R-:W-:Y:S01]  /*5d90*/  HMMA.16816.F32.BF16 R96, R112.reuse, R108, R96 ;  /* 0x0000006c7060723c */ /* 0x048fe20000041860 */
[----:B------:R-:W3:Y:S07]  /*5da0*/  S2R R108, SR_TID.X ;  /* 0x00000000006c7919 */ /* 0x000eee0000002100 */
[C---:B-----5:R-:W-:Y:S08]  /*5db0*/  HMMA.16816.F32.BF16 R88, R112.reuse, R104, R88 ;  /* 0x000000687058723c */ /* 0x060ff00000041858 */
[C---:B------:R-:W-:Y:S01]  /*5dc0*/  HMMA.16816.F32.BF16 R32, R112.reuse, R106, R32 ;  /* 0x0000006a7020723c */ /* 0x040fe20000041820 */
[----:B------:R-:W4:Y:S07]  /*5dd0*/  LDSM.16.M88.4 R104, [R87+0x5800] ;  /* 0x005800005768783b */ /* 0x000f2e0000000200 */
[----:B------:R-:W-:Y:S01]  /*5de0*/  HMMA.16816.F32.BF16 R92, R112, R110, R92 ;  /* 0x0000006e705c723c */ /* 0x000fe2000004185c */
[----:B---3--:R-:W-:-:S07]  /*5df0*/  IMAD.SHL.U32 R108, R108, 0x2, RZ ;  /* 0x000000026c6c7824 */ /* 0x008fce00078e00ff */
[C---:B--2---:R-:W-:Y:S08]  /*5e00*/  HMMA.16816.F32.BF16 R8, R20.reuse, R16, R8 ;  /* 0x000000101408723c */ /* 0x044ff00000041808 */
[----:B------:R-:W-:Y:S01]  /*5e10*/  HMMA.16816.F32.BF16 R4, R20, R18, R4 ;  /* 0x000000121404723c */ /* 0x000fe20000041804 */
[----:B------:R-:W2:Y:S01]  /*5e20*/  LDSM.16.M88.4 R16, [R87+0x5c00] ;  /* 0x005c00005710783b */ /* 0x000ea20000000200 */
[----:B------:R-:W-:-:S06]  /*5e30*/  DEPBAR.LE SB0, 0x0 ;  /* 0x000080000000791a */ /* 0x000fcc0000000000 */
[----:B------:R-:W-:Y:S07]  /*5e40*/  HMMA.16816.F32.BF16 R28, R112, R100, R28 ;  /* 0x00000064701c723c */ /* 0x000fee000004181c */
[----:B------:R-:W-:Y:S01]  /*5e50*/  LOP3.LUT R100, R108, 0x6, RZ, 0xc0, !PT ;  /* 0x000000066c647812 */ /* 0x000fe200078ec0ff */
[----:B-1----:R-:W-:Y:S04]  /*5e60*/  HMMA.16816.F32.BF16 R96, R20, R12, R96 ;  /* 0x0000000c1460723c */ /* 0x002fe80000041860 */
[----:B------:R-:W-:-:S04]  /*5e70*/  IMAD R100, R3, 0x40, R100 ;  /* 0x0000004003647824 */ /* 0x000fc800078e0264 */
[C---:B------:R-:W-:Y:S01]  /*5e80*/  HMMA.16816.F32.BF16 R92, R20.reuse, R14, R92 ;  /* 0x0000000e145c723c */ /* 0x040fe2000004185c */
[C---:B------:R-:W-:Y:S02]  /*5e90*/  IADD3 R13, R100.reuse, 0x1, RZ ;  /* 0x00000001640d7810 */ /* 0x040fe40007ffe0ff */
[----:B------:R-:W-:Y:S02]  /*5ea0*/  IADD3 R12, R100, 0x8, RZ ;  /* 0x00000008640c7810 */ /* 0x000fe40007ffe0ff */
[-C--:B------:R-:W-:Y:S02]  /*5eb0*/  ISETP.GE.AND P1, PT, R13, R139.reuse, PT ;  /* 0x0000008b0d00720c */ /* 0x080fe40003f26270 */
[C---:B------:R-:W-:Y:S01]  /*5ec0*/  ISETP.GE.AND P5, PT, R12.reuse, R139, PT ;  /* 0x0000008b0c00720c */ /* 0x040fe20003fa6270 */
[----:B----4-:R-:W-:Y:S01]  /*5ed0*/  HMMA.16816.F32.BF16 R88, R20, R104, R88 ;  /* 0x000000681458723c */ /* 0x010fe20000041858 */
[----:B------:R-:W-:Y:S01]  /*5ee0*/  BAR.SYNC.DEFER_BLOCKING 0x0 ;  /* 0x0000000000007b1d */ /* 0x000fe20000010000 */
[----:B------:R-:W-:-:S02]  /*5ef0*/  ISETP.GE.AND P0, PT, R12, R138, PT ;  /* 0x0000008a0c00720c */ /* 0x000fc40003f06270 */
[C---:B------:R-:W-:Y:S02]  /*5f00*/  IADD3 R12, R100.reuse, 0x9, RZ ;  /* 0x00000009640c7810 */ /* 0x040fe40007ffe0ff */
[----:B------:R-:W-:Y:S02]  /*5f10*/  ISETP.GE.AND P6, PT, R13, R138, PT ;  /* 0x0000008a0d00720c */ /* 0x000fe40003fc6270 */
[----:B------:R-:W-:Y:S01]  /*5f20*/  IADD3 R14, R100, 0x10, RZ ;  /* 0x00000010640e7810 */ /* 0x000fe20007ffe0ff */
[----:B------:R-:W-:Y:S01]  /*5f30*/  HMMA.16816.F32.BF16 R24, R112, R102, R24 ;  /* 0x000000667018723c */ /* 0x000fe20000041818 */
[----:B------:R-:W-:Y:S02]  /*5f40*/  FSEL R15, R9, -INF , !P1 ;  /* 0xff800000090f7808 */ /* 0x000fe40004800000 */
[----:B------:R-:W-:Y:S02]  /*5f50*/  FSEL R13, R4, -INF , !P5 ;  /* 0xff800000040d7808 */ /* 0x000fe40006800000 */
[----:B------:R-:W-:-:S02]  /*5f60*/  ISETP.GE.AND P1, PT, R12, R139, PT ;  /* 0x0000008b0c00720c */ /* 0x000fc40003f26270 */
[-C--:B------:R-:W-:Y:S01]  /*5f70*/  ISETP.GE.AND P5, PT, R12, R138.reuse, PT ;  /* 0x0000008a0c00720c */ /* 0x080fe20003fa6270 */
[C---:B------:R-:W-:Y:S01]  /*5f80*/  HMMA.16816.F32.BF16 R32, R20.reuse, R106, R32 ;  /* 0x0000006a1420723c */ /* 0x040fe20000041820 */
[----:B------:R-:W-:Y:S02]  /*5f90*/  FSEL R12, R6, -INF , !P0 ;  /* 0xff800000060c7808 */ /* 0x000fe40004000000 */
[----:B------:R-:W-:Y:S02]  /*5fa0*/  ISETP.GE.AND P0, PT, R14, R139, PT ;  /* 0x0000008b0e00720c */ /* 0x000fe40003f06270 */
[----:B------:R-:W-:Y:S02]  /*5fb0*/  IADD3 R4, R100, 0x11, RZ ;  /* 0x0000001164047810 */ /* 0x000fe40007ffe0ff */
[----:B------:R-:W-:Y:S01]  /*5fc0*/  FSEL R9, R5, -INF , !P1 ;  /* 0xff80000005097808 */ /* 0x000fe20004800000 */
[----:B--2---:R-:W-:Y:S01]  /*5fd0*/  HMMA.16816.F32.BF16 R28, R20, R16, R28 ;  /* 0x00000010141c723c */ /* 0x004fe2000004181c */
[----:B------:R-:W-:-:S02]  /*5fe0*/  ISETP.GE.AND P1, PT, R14, R138, PT ;  /* 0x0000008a0e00720c */ /* 0x000fc40003f26270 */
[----:B------:R-:W-:Y:S02]  /*5ff0*/  FSEL R14, R7, -INF , !P5 ;  /* 0xff800000070e7808 */ /* 0x000fe40006800000 */
[----:B------:R-:W-:Y:S02]  /*6000*/  FSEL R96, R96, -INF , !P0 ;  /* 0xff80000060607808 */ /* 0x000fe40004000000 */
[C---:B------:R-:W-:Y:S01]  /*6010*/  ISETP.GE.AND P5, PT, R4.reuse, R139, PT ;  /* 0x0000008b0400720c */ /* 0x040fe20003fa6270 */
[----:B------:R-:W-:Y:S01]  /*6020*/  HMMA.16816.F32.BF16 R24, R20, R18, R24 ;  /* 0x000000121418723c */ /* 0x000fe20000041818 */
        /* <DEDUP_REMOVED lines=16> */
[C---:B------:R-:W-:Y:S02]  /*6130*/  IADD3 R5, R100.reuse, 0x21, RZ ;  /* 0x0000002164057810 */ /* 0x040fe40007ffe0ff */
[----:B------:R-:W-:Y:S02]  /*6140*/  FSEL R4, R95, -INF , !P1 ;  /* 0xff8000005f047808 */ /* 0x000fe40004800000 */
[----:B------:R-:W-:Y:S02]  /*6150*/  IADD3 R7, R100, 0x28, RZ ;  /* 0x0000002864077810 */ /* 0x000fe40007ffe0ff */
[----:B------:R-:W-:Y:S02]  /*6160*/  ISETP.GE.AND P1, PT, R5, R139, PT ;  /* 0x0000008b0500720c */ /* 0x000fe40003f26270 */
[----:B------:R-:W-:-:S02]  /*6170*/  FSEL R127, R88, -INF , !P5 ;  /* 0xff800000587f7808 */ /* 0x000fc40006800000 */
[----:B------:R-:W-:Y:S02]  /*6180*/  FSEL R6, R90, -INF , !P0 ;  /* 0xff8000005a067808 */ /* 0x000fe40004000000 */
[-C--:B------:R-:W-:Y:S02]  /*6190*/  ISETP.GE.AND P5, PT, R5, R138.reuse, PT ;  /* 0x0000008a0500720c */ /* 0x080fe40003fa6270 */
[----:B------:R-:W-:Y:S02]  /*61a0*/  ISETP.GE.AND P0, PT, R7, R139, PT ;  /* 0x0000008b0700720c */ /* 0x000fe40003f06270 */
[----:B------:R-:W-:Y:S02]  /*61b0*/  IADD3 R16, R100, 0x29, RZ ;  /* 0x0000002964107810 */ /* 0x000fe40007ffe0ff */
[----:B------:R-:W-:Y:S02]  /*61c0*/  FSEL R89, R89, -INF , !P1 ;  /* 0xff80000059597808 */ /* 0x000fe40004800000 */
[----:B------:R-:W-:-:S02]  /*61d0*/  ISETP.GE.AND P1, PT, R7, R138, PT ;  /* 0x0000008a0700720c */ /* 0x000fc40003f26270 */
[----:B------:R-:W-:Y:S02]  /*61e0*/  IADD3 R17, R100, 0x30, RZ ;  /* 0x0000003064117810 */ /* 0x000fe40007ffe0ff */
[----:B------:R-:W-:Y:S02]  /*61f0*/  FSEL R5, R91, -INF , !P5 ;  /* 0xff8000005b057808 */ /* 0x000fe40006800000 */
[----:B------:R-:W-:Y:S02]  /*6200*/  FSEL R7, R32, -INF , !P0 ;  /* 0xff80000020077808 */ /* 0x000fe40004000000 */
[C---:B------:R-:W-:Y:S02]  /*6210*/  ISETP.GE.AND P5, PT, R16.reuse, R139, PT ;  /* 0x0000008b1000720c */ /* 0x040fe40003fa6270 */
[----:B------:R-:W-:Y:S02]  /*6220*/  ISETP.GE.AND P0, PT, R16, R138, PT ;  /* 0x0000008a1000720c */ /* 0x000fe40003f06270 */
[----:B------:R-:W-:-:S02]  /*6230*/  FSEL R16, R34, -INF , !P1 ;  /* 0xff80000022107808 */ /* 0x000fc40004800000 */
[-C--:B------:R-:W-:Y:S02]  /*6240*/  ISETP.GE.AND P1, PT, R17, R139.reuse, PT ;  /* 0x0000008b1100720c */ /* 0x080fe40003f26270 */
[----:B------:R-:W-:Y:S02]  /*6250*/  FSEL R143, R33, -INF , !P5 ;  /* 0xff800000218f7808 */ /* 0x000fe40006800000 */
[----:B------:R-:W-:Y:S02]  /*6260*/  ISETP.GE.AND P5, PT, R17, R138, PT ;  /* 0x0000008a1100720c */ /* 0x000fe40003fa6270 */
[----:B------:R-:W-:Y:S02]  /*6270*/  FSEL R17, R28, -INF , !P1 ;  /* 0xff8000001c117808 */ /* 0x000fe40004800000 */
[----:B------:R-:W-:Y:S02]  /*6280*/  FSEL R28, R11, -INF , !P6 ;  /* 0xff8000000b1c7808 */ /* 0x000fe40007000000 */
[----:B------:R-:W-:-:S02]  /*6290*/  ISETP.GE.AND P6, PT, R100, R139, PT ;  /* 0x0000008b6400720c */ /* 0x000fc40003fc6270 */
[----:B------:R-:W-:Y:S02]  /*62a0*/  IADD3 R19, R100, 0x31, RZ ;  /* 0x0000003164137810 */ /* 0x000fe40007ffe0ff */
[----:B------:R-:W-:Y:S02]  /*62b0*/  FSEL R125, R8, -INF , !P6 ;  /* 0xff800000087d7808 */ /* 0x000fe40007000000 */
[----:B------:R-:W-:Y:S02]  /*62c0*/  FSEL R18, R35, -INF , !P0 ;  /* 0xff80000023127808 */ /* 0x000fe40004000000 */
[----:B------:R-:W-:Y:S02]  /*62d0*/  ISETP.GE.AND P6, PT, R85, 0x3, PT ;  /* 0x000000035500780c */ /* 0x000fe40003fc6270 */
[----:B------:R-:W-:Y:S02]  /*62e0*/  ISETP.GE.AND P0, PT, R19, R139, PT ;  /* 0x0000008b1300720c */ /* 0x000fe40003f06270 */
[----:B------:R-:W-:-:S02]  /*62f0*/  IADD3 R21, R100, 0x38, RZ ;  /* 0x0000003864157810 */ /* 0x000fc40007ffe0ff */
[-C--:B------:R-:W-:Y:S02]  /*6300*/  ISETP.GE.AND P1, PT, R19, R138.reuse, PT ;  /* 0x0000008a1300720c */ /* 0x080fe40003f26270 */
[----:B------:R-:W-:Y:S02]  /*6310*/  FSEL R20, R30, -INF , !P5 ;  /* 0xff8000001e147808 */ /* 0x000fe40006800000 */
[----:B------:R-:W-:Y:S02]  /*6320*/  FSEL R19, R29, -INF , !P0 ;  /* 0xff8000001d137808 */ /* 0x000fe40004000000 */
[C---:B------:R-:W-:Y:S02]  /*6330*/  ISETP.GE.AND P5, PT, R21.reuse, R139, PT ;  /* 0x0000008b1500720c */ /* 0x040fe40003fa6270 */
[----:B------:R-:W-:Y:S02]  /*6340*/  ISETP.GE.AND P0, PT, R21, R138, PT ;  /* 0x0000008a1500720c */ /* 0x000fe40003f06270 */
[----:B------:R-:W-:-:S02]  /*6350*/  IADD3 R21, R100, 0x39, RZ ;  /* 0x0000003964157810 */ /* 0x000fc40007ffe0ff */
        /* <DEDUP_REMOVED lines=10> */
[----:B------:R-:W-:Y:S01]  /*6400*/  UMOV UR6, 0x6 ;  /* 0x0000000600067882 */ /* 0x000fe20000000000 */
[----:B------:R-:W-:Y:S01]  /*6410*/  IADD3 R23, R85, -0x3, RZ ;  /* 0xfffffffd55177810 */ /* 0x000fe20007ffe0ff */
[----:B------:R-:W-:Y:S01]  /*6420*/  ULDC.64 UR4, c[0x0][0x198] ;  /* 0x0000660000047ab9 */ /* 0x000fe20000000a00 */
[----:B------:R-:W-:Y:S01]  /*6430*/  IMAD.MOV.U32 R30, RZ, RZ, R170 ;  /* 0x000000ffff1e7224 */ /* 0x000fe200078e00aa */
[----:B------:R-:W-:Y:S01]  /*6440*/  USHF.L.U64.HI UR5, UR4, UR6, UR5 ;  /* 0x0000000604057299 */ /* 0x000fe20008010205 */
[----:B------:R-:W-:Y:S01]  /*6450*/  SHF.R.S32.HI R24, RZ, 0x1f, R23 ;  /* 0x0000001fff187819 */ /* 0x000fe20000011417 */
[----:B------:R-:W-:Y:S01]  /*6460*/  USHF.L.U32 UR4, UR4, 0x6, URZ ;  /* 0x0000000604047899 */ /* 0x000fe2000800063f */
[----:B------:R-:W-:Y:S01]  /*6470*/  IMAD.MOV.U32 R31, RZ, RZ, R173 ;  /* 0x000000ffff1f7224 */ /* 0x000fe200078e00ad */
[----:B------:R1:W-:Y:S01]  /*6480*/  @P4 STS [R165+0x3000], RZ ;  /* 0x003000ffa5004388 */ /* 0x0003e20000000800 */
[----:B------:R-:W-:Y:S01]  /*6490*/  BSSY B0, `(.L_x_846) ;  /* 0x0000033000007945 */ /* 0x000fe20003800000 */
[----:B------:R-:W-:-:S02]  /*64a0*/  IMAD R21, R23, UR5, RZ ;  /* 0x0000000517157c24 */ /* 0x000fc4000f8e02ff */
[----:B------:R-:W-:Y:S01]  /*64b0*/  IMAD.WIDE.U32 R30, R23, UR4, R30 ;  /* 0x00000004171e7c25 */ /* 0x000fe2000f8e001e */
[----:B------:R1:W-:Y:S03]  /*64c0*/  @P4 STS [R165+0x3004], RZ ;  /* 0x003004ffa5004388 */ /* 0x0003e60000000800 */
[----:B------:R-:W-:Y:S01]  /*64d0*/  IMAD R21, R24, UR4, R21 ;  /* 0x0000000418157c24 */ /* 0x000fe2000f8e0215 */
[C---:B------:R-:W-:Y:S01]  /*64e0*/  @!P4 LEA R32, P5, R30.reuse, c[0x0][0x168], 0x1 ;  /* 0x00005a001e20ca11 */ /* 0x040fe200078a08ff */
[----:B------:R1:W-:Y:S01]  /*64f0*/  @P4 STS.64 [R165+0x3008], RZ ;  /* 0x003008ffa5004388 */ /* 0x0003e20000000a00 */
[C---:B------:R-:W-:Y:S01]  /*6500*/  @!P3 LEA R90, P1, R30.reuse, c[0x0][0x168], 0x1 ;  /* 0x00005a001e5aba11 */ /* 0x040fe200078208ff */
[----:B------:R-:W-:Y:S01]  /*6510*/  IMAD.IADD R21, R31, 0x1, R21 ;  /* 0x000000011f157824 */ /* 0x000fe200078e0215 */
[----:B------:R-:W-:-:S04]  /*6520*/  @!P2 LEA R34, P0, R30, c[0x0][0x168], 0x1 ;  /* 0x00005a001e22aa11 */ /* 0x000fc800078008ff */
[C-C-:B------:R-:W-:Y:S02]  /*6530*/  @!P4 LEA.HI.X R33, R30.reuse, c[0x0][0x16c], R21.reuse, 0x1, P5 ;  /* 0x00005b001e21ca11 */ /* 0x140fe400028f0c15 */
[C---:B------:R-:W-:Y:S02]  /*6540*/  IADD3 R24, P5, R30.reuse, UR20, RZ ;  /* 0x000000141e187c10 */ /* 0x040fe4000ffbe0ff */
        /* <DEDUP_REMOVED lines=8> */
[----:B------:R-:W-:-:S02]  /*65d0*/  IADD3.X R21, R21, UR19, RZ, P5, !PT ;  /* 0x0000001315157c10 */ /* 0x000fc4000affe4ff */
        /* <DEDUP_REMOVED lines=30> */
.L_x_847:
[----:B------:R-:W-:Y:S05]  /*67c0*/  BSYNC B0 ;  /* 0x0000000000007941 */ /* 0x000fea0003800000 */
.L_x_846:
[----:B------:R-:W0:Y:S02]  /*67d0*/  LDGDEPBAR ;  /* 0x00000000000079af */ /* 0x000e240000000000 */
.L_x_845:
[----:B-1----:R-:W-:Y:S02]  /*67e0*/  FMNMX.FTZ R32, R2, R125, !PT ;  /* 0x0000007d02207209 */ /* 0x002fe40007810000 */
[----:B------:R-:W-:Y:S02]  /*67f0*/  @P6 IADD3 R179, R85, -0x3, RZ ;  /* 0xfffffffd55b36810 */ /* 0x000fe40007ffe0ff */
[----:B------:R-:W-:-:S04]  /*6800*/  FMNMX.FTZ R32, R15, R32, !PT ;  /* 0x000000200f207209 */ /* 0x000fc80007810000 */
        /* <DEDUP_REMOVED lines=15> */
[----:B------:R-:W-:Y:S01]  /*6900*/  IMAD.SHL.U32 R27, R3, 0x2, RZ ;  /* 0x00000002031b7824 */ /* 0x000fe200078e00ff */
[----:B------:R-:W-:Y:S02]  /*6910*/  FMNMX.FTZ R32, R17, R32, !PT ;  /* 0x0000002011207209 */ /* 0x000fe40007810000 */
[----:B------:R-:W-:Y:S01]  /*6920*/  FMNMX.FTZ R31, R99, R92, !PT ;  /* 0x0000005c631f7209 */ /* 0x000fe20007810000 */
[----:B------:R-:W-:Y:S01]  /*6930*/  IMAD.WIDE.U32 R92, R122, -0x326172a9, RZ ;  /* 0xcd9e8d577a5c7825 */ /* 0x000fe200078e00ff */
[----:B------:R-:W-:-:S02]  /*6940*/  FMNMX.FTZ R32, R19, R32, !PT ;  /* 0x0000002013207209 */ /* 0x000fc40007810000 */
[----:B------:R-:W-:Y:S02]  /*6950*/  FMNMX.FTZ R31, R94, R31, !PT ;  /* 0x0000001f5e1f7209 */ /* 0x000fe40007810000 */
[----:B------:R-:W-:Y:S02]  /*6960*/  FMNMX.FTZ R32, R11, R32, !PT ;  /* 0x000000200b207209 */ /* 0x000fe40007810000 */
[----:B------:R-:W-:Y:S02]  /*6970*/  FMNMX.FTZ R31, R4, R31, !PT ;  /* 0x0000001f041f7209 */ /* 0x000fe40007810000 */
[----:B------:R-:W-:Y:S02]  /*6980*/  FMNMX.FTZ R32, R25, R32, !PT ;  /* 0x0000002019207209 */ /* 0x000fe40007810000 */
[----:B------:R-:W-:Y:S02]  /*6990*/  FMNMX.FTZ R92, R6, R31, !PT ;  /* 0x0000001f065c7209 */ /* 0x000fe40007810000 */
[----:B------:R-:W-:Y:S01]  /*69a0*/  LOP3.LUT R27, R141, UR29, R27, 0x96, !PT ;  /* 0x0000001d8d1b7c12 */ /* 0x000fe2000f8e961b */
[----:B------:R-:W1:Y:S01]  /*69b0*/  SHFL.BFLY PT, R33, R32, 0x2, 0x1f ;  /* 0x0c401f0020217f89 */ /* 0x000e6200000e0000 */
[----:B------:R-:W-:-:S03]  /*69c0*/  FMNMX.FTZ R95, R5, R92, !PT ;  /* 0x0000005c055f7209 */ /* 0x000fc60007810000 */
[----:B------:R-:W-:Y:S01]  /*69d0*/  IMAD.WIDE.U32 R152, R27, -0x326172a9, RZ ;  /* 0xcd9e8d571b987825 */ /* 0x000fe200078e00ff */
[----:B------:R-:W-:Y:S02]  /*69e0*/  FMNMX.FTZ R95, R16, R95, !PT ;  /* 0x0000005f105f7209 */ /* 0x000fe40007810000 */
[----:B------:R-:W-:Y:S02]  /*69f0*/  LOP3.LUT R27, R93, R123, RZ, 0x3c, !PT ;  /* 0x0000007b5d1b7212 */ /* 0x000fe400078e3cff */
[----:B------:R-:W-:Y:S02]  /*6a00*/  FMNMX.FTZ R95, R18, R95, !PT ;  /* 0x0000005f125f7209 */ /* 0x000fe40007810000 */
[----:B------:R-:W-:Y:S01]  /*6a10*/  LOP3.LUT R154, R153, UR16, R134, 0x96, !PT ;  /* 0x00000010999a7c12 */ /* 0x000fe2000f8e9686 */
[C---:B------:R-:W-:Y:S01]  /*6a20*/  IMAD R111, R27.reuse, -0x2daee0ad, RZ ;  /* 0xd2511f531b6f7824 */ /* 0x040fe200078e02ff */
[----:B------:R-:W-:Y:S01]  /*6a30*/  FMNMX.FTZ R95, R20, R95, !PT ;  /* 0x0000005f145f7209 */ /* 0x000fe20007810000 */
[----:B------:R-:W-:Y:S01]  /*6a40*/  IMAD R27, R27, -0x2daee0ad, RZ ;  /* 0xd2511f531b1b7824 */ /* 0x000fe200078e02ff */
[----:B------:R-:W-:Y:S01]  /*6a50*/  LOP3.LUT R152, R133, UR14, R152, 0x96, !PT ;  /* 0x0000000e85987c12 */ /* 0x000fe2000f8e9698 */
[----:B------:R-:W-:Y:S01]  /*6a60*/  IMAD.WIDE.U32 R154, R154, -0x2daee0ad, RZ ;  /* 0xd2511f539a9a7825 */ /* 0x000fe200078e00ff */
[----:B------:R-:W-:-:S02]  /*6a70*/  FMNMX.FTZ R95, R22, R95, !PT ;  /* 0x0000005f165f7209 */ /* 0x000fc40007810000 */
[----:B------:R-:W-:Y:S01]  /*6a80*/  LEA R93, R3, 0x1, 0x1 ;  /* 0x00000001035d7811 */ /* 0x000fe200078e08ff */
[----:B------:R-:W-:Y:S01]  /*6a90*/  IMAD.WIDE.U32 R152, R152, -0x2daee0ad, RZ ;  /* 0xd2511f5398987825 */ /* 0x000fe200078e00ff */
[----:B------:R-:W-:Y:S02]  /*6aa0*/  FMNMX.FTZ R95, R26, R95, !PT ;  /* 0x0000005f1a5f7209 */ /* 0x000fe40007810000 */
[----:B------:R-:W-:Y:S02]  /*6ab0*/  LOP3.LUT R31, R155, UR13, R111, 0x96, !PT ;  /* 0x0000000d9b1f7c12 */ /* 0x000fe4000f8e966f */
[----:B------:R-:W-:Y:S02]  /*6ac0*/  FMNMX.FTZ R95, R8, R95, !PT ;  /* 0x0000005f085f7209 */ /* 0x000fe40007810000 */
[----:B-1----:R-:W-:Y:S01]  /*6ad0*/  FMNMX.FTZ R33, R32, R33, !PT ;  /* 0x0000002120217209 */ /* 0x002fe20007810000 */
[----:B------:R-:W-:Y:S01]  /*6ae0*/  IMAD.WIDE.U32 R108, R31, -0x326172a9, RZ ;  /* 0xcd9e8d571f6c7825 */ /* 0x000fe200078e00ff */
[----:B------:R-:W-:Y:S01]  /*6af0*/  LOP3.LUT R100, R153, UR11, R154, 0x96, !PT ;  /* 0x0000000b99647c12 */ /* 0x000fe2000f8e969a */
[----:B------:R-:W1:Y:S01]  /*6b00*/  SHFL.BFLY PT, R104, R95, 0x2, 0x1f ;  /* 0x0c401f005f687f89 */ /* 0x000e6200000e0000 */
[----:B------:R-:W-:-:S02]  /*6b10*/  LOP3.LUT R93, R93, UR29, RZ, 0x3c, !PT ;  /* 0x0000001d5d5d7c12 */ /* 0x000fc4000f8e3cff */
[----:B------:R-:W-:Y:S01]  /*6b20*/  LOP3.LUT R31, R109, UR12, R132, 0x96, !PT ;  /* 0x0000000c6d1f7c12 */ /* 0x000fe2000f8e9684 */
[----:B------:R-:W2:Y:S01]  /*6b30*/  SHFL.BFLY PT, R32, R33, 0x1, 0x1f ;  /* 0x0c201f0021207f89 */ /* 0x000ea200000e0000 */
[----:B------:R-:W-:Y:S01]  /*6b40*/  IMAD.WIDE.U32 R100, R100, -0x326172a9, RZ ;  /* 0xcd9e8d5764647825 */ /* 0x000fe200078e00ff */
[----:B------:R-:W-:Y:S02]  /*6b50*/  LOP3.LUT R110, R141, R93, RZ, 0x3c, !PT ;  /* 0x0000005d8d6e7212 */ /* 0x000fe400078e3cff */
[----:B------:R-:W-:Y:S01]  /*6b60*/  LOP3.LUT R154, R153, UR11, R154, 0x96, !PT ;  /* 0x0000000b999a7c12 */ /* 0x000fe2000f8e969a */
[----:B------:R-:W-:Y:S01]  /*6b70*/  IMAD.WIDE.U32 R102, R31, -0x2daee0ad, RZ ;  /* 0xd2511f531f667825 */ /* 0x000fe200078e00ff */
[----:B------:R-:W-:-:S04]  /*6b80*/  LOP3.LUT R108, R101, UR10, R108, 0x96, !PT ;  /* 0x0000000a656c7c12 */ /* 0x000fc8000f8e966c */
[----:B------:R-:W-:Y:S01]  /*6b90*/  LOP3.LUT R92, R103, UR9, R152, 0x96, !PT ;  /* 0x00000009675c7c12 */ /* 0x000fe2000f8e9698 */
[----:B------:R-:W-:-:S05]  /*6ba0*/  IMAD.WIDE.U32 R108, R108, -0x2daee0ad, RZ ;  /* 0xd2511f536c6c7825 */ /* 0x000fca00078e00ff */
[----:B------:R-:W-:Y:S01]  /*6bb0*/  LOP3.LUT R31, R109, UR7, R102, 0x96, !PT ;  /* 0x000000076d1f7c12 */ /* 0x000fe2000f8e9666 */
[----:B------:R-:W-:Y:S01]  /*6bc0*/  IMAD.WIDE.U32 R102, R92, -0x326172a9, RZ ;  /* 0xcd9e8d575c667825 */ /* 0x000fe200078e00ff */
[----:B-1----:R-:W-:-:S03]  /*6bd0*/  FMNMX.FTZ R104, R95, R104, !PT ;  /* 0x000000685f687209 */ /* 0x002fc60007810000 */
[----:B------:R-:W-:Y:S01]  /*6be0*/  IMAD.WIDE.U32 R106, R31, -0x326172a9, RZ ;  /* 0xcd9e8d571f6a7825 */ /* 0x000fe200078e00ff */
[----:B------:R-:W-:Y:S02]  /*6bf0*/  LOP3.LUT R92, R103, UR8, R100, 0x96, !PT ;  /* 0x00000008675c7c12 */ /* 0x000fe4000f8e9664 */
[----:B--2---:R-:W-:Y:S02]  /*6c00*/  FMNMX.FTZ R32, R33, R32, !PT ;  /* 0x0000002021207209 */ /* 0x004fe40007810000 */
[----:B------:R-:W1:Y:S01]  /*6c10*/  SHFL.BFLY PT, R33, R104, 0x1, 0x1f ;  /* 0x0c201f0068217f89 */ /* 0x000e6200000e0000 */
[--C-:B------:R-:W-:Y:S02]  /*6c20*/  SHF.R.U32.HI R100, RZ, 0x18, R106.reuse ;  /* 0x00000018ff647819 */ /* 0x100fe4000001166a */
[----:B------:R-:W-:Y:S02]  /*6c30*/  SHF.R.U32.HI R93, RZ, 0x10, R106 ;  /* 0x00000010ff5d7819 */ /* 0x000fe4000001166a */
[----:B------:R-:W-:-:S02]  /*6c40*/  ISETP.GE.U32.AND P0, PT, R163, R100, PT ;  /* 0x00000064a300720c */ /* 0x000fc40003f06070 */
[----:B------:R-:W-:Y:S01]  /*6c50*/  LOP3.LUT R100, R93, 0xff, RZ, 0xc0, !PT ;  /* 0x000000ff5d647812 */ /* 0x000fe200078ec0ff */
[----:B------:R-:W-:Y:S01]  /*6c60*/  IMAD.WIDE.U32 R92, R92, -0x2daee0ad, RZ ;  /* 0xd2511f535c5c7825 */ /* 0x000fe200078e00ff */
[C---:B------:R-:W-:Y:S02]  /*6c70*/  FSETP.NEU.FTZ.AND P4, PT, R32.reuse, -INF , PT ;  /* 0xff8000002000780b */ /* 0x040fe40003f9d000 */
[----:B------:R-:W-:Y:S01]  /*6c80*/  ISETP.GE.U32.AND P2, PT, R163, R100, PT ;  /* 0x00000064a300720c */ /* 0x000fe20003f46070 */
[----:B------:R-:W-:Y:S01]  /*6c90*/  FMUL.FTZ R100, R32, c[0x0][0x23c] ;  /* 0x00008f0020647a20 */ /* 0x000fe20000410000 */
[----:B------:R-:W-:Y:S02]  /*6ca0*/  LOP3.LUT R31, R107, UR17, R102, 0x96, !PT ;  /* 0x000000116b1f7c12 */ /* 0x000fe4000f8e9666 */
[----:B------:R-:W-:Y:S02]  /*6cb0*/  LOP3.LUT R103, R106, 0xffff, RZ, 0xc0, !PT ;  /* 0x0000ffff6a677812 */ /* 0x000fe400078ec0ff */
[----:B------:R-:W-:-:S02]  /*6cc0*/  FSEL R100, R100, RZ, P4 ;  /* 0x000000ff64647208 */ /* 0x000fc40002000000 */
[----:B------:R-:W-:Y:S02]  /*6cd0*/  LOP3.LUT R112, R31, 0xff, RZ, 0xc0, !PT ;  /* 0x000000ff1f707812 */ /* 0x000fe400078ec0ff */
[----:B------:R-:W-:Y:S01]  /*6ce0*/  FSEL R95, R32, RZ, P4 ;  /* 0x000000ff205f7208 */ /* 0x000fe20002000000 */
[--C-:B------:R-:W-:Y:S01]  /*6cf0*/  FFMA.FTZ R125, R125, c[0x0][0x23c], -R100.reuse ;  /* 0x00008f007d7d7a23 */ /* 0x100fe20000010864 */
[----:B------:R-:W-:Y:S01]  /*6d00*/  ISETP.GE.U32.AND P5, PT, R163, R112, PT ;  /* 0x00000070a300720c */ /* 0x000fe20003fa6070 */
[--C-:B------:R-:W-:Y:S01]  /*6d10*/  FFMA.FTZ R114, R15, c[0x0][0x23c], -R100.reuse ;  /* 0x00008f000f727a23 */ /* 0x100fe20000010864 */
[----:B-1----:R-:W-:Y:S01]  /*6d20*/  FMNMX.FTZ R33, R104, R33, !PT ;  /* 0x0000002168217209 */ /* 0x002fe20007810000 */
[----:B------:R-:W-:Y:S01]  /*6d30*/  FFMA.FTZ R115, R13, c[0x0][0x23c], -R100 ;  /* 0x00008f000d737a23 */ /* 0x000fe20000010864 */
[----:B------:R-:W-:Y:S01]  /*6d40*/  LOP3.LUT R104, R31, 0xffff, RZ, 0xc0, !PT ;  /* 0x0000ffff1f687812 */ /* 0x000fe200078ec0ff */
[----:B------:R-:W-:Y:S01]  /*6d50*/  MUFU.EX2 R125, R125 ;  /* 0x0000007d007d7308 */ /* 0x000fe20000000800 */
[C---:B------:R-:W-:Y:S01]  /*6d60*/  FSETP.NEU.FTZ.AND P3, PT, R33.reuse, -INF , PT ;  /* 0xff8000002100780b */ /* 0x040fe20003f7d000 */
[----:B------:R-:W-:Y:S01]  /*6d70*/  FMUL.FTZ R107, R33, c[0x0][0x23c] ;  /* 0x00008f00216b7a20 */ /* 0x000fe20000410000 */
[----:B------:R-:W-:Y:S01]  /*6d80*/  SHF.R.U32.HI R104, RZ, 0x8, R104 ;  /* 0x00000008ff687819 */ /* 0x000fe20000011668 */
[----:B------:R-:W-:Y:S01]  /*6d90*/  FADD.FTZ R95, R2, -R95 ;  /* 0x8000005f025f7221 */ /* 0x000fe20000010000 */
[----:B------:R-:W-:Y:S01]  /*6da0*/  LOP3.LUT R108, R93, UR18, R108, 0x96, !PT ;  /* 0x000000125d6c7c12 */ /* 0x000fe2000f8e966c */
[--C-:B------:R-:W-:Y:S01]  /*6db0*/  FFMA.FTZ R135, R97, c[0x0][0x23c], -R100.reuse ;  /* 0x00008f0061877a23 */ /* 0x100fe20000010864 */
[----:B------:R-:W-:Y:S01]  /*6dc0*/  FSEL R107, R107, RZ, P3 ;  /* 0x000000ff6b6b7208 */ /* 0x000fe20001800000 */
[----:B------:R-:W1:Y:S01]  /*6dd0*/  MUFU.EX2 R114, R114 ;  /* 0x0000007200727308 */ /* 0x000e620000000800 */
[----:B------:R-:W-:Y:S01]  /*6de0*/  LOP3.LUT R104, R104, 0xffff, RZ, 0xc0, !PT ;  /* 0x0000ffff68687812 */ /* 0x000fe200078ec0ff */
[----:B------:R-:W-:Y:S01]  /*6df0*/  FMUL.FTZ R109, R95, c[0x0][0x23c] ;  /* 0x00008f005f6d7a20 */ /* 0x000fe20000410000 */
[----:B------:R-:W-:Y:S01]  /*6e00*/  LOP3.LUT R101, R92, 0xffff, RZ, 0xc0, !PT ;  /* 0x0000ffff5c657812 */ /* 0x000fe200078ec0ff */
[--C-:B------:R-:W-:Y:S01]  /*6e10*/  FFMA.FTZ R112, R10, c[0x0][0x23c], -R107.reuse ;  /* 0x00008f000a707a23 */ /* 0x100fe2000001086b */
[----:B------:R-:W-:Y:S01]  /*6e20*/  ISETP.GE.U32.AND P4, PT, R163, R104, PT ;  /* 0x00000068a300720c */ /* 0x000fe20003f86070 */
[----:B------:R-:W-:Y:S01]  /*6e30*/  FFMA.FTZ R105, R28, c[0x0][0x23c], -R107 ;  /* 0x00008f001c697a23 */ /* 0x000fe2000001086b */
[----:B------:R-:W-:Y:S01]  /*6e40*/  SHF.R.U32.HI R104, RZ, 0x18, R31 ;  /* 0x00000018ff687819 */ /* 0x000fe2000001161f */
[----:B------:R-:W-:Y:S01]  /*6e50*/  MUFU.EX2 R115, R115 ;  /* 0x0000007300737308 */ /* 0x000fe20000000800 */
[----:B------:R-:W-:Y:S01]  /*6e60*/  FSEL R93, R33, RZ, P3 ;  /* 0x000000ff215d7208 */ /* 0x000fe20001800000 */
[----:B------:R-:W-:Y:S01]  /*6e70*/  FFMA.FTZ R113, R12, c[0x0][0x23c], -R107 ;  /* 0x00008f000c717a23 */ /* 0x000fe2000001086b */
[----:B------:R-:W-:Y:S01]  /*6e80*/  ISETP.GE.U32.AND P3, PT, R163, R104, PT ;  /* 0x00000068a300720c */ /* 0x000fe20003f66070 */
[--C-:B------:R-:W-:Y:S01]  /*6e90*/  FFMA.FTZ R126, R126, c[0x0][0x23c], -R100.reuse ;  /* 0x00008f007e7e7a23 */ /* 0x100fe20000010864 */
[----:B------:R-:W-:Y:S01]  /*6ea0*/  SHF.R.U32.HI R104, RZ, 0x10, R31 ;  /* 0x00000010ff687819 */ /* 0x000fe2000001161f */
[--C-:B------:R-:W-:Y:S01]  /*6eb0*/  FFMA.FTZ R124, R124, c[0x0][0x23c], -R100.reuse ;  /* 0x00008f007c7c7a23 */ /* 0x100fe20000010864 */
[----:B------:R-:W-:Y:S01]  /*6ec0*/  LOP3.LUT R102, R106, 0xff, RZ, 0xc0, !PT ;  /* 0x000000ff6a667812 */ /* 0x000fe200078ec0ff */
[----:B------:R-:W-:Y:S01]  /*6ed0*/  MUFU.EX2 R112, R112 ;  /* 0x0000007000707308 */ /* 0x000fe20000000800 */
[----:B-1----:R-:W-:Y:S01]  /*6ee0*/  F2FP.BF16.PACK_AB R148, R114, R125 ;  /* 0x0000007d7294723e */ /* 0x002fe200000010ff */
[--C-:B------:R-:W-:Y:S01]  /*6ef0*/  FFMA.FTZ R127, R127, c[0x0][0x23c], -R100.reuse ;  /* 0x00008f007f7f7a23 */ /* 0x100fe20000010864 */
[----:B------:R-:W-:Y:S01]  /*6f00*/  ISETP.GE.U32.AND P1, PT, R163, R102, PT ;  /* 0x00000066a300720c */ /* 0x000fe20003f26070 */
[--C-:B------:R-:W-:Y:S01]  /*6f10*/  FFMA.FTZ R146, R89, c[0x0][0x23c], -R100.reuse ;  /* 0x00008f0059927a23 */ /* 0x100fe20000010864 */
[----:B------:R-:W-:Y:S01]  /*6f20*/  PRMT R151, R148, 0x7632, R151 ;  /* 0x0000763294977816 */ /* 0x000fe20000000097 */
[----:B------:R-:W-:Y:S01]  /*6f30*/  @!P5 HFMA2.BF16_V2 R34, -RZ.H0_H0, RZ.H0_H0, -R148.H0_H0 ;  /* 0x200000ffff22d231 */ /* 0x000fe20000340994 */
[----:B------:R-:W-:Y:S01]  /*6f40*/  LOP3.LUT R102, R92, 0xff, RZ, 0xc0, !PT ;  /* 0x000000ff5c667812 */ /* 0x000fe200078ec0ff */
[----:B------:R-:W1:Y:S01]  /*6f50*/  MUFU.EX2 R105, R105 ;  /* 0x0000006900697308 */ /* 0x000e620000000800 */
[----:B------:R-:W-:Y:S01]  /*6f60*/  PRMT R31, R148, 0x5410, R151 ;  /* 0x00005410941f7816 */ /* 0x000fe20000000097 */
[----:B------:R-:W-:Y:S01]  /*6f70*/  @!P4 HFMA2.BF16_V2 R29, -RZ.H0_H0, RZ.H0_H0, -R151.H0_H0 ;  /* 0x200000ffff1dc231 */ /* 0x000fe20000340997 */
[----:B------:R-:W-:Y:S01]  /*6f80*/  @!P5 PRMT R148, R34, 0x5410, RZ ;  /* 0x000054102294d816 */ /* 0x000fe200000000ff */
[--C-:B------:R-:W-:Y:S01]  /*6f90*/  FFMA.FTZ R144, R7, c[0x0][0x23c], -R100.reuse ;  /* 0x00008f0007907a23 */ /* 0x100fe20000010864 */
[----:B------:R-:W-:Y:S01]  /*6fa0*/  LOP3.LUT R104, R104, 0xff, RZ, 0xc0, !PT ;  /* 0x000000ff68687812 */ /* 0x000fe200078ec0ff */
[--C-:B------:R-:W-:Y:S01]  /*6fb0*/  FFMA.FTZ R143, R143, c[0x0][0x23c], -R100.reuse ;  /* 0x00008f008f8f7a23 */ /* 0x100fe20000010864 */
[----:B------:R-:W-:Y:S01]  /*6fc0*/  @!P4 PRMT R151, R29, 0x5410, RZ ;  /* 0x000054101d97c816 */ /* 0x000fe200000000ff */
[----:B------:R-:W-:Y:S01]  /*6fd0*/  MUFU.EX2 R113, R113 ;  /* 0x0000007100717308 */ /* 0x000fe20000000800 */
[----:B------:R-:W-:Y:S01]  /*6fe0*/  ISETP.GE.U32.AND P5, PT, R163, R104, PT ;  /* 0x00000068a300720c */ /* 0x000fe20003fa6070 */
[--C-:B------:R-:W-:Y:S01]  /*6ff0*/  FFMA.FTZ R142, R17, c[0x0][0x23c], -R100.reuse ;  /* 0x00008f00118e7a23 */ /* 0x100fe20000010864 */
[----:B------:R-:W-:Y:S01]  /*7000*/  SHF.R.U32.HI R103, RZ, 0x8, R103 ;  /* 0x00000008ff677819 */ /* 0x000fe20000011667 */
[----:B------:R-:W-:Y:S01]  /*7010*/  FFMA.FTZ R95, R19, c[0x0][0x23c], -R100 ;  /* 0x00008f00135f7a23 */ /* 0x000fe20000010864 */
[----:B------:R-:W-:Y:S01]  /*7020*/  SHF.R.U32.HI R2, RZ, 0x10, R108 ;  /* 0x00000010ff027819 */ /* 0x000fe2000001166c */
[--C-:B------:R-:W-:Y:S01]  /*7030*/  FFMA.FTZ R97, R11, c[0x0][0x23c], -R100.reuse ;  /* 0x00008f000b617a23 */ /* 0x100fe20000010864 */
[----:B------:R-:W-:Y:S01]  /*7040*/  LOP3.LUT R104, R103, 0xffff, RZ, 0xc0, !PT ;  /* 0x0000ffff67687812 */ /* 0x000fe200078ec0ff */
[--C-:B------:R-:W-:Y:S01]  /*7050*/  FFMA.FTZ R103, R96, c[0x0][0x23c], -R100.reuse ;  /* 0x00008f0060677a23 */ /* 0x100fe20000010864 */
[----:B-1----:R-:W-:Y:S01]  /*7060*/  F2FP.BF16.PACK_AB R149, R105, R112 ;  /* 0x000000706995723e */ /* 0x002fe200000010ff */
[----:B------:R-:W-:Y:S01]  /*7070*/  FFMA.FTZ R96, R25, c[0x0][0x23c], -R100 ;  /* 0x00008f0019607a23 */ /* 0x000fe20000010864 */
[----:B------:R-:W-:Y:S01]  /*7080*/  ISETP.GE.U32.AND P4, PT, R163, R104, PT ;  /* 0x00000068a300720c */ /* 0x000fe20003f86070 */
[--C-:B------:R-:W-:Y:S01]  /*7090*/  FFMA.FTZ R104, R14, c[0x0][0x23c], -R107.reuse ;  /* 0x00008f000e687a23 */ /* 0x100fe2000001086b */
[C---:B------:R-:W-:Y:S01]  /*70a0*/  PRMT R34, R149.reuse, 0x7632, R34 ;  /* 0x0000763295227816 */ /* 0x040fe20000000022 */
[----:B------:R-:W-:Y:S01]  /*70b0*/  @!P5 HFMA2.BF16_V2 R35, -RZ.H0_H0, RZ.H0_H0, -R149.H0_H0 ;  /* 0x200000ffff23d231 */ /* 0x000fe20000340995 */
[----:B------:R-:W-:Y:S01]  /*70c0*/  LOP3.LUT R2, R2, 0xff, RZ, 0xc0, !PT ;  /* 0x000000ff02027812 */ /* 0x000fe200078ec0ff */
[----:B------:R-:W-:Y:S01]  /*70d0*/  MUFU.EX2 R103, R103 ;  /* 0x0000006700677308 */ /* 0x000fe20000000800 */
[----:B------:R-:W-:Y:S01]  /*70e0*/  PRMT R29, R149, 0x5410, R34 ;  /* 0x00005410951d7816 */ /* 0x000fe20000000022 */
[----:B------:R-:W-:Y:S01]  /*70f0*/  @!P3 HFMA2.BF16_V2 R30, -RZ.H0_H0, RZ.H0_H0, -R34.H0_H0 ;  /* 0x200000ffff1eb231 */ /* 0x000fe20000340922 */
[----:B------:R-:W-:Y:S01]  /*7100*/  @!P5 PRMT R149, R35, 0x5410, RZ ;  /* 0x000054102395d816 */ /* 0x000fe200000000ff */
[--C-:B------:R-:W-:Y:S01]  /*7110*/  FFMA.FTZ R141, R6, c[0x0][0x23c], -R107.reuse ;  /* 0x00008f00068d7a23 */ /* 0x100fe2000001086b */
[----:B------:R-:W-:Y:S01]  /*7120*/  ISETP.GE.U32.AND P5, PT, R163, R2, PT ;  /* 0x00000002a300720c */ /* 0x000fe20003fa6070 */
[--C-:B------:R-:W-:Y:S01]  /*7130*/  FFMA.FTZ R140, R5, c[0x0][0x23c], -R107.reuse ;  /* 0x00008f00058c7a23 */ /* 0x100fe2000001086b */
[----:B------:R-:W-:Y:S01]  /*7140*/  @!P3 PRMT R34, R30, 0x5410, RZ ;  /* 0x000054101e22b816 */ /* 0x000fe200000000ff */
[----:B------:R-:W1:Y:S01]  /*7150*/  MUFU.EX2 R104, R104 ;  /* 0x0000006800687308 */ /* 0x000e620000000800 */
[----:B------:R-:W-:Y:S01]  /*7160*/  ISETP.GE.U32.AND P3, PT, R163, R102, PT ;  /* 0x00000066a300720c */ /* 0x000fe20003f66070 */
[----:B------:R-:W-:Y:S01]  /*7170*/  FFMA.FTZ R102, R9, c[0x0][0x23c], -R100 ;  /* 0x00008f0009667a23 */ /* 0x000fe20000010864 */
[----:B------:R-:W-:Y:S01]  /*7180*/  LOP3.LUT R100, R108, 0xff, RZ, 0xc0, !PT ;  /* 0x000000ff6c647812 */ /* 0x000fe200078ec0ff */
[--C-:B------:R-:W-:Y:S01]  /*7190*/  FFMA.FTZ R139, R16, c[0x0][0x23c], -R107.reuse ;  /* 0x00008f00108b7a23 */ /* 0x100fe2000001086b */
[--C-:B------:R-:W-:Y:S01]  /*71a0*/  SHF.R.U32.HI R106, RZ, 0x10, R92.reuse ;  /* 0x00000010ff6a7819 */ /* 0x100fe2000001165c */
[----:B------:R-:W-:Y:S01]  /*71b0*/  FFMA.FTZ R138, R18, c[0x0][0x23c], -R107 ;  /* 0x00008f00128a7a23 */ /* 0x000fe2000001086b */
[----:B------:R-:W-:Y:S01]  /*71c0*/  SHF.R.U32.HI R92, RZ, 0x18, R92 ;  /* 0x00000018ff5c7819 */ /* 0x000fe2000001165c */
[----:B------:R-:W2:Y:S01]  /*71d0*/  MUFU.EX2 R102, R102 ;  /* 0x0000006600667308 */ /* 0x000ea20000000800 */
[----:B------:R-:W-:Y:S01]  /*71e0*/  SHF.R.U32.HI R101, RZ, 0x8, R101 ;  /* 0x00000008ff657819 */ /* 0x000fe20000011665 */
[----:B------:R-:W-:Y:S01]  /*71f0*/  STG.E.U16 [R136.64+-0x80], R148 ;  /* 0xffff809488007986 */ /* 0x000fe2000c10151a */
[----:B------:R-:W-:-:S03]  /*7200*/  LOP3.LUT R106, R106, 0xff, RZ, 0xc0, !PT ;  /* 0x000000ff6a6a7812 */ /* 0x000fc600078ec0ff */
[----:B------:R-:W-:Y:S01]  /*7210*/  STG.E.U16 [R136.64+-0x7e], R151 ;  /* 0xffff829788007986 */ /* 0x000fe2000c10151a */
[----:B-1----:R-:W-:Y:S01]  /*7220*/  F2FP.BF16.PACK_AB R89, R104, R113 ;  /* 0x000000716859723e */ /* 0x002fe200000010ff */
[----:B------:R-:W1:Y:S04]  /*7230*/  MUFU.EX2 R109, R109 ;  /* 0x0000006d006d7308 */ /* 0x000e680000000800 */
[----:B------:R-:W-:Y:S01]  /*7240*/  @!P2 HFMA2.BF16_V2 R15, -RZ.H0_H0, RZ.H0_H0, -R89.H0_H0 ;  /* 0x200000ffff0fa231 */ /* 0x000fe20000340959 */
[----:B--2---:R-:W-:-:S03]  /*7250*/  F2FP.BF16.PACK_AB R2, R102, R115 ;  /* 0x000000736602723e */ /* 0x004fc600000010ff */
[----:B------:R-:W-:Y:S01]  /*7260*/  MUFU.EX2 R141, R141 ;  /* 0x0000008d008d7308 */ /* 0x000fe20000000800 */
[----:B------:R-:W-:Y:S01]  /*7270*/  PRMT R35, R2, 0x7632, R35 ;  /* 0x0000763202237816 */ /* 0x000fe20000000023 */
[----:B------:R-:W-:-:S03]  /*7280*/  @!P1 HFMA2.BF16_V2 R88, -RZ.H0_H0, RZ.H0_H0, -R2.H0_H0 ;  /* 0x200000ffff589231 */ /* 0x000fc60000340902 */
[----:B------:R-:W-:Y:S01]  /*7290*/  PRMT R30, R2, 0x5410, R35 ;  /* 0x00005410021e7816 */ /* 0x000fe20000000023 */
[----:B------:R-:W-:Y:S01]  /*72a0*/  @!P4 HFMA2.BF16_V2 R28, -RZ.H0_H0, RZ.H0_H0, -R35.H0_H0 ;  /* 0x200000ffff1cc231 */ /* 0x000fe20000340923 */
[----:B------:R-:W-:Y:S01]  /*72b0*/  @!P1 PRMT R2, R88, 0x5410, RZ ;  /* 0x0000541058029816 */ /* 0x000fe200000000ff */
[-C--:B-1----:R-:W-:Y:S01]  /*72c0*/  FFMA.FTZ R125, R120, R109.reuse, R125 ;  /* 0x0000006d787d7223 */ /* 0x082fe2000001007d */
[C---:B------:R-:W-:Y:S01]  /*72d0*/  ISETP.GE.U32.AND P1, PT, R163.reuse, R100, PT ;  /* 0x00000064a300720c */ /* 0x040fe20003f26070 */
[----:B------:R-:W-:Y:S01]  /*72e0*/  MUFU.EX2 R140, R140 ;  /* 0x0000008c008c7308 */ /* 0x000fe20000000800 */
[----:B------:R-:W-:Y:S01]  /*72f0*/  SHF.R.U32.HI R100, RZ, 0x18, R108 ;  /* 0x00000018ff647819 */ /* 0x000fe2000001166c */
[----:B------:R-:W-:Y:S01]  /*7300*/  FADD.FTZ R114, R114, R125 ;  /* 0x0000007d72727221 */ /* 0x000fe20000010000 */
[----:B------:R-:W-:Y:S01]  /*7310*/  @!P4 PRMT R35, R28, 0x5410, RZ ;  /* 0x000054101c23c816 */ /* 0x000fe200000000ff */
[-C--:B------:R-:W-:Y:S01]  /*7320*/  FMUL.FTZ R72, R72, R109.reuse ;  /* 0x0000006d48487220 */ /* 0x080fe20000410000 */
[----:B------:R-:W-:Y:S01]  /*7330*/  ISETP.GE.U32.AND P4, PT, R163, R100, PT ;  /* 0x00000064a300720c */ /* 0x000fe20003f86070 */
[-C--:B------:R-:W-:Y:S01]  /*7340*/  FMUL.FTZ R73, R73, R109.reuse ;  /* 0x0000006d49497220 */ /* 0x080fe20000410000 */
[----:B------:R-:W-:Y:S01]  /*7350*/  LOP3.LUT R108, R108, 0xffff, RZ, 0xc0, !PT ;  /* 0x0000ffff6c6c7812 */ /* 0x000fe200078ec0ff */
[----:B------:R-:W1:Y:S01]  /*7360*/  MUFU.EX2 R100, R135 ;  /* 0x0000008700647308 */ /* 0x000e620000000800 */
[----:B------:R-:W-:Y:S01]  /*7370*/  PRMT R88, R89, 0x7632, R88 ;  /* 0x0000763259587816 */ /* 0x000fe20000000058 */
[-C--:B------:R-:W-:Y:S01]  /*7380*/  FMUL.FTZ R76, R76, R109.reuse ;  /* 0x0000006d4c4c7220 */ /* 0x080fe20000410000 */
[----:B------:R-:W-:Y:S01]  /*7390*/  SHF.R.U32.HI R108, RZ, 0x8, R108 ;  /* 0x00000008ff6c7819 */ /* 0x000fe2000001166c */
[-C--:B------:R-:W-:Y:S01]  /*73a0*/  FMUL.FTZ R77, R77, R109.reuse ;  /* 0x0000006d4d4d7220 */ /* 0x080fe20000410000 */
[----:B------:R-:W-:Y:S01]  /*73b0*/  PRMT R28, R89, 0x5410, R88 ;  /* 0x00005410591c7816 */ /* 0x000fe20000000058 */
[----:B------:R-:W-:Y:S01]  /*73c0*/  @!P0 HFMA2.BF16_V2 R91, -RZ.H0_H0, RZ.H0_H0, -R88.H0_H0 ;  /* 0x200000ffff5b8231 */ /* 0x000fe20000340958 */
[----:B------:R-:W-:Y:S01]  /*73d0*/  LOP3.LUT R108, R108, 0xffff, RZ, 0xc0, !PT ;  /* 0x0000ffff6c6c7812 */ /* 0x000fe200078ec0ff */
[----:B------:R-:W-:Y:S01]  /*73e0*/  MUFU.EX2 R127, R127 ;  /* 0x0000007f007f7308 */ /* 0x000fe20000000800 */
[----:B------:R-:W-:Y:S01]  /*73f0*/  @!P2 PRMT R89, R15, 0x5410, RZ ;  /* 0x000054100f59a816 */ /* 0x000fe200000000ff */
[----:B------:R-:W-:Y:S01]  /*7400*/  FADD.FTZ R15, R0, -R93 ;  /* 0x8000005d000f7221 */ /* 0x000fe20000010000 */
[----:B------:R-:W-:Y:S01]  /*7410*/  ISETP.GE.U32.AND P2, PT, R163, R108, PT ;  /* 0x0000006ca300720c */ /* 0x000fe20003f46070 */
[----:B------:R-:W-:Y:S01]  /*7420*/  FMUL.FTZ R80, R80, R109 ;  /* 0x0000006d50507220 */ /* 0x000fe20000410000 */
[----:B------:R-:W-:Y:S01]  /*7430*/  @!P0 PRMT R88, R91, 0x5410, RZ ;  /* 0x000054105b588816 */ /* 0x000fe200000000ff */
[----:B------:R-:W-:Y:S01]  /*7440*/  FMUL.FTZ R15, R15, c[0x0][0x23c] ;  /* 0x00008f000f0f7a20 */ /* 0x000fe20000410000 */
[----:B------:R-:W-:Y:S01]  /*7450*/  ISETP.GE.U32.AND P0, PT, R163, R92, PT ;  /* 0x0000005ca300720c */ /* 0x000fe20003f06070 */
[----:B------:R2:W-:Y:S01]  /*7460*/  MUFU.EX2 R91, R126 ;  /* 0x0000007e005b7308 */ /* 0x0005e20000000800 */
[----:B-1----:R-:W-:Y:S01]  /*7470*/  F2FP.BF16.PACK_AB R92, R100, R103 ;  /* 0x00000067645c723e */ /* 0x002fe200000010ff */
[----:B------:R-:W-:-:S02]  /*7480*/  FFMA.FTZ R135, R20, c[0x0][0x23c], -R107 ;  /* 0x00008f0014877a23 */ /* 0x000fc4000001086b */
[-C--:B------:R-:W-:Y:S01]  /*7490*/  FMUL.FTZ R81, R81, R109.reuse ;  /* 0x0000006d51517220 */ /* 0x080fe20000410000 */
[----:B------:R-:W-:Y:S01]  /*74a0*/  PRMT R93, R92, 0x7632, R93 ;  /* 0x000076325c5d7816 */ /* 0x000fe2000000005d */
[----:B------:R-:W-:Y:S01]  /*74b0*/  @!P1 HFMA2.BF16_V2 R90, -RZ.H0_H0, RZ.H0_H0, -R92.H0_H0 ;  /* 0x200000ffff5a9231 */ /* 0x000fe2000034095c */
[-C--:B------:R-:W-:Y:S01]  /*74c0*/  FMUL.FTZ R36, R36, R109.reuse ;  /* 0x0000006d24247220 */ /* 0x080fe20000410000 */
[----:B------:R1:W3:Y:S01]  /*74d0*/  MUFU.EX2 R108, R15 ;  /* 0x0000000f006c7308 */ /* 0x0002e20000000800 */
[-C--:B------:R-:W-:Y:S01]  /*74e0*/  FMUL.FTZ R37, R37, R109.reuse ;  /* 0x0000006d25257220 */ /* 0x080fe20000410000 */
[----:B------:R-:W-:Y:S01]  /*74f0*/  @!P2 HFMA2.BF16_V2 R14, -RZ.H0_H0, RZ.H0_H0, -R93.H0_H0 ;  /* 0x200000ffff0ea231 */ /* 0x000fe2000034095d */
[-C--:B------:R-:W-:Y:S02]  /*7500*/  FMUL.FTZ R40, R40, R109.reuse ;  /* 0x0000006d28287220 */ /* 0x080fe40000410000 */
[-C--:B------:R-:W-:Y:S02]  /*7510*/  FMUL.FTZ R41, R41, R109.reuse ;  /* 0x0000006d29297220 */ /* 0x080fe40000410000 */
[----:B------:R-:W-:Y:S01]  /*7520*/  FMUL.FTZ R44, R44, R109 ;  /* 0x0000006d2c2c7220 */ /* 0x000fe20000410000 */
[----:B------:R-:W-:Y:S01]  /*7530*/  MUFU.EX2 R146, R146 ;  /* 0x0000009200927308 */ /* 0x000fe20000000800 */
[----:B--2---:R-:W-:-:S02]  /*7540*/  FFMA.FTZ R126, R4, c[0x0][0x23c], -R107 ;  /* 0x00008f00047e7a23 */ /* 0x004fc4000001086b */
[-C--:B------:R-:W-:Y:S02]  /*7550*/  FMUL.FTZ R45, R45, R109.reuse ;  /* 0x0000006d2d2d7220 */ /* 0x080fe40000410000 */
[-C--:B------:R-:W-:Y:S02]  /*7560*/  FMUL.FTZ R48, R48, R109.reuse ;  /* 0x0000006d30307220 */ /* 0x080fe40000410000 */
[----:B------:R-:W-:Y:S01]  /*7570*/  FMUL.FTZ R49, R49, R109 ;  /* 0x0000006d31317220 */ /* 0x000fe20000410000 */
[----:B-1----:R-:W-:Y:S01]  /*7580*/  PRMT R15, R92, 0x5410, R93 ;  /* 0x000054105c0f7816 */ /* 0x002fe2000000005d */
[----:B------:R-:W-:Y:S01]  /*7590*/  MUFU.EX2 R126, R126 ;  /* 0x0000007e007e7308 */ /* 0x000fe20000000800 */
[----:B------:R-:W-:Y:S01]  /*75a0*/  @!P2 PRMT R93, R14, 0x5410, RZ ;  /* 0x000054100e5da816 */ /* 0x000fe200000000ff */
[----:B---3--:R-:W-:Y:S01]  /*75b0*/  FFMA.FTZ R112, R121, R108, R112 ;  /* 0x0000006c79707223 */ /* 0x008fe20000010070 */
[----:B------:R-:W-:Y:S01]  /*75c0*/  @!P1 PRMT R92, R90, 0x5410, RZ ;  /* 0x000054105a5c9816 */ /* 0x000fe200000000ff */
[--C-:B------:R-:W-:Y:S01]  /*75d0*/  FFMA.FTZ R90, R26, c[0x0][0x23c], -R107.reuse ;  /* 0x00008f001a5a7a23 */ /* 0x100fe2000001086b */
[----:B------:R-:W-:Y:S01]  /*75e0*/  LOP3.LUT R14, R101, 0xffff, RZ, 0xc0, !PT ;  /* 0x0000ffff650e7812 */ /* 0x000fe200078ec0ff */
[--C-:B------:R-:W-:Y:S01]  /*75f0*/  FFMA.FTZ R101, R99, c[0x0][0x23c], -R107.reuse ;  /* 0x00008f0063657a23 */ /* 0x100fe2000001086b */
[C---:B------:R-:W-:Y:S01]  /*7600*/  ISETP.GE.U32.AND P1, PT, R163.reuse, R106, PT ;  /* 0x0000006aa300720c */ /* 0x040fe20003f26070 */
[--C-:B------:R-:W-:Y:S01]  /*7610*/  FFMA.FTZ R106, R98, c[0x0][0x23c], -R107.reuse ;  /* 0x00008f00626a7a23 */ /* 0x100fe2000001086b */
[----:B------:R-:W-:Y:S01]  /*7620*/  ISETP.GE.U32.AND P2, PT, R163, R14, PT ;  /* 0x0000000ea300720c */ /* 0x000fe20003f46070 */
[----:B------:R-:W-:Y:S01]  /*7630*/  FFMA.FTZ R99, R94, c[0x0][0x23c], -R107 ;  /* 0x00008f005e637a23 */ /* 0x000fe2000001086b */
[----:B------:R-:W1:Y:S01]  /*7640*/  MUFU.EX2 R98, R124 ;  /* 0x0000007c00627308 */ /* 0x000e620000000800 */
[----:B------:R-:W-:-:S02]  /*7650*/  FADD.FTZ R112, R105, R112 ;  /* 0x0000007069707221 */ /* 0x000fc40000010000 */
[--C-:B------:R-:W-:Y:S02]  /*7660*/  FFMA.FTZ R94, R22, c[0x0][0x23c], -R107.reuse ;  /* 0x00008f00165e7a23 */ /* 0x100fe4000001086b */
[----:B------:R-:W-:Y:S02]  /*7670*/  FFMA.FTZ R121, R8, c[0x0][0x23c], -R107 ;  /* 0x00008f0008797a23 */ /* 0x000fe4000001086b */
[----:B------:R-:W-:Y:S01]  /*7680*/  FADD.FTZ R107, R113, R112 ;  /* 0x00000070716b7221 */ /* 0x000fe20000010000 */
[----:B------:R-:W-:Y:S01]  /*7690*/  MUFU.EX2 R106, R106 ;  /* 0x0000006a006a7308 */ /* 0x000fe20000000800 */
[----:B------:R-:W-:Y:S02]  /*76a0*/  FADD.FTZ R105, R115, R114 ;  /* 0x0000007273697221 */ /* 0x000fe40000010000 */
[-C--:B------:R-:W-:Y:S02]  /*76b0*/  FMUL.FTZ R74, R74, R108.reuse ;  /* 0x0000006c4a4a7220 */ /* 0x080fe40000410000 */
[----:B------:R-:W-:-:S02]  /*76c0*/  FMUL.FTZ R75, R75, R108 ;  /* 0x0000006c4b4b7220 */ /* 0x000fc40000410000 */
[-C--:B------:R-:W-:Y:S01]  /*76d0*/  FMUL.FTZ R78, R78, R108.reuse ;  /* 0x0000006c4e4e7220 */ /* 0x080fe20000410000 */
[----:B------:R-:W2:Y:S01]  /*76e0*/  MUFU.EX2 R101, R101 ;  /* 0x0000006500657308 */ /* 0x000ea20000000800 */
[----:B-1----:R-:W-:Y:S01]  /*76f0*/  F2FP.BF16.PACK_AB R112, R98, R91 ;  /* 0x0000005b6270723e */ /* 0x002fe200000010ff */
[-C--:B------:R-:W-:Y:S02]  /*7700*/  FMUL.FTZ R79, R79, R108.reuse ;  /* 0x0000006c4f4f7220 */ /* 0x080fe40000410000 */
[-C--:B------:R-:W-:Y:S01]  /*7710*/  FMUL.FTZ R82, R82, R108.reuse ;  /* 0x0000006c52527220 */ /* 0x080fe20000410000 */
[----:B------:R-:W-:Y:S01]  /*7720*/  PRMT R113, R112, 0x7632, R113 ;  /* 0x0000763270717816 */ /* 0x000fe20000000071 */
[----:B------:R-:W-:Y:S01]  /*7730*/  @!P3 HFMA2.BF16_V2 R25, -RZ.H0_H0, RZ.H0_H0, -R112.H0_H0 ;  /* 0x200000ffff19b231 */ /* 0x000fe20000340970 */
[-C--:B------:R-:W-:Y:S01]  /*7740*/  FMUL.FTZ R83, R83, R108.reuse ;  /* 0x0000006c53537220 */ /* 0x080fe20000410000 */
[----:B------:R-:W1:Y:S01]  /*7750*/  MUFU.EX2 R99, R99 ;  /* 0x0000006300637308 */ /* 0x000e620000000800 */
[-C--:B------:R-:W-:Y:S01]  /*7760*/  FMUL.FTZ R38, R38, R108.reuse ;  /* 0x0000006c26267220 */ /* 0x080fe20000410000 */
[----:B------:R-:W-:Y:S01]  /*7770*/  @!P2 HFMA2.BF16_V2 R12, -RZ.H0_H0, RZ.H0_H0, -R113.H0_H0 ;  /* 0x200000ffff0ca231 */ /* 0x000fe20000340971 */
[----:B------:R-:W-:-:S02]  /*7780*/  FMUL.FTZ R39, R39, R108 ;  /* 0x0000006c27277220 */ /* 0x000fc40000410000 */
[-C--:B------:R-:W-:Y:S02]  /*7790*/  FMUL.FTZ R42, R42, R108.reuse ;  /* 0x0000006c2a2a7220 */ /* 0x080fe40000410000 */
[----:B------:R-:W-:Y:S01]  /*77a0*/  FMUL.FTZ R43, R43, R108 ;  /* 0x0000006c2b2b7220 */ /* 0x000fe20000410000 */
[----:B--2---:R-:W-:Y:S01]  /*77b0*/  F2FP.BF16.PACK_AB R125, R101, R106 ;  /* 0x0000006a657d723e */ /* 0x004fe200000010ff */
[-C--:B------:R-:W-:Y:S01]  /*77c0*/  FMUL.FTZ R46, R46, R108.reuse ;  /* 0x0000006c2e2e7220 */ /* 0x080fe20000410000 */
[----:B------:R-:W-:Y:S01]  /*77d0*/  MUFU.EX2 R139, R139 ;  /* 0x0000008b008b7308 */ /* 0x000fe20000000800 */
[-C--:B------:R-:W-:Y:S01]  /*77e0*/  FMUL.FTZ R47, R47, R108.reuse ;  /* 0x0000006c2f2f7220 */ /* 0x080fe20000410000 */
[----:B------:R-:W-:Y:S01]  /*77f0*/  PRMT R124, R125, 0x7632, R124 ;  /* 0x000076327d7c7816 */ /* 0x000fe2000000007c */
[----:B------:R-:W-:Y:S01]  /*7800*/  @!P5 HFMA2.BF16_V2 R13, -RZ.H0_H0, RZ.H0_H0, -R125.H0_H0 ;  /* 0x200000ffff0dd231 */ /* 0x000fe2000034097d */
[----:B------:R-:W-:Y:S01]  /*7810*/  FMUL.FTZ R50, R50, R108 ;  /* 0x0000006c32327220 */ /* 0x000fe20000410000 */
[----:B-1----:R-:W-:-:S02]  /*7820*/  F2FP.BF16.PACK_AB R115, R126, R99 ;  /* 0x000000637e73723e */ /* 0x002fc400000010ff */
[----:B------:R-:W-:Y:S01]  /*7830*/  @!P4 HFMA2.BF16_V2 R26, -RZ.H0_H0, RZ.H0_H0, -R124.H0_H0 ;  /* 0x200000ffff1ac231 */ /* 0x000fe2000034097c */
[----:B------:R-:W-:Y:S01]  /*7840*/  PRMT R14, R125, 0x5410, R124 ;  /* 0x000054107d0e7816 */ /* 0x000fe2000000007c */
[-C--:B------:R-:W-:Y:S01]  /*7850*/  FMUL.FTZ R51, R51, R108.reuse ;  /* 0x0000006c33337220 */ /* 0x080fe20000410000 */
[----:B------:R-:W-:Y:S01]  /*7860*/  PRMT R114, R115, 0x7632, R114 ;  /* 0x0000763273727816 */ /* 0x000fe20000000072 */
[----:B------:R-:W-:Y:S01]  /*7870*/  @!P1 HFMA2.BF16_V2 R23, -RZ.H0_H0, RZ.H0_H0, -R115.H0_H0 ;  /* 0x200000ffff179231 */ /* 0x000fe20000340973 */
[----:B------:R-:W-:Y:S01]  /*7880*/  @!P5 PRMT R125, R13, 0x5410, RZ ;  /* 0x000054100d7dd816 */ /* 0x000fe200000000ff */
[-C--:B------:R-:W-:Y:S01]  /*7890*/  FMUL.FTZ R54, R54, R108.reuse ;  /* 0x0000006c36367220 */ /* 0x080fe20000410000 */
[----:B------:R-:W-:Y:S01]  /*78a0*/  PRMT R13, R112, 0x5410, R113 ;  /* 0x00005410700d7816 */ /* 0x000fe20000000071 */
[----:B------:R-:W-:Y:S01]  /*78b0*/  @!P0 HFMA2.BF16_V2 R22, -RZ.H0_H0, RZ.H0_H0, -R114.H0_H0 ;  /* 0x200000ffff168231 */ /* 0x000fe20000340972 */
[----:B------:R-:W-:Y:S01]  /*78c0*/  @!P2 PRMT R113, R12, 0x5410, RZ ;  /* 0x000054100c71a816 */ /* 0x000fe200000000ff */
[-C--:B------:R-:W-:Y:S01]  /*78d0*/  FMUL.FTZ R55, R55, R108.reuse ;  /* 0x0000006c37377220 */ /* 0x080fe20000410000 */
[----:B------:R-:W-:Y:S01]  /*78e0*/  PRMT R12, R115, 0x5410, R114 ;  /* 0x00005410730c7816 */ /* 0x000fe20000000072 */
[-C--:B------:R-:W-:Y:S01]  /*78f0*/  FMUL.FTZ R58, R58, R108.reuse ;  /* 0x0000006c3a3a7220 */ /* 0x080fe20000410000 */
[----:B------:R-:W-:Y:S01]  /*7900*/  @!P1 PRMT R115, R23, 0x5410, RZ ;  /* 0x0000541017739816 */ /* 0x000fe200000000ff */
[-C--:B------:R-:W-:Y:S01]  /*7910*/  FMUL.FTZ R59, R59, R108.reuse ;  /* 0x0000006c3b3b7220 */ /* 0x080fe20000410000 */
[----:B------:R-:W-:Y:S01]  /*7920*/  @!P0 PRMT R114, R22, 0x5410, RZ ;  /* 0x0000541016728816 */ /* 0x000fe200000000ff */
[----:B------:R-:W-:Y:S01]  /*7930*/  IMAD.WIDE.U32 R22, R110, -0x326172a9, RZ ;  /* 0xcd9e8d576e167825 */ /* 0x000fe200078e00ff */
[----:B------:R-:W-:Y:S01]  /*7940*/  @!P3 PRMT R112, R25, 0x5410, RZ ;  /* 0x000054101970b816 */ /* 0x000fe200000000ff */
[----:B------:R-:W-:Y:S01]  /*7950*/  MUFU.EX2 R138, R138 ;  /* 0x0000008a008a7308 */ /* 0x000fe20000000800 */
[----:B------:R-:W-:Y:S01]  /*7960*/  @!P4 PRMT R124, R26, 0x5410, RZ ;  /* 0x000054101a7cc816 */ /* 0x000fe200000000ff */
[-C--:B------:R-:W-:Y:S01]  /*7970*/  FMUL.FTZ R62, R62, R108.reuse ;  /* 0x0000006c3e3e7220 */ /* 0x080fe20000410000 */
[----:B------:R-:W-:Y:S01]  /*7980*/  LOP3.LUT R156, R23, UR16, R134, 0x96, !PT ;  /* 0x00000010179c7c12 */ /* 0x000fe2000f8e9686 */
[-C--:B------:R-:W-:Y:S01]  /*7990*/  FMUL.FTZ R63, R63, R108.reuse ;  /* 0x0000006c3f3f7220 */ /* 0x080fe20000410000 */
[----:B------:R-:W-:Y:S01]  /*79a0*/  LOP3.LUT R25, R133, UR14, R22, 0x96, !PT ;  /* 0x0000000e85197c12 */ /* 0x000fe2000f8e9616 */
[----:B------:R-:W-:Y:S01]  /*79b0*/  FMUL.FTZ R66, R66, R108 ;  /* 0x0000006c42427220 */ /* 0x000fe20000410000 */
[----:B------:R-:W-:Y:S01]  /*79c0*/  LOP3.LUT R134, R23, UR16, R134, 0x96, !PT ;  /* 0x0000001017867c12 */ /* 0x000fe2000f8e9686 */
[----:B------:R-:W-:Y:S01]  /*79d0*/  IMAD.WIDE.U32 R156, R156, -0x2daee0ad, RZ ;  /* 0xd2511f539c9c7825 */ /* 0x000fe200078e00ff */
[----:B------:R-:W-:Y:S01]  /*79e0*/  MUFU.EX2 R144, R144 ;  /* 0x0000009000907308 */ /* 0x000fe20000000800 */
[----:B------:R-:W-:-:S02]  /*79f0*/  LOP3.LUT R22, R133, UR14, R22, 0x96, !PT ;  /* 0x0000000e85167c12 */ /* 0x000fc4000f8e9616 */
[----:B------:R-:W-:Y:S01]  /*7a00*/  IMAD.WIDE.U32 R158, R25, -0x2daee0ad, RZ ;  /* 0xd2511f53199e7825 */ /* 0x000fe200078e00ff */
[----:B------:R-:W-:-:S03]  /*7a10*/  LOP3.LUT R111, R157, UR13, R111, 0x96, !PT ;  /* 0x0000000d9d6f7c12 */ /* 0x000fc6000f8e966f */
[-C--:B------:R-:W-:Y:S01]  /*7a20*/  FMUL.FTZ R67, R67, R108.reuse ;  /* 0x0000006c43437220 */ /* 0x080fe20000410000 */
[----:B------:R-:W-:Y:S01]  /*7a30*/  LOP3.LUT R156, R159, UR11, R156, 0x96, !PT ;  /* 0x0000000b9f9c7c12 */ /* 0x000fe2000f8e969c */
[----:B------:R-:W-:Y:S01]  /*7a40*/  IMAD.WIDE.U32 R110, R111, -0x326172a9, RZ ;  /* 0xcd9e8d576f6e7825 */ /* 0x000fe200078e00ff */
[----:B------:R-:W-:Y:S03]  /*7a50*/  MUFU.EX2 R143, R143 ;  /* 0x0000008f008f7308 */ /* 0x000fe60000000800 */
[-C--:B------:R-:W-:Y:S01]  /*7a60*/  FMUL.FTZ R70, R70, R108.reuse ;  /* 0x0000006c46467220 */ /* 0x080fe20000410000 */
[----:B------:R-:W-:Y:S01]  /*7a70*/  LOP3.LUT R25, R111, UR12, R132, 0x96, !PT ;  /* 0x0000000c6f197c12 */ /* 0x000fe2000f8e9684 */
[----:B------:R-:W-:Y:S01]  /*7a80*/  FMUL.FTZ R71, R71, R108 ;  /* 0x0000006c47477220 */ /* 0x000fe20000410000 */
[----:B------:R-:W-:Y:S01]  /*7a90*/  F2FP.BF16.PACK_AB R111, R140, R141 ;  /* 0x0000008d8c6f723e */ /* 0x000fe200000010ff */
[----:B------:R-:W-:Y:S01]  /*7aa0*/  FMUL.FTZ R52, R52, R109 ;  /* 0x0000006d34347220 */ /* 0x000fe20000410000 */
[----:B------:R-:W-:Y:S01]  /*7ab0*/  F2FP.BF16.PACK_AB R108, R146, R127 ;  /* 0x0000007f926c723e */ /* 0x000fe200000010ff */
[----:B------:R-:W-:Y:S01]  /*7ac0*/  IMAD.WIDE.U32 R160, R25, -0x2daee0ad, RZ ;  /* 0xd2511f5319a07825 */ /* 0x000fe200078e00ff */
[----:B------:R-:W-:Y:S03]  /*7ad0*/  MUFU.EX2 R135, R135 ;  /* 0x0000008700877308 */ /* 0x000fe60000000800 */
[----:B------:R-:W-:Y:S01]  /*7ae0*/  FMUL.FTZ R53, R53, R109 ;  /* 0x0000006d35357220 */ /* 0x000fe20000410000 */
[----:B------:R-:W-:Y:S01]  /*7af0*/  LOP3.LUT R26, R161, UR9, R158, 0x96, !PT ;  /* 0x00000009a11a7c12 */ /* 0x000fe2000f8e969e */
[----:B------:R-:W-:-:S03]  /*7b00*/  IMAD.WIDE.U32 R158, R156, -0x326172a9, RZ ;  /* 0xcd9e8d579c9e7825 */ /* 0x000fc600078e00ff */
[----:B------:R-:W1:Y:S01]  /*7b10*/  MUFU.EX2 R94, R94 ;  /* 0x0000005e005e7308 */ /* 0x000e620000000800 */
[-C--:B------:R-:W-:Y:S01]  /*7b20*/  FMUL.FTZ R56, R56, R109.reuse ;  /* 0x0000006d38387220 */ /* 0x080fe20000410000 */
[----:B------:R-:W-:Y:S01]  /*7b30*/  LOP3.LUT R156, R159, UR10, R110, 0x96, !PT ;  /* 0x0000000a9f9c7c12 */ /* 0x000fe2000f8e966e */
[-C--:B------:R-:W-:Y:S02]  /*7b40*/  FMUL.FTZ R57, R57, R109.reuse ;  /* 0x0000006d39397220 */ /* 0x080fe40000410000 */
[-C--:B------:R-:W-:Y:S02]  /*7b50*/  FMUL.FTZ R60, R60, R109.reuse ;  /* 0x0000006d3c3c7220 */ /* 0x080fe40000410000 */
[----:B------:R-:W-:Y:S01]  /*7b60*/  IMAD.WIDE.U32 R156, R156, -0x2daee0ad, RZ ;  /* 0xd2511f539c9c7825 */ /* 0x000fe200078e00ff */
[----:B------:R-:W-:Y:S03]  /*7b70*/  MUFU.EX2 R142, R142 ;  /* 0x0000008e008e7308 */ /* 0x000fe60000000800 */
[----:B------:R-:W-:Y:S01]  /*7b80*/  FMUL.FTZ R61, R61, R109 ;  /* 0x0000006d3d3d7220 */ /* 0x000fe20000410000 */
[----:B------:R-:W-:Y:S01]  /*7b90*/  LOP3.LUT R25, R157, UR7, R160, 0x96, !PT ;  /* 0x000000079d197c12 */ /* 0x000fe2000f8e96a0 */
[----:B------:R-:W-:-:S03]  /*7ba0*/  IMAD.WIDE.U32 R160, R26, -0x326172a9, RZ ;  /* 0xcd9e8d571aa07825 */ /* 0x000fc600078e00ff */
[----:B------:R-:W2:Y:S01]  /*7bb0*/  MUFU.EX2 R95, R95 ;  /* 0x0000005f005f7308 */ /* 0x000ea20000000800 */
[----:B------:R-:W-:Y:S01]  /*7bc0*/  FMUL.FTZ R64, R64, R109 ;  /* 0x0000006d40407220 */ /* 0x000fe20000410000 */
[----:B------:R-:W-:Y:S01]  /*7bd0*/  LOP3.LUT R110, R161, UR8, R158, 0x96, !PT ;  /* 0x00000008a16e7c12 */ /* 0x000fe2000f8e969e */
[----:B------:R-:W-:-:S04]  /*7be0*/  IMAD.WIDE.U32 R158, R25, -0x326172a9, RZ ;  /* 0xcd9e8d57199e7825 */ /* 0x000fc800078e00ff */
[-C--:B------:R-:W-:Y:S01]  /*7bf0*/  FMUL.FTZ R65, R65, R109.reuse ;  /* 0x0000006d41417220 */ /* 0x080fe20000410000 */
[----:B------:R-:W-:Y:S01]  /*7c00*/  LOP3.LUT R25, R159, UR17, R160, 0x96, !PT ;  /* 0x000000119f197c12 */ /* 0x000fe2000f8e96a0 */
[-C--:B------:R-:W-:Y:S01]  /*7c10*/  FMUL.FTZ R68, R68, R109.reuse ;  /* 0x0000006d44447220 */ /* 0x080fe20000410000 */
[----:B------:R-:W-:Y:S01]  /*7c20*/  MUFU.EX2 R90, R90 ;  /* 0x0000005a005a7308 */ /* 0x000fe20000000800 */
[----:B------:R-:W-:Y:S01]  /*7c30*/  FMUL.FTZ R69, R69, R109 ;  /* 0x0000006d45457220 */ /* 0x000fe20000410000 */
[----:B------:R-:W-:Y:S01]  /*7c40*/  LOP3.LUT R26, R25, 0xff, RZ, 0xc0, !PT ;  /* 0x000000ff191a7812 */ /* 0x000fe200078ec0ff */
[----:B------:R-:W-:Y:S01]  /*7c50*/  FADD.FTZ R107, R104, R107 ;  /* 0x0000006b686b7221 */ /* 0x000fe20000010000 */
[----:B------:R-:W-:Y:S01]  /*7c60*/  SHF.R.U32.HI R120, RZ, 0x18, R25 ;  /* 0x00000018ff787819 */ /* 0x000fe20000011619 */
[----:B------:R-:W-:Y:S01]  /*7c70*/  FADD.FTZ R102, R102, R105 ;  /* 0x0000006966667221 */ /* 0x000fe20000010000 */
[----:B------:R-:W-:Y:S02]  /*7c80*/  ISETP.GE.U32.AND P0, PT, R163, R26, PT ;  /* 0x0000001aa300720c */ /* 0x000fe40003f06070 */
[----:B------:R-:W-:Y:S01]  /*7c90*/  LOP3.LUT R26, R25, 0xffff, RZ, 0xc0, !PT ;  /* 0x0000ffff191a7812 */ /* 0x000fe200078ec0ff */
[----:B------:R-:W-:Y:S01]  /*7ca0*/  FADD.FTZ R103, R103, R102 ;  /* 0x0000006667677221 */ /* 0x000fe20000010000 */
[----:B------:R-:W-:Y:S01]  /*7cb0*/  ISETP.GE.U32.AND P3, PT, R163, R120, PT ;  /* 0x00000078a300720c */ /* 0x000fe20003f66070 */
[----:B------:R-:W-:Y:S01]  /*7cc0*/  MUFU.EX2 R121, R121 ;  /* 0x0000007900797308 */ /* 0x000fe20000000800 */
[----:B------:R-:W-:Y:S01]  /*7cd0*/  SHF.R.U32.HI R26, RZ, 0x8, R26 ;  /* 0x00000008ff1a7819 */ /* 0x000fe2000001161a */
[----:B------:R-:W-:Y:S01]  /*7ce0*/  FADD.FTZ R100, R100, R103 ;  /* 0x0000006764647221 */ /* 0x000fe20000010000 */
[----:B------:R-:W-:-:S02]  /*7cf0*/  SHF.R.U32.HI R120, RZ, 0x18, R158 ;  /* 0x00000018ff787819 */ /* 0x000fc4000001169e */
[----:B------:R-:W-:Y:S02]  /*7d00*/  LOP3.LUT R26, R26, 0xffff, RZ, 0xc0, !PT ;  /* 0x0000ffff1a1a7812 */ /* 0x000fe400078ec0ff */
[----:B------:R-:W-:Y:S01]  /*7d10*/  PRMT R109, R108, 0x7632, R109 ;  /* 0x000076326c6d7816 */ /* 0x000fe2000000006d */
[----:B------:R-:W-:Y:S01]  /*7d20*/  @!P0 HFMA2.BF16_V2 R24, -RZ.H0_H0, RZ.H0_H0, -R108.H0_H0 ;  /* 0x200000ffff188231 */ /* 0x000fe2000034096c */
[----:B------:R-:W-:Y:S02]  /*7d30*/  ISETP.GE.U32.AND P4, PT, R163, R26, PT ;  /* 0x0000001aa300720c */ /* 0x000fe40003f86070 */
[----:B------:R-:W-:Y:S02]  /*7d40*/  SHF.R.U32.HI R26, RZ, 0x10, R25 ;  /* 0x00000010ff1a7819 */ /* 0x000fe40000011619 */
[----:B------:R-:W-:Y:S02]  /*7d50*/  LOP3.LUT R25, R158, 0xffff, RZ, 0xc0, !PT ;  /* 0x0000ffff9e197812 */ /* 0x000fe400078ec0ff */
[----:B------:R-:W-:-:S02]  /*7d60*/  LOP3.LUT R26, R26, 0xff, RZ, 0xc0, !PT ;  /* 0x000000ff1a1a7812 */ /* 0x000fc400078ec0ff */
[C---:B------:R-:W-:Y:S02]  /*7d70*/  ISETP.GE.U32.AND P5, PT, R163.reuse, R120, PT ;  /* 0x00000078a300720c */ /* 0x040fe40003fa6070 */
[C---:B------:R-:W-:Y:S01]  /*7d80*/  ISETP.GE.U32.AND P1, PT, R163.reuse, R26, PT ;  /* 0x0000001aa300720c */ /* 0x040fe20003f26070 */
[----:B------:R-:W-:Y:S01]  /*7d90*/  MUFU.EX2 R120, R96 ;  /* 0x0000006000787308 */ /* 0x000fe20000000800 */
[----:B------:R-:W-:Y:S01]  /*7da0*/  LOP3.LUT R26, R158, 0xff, RZ, 0xc0, !PT ;  /* 0x000000ff9e1a7812 */ /* 0x000fe200078ec0ff */
[----:B------:R-:W-:Y:S01]  /*7db0*/  @!P4 HFMA2.BF16_V2 R21, -RZ.H0_H0, RZ.H0_H0, -R109.H0_H0 ;  /* 0x200000ffff15c231 */ /* 0x000fe2000034096d */
[----:B-1----:R-:W-:Y:S02]  /*7dc0*/  F2FP.BF16.PACK_AB R103, R94, R135 ;  /* 0x000000875e67723e */ /* 0x002fe400000010ff */
[----:B------:R-:W-:Y:S02]  /*7dd0*/  ISETP.GE.U32.AND P2, PT, R163, R26, PT ;  /* 0x0000001aa300720c */ /* 0x000fe40003f46070 */
[----:B------:R-:W-:Y:S01]  /*7de0*/  SHF.R.U32.HI R26, RZ, 0x10, R158 ;  /* 0x00000010ff1a7819 */ /* 0x000fe2000001169e */
[----:B------:R-:W-:Y:S01]  /*7df0*/  IMAD.WIDE.U32 R158, R110, -0x2daee0ad, RZ ;  /* 0xd2511f536e9e7825 */ /* 0x000fe200078e00ff */
[----:B------:R-:W-:-:S02]  /*7e00*/  PRMT R110, R111, 0x7632, R110 ;  /* 0x000076326f6e7816 */ /* 0x000fc4000000006e */
[----:B------:R-:W-:Y:S01]  /*7e10*/  LOP3.LUT R104, R26, 0xff, RZ, 0xc0, !PT ;  /* 0x000000ff1a687812 */ /* 0x000fe200078ec0ff */
[----:B------:R-:W-:Y:S01]  /*7e20*/  @!P1 HFMA2.BF16_V2 R19, -RZ.H0_H0, RZ.H0_H0, -R111.H0_H0 ;  /* 0x200000ffff139231 */ /* 0x000fe2000034096f */
[----:B------:R-:W-:Y:S01]  /*7e30*/  PRMT R26, R108, 0x5410, R109 ;  /* 0x000054106c1a7816 */ /* 0x000fe2000000006d */
[----:B------:R-:W-:Y:S01]  /*7e40*/  @!P3 HFMA2.BF16_V2 R20, -RZ.H0_H0, RZ.H0_H0, -R110.H0_H0 ;  /* 0x200000ffff14b231 */ /* 0x000fe2000034096e */
[----:B------:R-:W-:Y:S02]  /*7e50*/  @!P0 PRMT R108, R24, 0x5410, RZ ;  /* 0x00005410186c8816 */ /* 0x000fe400000000ff */
[----:B------:R-:W-:Y:S02]  /*7e60*/  LOP3.LUT R156, R159, UR18, R156, 0x96, !PT ;  /* 0x000000129f9c7c12 */ /* 0x000fe4000f8e969c */
[----:B------:R-:W-:Y:S02]  /*7e70*/  SHF.R.U32.HI R24, RZ, 0x8, R25 ;  /* 0x00000008ff187819 */ /* 0x000fe40000011619 */
[----:B------:R-:W-:-:S02]  /*7e80*/  PRMT R25, R111, 0x5410, R110 ;  /* 0x000054106f197816 */ /* 0x000fc4000000006e */
[----:B------:R-:W-:Y:S02]  /*7e90*/  @!P3 PRMT R110, R20, 0x5410, RZ ;  /* 0x00005410146eb816 */ /* 0x000fe400000000ff */
[----:B------:R-:W-:Y:S02]  /*7ea0*/  LOP3.LUT R20, R156, 0xffff, RZ, 0xc0, !PT ;  /* 0x0000ffff9c147812 */ /* 0x000fe400078ec0ff */
[----:B------:R-:W-:Y:S02]  /*7eb0*/  ISETP.GE.U32.AND P0, PT, R163, R104, PT ;  /* 0x00000068a300720c */ /* 0x000fe40003f06070 */
[----:B------:R-:W-:Y:S02]  /*7ec0*/  SHF.R.U32.HI R20, RZ, 0x8, R20 ;  /* 0x00000008ff147819 */ /* 0x000fe40000011614 */
[----:B------:R-:W-:Y:S02]  /*7ed0*/  @!P1 PRMT R111, R19, 0x5410, RZ ;  /* 0x00005410136f9816 */ /* 0x000fe400000000ff */
[----:B------:R-:W-:-:S02]  /*7ee0*/  LOP3.LUT R20, R20, 0xffff, RZ, 0xc0, !PT ;  /* 0x0000ffff14147812 */ /* 0x000fc400078ec0ff */
[----:B------:R-:W-:Y:S02]  /*7ef0*/  @!P4 PRMT R109, R21, 0x5410, RZ ;  /* 0x00005410156dc816 */ /* 0x000fe400000000ff */
[----:B------:R-:W-:Y:S01]  /*7f00*/  ISETP.GE.U32.AND P1, PT, R163, R20, PT ;  /* 0x00000014a300720c */ /* 0x000fe20003f26070 */
[----:B------:R-:W-:Y:S01]  /*7f10*/  FADD.FTZ R20, R106, R107 ;  /* 0x0000006b6a147221 */ /* 0x000fe20000010000 */
[----:B------:R-:W-:Y:S02]  /*7f20*/  F2FP.BF16.PACK_AB R107, R138, R139 ;  /* 0x0000008b8a6b723e */ /* 0x000fe400000010ff */
[----:B------:R-:W-:Y:S01]  /*7f30*/  LOP3.LUT R104, R158, 0xff, RZ, 0xc0, !PT ;  /* 0x000000ff9e687812 */ /* 0x000fe200078ec0ff */
[----:B------:R-:W-:Y:S01]  /*7f40*/  FADD.FTZ R20, R101, R20 ;  /* 0x0000001465147221 */ /* 0x000fe20000010000 */
[----:B------:R-:W-:Y:S01]  /*7f50*/  PRMT R106, R107, 0x7632, R106 ;  /* 0x000076326b6a7816 */ /* 0x000fe2000000006a */
[----:B------:R-:W-:Y:S01]  /*7f60*/  @!P0 HFMA2.BF16_V2 R16, -RZ.H0_H0, RZ.H0_H0, -R107.H0_H0 ;  /* 0x200000ffff108231 */ /* 0x000fe2000034096b */
[----:B------:R-:W-:Y:S01]  /*7f70*/  ISETP.GE.U32.AND P3, PT, R163, R104, PT ;  /* 0x00000068a300720c */ /* 0x000fe20003f66070 */
[----:B------:R-:W-:Y:S01]  /*7f80*/  FADD.FTZ R99, R99, R20 ;  /* 0x0000001463637221 */ /* 0x000fe20000010000 */
[----:B------:R-:W-:Y:S01]  /*7f90*/  PRMT R21, R107, 0x5410, R106 ;  /* 0x000054106b157816 */ /* 0x000fe2000000006a */
[----:B------:R-:W-:Y:S01]  /*7fa0*/  @!P5 HFMA2.BF16_V2 R11, -RZ.H0_H0, RZ.H0_H0, -R106.H0_H0 ;  /* 0x200000ffff0bd231 */ /* 0x000fe2000034096a */
[----:B------:R-:W-:Y:S01]  /*7fb0*/  @!P0 PRMT R107, R16, 0x5410, RZ ;  /* 0x00005410106b8816 */ /* 0x000fe200000000ff */
[----:B------:R-:W-:Y:S01]  /*7fc0*/  FADD.FTZ R126, R126, R99 ;  /* 0x000000637e7e7221 */ /* 0x000fe20000010000 */
[----:B------:R-:W-:-:S02]  /*7fd0*/  SHF.R.U32.HI R16, RZ, 0x10, R156 ;  /* 0x00000010ff107819 */ /* 0x000fc4000001169c */
[----:B------:R-:W-:Y:S01]  /*7fe0*/  F2FP.BF16.PACK_AB R104, R143, R144 ;  /* 0x000000908f68723e */ /* 0x000fe200000010ff */
[----:B------:R-:W-:Y:S01]  /*7ff0*/  FADD.FTZ R141, R141, R126 ;  /* 0x0000007e8d8d7221 */ /* 0x000fe20000010000 */
[----:B------:R-:W-:Y:S02]  /*8000*/  LOP3.LUT R16, R16, 0xff, RZ, 0xc0, !PT ;  /* 0x000000ff10107812 */ /* 0x000fe400078ec0ff */
[----:B------:R-:W-:Y:S01]  /*8010*/  LOP3.LUT R24, R24, 0xffff, RZ, 0xc0, !PT ;  /* 0x0000ffff18187812 */ /* 0x000fe200078ec0ff */
[----:B------:R-:W-:Y:S01]  /*8020*/  @!P2 HFMA2.BF16_V2 R18, -RZ.H0_H0, RZ.H0_H0, -R104.H0_H0 ;  /* 0x200000ffff12a231 */ /* 0x000fe20000340968 */
[----:B------:R-:W-:Y:S01]  /*8030*/  PRMT R105, R104, 0x7632, R105 ;  /* 0x0000763268697816 */ /* 0x000fe20000000069 */
[----:B------:R-:W-:Y:S01]  /*8040*/  FADD.FTZ R140, R140, R141 ;  /* 0x0000008d8c8c7221 */ /* 0x000fe20000010000 */
[----:B------:R-:W-:Y:S01]  /*8050*/  @!P5 PRMT R106, R11, 0x5410, RZ ;  /* 0x000054100b6ad816 */ /* 0x000fe200000000ff */
[----:B------:R-:W-:Y:S01]  /*8060*/  FADD.FTZ R11, R91, R100 ;  /* 0x000000645b0b7221 */ /* 0x000fe20000010000 */
[C---:B------:R-:W-:Y:S01]  /*8070*/  ISETP.GE.U32.AND P5, PT, R163.reuse, R16, PT ;  /* 0x00000010a300720c */ /* 0x040fe20003fa6070 */
[----:B------:R-:W1:Y:S01]  /*8080*/  MUFU.EX2 R91, R97 ;  /* 0x00000061005b7308 */ /* 0x000e620000000800 */
[----:B------:R-:W-:Y:S01]  /*8090*/  ISETP.GE.U32.AND P4, PT, R163, R24, PT ;  /* 0x00000018a300720c */ /* 0x000fe20003f86070 */
[----:B------:R-:W-:Y:S01]  /*80a0*/  FADD.FTZ R139, R139, R140 ;  /* 0x0000008c8b8b7221 */ /* 0x000fe20000010000 */
[----:B------:R-:W-:-:S02]  /*80b0*/  PRMT R24, R104, 0x5410, R105 ;  /* 0x0000541068187816 */ /* 0x000fc40000000069 */
[----:B------:R-:W-:Y:S01]  /*80c0*/  @!P2 PRMT R104, R18, 0x5410, RZ ;  /* 0x000054101268a816 */ /* 0x000fe200000000ff */
[----:B------:R-:W-:Y:S01]  /*80d0*/  FADD.FTZ R138, R138, R139 ;  /* 0x0000008b8a8a7221 */ /* 0x000fe20000010000 */
[----:B------:R-:W-:Y:S02]  /*80e0*/  LOP3.LUT R18, R156, 0xff, RZ, 0xc0, !PT ;  /* 0x000000ff9c127812 */ /* 0x000fe400078ec0ff */
[----:B------:R-:W-:Y:S01]  /*80f0*/  LOP3.LUT R147, R158, 0xffff, RZ, 0xc0, !PT ;  /* 0x0000ffff9e937812 */ /* 0x000fe200078ec0ff */
[----:B------:R-:W-:Y:S01]  /*8100*/  FADD.FTZ R135, R135, R138 ;  /* 0x0000008a87877221 */ /* 0x000fe20000010000 */
[----:B------:R-:W-:Y:S01]  /*8110*/  SHF.R.U32.HI R102, RZ, 0x18, R158 ;  /* 0x00000018ff667819 */ /* 0x000fe2000001169e */
[----:B------:R-:W-:Y:S01]  /*8120*/  @!P5 HFMA2.BF16_V2 R8, -RZ.H0_H0, RZ.H0_H0, -R103.H0_H0 ;  /* 0x200000ffff08d231 */ /* 0x000fe20000340967 */
[C---:B------:R-:W-:Y:S01]  /*8130*/  ISETP.GE.U32.AND P2, PT, R163.reuse, R18, PT ;  /* 0x00000012a300720c */ /* 0x040fe20003f46070 */
[----:B------:R-:W-:Y:S01]  /*8140*/  @!P4 HFMA2.BF16_V2 R17, -RZ.H0_H0, RZ.H0_H0, -R105.H0_H0 ;  /* 0x200000ffff11c231 */ /* 0x000fe20000340969 */
[----:B------:R-:W-:Y:S01]  /*8150*/  ISETP.GE.U32.AND P0, PT, R163, R102, PT ;  /* 0x00000066a300720c */ /* 0x000fe20003f06070 */
[----:B------:R-:W-:Y:S01]  /*8160*/  FADD.FTZ R135, R94, R135 ;  /* 0x000000875e877221 */ /* 0x000fe20000010000 */
[----:B------:R-:W-:-:S02]  /*8170*/  SHF.R.U32.HI R147, RZ, 0x8, R147 ;  /* 0x00000008ff937819 */ /* 0x000fc40000011693 */
[----:B------:R-:W-:Y:S02]  /*8180*/  PRMT R102, R103, 0x7632, R102 ;  /* 0x0000763267667816 */ /* 0x000fe40000000066 */
[----:B------:R-:W-:Y:S02]  /*8190*/  LOP3.LUT R16, R147, 0xffff, RZ, 0xc0, !PT ;  /* 0x0000ffff93107812 */ /* 0x000fe400078ec0ff */
[----:B--2---:R-:W-:Y:S02]  /*81a0*/  F2FP.BF16.PACK_AB R100, R95, R142 ;  /* 0x0000008e5f64723e */ /* 0x004fe400000010ff */
[----:B------:R-:W-:Y:S02]  /*81b0*/  PRMT R147, R103, 0x5410, R102 ;  /* 0x0000541067937816 */ /* 0x000fe40000000066 */
[----:B------:R-:W-:Y:S01]  /*81c0*/  @!P5 PRMT R103, R8, 0x5410, RZ ;  /* 0x000054100867d816 */ /* 0x000fe200000000ff */
[----:B------:R-:W-:Y:S01]  /*81d0*/  FADD.FTZ R8, R98, R11 ;  /* 0x0000000b62087221 */ /* 0x000fe20000010000 */
[----:B------:R-:W-:Y:S01]  /*81e0*/  SHF.R.U32.HI R18, RZ, 0x18, R156 ;  /* 0x00000018ff127819 */ /* 0x000fe2000001169c */
[----:B------:R-:W-:Y:S01]  /*81f0*/  @!P2 HFMA2.BF16_V2 R10, -RZ.H0_H0, RZ.H0_H0, -R100.H0_H0 ;  /* 0x200000ffff0aa231 */ /* 0x000fe20000340964 */
[----:B-1----:R-:W-:Y:S01]  /*8200*/  F2FP.BF16.PACK_AB R98, R120, R91 ;  /* 0x0000005b7862723e */ /* 0x002fe200000010ff */
[----:B------:R-:W-:Y:S01]  /*8210*/  FADD.FTZ R127, R127, R8 ;  /* 0x000000087f7f7221 */ /* 0x000fe20000010000 */
[----:B------:R-:W-:-:S02]  /*8220*/  PRMT R101, R100, 0x7632, R101 ;  /* 0x0000763264657816 */ /* 0x000fc40000000065 */
[----:B------:R-:W-:Y:S01]  /*8230*/  @!P4 PRMT R105, R17, 0x5410, RZ ;  /* 0x000054101169c816 */ /* 0x000fe200000000ff */
[----:B------:R-:W-:Y:S01]  /*8240*/  @!P3 HFMA2.BF16_V2 R5, -RZ.H0_H0, RZ.H0_H0, -R98.H0_H0 ;  /* 0x200000ffff05b231 */ /* 0x000fe20000340962 */
[----:B------:R-:W-:Y:S01]  /*8250*/  SHF.R.U32.HI R145, RZ, 0x10, R158 ;  /* 0x00000010ff917819 */ /* 0x000fe2000001169e */
[----:B------:R-:W-:Y:S01]  /*8260*/  @!P1 HFMA2.BF16_V2 R9, -RZ.H0_H0, RZ.H0_H0, -R101.H0_H0 ;  /* 0x200000ffff099231 */ /* 0x000fe20000340965 */
[----:B------:R-:W-:Y:S01]  /*8270*/  ISETP.GE.U32.AND P4, PT, R163, R18, PT ;  /* 0x00000012a300720c */ /* 0x000fe20003f86070 */
[----:B------:R-:W-:Y:S01]  /*8280*/  FADD.FTZ R127, R146, R127 ;  /* 0x0000007f927f7221 */ /* 0x000fe20000010000 */
[----:B------:R-:W-:Y:S02]  /*8290*/  PRMT R99, R98, 0x7632, R99 ;  /* 0x0000763262637816 */ /* 0x000fe40000000063 */
[----:B------:R-:W-:Y:S01]  /*82a0*/  PRMT R150, R100, 0x5410, R101 ;  /* 0x0000541064967816 */ /* 0x000fe20000000065 */
[----:B------:R-:W-:Y:S01]  /*82b0*/  FADD.FTZ R144, R144, R127 ;  /* 0x0000007f90907221 */ /* 0x000fe20000010000 */
[----:B------:R-:W-:-:S02]  /*82c0*/  @!P2 PRMT R100, R10, 0x5410, RZ ;  /* 0x000054100a64a816 */ /* 0x000fc400000000ff */
[----:B------:R-:W-:Y:S01]  /*82d0*/  LOP3.LUT R10, R145, 0xff, RZ, 0xc0, !PT ;  /* 0x000000ff910a7812 */ /* 0x000fe200078ec0ff */
[----:B------:R-:W-:Y:S01]  /*82e0*/  FADD.FTZ R143, R143, R144 ;  /* 0x000000908f8f7221 */ /* 0x000fe20000010000 */
[----:B------:R-:W-:Y:S02]  /*82f0*/  PRMT R145, R98, 0x5410, R99 ;  /* 0x0000541062917816 */ /* 0x000fe40000000063 */
[----:B------:R-:W-:Y:S01]  /*8300*/  @!P3 PRMT R98, R5, 0x5410, RZ ;  /* 0x000054100562b816 */ /* 0x000fe200000000ff */
[----:B------:R-:W-:Y:S01]  /*8310*/  @!P4 HFMA2.BF16_V2 R0, -RZ.H0_H0, RZ.H0_H0, -R102.H0_H0 ;  /* 0x200000ffff00c231 */ /* 0x000fe20000340966 */
[----:B------:R-:W-:Y:S01]  /*8320*/  ISETP.GE.U32.AND P2, PT, R163, R16, PT ;  /* 0x00000010a300720c */ /* 0x000fe20003f46070 */
[----:B------:R-:W-:Y:S01]  /*8330*/  FADD.FTZ R142, R142, R143 ;  /* 0x0000008f8e8e7221 */ /* 0x000fe20000010000 */
[----:B------:R-:W-:Y:S01]  /*8340*/  LOP3.LUT R5, R155, UR13, R27, 0x96, !PT ;  /* 0x0000000d9b057c12 */ /* 0x000fe2000f8e961b */
[----:B------:R-:W-:Y:S01]  /*8350*/  IMAD.WIDE.U32 R154, R154, -0x326172a9, RZ ;  /* 0xcd9e8d579a9a7825 */ /* 0x000fe200078e00ff */
[----:B------:R-:W-:-:S02]  /*8360*/  @!P1 PRMT R101, R9, 0x5410, RZ ;  /* 0x0000541009659816 */ /* 0x000fc400000000ff */
[----:B------:R-:W-:Y:S01]  /*8370*/  ISETP.GE.U32.AND P1, PT, R163, R10, PT ;  /* 0x0000000aa300720c */ /* 0x000fe20003f26070 */
[----:B------:R-:W-:Y:S01]  /*8380*/  IMAD.WIDE.U32 R18, R5, -0x326172a9, RZ ;  /* 0xcd9e8d5705127825 */ /* 0x000fe200078e00ff */
[----:B------:R-:W-:Y:S02]  /*8390*/  @!P4 PRMT R102, R0, 0x5410, RZ ;  /* 0x000054100066c816 */ /* 0x000fe400000000ff */
[----:B------:R-:W-:Y:S01]  /*83a0*/  F2FP.BF16.PACK_AB R0, R121, R90 ;  /* 0x0000005a7900723e */ /* 0x000fe200000010ff */
[----:B------:R-:W-:Y:S01]  /*83b0*/  FADD.FTZ R142, R95, R142 ;  /* 0x0000008e5f8e7221 */ /* 0x000fe20000010000 */
[----:B------:R-:W-:Y:S01]  /*83c0*/  LOP3.LUT R5, R19, UR12, R132, 0x96, !PT ;  /* 0x0000000c13057c12 */ /* 0x000fe2000f8e9684 */
[----:B------:R-:W-:Y:S01]  /*83d0*/  @!P2 HFMA2.BF16_V2 R4, -RZ.H0_H0, RZ.H0_H0, -R99.H0_H0 ;  /* 0x200000ffff04a231 */ /* 0x000fe20000340963 */
[----:B------:R-:W-:Y:S01]  /*83e0*/  LOP3.LUT R18, R155, UR10, R18, 0x96, !PT ;  /* 0x0000000a9b127c12 */ /* 0x000fe2000f8e9612 */
[--C-:B------:R-:W-:Y:S01]  /*83f0*/  @!P0 HFMA2.BF16_V2 R6, -RZ.H0_H0, RZ.H0_H0, -R0.reuse.H1_H1 ;  /* 0x200000ffff068231 */ /* 0x100fe20000360900 */
[----:B------:R-:W-:Y:S01]  /*8400*/  @P0 PRMT R96, R0, 0x7632, R96 ;  /* 0x0000763200600816 */ /* 0x000fe20000000060 */
[----:B------:R-:W-:Y:S01]  /*8410*/  IMAD.WIDE.U32 R10, R5, -0x2daee0ad, RZ ;  /* 0xd2511f53050a7825 */ /* 0x000fe200078e00ff */
[----:B------:R-:W-:Y:S01]  /*8420*/  @!P2 PRMT R99, R4, 0x5410, RZ ;  /* 0x000054100463a816 */ /* 0x000fe200000000ff */
[----:B------:R-:W-:Y:S01]  /*8430*/  @!P1 HFMA2.BF16_V2 R7, -RZ.H0_H0, RZ.H0_H0, -R0.H0_H0 ;  /* 0x200000ffff079231 */ /* 0x000fe20000340900 */
[----:B------:R-:W-:Y:S01]  /*8440*/  @P1 PRMT R97, R0, 0x7610, R97 ;  /* 0x0000761000611816 */ /* 0x000fe20000000061 */
[----:B------:R-:W-:Y:S01]  /*8450*/  IMAD.WIDE.U32 R18, R18, -0x2daee0ad, RZ ;  /* 0xd2511f5312127825 */ /* 0x000fe200078e00ff */
[----:B------:R-:W-:-:S02]  /*8460*/  LOP3.LUT R152, R11, UR9, R152, 0x96, !PT ;  /* 0x000000090b987c12 */ /* 0x000fc4000f8e9698 */
[----:B------:R-:W-:Y:S01]  /*8470*/  @!P1 PRMT R97, R7, 0x5410, RZ ;  /* 0x0000541007619816 */ /* 0x000fe200000000ff */
[----:B------:R-:W-:Y:S01]  /*8480*/  IMAD.MOV.U32 R4, RZ, RZ, c[0x0][0x228] ;  /* 0x00008a00ff047624 */ /* 0x000fe200078e00ff */
[----:B------:R-:W-:Y:S01]  /*8490*/  LOP3.LUT R10, R19, UR7, R10, 0x96, !PT ;  /* 0x00000007130a7c12 */ /* 0x000fe2000f8e960a */
[----:B------:R-:W-:Y:S01]  /*84a0*/  IMAD.MOV.U32 R7, RZ, RZ, R137 ;  /* 0x000000ffff077224 */ /* 0x000fe200078e0089 */
[----:B------:R-:W-:Y:S01]  /*84b0*/  @!P0 PRMT R96, R6, 0x5410, RZ ;  /* 0x0000541006608816 */ /* 0x000fe200000000ff */
[----:B------:R-:W-:Y:S01]  /*84c0*/  IMAD.SHL.U32 R4, R4, 0x8, RZ ;  /* 0x0000000804047824 */ /* 0x000fe200078e00ff */
[----:B------:R-:W-:Y:S01]  /*84d0*/  PRMT R20, R163, 0x7054, R163 ;  /* 0x00007054a3147816 */ /* 0x000fe200000000a3 */
[----:B------:R-:W-:Y:S01]  /*84e0*/  IMAD.MOV.U32 R6, RZ, RZ, R136 ;  /* 0x000000ffff067224 */ /* 0x000fe200078e0088 */
[----:B------:R-:W-:Y:S01]  /*84f0*/  IADD3 R188, P0, R136, -0x100, RZ ;  /* 0xffffff0088bc7810 */ /* 0x000fe20007f1e0ff */
[----:B------:R-:W-:-:S03]  /*8500*/  IMAD.WIDE.U32 R152, R152, -0x326172a9, RZ ;  /* 0xcd9e8d5798987825 */ /* 0x000fc600078e00ff */
[----:B------:R-:W-:Y:S01]  /*8510*/  IADD3.X R189, R137, -0x1, RZ, P0, !PT ;  /* 0xffffffff89bd7810 */ /* 0x000fe200007fe4ff */
[----:B------:R-:W-:Y:S01]  /*8520*/  IMAD.WIDE.U32 R10, R10, -0x326172a9, RZ ;  /* 0xcd9e8d570a0a7825 */ /* 0x000fe200078e00ff */
[----:B------:R-:W-:-:S03]  /*8530*/  LOP3.LUT R16, R153, UR8, R154, 0x96, !PT ;  /* 0x0000000899107c12 */ /* 0x000fc6000f8e969a */
[----:B------:R-:W-:Y:S01]  /*8540*/  IMAD.WIDE R8, R4, 0x2, R6 ;  /* 0x0000000204087825 */ /* 0x000fe200078e0206 */
[----:B------:R-:W-:-:S03]  /*8550*/  LOP3.LUT R5, R11, UR17, R152, 0x96, !PT ;  /* 0x000000110b057c12 */ /* 0x000fc6000f8e9698 */
[----:B------:R-:W-:Y:S01]  /*8560*/  IMAD.WIDE.U32 R16, R16, -0x2daee0ad, RZ ;  /* 0xd2511f5310107825 */ /* 0x000fe200078e00ff */
[----:B------:R1:W-:Y:S03]  /*8570*/  STG.E.U16 [R8.64+-0x80], R149 ;  /* 0xffff809508007986 */ /* 0x0003e6000c10151a */
[----:B------:R-:W-:Y:S02]  /*8580*/  FADD.FTZ R91, R91, R142 ;  /* 0x0000008e5b5b7221 */ /* 0x000fe40000010000 */
[----:B------:R-:W-:Y:S02]  /*8590*/  FADD.FTZ R90, R90, R135 ;  /* 0x000000875a5a7221 */ /* 0x000fe40000010000 */
[----:B------:R-:W-:Y:S02]  /*85a0*/  FADD.FTZ R120, R120, R91 ;  /* 0x0000005b78787221 */ /* 0x000fe40000010000 */
[----:B------:R-:W-:-:S02]  /*85b0*/  FADD.FTZ R121, R121, R90 ;  /* 0x0000005a79797221 */ /* 0x000fc40000010000 */
[----:B-1----:R-:W-:Y:S01]  /*85c0*/  IMAD.WIDE R148, R4, 0x2, R6 ;  /* 0x0000000204947825 */ /* 0x002fe200078e0206 */
[--C-:B------:R-:W-:Y:S02]  /*85d0*/  SHF.R.U32.HI R6, RZ, 0x10, R5.reuse ;  /* 0x00000010ff067819 */ /* 0x100fe40000011605 */
[C---:B------:R-:W-:Y:S02]  /*85e0*/  LOP3.LUT R4, R5.reuse, 0xffff, RZ, 0xc0, !PT ;  /* 0x0000ffff05047812 */ /* 0x040fe400078ec0ff */
[----:B------:R-:W-:Y:S01]  /*85f0*/  LOP3.LUT R7, R5, 0xff, RZ, 0xc0, !PT ;  /* 0x000000ff05077812 */ /* 0x000fe200078ec0ff */
[----:B------:R-:W-:Y:S01]  /*8600*/  STG.E.U16 [R148.64+-0x7e], R34 ;  /* 0xffff822294007986 */ /* 0x000fe2000c10151a */
[----:B------:R-:W-:Y:S02]  /*8610*/  SHF.R.U32.HI R5, RZ, 0x18, R5 ;  /* 0x00000018ff057819 */ /* 0x000fe40000011605 */
[----:B------:R-:W-:Y:S01]  /*8620*/  LOP3.LUT R6, R6, 0xff, RZ, 0xc0, !PT ;  /* 0x000000ff06067812 */ /* 0x000fe200078ec0ff */
[----:B------:R1:W-:Y:S01]  /*8630*/  STG.E.U16 [R136.64+-0x70], R2 ;  /* 0xffff900288007986 */ /* 0x0003e2000c10151a */
[----:B------:R-:W-:-:S02]  /*8640*/  SHF.R.U32.HI R4, RZ, 0x8, R4 ;  /* 0x00000008ff047819 */ /* 0x000fc40000011604 */
[----:B------:R-:W-:Y:S01]  /*8650*/  PRMT R5, R6, 0x5410, R5 ;  /* 0x0000541006057816 */ /* 0x000fe20000000005 */
[----:B------:R-:W-:Y:S01]  /*8660*/  STG.E.U16 [R136.64+-0x6e], R35 ;  /* 0xffff922388007986 */ /* 0x000fe2000c10151a */
[----:B------:R-:W-:Y:S02]  /*8670*/  LOP3.LUT R9, R10, 0xff, RZ, 0xc0, !PT ;  /* 0x000000ff0a097812 */ /* 0x000fe400078ec0ff */
[----:B------:R-:W-:Y:S01]  /*8680*/  PRMT R7, R7, 0x5410, R4 ;  /* 0x0000541007077816 */ /* 0x000fe20000000004 */
[--C-:B------:R-:W-:Y:S01]  /*8690*/  HSET2.LE.AND R6, R5, R20.reuse, PT ;  /* 0x0000001405067233 */ /* 0x100fe20003803000 */
[----:B------:R-:W-:Y:S01]  /*86a0*/  SHF.R.U32.HI R8, RZ, 0x10, R10 ;  /* 0x00000010ff087819 */ /* 0x000fe2000001160a */
[----:B------:R-:W-:Y:S02]  /*86b0*/  STG.E.U16 [R148.64+-0x70], R89 ;  /* 0xffff905994007986 */ /* 0x000fe4000c10151a */
[----:B------:R-:W-:Y:S01]  /*86c0*/  HSET2.LE.AND R4, R7, R20, PT ;  /* 0x0000001407047233 */ /* 0x000fe20003803000 */
[----:B------:R-:W-:Y:S01]  /*86d0*/  LOP3.LUT R5, R6, R29, RZ, 0xc0, !PT ;  /* 0x0000001d06057212 */ /* 0x000fe200078ec0ff */
[----:B------:R-:W-:Y:S01]  /*86e0*/  STG.E.U16 [R148.64+-0x6e], R88 ;  /* 0xffff925894007986 */ /* 0x000fe2000c10151a */
[----:B------:R-:W-:-:S02]  /*86f0*/  LOP3.LUT R6, R10, 0xffff, RZ, 0xc0, !PT ;  /* 0x0000ffff0a067812 */ /* 0x000fc400078ec0ff */
[----:B------:R-:W-:Y:S01]  /*8700*/  LOP3.LUT R8, R8, 0xff, RZ, 0xc0, !PT ;  /* 0x000000ff08087812 */ /* 0x000fe200078ec0ff */
[----:B------:R2:W-:Y:S01]  /*8710*/  STG.E.U16 [R136.64+-0x60], R92 ;  /* 0xffffa05c88007986 */ /* 0x0005e2000c10151a */
[----:B------:R-:W-:Y:S02]  /*8720*/  SHF.R.U32.HI R6, RZ, 0x8, R6 ;  /* 0x00000008ff067819 */ /* 0x000fe40000011606 */
[----:B------:R-:W-:Y:S01]  /*8730*/  SHF.R.U32.HI R7, RZ, 0x18, R10 ;  /* 0x00000018ff077819 */ /* 0x000fe2000001160a */
[----:B------:R-:W-:Y:S01]  /*8740*/  STG.E.U16 [R136.64+-0x5e], R93 ;  /* 0xffffa25d88007986 */ /* 0x000fe2000c10151a */
[----:B------:R-:W-:Y:S02]  /*8750*/  PRMT R9, R9, 0x5410, R6 ;  /* 0x0000541009097816 */ /* 0x000fe40000000006 */
[----:B------:R-:W-:Y:S01]  /*8760*/  PRMT R7, R8, 0x5410, R7 ;  /* 0x0000541008077816 */ /* 0x000fe20000000007 */
[----:B------:R-:W-:Y:S01]  /*8770*/  STG.E.U16 [R148.64+-0x60], R125 ;  /* 0xffffa07d94007986 */ /* 0x000fe2000c10151a */
[----:B------:R-:W-:Y:S01]  /*8780*/  LOP3.LUT R4, R4, R31, RZ, 0xc0, !PT ;  /* 0x0000001f04047212 */ /* 0x000fe200078ec0ff */
[--C-:B------:R-:W-:Y:S01]  /*8790*/  HSET2.LE.AND R9, R9, R20.reuse, PT ;  /* 0x0000001409097233 */ /* 0x100fe20003803000 */
[----:B------:R-:W-:Y:S01]  /*87a0*/  LOP3.LUT R29, R16, 0xff, RZ, 0xc0, !PT ;  /* 0x000000ff101d7812 */ /* 0x000fe200078ec0ff */
[----:B------:R-:W-:Y:S01]  /*87b0*/  HSET2.LE.AND R7, R7, R20, PT ;  /* 0x0000001407077233 */ /* 0x000fe20003803000 */
[----:B------:R-:W-:Y:S01]  /*87c0*/  STG.E.U16 [R148.64+-0x5e], R124 ;  /* 0xffffa27c94007986 */ /* 0x000fe2000c10151a */
[--C-:B-1----:R-:W-:Y:S01]  /*87d0*/  IMAD.MOV.U32 R2, RZ, RZ, R32.reuse ;  /* 0x000000ffff027224 */ /* 0x102fe200078e0020 */
[----:B------:R-:W-:Y:S01]  /*87e0*/  LOP3.LUT R6, R9, R30, RZ, 0xc0, !PT ;  /* 0x0000001e09067212 */ /* 0x000fe200078ec0ff */
[----:B------:R-:W-:Y:S01]  /*87f0*/  @P6 IMAD.MOV.U32 R2, RZ, RZ, R32 ;  /* 0x000000ffff026224 */ /* 0x000fe200078e0020 */
[----:B------:R-:W1:Y:S01]  /*8800*/  LDSM.16.MT88.4 R8, [R116+0x6000] ;  /* 0x006000007408783b */ /* 0x000e620000004200 */
[----:B------:R-:W-:-:S03]  /*8810*/  LOP3.LUT R7, R7, R28, RZ, 0xc0, !PT ;  /* 0x0000001c07077212 */ /* 0x000fc600078ec0ff */
[----:B------:R-:W-:Y:S04]  /*8820*/  STG.E.U16 [R136.64+-0x50], R112 ;  /* 0xffffb07088007986 */ /* 0x000fe8000c10151a */
[----:B------:R-:W-:Y:S01]  /*8830*/  STG.E.U16 [R136.64+-0x4e], R113 ;  /* 0xffffb27188007986 */ /* 0x000fe2000c10151a */
[----:B--2---:R-:W-:-:S03]  /*8840*/  IMAD.MOV.U32 R92, RZ, RZ, R3 ;  /* 0x000000ffff5c7224 */ /* 0x004fc600078e0003 */
[----:B------:R-:W-:Y:S04]  /*8850*/  STG.E.U16 [R148.64+-0x50], R115 ;  /* 0xffffb07394007986 */ /* 0x000fe8000c10151a */
[----:B------:R-:W-:Y:S04]  /*8860*/  STG.E.U16 [R148.64+-0x4e], R114 ;  /* 0xffffb27294007986 */ /* 0x000fe8000c10151a */
[----:B------:R-:W-:Y:S04]  /*8870*/  STG.E.U16 [R136.64+-0x40], R108 ;  /* 0xffffc06c88007986 */ /* 0x000fe8000c10151a */
[----:B------:R-:W-:Y:S04]  /*8880*/  STG.E.U16 [R136.64+-0x3e], R109 ;  /* 0xffffc26d88007986 */ /* 0x000fe8000c10151a */
[----:B------:R-:W-:Y:S04]  /*8890*/  STG.E.U16 [R148.64+-0x40], R111 ;  /* 0xffffc06f94007986 */ /* 0x000fe8000c10151a */
[----:B------:R-:W-:Y:S04]  /*88a0*/  STG.E.U16 [R148.64+-0x3e], R110 ;  /* 0xffffc26e94007986 */ /* 0x000fe8000c10151a */
[----:B------:R-:W-:Y:S01]  /*88b0*/  STG.E.U16 [R136.64+-0x30], R104 ;  /* 0xffffd06888007986 */ /* 0x000fe2000c10151a */
[C---:B-1----:R-:W-:Y:S03]  /*88c0*/  HMMA.16816.F32.BF16 R72, R4.reuse, R8, R72 ;  /* 0x000000080448723c */ /* 0x042fe60000041848 */
[----:B------:R-:W-:Y:S04]  /*88d0*/  STG.E.U16 [R136.64+-0x2e], R105 ;  /* 0xffffd26988007986 */ /* 0x000fe8000c10151a */
[----:B------:R-:W-:Y:S01]  /*88e0*/  STG.E.U16 [R148.64+-0x30], R107 ;  /* 0xffffd06b94007986 */ /* 0x000fe2000c10151a */
[C---:B------:R-:W-:Y:S03]  /*88f0*/  HMMA.16816.F32.BF16 R76, R4.reuse, R10, R76 ;  /* 0x0000000a044c723c */ /* 0x040fe6000004184c */
[----:B------:R-:W1:Y:S04]  /*8900*/  LDSM.16.MT88.4 R8, [R86+0x6000] ;  /* 0x006000005608783b */ /* 0x000e680000004200 */
        /* <DEDUP_REMOVED lines=8> */
[----:B------:R-:W-:Y:S01]  /*8990*/  STG.E.U16 [R148.64+-0xe], R96 ;  /* 0xfffff26094007986 */ /* 0x000fe2000c10151a */
        /* <DEDUP_REMOVED lines=15> */
[----:B------:R-:W-:-:S02]  /*8a90*/  LOP3.LUT R4, R16, 0xffff, RZ, 0xc0, !PT ;  /* 0x0000ffff10047812 */ /* 0x000fc400078ec0ff */
[----:B------:R-:W-:Y:S02]  /*8aa0*/  LOP3.LUT R6, R17, UR18, R18, 0x96, !PT ;  /* 0x0000001211067c12 */ /* 0x000fe4000f8e9612 */
[----:B------:R-:W-:Y:S02]  /*8ab0*/  SHF.R.U32.HI R4, RZ, 0x8, R4 ;  /* 0x00000008ff047819 */ /* 0x000fe40000011604 */
[----:B------:R-:W-:Y:S02]  /*8ac0*/  SHF.R.U32.HI R7, RZ, 0x10, R16 ;  /* 0x00000010ff077819 */ /* 0x000fe40000011610 */
[----:B------:R-:W-:Y:S02]  /*8ad0*/  PRMT R29, R29, 0x5410, R4 ;  /* 0x000054101d1d7816 */ /* 0x000fe40000000004 */
[----:B------:R-:W-:Y:S02]  /*8ae0*/  LOP3.LUT R4, R6, 0xffff, RZ, 0xc0, !PT ;  /* 0x0000ffff06047812 */ /* 0x000fe400078ec0ff */
[----:B------:R-:W-:-:S02]  /*8af0*/  SHF.R.U32.HI R5, RZ, 0x10, R6 ;  /* 0x00000010ff057819 */ /* 0x000fc40000011606 */
[----:B------:R-:W-:Y:S02]  /*8b00*/  LOP3.LUT R17, R6, 0xff, RZ, 0xc0, !PT ;  /* 0x000000ff06117812 */ /* 0x000fe400078ec0ff */
[----:B------:R-:W-:Y:S02]  /*8b10*/  SHF.R.U32.HI R16, RZ, 0x18, R16 ;  /* 0x00000018ff107819 */ /* 0x000fe40000011610 */
[----:B------:R-:W-:Y:S02]  /*8b20*/  SHF.R.U32.HI R4, RZ, 0x8, R4 ;  /* 0x00000008ff047819 */ /* 0x000fe40000011604 */
[----:B------:R-:W-:Y:S02]  /*8b30*/  SHF.R.U32.HI R6, RZ, 0x18, R6 ;  /* 0x00000018ff067819 */ /* 0x000fe40000011606 */
[----:B------:R-:W-:Y:S02]  /*8b40*/  LOP3.LUT R7, R7, 0xff, RZ, 0xc0, !PT ;  /* 0x000000ff07077812 */ /* 0x000fe400078ec0ff */
[----:B------:R-:W-:-:S02]  /*8b50*/  LOP3.LUT R5, R5, 0xff, RZ, 0xc0, !PT ;  /* 0x000000ff05057812 */ /* 0x000fc400078ec0ff */
[----:B------:R-:W-:Y:S02]  /*8b60*/  PRMT R17, R17, 0x5410, R4 ;  /* 0x0000541011117816 */ /* 0x000fe40000000004 */
[----:B------:R-:W-:Y:S02]  /*8b70*/  PRMT R7, R7, 0x5410, R16 ;  /* 0x0000541007077816 */ /* 0x000fe40000000010 */
[----:B------:R-:W-:Y:S01]  /*8b80*/  PRMT R5, R5, 0x5410, R6 ;  /* 0x0000541005057816 */ /* 0x000fe20000000006 */
[--C-:B------:R-:W-:Y:S02]  /*8b90*/  HSET2.LE.AND R4, R17, R20.reuse, PT ;  /* 0x0000001411047233 */ /* 0x100fe40003803000 */
[--C-:B------:R-:W-:Y:S01]  /*8ba0*/  HSET2.LE.AND R6, R29, R20.reuse, PT ;  /* 0x000000141d067233 */ /* 0x100fe20003803000 */
[----:B------:R-:W2:Y:S01]  /*8bb0*/  LDSM.16.MT88.4 R16, [R86+0x6400] ;  /* 0x006400005610783b */ /* 0x000ea20000004200 */
[--C-:B------:R-:W-:Y:S01]  /*8bc0*/  HSET2.LE.AND R5, R5, R20.reuse, PT ;  /* 0x0000001405057233 */ /* 0x100fe20003803000 */
[----:B------:R-:W-:Y:S01]  /*8bd0*/  LOP3.LUT R4, R4, R15, RZ, 0xc0, !PT ;  /* 0x0000000f04047212 */ /* 0x000fe200078ec0ff */
[----:B------:R-:W-:Y:S01]  /*8be0*/  HSET2.LE.AND R7, R7, R20, PT ;  /* 0x0000001407077233 */ /* 0x000fe20003803000 */
[----:B------:R-:W-:Y:S01]  /*8bf0*/  LOP3.LUT R6, R6, R13, RZ, 0xc0, !PT ;  /* 0x0000000d06067212 */ /* 0x000fe200078ec0ff */
[----:B------:R-:W-:Y:S01]  /*8c00*/  IMAD.WIDE.U32 R28, R134, -0x2daee0ad, RZ ;  /* 0xd2511f53861c7825 */ /* 0x000fe200078e00ff */
[----:B------:R-:W-:-:S02]  /*8c10*/  LOP3.LUT R5, R5, R14, RZ, 0xc0, !PT ;  /* 0x0000000e05057212 */ /* 0x000fc400078ec0ff */
[----:B------:R-:W-:Y:S02]  /*8c20*/  LOP3.LUT R7, R7, R12, RZ, 0xc0, !PT ;  /* 0x0000000c07077212 */ /* 0x000fe400078ec0ff */
[----:B------:R-:W3:Y:S01]  /*8c30*/  LDSM.16.MT88.4 R12, [R86+0x7400] ;  /* 0x00740000560c783b */ /* 0x000ee20000004200 */
[----:B------:R-:W-:-:S04]  /*8c40*/  LOP3.LUT R27, R29, UR13, R27, 0x96, !PT ;  /* 0x0000000d1d1b7c12 */ /* 0x000fc8000f8e961b */
[C---:B-1----:R-:W-:Y:S08]  /*8c50*/  HMMA.16816.F32.BF16 R72, R4.reuse, R8, R72 ;  /* 0x000000080448723c */ /* 0x042ff00000041848 */
[C---:B------:R-:W-:Y:S01]  /*8c60*/  HMMA.16816.F32.BF16 R76, R4.reuse, R10, R76 ;  /* 0x0000000a044c723c */ /* 0x040fe2000004184c */
[----:B------:R-:W1:Y:S07]  /*8c70*/  LDSM.16.MT88.4 R8, [R116+0x7400] ;  /* 0x007400007408783b */ /* 0x000e6e0000004200 */
[C---:B--2---:R-:W-:Y:S08]  /*8c80*/  HMMA.16816.F32.BF16 R80, R4.reuse, R16, R80 ;  /* 0x000000100450723c */ /* 0x044ff00000041850 */
[C---:B------:R-:W-:Y:S01]  /*8c90*/  HMMA.16816.F32.BF16 R36, R4.reuse, R18, R36 ;  /* 0x000000120424723c */ /* 0x040fe20000041824 */
[----:B------:R-:W2:Y:S07]  /*8ca0*/  LDSM.16.MT88.4 R16, [R116+0x8400] ;  /* 0x008400007410783b */ /* 0x000eae0000004200 */
[C---:B---3--:R-:W-:Y:S07]  /*8cb0*/  HMMA.16816.F32.BF16 R48, R4.reuse, R12, R48 ;  /* 0x0000000c0430723c */ /* 0x048fee0000041830 */
[----:B------:R-:W-:Y:S01]  /*8cc0*/  IMAD.WIDE.U32 R12, R22, -0x2daee0ad, RZ ;  /* 0xd2511f53160c7825 */ /* 0x000fe200078e00ff */
[----:B-1----:R-:W-:Y:S03]  /*8cd0*/  HMMA.16816.F32.BF16 R40, R4, R8, R40 ;  /* 0x000000080428723c */ /* 0x002fe60000041828 */
[----:B------:R-:W-:Y:S01]  /*8ce0*/  IMAD.WIDE.U32 R22, R27, -0x326172a9, RZ ;  /* 0xcd9e8d571b167825 */ /* 0x000fe200078e00ff */
[----:B------:R-:W-:-:S04]  /*8cf0*/  LOP3.LUT R28, R13, UR11, R28, 0x96, !PT ;  /* 0x0000000b0d1c7c12 */ /* 0x000fc8000f8e961c */
[----:B------:R-:W-:Y:S01]  /*8d00*/  HMMA.16816.F32.BF16 R44, R4, R10, R44 ;  /* 0x0000000a042c723c */ /* 0x000fe2000004182c */
[----:B------:R-:W1:Y:S01]  /*8d10*/  LDSM.16.MT88.4 R8, [R86+0x8400] ;  /* 0x008400005608783b */ /* 0x000e620000004200 */
[----:B------:R-:W-:Y:S01]  /*8d20*/  IMAD.WIDE.U32 R28, R28, -0x326172a9, RZ ;  /* 0xcd9e8d571c1c7825 */ /* 0x000fe200078e00ff */
[----:B------:R-:W-:-:S04]  /*8d30*/  LOP3.LUT R132, R23, UR12, R132, 0x96, !PT ;  /* 0x0000000c17847c12 */ /* 0x000fc8000f8e9684 */
[----:B------:R-:W-:Y:S01]  /*8d40*/  LOP3.LUT R22, R29, UR10, R22, 0x96, !PT ;  /* 0x0000000a1d167c12 */ /* 0x000fe2000f8e9616 */
[----:B------:R-:W-:Y:S01]  /*8d50*/  IMAD.WIDE.U32 R132, R132, -0x2daee0ad, RZ ;  /* 0xd2511f5384847825 */ /* 0x000fe200078e00ff */
[----:B------:R-:W-:Y:S03]  /*8d60*/  HMMA.16816.F32.BF16 R52, R4, R14, R52 ;  /* 0x0000000e0434723c */ /* 0x000fe60000041834 */
[----:B------:R-:W-:Y:S01]  /*8d70*/  IMAD.WIDE.U32 R22, R22, -0x2daee0ad, RZ ;  /* 0xd2511f5316167825 */ /* 0x000fe200078e00ff */
[----:B------:R-:W-:-:S04]  /*8d80*/  LOP3.LUT R30, R133, UR9, R12, 0x96, !PT ;  /* 0x00000009851e7c12 */ /* 0x000fc8000f8e960c */
[----:B--2---:R-:W-:Y:S01]  /*8d90*/  HMMA.16816.F32.BF16 R56, R4, R16, R56 ;  /* 0x000000100438723c */ /* 0x004fe20000041838 */
[----:B------:R-:W-:-:S05]  /*8da0*/  IMAD.WIDE.U32 R30, R30, -0x326172a9, RZ ;  /* 0xcd9e8d571e1e7825 */ /* 0x000fca00078e00ff */
[----:B------:R-:W-:Y:S02]  /*8db0*/  LOP3.LUT R28, R31, UR8, R28, 0x96, !PT ;  /* 0x000000081f1c7c12 */ /* 0x000fe4000f8e961c */
[----:B------:R-:W-:Y:S01]  /*8dc0*/  HMMA.16816.F32.BF16 R60, R4, R18, R60 ;  /* 0x00000012043c723c */ /* 0x000fe2000004183c */
[----:B------:R-:W2:Y:S02]  /*8dd0*/  LDSM.16.MT88.4 R16, [R86+0x6800] ;  /* 0x006800005610783b */ /* 0x000ea40000004200 */
[----:B------:R-:W-:-:S05]  /*8de0*/  IMAD.WIDE.U32 R28, R28, -0x2daee0ad, RZ ;  /* 0xd2511f531c1c7825 */ /* 0x000fca00078e00ff */
[C---:B-1----:R-:W-:Y:S08]  /*8df0*/  HMMA.16816.F32.BF16 R64, R4.reuse, R8, R64 ;  /* 0x000000080440723c */ /* 0x042ff00000041840 */
[----:B------:R-:W-:Y:S07]  /*8e00*/  HMMA.16816.F32.BF16 R68, R4, R10, R68 ;  /* 0x0000000a0444723c */ /* 0x000fee0000041844 */
[----:B------:R-:W-:-:S05]  /*8e10*/  LOP3.LUT R4, R23, UR7, R132, 0x96, !PT ;  /* 0x0000000717047c12 */ /* 0x000fca000f8e9684 */
[----:B------:R-:W-:-:S05]  /*8e20*/  IMAD.WIDE.U32 R8, R4, -0x326172a9, RZ ;  /* 0xcd9e8d5704087825 */ /* 0x000fca00078e00ff */
[C---:B------:R-:W-:Y:S02]  /*8e30*/  LOP3.LUT R4, R8.reuse, 0xffff, RZ, 0xc0, !PT ;  /* 0x0000ffff08047812 */ /* 0x040fe400078ec0ff */
[----:B------:R-:W-:Y:S02]  /*8e40*/  LOP3.LUT R7, R8, 0xff, RZ, 0xc0, !PT ;  /* 0x000000ff08077812 */ /* 0x000fe400078ec0ff */
[----:B------:R-:W-:Y:S02]  /*8e50*/  SHF.R.U32.HI R4, RZ, 0x8, R4 ;  /* 0x00000008ff047819 */ /* 0x000fe40000011604 */
[----:B------:R-:W-:Y:S02]  /*8e60*/  LOP3.LUT R15, R9, UR17, R30, 0x96, !PT ;  /* 0x00000011090f7c12 */ /* 0x000fe4000f8e961e */
[----:B------:R-:W-:Y:S02]  /*8e70*/  PRMT R7, R7, 0x5410, R4 ;  /* 0x0000541007077816 */ /* 0x000fe40000000004 */
[----:B------:R-:W-:-:S02]  /*8e80*/  LOP3.LUT R4, R15, 0xffff, RZ, 0xc0, !PT ;  /* 0x0000ffff0f047812 */ /* 0x000fc400078ec0ff */
[----:B------:R-:W-:Y:S01]  /*8e90*/  LOP3.LUT R13, R15, 0xff, RZ, 0xc0, !PT ;  /* 0x000000ff0f0d7812 */ /* 0x000fe200078ec0ff */
[--C-:B------:R-:W-:Y:S01]  /*8ea0*/  HSET2.LE.AND R7, R7, R20.reuse, PT ;  /* 0x0000001407077233 */ /* 0x100fe20003803000 */
[----:B------:R-:W-:Y:S02]  /*8eb0*/  SHF.R.U32.HI R4, RZ, 0x8, R4 ;  /* 0x00000008ff047819 */ /* 0x000fe40000011604 */
[----:B------:R-:W-:Y:S02]  /*8ec0*/  SHF.R.U32.HI R5, RZ, 0x10, R8 ;  /* 0x00000010ff057819 */ /* 0x000fe40000011608 */
[----:B------:R-:W-:Y:S02]  /*8ed0*/  PRMT R13, R13, 0x5410, R4 ;  /* 0x000054100d0d7816 */ /* 0x000fe40000000004 */
[--C-:B------:R-:W-:Y:S02]  /*8ee0*/  SHF.R.U32.HI R4, RZ, 0x10, R15.reuse ;  /* 0x00000010ff047819 */ /* 0x100fe4000001160f */
[----:B------:R-:W-:Y:S01]  /*8ef0*/  SHF.R.U32.HI R6, RZ, 0x18, R8 ;  /* 0x00000018ff067819 */ /* 0x000fe20000011608 */
[----:B------:R-:W-:Y:S01]  /*8f00*/  HSET2.LE.AND R13, R13, R20, PT ;  /* 0x000000140d0d7233 */ /* 0x000fe20003803000 */
[----:B------:R-:W1:Y:S01]  /*8f10*/  LDSM.16.MT88.4 R8, [R116+0x6800] ;  /* 0x006800007408783b */ /* 0x000e620000004200 */
[----:B------:R-:W-:-:S02]  /*8f20*/  SHF.R.U32.HI R15, RZ, 0x18, R15 ;  /* 0x00000018ff0f7819 */ /* 0x000fc4000001160f */
[----:B------:R-:W-:Y:S02]  /*8f30*/  LOP3.LUT R4, R4, 0xff, RZ, 0xc0, !PT ;  /* 0x000000ff04047812 */ /* 0x000fe400078ec0ff */
[----:B------:R-:W-:Y:S02]  /*8f40*/  LOP3.LUT R5, R5, 0xff, RZ, 0xc0, !PT ;  /* 0x000000ff05057812 */ /* 0x000fe400078ec0ff */
[----:B------:R-:W-:Y:S02]  /*8f50*/  PRMT R15, R4, 0x5410, R15 ;  /* 0x00005410040f7816 */ /* 0x000fe4000000000f */
[----:B------:R-:W-:Y:S02]  /*8f60*/  PRMT R5, R5, 0x5410, R6 ;  /* 0x0000541005057816 */ /* 0x000fe40000000006 */
[----:B------:R-:W-:Y:S01]  /*8f70*/  LOP3.LUT R4, R13, R26, RZ, 0xc0, !PT ;  /* 0x0000001a0d047212 */ /* 0x000fe200078ec0ff */
[--C-:B------:R-:W-:Y:S02]  /*8f80*/  HSET2.LE.AND R6, R15, R20.reuse, PT ;  /* 0x000000140f067233 */ /* 0x100fe40003803000 */
[----:B------:R-:W-:-:S03]  /*8f90*/  HSET2.LE.AND R12, R5, R20, PT ;  /* 0x00000014050c7233 */ /* 0x000fc60003803000 */
[----:B------:R-:W-:Y:S02]  /*8fa0*/  LOP3.LUT R5, R6, R25, RZ, 0xc0, !PT ;  /* 0x0000001906057212 */ /* 0x000fe400078ec0ff */
[----:B------:R-:W-:Y:S02]  /*8fb0*/  LOP3.LUT R6, R7, R24, RZ, 0xc0, !PT ;  /* 0x0000001807067212 */ /* 0x000fe400078ec0ff */
[----:B------:R-:W-:Y:S01]  /*8fc0*/  LOP3.LUT R7, R12, R21, RZ, 0xc0, !PT ;  /* 0x000000150c077212 */ /* 0x000fe200078ec0ff */
[----:B------:R-:W-:Y:S04]  /*8fd0*/  LDSM.16.MT88.4 R24, [R86+0x6c00] ;  /* 0x006c00005618783b */ /* 0x000fe80000004200 */
[----:B------:R-:W3:Y:S02]  /*8fe0*/  LDSM.16.MT88.4 R12, [R116+0x7800] ;  /* 0x00780000740c783b */ /* 0x000ee40000004200 */
[C---:B--2---:R-:W-:Y:S08]  /*8ff0*/  HMMA.16816.F32.BF16 R80, R4.reuse, R16, R80 ;  /* 0x000000100450723c */ /* 0x044ff00000041850 */
[C---:B------:R-:W-:Y:S01]  /*9000*/  HMMA.16816.F32.BF16 R36, R4.reuse, R18, R36 ;  /* 0x000000120424723c */ /* 0x040fe20000041824 */
[----:B------:R-:W2:Y:S07]  /*9010*/  LDSM.16.MT88.4 R16, [R116+0x8800] ;  /* 0x008800007410783b */ /* 0x000eae0000004200 */
[C---:B-1----:R-:W-:Y:S08]  /*9020*/  HMMA.16816.F32.BF16 R72, R4.reuse, R8, R72 ;  /* 0x000000080448723c */ /* 0x042ff00000041848 */
[C---:B------:R-:W-:Y:S01]  /*9030*/  HMMA.16816.F32.BF16 R76, R4.reuse, R10, R76 ;  /* 0x0000000a044c723c */ /* 0x040fe2000004184c */
[----:B------:R-:W1:Y:S07]  /*9040*/  LDSM.16.MT88.4 R8, [R86+0x7800] ;  /* 0x007800005608783b */ /* 0x000e6e0000004200 */
[C---:B---3--:R-:W-:Y:S08]  /*9050*/  HMMA.16816.F32.BF16 R40, R4.reuse, R12, R40 ;  /* 0x0000000c0428723c */ /* 0x048ff00000041828 */
[C---:B------:R-:W-:Y:S01]  /*9060*/  HMMA.16816.F32.BF16 R44, R4.reuse, R14, R44 ;  /* 0x0000000e042c723c */ /* 0x040fe2000004182c */
[----:B------:R-:W3:Y:S07]  /*9070*/  LDSM.16.MT88.4 R12, [R86+0x8800] ;  /* 0x00880000560c783b */ /* 0x000eee0000004200 */
[C---:B--2---:R-:W-:Y:S07]  /*9080*/  HMMA.16816.F32.BF16 R56, R4.reuse, R16, R56 ;  /* 0x000000100438723c */ /* 0x044fee0000041838 */
[----:B------:R-:W-:Y:S01]  /*9090*/  LOP3.LUT R17, R29, UR18, R22, 0x96, !PT ;  /* 0x000000121d117c12 */ /* 0x000fe2000f8e9616 */
[C---:B------:R-:W-:Y:S07]  /*90a0*/  HMMA.16816.F32.BF16 R60, R4.reuse, R18, R60 ;  /* 0x00000012043c723c */ /* 0x040fee000004183c */
[----:B------:R-:W-:Y:S01]  /*90b0*/  LOP3.LUT R19, R17, 0xffff, RZ, 0xc0, !PT ;  /* 0x0000ffff11137812 */ /* 0x000fe200078ec0ff */
[----:B-1----:R-:W-:Y:S03]  /*90c0*/  HMMA.16816.F32.BF16 R48, R4, R8, R48 ;  /* 0x000000080430723c */ /* 0x002fe60000041830 */
[----:B------:R-:W-:-:S04]  /*90d0*/  SHF.R.U32.HI R19, RZ, 0x8, R19 ;  /* 0x00000008ff137819 */ /* 0x000fc80000011613 */
[C---:B------:R-:W-:Y:S01]  /*90e0*/  LOP3.LUT R8, R28.reuse, 0xffff, RZ, 0xc0, !PT ;  /* 0x0000ffff1c087812 */ /* 0x040fe200078ec0ff */
[C---:B------:R-:W-:Y:S01]  /*90f0*/  HMMA.16816.F32.BF16 R52, R4.reuse, R10, R52 ;  /* 0x0000000a0434723c */ /* 0x040fe20000041834 */
[----:B------:R-:W-:Y:S02]  /*9100*/  LOP3.LUT R9, R28, 0xff, RZ, 0xc0, !PT ;  /* 0x000000ff1c097812 */ /* 0x000fe400078ec0ff */
[----:B------:R-:W-:Y:S02]  /*9110*/  SHF.R.U32.HI R16, RZ, 0x8, R8 ;  /* 0x00000008ff107819 */ /* 0x000fe40000011608 */
[--C-:B------:R-:W-:Y:S02]  /*9120*/  SHF.R.U32.HI R8, RZ, 0x18, R28.reuse ;  /* 0x00000018ff087819 */ /* 0x100fe4000001161c */
[----:B------:R-:W-:Y:S02]  /*9130*/  SHF.R.U32.HI R10, RZ, 0x10, R28 ;  /* 0x00000010ff0a7819 */ /* 0x000fe4000001161c */
[----:B------:R-:W-:Y:S01]  /*9140*/  PRMT R9, R9, 0x5410, R16 ;  /* 0x0000541009097816 */ /* 0x000fe20000000010 */
[----:B---3--:R-:W-:Y:S01]  /*9150*/  HMMA.16816.F32.BF16 R64, R4, R12, R64 ;  /* 0x0000000c0440723c */ /* 0x008fe20000041840 */
[----:B------:R-:W-:Y:S01]  /*9160*/  LOP3.LUT R11, R10, 0xff, RZ, 0xc0, !PT ;  /* 0x000000ff0a0b7812 */ /* 0x000fe200078ec0ff */
[----:B------:R-:W1:Y:S01]  /*9170*/  LDSM.16.MT88.4 R28, [R116+0x6c00] ;  /* 0x006c0000741c783b */ /* 0x000e620000004200 */
[----:B------:R-:W-:Y:S01]  /*9180*/  SHF.R.U32.HI R10, RZ, 0x10, R17 ;  /* 0x00000010ff0a7819 */ /* 0x000fe20000011611 */
[----:B------:R-:W-:Y:S01]  /*9190*/  HSET2.LE.AND R132, R9, R20, PT ;  /* 0x0000001409847233 */ /* 0x000fe20003803000 */
[----:B------:R-:W-:-:S02]  /*91a0*/  LOP3.LUT R16, R17, 0xff, RZ, 0xc0, !PT ;  /* 0x000000ff11107812 */ /* 0x000fc400078ec0ff */
[----:B------:R-:W-:Y:S01]  /*91b0*/  PRMT R11, R11, 0x5410, R8 ;  /* 0x000054100b0b7816 */ /* 0x000fe20000000008 */
[----:B------:R-:W-:Y:S01]  /*91c0*/  HMMA.16816.F32.BF16 R68, R4, R14, R68 ;  /* 0x0000000e0444723c */ /* 0x000fe20000041844 */
[----:B------:R-:W-:Y:S01]  /*91d0*/  SHF.R.U32.HI R17, RZ, 0x18, R17 ;  /* 0x00000018ff117819 */ /* 0x000fe20000011611 */
[----:B------:R-:W-:Y:S01]  /*91e0*/  LDSM.16.MT88.4 R12, [R116+0x8c00] ;  /* 0x008c0000740c783b */ /* 0x000fe20000004200 */
[----:B------:R-:W-:Y:S01]  /*91f0*/  LOP3.LUT R10, R10, 0xff, RZ, 0xc0, !PT ;  /* 0x000000ff0a0a7812 */ /* 0x000fe200078ec0ff */
[--C-:B------:R-:W-:Y:S01]  /*9200*/  HSET2.LE.AND R8, R11, R20.reuse, PT ;  /* 0x000000140b087233 */ /* 0x100fe20003803000 */
[----:B------:R-:W-:Y:S02]  /*9210*/  PRMT R19, R16, 0x5410, R19 ;  /* 0x0000541010137816 */ /* 0x000fe40000000013 */
[----:B------:R-:W-:Y:S02]  /*9220*/  PRMT R17, R10, 0x5410, R17 ;  /* 0x000054100a117816 */ /* 0x000fe40000000011 */
[----:B------:R-:W-:Y:S01]  /*9230*/  LOP3.LUT R7, R8, R0, RZ, 0xc0, !PT ;  /* 0x0000000008077212 */ /* 0x000fe200078ec0ff */
[--C-:B------:R-:W-:Y:S01]  /*9240*/  HSET2.LE.AND R133, R19, R20.reuse, PT ;  /* 0x0000001413857233 */ /* 0x100fe20003803000 */
[----:B------:R-:W-:Y:S01]  /*9250*/  LDSM.16.MT88.4 R8, [R86+0x8c00] ;  /* 0x008c00005608783b */ /* 0x000fe20000004200 */
[----:B------:R-:W-:Y:S01]  /*9260*/  HSET2.LE.AND R134, R17, R20, PT ;  /* 0x0000001411867233 */ /* 0x000fe20003803000 */
[----:B------:R-:W-:Y:S01]  /*9270*/  LOP3.LUT R6, R132, R145, RZ, 0xc0, !PT ;  /* 0x0000009184067212 */ /* 0x000fe200078ec0ff */
[--C-:B------:R-:W-:Y:S01]  /*9280*/  IMAD.MOV.U32 R0, RZ, RZ, R33.reuse ;  /* 0x000000ffff007224 */ /* 0x100fe200078e0021 */
[----:B------:R-:W2:Y:S01]  /*9290*/  LDSM.16.MT88.4 R20, [R116+0x7c00] ;  /* 0x007c00007414783b */ /* 0x000ea20000004200 */
[----:B------:R-:W-:Y:S01]  /*92a0*/  LOP3.LUT R4, R133, R150, RZ, 0xc0, !PT ;  /* 0x0000009685047212 */ /* 0x000fe200078ec0ff */
[----:B------:R-:W-:Y:S01]  /*92b0*/  @P6 IMAD.MOV.U32 R0, RZ, RZ, R33 ;  /* 0x000000ffff006224 */ /* 0x000fe200078e0021 */
[----:B------:R-:W-:Y:S01]  /*92c0*/  LOP3.LUT R5, R134, R147, RZ, 0xc0, !PT ;  /* 0x0000009386057212 */ /* 0x000fe200078ec0ff */
[----:B------:R-:W3:Y:S06]  /*92d0*/  LDSM.16.MT88.4 R16, [R86+0x7c00] ;  /* 0x007c00005610783b */ /* 0x000eec0000004200 */
[C---:B------:R-:W-:Y:S08]  /*92e0*/  HMMA.16816.F32.BF16 R80, R4.reuse, R24, R80 ;  /* 0x000000180450723c */ /* 0x040ff00000041850 */
[C---:B------:R-:W-:Y:S08]  /*92f0*/  HMMA.16816.F32.BF16 R36, R4.reuse, R26, R36 ;  /* 0x0000001a0424723c */ /* 0x040ff00000041824 */
[C---:B-1----:R-:W-:Y:S08]  /*9300*/  HMMA.16816.F32.BF16 R72, R4.reuse, R28, R72 ;  /* 0x0000001c0448723c */ /* 0x042ff00000041848 */
[C---:B------:R-:W-:Y:S08]  /*9310*/  HMMA.16816.F32.BF16 R76, R4.reuse, R30, R76 ;  /* 0x0000001e044c723c */ /* 0x040ff0000004184c */
[C---:B--2---:R-:W-:Y:S08]  /*9320*/  HMMA.16816.F32.BF16 R40, R4.reuse, R20, R40 ;  /* 0x000000140428723c */ /* 0x044ff00000041828 */
[C---:B------:R-:W-:Y:S08]  /*9330*/  HMMA.16816.F32.BF16 R44, R4.reuse, R22, R44 ;  /* 0x00000016042c723c */ /* 0x040ff0000004182c */
[C---:B---3--:R-:W-:Y:S08]  /*9340*/  HMMA.16816.F32.BF16 R48, R4.reuse, R16, R48 ;  /* 0x000000100430723c */ /* 0x048ff00000041830 */
[C---:B------:R-:W-:Y:S08]  /*9350*/  HMMA.16816.F32.BF16 R52, R4.reuse, R18, R52 ;  /* 0x000000120434723c */ /* 0x040ff00000041834 */
[C---:B------:R-:W-:Y:S08]  /*9360*/  HMMA.16816.F32.BF16 R56, R4.reuse, R12, R56 ;  /* 0x0000000c0438723c */ /* 0x040ff00000041838 */
[C---:B------:R-:W-:Y:S08]  /*9370*/  HMMA.16816.F32.BF16 R60, R4.reuse, R14, R60 ;  /* 0x0000000e043c723c */ /* 0x040ff0000004183c */
[C---:B------:R-:W-:Y:S08]  /*9380*/  HMMA.16816.F32.BF16 R64, R4.reuse, R8, R64 ;  /* 0x000000080440723c */ /* 0x040ff00000041840 */
[----:B------:R-:W-:Y:S01]  /*9390*/  HMMA.16816.F32.BF16 R68, R4, R10, R68 ;  /* 0x0000000a0444723c */ /* 0x000fe20000041844 */
[----:B------:R-:W-:Y:S05]  /*93a0*/  @!UPT UIADD3 URZ, URZ, URZ, URZ ;  /* 0x0000003f3f3ff290 */ /* 0x000fea000fffe03f */
[----:B------:R-:W-:Y:S11]  /*93b0*/  @P6 BRA `(.L_x_848) ;  /* 0x0000001000006947 */ /* 0x000ff60003800000 */
.L_x_844:
[----:B------:R-:W-:-:S07]  /*93c0*/  IADD3 R179, R92, -0x1, RZ ;  /* 0xffffffff5cb37810 */ /* 0x000fce0007ffe0ff */
.L_x_848:
[----:B------:R-:W-:-:S13]  /*93d0*/  ISETP.GE.AND P0, PT, R179, RZ, PT ;  /* 0x000000ffb300720c */ /* 0x000fda0003f06270 */
[----:B------:R-:W-:Y:S05]  /*93e0*/  @!P0 BRA `(.L_x_849) ;  /* 0x0000365000008947 */ /* 0x000fea0003800000 */
[----:B------:R-:W-:Y:S01]  /*93f0*/  IMAD.WIDE.U32 R182, R122, -0x326172a9, RZ ;  /* 0xcd9e8d577ab67825 */ /* 0x000fe200078e00ff */
[----:B------:R-:W-:Y:S01]  /*9400*/  ULDC UR4, c[0x0][0x228] ;  /* 0x00008a0000047ab9 */ /* 0x000fe20000000800 */
[----:B------:R-:W-:Y:S01]  /*9410*/  PRMT R178, R163, 0x7054, R163 ;  /* 0x00007054a3b27816 */ /* 0x000fe200000000a3 */
[----:B------:R-:W-:Y:S01]  /*9420*/  USHF.L.U32 UR4, UR4, 0x3, URZ ;  /* 0x0000000304047899 */ /* 0x000fe2000800063f */
[----:B------:R-:W-:Y:S01]  /*9430*/  IMAD.MOV.U32 R85, RZ, RZ, R0 ;  /* 0x000000ffff557224 */ /* 0x000fe200078e0000 */
[----:B------:R-:W-:Y:S01]  /*9440*/  LOP3.LUT R180, R183, R123, RZ, 0x3c, !PT ;  /* 0x0000007bb7b47212 */ /* 0x000fe200078e3cff */
[----:B------:R-:W-:Y:S01]  /*9450*/  IMAD.MOV.U32 R3, RZ, RZ, R2 ;  /* 0x000000ffff037224 */ /* 0x000fe200078e0002 */
[----:B------:R-:W-:Y:S01]  /*9460*/  USHF.R.S32.HI UR6, URZ, 0x1f, UR4 ;  /* 0x0000001f3f067899 */ /* 0x000fe20008011404 */
[----:B------:R-:W-:Y:S01]  /*9470*/  ISETP.GE.AND P5, PT, R174, c[0x0][0x220], PT ;  /* 0x00008800ae007a0c */ /* 0x000fe20003fa6270 */
[----:B------:R-:W-:Y:S01]  /*9480*/  IMAD.WIDE.U32 R184, R84, -0x2daee0ad, RZ ;  /* 0xd2511f5354b87825 */ /* 0x000fe200078e00ff */
[----:B------:R-:W-:Y:S01]  /*9490*/  ISETP.GE.AND P4, PT, R167, c[0x0][0x220], PT ;  /* 0x00008800a7007a0c */ /* 0x000fe20003f86270 */
[----:B------:R-:W-:Y:S01]  /*94a0*/  USHF.L.U32 UR5, UR4, 0x1, URZ ;  /* 0x0000000104057899 */ /* 0x000fe2000800063f */
[----:B------:R-:W-:Y:S01]  /*94b0*/  ISETP.GE.AND P3, PT, R166, c[0x0][0x220], PT ;  /* 0x00008800a6007a0c */ /* 0x000fe20003f66270 */
[----:B------:R-:W-:Y:S01]  /*94c0*/  IMAD.WIDE.U32 R180, R180, -0x2daee0ad, RZ ;  /* 0xd2511f53b4b47825 */ /* 0x000fe200078e00ff */
[----:B------:R-:W-:Y:S01]  /*94d0*/  MOV R186, R128 ;  /* 0x0000008000ba7202 */ /* 0x000fe20000000f00 */
[----:B------:R-:W-:-:S02]  /*94e0*/  USHF.L.U64.HI UR6, UR4, 0x1, UR6 ;  /* 0x0000000104067899 */ /* 0x000fc40008010206 */
[----:B------:R-:W-:Y:S01]  /*94f0*/  IMAD.MOV.U32 R187, RZ, RZ, R131 ;  /* 0x000000ffffbb7224 */ /* 0x000fe200078e0083 */
[----:B------:R-:W-:Y:S05]  /*9500*/  BRA `(.L_x_850) ;  /* 0x0000038000007947 */ /* 0x000fea0003800000 */
.L_x_852:
        /* <DEDUP_REMOVED lines=11> */
[----:B------:R-:W-:Y:S01]  /*95c0*/  IMAD.IADD R93, R89, 0x1, R93 ;  /* 0x00000001595d7824 */ /* 0x000fe200078e025d */
[C---:B------:R-:W-:Y:S04]  /*95d0*/  IADD3 R89, P6, R91.reuse, UR20, RZ ;  /* 0x000000145b597c10 */ /* 0x040fe8000ffde0ff */
[----:B------:R-:W-:Y:S02]  /*95e0*/  LEA.HI.X R2, R88, R173, R93, 0x6, P0 ;  /* 0x000000ad58027211 */ /* 0x000fe400000f345d */
[C---:B------:R-:W-:Y:S02]  /*95f0*/  @!P4 LEA R94, P0, R91.reuse, c[0x0][0x168], 0x1 ;  /* 0x00005a005b5eca11 */ /* 0x040fe400078008ff */
        /* <DEDUP_REMOVED lines=17> */
[C-C-:B------:R-:W-:Y:S01]  /*9710*/  @!P5 LEA.HI.X R97, R89.reuse, c[0x0][0x16c], R0.reuse, 0x1, P6 ;  /* 0x00005b005961da11 */ /* 0x140fe200030f0c00 */
        /* <DEDUP_REMOVED lines=23> */
.L_x_850:
        /* <DEDUP_REMOVED lines=22> */
[C---:B------:R-:W-:Y:S03]  /*99f0*/  @!P3 LEA R122, P0, R123.reuse, c[0x0][0x170], 0x1 ;  /* 0x00005c007b7aba11 */ /* 0x040fe600078008ff */
[----:B------:R-:W-:Y:S01]  /*9a00*/  @!PT LDS RZ, [RZ] ;  /* 0x00000000fffff984 */ /* 0x000fe20000000800 */
[----:B------:R-:W-:Y:S01]  /*9a10*/  @!PT LDS RZ, [RZ] ;  /* 0x00000000fffff984 */ /* 0x000fe20000000800 */
[----:B------:R-:W-:Y:S01]  /*9a20*/  @!PT LDS RZ, [RZ] ;  /* 0x00000000fffff984 */ /* 0x000fe20000000800 */
[----:B------:R2:W-:Y:S01]  /*9a30*/  @!P5 LDGSTS.E.BYPASS.LTC128B.128 [R165+0x6000], [R194.64] ;  /* 0x06000000c2a5dfae */ /* 0x0005e2000b901d5a */
[----:B------:R-:W-:Y:S02]  /*9a40*/  @!P3 LEA.HI.X R123, R123, c[0x0][0x174], R0, 0x1, P0 ;  /* 0x00005d007b7bba11 */ /* 0x000fe400000f0c00 */
[----:B------:R-:W-:Y:S01]  /*9a50*/  ISETP.GE.AND P0, PT, R179, 0x1, PT ;  /* 0x00000001b300780c */ /* 0x000fe20003f06270 */
        /* <DEDUP_REMOVED lines=26> */
[----:B-1----:R-:W1:Y:S04]  /*9c00*/  LDSM.16.M88.4 R92, [R118+0x3000] ;  /* 0x00300000765c783b */ /* 0x002e680000000200 */
[----:B------:R-:W3:Y:S04]  /*9c10*/  LDSM.16.M88.4 R96, [R118+0x3400] ;  /* 0x003400007660783b */ /* 0x000ee80000000200 */
[----:B------:R-:W4:Y:S04]  /*9c20*/  LDSM.16.M88.4 R100, [R118+0x3800] ;  /* 0x003800007664783b */ /* 0x000f280000000200 */
[----:B------:R-:W0:Y:S04]  /*9c30*/  LDGDEPBAR ;  /* 0x00000000000079af */ /* 0x000e280000000000 */
[----:B------:R-:W5:Y:S04]  /*9c40*/  LDSM.16.M88.4 R104, [R118+0x3c00] ;  /* 0x003c00007668783b */ /* 0x000f680000000200 */
[----:B------:R-:W-:Y:S04]  /*9c50*/  LDSM.16.M88.4 R108, [R117] ;  /* 0x00000000756c783b */ /* 0x000fe80000000200 */
[----:B------:R-:W2:Y:S01]  /*9c60*/  LDSM.16.M88.4 R112, [R87+0x3000] ;  /* 0x003000005770783b */ /* 0x000ea20000000200 */
[C---:B-1----:R-:W-:Y:S08]  /*9c70*/  HMMA.16816.F32.BF16 R4, R88.reuse, R92, RZ ;  /* 0x0000005c5804723c */ /* 0x042ff000000418ff */
[C---:B------:R-:W-:Y:S01]  /*9c80*/  HMMA.16816.F32.BF16 R8, R88.reuse, R94, RZ ;  /* 0x0000005e5808723c */ /* 0x040fe200000418ff */
[----:B------:R-:W1:Y:S07]  /*9c90*/  LDSM.16.M88.4 R92, [R87+0x3400] ;  /* 0x00340000575c783b */ /* 0x000e6e0000000200 */
[C---:B---3--:R-:W-:Y:S08]  /*9ca0*/  HMMA.16816.F32.BF16 R12, R88.reuse, R96, RZ ;  /* 0x00000060580c723c */ /* 0x048ff000000418ff */
[C---:B------:R-:W-:Y:S01]  /*9cb0*/  HMMA.16816.F32.BF16 R16, R88.reuse, R98, RZ ;  /* 0x000000625810723c */ /* 0x040fe200000418ff */
[----:B------:R-:W3:Y:S07]  /*9cc0*/  LDSM.16.M88.4 R96, [R87+0x3800] ;  /* 0x003800005760783b */ /* 0x000eee0000000200 */
[C---:B----4-:R-:W-:Y:S08]  /*9cd0*/  HMMA.16816.F32.BF16 R20, R88.reuse, R100, RZ ;  /* 0x000000645814723c */ /* 0x050ff000000418ff */
[C---:B------:R-:W-:Y:S01]  /*9ce0*/  HMMA.16816.F32.BF16 R24, R88.reuse, R102, RZ ;  /* 0x000000665818723c */ /* 0x040fe200000418ff */
[----:B------:R-:W-:Y:S07]  /*9cf0*/  LDSM.16.M88.4 R100, [R119+0x1000] ;  /* 0x001000007764783b */ /* 0x000fee0000000200 */
[C---:B-----5:R-:W-:Y:S08]  /*9d00*/  HMMA.16816.F32.BF16 R28, R88.reuse, R104, RZ ;  /* 0x00000068581c723c */ /* 0x060ff000000418ff */
[----:B------:R-:W-:Y:S01]  /*9d10*/  HMMA.16816.F32.BF16 R32, R88, R106, RZ ;  /* 0x0000006a5820723c */ /* 0x000fe200000418ff */
[----:B------:R-:W4:Y:S04]  /*9d20*/  LDSM.16.M88.4 R88, [R87+0x3c00] ;  /* 0x003c00005758783b */ /* 0x000f280000000200 */
[----:B------:R-:W5:Y:S03]  /*9d30*/  LDSM.16.M88.4 R104, [R118+0x4000] ;  /* 0x004000007668783b */ /* 0x000f660000000200 */
        /* <DEDUP_REMOVED lines=8> */
[----:B------:R-:W-:Y:S07]  /*9dc0*/  LDSM.16.M88.4 R96, [R117+0x1000] ;  /* 0x001000007560783b */ /* 0x000fee0000000200 */
[C---:B----4-:R-:W-:Y:S08]  /*9dd0*/  HMMA.16816.F32.BF16 R28, R108.reuse, R88, R28 ;  /* 0x000000586c1c723c */ /* 0x050ff0000004181c */
[----:B------:R-:W-:Y:S01]  /*9de0*/  HMMA.16816.F32.BF16 R32, R108, R90, R32 ;  /* 0x0000005a6c20723c */ /* 0x000fe20000041820 */
[----:B------:R-:W1:Y:S04]  /*9df0*/  LDSM.16.M88.4 R88, [R118+0x4800] ;  /* 0x004800007658783b */ /* 0x000e680000000200 */
[----:B------:R-:W3:Y:S03]  /*9e00*/  LDSM.16.M88.4 R108, [R87+0x4000] ;  /* 0x00400000576c783b */ /* 0x000ee60000000200 */
[C---:B-----5:R-:W-:Y:S08]  /*9e10*/  HMMA.16816.F32.BF16 R4, R100.reuse, R104, R4 ;  /* 0x000000686404723c */ /* 0x060ff00000041804 */
[C---:B------:R-:W-:Y:S01]  /*9e20*/  HMMA.16816.F32.BF16 R8, R100.reuse, R106, R8 ;  /* 0x0000006a6408723c */ /* 0x040fe20000041808 */
[----:B------:R-:W4:Y:S07]  /*9e30*/  LDSM.16.M88.4 R104, [R87+0x4400] ;  /* 0x004400005768783b */ /* 0x000f2e0000000200 */
[C---:B--2---:R-:W-:Y:S08]  /*9e40*/  HMMA.16816.F32.BF16 R12, R100.reuse, R112, R12 ;  /* 0x00000070640c723c */ /* 0x044ff0000004180c */
[C---:B------:R-:W-:Y:S01]  /*9e50*/  HMMA.16816.F32.BF16 R16, R100.reuse, R114, R16 ;  /* 0x000000726410723c */ /* 0x040fe20000041810 */
[----:B------:R-:W2:Y:S07]  /*9e60*/  LDSM.16.M88.4 R112, [R87+0x4800] ;  /* 0x004800005770783b */ /* 0x000eae0000000200 */
[C---:B-1----:R-:W-:Y:S08]  /*9e70*/  HMMA.16816.F32.BF16 R20, R100.reuse, R88, R20 ;  /* 0x000000586414723c */ /* 0x042ff00000041814 */
[C---:B------:R-:W-:Y:S01]  /*9e80*/  HMMA.16816.F32.BF16 R24, R100.reuse, R90, R24 ;  /* 0x0000005a6418723c */ /* 0x040fe20000041818 */
[----:B------:R-:W1:Y:S07]  /*9e90*/  LDSM.16.M88.4 R88, [R87+0x4c00] ;  /* 0x004c00005758783b */ /* 0x000e6e0000000200 */
[C---:B------:R-:W-:Y:S08]  /*9ea0*/  HMMA.16816.F32.BF16 R28, R100.reuse, R92, R28 ;  /* 0x0000005c641c723c */ /* 0x040ff0000004181c */
[----:B------:R-:W-:Y:S01]  /*9eb0*/  HMMA.16816.F32.BF16 R32, R100, R94, R32 ;  /* 0x0000005e6420723c */ /* 0x000fe20000041820 */
[----:B------:R-:W-:Y:S04]  /*9ec0*/  LDSM.16.M88.4 R92, [R119+0x2000] ;  /* 0x00200000775c783b */ /* 0x000fe80000000200 */
[----:B------:R-:W5:Y:S03]  /*9ed0*/  LDSM.16.M88.4 R100, [R118+0x5000] ;  /* 0x005000007664783b */ /* 0x000f660000000200 */
[C---:B---3--:R-:W-:Y:S08]  /*9ee0*/  HMMA.16816.F32.BF16 R4, R96.reuse, R108, R4 ;  /* 0x0000006c6004723c */ /* 0x048ff00000041804 */
[C---:B------:R-:W-:Y:S01]  /*9ef0*/  HMMA.16816.F32.BF16 R8, R96.reuse, R110, R8 ;  /* 0x0000006e6008723c */ /* 0x040fe20000041808 */
[----:B------:R-:W3:Y:S07]  /*9f00*/  LDSM.16.M88.4 R108, [R118+0x5400] ;  /* 0x00540000766c783b */ /* 0x000eee0000000200 */
[C---:B----4-:R-:W-:Y:S08]  /*9f10*/  HMMA.16816.F32.BF16 R12, R96.reuse, R104, R12 ;  /* 0x00000068600c723c */ /* 0x050ff0000004180c */
[C---:B------:R-:W-:Y:S01]  /*9f20*/  HMMA.16816.F32.BF16 R16, R96.reuse, R106, R16 ;  /* 0x0000006a6010723c */ /* 0x040fe20000041810 */
[----:B------:R-:W4:Y:S07]  /*9f30*/  LDSM.16.M88.4 R104, [R118+0x5800] ;  /* 0x005800007668783b */ /* 0x000f2e0000000200 */
[C---:B--2---:R-:W-:Y:S08]  /*9f40*/  HMMA.16816.F32.BF16 R20, R96.reuse, R112, R20 ;  /* 0x000000706014723c */ /* 0x044ff00000041814 */
[C---:B------:R-:W-:Y:S01]  /*9f50*/  HMMA.16816.F32.BF16 R24, R96.reuse, R114, R24 ;  /* 0x000000726018723c */ /* 0x040fe20000041818 */
[----:B------:R-:W2:Y:S07]  /*9f60*/  LDSM.16.M88.4 R112, [R118+0x5c00] ;  /* 0x005c00007670783b */ /* 0x000eae0000000200 */
[C---:B-1----:R-:W-:Y:S08]  /*9f70*/  HMMA.16816.F32.BF16 R28, R96.reuse, R88, R28 ;  /* 0x00000058601c723c */ /* 0x042ff0000004181c */
[----:B------:R-:W-:Y:S01]  /*9f80*/  HMMA.16816.F32.BF16 R32, R96, R90, R32 ;  /* 0x0000005a6020723c */ /* 0x000fe20000041820 */
[----:B------:R-:W-:Y:S04]  /*9f90*/  LDSM.16.M88.4 R88, [R117+0x2000] ;  /* 0x002000007558783b */ /* 0x000fe80000000200 */
[----:B------:R-:W1:Y:S03]  /*9fa0*/  LDSM.16.M88.4 R96, [R87+0x5000] ;  /* 0x005000005760783b */ /* 0x000e660000000200 */
[C---:B-----5:R-:W-:Y:S08]  /*9fb0*/  HMMA.16816.F32.BF16 R4, R92.reuse, R100, R4 ;  /* 0x000000645c04723c */ /* 0x060ff00000041804 */
[C---:B------:R-:W-:Y:S01]  /*9fc0*/  HMMA.16816.F32.BF16 R8, R92.reuse, R102, R8 ;  /* 0x000000665c08723c */ /* 0x040fe20000041808 */
[----:B------:R-:W5:Y:S07]  /*9fd0*/  LDSM.16.M88.4 R100, [R87+0x5400] ;  /* 0x005400005764783b */ /* 0x000f6e0000000200 */
[C---:B---3--:R-:W-:Y:S08]  /*9fe0*/  HMMA.16816.F32.BF16 R12, R92.reuse, R108, R12 ;  /* 0x0000006c5c0c723c */ /* 0x048ff0000004180c */
[C---:B------:R-:W-:Y:S01]  /*9ff0*/  HMMA.16816.F32.BF16 R16, R92.reuse, R110, R16 ;  /* 0x0000006e5c10723c */ /* 0x040fe20000041810 */
[----:B------:R-:W3:Y:S07]  /*a000*/  LDSM.16.M88.4 R108, [R87+0x5800] ;  /* 0x00580000576c783b */ /* 0x000eee0000000200 */
[C---:B----4-:R-:W-:Y:S08]  /*a010*/  HMMA.16816.F32.BF16 R20, R92.reuse, R104, R20 ;  /* 0x000000685c14723c */ /* 0x050ff00000041814 */
[C---:B------:R-:W-:Y:S01]  /*a020*/  HMMA.16816.F32.BF16 R24, R92.reuse, R106, R24 ;  /* 0x0000006a5c18723c */ /* 0x040fe20000041818 */
[----:B------:R-:W4:Y:S01]  /*a030*/  LDSM.16.M88.4 R104, [R87+0x5c00] ;  /* 0x005c00005768783b */ /* 0x000f220000000200 */
[----:B------:R-:W-:Y:S04]  /*a040*/  DEPBAR.LE SB0, 0x0 ;  /* 0x000080000000791a */ /* 0x000fe80000000000 */
[----:B------:R-:W-:Y:S02]  /*a050*/  BAR.SYNC.DEFER_BLOCKING 0x0 ;  /* 0x0000000000007b1d */ /* 0x000fe40000010000 */
[C---:B--2---:R-:W-:Y:S08]  /*a060*/  HMMA.16816.F32.BF16 R28, R92.reuse, R112, R28 ;  /* 0x000000705c1c723c */ /* 0x044ff0000004181c */
[----:B------:R-:W-:Y:S08]  /*a070*/  HMMA.16816.F32.BF16 R32, R92, R114, R32 ;  /* 0x000000725c20723c */ /* 0x000ff00000041820 */
[C---:B-1----:R-:W-:Y:S08]  /*a080*/  HMMA.16816.F32.BF16 R4, R88.reuse, R96, R4 ;  /* 0x000000605804723c */ /* 0x042ff00000041804 */
[C---:B------:R-:W-:Y:S08]  /*a090*/  HMMA.16816.F32.BF16 R8, R88.reuse, R98, R8 ;  /* 0x000000625808723c */ /* 0x040ff00000041808 */
[C---:B-----5:R-:W-:Y:S08]  /*a0a0*/  HMMA.16816.F32.BF16 R12, R88.reuse, R100, R12 ;  /* 0x00000064580c723c */ /* 0x060ff0000004180c */
[C---:B------:R-:W-:Y:S08]  /*a0b0*/  HMMA.16816.F32.BF16 R16, R88.reuse, R102, R16 ;  /* 0x000000665810723c */ /* 0x040ff00000041810 */
[C---:B---3--:R-:W-:Y:S08]  /*a0c0*/  HMMA.16816.F32.BF16 R20, R88.reuse, R108, R20 ;  /* 0x0000006c5814723c */ /* 0x048ff00000041814 */
[C---:B------:R-:W-:Y:S08]  /*a0d0*/  HMMA.16816.F32.BF16 R24, R88.reuse, R110, R24 ;  /* 0x0000006e5818723c */ /* 0x040ff00000041818 */
[C---:B----4-:R-:W-:Y:S08]  /*a0e0*/  HMMA.16816.F32.BF16 R28, R88.reuse, R104, R28 ;  /* 0x00000068581c723c */ /* 0x050ff0000004181c */
[----:B------:R-:W-:Y:S01]  /*a0f0*/  HMMA.16816.F32.BF16 R32, R88, R106, R32 ;  /* 0x0000006a5820723c */ /* 0x000fe20000041820 */
[----:B------:R-:W-:-:S07]  /*a100*/  @P0 BRA `(.L_x_852) ;  /* 0xfffff40000000947 */ /* 0x000fce000383ffff */
.L_x_851:
        /* <DEDUP_REMOVED lines=24> */
[----:B------:R-:W-:Y:S02]  /*a290*/  LOP3.LUT R95, R126, UR29, RZ, 0x3c, !PT ;  /* 0x0000001d7e5f7c12 */ /* 0x000fe4000f8e3cff */
[----:B------:R-:W-:Y:S02]  /*a2a0*/  FMNMX.FTZ R0, R28, R89, !PT ;  /* 0x000000591c007209 */ /* 0x000fe40007810000 */
[----:B------:R-:W-:Y:S02]  /*a2b0*/  LOP3.LUT R204, R181, UR15, R184, 0x96, !PT ;  /* 0x0000000fb5cc7c12 */ /* 0x000fe4000f8e96b8 */
[----:B------:R-:W-:Y:S02]  /*a2c0*/  FMNMX.FTZ R89, R29, R0, !PT ;  /* 0x000000001d597209 */ /* 0x000fe40007810000 */
[----:B------:R-:W-:Y:S01]  /*a2d0*/  IADD3 R126, R126, 0x1, RZ ;  /* 0x000000017e7e7810 */ /* 0x000fe20007ffe0ff */
[----:B------:R-:W-:Y:S01]  /*a2e0*/  IMAD.WIDE.U32 R204, R204, -0x326172a9, RZ ;  /* 0xcd9e8d57cccc7825 */ /* 0x000fe200078e00ff */
[----:B------:R-:W-:Y:S02]  /*a2f0*/  FMNMX.FTZ R0, R32, R89, !PT ;  /* 0x0000005920007209 */ /* 0x000fe40007810000 */
[----:B------:R-:W-:Y:S02]  /*a300*/  FMNMX.FTZ R89, R27, R2, !PT ;  /* 0x000000021b597209 */ /* 0x000fe40007810000 */
[----:B------:R-:W-:Y:S02]  /*a310*/  FMNMX.FTZ R97, R33, R0, !PT ;  /* 0x0000000021617209 */ /* 0x000fe40007810000 */
[----:B------:R-:W-:Y:S03]  /*a320*/  FMNMX.FTZ R2, R30, R89, !PT ;  /* 0x000000591e027209 */ /* 0x000fe60007810000 */
[----:B------:R-:W1:Y:S01]  /*a330*/  SHFL.BFLY PT, R0, R97, 0x2, 0x1f ;  /* 0x0c401f0061007f89 */ /* 0x000e6200000e0000 */
[----:B------:R-:W-:Y:S04]  /*a340*/  FMNMX.FTZ R89, R31, R2, !PT ;  /* 0x000000021f597209 */ /* 0x000fe80007810000 */
[----:B------:R-:W-:Y:S04]  /*a350*/  FMNMX.FTZ R2, R34, R89, !PT ;  /* 0x0000005922027209 */ /* 0x000fe80007810000 */
[----:B------:R-:W-:Y:S05]  /*a360*/  FMNMX.FTZ R93, R35, R2, !PT ;  /* 0x00000002235d7209 */ /* 0x000fea0007810000 */
[----:B------:R-:W2:Y:S01]  /*a370*/  SHFL.BFLY PT, R84, R93, 0x2, 0x1f ;  /* 0x0c401f005d547f89 */ /* 0x000ea200000e0000 */
[----:B-1----:R-:W-:Y:S02]  /*a380*/  FMNMX.FTZ R91, R97, R0, !PT ;  /* 0x00000000615b7209 */ /* 0x002fe40007810000 */
[----:B------:R-:W-:Y:S05]  /*a390*/  LOP3.LUT R0, R185, R95, RZ, 0x3c, !PT ;  /* 0x0000005fb9007212 */ /* 0x000fea00078e3cff */
[----:B------:R-:W1:Y:S01]  /*a3a0*/  SHFL.BFLY PT, R2, R91, 0x1, 0x1f ;  /* 0x0c201f005b027f89 */ /* 0x000e6200000e0000 */
[----:B------:R-:W-:Y:S05]  /*a3b0*/  IMAD.WIDE.U32 R208, R0, -0x326172a9, RZ ;  /* 0xcd9e8d5700d07825 */ /* 0x000fea00078e00ff */
[----:B------:R-:W-:Y:S02]  /*a3c0*/  LOP3.LUT R208, R205, UR14, R208, 0x96, !PT ;  /* 0x0000000ecdd07c12 */ /* 0x000fe4000f8e96d0 */
[----:B--2---:R-:W-:Y:S02]  /*a3d0*/  FMNMX.FTZ R89, R93, R84, !PT ;  /* 0x000000545d597209 */ /* 0x004fe40007810000 */
[----:B------:R-:W-:Y:S01]  /*a3e0*/  LOP3.LUT R84, R209, UR16, R182, 0x96, !PT ;  /* 0x00000010d1547c12 */ /* 0x000fe2000f8e96b6 */
[----:B------:R-:W-:Y:S02]  /*a3f0*/  IMAD.WIDE.U32 R208, R208, -0x2daee0ad, RZ ;  /* 0xd2511f53d0d07825 */ /* 0x000fe400078e00ff */
[----:B------:R-:W2:Y:S02]  /*a400*/  SHFL.BFLY PT, R0, R89, 0x1, 0x1f ;  /* 0x0c201f0059007f89 */ /* 0x000ea400000e0000 */
[----:B------:R-:W-:Y:S05]  /*a410*/  IMAD.WIDE.U32 R200, R84, -0x2daee0ad, RZ ;  /* 0xd2511f5354c87825 */ /* 0x000fea00078e00ff */
[----:B------:R-:W-:Y:S02]  /*a420*/  LOP3.LUT R84, R201, UR13, R180, 0x96, !PT ;  /* 0x0000000dc9547c12 */ /* 0x000fe4000f8e96b4 */
[----:B------:R-:W-:Y:S02]  /*a430*/  LOP3.LUT R200, R209, UR11, R200, 0x96, !PT ;  /* 0x0000000bd1c87c12 */ /* 0x000fe4000f8e96c8 */
[----:B-1----:R-:W-:Y:S01]  /*a440*/  FMNMX.FTZ R2, R91, R2, !PT ;  /* 0x000000025b027209 */ /* 0x002fe20007810000 */
[----:B------:R-:W-:Y:S03]  /*a450*/  IMAD.WIDE.U32 R114, R84, -0x326172a9, RZ ;  /* 0xcd9e8d5754727825 */ /* 0x000fe600078e00ff */
[----:B------:R-:W-:Y:S01]  /*a460*/  FSETP.NEU.FTZ.AND P0, PT, R2, -INF , PT ;  /* 0xff8000000200780b */ /* 0x000fe20003f1d000 */
[----:B------:R-:W-:Y:S01]  /*a470*/  IMAD.WIDE.U32 R200, R200, -0x326172a9, RZ ;  /* 0xcd9e8d57c8c87825 */ /* 0x000fe200078e00ff */
[----:B------:R-:W-:Y:S03]  /*a480*/  LOP3.LUT R84, R115, UR12, R204, 0x96, !PT ;  /* 0x0000000c73547c12 */ /* 0x000fe6000f8e96cc */
[----:B------:R-:W-:Y:S01]  /*a490*/  FMUL.FTZ R104, R2, c[0x0][0x23c] ;  /* 0x00008f0002687a20 */ /* 0x000fe20000410000 */
[----:B------:R-:W-:Y:S01]  /*a4a0*/  LOP3.LUT R114, R201, UR10, R114, 0x96, !PT ;  /* 0x0000000ac9727c12 */ /* 0x000fe2000f8e9672 */
[----:B------:R-:W-:Y:S01]  /*a4b0*/  IMAD.WIDE.U32 R206, R84, -0x2daee0ad, RZ ;  /* 0xd2511f5354ce7825 */ /* 0x000fe200078e00ff */
[----:B--2---:R-:W-:Y:S02]  /*a4c0*/  FMNMX.FTZ R0, R89, R0, !PT ;  /* 0x0000000059007209 */ /* 0x004fe40007810000 */
[----:B------:R-:W-:Y:S01]  /*a4d0*/  FSEL R104, R104, RZ, P0 ;  /* 0x000000ff68687208 */ /* 0x000fe20000000000 */
[----:B------:R-:W-:Y:S01]  /*a4e0*/  IMAD.WIDE.U32 R114, R114, -0x2daee0ad, RZ ;  /* 0xd2511f5372727825 */ /* 0x000fe200078e00ff */
[----:B------:R-:W-:Y:S02]  /*a4f0*/  LOP3.LUT R208, R207, UR9, R208, 0x96, !PT ;  /* 0x00000009cfd07c12 */ /* 0x000fe4000f8e96d0 */
[----:B------:R-:W-:Y:S01]  /*a500*/  FSETP.NEU.FTZ.AND P0, PT, R0, -INF , PT ;  /* 0xff8000000000780b */ /* 0x000fe20003f1d000 */
[----:B------:R-:W-:Y:S01]  /*a510*/  FFMA.FTZ R96, R4, c[0x0][0x23c], -R104 ;  /* 0x00008f0004607a23 */ /* 0x000fe20000010868 */
[----:B------:R-:W-:Y:S01]  /*a520*/  LOP3.LUT R206, R115, UR7, R206, 0x96, !PT ;  /* 0x0000000773ce7c12 */ /* 0x000fe2000f8e96ce */
[----:B------:R-:W-:Y:S02]  /*a530*/  FFMA.FTZ R127, R5, c[0x0][0x23c], -R104 ;  /* 0x00008f00057f7a23 */ /* 0x000fe40000010868 */
[----:B------:R-:W-:Y:S02]  /*a540*/  FMUL.FTZ R106, R0, c[0x0][0x23c] ;  /* 0x00008f00006a7a20 */ /* 0x000fe40000410000 */
[----:B------:R-:W-:Y:S01]  /*a550*/  MUFU.EX2 R96, R96 ;  /* 0x0000006000607308 */ /* 0x000fe20000000800 */
[----:B------:R-:W-:Y:S02]  /*a560*/  IMAD.WIDE.U32 R206, R206, -0x326172a9, RZ ;  /* 0xcd9e8d57cece7825 */ /* 0x000fe400078e00ff */
[----:B------:R-:W-:Y:S02]  /*a570*/  FSEL R106, R106, RZ, P0 ;  /* 0x000000ff6a6a7208 */ /* 0x000fe40000000000 */
[----:B------:R-:W-:Y:S01]  /*a580*/  IADD3 R190, P0, R188, UR5, RZ ;  /* 0x00000005bcbe7c10 */ /* 0x000fe2000ff1e0ff */
[----:B------:R-:W-:Y:S01]  /*a590*/  IMAD.WIDE.U32 R208, R208, -0x326172a9, RZ ;  /* 0xcd9e8d57d0d07825 */ /* 0x000fe200078e00ff */
[----:B------:R-:W-:Y:S02]  /*a5a0*/  SHF.R.U32.HI R98, RZ, 0x18, R206 ;  /* 0x00000018ff627819 */ /* 0x000fe400000116ce */
[----:B------:R-:W-:Y:S01]  /*a5b0*/  IADD3.X R191, R189, UR6, RZ, P0, !PT ;  /* 0x00000006bdbf7c10 */ /* 0x000fe200087fe4ff */
[----:B------:R-:W1:Y:S01]  /*a5c0*/  MUFU.EX2 R127, R127 ;  /* 0x0000007f007f7308 */ /* 0x000e620000000800 */
[----:B------:R-:W-:Y:S01]  /*a5d0*/  LOP3.LUT R84, R207, UR17, R208, 0x96, !PT ;  /* 0x00000011cf547c12 */ /* 0x000fe2000f8e96d0 */
[----:B------:R-:W-:Y:S01]  /*a5e0*/  FFMA.FTZ R210, R6, c[0x0][0x23c], -R106 ;  /* 0x00008f0006d27a23 */ /* 0x000fe2000001086a */
[----:B------:R-:W-:Y:S01]  /*a5f0*/  LOP3.LUT R200, R209, UR8, R200, 0x96, !PT ;  /* 0x00000008d1c87c12 */ /* 0x000fe2000f8e96c8 */
[----:B------:R-:W-:Y:S01]  /*a600*/  FFMA.FTZ R197, R7, c[0x0][0x23c], -R106 ;  /* 0x00008f0007c57a23 */ /* 0x000fe2000001086a */
[C---:B------:R-:W-:Y:S01]  /*a610*/  LOP3.LUT R92, R84.reuse, 0xff, RZ, 0xc0, !PT ;  /* 0x000000ff545c7812 */ /* 0x040fe200078ec0ff */
[----:B------:R-:W-:Y:S01]  /*a620*/  FFMA.FTZ R110, R29, c[0x0][0x23c], -R104 ;  /* 0x00008f001d6e7a23 */ /* 0x000fe20000010868 */
[----:B------:R-:W-:Y:S01]  /*a630*/  LOP3.LUT R88, R84, 0xffff, RZ, 0xc0, !PT ;  /* 0x0000ffff54587812 */ /* 0x000fe200078ec0ff */
[----:B------:R-:W-:Y:S01]  /*a640*/  FFMA.FTZ R199, R10, c[0x0][0x23c], -R106 ;  /* 0x00008f000ac77a23 */ /* 0x000fe2000001086a */
[----:B------:R-:W-:Y:S01]  /*a650*/  ISETP.GE.U32.AND P6, PT, R163, R92, PT ;  /* 0x0000005ca300720c */ /* 0x000fe20003fc6070 */
[----:B------:R-:W-:Y:S01]  /*a660*/  MUFU.EX2 R210, R210 ;  /* 0x000000d200d27308 */ /* 0x000fe20000000800 */
[----:B------:R-:W-:Y:S01]  /*a670*/  SHF.R.U32.HI R90, RZ, 0x10, R84 ;  /* 0x00000010ff5a7819 */ /* 0x000fe20000011654 */
[----:B------:R-:W-:Y:S01]  /*a680*/  FFMA.FTZ R194, R11, c[0x0][0x23c], -R106 ;  /* 0x00008f000bc27a23 */ /* 0x000fe2000001086a */
[----:B------:R-:W-:Y:S01]  /*a690*/  SHF.R.U32.HI R88, RZ, 0x8, R88 ;  /* 0x00000008ff587819 */ /* 0x000fe20000011658 */
[----:B------:R-:W-:Y:S01]  /*a6a0*/  IMAD.WIDE.U32 R200, R200, -0x2daee0ad, RZ ;  /* 0xd2511f53c8c87825 */ /* 0x000fe200078e00ff */
[----:B------:R-:W-:Y:S02]  /*a6b0*/  LOP3.LUT R90, R90, 0xff, RZ, 0xc0, !PT ;  /* 0x000000ff5a5a7812 */ /* 0x000fe400078ec0ff */
[----:B------:R-:W-:Y:S01]  /*a6c0*/  LOP3.LUT R88, R88, 0xffff, RZ, 0xc0, !PT ;  /* 0x0000ffff58587812 */ /* 0x000fe200078ec0ff */
[--C-:B------:R-:W-:Y:S01]  /*a6d0*/  FFMA.FTZ R202, R14, c[0x0][0x23c], -R106.reuse ;  /* 0x00008f000eca7a23 */ /* 0x100fe2000001086a */
[C---:B------:R-:W-:Y:S01]  /*a6e0*/  ISETP.GE.U32.AND P1, PT, R163.reuse, R90, PT ;  /* 0x0000005aa300720c */ /* 0x040fe20003f26070 */
[----:B------:R-:W2:Y:S01]  /*a6f0*/  MUFU.EX2 R197, R197 ;  /* 0x000000c500c57308 */ /* 0x000ea20000000800 */
[----:B------:R-:W-:Y:S01]  /*a700*/  ISETP.GE.U32.AND P2, PT, R163, R88, PT ;  /* 0x00000058a300720c */ /* 0x000fe20003f46070 */
[--C-:B------:R-:W-:Y:S01]  /*a710*/  FFMA.FTZ R192, R19, c[0x0][0x23c], -R106.reuse ;  /* 0x00008f0013c07a23 */ /* 0x100fe2000001086a */
[----:B------:R-:W-:Y:S01]  /*a720*/  LOP3.LUT R90, R206, 0xff, RZ, 0xc0, !PT ;  /* 0x000000ffce5a7812 */ /* 0x000fe200078ec0ff */
[----:B------:R-:W-:Y:S01]  /*a730*/  FFMA.FTZ R113, R22, c[0x0][0x23c], -R106 ;  /* 0x00008f0016717a23 */ /* 0x000fe2000001086a */
[----:B-1----:R-:W-:Y:S01]  /*a740*/  F2FP.BF16.PACK_AB R89, R127, R96 ;  /* 0x000000607f59723e */ /* 0x002fe200000010ff */
[----:B------:R-:W-:Y:S01]  /*a750*/  FFMA.FTZ R196, R8, c[0x0][0x23c], -R104 ;  /* 0x00008f0008c47a23 */ /* 0x000fe20000010868 */
[----:B------:R-:W-:Y:S01]  /*a760*/  SHF.R.U32.HI R84, RZ, 0x18, R84 ;  /* 0x00000018ff547819 */ /* 0x000fe20000011654 */
[----:B------:R-:W-:Y:S01]  /*a770*/  FFMA.FTZ R105, R9, c[0x0][0x23c], -R104 ;  /* 0x00008f0009697a23 */ /* 0x000fe20000010868 */
[----:B------:R-:W-:Y:S01]  /*a780*/  PRMT R88, R89, 0x7632, R88 ;  /* 0x0000763259587816 */ /* 0x000fe20000000058 */
[----:B------:R-:W-:Y:S01]  /*a790*/  @!P6 HFMA2.BF16_V2 R146, -RZ.H0_H0, RZ.H0_H0, -R89.H0_H0 ;  /* 0x200000ffff92e231 */ /* 0x000fe20000340959 */
[----:B------:R-:W-:Y:S01]  /*a7a0*/  ISETP.GE.U32.AND P0, PT, R163, R90, PT ;  /* 0x0000005aa300720c */ /* 0x000fe20003f06070 */
[----:B------:R-:W-:Y:S01]  /*a7b0*/  MUFU.EX2 R196, R196 ;  /* 0x000000c400c47308 */ /* 0x000fe20000000800 */
[----:B------:R-:W-:Y:S01]  /*a7c0*/  PRMT R90, R89, 0x5410, R88 ;  /* 0x00005410595a7816 */ /* 0x000fe20000000058 */
[----:B------:R-:W-:Y:S01]  /*a7d0*/  FADD.FTZ R85, -R0, R85 ;  /* 0x0000005500557221 */ /* 0x000fe20000010100 */
[----:B------:R-:W-:Y:S01]  /*a7e0*/  @!P6 PRMT R89, R146, 0x5410, RZ ;  /* 0x000054109259e816 */ /* 0x000fe200000000ff */
[----:B------:R-:W-:Y:S01]  /*a7f0*/  @!P2 HFMA2.BF16_V2 R136, -RZ.H0_H0, RZ.H0_H0, -R88.H0_H0 ;  /* 0x200000ffff88a231 */ /* 0x000fe20000340958 */
[----:B------:R-:W-:Y:S01]  /*a800*/  ISETP.GE.U32.AND P6, PT, R163, R84, PT ;  /* 0x00000054a300720c */ /* 0x000fe20003fc6070 */
[----:B------:R-:W-:Y:S01]  /*a810*/  FMUL.FTZ R84, R85, c[0x0][0x23c] ;  /* 0x00008f0055547a20 */ /* 0x000fe20000410000 */
[----:B------:R-:W-:Y:S01]  /*a820*/  LOP3.LUT R92, R206, 0xffff, RZ, 0xc0, !PT ;  /* 0x0000ffffce5c7812 */ /* 0x000fe200078ec0ff */
[----:B------:R-:W-:Y:S01]  /*a830*/  STG.E.U16 [R188.64], R89 ;  /* 0x00000059bc007986 */ /* 0x000fe2000c10151a */
[----:B------:R-:W-:Y:S01]  /*a840*/  @!P2 PRMT R88, R136, 0x5410, RZ ;  /* 0x000054108858a816 */ /* 0x000fe200000000ff */
[----:B------:R-:W1:Y:S01]  /*a850*/  MUFU.EX2 R105, R105 ;  /* 0x0000006900697308 */ /* 0x000e620000000800 */
[----:B------:R-:W-:Y:S01]  /*a860*/  SHF.R.U32.HI R92, RZ, 0x8, R92 ;  /* 0x00000008ff5c7819 */ /* 0x000fe2000001165c */
[----:B------:R-:W-:Y:S01]  /*a870*/  FFMA.FTZ R112, R23, c[0x0][0x23c], -R106 ;  /* 0x00008f0017707a23 */ /* 0x000fe2000001086a */
[----:B--2---:R-:W-:Y:S01]  /*a880*/  F2FP.BF16.PACK_AB R95, R197, R210 ;  /* 0x000000d2c55f723e */ /* 0x004fe200000010ff */
[----:B------:R-:W-:Y:S01]  /*a890*/  STG.E.U16 [R188.64+0x2], R88 ;  /* 0x00000258bc007986 */ /* 0x000fe2000c10151a */
[----:B------:R-:W-:Y:S01]  /*a8a0*/  LOP3.LUT R92, R92, 0xffff, RZ, 0xc0, !PT ;  /* 0x0000ffff5c5c7812 */ /* 0x000fe200078ec0ff */
[----:B------:R-:W-:Y:S01]  /*a8b0*/  FFMA.FTZ R103, R25, c[0x0][0x23c], -R104 ;  /* 0x00008f0019677a23 */ /* 0x000fe20000010868 */
[----:B------:R-:W-:Y:S01]  /*a8c0*/  PRMT R94, R95, 0x7632, R94 ;  /* 0x000076325f5e7816 */ /* 0x000fe2000000005e */
[----:B------:R-:W-:Y:S01]  /*a8d0*/  @!P1 HFMA2.BF16_V2 R135, -RZ.H0_H0, RZ.H0_H0, -R95.H0_H0 ;  /* 0x200000ffff879231 */ /* 0x000fe2000034095f */
[----:B------:R-:W-:Y:S01]  /*a8e0*/  ISETP.GE.U32.AND P2, PT, R163, R98, PT ;  /* 0x00000062a300720c */ /* 0x000fe20003f46070 */
[----:B------:R-:W2:Y:S01]  /*a8f0*/  MUFU.EX2 R84, R84 ;  /* 0x0000005400547308 */ /* 0x000ea20000000800 */
[----:B------:R-:W-:Y:S01]  /*a900*/  PRMT R91, R95, 0x5410, R94 ;  /* 0x000054105f5b7816 */ /* 0x000fe2000000005e */
[----:B------:R-:W-:Y:S01]  /*a910*/  @!P6 HFMA2.BF16_V2 R134, -RZ.H0_H0, RZ.H0_H0, -R94.H0_H0 ;  /* 0x200000ffff86e231 */ /* 0x000fe2000034095e */
[----:B------:R-:W-:Y:S01]  /*a920*/  @!P1 PRMT R95, R135, 0x5410, RZ ;  /* 0x00005410875f9816 */ /* 0x000fe200000000ff */
[----:B------:R-:W-:Y:S01]  /*a930*/  FFMA.FTZ R124, R26, c[0x0][0x23c], -R106 ;  /* 0x00008f001a7c7a23 */ /* 0x000fe2000001086a */
[----:B------:R-:W-:Y:S01]  /*a940*/  ISETP.GE.U32.AND P1, PT, R163, R92, PT ;  /* 0x0000005ca300720c */ /* 0x000fe20003f26070 */
[----:B------:R-:W-:Y:S01]  /*a950*/  FADD.FTZ R85, -R2, R3 ;  /* 0x0000000302557221 */ /* 0x000fe20000010100 */
[----:B------:R-:W-:Y:S01]  /*a960*/  LOP3.LUT R98, R201, UR18, R114, 0x96, !PT ;  /* 0x00000012c9627c12 */ /* 0x000fe2000f8e9672 */
[----:B------:R-:W-:Y:S01]  /*a970*/  FFMA.FTZ R198, R12, c[0x0][0x23c], -R104 ;  /* 0x00008f000cc67a23 */ /* 0x000fe20000010868 */
[----:B------:R-:W-:Y:S01]  /*a980*/  SHF.R.U32.HI R97, RZ, 0x10, R206 ;  /* 0x00000010ff617819 */ /* 0x000fe200000116ce */
[----:B------:R-:W-:Y:S01]  /*a990*/  MUFU.EX2 R199, R199 ;  /* 0x000000c700c77308 */ /* 0x000fe20000000800 */
[----:B------:R-:W-:Y:S01]  /*a9a0*/  LOP3.LUT R100, R98, 0xffff, RZ, 0xc0, !PT ;  /* 0x0000ffff62647812 */ /* 0x000fe200078ec0ff */
[----:B------:R-:W-:Y:S01]  /*a9b0*/  FFMA.FTZ R129, R13, c[0x0][0x23c], -R104 ;  /* 0x00008f000d817a23 */ /* 0x000fe20000010868 */
[----:B------:R-:W-:Y:S01]  /*a9c0*/  LOP3.LUT R102, R97, 0xff, RZ, 0xc0, !PT ;  /* 0x000000ff61667812 */ /* 0x000fe200078ec0ff */
[----:B------:R-:W-:Y:S01]  /*a9d0*/  STG.E.U16 [R190.64], R95 ;  /* 0x0000005fbe007986 */ /* 0x000fe2000c10151a */
[----:B-1----:R-:W-:Y:S01]  /*a9e0*/  F2FP.BF16.PACK_AB R93, R105, R196 ;  /* 0x000000c4695d723e */ /* 0x002fe200000010ff */
[----:B------:R-:W-:Y:S01]  /*a9f0*/  FMUL.FTZ R3, R85, c[0x0][0x23c] ;  /* 0x00008f0055037a20 */ /* 0x000fe20000410000 */
[----:B------:R-:W-:Y:S01]  /*aa00*/  SHF.R.U32.HI R100, RZ, 0x8, R100 ;  /* 0x00000008ff647819 */ /* 0x000fe20000011664 */
[----:B------:R-:W-:Y:S01]  /*aa10*/  FFMA.FTZ R97, R15, c[0x0][0x23c], -R106 ;  /* 0x00008f000f617a23 */ /* 0x000fe2000001086a */
[----:B------:R-:W-:Y:S01]  /*aa20*/  PRMT R92, R93, 0x7632, R92 ;  /* 0x000076325d5c7816 */ /* 0x000fe2000000005c */
[----:B------:R-:W1:Y:S01]  /*aa30*/  MUFU.EX2 R194, R194 ;  /* 0x000000c200c27308 */ /* 0x000e620000000800 */
[----:B------:R-:W-:Y:S01]  /*aa40*/  LOP3.LUT R100, R100, 0xffff, RZ, 0xc0, !PT ;  /* 0x0000ffff64647812 */ /* 0x000fe200078ec0ff */
[----:B------:R-:W-:Y:S01]  /*aa50*/  @!P0 HFMA2.BF16_V2 R133, -RZ.H0_H0, RZ.H0_H0, -R93.H0_H0 ;  /* 0x200000ffff858231 */ /* 0x000fe2000034095d */
[----:B------:R-:W-:Y:S01]  /*aa60*/  @!P6 PRMT R94, R134, 0x5410, RZ ;  /* 0x00005410865ee816 */ /* 0x000fe200000000ff */
[----:B------:R-:W-:Y:S01]  /*aa70*/  @!P1 HFMA2.BF16_V2 R132, -RZ.H0_H0, RZ.H0_H0, -R92.H0_H0 ;  /* 0x200000ffff849231 */ /* 0x000fe2000034095c */
[----:B------:R-:W-:Y:S01]  /*aa80*/  ISETP.GE.U32.AND P6, PT, R163, R102, PT ;  /* 0x00000066a300720c */ /* 0x000fe20003fc6070 */
[----:B--2---:R-:W-:Y:S01]  /*aa90*/  FFMA.FTZ R210, R84, R121, R210 ;  /* 0x0000007954d27223 */ /* 0x004fe200000100d2 */
[----:B------:R-:W-:Y:S01]  /*aaa0*/  PRMT R102, R93, 0x5410, R92 ;  /* 0x000054105d667816 */ /* 0x000fe2000000005c */
[----:B------:R-:W-:Y:S01]  /*aab0*/  STG.E.U16 [R190.64+0x2], R94 ;  /* 0x0000025ebe007986 */ /* 0x000fe2000c10151a */
[----:B------:R-:W-:Y:S01]  /*aac0*/  @!P1 PRMT R92, R132, 0x5410, RZ ;  /* 0x00005410845c9816 */ /* 0x000fe200000000ff */
[----:B------:R-:W-:Y:S01]  /*aad0*/  MUFU.EX2 R198, R198 ;  /* 0x000000c600c67308 */ /* 0x000fe20000000800 */
[----:B------:R-:W-:Y:S01]  /*aae0*/  ISETP.GE.U32.AND P1, PT, R163, R100, PT ;  /* 0x00000064a300720c */ /* 0x000fe20003f26070 */
[----:B------:R-:W-:Y:S01]  /*aaf0*/  FMUL.FTZ R26, R84, R74 ;  /* 0x0000004a541a7220 */ /* 0x000fe20000410000 */
[----:B------:R-:W-:Y:S01]  /*ab00*/  SHF.R.U32.HI R19, RZ, 0x10, R98 ;  /* 0x00000010ff137819 */ /* 0x000fe20000011662 */
[----:B------:R-:W-:Y:S01]  /*ab10*/  STG.E.U16 [R188.64+0x12], R92 ;  /* 0x0000125cbc007986 */ /* 0x000fe2000c10151a */
[----:B------:R-:W-:Y:S01]  /*ab20*/  LOP3.LUT R108, R98, 0xff, RZ, 0xc0, !PT ;  /* 0x000000ff626c7812 */ /* 0x000fe200078ec0ff */
[----:B------:R-:W-:Y:S01]  /*ab30*/  FFMA.FTZ R122, R27, c[0x0][0x23c], -R106 ;  /* 0x00008f001b7a7a23 */ /* 0x000fe2000001086a */
[----:B------:R-:W-:Y:S01]  /*ab40*/  LOP3.LUT R22, R19, 0xff, RZ, 0xc0, !PT ;  /* 0x000000ff13167812 */ /* 0x000fe200078ec0ff */
[----:B------:R-:W-:Y:S01]  /*ab50*/  FMUL.FTZ R27, R84, R75 ;  /* 0x0000004b541b7220 */ /* 0x000fe20000410000 */
[----:B------:R-:W-:Y:S01]  /*ab60*/  SHF.R.U32.HI R98, RZ, 0x18, R98 ;  /* 0x00000018ff627819 */ /* 0x000fe20000011662 */
[----:B------:R-:W2:Y:S01]  /*ab70*/  MUFU.EX2 R129, R129 ;  /* 0x0000008100817308 */ /* 0x000ea20000000800 */
[----:B------:R-:W-:Y:S01]  /*ab80*/  SHF.R.U32.HI R19, RZ, 0x10, R200 ;  /* 0x00000010ff137819 */ /* 0x000fe200000116c8 */
[--C-:B------:R-:W-:Y:S01]  /*ab90*/  FFMA.FTZ R107, R34, c[0x0][0x23c], -R106.reuse ;  /* 0x00008f00226b7a23 */ /* 0x100fe2000001086a */
[----:B------:R-:W-:Y:S01]  /*aba0*/  @!P0 PRMT R93, R133, 0x5410, RZ ;  /* 0x00005410855d8816 */ /* 0x000fe200000000ff */
[----:B------:R-:W-:Y:S01]  /*abb0*/  FMUL.FTZ R34, R84, R82 ;  /* 0x0000005254227220 */ /* 0x000fe20000410000 */
[----:B-1----:R-:W-:Y:S01]  /*abc0*/  F2FP.BF16.PACK_AB R100, R194, R199 ;  /* 0x000000c7c264723e */ /* 0x002fe200000010ff */
[----:B------:R-:W-:Y:S01]  /*abd0*/  FFMA.FTZ R111, R30, c[0x0][0x23c], -R106 ;  /* 0x00008f001e6f7a23 */ /* 0x000fe2000001086a */
[----:B------:R-:W-:Y:S01]  /*abe0*/  ISETP.GE.U32.AND P0, PT, R163, R108, PT ;  /* 0x0000006ca300720c */ /* 0x000fe20003f06070 */
[----:B------:R-:W-:Y:S01]  /*abf0*/  STG.E.U16 [R188.64+0x10], R93 ;  /* 0x0000105dbc007986 */ /* 0x000fe2000c10151a */
[----:B------:R-:W-:Y:S01]  /*ac00*/  PRMT R99, R100, 0x7632, R99 ;  /* 0x0000763264637816 */ /* 0x000fe20000000063 */
[----:B------:R-:W1:Y:S01]  /*ac10*/  MUFU.EX2 R3, R3 ;  /* 0x0000000300037308 */ /* 0x000e620000000800 */
[----:B------:R-:W-:Y:S01]  /*ac20*/  LOP3.LUT R74, R200, 0xff, RZ, 0xc0, !PT ;  /* 0x000000ffc84a7812 */ /* 0x000fe200078ec0ff */
[----:B------:R-:W-:Y:S01]  /*ac30*/  @!P6 HFMA2.BF16_V2 R162, -RZ.H0_H0, RZ.H0_H0, -R100.H0_H0 ;  /* 0x200000ffffa2e231 */ /* 0x000fe20000340964 */
[----:B------:R-:W-:Y:S01]  /*ac40*/  PRMT R23, R100, 0x5410, R99 ;  /* 0x0000541064177816 */ /* 0x000fe20000000063 */
[----:B------:R-:W-:Y:S01]  /*ac50*/  @!P2 HFMA2.BF16_V2 R161, -RZ.H0_H0, RZ.H0_H0, -R99.H0_H0 ;  /* 0x200000ffffa1a231 */ /* 0x000fe20000340963 */
[----:B------:R-:W-:Y:S02]  /*ac60*/  FFMA.FTZ R108, R32, c[0x0][0x23c], -R104 ;  /* 0x00008f00206c7a23 */ /* 0x000fe40000010868 */
[----:B------:R-:W-:Y:S01]  /*ac70*/  @!P6 PRMT R100, R162, 0x5410, RZ ;  /* 0x00005410a264e816 */ /* 0x000fe200000000ff */
[----:B------:R-:W-:Y:S01]  /*ac80*/  FMUL.FTZ R30, R84, R78 ;  /* 0x0000004e541e7220 */ /* 0x000fe20000410000 */
[----:B------:R-:W-:Y:S01]  /*ac90*/  @!P2 PRMT R99, R161, 0x5410, RZ ;  /* 0x00005410a163a816 */ /* 0x000fe200000000ff */
[----:B------:R-:W-:Y:S01]  /*aca0*/  MUFU.EX2 R202, R202 ;  /* 0x000000ca00ca7308 */ /* 0x000fe20000000800 */
[C---:B------:R-:W-:Y:S01]  /*acb0*/  ISETP.GE.U32.AND P2, PT, R163.reuse, R22, PT ;  /* 0x00000016a300720c */ /* 0x040fe20003f46070 */
[----:B------:R-:W-:Y:S01]  /*acc0*/  STG.E.U16 [R190.64+0x10], R100 ;  /* 0x00001064be007986 */ /* 0x000fe2000c10151a */
[----:B------:R-:W-:Y:S01]  /*acd0*/  ISETP.GE.U32.AND P6, PT, R163, R98, PT ;  /* 0x00000062a300720c */ /* 0x000fe20003fc6070 */
[----:B------:R-:W-:Y:S01]  /*ace0*/  FFMA.FTZ R109, R31, c[0x0][0x23c], -R106 ;  /* 0x00008f001f6d7a23 */ /* 0x000fe2000001086a */
[----:B--2---:R-:W-:Y:S01]  /*acf0*/  F2FP.BF16.PACK_AB R101, R129, R198 ;  /* 0x000000c68165723e */ /* 0x004fe200000010ff */
[----:B------:R-:W-:Y:S01]  /*ad00*/  FFMA.FTZ R115, R24, c[0x0][0x23c], -R104 ;  /* 0x00008f0018737a23 */ /* 0x000fe20000010868 */
[----:B------:R-:W-:Y:S01]  /*ad10*/  STG.E.U16 [R190.64+0x12], R99 ;  /* 0x00001263be007986 */ /* 0x000fe2000c10151a */
[----:B------:R-:W-:Y:S01]  /*ad20*/  FMUL.FTZ R31, R84, R79 ;  /* 0x0000004f541f7220 */ /* 0x000fe20000410000 */
[C---:B------:R-:W-:Y:S01]  /*ad30*/  PRMT R98, R101.reuse, 0x7632, R98 ;  /* 0x0000763265627816 */ /* 0x040fe20000000062 */
[----:B------:R-:W2:Y:S01]  /*ad40*/  MUFU.EX2 R121, R97 ;  /* 0x0000006100797308 */ /* 0x000ea20000000800 */
[----:B------:R-:W-:Y:S01]  /*ad50*/  @!P0 HFMA2.BF16_V2 R160, -RZ.H0_H0, RZ.H0_H0, -R101.H0_H0 ;  /* 0x200000ffffa08231 */ /* 0x000fe20000340965 */
[----:B------:R-:W-:Y:S01]  /*ad60*/  FFMA.FTZ R130, R18, c[0x0][0x23c], -R106 ;  /* 0x00008f0012827a23 */ /* 0x000fe2000001086a */
[----:B------:R-:W-:Y:S01]  /*ad70*/  PRMT R22, R101, 0x5410, R98 ;  /* 0x0000541065167816 */ /* 0x000fe20000000062 */
[----:B-1----:R-:W-:Y:S01]  /*ad80*/  FMUL.FTZ R24, R3, R72 ;  /* 0x0000004803187220 */ /* 0x002fe20000410000 */
[----:B------:R-:W-:Y:S01]  /*ad90*/  LOP3.LUT R72, R200, 0xffff, RZ, 0xc0, !PT ;  /* 0x0000ffffc8487812 */ /* 0x000fe200078ec0ff */
[----:B------:R-:W-:Y:S01]  /*ada0*/  FFMA.FTZ R106, R35, c[0x0][0x23c], -R106 ;  /* 0x00008f00236a7a23 */ /* 0x000fe2000001086a */
[----:B------:R-:W-:Y:S01]  /*adb0*/  @!P0 PRMT R101, R160, 0x5410, RZ ;  /* 0x00005410a0658816 */ /* 0x000fe200000000ff */
[----:B------:R-:W-:Y:S01]  /*adc0*/  FMUL.FTZ R35, R84, R83 ;  /* 0x0000005354237220 */ /* 0x000fe20000410000 */
[----:B------:R-:W-:Y:S01]  /*add0*/  SHF.R.U32.HI R72, RZ, 0x8, R72 ;  /* 0x00000008ff487819 */ /* 0x000fe20000011648 */
[----:B------:R-:W-:Y:S01]  /*ade0*/  @!P1 HFMA2.BF16_V2 R159, -RZ.H0_H0, RZ.H0_H0, -R98.H0_H0 ;  /* 0x200000ffff9f9231 */ /* 0x000fe20000340962 */
[----:B------:R-:W-:Y:S01]  /*adf0*/  ISETP.GE.U32.AND P0, PT, R163, R74, PT ;  /* 0x0000004aa300720c */ /* 0x000fe20003f06070 */
[----:B------:R-:W-:Y:S01]  /*ae00*/  STG.E.U16 [R188.64+0x20], R101 ;  /* 0x00002065bc007986 */ /* 0x000fe2000c10151a */
[----:B------:R-:W-:Y:S01]  /*ae10*/  LOP3.LUT R72, R72, 0xffff, RZ, 0xc0, !PT ;  /* 0x0000ffff48487812 */ /* 0x000fe200078ec0ff */
[C---:B------:R-:W-:Y:S01]  /*ae20*/  FMUL.FTZ R25, R3.reuse, R73 ;  /* 0x0000004903197220 */ /* 0x040fe20000410000 */
[----:B------:R-:W-:Y:S01]  /*ae30*/  LOP3.LUT R73, R126, UR29, RZ, 0x3c, !PT ;  /* 0x0000001d7e497c12 */ /* 0x000fe2000f8e3cff */
[----:B------:R-:W-:Y:S01]  /*ae40*/  FMUL.FTZ R29, R3, R77 ;  /* 0x0000004d031d7220 */ /* 0x000fe20000410000 */
[----:B------:R-:W-:Y:S01]  /*ae50*/  @!P1 PRMT R98, R159, 0x5410, RZ ;  /* 0x000054109f629816 */ /* 0x000fe200000000ff */
[----:B------:R-:W-:Y:S01]  /*ae60*/  FMUL.FTZ R32, R3, R80 ;  /* 0x0000005003207220 */ /* 0x000fe20000410000 */
[----:B------:R-:W-:Y:S01]  /*ae70*/  ISETP.GE.U32.AND P1, PT, R163, R72, PT ;  /* 0x00000048a300720c */ /* 0x000fe20003f26070 */
[C---:B------:R-:W-:Y:S01]  /*ae80*/  FMUL.FTZ R38, R84.reuse, R38 ;  /* 0x0000002654267220 */ /* 0x040fe20000410000 */
[----:B------:R-:W-:Y:S01]  /*ae90*/  LOP3.LUT R72, R19, 0xff, RZ, 0xc0, !PT ;  /* 0x000000ff13487812 */ /* 0x000fe200078ec0ff */
[----:B------:R-:W-:Y:S01]  /*aea0*/  STG.E.U16 [R188.64+0x22], R98 ;  /* 0x00002262bc007986 */ /* 0x000fe2000c10151a */
[----:B------:R-:W-:Y:S01]  /*aeb0*/  LOP3.LUT R73, R185, R73, RZ, 0x3c, !PT ;  /* 0x00000049b9497212 */ /* 0x000fe200078e3cff */
[----:B------:R-:W-:Y:S01]  /*aec0*/  FMUL.FTZ R39, R84, R39 ;  /* 0x0000002754277220 */ /* 0x000fe20000410000 */
[----:B--2---:R-:W-:Y:S01]  /*aed0*/  F2FP.BF16.PACK_AB R97, R121, R202 ;  /* 0x000000ca7961723e */ /* 0x004fe200000010ff */
[C-C-:B------:R-:W-:Y:S02]  /*aee0*/  FFMA.FTZ R120, R3.reuse, R120, R96.reuse ;  /* 0x0000007803787223 */ /* 0x140fe40000010060 */
[----:B------:R-:W-:Y:S01]  /*aef0*/  FMUL.FTZ R36, R3, R36 ;  /* 0x0000002403247220 */ /* 0x000fe20000410000 */
[----:B------:R-:W-:Y:S01]  /*af00*/  PRMT R96, R97, 0x7632, R96 ;  /* 0x0000763261607816 */ /* 0x000fe20000000060 */
[----:B------:R-:W-:Y:S01]  /*af10*/  @!P2 HFMA2.BF16_V2 R158, -RZ.H0_H0, RZ.H0_H0, -R97.H0_H0 ;  /* 0x200000ffff9ea231 */ /* 0x000fe20000340961 */
[----:B------:R-:W-:Y:S02]  /*af20*/  FADD.FTZ R127, R127, R120 ;  /* 0x000000787f7f7221 */ /* 0x000fe40000010000 */
[----:B------:R-:W-:Y:S01]  /*af30*/  PRMT R19, R97, 0x5410, R96 ;  /* 0x0000541061137816 */ /* 0x000fe20000000060 */
[----:B------:R-:W-:Y:S01]  /*af40*/  @!P6 HFMA2.BF16_V2 R157, -RZ.H0_H0, RZ.H0_H0, -R96.H0_H0 ;  /* 0x200000ffff9de231 */ /* 0x000fe20000340960 */
[----:B------:R-:W-:Y:S01]  /*af50*/  @!P2 PRMT R97, R158, 0x5410, RZ ;  /* 0x000054109e61a816 */ /* 0x000fe200000000ff */
[----:B------:R-:W-:Y:S01]  /*af60*/  FADD.FTZ R82, R196, R127 ;  /* 0x0000007fc4527221 */ /* 0x000fe20000010000 */
[----:B------:R-:W-:Y:S01]  /*af70*/  ISETP.GE.U32.AND P2, PT, R163, R72, PT ;  /* 0x00000048a300720c */ /* 0x000fe20003f46070 */
[----:B------:R-:W-:Y:S01]  /*af80*/  FMUL.FTZ R37, R3, R37 ;  /* 0x0000002503257220 */ /* 0x000fe20000410000 */
[----:B------:R-:W-:Y:S01]  /*af90*/  SHF.R.U32.HI R72, RZ, 0x18, R200 ;  /* 0x00000018ff487819 */ /* 0x000fe200000116c8 */
[----:B------:R-:W-:Y:S01]  /*afa0*/  STG.E.U16 [R190.64+0x20], R97 ;  /* 0x00002061be007986 */ /* 0x000fe2000c10151a */
[----:B------:R-:W-:Y:S01]  /*afb0*/  @!P6 PRMT R96, R157, 0x5410, RZ ;  /* 0x000054109d60e816 */ /* 0x000fe200000000ff */
[C---:B------:R-:W-:Y:S01]  /*afc0*/  FMUL.FTZ R42, R84.reuse, R42 ;  /* 0x0000002a542a7220 */ /* 0x040fe20000410000 */
[----:B------:R-:W-:Y:S01]  /*afd0*/  ISETP.GE.U32.AND P6, PT, R163, R72, PT ;  /* 0x00000048a300720c */ /* 0x000fe20003fc6070 */
[----:B------:R-:W-:Y:S01]  /*afe0*/  IMAD.WIDE.U32 R72, R73, -0x326172a9, RZ ;  /* 0xcd9e8d5749487825 */ /* 0x000fe200078e00ff */
[----:B------:R-:W-:Y:S01]  /*aff0*/  MUFU.EX2 R120, R192 ;  /* 0x000000c000787308 */ /* 0x000fe20000000800 */
[----:B------:R-:W-:Y:S02]  /*b000*/  STG.E.U16 [R190.64+0x22], R96 ;  /* 0x00002260be007986 */ /* 0x000fe4000c10151a */
[----:B------:R-:W-:Y:S01]  /*b010*/  FMUL.FTZ R43, R84, R43 ;  /* 0x0000002b542b7220 */ /* 0x000fe20000410000 */
[----:B------:R-:W-:Y:S01]  /*b020*/  LOP3.LUT R73, R73, UR16, R182, 0x96, !PT ;  /* 0x0000001049497c12 */ /* 0x000fe2000f8e96b6 */
[----:B------:R-:W-:Y:S01]  /*b030*/  FFMA.FTZ R123, R28, c[0x0][0x23c], -R104 ;  /* 0x00008f001c7b7a23 */ /* 0x000fe20000010868 */
[----:B------:R-:W-:Y:S01]  /*b040*/  LOP3.LUT R72, R205, UR14, R72, 0x96, !PT ;  /* 0x0000000ecd487c12 */ /* 0x000fe2000f8e9648 */
[----:B------:R-:W-:Y:S01]  /*b050*/  FMUL.FTZ R28, R3, R76 ;  /* 0x0000004c031c7220 */ /* 0x000fe20000410000 */
[----:B------:R-:W-:Y:S01]  /*b060*/  LDSM.16.MT88.4 R96, [R86+0x6c00] ;  /* 0x006c00005660783b */ /* 0x000fe20000004200 */
[----:B------:R-:W-:Y:S04]  /*b070*/  IMAD.WIDE.U32 R74, R73, -0x2daee0ad, RZ ;  /* 0xd2511f53494a7825 */ /* 0x000fe800078e00ff */
[----:B------:R-:W-:Y:S01]  /*b080*/  IMAD.WIDE.U32 R76, R72, -0x2daee0ad, RZ ;  /* 0xd2511f53484c7825 */ /* 0x000fe200078e00ff */
[----:B------:R-:W-:Y:S03]  /*b090*/  LOP3.LUT R73, R75, UR13, R180, 0x96, !PT ;  /* 0x0000000d4b497c12 */ /* 0x000fe6000f8e96b4 */
[----:B------:R-:W-:Y:S01]  /*b0a0*/  FADD.FTZ R210, R197, R210 ;  /* 0x000000d2c5d27221 */ /* 0x000fe20000010000 */
[----:B------:R-:W-:Y:S01]  /*b0b0*/  LOP3.LUT R72, R77, UR11, R74, 0x96, !PT ;  /* 0x0000000b4d487c12 */ /* 0x000fe2000f8e964a */
[----:B------:R-:W-:Y:S04]  /*b0c0*/  IMAD.WIDE.U32 R126, R73, -0x326172a9, RZ ;  /* 0xcd9e8d57497e7825 */ /* 0x000fe800078e00ff */
[----:B------:R-:W-:Y:S01]  /*b0d0*/  IMAD.WIDE.U32 R196, R72, -0x326172a9, RZ ;  /* 0xcd9e8d5748c47825 */ /* 0x000fe200078e00ff */
[----:B------:R-:W-:Y:S02]  /*b0e0*/  LOP3.LUT R204, R127, UR12, R204, 0x96, !PT ;  /* 0x0000000c7fcc7c12 */ /* 0x000fe4000f8e96cc */
[----:B------:R-:W-:Y:S01]  /*b0f0*/  LOP3.LUT R72, R207, UR17, R208, 0x96, !PT ;  /* 0x00000011cf487c12 */ /* 0x000fe2000f8e96d0 */
[----:B------:R-:W-:Y:S01]  /*b100*/  FFMA.FTZ R195, R16, c[0x0][0x23c], -R104 ;  /* 0x00008f0010c37a23 */ /* 0x000fe20000010868 */
[----:B------:R-:W-:Y:S01]  /*b110*/  LOP3.LUT R126, R197, UR10, R126, 0x96, !PT ;  /* 0x0000000ac57e7c12 */ /* 0x000fe2000f8e967e */
[----:B------:R-:W-:Y:S01]  /*b120*/  IMAD.WIDE.U32 R74, R204, -0x2daee0ad, RZ ;  /* 0xd2511f53cc4a7825 */ /* 0x000fe200078e00ff */
[----:B------:R-:W-:Y:S02]  /*b130*/  LOP3.LUT R73, R72, 0xffff, RZ, 0xc0, !PT ;  /* 0x0000ffff48497812 */ /* 0x000fe400078ec0ff */
[----:B------:R-:W-:Y:S01]  /*b140*/  SHF.R.U32.HI R77, RZ, 0x10, R72 ;  /* 0x00000010ff4d7819 */ /* 0x000fe20000011648 */
[----:B------:R-:W-:Y:S01]  /*b150*/  IMAD.WIDE.U32 R126, R126, -0x2daee0ad, RZ ;  /* 0xd2511f537e7e7825 */ /* 0x000fe200078e00ff */
[----:B------:R-:W-:Y:S02]  /*b160*/  SHF.R.U32.HI R73, RZ, 0x8, R73 ;  /* 0x00000008ff497819 */ /* 0x000fe40000011649 */
[----:B------:R-:W-:Y:S01]  /*b170*/  LOP3.LUT R77, R77, 0xff, RZ, 0xc0, !PT ;  /* 0x000000ff4d4d7812 */ /* 0x000fe200078ec0ff */
[----:B------:R-:W-:Y:S01]  /*b180*/  FFMA.FTZ R193, R17, c[0x0][0x23c], -R104 ;  /* 0x00008f0011c17a23 */ /* 0x000fe20000010868 */
[----:B------:R-:W-:Y:S01]  /*b190*/  LOP3.LUT R203, R127, UR7, R74, 0x96, !PT ;  /* 0x000000077fcb7c12 */ /* 0x000fe2000f8e964a */
[--C-:B------:R-:W-:Y:S01]  /*b1a0*/  FFMA.FTZ R128, R20, c[0x0][0x23c], -R104.reuse ;  /* 0x00008f0014807a23 */ /* 0x100fe20000010868 */
[----:B------:R-:W-:Y:S01]  /*b1b0*/  LOP3.LUT R74, R72, 0xff, RZ, 0xc0, !PT ;  /* 0x000000ff484a7812 */ /* 0x000fe200078ec0ff */
[----:B------:R-:W-:Y:S01]  /*b1c0*/  FFMA.FTZ R125, R21, c[0x0][0x23c], -R104 ;  /* 0x00008f00157d7a23 */ /* 0x000fe20000010868 */
[----:B------:R-:W-:Y:S01]  /*b1d0*/  SHF.R.U32.HI R72, RZ, 0x18, R72 ;  /* 0x00000018ff487819 */ /* 0x000fe20000011648 */
[----:B------:R-:W-:Y:S01]  /*b1e0*/  FFMA.FTZ R104, R33, c[0x0][0x23c], -R104 ;  /* 0x00008f0021687a23 */ /* 0x000fe20000010868 */
[----:B------:R-:W-:Y:S01]  /*b1f0*/  PRMT R73, R74, 0x5410, R73 ;  /* 0x000054104a497816 */ /* 0x000fe20000000049 */
[C---:B------:R-:W-:Y:S01]  /*b200*/  FMUL.FTZ R33, R3.reuse, R81 ;  /* 0x0000005103217220 */ /* 0x040fe20000410000 */
[----:B------:R-:W-:Y:S01]  /*b210*/  SHF.R.U32.HI R74, RZ, 0x10, R206 ;  /* 0x00000010ff4a7819 */ /* 0x000fe200000116ce */
[----:B------:R-:W-:Y:S01]  /*b220*/  FMUL.FTZ R40, R3, R40 ;  /* 0x0000002803287220 */ /* 0x000fe20000410000 */
[----:B------:R-:W-:Y:S01]  /*b230*/  PRMT R77, R77, 0x5410, R72 ;  /* 0x000054104d4d7816 */ /* 0x000fe20000000048 */
[--C-:B------:R-:W-:Y:S01]  /*b240*/  HSET2.LE.AND R73, R73, R178.reuse, PT ;  /* 0x000000b249497233 */ /* 0x100fe20003803000 */
[----:B------:R-:W-:Y:S01]  /*b250*/  LOP3.LUT R204, R75, UR9, R76, 0x96, !PT ;  /* 0x000000094bcc7c12 */ /* 0x000fe2000f8e964c */
[C---:B------:R-:W-:Y:S01]  /*b260*/  FMUL.FTZ R41, R3.reuse, R41 ;  /* 0x0000002903297220 */ /* 0x040fe20000410000 */
[----:B------:R-:W-:Y:S01]  /*b270*/  LOP3.LUT R76, R74, 0xff, RZ, 0xc0, !PT ;  /* 0x000000ff4a4c7812 */ /* 0x000fe200078ec0ff */
[--C-:B------:R-:W-:Y:S01]  /*b280*/  HSET2.LE.AND R74, R77, R178.reuse, PT ;  /* 0x000000b24d4a7233 */ /* 0x100fe20003803000 */
[----:B------:R-:W-:Y:S01]  /*b290*/  SHF.R.U32.HI R81, RZ, 0x18, R206 ;  /* 0x00000018ff517819 */ /* 0x000fe200000116ce */
[----:B------:R-:W-:Y:S01]  /*b2a0*/  FMUL.FTZ R46, R84, R46 ;  /* 0x0000002e542e7220 */ /* 0x000fe20000410000 */
[----:B------:R-:W-:Y:S01]  /*b2b0*/  LOP3.LUT R72, R206, 0xffff, RZ, 0xc0, !PT ;  /* 0x0000ffffce487812 */ /* 0x000fe200078ec0ff */
[----:B------:R-:W-:Y:S01]  /*b2c0*/  FMUL.FTZ R47, R84, R47 ;  /* 0x0000002f542f7220 */ /* 0x000fe20000410000 */
[----:B------:R-:W-:Y:S01]  /*b2d0*/  PRMT R81, R76, 0x5410, R81 ;  /* 0x000054104c517816 */ /* 0x000fe20000000051 */
[C---:B------:R-:W-:Y:S01]  /*b2e0*/  FMUL.FTZ R44, R3.reuse, R44 ;  /* 0x0000002c032c7220 */ /* 0x040fe20000410000 */
[----:B------:R-:W1:Y:S01]  /*b2f0*/  LDSM.16.MT88.4 R76, [R116+0x6000] ;  /* 0x00600000744c783b */ /* 0x000e620000004200 */
[----:B------:R-:W-:Y:S01]  /*b300*/  SHF.R.U32.HI R72, RZ, 0x8, R72 ;  /* 0x00000008ff487819 */ /* 0x000fe20000011648 */
[----:B------:R-:W-:Y:S01]  /*b310*/  FMUL.FTZ R45, R3, R45 ;  /* 0x0000002d032d7220 */ /* 0x000fe20000410000 */
[----:B------:R-:W-:Y:S01]  /*b320*/  LOP3.LUT R75, R206, 0xff, RZ, 0xc0, !PT ;  /* 0x000000ffce4b7812 */ /* 0x000fe200078ec0ff */
[--C-:B------:R-:W-:Y:S01]  /*b330*/  HSET2.LE.AND R80, R81, R178.reuse, PT ;  /* 0x000000b251507233 */ /* 0x100fe20003803000 */
[C---:B------:R-:W-:Y:S01]  /*b340*/  FMUL.FTZ R50, R84.reuse, R50 ;  /* 0x0000003254327220 */ /* 0x040fe20000410000 */
[----:B------:R-:W-:Y:S01]  /*b350*/  MUFU.EX2 R193, R193 ;  /* 0x000000c100c17308 */ /* 0x000fe20000000800 */
[----:B------:R-:W-:Y:S01]  /*b360*/  PRMT R75, R75, 0x5410, R72 ;  /* 0x000054104b4b7816 */ /* 0x000fe20000000048 */
[C---:B------:R-:W-:Y:S01]  /*b370*/  FMUL.FTZ R51, R84.reuse, R51 ;  /* 0x0000003354337220 */ /* 0x040fe20000410000 */
[----:B------:R-:W-:Y:S01]  /*b380*/  LOP3.LUT R72, R73, R90, RZ, 0xc0, !PT ;  /* 0x0000005a49487212 */ /* 0x000fe200078ec0ff */
[----:B------:R-:W-:Y:S01]  /*b390*/  FMUL.FTZ R54, R84, R54 ;  /* 0x0000003654367220 */ /* 0x000fe20000410000 */
[----:B------:R-:W-:Y:S01]  /*b3a0*/  LOP3.LUT R73, R74, R91, RZ, 0xc0, !PT ;  /* 0x0000005b4a497212 */ /* 0x000fe200078ec0ff */
[----:B------:R-:W-:Y:S01]  /*b3b0*/  HSET2.LE.AND R75, R75, R178, PT ;  /* 0x000000b24b4b7233 */ /* 0x000fe20003803000 */
[----:B------:R-:W-:Y:S01]  /*b3c0*/  LOP3.LUT R90, R200, 0xffff, RZ, 0xc0, !PT ;  /* 0x0000ffffc85a7812 */ /* 0x000fe200078ec0ff */
[C---:B------:R-:W-:Y:S01]  /*b3d0*/  FMUL.FTZ R55, R84.reuse, R55 ;  /* 0x0000003754377220 */ /* 0x040fe20000410000 */
[----:B------:R-:W-:Y:S01]  /*b3e0*/  SHF.R.U32.HI R91, RZ, 0x10, R200 ;  /* 0x00000010ff5b7819 */ /* 0x000fe200000116c8 */
[C---:B------:R-:W-:Y:S01]  /*b3f0*/  FMUL.FTZ R62, R84.reuse, R62 ;  /* 0x0000003e543e7220 */ /* 0x040fe20000410000 */
[----:B------:R-:W-:Y:S01]  /*b400*/  LOP3.LUT R74, R75, R102, RZ, 0xc0, !PT ;  /* 0x000000664b4a7212 */ /* 0x000fe200078ec0ff */
[----:B------:R-:W-:Y:S01]  /*b410*/  FMUL.FTZ R63, R84, R63 ;  /* 0x0000003f543f7220 */ /* 0x000fe20000410000 */
[----:B------:R-:W-:Y:S01]  /*b420*/  LOP3.LUT R75, R80, R23, RZ, 0xc0, !PT ;  /* 0x00000017504b7212 */ /* 0x000fe200078ec0ff */
[----:B------:R-:W-:Y:S01]  /*b430*/  FADD.FTZ R127, R105, R82 ;  /* 0x00000052697f7221 */ /* 0x000fe20000010000 */
[----:B------:R-:W-:Y:S01]  /*b440*/  LOP3.LUT R23, R201, UR18, R114, 0x96, !PT ;  /* 0x00000012c9177c12 */ /* 0x000fe2000f8e9672 */
[----:B------:R-:W-:Y:S01]  /*b450*/  LDSM.16.MT88.4 R80, [R116+0x8000] ;  /* 0x008000007450783b */ /* 0x000fe20000004200 */
[C---:B------:R-:W-:Y:S01]  /*b460*/  FMUL.FTZ R66, R84.reuse, R66 ;  /* 0x0000004254427220 */ /* 0x040fe20000410000 */
[----:B------:R-:W-:Y:S01]  /*b470*/  SHF.R.U32.HI R201, RZ, 0x18, R200 ;  /* 0x00000018ffc97819 */ /* 0x000fe200000116c8 */
[C---:B------:R-:W-:Y:S01]  /*b480*/  FMUL.FTZ R67, R84.reuse, R67 ;  /* 0x0000004354437220 */ /* 0x040fe20000410000 */
[----:B------:R-:W-:Y:S01]  /*b490*/  MUFU.EX2 R125, R125 ;  /* 0x0000007d007d7308 */ /* 0x000fe20000000800 */
[C---:B------:R-:W-:Y:S02]  /*b4a0*/  FMUL.FTZ R70, R84.reuse, R70 ;  /* 0x0000004654467220 */ /* 0x040fe40000410000 */
[C---:B------:R-:W-:Y:S02]  /*b4b0*/  FMUL.FTZ R71, R84.reuse, R71 ;  /* 0x0000004754477220 */ /* 0x040fe40000410000 */
[C---:B------:R-:W-:Y:S02]  /*b4c0*/  FMUL.FTZ R48, R3.reuse, R48 ;  /* 0x0000003003307220 */ /* 0x040fe40000410000 */
[C---:B------:R-:W-:Y:S02]  /*b4d0*/  FMUL.FTZ R49, R3.reuse, R49 ;  /* 0x0000003103317220 */ /* 0x040fe40000410000 */
[C---:B------:R-:W-:Y:S02]  /*b4e0*/  FMUL.FTZ R52, R3.reuse, R52 ;  /* 0x0000003403347220 */ /* 0x040fe40000410000 */
[C---:B------:R-:W-:Y:S02]  /*b4f0*/  FMUL.FTZ R53, R3.reuse, R53 ;  /* 0x0000003503357220 */ /* 0x040fe40000410000 */
[C---:B------:R-:W-:Y:S01]  /*b500*/  FMUL.FTZ R60, R3.reuse, R60 ;  /* 0x0000003c033c7220 */ /* 0x040fe20000410000 */
[C---:B-1----:R-:W-:Y:S01]  /*b510*/  HMMA.16816.F32.BF16 R24, R72.reuse, R76, R24 ;  /* 0x0000004c4818723c */ /* 0x042fe20000041818 */
[C---:B------:R-:W-:Y:S02]  /*b520*/  FMUL.FTZ R61, R3.reuse, R61 ;  /* 0x0000003d033d7220 */ /* 0x040fe40000410000 */
[C---:B------:R-:W-:Y:S02]  /*b530*/  FMUL.FTZ R64, R3.reuse, R64 ;  /* 0x0000004003407220 */ /* 0x040fe40000410000 */
[C---:B------:R-:W-:Y:S02]  /*b540*/  FMUL.FTZ R65, R3.reuse, R65 ;  /* 0x0000004103417220 */ /* 0x040fe40000410000 */
[C---:B------:R-:W-:Y:S01]  /*b550*/  FMUL.FTZ R68, R3.reuse, R68 ;  /* 0x0000004403447220 */ /* 0x040fe20000410000 */
[C---:B------:R-:W-:Y:S01]  /*b560*/  HMMA.16816.F32.BF16 R28, R72.reuse, R78, R28 ;  /* 0x0000004e481c723c */ /* 0x040fe2000004181c */
[----:B------:R-:W1:Y:S03]  /*b570*/  LDSM.16.MT88.4 R76, [R86+0x6000] ;  /* 0x00600000564c783b */ /* 0x000e660000004200 */
[C---:B------:R-:W-:Y:S02]  /*b580*/  FMUL.FTZ R69, R3.reuse, R69 ;  /* 0x0000004503457220 */ /* 0x040fe40000410000 */
[C---:B------:R-:W-:Y:S02]  /*b590*/  FMUL.FTZ R58, R84.reuse, R58 ;  /* 0x0000003a543a7220 */ /* 0x040fe40000410000 */
[----:B------:R-:W-:Y:S01]  /*b5a0*/  FMUL.FTZ R59, R84, R59 ;  /* 0x0000003b543b7220 */ /* 0x000fe20000410000 */
[----:B------:R-:W-:Y:S02]  /*b5b0*/  LOP3.LUT R84, R200, 0xff, RZ, 0xc0, !PT ;  /* 0x000000ffc8547812 */ /* 0x000fe400078ec0ff */
[----:B------:R-:W2:Y:S01]  /*b5c0*/  MUFU.EX2 R200, R195 ;  /* 0x000000c300c87308 */ /* 0x000ea20000000800 */
[----:B------:R-:W-:Y:S04]  /*b5d0*/  IMAD.WIDE.U32 R204, R204, -0x326172a9, RZ ;  /* 0xcd9e8d57cccc7825 */ /* 0x000fe800078e00ff */
[----:B------:R-:W-:Y:S01]  /*b5e0*/  FMUL.FTZ R56, R3, R56 ;  /* 0x0000003803387220 */ /* 0x000fe20000410000 */
[----:B------:R-:W-:Y:S01]  /*b5f0*/  LOP3.LUT R196, R205, UR8, R196, 0x96, !PT ;  /* 0x00000008cdc47c12 */ /* 0x000fe2000f8e96c4 */
[----:B------:R-:W-:Y:S02]  /*b600*/  FMUL.FTZ R57, R3, R57 ;  /* 0x0000003903397220 */ /* 0x000fe40000410000 */
[----:B------:R-:W-:Y:S02]  /*b610*/  FADD.FTZ R198, R198, R127 ;  /* 0x0000007fc6c67221 */ /* 0x000fe40000010000 */
[----:B------:R-:W3:Y:S01]  /*b620*/  MUFU.EX2 R127, R130 ;  /* 0x00000082007f7308 */ /* 0x000ee20000000800 */
[----:B------:R-:W-:Y:S04]  /*b630*/  IMAD.WIDE.U32 R196, R196, -0x2daee0ad, RZ ;  /* 0xd2511f53c4c47825 */ /* 0x000fe800078e00ff */
[----:B------:R-:W-:Y:S01]  /*b640*/  FADD.FTZ R199, R199, R210 ;  /* 0x000000d2c7c77221 */ /* 0x000fe20000010000 */
[----:B------:R-:W-:Y:S01]  /*b650*/  SHF.R.U32.HI R205, RZ, 0x10, R196 ;  /* 0x00000010ffcd7819 */ /* 0x000fe200000116c4 */
[----:B------:R-:W-:Y:S02]  /*b660*/  IMAD.MOV.U32 R85, RZ, RZ, R0 ;  /* 0x000000ffff557224 */ /* 0x000fe400078e0000 */
[----:B------:R-:W-:Y:S01]  /*b670*/  FADD.FTZ R199, R194, R199 ;  /* 0x000000c7c2c77221 */ /* 0x000fe20000010000 */
[----:B------:R-:W-:Y:S01]  /*b680*/  LOP3.LUT R205, R205, 0xff, RZ, 0xc0, !PT ;  /* 0x000000ffcdcd7812 */ /* 0x000fe200078ec0ff */
[----:B------:R4:W-:Y:S01]  /*b690*/  MUFU.EX2 R130, R128 ;  /* 0x0000008000827308 */ /* 0x0009e20000000800 */
[----:B------:R-:W-:Y:S01]  /*b6a0*/  IMAD.MOV.U32 R3, RZ, RZ, R2 ;  /* 0x000000ffff037224 */ /* 0x000fe200078e0002 */
[----:B--2---:R-:W-:Y:S01]  /*b6b0*/  F2FP.BF16.PACK_AB R105, R193, R200 ;  /* 0x000000c8c169723e */ /* 0x004fe200000010ff */
[----:B------:R-:W-:Y:S02]  /*b6c0*/  FADD.FTZ R194, R202, R199 ;  /* 0x000000c7cac27221 */ /* 0x000fe40000010000 */
[----:B------:R-:W-:Y:S01]  /*b6d0*/  IMAD.WIDE.U32 R202, R203, -0x326172a9, RZ ;  /* 0xcd9e8d57cbca7825 */ /* 0x000fe200078e00ff */
[C---:B------:R-:W-:Y:S01]  /*b6e0*/  PRMT R114, R105.reuse, 0x7632, R114 ;  /* 0x0000763269727816 */ /* 0x040fe20000000072 */
[----:B------:R-:W-:Y:S01]  /*b6f0*/  @!P0 HFMA2.BF16_V2 R154, -RZ.H0_H0, RZ.H0_H0, -R105.H0_H0 ;  /* 0x200000ffff9a8231 */ /* 0x000fe20000340969 */
[C---:B-1----:R-:W-:Y:S02]  /*b700*/  HMMA.16816.F32.BF16 R32, R72.reuse, R76, R32 ;  /* 0x0000004c4820723c */ /* 0x042fe40000041820 */
[----:B------:R-:W-:Y:S01]  /*b710*/  PRMT R89, R105, 0x5410, R114 ;  /* 0x0000541069597816 */ /* 0x000fe20000000072 */
[----:B------:R-:W-:Y:S01]  /*b720*/  @!P1 HFMA2.BF16_V2 R155, -RZ.H0_H0, RZ.H0_H0, -R114.H0_H0 ;  /* 0x200000ffff9b9231 */ /* 0x000fe20000340972 */
[----:B------:R-:W-:Y:S02]  /*b730*/  @!P0 PRMT R105, R154, 0x5410, RZ ;  /* 0x000054109a698816 */ /* 0x000fe400000000ff */
[--C-:B------:R-:W-:Y:S02]  /*b740*/  LOP3.LUT R102, R203, UR17, R204.reuse, 0x96, !PT ;  /* 0x00000011cb667c12 */ /* 0x100fe4000f8e96cc */
[C---:B------:R-:W-:Y:S01]  /*b750*/  HMMA.16816.F32.BF16 R36, R72.reuse, R78, R36 ;  /* 0x0000004e4824723c */ /* 0x040fe20000041824 */
[----:B------:R-:W1:Y:S03]  /*b760*/  LDSM.16.MT88.4 R76, [R116+0x7000] ;  /* 0x00700000744c783b */ /* 0x000e660000004200 */
[----:B------:R-:W-:Y:S02]  /*b770*/  @!P1 PRMT R114, R155, 0x5410, RZ ;  /* 0x000054109b729816 */ /* 0x000fe400000000ff */
[----:B------:R-:W-:Y:S01]  /*b780*/  LOP3.LUT R204, R203, UR17, R204, 0x96, !PT ;  /* 0x00000011cbcc7c12 */ /* 0x000fe2000f8e96cc */
[----:B----4-:R-:W-:Y:S02]  /*b790*/  FADD.FTZ R128, R121, R194 ;  /* 0x000000c279807221 */ /* 0x010fe40000010000 */
[----:B------:R-:W-:Y:S01]  /*b7a0*/  STG.E.U16 [R188.64+0x32], R114 ;  /* 0x00003272bc007986 */ /* 0x000fe2000c10151a */
[----:B------:R-:W-:Y:S02]  /*b7b0*/  MUFU.EX2 R194, R113 ;  /* 0x0000007100c27308 */ /* 0x000fe40000000800 */
[----:B---3--:R-:W-:Y:S01]  /*b7c0*/  FADD.FTZ R95, R127, R128 ;  /* 0x000000807f5f7221 */ /* 0x008fe20000010000 */
[----:B------:R-:W-:Y:S01]  /*b7d0*/  STG.E.U16 [R188.64+0x30], R105 ;  /* 0x00003069bc007986 */ /* 0x000fe2000c10151a */
[----:B------:R-:W-:Y:S01]  /*b7e0*/  SHF.R.U32.HI R93, RZ, 0x18, R204 ;  /* 0x00000018ff5d7819 */ /* 0x000fe200000116cc */
[----:B------:R-:W-:Y:S01]  /*b7f0*/  FADD.FTZ R121, R129, R198 ;  /* 0x000000c681797221 */ /* 0x000fe20000010000 */
[C---:B------:R-:W-:Y:S02]  /*b800*/  LOP3.LUT R94, R202.reuse, 0xffff, RZ, 0xc0, !PT ;  /* 0x0000ffffca5e7812 */ /* 0x040fe400078ec0ff */
[----:B------:R-:W-:Y:S01]  /*b810*/  LOP3.LUT R195, R202, 0xffff, RZ, 0xc0, !PT ;  /* 0x0000ffffcac37812 */ /* 0x000fe200078ec0ff */
[----:B------:R-:W-:Y:S01]  /*b820*/  FADD.FTZ R200, R200, R121 ;  /* 0x00000079c8c87221 */ /* 0x000fe20000010000 */
[----:B------:R-:W-:Y:S01]  /*b830*/  MUFU.EX2 R203, R106 ;  /* 0x0000006a00cb7308 */ /* 0x000fe20000000800 */
[----:B------:R-:W-:Y:S02]  /*b840*/  SHF.R.U32.HI R121, RZ, 0x10, R202 ;  /* 0x00000010ff797819 */ /* 0x000fe400000116ca */
[----:B------:R-:W-:Y:S01]  /*b850*/  SHF.R.U32.HI R94, RZ, 0x8, R94 ;  /* 0x00000008ff5e7819 */ /* 0x000fe2000001165e */
[----:B------:R-:W-:Y:S01]  /*b860*/  FADD.FTZ R193, R193, R200 ;  /* 0x000000c8c1c17221 */ /* 0x000fe20000010000 */
[----:B------:R-:W-:Y:S02]  /*b870*/  LOP3.LUT R92, R121, 0xff, RZ, 0xc0, !PT ;  /* 0x000000ff795c7812 */ /* 0x000fe400078ec0ff */
[----:B------:R-:W-:Y:S02]  /*b880*/  LOP3.LUT R94, R94, 0xffff, RZ, 0xc0, !PT ;  /* 0x0000ffff5e5e7812 */ /* 0x000fe400078ec0ff */
[----:B------:R-:W-:Y:S01]  /*b890*/  LOP3.LUT R121, R204, 0xff, RZ, 0xc0, !PT ;  /* 0x000000ffcc797812 */ /* 0x000fe200078ec0ff */
[----:B------:R-:W-:Y:S01]  /*b8a0*/  MUFU.EX2 R200, R108 ;  /* 0x0000006c00c87308 */ /* 0x000fe20000000800 */
[C---:B------:R-:W-:Y:S02]  /*b8b0*/  LOP3.LUT R192, R202.reuse, 0xff, RZ, 0xc0, !PT ;  /* 0x000000ffcac07812 */ /* 0x040fe400078ec0ff */
[----:B------:R-:W-:Y:S02]  /*b8c0*/  SHF.R.U32.HI R128, RZ, 0x18, R202 ;  /* 0x00000018ff807819 */ /* 0x000fe400000116ca */
[----:B------:R-:W-:Y:S02]  /*b8d0*/  SHF.R.U32.HI R198, RZ, 0x8, R195 ;  /* 0x00000008ffc67819 */ /* 0x000fe400000116c3 */
[----:B------:R-:W-:Y:S03]  /*b8e0*/  LOP3.LUT R199, R202, 0xff, RZ, 0xc0, !PT ;  /* 0x000000ffcac77812 */ /* 0x000fe600078ec0ff */
[----:B------:R-:W2:Y:S01]  /*b8f0*/  MUFU.EX2 R129, R112 ;  /* 0x0000007000817308 */ /* 0x000ea20000000800 */
[C---:B-1----:R-:W-:Y:S01]  /*b900*/  HMMA.16816.F32.BF16 R40, R72.reuse, R76, R40 ;  /* 0x0000004c4828723c */ /* 0x042fe20000041828 */
[----:B------:R-:W-:Y:S07]  /*b910*/  PRMT R199, R199, 0x5410, R198 ;  /* 0x00005410c7c77816 */ /* 0x000fee00000000c6 */
[C---:B------:R-:W-:Y:S01]  /*b920*/  HMMA.16816.F32.BF16 R44, R72.reuse, R78, R44 ;  /* 0x0000004e482c723c */ /* 0x040fe2000004182c */
[----:B------:R-:W1:Y:S01]  /*b930*/  LDSM.16.MT88.4 R76, [R86+0x7000] ;  /* 0x00700000564c783b */ /* 0x000e620000004200 */
[----:B------:R-:W-:Y:S10]  /*b940*/  MUFU.EX2 R198, R109 ;  /* 0x0000006d00c67308 */ /* 0x000ff40000000800 */
[----:B------:R-:W-:Y:S01]  /*b950*/  MUFU.EX2 R195, R122 ;  /* 0x0000007a00c37308 */ /* 0x000fe20000000800 */
[----:B--2---:R-:W-:Y:S04]  /*b960*/  F2FP.BF16.PACK_AB R112, R129, R194 ;  /* 0x000000c28170723e */ /* 0x004fe800000010ff */
[----:B------:R-:W-:Y:S01]  /*b970*/  PRMT R113, R112, 0x7632, R113 ;  /* 0x0000763270717816 */ /* 0x000fe20000000071 */
[C---:B-1----:R-:W-:Y:S07]  /*b980*/  HMMA.16816.F32.BF16 R48, R72.reuse, R76, R48 ;  /* 0x0000004c4830723c */ /* 0x042fee0000041830 */
[----:B------:R-:W-:Y:S01]  /*b990*/  LOP3.LUT R76, R102, 0xff, RZ, 0xc0, !PT ;  /* 0x000000ff664c7812 */ /* 0x000fe200078ec0ff */
[C---:B------:R-:W-:Y:S03]  /*b9a0*/  HMMA.16816.F32.BF16 R52, R72.reuse, R78, R52 ;  /* 0x0000004e4834723c */ /* 0x040fe60000041834 */
[----:B------:R-:W-:Y:S02]  /*b9b0*/  ISETP.GE.U32.AND P0, PT, R163, R76, PT ;  /* 0x0000004ca300720c */ /* 0x000fe40003f06070 */
[----:B------:R-:W1:Y:S03]  /*b9c0*/  LDSM.16.MT88.4 R76, [R86+0x8000] ;  /* 0x00800000564c783b */ /* 0x000e660000004200 */
[C---:B------:R-:W-:Y:S07]  /*b9d0*/  HMMA.16816.F32.BF16 R56, R72.reuse, R80, R56 ;  /* 0x000000504838723c */ /* 0x040fee0000041838 */
[----:B------:R-:W-:Y:S01]  /*b9e0*/  SHF.R.U32.HI R81, RZ, 0x8, R90 ;  /* 0x00000008ff517819 */ /* 0x000fe2000001165a */
[C---:B------:R-:W-:Y:S01]  /*b9f0*/  HMMA.16816.F32.BF16 R60, R72.reuse, R82, R60 ;  /* 0x00000052483c723c */ /* 0x040fe2000004183c */
[----:B------:R-:W-:Y:S04]  /*ba00*/  SHF.R.U32.HI R80, RZ, 0x10, R102 ;  /* 0x00000010ff507819 */ /* 0x000fe80000011666 */
[----:B------:R-:W-:Y:S02]  /*ba10*/  LOP3.LUT R80, R80, 0xff, RZ, 0xc0, !PT ;  /* 0x000000ff50507812 */ /* 0x000fe400078ec0ff */
[----:B------:R-:W-:Y:S02]  /*ba20*/  LOP3.LUT R82, R91, 0xff, RZ, 0xc0, !PT ;  /* 0x000000ff5b527812 */ /* 0x000fe400078ec0ff */
[----:B------:R-:W-:Y:S02]  /*ba30*/  PRMT R91, R84, 0x5410, R81 ;  /* 0x00005410545b7816 */ /* 0x000fe40000000051 */
[----:B------:R-:W-:Y:S02]  /*ba40*/  ISETP.GE.U32.AND P1, PT, R163, R80, PT ;  /* 0x00000050a300720c */ /* 0x000fe40003f26070 */
[----:B------:R-:W-:Y:S02]  /*ba50*/  PRMT R201, R82, 0x5410, R201 ;  /* 0x0000541052c97816 */ /* 0x000fe400000000c9 */
[C---:B------:R-:W-:Y:S02]  /*ba60*/  LOP3.LUT R80, R23.reuse, 0xffff, RZ, 0xc0, !PT ;  /* 0x0000ffff17507812 */ /* 0x040fe400078ec0ff */
[----:B------:R-:W-:Y:S01]  /*ba70*/  F2FP.BF16.PACK_AB R84, R120, R127 ;  /* 0x0000007f7854723e */ /* 0x000fe200000010ff */
[----:B------:R-:W-:Y:S01]  /*ba80*/  HSET2.LE.AND R88, R201, R178, PT ;  /* 0x000000b2c9587233 */ /* 0x000fe20003803000 */
[----:B------:R-:W-:Y:S01]  /*ba90*/  SHF.R.U32.HI R80, RZ, 0x8, R80 ;  /* 0x00000008ff507819 */ /* 0x000fe20000011650 */
[----:B------:R-:W-:Y:S01]  /*baa0*/  MUFU.EX2 R127, R115 ;  /* 0x00000073007f7308 */ /* 0x000fe20000000800 */
[----:B------:R-:W-:Y:S01]  /*bab0*/  SHF.R.U32.HI R201, RZ, 0x18, R202 ;  /* 0x00000018ffc97819 */ /* 0x000fe200000116ca */
[----:B------:R-:W-:Y:S02]  /*bac0*/  @!P2 HFMA2.BF16_V2 R156, -RZ.H0_H0, RZ.H0_H0, -R84.H0_H0 ;  /* 0x200000ffff9ca231 */ /* 0x000fe40000340954 */
[----:B------:R-:W-:Y:S01]  /*bad0*/  @!P1 HFMA2.BF16_V2 R150, -RZ.H0_H0, RZ.H0_H0, -R112.H0_H0 ;  /* 0x200000ffff969231 */ /* 0x000fe20000340970 */
[----:B------:R-:W-:Y:S01]  /*bae0*/  PRMT R201, R92, 0x5410, R201 ;  /* 0x000054105cc97816 */ /* 0x000fe200000000c9 */
[C---:B-1----:R-:W-:Y:S08]  /*baf0*/  HMMA.16816.F32.BF16 R64, R72.reuse, R76, R64 ;  /* 0x0000004c4840723c */ /* 0x042ff00000041840 */
[----:B------:R-:W-:Y:S01]  /*bb00*/  HMMA.16816.F32.BF16 R68, R72, R78, R68 ;  /* 0x0000004e4844723c */ /* 0x000fe20000041844 */
[----:B------:R-:W1:Y:S06]  /*bb10*/  LDSM.16.MT88.4 R76, [R116+0x6400] ;  /* 0x00640000744c783b */ /* 0x000e6c0000004200 */
[--C-:B------:R-:W-:Y:S02]  /*bb20*/  SHF.R.U32.HI R75, RZ, 0x10, R23.reuse ;  /* 0x00000010ff4b7819 */ /* 0x100fe40000011617 */
[----:B------:R-:W-:Y:S03]  /*bb30*/  LOP3.LUT R73, R23, 0xff, RZ, 0xc0, !PT ;  /* 0x000000ff17497812 */ /* 0x000fe600078ec0ff */
[--C-:B------:R-:W-:Y:S02]  /*bb40*/  SHF.R.U32.HI R72, RZ, 0x18, R23.reuse ;  /* 0x00000018ff487819 */ /* 0x100fe40000011617 */
[----:B------:R-:W-:Y:S02]  /*bb50*/  LOP3.LUT R75, R75, 0xff, RZ, 0xc0, !PT ;  /* 0x000000ff4b4b7812 */ /* 0x000fe400078ec0ff */
[----:B------:R-:W-:Y:S02]  /*bb60*/  LOP3.LUT R74, R102, 0xffff, RZ, 0xc0, !PT ;  /* 0x0000ffff664a7812 */ /* 0x000fe400078ec0ff */
[----:B------:R-:W-:Y:S02]  /*bb70*/  PRMT R73, R73, 0x5410, R80 ;  /* 0x0000541049497816 */ /* 0x000fe40000000050 */
[----:B------:R-:W-:Y:S01]  /*bb80*/  PRMT R75, R75, 0x5410, R72 ;  /* 0x000054104b4b7816 */ /* 0x000fe20000000048 */
[----:B------:R-:W2:Y:S01]  /*bb90*/  LDSM.16.MT88.4 R80, [R86+0x6400] ;  /* 0x006400005650783b */ /* 0x000ea20000004200 */
[----:B------:R-:W-:Y:S01]  /*bba0*/  SHF.R.U32.HI R72, RZ, 0x8, R74 ;  /* 0x00000008ff487819 */ /* 0x000fe2000001164a */
[--C-:B------:R-:W-:Y:S01]  /*bbb0*/  HSET2.LE.AND R73, R73, R178.reuse, PT ;  /* 0x000000b249497233 */ /* 0x100fe20003803000 */
[----:B------:R-:W-:Y:S01]  /*bbc0*/  PRMT R23, R84, 0x7632, R23 ;  /* 0x0000763254177816 */ /* 0x000fe20000000017 */
[--C-:B------:R-:W-:Y:S01]  /*bbd0*/  HSET2.LE.AND R74, R75, R178.reuse, PT ;  /* 0x000000b24b4a7233 */ /* 0x100fe20003803000 */
[----:B------:R-:W-:Y:S02]  /*bbe0*/  LOP3.LUT R72, R72, 0xffff, RZ, 0xc0, !PT ;  /* 0x0000ffff48487812 */ /* 0x000fe400078ec0ff */
[----:B------:R-:W-:Y:S01]  /*bbf0*/  PRMT R75, R84, 0x5410, R23 ;  /* 0x00005410544b7816 */ /* 0x000fe20000000017 */
[----:B------:R-:W-:Y:S01]  /*bc00*/  @!P6 HFMA2.BF16_V2 R153, -RZ.H0_H0, RZ.H0_H0, -R23.H0_H0 ;  /* 0x200000ffff99e231 */ /* 0x000fe20000340917 */
[----:B------:R-:W-:Y:S02]  /*bc10*/  @!P2 PRMT R84, R156, 0x5410, RZ ;  /* 0x000054109c54a816 */ /* 0x000fe400000000ff */
[----:B------:R-:W-:Y:S02]  /*bc20*/  ISETP.GE.U32.AND P2, PT, R163, R72, PT ;  /* 0x00000048a300720c */ /* 0x000fe40003f46070 */
[----:B------:R-:W-:Y:S01]  /*bc30*/  LOP3.LUT R72, R73, R22, RZ, 0xc0, !PT ;  /* 0x0000001649487212 */ /* 0x000fe200078ec0ff */
[----:B------:R-:W-:Y:S01]  /*bc40*/  STG.E.U16 [R190.64+0x30], R84 ;  /* 0x00003054be007986 */ /* 0x000fe2000c10151a */
[----:B------:R-:W-:Y:S01]  /*bc50*/  LOP3.LUT R73, R74, R19, RZ, 0xc0, !PT ;  /* 0x000000134a497212 */ /* 0x000fe200078ec0ff */
[----:B------:R-:W-:Y:S01]  /*bc60*/  HSET2.LE.AND R74, R91, R178, PT ;  /* 0x000000b25b4a7233 */ /* 0x000fe20003803000 */
[----:B------:R-:W-:Y:S02]  /*bc70*/  LOP3.LUT R75, R88, R75, RZ, 0xc0, !PT ;  /* 0x0000004b584b7212 */ /* 0x000fe400078ec0ff */
[----:B------:R-:W-:Y:S01]  /*bc80*/  F2FP.BF16.PACK_AB R22, R125, R130 ;  /* 0x000000827d16723e */ /* 0x000fe200000010ff */
[----:B------:R-:W-:Y:S01]  /*bc90*/  FADD.FTZ R130, R130, R193 ;  /* 0x000000c182827221 */ /* 0x000fe20000010000 */
[----:B------:R-:W-:Y:S01]  /*bca0*/  LOP3.LUT R74, R74, R89, RZ, 0xc0, !PT ;  /* 0x000000594a4a7212 */ /* 0x000fe200078ec0ff */
[----:B------:R-:W-:Y:S01]  /*bcb0*/  MUFU.EX2 R193, R123 ;  /* 0x0000007b00c17308 */ /* 0x000fe20000000800 */
[----:B------:R-:W3:Y:S01]  /*bcc0*/  LDSM.16.MT88.4 R88, [R116+0x7400] ;  /* 0x007400007458783b */ /* 0x000ee20000004200 */
[----:B------:R-:W-:Y:S01]  /*bcd0*/  @!P6 PRMT R23, R153, 0x5410, RZ ;  /* 0x000054109917e816 */ /* 0x000fe200000000ff */
[----:B------:R-:W-:Y:S01]  /*bce0*/  @!P0 HFMA2.BF16_V2 R152, -RZ.H0_H0, RZ.H0_H0, -R22.H0_H0 ;  /* 0x200000ffff988231 */ /* 0x000fe20000340916 */
[----:B------:R-:W-:Y:S01]  /*bcf0*/  PRMT R19, R22, 0x7632, R19 ;  /* 0x0000763216137816 */ /* 0x000fe20000000013 */
[----:B------:R-:W-:Y:S01]  /*bd00*/  FADD.FTZ R130, R125, R130 ;  /* 0x000000827d827221 */ /* 0x000fe20000010000 */
[C---:B-1----:R-:W-:Y:S01]  /*bd10*/  HMMA.16816.F32.BF16 R24, R72.reuse, R76, R24 ;  /* 0x0000004c4818723c */ /* 0x042fe20000041818 */
[----:B------:R-:W-:Y:S02]  /*bd20*/  ISETP.GE.U32.AND P6, PT, R163, R192, PT ;  /* 0x000000c0a300720c */ /* 0x000fe40003fc6070 */
[----:B------:R-:W-:Y:S01]  /*bd30*/  STG.E.U16 [R190.64+0x32], R23 ;  /* 0x00003217be007986 */ /* 0x000fe2000c10151a */
[----:B------:R-:W-:Y:S01]  /*bd40*/  @!P2 HFMA2.BF16_V2 R151, -RZ.H0_H0, RZ.H0_H0, -R19.H0_H0 ;  /* 0x200000ffff97a231 */ /* 0x000fe20000340913 */
[----:B------:R1:W4:Y:S02]  /*bd50*/  MUFU.EX2 R192, R103 ;  /* 0x0000006700c07308 */ /* 0x0003240000000800 */
[----:B------:R-:W-:Y:S01]  /*bd60*/  SHF.R.U32.HI R76, RZ, 0x10, R202 ;  /* 0x00000010ff4c7819 */ /* 0x000fe200000116ca */
[C---:B------:R-:W-:Y:S01]  /*bd70*/  HMMA.16816.F32.BF16 R28, R72.reuse, R78, R28 ;  /* 0x0000004e481c723c */ /* 0x040fe2000004181c */
[C-C-:B------:R-:W-:Y:S03]  /*bd80*/  LOP3.LUT R202, R197.reuse, UR18, R126.reuse, 0x96, !PT ;  /* 0x00000012c5ca7c12 */ /* 0x140fe6000f8e967e */
[----:B------:R-:W-:Y:S02]  /*bd90*/  LOP3.LUT R76, R76, 0xff, RZ, 0xc0, !PT ;  /* 0x000000ff4c4c7812 */ /* 0x000fe400078ec0ff */
[----:B------:R-:W-:Y:S02]  /*bda0*/  LOP3.LUT R126, R197, UR18, R126, 0x96, !PT ;  /* 0x00000012c57e7c12 */ /* 0x000fe4000f8e967e */
[C---:B--2---:R-:W-:Y:S01]  /*bdb0*/  HMMA.16816.F32.BF16 R32, R72.reuse, R80, R32 ;  /* 0x000000504820723c */ /* 0x044fe20000041820 */
[----:B------:R-:W-:Y:S03]  /*bdc0*/  SHF.R.U32.HI R78, RZ, 0x18, R102 ;  /* 0x00000018ff4e7819 */ /* 0x000fe60000011666 */
[----:B------:R-:W-:Y:S02]  /*bdd0*/  PRMT R102, R22, 0x5410, R19 ;  /* 0x0000541016667816 */ /* 0x000fe40000000013 */
[----:B------:R-:W-:Y:S02]  /*bde0*/  @!P0 PRMT R22, R152, 0x5410, RZ ;  /* 0x0000541098168816 */ /* 0x000fe400000000ff */
[C---:B------:R-:W-:Y:S01]  /*bdf0*/  HMMA.16816.F32.BF16 R36, R72.reuse, R82, R36 ;  /* 0x000000524824723c */ /* 0x040fe20000041824 */
[----:B------:R-:W-:Y:S01]  /*be00*/  ISETP.GE.U32.AND P0, PT, R163, R78, PT ;  /* 0x0000004ea300720c */ /* 0x000fe20003f06070 */
[----:B------:R-:W-:Y:S02]  /*be10*/  LDSM.16.MT88.4 R80, [R116+0x8400] ;  /* 0x008400007450783b */ /* 0x000fe40000004200 */
[----:B------:R-:W-:Y:S02]  /*be20*/  @!P2 PRMT R19, R151, 0x5410, RZ ;  /* 0x000054109713a816 */ /* 0x000fe400000000ff */
[C---:B------:R-:W-:Y:S02]  /*be30*/  ISETP.GE.U32.AND P2, PT, R163.reuse, R76, PT ;  /* 0x0000004ca300720c */ /* 0x040fe40003f46070 */
[----:B-1----:R-:W-:Y:S02]  /*be40*/  PRMT R103, R112, 0x5410, R113 ;  /* 0x0000541070677816 */ /* 0x002fe40000000071 */
[----:B------:R-:W1:Y:S01]  /*be50*/  LDSM.16.MT88.4 R76, [R86+0x7400] ;  /* 0x00740000564c783b */ /* 0x000e620000004200 */
[C---:B---3--:R-:W-:Y:S01]  /*be60*/  HMMA.16816.F32.BF16 R40, R72.reuse, R88, R40 ;  /* 0x000000584828723c */ /* 0x048fe20000041828 */
[----:B------:R-:W-:Y:S02]  /*be70*/  @!P1 PRMT R112, R150, 0x5410, RZ ;  /* 0x0000541096709816 */ /* 0x000fe400000000ff */
[----:B------:R-:W-:Y:S01]  /*be80*/  @!P0 HFMA2.BF16_V2 R145, -RZ.H0_H0, RZ.H0_H0, -R113.H0_H0 ;  /* 0x200000ffff918231 */ /* 0x000fe20000340971 */
[----:B------:R-:W-:Y:S02]  /*be90*/  ISETP.GE.U32.AND P1, PT, R163, R128, PT ;  /* 0x00000080a300720c */ /* 0x000fe40003f26070 */
[----:B----4-:R-:W-:Y:S01]  /*bea0*/  F2FP.BF16.PACK_AB R115, R192, R127 ;  /* 0x0000007fc073723e */ /* 0x010fe200000010ff */
[----:B------:R-:W-:Y:S01]  /*beb0*/  STG.E.U16 [R188.64+0x40], R22 ;  /* 0x00004016bc007986 */ /* 0x000fe2000c10151a */
[C---:B------:R-:W-:Y:S01]  /*bec0*/  HMMA.16816.F32.BF16 R44, R72.reuse, R90, R44 ;  /* 0x0000005a482c723c */ /* 0x040fe2000004182c */
[----:B------:R-:W-:Y:S01]  /*bed0*/  LOP3.LUT R88, R204, 0xffff, RZ, 0xc0, !PT ;  /* 0x0000ffffcc587812 */ /* 0x000fe200078ec0ff */
[----:B------:R-:W2:Y:S01]  /*bee0*/  MUFU.EX2 R128, R124 ;  /* 0x0000007c00807308 */ /* 0x000ea20000000800 */
[----:B------:R-:W-:Y:S01]  /*bef0*/  STG.E.U16 [R188.64+0x42], R19 ;  /* 0x00004213bc007986 */ /* 0x000fe2000c10151a */
[----:B------:R-:W-:Y:S01]  /*bf00*/  @!P0 PRMT R113, R145, 0x5410, RZ ;  /* 0x0000541091718816 */ /* 0x000fe200000000ff */
[----:B------:R-:W-:Y:S01]  /*bf10*/  @!P6 HFMA2.BF16_V2 R144, -RZ.H0_H0, RZ.H0_H0, -R115.H0_H0 ;  /* 0x200000ffff90e231 */ /* 0x000fe20000340973 */
[----:B------:R-:W-:Y:S01]  /*bf20*/  SHF.R.U32.HI R88, RZ, 0x8, R88 ;  /* 0x00000008ff587819 */ /* 0x000fe20000011658 */
[----:B------:R-:W-:Y:S01]  /*bf30*/  STG.E.U16 [R190.64+0x40], R112 ;  /* 0x00004070be007986 */ /* 0x000fe2000c10151a */
[----:B------:R-:W-:Y:S03]  /*bf40*/  ISETP.GE.U32.AND P0, PT, R163, R94, PT ;  /* 0x0000005ea300720c */ /* 0x000fe60003f06070 */
[----:B------:R-:W-:Y:S01]  /*bf50*/  STG.E.U16 [R190.64+0x42], R113 ;  /* 0x00004271be007986 */ /* 0x000fe2000c10151a */
[----:B------:R-:W-:Y:S03]  /*bf60*/  PRMT R121, R121, 0x5410, R88 ;  /* 0x0000541079797816 */ /* 0x000fe60000000058 */
[----:B------:R-:W3:Y:S01]  /*bf70*/  LDSM.16.MT88.4 R88, [R86+0x8400] ;  /* 0x008400005658783b */ /* 0x000ee20000004200 */
[----:B--2---:R-:W-:Y:S01]  /*bf80*/  F2FP.BF16.PACK_AB R122, R195, R128 ;  /* 0x00000080c37a723e */ /* 0x004fe200000010ff */
[C---:B-1----:R-:W-:Y:S04]  /*bf90*/  HMMA.16816.F32.BF16 R48, R72.reuse, R76, R48 ;  /* 0x0000004c4830723c */ /* 0x042fe80000041830 */
[----:B------:R-:W-:Y:S03]  /*bfa0*/  @!P2 HFMA2.BF16_V2 R138, -RZ.H0_H0, RZ.H0_H0, -R122.H0_H0 ;  /* 0x200000ffff8aa231 */ /* 0x000fe6000034097a */
[----:B------:R-:W-:Y:S01]  /*bfb0*/  SHF.R.U32.HI R76, RZ, 0x10, R204 ;  /* 0x00000010ff4c7819 */ /* 0x000fe200000116cc */
[C---:B------:R-:W-:Y:S01]  /*bfc0*/  HMMA.16816.F32.BF16 R52, R72.reuse, R78, R52 ;  /* 0x0000004e4834723c */ /* 0x040fe20000041834 */
[----:B------:R-:W-:Y:S03]  /*bfd0*/  FADD.FTZ R77, R120, R95 ;  /* 0x0000005f784d7221 */ /* 0x000fe60000010000 */
[----:B------:R-:W-:Y:S01]  /*bfe0*/  LOP3.LUT R76, R76, 0xff, RZ, 0xc0, !PT ;  /* 0x000000ff4c4c7812 */ /* 0x000fe200078ec0ff */
[----:B------:R-:W-:Y:S01]  /*bff0*/  FADD.FTZ R124, R194, R77 ;  /* 0x0000004dc27c7221 */ /* 0x000fe20000010000 */
[C---:B------:R-:W-:Y:S01]  /*c000*/  PRMT R120, R115.reuse, 0x7632, R120 ;  /* 0x0000763273787816 */ /* 0x040fe20000000078 */
[----:B------:R-:W1:Y:S01]  /*c010*/  MUFU.EX2 R194, R110 ;  /* 0x0000006e00c27308 */ /* 0x000e620000000800 */
[C---:B------:R-:W-:Y:S01]  /*c020*/  HMMA.16816.F32.BF16 R56, R72.reuse, R80, R56 ;  /* 0x000000504838723c */ /* 0x040fe20000041838 */
[----:B------:R-:W-:Y:S02]  /*c030*/  PRMT R79, R76, 0x5410, R93 ;  /* 0x000054104c4f7816 */ /* 0x000fe4000000005d */
[----:B------:R-:W2:Y:S01]  /*c040*/  LDSM.16.MT88.4 R92, [R116+0x6800] ;  /* 0x00680000745c783b */ /* 0x000ea20000004200 */
[----:B------:R-:W-:Y:S01]  /*c050*/  PRMT R78, R115, 0x5410, R120 ;  /* 0x00005410734e7816 */ /* 0x000fe20000000078 */
[--C-:B------:R-:W-:Y:S01]  /*c060*/  HSET2.LE.AND R77, R121, R178.reuse, PT ;  /* 0x000000b2794d7233 */ /* 0x100fe20003803000 */
[----:B------:R-:W-:Y:S01]  /*c070*/  @!P6 PRMT R115, R144, 0x5410, RZ ;  /* 0x000054109073e816 */ /* 0x000fe200000000ff */
[----:B------:R-:W-:Y:S01]  /*c080*/  HSET2.LE.AND R100, R79, R178, PT ;  /* 0x000000b24f647233 */ /* 0x000fe20003803000 */
[C---:B------:R-:W-:Y:S01]  /*c090*/  HMMA.16816.F32.BF16 R60, R72.reuse, R82, R60 ;  /* 0x00000052483c723c */ /* 0x040fe2000004183c */
[----:B------:R-:W-:Y:S02]  /*c0a0*/  PRMT R121, R122, 0x7632, R121 ;  /* 0x000076327a797816 */ /* 0x000fe40000000079 */
[----:B------:R-:W4:Y:S01]  /*c0b0*/  LDSM.16.MT88.4 R80, [R86+0x6800] ;  /* 0x006800005650783b */ /* 0x000f220000004200 */
[----:B------:R-:W-:Y:S01]  /*c0c0*/  @!P0 HFMA2.BF16_V2 R139, -RZ.H0_H0, RZ.H0_H0, -R120.H0_H0 ;  /* 0x200000ffff8b8231 */ /* 0x000fe20000340978 */
[----:B------:R-:W-:Y:S01]  /*c0d0*/  LOP3.LUT R76, R202, 0xff, RZ, 0xc0, !PT ;  /* 0x000000ffca4c7812 */ /* 0x000fe200078ec0ff */
[----:B------:R-:W-:Y:S01]  /*c0e0*/  @!P1 HFMA2.BF16_V2 R147, -RZ.H0_H0, RZ.H0_H0, -R121.H0_H0 ;  /* 0x200000ffff939231 */ /* 0x000fe20000340979 */
[----:B------:R-:W-:Y:S01]  /*c0f0*/  FADD.FTZ R129, R129, R124 ;  /* 0x0000007c81817221 */ /* 0x000fe20000010000 */
[C---:B---3--:R-:W-:Y:S01]  /*c100*/  HMMA.16816.F32.BF16 R64, R72.reuse, R88, R64 ;  /* 0x000000584840723c */ /* 0x048fe20000041840 */
[--C-:B------:R-:W-:Y:S01]  /*c110*/  HSET2.LE.AND R79, R199, R178.reuse, PT ;  /* 0x000000b2c74f7233 */ /* 0x100fe20003803000 */
[----:B------:R-:W-:Y:S01]  /*c120*/  ISETP.GE.U32.AND P6, PT, R163, R76, PT ;  /* 0x0000004ca300720c */ /* 0x000fe20003fc6070 */
[----:B------:R-:W-:Y:S01]  /*c130*/  STG.E.U16 [R188.64+0x50], R115 ;  /* 0x00005073bc007986 */ /* 0x000fe2000c10151a */
[----:B------:R-:W-:Y:S01]  /*c140*/  SHF.R.U32.HI R76, RZ, 0x10, R202 ;  /* 0x00000010ff4c7819 */ /* 0x000fe200000116ca */
[----:B------:R-:W3:Y:S01]  /*c150*/  MUFU.EX2 R199, R111 ;  /* 0x0000006f00c77308 */ /* 0x000ee20000000800 */
[----:B------:R-:W-:Y:S01]  /*c160*/  LOP3.LUT R78, R79, R78, RZ, 0xc0, !PT ;  /* 0x0000004e4f4e7212 */ /* 0x000fe200078ec0ff */
[----:B------:R-:W-:Y:S01]  /*c170*/  HSET2.LE.AND R88, R201, R178, PT ;  /* 0x000000b2c9587233 */ /* 0x000fe20003803000 */
[----:B------:R-:W-:Y:S01]  /*c180*/  HMMA.16816.F32.BF16 R68, R72, R90, R68 ;  /* 0x0000005a4844723c */ /* 0x000fe20000041844 */
[----:B------:R-:W-:Y:S01]  /*c190*/  LOP3.LUT R76, R76, 0xff, RZ, 0xc0, !PT ;  /* 0x000000ff4c4c7812 */ /* 0x000fe200078ec0ff */
[----:B------:R-:W5:Y:S02]  /*c1a0*/  LDSM.16.MT88.4 R72, [R116+0x7800] ;  /* 0x007800007448783b */ /* 0x000f640000004200 */
[----:B------:R-:W-:Y:S01]  /*c1b0*/  PRMT R79, R122, 0x5410, R121 ;  /* 0x000054107a4f7816 */ /* 0x000fe20000000079 */
[----:B------:R-:W-:Y:S01]  /*c1c0*/  FADD.FTZ R204, R128, R129 ;  /* 0x0000008180cc7221 */ /* 0x000fe20000010000 */
[----:B------:R-:W-:Y:S01]  /*c1d0*/  @!P0 PRMT R120, R139, 0x5410, RZ ;  /* 0x000054108b788816 */ /* 0x000fe200000000ff */
[----:B------:R3:W3:Y:S01]  /*c1e0*/  MUFU.EX2 R201, R104 ;  /* 0x0000006800c97308 */ /* 0x0006e20000000800 */
[----:B------:R-:W-:Y:S01]  /*c1f0*/  ISETP.GE.U32.AND P0, PT, R163, R76, PT ;  /* 0x0000004ca300720c */ /* 0x000fe20003f06070 */
[----:B------:R-:W-:Y:S02]  /*c200*/  FADD.FTZ R204, R195, R204 ;  /* 0x000000ccc3cc7221 */ /* 0x000fe40000010000 */
[----:B------:R-:W-:Y:S01]  /*c210*/  STG.E.U16 [R188.64+0x52], R120 ;  /* 0x00005278bc007986 */ /* 0x000fe2000c10151a */
[----:B------:R-:W-:Y:S02]  /*c220*/  LOP3.LUT R76, R77, R102, RZ, 0xc0, !PT ;  /* 0x000000664d4c7212 */ /* 0x000fe400078ec0ff */
[----:B------:R-:W-:Y:S02]  /*c230*/  LOP3.LUT R77, R100, R103, RZ, 0xc0, !PT ;  /* 0x00000067644d7212 */ /* 0x000fe400078ec0ff */
[----:B------:R-:W-:Y:S01]  /*c240*/  LOP3.LUT R79, R88, R79, RZ, 0xc0, !PT ;  /* 0x0000004f584f7212 */ /* 0x000fe200078ec0ff */
[----:B------:R-:W-:Y:S01]  /*c250*/  LDSM.16.MT88.4 R100, [R116+0x7c00] ;  /* 0x007c00007464783b */ /* 0x000fe20000004200 */
[----:B------:R-:W-:Y:S02]  /*c260*/  LOP3.LUT R88, R202, 0xffff, RZ, 0xc0, !PT ;  /* 0x0000ffffca587812 */ /* 0x000fe400078ec0ff */
[----:B------:R-:W-:Y:S02]  /*c270*/  @!P2 PRMT R122, R138, 0x5410, RZ ;  /* 0x000054108a7aa816 */ /* 0x000fe400000000ff */
[----:B------:R-:W-:Y:S01]  /*c280*/  @!P1 PRMT R121, R147, 0x5410, RZ ;  /* 0x0000541093799816 */ /* 0x000fe200000000ff */
[C---:B--2---:R-:W-:Y:S01]  /*c290*/  HMMA.16816.F32.BF16 R24, R76.reuse, R92, R24 ;  /* 0x0000005c4c18723c */ /* 0x044fe20000041818 */
[----:B------:R-:W-:Y:S01]  /*c2a0*/  SHF.R.U32.HI R88, RZ, 0x8, R88 ;  /* 0x00000008ff587819 */ /* 0x000fe20000011658 */
[----:B------:R-:W-:Y:S01]  /*c2b0*/  STG.E.U16 [R190.64+0x50], R122 ;  /* 0x0000507abe007986 */ /* 0x000fe2000c10151a */
[----:B-1----:R-:W-:Y:S02]  /*c2c0*/  F2FP.BF16.PACK_AB R124, R194, R193 ;  /* 0x000000c1c27c723e */ /* 0x002fe400000010ff */
[----:B------:R-:W-:Y:S01]  /*c2d0*/  LOP3.LUT R88, R88, 0xffff, RZ, 0xc0, !PT ;  /* 0x0000ffff58587812 */ /* 0x000fe200078ec0ff */
[----:B------:R-:W-:Y:S01]  /*c2e0*/  STG.E.U16 [R190.64+0x52], R121 ;  /* 0x00005279be007986 */ /* 0x000fe2000c10151a */
[----:B------:R-:W-:Y:S01]  /*c2f0*/  PRMT R123, R124, 0x7632, R123 ;  /* 0x000076327c7b7816 */ /* 0x000fe2000000007b */
[C---:B------:R-:W-:Y:S01]  /*c300*/  HMMA.16816.F32.BF16 R28, R76.reuse, R94, R28 ;  /* 0x0000005e4c1c723c */ /* 0x040fe2000004181c */
[C---:B------:R-:W-:Y:S03]  /*c310*/  ISETP.GE.U32.AND P2, PT, R163.reuse, R88, PT ;  /* 0x00000058a300720c */ /* 0x040fe60003f46070 */
[----:B------:R-:W-:Y:S01]  /*c320*/  LOP3.LUT R88, R196, 0xff, RZ, 0xc0, !PT ;  /* 0x000000ffc4587812 */ /* 0x000fe200078ec0ff */
[----:B------:R-:W-:Y:S01]  /*c330*/  @!P6 HFMA2.BF16_V2 R149, -RZ.H0_H0, RZ.H0_H0, -R124.H0_H0 ;  /* 0x200000ffff95e231 */ /* 0x000fe2000034097c */
[----:B---3--:R-:W-:Y:S02]  /*c340*/  PRMT R104, R124, 0x5410, R123 ;  /* 0x000054107c687816 */ /* 0x008fe4000000007b */
[C---:B----4-:R-:W-:Y:S01]  /*c350*/  HMMA.16816.F32.BF16 R32, R76.reuse, R80, R32 ;  /* 0x000000504c20723c */ /* 0x050fe20000041820 */
[----:B------:R-:W-:Y:S02]  /*c360*/  ISETP.GE.U32.AND P1, PT, R163, R88, PT ;  /* 0x00000058a300720c */ /* 0x000fe40003f26070 */
[----:B------:R-:W1:Y:S01]  /*c370*/  LDSM.16.MT88.4 R88, [R86+0x7800] ;  /* 0x007800005658783b */ /* 0x000e620000004200 */
[----:B------:R-:W-:Y:S02]  /*c380*/  SHF.R.U32.HI R202, RZ, 0x18, R202 ;  /* 0x00000018ffca7819 */ /* 0x000fe400000116ca */
[----:B------:R-:W-:Y:S01]  /*c390*/  @!P6 PRMT R124, R149, 0x5410, RZ ;  /* 0x00005410957ce816 */ /* 0x000fe200000000ff */
[----:B------:R-:W-:Y:S01]  /*c3a0*/  @!P2 HFMA2.BF16_V2 R148, -RZ.H0_H0, RZ.H0_H0, -R123.H0_H0 ;  /* 0x200000ffff94a231 */ /* 0x000fe2000034097b */
[C---:B------:R-:W-:Y:S01]  /*c3b0*/  HMMA.16816.F32.BF16 R36, R76.reuse, R82, R36 ;  /* 0x000000524c24723c */ /* 0x040fe20000041824 */
[----:B------:R-:W-:Y:S02]  /*c3c0*/  ISETP.GE.U32.AND P6, PT, R163, R202, PT ;  /* 0x000000caa300720c */ /* 0x000fe40003fc6070 */
[----:B------:R2:W3:Y:S01]  /*c3d0*/  MUFU.EX2 R202, R107 ;  /* 0x0000006b00ca7308 */ /* 0x0004e20000000800 */
[C---:B------:R-:W-:Y:S01]  /*c3e0*/  LOP3.LUT R92, R196.reuse, 0xffff, RZ, 0xc0, !PT ;  /* 0x0000ffffc45c7812 */ /* 0x040fe200078ec0ff */
[----:B------:R-:W-:Y:S01]  /*c3f0*/  STG.E.U16 [R188.64+0x60], R124 ;  /* 0x0000607cbc007986 */ /* 0x000fe2000c10151a */
[----:B------:R-:W-:Y:S02]  /*c400*/  LOP3.LUT R81, R196, 0xff, RZ, 0xc0, !PT ;  /* 0x000000ffc4517812 */ /* 0x000fe400078ec0ff */
[C---:B-----5:R-:W-:Y:S01]  /*c410*/  HMMA.16816.F32.BF16 R40, R76.reuse, R72, R40 ;  /* 0x000000484c28723c */ /* 0x060fe20000041828 */
[----:B------:R-:W-:Y:S03]  /*c420*/  SHF.R.U32.HI R80, RZ, 0x18, R196 ;  /* 0x00000018ff507819 */ /* 0x000fe600000116c4 */
[----:B------:R-:W-:Y:S02]  /*c430*/  SHF.R.U32.HI R92, RZ, 0x8, R92 ;  /* 0x00000008ff5c7819 */ /* 0x000fe4000001165c */
[----:B------:R-:W-:Y:S02]  /*c440*/  PRMT R205, R205, 0x5410, R80 ;  /* 0x00005410cdcd7816 */ /* 0x000fe40000000050 */
[C---:B------:R-:W-:Y:S01]  /*c450*/  HMMA.16816.F32.BF16 R44, R76.reuse, R74, R44 ;  /* 0x0000004a4c2c723c */ /* 0x040fe2000004182c */
[----:B------:R-:W-:Y:S02]  /*c460*/  PRMT R109, R81, 0x5410, R92 ;  /* 0x00005410516d7816 */ /* 0x000fe4000000005c */
[----:B------:R-:W4:Y:S01]  /*c470*/  LDSM.16.MT88.4 R80, [R116+0x8800] ;  /* 0x008800007450783b */ /* 0x000f220000004200 */
[C---:B------:R-:W-:Y:S02]  /*c480*/  LOP3.LUT R72, R126.reuse, 0xffff, RZ, 0xc0, !PT ;  /* 0x0000ffff7e487812 */ /* 0x040fe400078ec0ff */
[----:B------:R-:W-:Y:S02]  /*c490*/  LOP3.LUT R73, R126, 0xff, RZ, 0xc0, !PT ;  /* 0x000000ff7e497812 */ /* 0x000fe400078ec0ff */
[----:B------:R-:W-:Y:S04]  /*c4a0*/  SHF.R.U32.HI R72, RZ, 0x8, R72 ;  /* 0x00000008ff487819 */ /* 0x000fe80000011648 */
[----:B--2---:R-:W-:Y:S02]  /*c4b0*/  PRMT R107, R73, 0x5410, R72 ;  /* 0x00005410496b7816 */ /* 0x004fe40000000048 */
[----:B------:R-:W2:Y:S01]  /*c4c0*/  LDSM.16.MT88.4 R72, [R86+0x8800] ;  /* 0x008800005648783b */ /* 0x000ea20000004200 */
[----:B------:R-:W-:Y:S02]  /*c4d0*/  @!P2 PRMT R123, R148, 0x5410, RZ ;  /* 0x00005410947ba816 */ /* 0x000fe400000000ff */
[----:B------:R-:W-:Y:S01]  /*c4e0*/  SHF.R.U32.HI R92, RZ, 0x10, R196 ;  /* 0x00000010ff5c7819 */ /* 0x000fe200000116c4 */
[C---:B-1----:R-:W-:Y:S01]  /*c4f0*/  HMMA.16816.F32.BF16 R48, R76.reuse, R88, R48 ;  /* 0x000000584c30723c */ /* 0x042fe20000041830 */
[----:B------:R-:W-:Y:S01]  /*c500*/  F2FP.BF16.PACK_AB R125, R198, R199 ;  /* 0x000000c7c67d723e */ /* 0x000fe200000010ff */
[----:B------:R-:W-:Y:S01]  /*c510*/  FADD.FTZ R199, R199, R204 ;  /* 0x000000ccc7c77221 */ /* 0x000fe20000010000 */
[----:B------:R-:W-:Y:S01]  /*c520*/  LOP3.LUT R92, R92, 0xff, RZ, 0xc0, !PT ;  /* 0x000000ff5c5c7812 */ /* 0x000fe200078ec0ff */
[----:B------:R-:W-:Y:S01]  /*c530*/  STG.E.U16 [R188.64+0x62], R123 ;  /* 0x0000627bbc007986 */ /* 0x000fe2000c10151a */
[----:B------:R-:W-:Y:S01]  /*c540*/  F2FP.BF16.PACK_AB R128, R201, R200 ;  /* 0x000000c8c980723e */ /* 0x000fe200000010ff */
[----:B------:R-:W-:Y:S01]  /*c550*/  @!P0 HFMA2.BF16_V2 R137, -RZ.H0_H0, RZ.H0_H0, -R125.H0_H0 ;  /* 0x200000ffff898231 */ /* 0x000fe2000034097d */
[----:B------:R-:W-:Y:S01]  /*c560*/  ISETP.GE.U32.AND P2, PT, R163, R92, PT ;  /* 0x0000005ca300720c */ /* 0x000fe20003f46070 */
[C---:B------:R-:W-:Y:S01]  /*c570*/  HMMA.16816.F32.BF16 R52, R76.reuse, R90, R52 ;  /* 0x0000005a4c34723c */ /* 0x040fe20000041834 */
[----:B------:R-:W1:Y:S03]  /*c580*/  LDSM.16.MT88.4 R92, [R116+0x6c00] ;  /* 0x006c0000745c783b */ /* 0x000e660000004200 */
[----:B------:R-:W-:Y:S01]  /*c590*/  @!P1 HFMA2.BF16_V2 R143, -RZ.H0_H0, RZ.H0_H0, -R128.H0_H0 ;  /* 0x200000ffff8f9231 */ /* 0x000fe20000340980 */
[--C-:B------:R-:W-:Y:S01]  /*c5a0*/  SHF.R.U32.HI R111, RZ, 0x10, R126.reuse ;  /* 0x00000010ff6f7819 */ /* 0x100fe2000001167e */
[----:B------:R-:W-:Y:S01]  /*c5b0*/  FADD.FTZ R199, R198, R199 ;  /* 0x000000c7c6c77221 */ /* 0x000fe20000010000 */
[--C-:B------:R-:W-:Y:S01]  /*c5c0*/  HSET2.LE.AND R90, R109, R178.reuse, PT ;  /* 0x000000b26d5a7233 */ /* 0x100fe20003803000 */
[----:B------:R-:W-:Y:S01]  /*c5d0*/  SHF.R.U32.HI R126, RZ, 0x18, R126 ;  /* 0x00000018ff7e7819 */ /* 0x000fe2000001167e */
[--C-:B------:R-:W-:Y:S03]  /*c5e0*/  HSET2.LE.AND R91, R205, R178.reuse, PT ;  /* 0x000000b2cd5b7233 */ /* 0x100fe60003803000 */
[----:B------:R-:W-:Y:S02]  /*c5f0*/  LOP3.LUT R111, R111, 0xff, RZ, 0xc0, !PT ;  /* 0x000000ff6f6f7812 */ /* 0x000fe400078ec0ff */
[----:B------:R-:W-:Y:S01]  /*c600*/  LOP3.LUT R88, R196, 0xffff, RZ, 0xc0, !PT ;  /* 0x0000ffffc4587812 */ /* 0x000fe200078ec0ff */
[----:B------:R-:W-:Y:S01]  /*c610*/  FADD.FTZ R197, R127, R130 ;  /* 0x000000827fc57221 */ /* 0x000fe20000010000 */
[C---:B----4-:R-:W-:Y:S01]  /*c620*/  HMMA.16816.F32.BF16 R56, R76.reuse, R80, R56 ;  /* 0x000000504c38723c */ /* 0x050fe20000041838 */
[--C-:B------:R-:W-:Y:S02]  /*c630*/  PRMT R111, R111, 0x5410, R126.reuse ;  /* 0x000054106f6f7816 */ /* 0x100fe4000000007e */
[----:B---3--:R-:W-:Y:S01]  /*c640*/  F2FP.BF16.PACK_AB R130, R203, R202 ;  /* 0x000000cacb82723e */ /* 0x008fe200000010ff */
[----:B------:R-:W-:Y:S01]  /*c650*/  FADD.FTZ R192, R192, R197 ;  /* 0x000000c5c0c07221 */ /* 0x000fe20000010000 */
[C---:B------:R-:W-:Y:S01]  /*c660*/  PRMT R126, R125.reuse, 0x7632, R126 ;  /* 0x000076327d7e7816 */ /* 0x040fe2000000007e */
[----:B------:R-:W-:Y:S01]  /*c670*/  FADD.FTZ R202, R202, R199 ;  /* 0x000000c7caca7221 */ /* 0x000fe20000010000 */
[--C-:B------:R-:W-:Y:S01]  /*c680*/  HSET2.LE.AND R81, R107, R178.reuse, PT ;  /* 0x000000b26b517233 */ /* 0x100fe20003803000 */
[C---:B------:R-:W-:Y:S01]  /*c690*/  HMMA.16816.F32.BF16 R60, R76.reuse, R82, R60 ;  /* 0x000000524c3c723c */ /* 0x040fe2000004183c */
[----:B------:R-:W-:Y:S02]  /*c6a0*/  HSET2.LE.AND R80, R111, R178, PT ;  /* 0x000000b26f507233 */ /* 0x000fe40003803000 */
[----:B------:R-:W-:Y:S01]  /*c6b0*/  LDSM.16.MT88.4 R108, [R116+0x8c00] ;  /* 0x008c0000746c783b */ /* 0x000fe20000004200 */
[----:B------:R-:W-:Y:S01]  /*c6c0*/  PRMT R127, R128, 0x7632, R127 ;  /* 0x00007632807f7816 */ /* 0x000fe2000000007f */
[----:B------:R-:W-:Y:S01]  /*c6d0*/  @!P6 HFMA2.BF16_V2 R131, -RZ.H0_H0, RZ.H0_H0, -R126.H0_H0 ;  /* 0x200000ffff83e231 */ /* 0x000fe2000034097e */
[----:B------:R-:W-:Y:S01]  /*c6e0*/  PRMT R129, R130, 0x7632, R129 ;  /* 0x0000763282817816 */ /* 0x000fe20000000081 */
[----:B------:R-:W-:Y:S01]  /*c6f0*/  @!P2 HFMA2.BF16_V2 R141, -RZ.H0_H0, RZ.H0_H0, -R130.H0_H0 ;  /* 0x200000ffff8da231 */ /* 0x000fe20000340982 */
[C---:B--2---:R-:W-:Y:S01]  /*c700*/  HMMA.16816.F32.BF16 R64, R76.reuse, R72, R64 ;  /* 0x000000484c40723c */ /* 0x044fe20000041840 */
[----:B------:R-:W-:Y:S03]  /*c710*/  SHF.R.U32.HI R88, RZ, 0x8, R88 ;  /* 0x00000008ff587819 */ /* 0x000fe60000011658 */
[----:B------:R-:W-:Y:S01]  /*c720*/  PRMT R89, R125, 0x5410, R126 ;  /* 0x000054107d597816 */ /* 0x000fe2000000007e */
[----:B------:R-:W-:Y:S01]  /*c730*/  FADD.FTZ R193, R193, R192 ;  /* 0x000000c0c1c17221 */ /* 0x000fe20000010000 */
[----:B------:R-:W-:Y:S01]  /*c740*/  LOP3.LUT R88, R88, 0xffff, RZ, 0xc0, !PT ;  /* 0x0000ffff58587812 */ /* 0x000fe200078ec0ff */
[----:B------:R-:W-:Y:S01]  /*c750*/  FADD.FTZ R121, R203, R202 ;  /* 0x000000cacb797221 */ /* 0x000fe20000010000 */
[----:B------:R-:W-:Y:S01]  /*c760*/  HMMA.16816.F32.BF16 R68, R76, R74, R68 ;  /* 0x0000004a4c44723c */ /* 0x000fe20000041844 */
[----:B------:R-:W-:Y:S03]  /*c770*/  PRMT R73, R128, 0x5410, R127 ;  /* 0x0000541080497816 */ /* 0x000fe6000000007f */
[----:B------:R-:W-:Y:S01]  /*c780*/  PRMT R72, R130, 0x5410, R129 ;  /* 0x0000541082487816 */ /* 0x000fe20000000081 */
[----:B------:R-:W-:Y:S01]  /*c790*/  FADD.FTZ R193, R194, R193 ;  /* 0x000000c1c2c17221 */ /* 0x000fe20000010000 */
[----:B------:R-:W-:Y:S02]  /*c7a0*/  @!P0 PRMT R125, R137, 0x5410, RZ ;  /* 0x00005410897d8816 */ /* 0x000fe400000000ff */
[----:B------:R-:W-:Y:S01]  /*c7b0*/  ISETP.GE.U32.AND P0, PT, R163, R88, PT ;  /* 0x00000058a300720c */ /* 0x000fe20003f06070 */
[----:B------:R-:W-:Y:S02]  /*c7c0*/  FADD.FTZ R120, R200, R193 ;  /* 0x000000c1c8787221 */ /* 0x000fe40000010000 */
[----:B------:R-:W-:Y:S01]  /*c7d0*/  STG.E.U16 [R190.64+0x60], R125 ;  /* 0x0000607dbe007986 */ /* 0x000fe2000c10151a */
[----:B------:R-:W-:Y:S01]  /*c7e0*/  LOP3.LUT R88, R81, R104, RZ, 0xc0, !PT ;  /* 0x0000006851587212 */ /* 0x000fe200078ec0ff */
[----:B------:R-:W-:Y:S01]  /*c7f0*/  FADD.FTZ R120, R201, R120 ;  /* 0x00000078c9787221 */ /* 0x000fe20000010000 */
[----:B------:R-:W-:Y:S01]  /*c800*/  LOP3.LUT R89, R80, R89, RZ, 0xc0, !PT ;  /* 0x0000005950597212 */ /* 0x000fe200078ec0ff */
[----:B------:R-:W2:Y:S01]  /*c810*/  LDSM.16.MT88.4 R104, [R86+0x7c00] ;  /* 0x007c00005668783b */ /* 0x000ea20000004200 */
[----:B------:R-:W-:Y:S02]  /*c820*/  LOP3.LUT R90, R90, R73, RZ, 0xc0, !PT ;  /* 0x000000495a5a7212 */ /* 0x000fe400078ec0ff */
[----:B------:R-:W-:Y:S02]  /*c830*/  LOP3.LUT R91, R91, R72, RZ, 0xc0, !PT ;  /* 0x000000485b5b7212 */ /* 0x000fe400078ec0ff */
[----:B------:R-:W-:Y:S01]  /*c840*/  @!P6 PRMT R126, R131, 0x5410, RZ ;  /* 0x00005410837ee816 */ /* 0x000fe200000000ff */
[----:B------:R-:W-:Y:S01]  /*c850*/  @!P0 HFMA2.BF16_V2 R142, -RZ.H0_H0, RZ.H0_H0, -R127.H0_H0 ;  /* 0x200000ffff8e8231 */ /* 0x000fe2000034097f */
[----:B------:R-:W-:Y:S02]  /*c860*/  @!P1 PRMT R128, R143, 0x5410, RZ ;  /* 0x000054108f809816 */ /* 0x000fe400000000ff */
[----:B------:R-:W-:Y:S01]  /*c870*/  @!P2 PRMT R130, R141, 0x5410, RZ ;  /* 0x000054108d82a816 */ /* 0x000fe200000000ff */
[C---:B-1----:R-:W-:Y:S01]  /*c880*/  HMMA.16816.F32.BF16 R72, R88.reuse, R92, R24 ;  /* 0x0000005c5848723c */ /* 0x042fe20000041818 */
[----:B------:R-:W1:Y:S01]  /*c890*/  LDSM.16.MT88.4 R24, [R86+0x8c00] ;  /* 0x008c00005618783b */ /* 0x000e620000004200 */
[----:B------:R-:W-:Y:S02]  /*c8a0*/  @!P0 PRMT R127, R142, 0x5410, RZ ;  /* 0x000054108e7f8816 */ /* 0x000fe400000000ff */
[----:B------:R-:W-:Y:S02]  /*c8b0*/  SHF.R.U32.HI R196, RZ, 0x18, R196 ;  /* 0x00000018ffc47819 */ /* 0x000fe400000116c4 */
[----:B------:R-:W-:Y:S02]  /*c8c0*/  ISETP.GT.AND P1, PT, R179, RZ, PT ;  /* 0x000000ffb300720c */ /* 0x000fe40003f24270 */
[C---:B------:R-:W-:Y:S01]  /*c8d0*/  HMMA.16816.F32.BF16 R76, R88.reuse, R94, R28 ;  /* 0x0000005e584c723c */ /* 0x040fe2000004181c */
[----:B------:R-:W-:Y:S01]  /*c8e0*/  STG.E.U16 [R190.64+0x62], R126 ;  /* 0x0000627ebe007986 */ /* 0x000fe2000c10151a */
[----:B------:R-:W-:Y:S02]  /*c8f0*/  ISETP.GE.U32.AND P6, PT, R163, R196, PT ;  /* 0x000000c4a300720c */ /* 0x000fe40003fc6070 */
[----:B------:R-:W-:Y:S01]  /*c900*/  IADD3 R179, R179, -0x1, RZ ;  /* 0xffffffffb3b37810 */ /* 0x000fe20007ffe0ff */
[----:B------:R-:W-:Y:S03]  /*c910*/  STG.E.U16 [R188.64+0x70], R128 ;  /* 0x00007080bc007986 */ /* 0x000fe6000c10151a */
[C---:B------:R-:W-:Y:S01]  /*c920*/  HMMA.16816.F32.BF16 R80, R88.reuse, R96, R32 ;  /* 0x000000605850723c */ /* 0x040fe20000041820 */
[----:B------:R3:W-:Y:S04]  /*c930*/  STG.E.U16 [R188.64+0x72], R127 ;  /* 0x0000727fbc007986 */ /* 0x0007e8000c10151a */
[----:B------:R4:W-:Y:S02]  /*c940*/  STG.E.U16 [R190.64+0x70], R130 ;  /* 0x00007082be007986 */ /* 0x0009e4000c10151a */
[----:B------:R-:W-:Y:S01]  /*c950*/  @!P6 HFMA2.BF16_V2 R140, -RZ.H0_H0, RZ.H0_H0, -R129.H0_H0 ;  /* 0x200000ffff8ce231 */ /* 0x000fe20000340981 */
[C---:B------:R-:W-:Y:S04]  /*c960*/  HMMA.16816.F32.BF16 R36, R88.reuse, R98, R36 ;  /* 0x000000625824723c */ /* 0x040fe80000041824 */
[----:B------:R-:W-:Y:S04]  /*c970*/  @!P6 PRMT R129, R140, 0x5410, RZ ;  /* 0x000054108c81e816 */ /* 0x000fe800000000ff */
[C---:B------:R-:W-:Y:S01]  /*c980*/  HMMA.16816.F32.BF16 R40, R88.reuse, R100, R40 ;  /* 0x000000645828723c */ /* 0x040fe20000041828 */
[----:B------:R4:W-:Y:S07]  /*c990*/  STG.E.U16 [R190.64+0x72], R129 ;  /* 0x00007281be007986 */ /* 0x0009ee000c10151a */
[C---:B------:R-:W-:Y:S01]  /*c9a0*/  HMMA.16816.F32.BF16 R44, R88.reuse, R102, R44 ;  /* 0x00000066582c723c */ /* 0x040fe2000004182c */
[----:B---3--:R-:W-:Y:S07]  /*c9b0*/  IADD3 R188, P0, R188, -0x80, RZ ;  /* 0xffffff80bcbc7810 */ /* 0x008fee0007f1e0ff */
[C---:B--2---:R-:W-:Y:S01]  /*c9c0*/  HMMA.16816.F32.BF16 R48, R88.reuse, R104, R48 ;  /* 0x000000685830723c */ /* 0x044fe20000041830 */
[----:B------:R-:W-:Y:S07]  /*c9d0*/  IADD3.X R189, R189, -0x1, RZ, P0, !PT ;  /* 0xffffffffbdbd7810 */ /* 0x000fee00007fe4ff */
[C---:B------:R-:W-:Y:S08]  /*c9e0*/  HMMA.16816.F32.BF16 R52, R88.reuse, R106, R52 ;  /* 0x0000006a5834723c */ /* 0x040ff00000041834 */
[C---:B------:R-:W-:Y:S08]  /*c9f0*/  HMMA.16816.F32.BF16 R56, R88.reuse, R108, R56 ;  /* 0x0000006c5838723c */ /* 0x040ff00000041838 */
[C---:B------:R-:W-:Y:S08]  /*ca00*/  HMMA.16816.F32.BF16 R60, R88.reuse, R110, R60 ;  /* 0x0000006e583c723c */ /* 0x040ff0000004183c */
[C---:B-1----:R-:W-:Y:S08]  /*ca10*/  HMMA.16816.F32.BF16 R64, R88.reuse, R24, R64 ;  /* 0x000000185840723c */ /* 0x042ff00000041840 */
[----:B------:R-:W-:Y:S01]  /*ca20*/  HMMA.16816.F32.BF16 R68, R88, R26, R68 ;  /* 0x0000001a5844723c */ /* 0x000fe20000041844 */
[----:B----4-:R-:W-:-:S07]  /*ca30*/  @P1 BRA `(.L_x_850) ;  /* 0xffffce5000001947 */ /* 0x010fce000383ffff */
.L_x_849:
[----:B------:R-:W2:Y:S01]  /*ca40*/  SHFL.BFLY PT, R5, R120, 0x2, 0x1f ;  /* 0x0c401f0078057f89 */ /* 0x000ea200000e0000 */
[----:B------:R-:W-:Y:S01]  /*ca50*/  MOV R10, 0x3f800000 ;  /* 0x3f800000000a7802 */ /* 0x000fe20000000f00 */
[----:B------:R-:W-:Y:S01]  /*ca60*/  IMAD.MOV.U32 R11, RZ, RZ, 0x3f800000 ;  /* 0x3f800000ff0b7424 */ /* 0x000fe200078e00ff */
[----:B------:R-:W-:Y:S01]  /*ca70*/  BSSY B0, `(.L_x_853) ;  /* 0x00000d9000007945 */ /* 0x000fe20003800000 */
[----:B------:R-:W3:Y:S04]  /*ca80*/  SHFL.BFLY PT, R4, R121, 0x2, 0x1f ;  /* 0x0c401f0079047f89 */ /* 0x000ee800000e0000 */
[----:B------:R-:W4:Y:S01]  /*ca90*/  S2R R7, SR_TID.X ;  /* 0x0000000000077919 */ /* 0x000f220000002100 */
[----:B--2---:R-:W-:-:S02]  /*caa0*/  FADD.FTZ R5, R5, R120 ;  /* 0x0000007805057221 */ /* 0x004fc40000010000 */
[----:B---3--:R-:W-:-:S03]  /*cab0*/  FADD.FTZ R3, R4, R121 ;  /* 0x0000007904037221 */ /* 0x008fc60000010000 */
[----:B------:R-:W2:Y:S04]  /*cac0*/  SHFL.BFLY PT, R4, R5, 0x1, 0x1f ;  /* 0x0c201f0005047f89 */ /* 0x000ea800000e0000 */
[----:B-1----:R-:W1:Y:S01]  /*cad0*/  SHFL.BFLY PT, R8, R3, 0x1, 0x1f ;  /* 0x0c201f0003087f89 */ /* 0x002e6200000e0000 */
[----:B--2---:R-:W-:Y:S01]  /*cae0*/  FADD.FTZ R9, R5, R4 ;  /* 0x0000000405097221 */ /* 0x004fe20000010000 */
[----:B----4-:R-:W-:Y:S01]  /*caf0*/  SHF.R.S32.HI R4, RZ, 0x1f, R7 ;  /* 0x0000001fff047819 */ /* 0x010fe20000011407 */
[----:B-1----:R-:W-:-:S03]  /*cb00*/  FADD.FTZ R8, R3, R8 ;  /* 0x0000000803087221 */ /* 0x002fc60000010000 */
[----:B------:R-:W-:Y:S02]  /*cb10*/  FSETP.NE.FTZ.AND P4, PT, R9, RZ, PT ;  /* 0x000000ff0900720b */ /* 0x000fe40003f95000 */
[CC--:B------:R-:W-:Y:S02]  /*cb20*/  LEA.HI R5, R4.reuse, R7.reuse, RZ, 0x2 ;  /* 0x0000000704057211 */ /* 0x0c0fe400078f10ff */
[-C--:B------:R-:W-:Y:S02]  /*cb30*/  LEA.HI R4, R4, R7.reuse, RZ, 0x5 ;  /* 0x0000000704047211 */ /* 0x080fe400078f28ff */
[----:B------:R-:W-:Y:S02]  /*cb40*/  LOP3.LUT R6, R5, 0xfffffffc, RZ, 0xc0, !PT ;  /* 0xfffffffc05067812 */ /* 0x000fe400078ec0ff */
[----:B------:R-:W-:Y:S02]  /*cb50*/  SHF.R.S32.HI R3, RZ, 0x5, R4 ;  /* 0x00000005ff037819 */ /* 0x000fe40000011404 */
[----:B------:R-:W-:-:S02]  /*cb60*/  IADD3 R6, -R6, R7, RZ ;  /* 0x0000000706067210 */ /* 0x000fc40007ffe1ff */
[----:B------:R-:W-:Y:S01]  /*cb70*/  FSETP.NE.FTZ.AND P3, PT, R8, RZ, PT ;  /* 0x000000ff0800720b */ /* 0x000fe20003f75000 */
[----:B------:R-:W1:Y:S01]  /*cb80*/  @P4 MUFU.RCP R10, R9 ;  /* 0x00000009000a4308 */ /* 0x000e620000001000 */
[----:B------:R-:W-:Y:S01]  /*cb90*/  LOP3.LUT R4, R4, 0xffffffe0, RZ, 0xc0, !PT ;  /* 0xffffffe004047812 */ /* 0x000fe200078ec0ff */
[----:B------:R-:W-:Y:S01]  /*cba0*/  IMAD R3, R3, 0x100, R6 ;  /* 0x0000010003037824 */ /* 0x000fe200078e0206 */
[----:B------:R-:W-:-:S03]  /*cbb0*/  SHF.R.S32.HI R6, RZ, 0x2, R5 ;  /* 0x00000002ff067819 */ /* 0x000fc60000011405 */
[----:B------:R-:W-:Y:S01]  /*cbc0*/  IMAD.IADD R4, R7, 0x1, -R4 ;  /* 0x0000000107047824 */ /* 0x000fe200078e0a04 */
[----:B------:R-:W-:Y:S01]  /*cbd0*/  SHF.R.S32.HI R13, RZ, 0x1f, R6 ;  /* 0x0000001fff0d7819 */ /* 0x000fe20000011406 */
[----:B------:R-:W-:Y:S03]  /*cbe0*/  @P4 MUFU.LG2 R9, R9 ;  /* 0x0000000900094308 */ /* 0x000fe60000000c00 */
[----:B------:R-:W-:-:S04]  /*cbf0*/  LEA.HI R13, R13, R6, RZ, 0x3 ;  /* 0x000000060d0d7211 */ /* 0x000fc800078f18ff */
[----:B------:R-:W-:Y:S01]  /*cc00*/  LOP3.LUT R13, R13, 0xfffffff8, RZ, 0xc0, !PT ;  /* 0xfffffff80d0d7812 */ /* 0x000fe200078ec0ff */
[----:B-1----:R-:W-:Y:S01]  /*cc10*/  FMUL.FTZ R10, R10, c[0x0][0x2dc] ;  /* 0x0000b7000a0a7a20 */ /* 0x002fe20000410000 */
[----:B------:R-:W1:Y:S02]  /*cc20*/  @P3 MUFU.RCP R11, R8 ;  /* 0x00000008000b3308 */ /* 0x000e640000001000 */
[----:B------:R-:W-:Y:S01]  /*cc30*/  IADD3 R13, R6, -R13, RZ ;  /* 0x8000000d060d7210 */ /* 0x000fe20007ffe0ff */
        /* <DEDUP_REMOVED lines=35> */
[----:B------:R-:W-:Y:S01]  /*ce70*/  LEA.HI R10, R13, R13, RZ, 0x1 ;  /* 0x0000000d0d0a7211 */ /* 0x000fe200078f08ff */
[----:B-1----:R-:W-:Y:S01]  /*ce80*/  FMUL.FTZ R11, R11, c[0x0][0x2dc] ;  /* 0x0000b7000b0b7a20 */ /* 0x002fe20000410000 */
[----:B------:R-:W-:Y:S01]  /*ce90*/  F2FP.BF16.PACK_AB R64, R65, R64 ;  /* 0x000000404140723e */ /* 0x000fe200000010ff */
[----:B------:R-:W-:Y:S01]  /*cea0*/  @P4 FMUL.FTZ R9, R9, 0.69314718246459960938 ;  /* 0x3f31721809094820 */ /* 0x000fe20000410000 */
[----:B------:R-:W-:Y:S01]  /*ceb0*/  SHF.R.S32.HI R12, RZ, 0x1, R10 ;  /* 0x00000001ff0c7819 */ /* 0x000fe2000001140a */
[C---:B------:R-:W-:Y:S01]  /*cec0*/  FMUL.FTZ R74, R11.reuse, R74 ;  /* 0x0000004a0b4a7220 */ /* 0x040fe20000410000 */
[----:B------:R-:W-:Y:S01]  /*ced0*/  LOP3.LUT R10, R10, 0x3fffffe, RZ, 0xc0, !PT ;  /* 0x03fffffe0a0a7812 */ /* 0x000fe200078ec0ff */
[----:B------:R-:W-:Y:S01]  /*cee0*/  FMUL.FTZ R75, R11, R75 ;  /* 0x0000004b0b4b7220 */ /* 0x000fe20000410000 */
[C---:B------:R-:W-:Y:S01]  /*cef0*/  LOP3.LUT P0, RZ, R12.reuse, 0x2, RZ, 0xc0, !PT ;  /* 0x000000020cff7812 */ /* 0x040fe2000780c0ff */
[----:B------:R-:W-:Y:S01]  /*cf00*/  IMAD.SHL.U32 R14, R12, 0x40, RZ ;  /* 0x000000400c0e7824 */ /* 0x000fe200078e00ff */
[----:B------:R-:W-:Y:S01]  /*cf10*/  IADD3 R10, R13, -R10, RZ ;  /* 0x8000000a0d0a7210 */ /* 0x000fe20007ffe0ff */
[----:B------:R-:W-:Y:S01]  /*cf20*/  FMUL.FTZ R78, R11, R78 ;  /* 0x0000004e0b4e7220 */ /* 0x000fe20000410000 */
[----:B------:R-:W-:Y:S01]  /*cf30*/  F2FP.BF16.PACK_AB R74, R75, R74 ;  /* 0x0000004a4b4a723e */ /* 0x000fe200000010ff */
[C---:B------:R-:W-:Y:S01]  /*cf40*/  FMUL.FTZ R79, R11.reuse, R79 ;  /* 0x0000004f0b4f7220 */ /* 0x040fe20000410000 */
[----:B------:R-:W-:Y:S01]  /*cf50*/  LOP3.LUT R14, R14, 0xc0, RZ, 0xc0, !PT ;  /* 0x000000c00e0e7812 */ /* 0x000fe200078ec0ff */
[C---:B------:R-:W-:Y:S01]  /*cf60*/  FMUL.FTZ R82, R11.reuse, R82 ;  /* 0x000000520b527220 */ /* 0x040fe20000410000 */
[----:B------:R-:W-:Y:S01]  /*cf70*/  LEA R3, R10, R3, 0x4 ;  /* 0x000000030a037211 */ /* 0x000fe200078e20ff */
[C---:B------:R-:W-:Y:S01]  /*cf80*/  FMUL.FTZ R83, R11.reuse, R83 ;  /* 0x000000530b537220 */ /* 0x040fe20000410000 */
[----:B------:R-:W-:Y:S01]  /*cf90*/  LOP3.LUT R10, R12, 0x1, RZ, 0xc0, !PT ;  /* 0x000000010c0a7812 */ /* 0x000fe200078ec0ff */
[C---:B------:R-:W-:Y:S01]  /*cfa0*/  FMUL.FTZ R38, R11.reuse, R38 ;  /* 0x000000260b267220 */ /* 0x040fe20000410000 */
[----:B------:R-:W-:Y:S01]  /*cfb0*/  LEA.HI R14, R14, R14, RZ, 0x1d ;  /* 0x0000000e0e0e7211 */ /* 0x000fe200078fe8ff */
[C---:B------:R-:W-:Y:S01]  /*cfc0*/  FMUL.FTZ R39, R11.reuse, R39 ;  /* 0x000000270b277220 */ /* 0x040fe20000410000 */
        /* <DEDUP_REMOVED lines=34> */
[----:B------:R-:W-:Y:S01]  /*d1f0*/  STS [R15], R76 ;  /* 0x0000004c0f007388 */ /* 0x000fe20000000800 */
[----:B------:R-:W-:Y:S01]  /*d200*/  IMAD.IADD R19, R13, 0x1, R12 ;  /* 0x000000010d137824 */ /* 0x000fe200078e020c */
[----:B------:R-:W-:-:S02]  /*d210*/  F2FP.BF16.PACK_AB R58, R59, R58 ;  /* 0x0000003a3b3a723e */ /* 0x000fc400000010ff */
[----:B------:R-:W-:Y:S01]  /*d220*/  F2FP.BF16.PACK_AB R70, R11, R70 ;  /* 0x000000460b46723e */ /* 0x000fe200000010ff */
[----:B------:R-:W-:Y:S01]  /*d230*/  STS [R15+0x200], R78 ;  /* 0x0002004e0f007388 */ /* 0x000fe20000000800 */
[----:B------:R-:W3:Y:S01]  /*d240*/  LDC.U8 R11, c[0x0][0x328] ;  /* 0x0000ca00ff0b7b82 */ /* 0x000ee20000000000 */
[----:B------:R-:W-:Y:S02]  /*d250*/  F2FP.BF16.PACK_AB R62, R63, R62 ;  /* 0x0000003e3f3e723e */ /* 0x000fe400000010ff */
[----:B------:R-:W-:Y:S01]  /*d260*/  STS [R19], R80 ;  /* 0x0000005013007388 */ /* 0x000fe20000000800 */
[----:B------:R-:W-:Y:S02]  /*d270*/  F2FP.BF16.PACK_AB R66, R67, R66 ;  /* 0x000000424342723e */ /* 0x000fe400000010ff */
[----:B------:R-:W-:Y:S01]  /*d280*/  F2FP.BF16.PACK_AB R68, R69, R68 ;  /* 0x000000444544723e */ /* 0x000fe200000010ff */
[----:B------:R-:W-:Y:S01]  /*d290*/  STS [R19+0x200], R82 ;  /* 0x0002005213007388 */ /* 0x000fe20000000800 */
[----:B-1----:R-:W-:-:S02]  /*d2a0*/  ISETP.NE.AND P2, PT, R10, RZ, PT ;  /* 0x000000ff0a00720c */ /* 0x002fc40003f45270 */
[----:B------:R-:W-:Y:S01]  /*d2b0*/  ISETP.NE.AND P0, PT, R164, -0x1, PT ;  /* 0xffffffffa400780c */ /* 0x000fe20003f05270 */
[----:B------:R-:W-:Y:S04]  /*d2c0*/  STS [R17], R36 ;  /* 0x0000002411007388 */ /* 0x000fe80000000800 */
[----:B------:R1:W-:Y:S04]  /*d2d0*/  STS [R17+0x200], R38 ;  /* 0x0002002611007388 */ /* 0x0003e80000000800 */
[----:B------:R4:W-:Y:S04]  /*d2e0*/  STS [R13+0x1000], R40 ;  /* 0x001000280d007388 */ /* 0x0009e80000000800 */
[----:B------:R5:W-:Y:S01]  /*d2f0*/  STS [R13+0x1200], R42 ;  /* 0x0012002a0d007388 */ /* 0x000be20000000800 */
[----:B---3--:R-:W-:-:S03]  /*d300*/  ISETP.NE.AND P5, PT, R11, RZ, PT ;  /* 0x000000ff0b00720c */ /* 0x008fc60003fa5270 */
[----:B------:R3:W-:Y:S01]  /*d310*/  STS [R15+0x1000], R44 ;  /* 0x0010002c0f007388 */ /* 0x0007e20000000800 */
[----:B------:R-:W-:Y:S01]  /*d320*/  ISETP.NE.OR P1, PT, R10, RZ, !P5 ;  /* 0x000000ff0a00720c */ /* 0x000fe20006f25670 */
[----:B------:R-:W-:Y:S02]  /*d330*/  @!P2 IMAD.MOV.U32 R10, RZ, RZ, c[0x0][0x214] ;  /* 0x00008500ff0aa624 */ /* 0x000fe400078e00ff */
[----:B------:R2:W-:Y:S04]  /*d340*/  STS [R15+0x1200], R46 ;  /* 0x0012002e0f007388 */ /* 0x0005e80000000800 */
[----:B------:R2:W-:Y:S04]  /*d350*/  STS [R19+0x1000], R48 ;  /* 0x0010003013007388 */ /* 0x0005e80000000800 */
[----:B------:R2:W-:Y:S01]  /*d360*/  STS [R19+0x1200], R50 ;  /* 0x0012003213007388 */ /* 0x0005e20000000800 */
[----:B-1----:R-:W-:-:S03]  /*d370*/  @P2 MOV R38, c[0x0][0x210] ;  /* 0x0000840000262a02 */ /* 0x002fc60000000f00 */
[----:B------:R1:W-:Y:S01]  /*d380*/  STS [R17+0x1000], R52 ;  /* 0x0010003411007388 */ /* 0x0003e20000000800 */
[----:B----4-:R-:W-:Y:S01]  /*d390*/  @P2 MOV R40, 0x1 ;  /* 0x0000000100282802 */ /* 0x010fe20000000f00 */
[----:B------:R-:W-:Y:S01]  /*d3a0*/  @P2 IMAD R38, R38, c[0x0][0x214], RZ ;  /* 0x0000850026262a24 */ /* 0x000fe200078e02ff */
[----:B------:R-:W-:Y:S01]  /*d3b0*/  @!P2 SEL R38, R10, c[0x0][0x234], !P5 ;  /* 0x00008d000a26aa07 */ /* 0x000fe20006800000 */
[----:B------:R1:W-:Y:S01]  /*d3c0*/  STS [R17+0x1200], R54 ;  /* 0x0012003611007388 */ /* 0x0003e20000000800 */
[----:B-----5:R-:W-:Y:S01]  /*d3d0*/  @P0 IMAD.WIDE.U32 R42, R164, c[0x0][0x1e8], RZ ;  /* 0x00007a00a42a0a25 */ /* 0x020fe200078e00ff */
[----:B------:R-:W-:Y:S02]  /*d3e0*/  LOP3.LUT P5, RZ, R4, 0x3, RZ, 0xc0, !PT ;  /* 0x0000000304ff7812 */ /* 0x000fe400078ac0ff */
[----:B------:R1:W-:Y:S01]  /*d3f0*/  STS [R13+0x2000], R56 ;  /* 0x002000380d007388 */ /* 0x0003e20000000800 */
[----:B------:R-:W-:Y:S01]  /*d400*/  @!P2 IMAD R40, R38, c[0x0][0x1c0], RZ ;  /* 0x000070002628aa24 */ /* 0x000fe200078e02ff */
[----:B---3--:R-:W-:Y:S01]  /*d410*/  CS2R R44, SRZ ;  /* 0x00000000002c7805 */ /* 0x008fe2000001ff00 */
[----:B------:R-:W-:Y:S01]  /*d420*/  @P0 IMAD R36, R164, c[0x0][0x1ec], R43 ;  /* 0x00007b00a4240a24 */ /* 0x000fe200078e022b */
[----:B------:R1:W-:Y:S01]  /*d430*/  STS [R13+0x2200], R58 ;  /* 0x0022003a0d007388 */ /* 0x0003e20000000800 */
[----:B------:R-:W-:Y:S01]  /*d440*/  @P0 MOV R39, R42 ;  /* 0x0000002a00270202 */ /* 0x000fe20000000f00 */
[----:B--2---:R-:W-:-:S02]  /*d450*/  @P3 FMUL.FTZ R43, R8, 0.69314718246459960938 ;  /* 0x3f317218082b3820 */ /* 0x004fc40000410000 */
[----:B------:R1:W-:Y:S04]  /*d460*/  STS [R15+0x2000], R60 ;  /* 0x0020003c0f007388 */ /* 0x0003e80000000800 */
[----:B------:R1:W-:Y:S04]  /*d470*/  STS [R15+0x2200], R62 ;  /* 0x0022003e0f007388 */ /* 0x0003e80000000800 */
[----:B------:R1:W-:Y:S04]  /*d480*/  STS [R19+0x2000], R64 ;  /* 0x0020004013007388 */ /* 0x0003e80000000800 */
[----:B------:R1:W-:Y:S04]  /*d490*/  STS [R19+0x2200], R66 ;  /* 0x0022004213007388 */ /* 0x0003e80000000800 */
[----:B------:R1:W-:Y:S04]  /*d4a0*/  STS [R17+0x2000], R68 ;  /* 0x0020004411007388 */ /* 0x0003e80000000800 */
[----:B------:R1:W-:Y:S04]  /*d4b0*/  STS [R17+0x2200], R70 ;  /* 0x0022004611007388 */ /* 0x0003e80000000800 */
[----:B------:R-:W-:Y:S06]  /*d4c0*/  BAR.SYNC.DEFER_BLOCKING 0x0 ;  /* 0x0000000000007b1d */ /* 0x000fec0000010000 */
[----:B------:R-:W2:Y:S04]  /*d4d0*/  S2R R3, SR_CTAID.Y ;  /* 0x0000000000037919 */ /* 0x000ea80000002600 */
[----:B------:R-:W3:Y:S04]  /*d4e0*/  S2R R10, SR_CTAID.X ;  /* 0x00000000000a7919 */ /* 0x000ee80000002500 */
[----:B------:R-:W4:Y:S04]  /*d4f0*/  S2R R11, SR_CTAID.Z ;  /* 0x00000000000b7919 */ /* 0x000f280000002700 */
[----:B------:R1:W1:Y:S04]  /*d500*/  LDS.128 R28, [R165] ;  /* 0x00000000a51c7984 */ /* 0x0002680000000c00 */
[----:B------:R1:W1:Y:S01]  /*d510*/  LDS.128 R24, [R165+0x800] ;  /* 0x00080000a5187984 */ /* 0x0002620000000c00 */
[----:B--2---:R-:W-:Y:S01]  /*d520*/  @!P1 IMAD R37, R3, c[0x0][0x214], RZ ;  /* 0x0000850003259a24 */ /* 0x004fe200078e02ff */
        /* <DEDUP_REMOVED lines=13> */
[----:B---3--:R-:W-:Y:S01]  /*d600*/  IMAD R4, R10, R37, RZ ;  /* 0x000000250a047224 */ /* 0x008fe200078e02ff */
        /* <DEDUP_REMOVED lines=15> */
[----:B--2---:R-:W-:Y:S01]  /*d700*/  IMAD R9, R10, -0x40, R169 ;  /* 0xffffffc00a097824 */ /* 0x004fe200078e02a9 */
        /* <DEDUP_REMOVED lines=15> */
.L_x_854:
[----:B--2---:R-:W-:Y:S05]  /*d800*/  BSYNC B0 ;  /* 0x0000000000007941 */ /* 0x004fea0003800000 */
.L_x_853:
[----:B------:R-:W-:Y:S01]  /*d810*/  IADD3 R2, P0, R174, R39, RZ ;  /* 0x00000027ae027210 */ /* 0x000fe20007f1e0ff */
        /* <DEDUP_REMOVED lines=24> */
.L_x_856:
[----:B------:R-:W-:Y:S05]  /*d9a0*/  BSYNC B0 ;  /* 0x0000000000007941 */ /* 0x000fea0003800000 */
.L_x_855:
[----:B------:R-:W-:-:S04]  /*d9b0*/  LEA.HI.SX32 R0, R5, 0x20, 0x1e ;  /* 0x0000002005007811 */ /* 0x000fc800078ff2ff */
[----:B------:R-:W-:-:S13]  /*d9c0*/  ISETP.GE.AND P0, PT, R0, R169, PT ;  /* 0x000000a90000720c */ /* 0x000fda0003f06270 */
        /* <DEDUP_REMOVED lines=8> */
[----:B-1----:R-:W-:Y:S01]  /*da50*/  IMAD R3, R176, c[0x0][0x1e8], RZ ;  /* 0x00007a00b0037a24 */ /* 0x002fe200078e02ff */
        /* <DEDUP_REMOVED lines=10> */
.L_x_826:
[----:B------:R-:W1:Y:S01]  /*db00*/  LDC.U8 R2, c[0x0][0x329] ;  /* 0x0000ca40ff027b82 */ /* 0x000e620000000000 */
[----:B------:R-:W-:Y:S01]  /*db10*/  ISETP.NE.AND P2, PT, R164, -0x1, PT ;  /* 0xffffffffa400780c */ /* 0x000fe20003f45270 */
[----:B------:R-:W-:Y:S01]  /*db20*/  BSSY B0, `(.L_x_857) ;  /* 0x0000043000007945 */ /* 0x000fe20003800000 */
[----:B------:R-:W-:-:S02]  /*db30*/  LEA.HI R17, R17, R6, RZ, 0x2 ;  /* 0x0000000611117211 */ /* 0x000fc400078f10ff */
[----:B------:R-:W-:Y:S02]  /*db40*/  IADD3 R169, -R20, R169, RZ ;  /* 0x000000a914a97210 */ /* 0x000fe40007ffe1ff */
[----:B------:R-:W-:Y:S01]  /*db50*/  LOP3.LUT R7, R17, 0xfffffffc, RZ, 0xc0, !PT ;  /* 0xfffffffc11077812 */ /* 0x000fe200078ec0ff */
[----:B------:R-:W2:Y:S04]  /*db60*/  LDC.U8 R0, c[0x0][0x328] ;  /* 0x0000ca00ff007b82 */ /* 0x000ea80000000000 */
[----:B------:R-:W-:Y:S02]  /*db70*/  IMAD.IADD R6, R6, 0x1, -R7 ;  /* 0x0000000106067824 */ /* 0x000fe400078e0a07 */
[----:B------:R-:W-:-:S04]  /*db80*/  @!P2 IMAD.WIDE.U32 R10, R5, c[0x0][0x1e0], RZ ;  /* 0x00007800050aaa25 */ /* 0x000fc800078e00ff */
[----:B------:R-:W-:Y:S01]  /*db90*/  @P2 IMAD.WIDE.U32 R8, R164, c[0x0][0x1e8], RZ ;  /* 0x00007a00a4082a25 */ /* 0x000fe200078e00ff */
[----:B------:R-:W-:Y:S02]  /*dba0*/  @!P2 MOV R8, R10 ;  /* 0x0000000a0008a202 */ /* 0x000fe40000000f00 */
[----:B------:R-:W-:Y:S02]  /*dbb0*/  SHF.R.S32.HI R10, RZ, 0x2, R17 ;  /* 0x00000002ff0a7819 */ /* 0x000fe40000011411 */
        /* <DEDUP_REMOVED lines=11> */
[C---:B------:R-:W-:Y:S01]  /*dc70*/  ISETP.NE.OR P0, PT, R164.reuse, -0x1, !P3 ;  /* 0xffffffffa400780c */ /* 0x040fe20005f05670 */
[----:B------:R-:W-:-:S02]  /*dc80*/  @P2 IMAD R0, R164, c[0x0][0x1ec], R9 ;  /* 0x00007b00a4002a24 */ /* 0x000fc400078e0209 */
[----:B------:R-:W-:Y:S01]  /*dc90*/  @!P1 IMAD R4, R3, c[0x0][0x1c0], RZ ;  /* 0x0000700003049a24 */ /* 0x000fe200078e02ff */
[----:B------:R-:W-:Y:S01]  /*dca0*/  @!P3 CS2R R16, SRZ ;  /* 0x000000000010b805 */ /* 0x000fe2000001ff00 */
[C---:B------:R-:W-:Y:S02]  /*dcb0*/  @!P2 IMAD R2, R5.reuse, c[0x0][0x1e4], R2 ;  /* 0x000079000502aa24 */ /* 0x040fe400078e0202 */
[----:B------:R-:W-:Y:S02]  /*dcc0*/  IMAD R4, R5, R4, RZ ;  /* 0x0000000405047224 */ /* 0x000fe400078e02ff */
[----:B------:R-:W-:Y:S01]  /*dcd0*/  @!P2 IMAD.IADD R0, R11, 0x1, R2 ;  /* 0x000000010b00a824 */ /* 0x000fe200078e0202 */
[----:B------:R-:W-:Y:S02]  /*dce0*/  SHF.R.S32.HI R2, RZ, 0x1f, R24 ;  /* 0x0000001fff027819 */ /* 0x000fe40000011418 */
[----:B------:R-:W-:Y:S01]  /*dcf0*/  SEL R4, R4, RZ, !P3 ;  /* 0x000000ff04047207 */ /* 0x000fe20005800000 */
[----:B------:R-:W-:Y:S01]  /*dd00*/  @!P0 IMAD R164, R5, c[0x0][0x214], RZ ;  /* 0x0000850005a48a24 */ /* 0x000fe200078e02ff */
[----:B------:R-:W-:Y:S01]  /*dd10*/  ISETP.GE.AND P2, PT, R10, R169, PT ;  /* 0x000000a90a00720c */ /* 0x000fe20003f46270 */
[----:B------:R-:W-:Y:S01]  /*dd20*/  @P1 IMAD.MOV.U32 R5, RZ, RZ, c[0x0][0x210] ;  /* 0x00008400ff051624 */ /* 0x000fe200078e00ff */
[----:B------:R-:W-:Y:S01]  /*dd30*/  SHF.R.S32.HI R11, RZ, 0x1f, R10 ;  /* 0x0000001fff0b7819 */ /* 0x000fe2000001140a */
[----:B------:R-:W-:Y:S01]  /*dd40*/  IMAD R4, R24, R3, R4 ;  /* 0x0000000318047224 */ /* 0x000fe200078e0204 */
[----:B------:R-:W-:Y:S01]  /*dd50*/  @P3 MOV R16, R164 ;  /* 0x000000a400103202 */ /* 0x000fe20000000f00 */
[----:B------:R-:W-:Y:S01]  /*dd60*/  IMAD.SHL.U32 R3, R6, 0x8, RZ ;  /* 0x0000000806037824 */ /* 0x000fe200078e00ff */
[----:B------:R-:W-:Y:S01]  /*dd70*/  @P3 SHF.R.S32.HI R17, RZ, 0x1f, R164 ;  /* 0x0000001fff113819 */ /* 0x000fe200000114a4 */
[----:B------:R-:W-:-:S02]  /*dd80*/  @!P1 IMAD.MOV.U32 R5, RZ, RZ, 0x1 ;  /* 0x00000001ff059424 */ /* 0x000fc400078e00ff */
[----:B------:R-:W-:Y:S01]  /*dd90*/  IMAD R7, R2, c[0x0][0x1f0], RZ ;  /* 0x00007c0002077a24 */ /* 0x000fe200078e02ff */
[C---:B------:R-:W-:Y:S01]  /*dda0*/  IADD3 R8, P0, R3.reuse, R8, RZ ;  /* 0x0000000803087210 */ /* 0x040fe20007f1e0ff */
[----:B------:R-:W-:Y:S01]  /*ddb0*/  IMAD R15, R20, R5, RZ ;  /* 0x00000005140f7224 */ /* 0x000fe200078e02ff */
[C---:B------:R-:W-:Y:S01]  /*ddc0*/  IADD3 R2, R3.reuse, 0x20, RZ ;  /* 0x0000002003027810 */ /* 0x040fe20007ffe0ff */
[----:B------:R-:W-:Y:S01]  /*ddd0*/  IMAD R7, R24, c[0x0][0x1f4], R7 ;  /* 0x00007d0018077a24 */ /* 0x000fe200078e0207 */
[----:B------:R-:W-:Y:S01]  /*dde0*/  LEA.HI.X.SX32 R9, R3, R0, 0x1, P0 ;  /* 0x0000000003097211 */ /* 0x000fe200000f0eff */
        /* <DEDUP_REMOVED lines=22> */
.L_x_858:
[----:B------:R-:W-:Y:S05]  /*df50*/  BSYNC B0 ;  /* 0x0000000000007941 */ /* 0x000fea0003800000 */
.L_x_857:
        /* <DEDUP_REMOVED lines=9> */
[----:B------:R-:W-:Y:S02]  /*dff0*/  MOV R13, R17 ;  /* 0x00000011000d7202 */ /* 0x000fe40000000f00 */
[----:B------:R-:W-:Y:S01]  /*e000*/  ISETP.GE.AND P0, PT, R0, c[0x0][0x220], PT ;  /* 0x0000880000007a0c */ /* 0x000fe20003f06270 */
[----:B------:R-:W-:Y:S02]  /*e010*/  IMAD R8, R8, c[0x0][0x1e8], RZ ;  /* 0x00007a0008087a24 */ /* 0x000fe400078e02ff */
[----:B------:R-:W-:-:S04]  /*e020*/  IMAD.WIDE.U32 R12, R7, c[0x0][0x1e8], R12 ;  /* 0x00007a00070c7a25 */ /* 0x000fc800078e000c */
[----:B------:R-:W-:Y:S01]  /*e030*/  IMAD R8, R7, c[0x0][0x1ec], R8 ;  /* 0x00007b0007087a24 */ /* 0x000fe200078e0208 */
[----:B------:R-:W-:-:S03]  /*e040*/  LEA R2, P3, R12, c[0x0][0x1d0], 0x1 ;  /* 0x000074000c027a11 */ /* 0x000fc600078608ff */
[----:B------:R-:W-:-:S05]  /*e050*/  IMAD.IADD R3, R13, 0x1, R8 ;  /* 0x000000010d037824 */ /* 0x000fca00078e0208 */
[----:B------:R-:W-:-:S05]  /*e060*/  LEA.HI.X R3, R12, c[0x0][0x1d4], R3, 0x1, P3 ;  /* 0x000075000c037a11 */ /* 0x000fca00018f0c03 */
[----:B------:R2:W-:Y:S04]  /*e070*/  @!P2 STG.E.128 [R2.64], RZ ;  /* 0x000000ff0200a986 */ /* 0x0005e8000c101d1a */
[----:B------:R2:W-:Y:S04]  /*e080*/  @!P1 STG.E.128 [R2.64+0x40], RZ ;  /* 0x000040ff02009986 */ /* 0x0005e8000c101d1a */
[----:B------:R2:W-:Y:S02]  /*e090*/  @!P0 STG.E.128 [R2.64+0x80], RZ ;  /* 0x000080ff02008986 */ /* 0x0005e4000c101d1a */
.L_x_860:
[----:B------:R-:W-:Y:S05]  /*e0a0*/  BSYNC B0 ;  /* 0x0000000000007941 */ /* 0x000fea0003800000 */
.L_x_859:
[----:B------:R-:W-:-:S04]  /*e0b0*/  ISETP.NE.AND P2, PT, R6, RZ, PT ;  /* 0x000000ff0600720c */ /* 0x000fc80003f45270 */
[-C--:B------:R-:W-:Y:S02]  /*e0c0*/  ISETP.GE.OR P1, PT, R10, R169.reuse, P2 ;  /* 0x000000a90a00720c */ /* 0x080fe40001726670 */
[----:B------:R-:W-:-:S11]  /*e0d0*/  ISETP.GE.OR P2, PT, R4, R169, P2 ;  /* 0x000000a90400720c */ /* 0x000fd60001746670 */
[----:B------:R-:W-:Y:S02]  /*e0e0*/  @!P1 IMAD R0, R10, R5, RZ ;  /* 0x000000050a009224 */ /* 0x000fe400078e02ff */
[----:B------:R-:W-:-:S03]  /*e0f0*/  @!P1 IMAD.MOV.U32 R7, RZ, RZ, 0x7f800000 ;  /* 0x7f800000ff079424 */ /* 0x000fc600078e00ff */
[----:B--2---:R-:W-:-:S04]  /*e100*/  @!P1 IADD3 R3, P0, R0, R15, RZ ;  /* 0x0000000f00039210 */ /* 0x004fc80007f1e0ff */
[----:B------:R-:W-:Y:S02]  /*e110*/  @!P1 LEA.HI.X.SX32 R0, R0, R9, 0x1, P0 ;  /* 0x0000000900009211 */ /* 0x000fe400000f0eff */
[----:B------:R-:W-:-:S04]  /*e120*/  @!P1 LEA R2, P0, R3, c[0x0][0x200], 0x2 ;  /* 0x0000800003029a11 */ /* 0x000fc800078010ff */
[----:B------:R-:W-:-:S05]  /*e130*/  @!P1 LEA.HI.X R3, R3, c[0x0][0x204], R0, 0x2, P0 ;  /* 0x0000810003039a11 */ /* 0x000fca00000f1400 */
[----:B------:R2:W-:Y:S01]  /*e140*/  @!P1 STG.E [R2.64], R7 ;  /* 0x0000000702009986 */ /* 0x0005e2000c10191a */
[----:B------:R-:W-:Y:S05]  /*e150*/  @P2 EXIT ;  /* 0x000000000000294d */ /* 0x000fea0003800000 */
[----:B------:R-:W-:Y:S02]  /*e160*/  IMAD R4, R4, R5, RZ ;  /* 0x0000000504047224 */ /* 0x000fe400078e02ff */
[----:B------:R-:W-:-:S03]  /*e170*/  IMAD.MOV.U32 R5, RZ, RZ, 0x7f800000 ;  /* 0x7f800000ff057424 */ /* 0x000fc600078e00ff */
[----:B------:R-:W-:-:S04]  /*e180*/  IADD3 R15, P0, R4, R15, RZ ;  /* 0x0000000f040f7210 */ /* 0x000fc80007f1e0ff */
[----:B------:R-:W-:Y:S02]  /*e190*/  LEA.HI.X.SX32 R4, R4, R9, 0x1, P0 ;  /* 0x0000000904047211 */ /* 0x000fe400000f0eff */
[----:B--2---:R-:W-:-:S04]  /*e1a0*/  LEA R2, P0, R15, c[0x0][0x200], 0x2 ;  /* 0x000080000f027a11 */ /* 0x004fc800078010ff */
[----:B------:R-:W-:-:S05]  /*e1b0*/  LEA.HI.X R3, R15, c[0x0][0x204], R4, 0x2, P0 ;  /* 0x000081000f037a11 */ /* 0x000fca00000f1404 */
[----:B------:R-:W-:Y:S01]  /*e1c0*/  STG.E [R2.64], R5 ;  /* 0x0000000502007986 */ /* 0x000fe2000c10191a */
[----:B------:R-:W-:Y:S05]  /*e1d0*/  EXIT ;  /* 0x000000000000794d */ /* 0x000fea0003800000 */
.L_x_861:
        /* <DEDUP_REMOVED lines=10> */
.L_x_1002:


//--------------------- .text._ZN5flash16flash_fwd_kernelI23Flash_fwd_kernel_traitsILi96ELi64ELi64ELi4ELb0ELb0EN7cutlass10bfloat16_tE19Flash_kernel_traitsILi96ELi64ELi64ELi4ES3_EELb0ELb1ELb0ELb0ELb0ELb0ELb1ELb0EEEvNS_16Flash_fwd_paramsE --------------------------
	.section	.text._ZN5flash16flash_fwd_kernelI23Flash_fwd_kernel_traitsILi96ELi64ELi64ELi4ELb0ELb0EN7cutlass10bfloat16_tE19Flash_kernel_traitsILi96ELi64ELi64ELi4ES3_EELb0ELb1ELb0ELb0ELb0ELb0ELb1ELb0EEEvNS_16Flash_fwd_paramsE,"ax",@progbits
	.sectioninfo	@"SHI_REGISTERS=168"
	.align	128
        .global         _ZN5flash16flash_fwd_kernelI23Flash_fwd_kernel_traitsILi96ELi64ELi64ELi4ELb0ELb0EN7cutlass10bfloat16_tE19Flash_kernel_traitsILi96ELi64ELi64ELi4ES3_EELb0ELb1ELb0ELb0ELb0ELb0ELb1ELb0EEEvNS_16Flash_fwd_paramsE
        .type           _ZN5flash16flash_fwd_kernelI23Flash_fwd_kernel_traitsILi96ELi64ELi64ELi4ELb0ELb0EN7cutlass10bfloat16_tE19Flash_kernel_traitsILi96ELi64ELi64ELi4ES3_EELb0ELb1ELb0ELb0ELb0ELb0ELb1ELb0EEEvNS_16Flash_fwd_paramsE,@function
        .size           _ZN5flash16flash_fwd_kernelI23Flash_fwd_kernel_traitsILi96ELi64ELi64ELi4ELb0ELb0EN7cutlass10bfloat16_tE19Flash_kernel_traitsILi96ELi64ELi64ELi4ES3_EELb0ELb1ELb0ELb0ELb0ELb0ELb1ELb0EEEvNS_16Flash_fwd_paramsE,(.L_x_1003 - _ZN5flash16flash_fwd_kernelI23Flash_fwd_kernel_traitsILi96ELi64ELi64ELi4ELb0ELb0EN7cutlass10bfloat16_tE19Flash_kernel_traitsILi96ELi64ELi64ELi4ES3_EELb0ELb1ELb0ELb0ELb0ELb0ELb1ELb0EEEvNS_16Flash_fwd_paramsE)
        .other          _ZN5flash16flash_fwd_kernelI23Flash_fwd_kernel_traitsILi96ELi64ELi64ELi4ELb0ELb0EN7cutlass10bfloat16_tE19Flash_kernel_traitsILi96ELi64ELi64ELi4ES3_EELb0ELb1ELb0ELb0ELb0ELb0ELb1ELb0EEEvNS_16Flash_fwd_paramsE,@"STO_CUDA_ENTRY STV_DEFAULT"
_ZN5flash16flash_fwd_kernelI23Flash_fwd_kernel_traitsILi96ELi64ELi64ELi4ELb0ELb0EN7cutlass10bfloat16_tE19Flash_kernel_traitsILi96ELi64ELi64ELi4ES3_EELb0ELb1ELb0ELb0ELb0ELb0ELb1ELb0EEEvNS_16Flash_fwd_paramsE:
.text._ZN5flash16flash_fwd_kernelI23Flash_fwd_kernel_traitsILi96ELi64ELi64ELi4ELb0ELb0EN7cutlass10bfloat16_tE19Flash_kernel_traitsILi96ELi64ELi64ELi4ES3_EELb0ELb1ELb0ELb0ELb0ELb0ELb1ELb0EEEvNS_16Flash_fwd_paramsE:
        /* <DEDUP_REMOVED lines=33> */
.L_x_862:
[----:B-1-34-:R-:W-:Y:S02]  /*0210*/  MOV R4, c[0x0][0x218] ;  /* 0x0000860000047a02 */ /* 0x01afe40000000f00 */
.L_x_863:
        /* <DEDUP_REMOVED lines=49> */
.L_x_865:
        /* <DEDUP_REMOVED lines=40> */
.L_x_866:
        /* <DEDUP_REMOVED lines=101> */
.L_x_868:
[----:B------:R-:W-:Y:S05]  /*0e00*/  BSYNC B0 ;  /* 0x0000000000007941 */ /* 0x000fea0003800000 */
.L_x_867:
        /* <DEDUP_REMOVED lines=40> */
.L_x_870:
[----:B------:R-:W-:Y:S05]  /*1090*/  BSYNC B0 ;  /* 0x0000000000007941 */ /* 0x000fea0003800000 */
.L_x_869:
        /* <DEDUP_REMOVED lines=38> */
.L_x_872:
[----:B------:R-:W-:Y:S05]  /*1300*/  BSYNC B0 ;  /* 0x0000000000007941 */ /* 0x000fea0003800000 */
.L_x_871:
        /* <DEDUP_REMOVED lines=37> */
.L_x_874:
[----:B------:R-:W-:Y:S05]  /*1560*/  BSYNC B0 ;  /* 0x0000000000007941 */ /* 0x000fea0003800000 */
.L_x_873:
        /* <DEDUP_REMOVED lines=90> */
.L_x_876:
[----:B------:R-:W-:Y:S05]  /*1b10*/  BSYNC B0 ;  /* 0x0000000000007941 */ /* 0x000fea0003800000 */
.L_x_875:
        /* <DEDUP_REMOVED lines=36> */
.L_x_878:
[----:B------:R-:W-:Y:S05]  /*1d60*/  BSYNC B0 ;  /* 0x0000000000007941 */ /* 0x000fea0003800000 */
.L_x_877:
[----:B------:R-:W-:Y:S01]  /*1d70*/  IMAD.SHL.U32 R120, R120, 0x2, RZ ;  /* 0x0000000278787824 */ /* 0x000fe200078e00ff */
[----:B------:R-:W-:Y:S01]  /*1d80*/  LDSM.16.M88.4 R60, [R121] ;  /* 0x00000000793c783b */ /* 0x000fe20000000200 */
[----:B------:R-:W-:Y:S01]  /*1d90*/  IMAD R119, R3, 0x2, R121 ;  /* 0x0000000203777824 */ /* 0x000fe200078e0279 */
[----:B------:R-:W-:Y:S01]  /*1da0*/  IADD3 R97, R7, 0x8, RZ ;  /* 0x0000000807617810 */ /* 0x000fe20007ffe0ff */
[----:B------:R-:W-:Y:S01]  /*1db0*/  IMAD R117, R5, 0x2, R120 ;  /* 0x0000000205757824 */ /* 0x000fe200078e0278 */
[----:B-1----:R-:W1:Y:S01]  /*1dc0*/  LDSM.16.M88.4 R20, [R120+0x3000] ;  /* 0x003000007814783b */ /* 0x002e620000000200 */
[----:B------:R-:W-:Y:S01]  /*1dd0*/  IMAD R2, R88, 0x40, R2 ;  /* 0x0000004058027824 */ /* 0x000fe200078e0202 */
[-C--:B------:R-:W-:Y:S02]  /*1de0*/  IMNMX R102, R7, R0.reuse, PT ;  /* 0x0000000007667217 */ /* 0x080fe40003800200 */
[----:B------:R-:W5:Y:S01]  /*1df0*/  LDSM.16.M88.4 R40, [R120+0x3400] ;  /* 0x003400007828783b */ /* 0x000f620000000200 */
[----:B------:R-:W-:-:S02]  /*1e00*/  IMNMX R97, R97, R0, PT ;  /* 0x0000000061617217 */ /* 0x000fc40003800200 */
[C---:B------:R-:W-:Y:S01]  /*1e10*/  IADD3 R7, R2.reuse, 0x1, RZ ;  /* 0x0000000102077810 */ /* 0x040fe20007ffe0ff */
[----:B------:R-:W-:Y:S01]  /*1e20*/  LDSM.16.M88.4 R72, [R119] ;  /* 0x000000007748783b */ /* 0x000fe20000000200 */
[C---:B------:R-:W-:Y:S02]  /*1e30*/  IADD3 R0, R2.reuse, 0x8, RZ ;  /* 0x0000000802007810 */ /* 0x040fe40007ffe0ff */
[CC--:B------:R-:W-:Y:S01]  /*1e40*/  ISETP.GE.AND P6, PT, R7.reuse, R102.reuse, PT ;  /* 0x000000660700720c */ /* 0x0c0fe20003fc6270 */
[----:B----4-:R-:W4:Y:S01]  /*1e50*/  LDSM.16.M88.4 R12, [R117+0x3000] ;  /* 0x00300000750c783b */ /* 0x010f220000000200 */
[----:B------:R-:W-:Y:S02]  /*1e60*/  ISETP.GE.AND P2, PT, R7, R97, PT ;  /* 0x000000610700720c */ /* 0x000fe40003f46270 */
[----:B------:R-:W-:Y:S01]  /*1e70*/  IADD3 R7, R2, 0x9, RZ ;  /* 0x0000000902077810 */ /* 0x000fe20007ffe0ff */
[----:B--2---:R-:W2:Y:S01]  /*1e80*/  LDSM.16.M88.4 R24, [R117+0x3400] ;  /* 0x003400007518783b */ /* 0x004ea20000000200 */
[----:B------:R-:W-:-:S02]  /*1e90*/  ISETP.GE.AND P3, PT, R0, R102, PT ;  /* 0x000000660000720c */ /* 0x000fc40003f66270 */
[-C--:B------:R-:W-:Y:S01]  /*1ea0*/  ISETP.GE.AND P0, PT, R0, R97.reuse, PT ;  /* 0x000000610000720c */ /* 0x080fe20003f06270 */
[----:B------:R-:W-:Y:S01]  /*1eb0*/  LDSM.16.M88.4 R56, [R121+0x1000] ;  /* 0x001000007938783b */ /* 0x000fe20000000200 */
[C---:B------:R-:W-:Y:S02]  /*1ec0*/  IADD3 R0, R2.reuse, 0x10, RZ ;  /* 0x0000001002007810 */ /* 0x040fe40007ffe0ff */
[CC--:B------:R-:W-:Y:S01]  /*1ed0*/  ISETP.GE.AND P5, PT, R7.reuse, R102.reuse, PT ;  /* 0x000000660700720c */ /* 0x0c0fe20003fa6270 */
[----:B------:R-:W3:Y:S01]  /*1ee0*/  LDSM.16.M88.4 R32, [R120+0x4000] ;  /* 0x004000007820783b */ /* 0x000ee20000000200 */
[----:B------:R-:W-:Y:S02]  /*1ef0*/  ISETP.GE.AND P4, PT, R7, R97, PT ;  /* 0x000000610700720c */ /* 0x000fe40003f86270 */
[----:B------:R-:W-:Y:S01]  /*1f00*/  IADD3 R7, R2, 0x11, RZ ;  /* 0x0000001102077810 */ /* 0x000fe20007ffe0ff */
[----:B------:R-:W2:Y:S01]  /*1f10*/  LDSM.16.M88.4 R52, [R120+0x3800] ;  /* 0x003800007834783b */ /* 0x000ea20000000200 */
[----:B------:R-:W-:-:S03]  /*1f20*/  ISETP.GE.AND P1, PT, R0, R102, PT ;  /* 0x000000660000720c */ /* 0x000fc60003f26270 */
[----:B------:R-:W-:Y:S04]  /*1f30*/  LDSM.16.M88.4 R48, [R119+0x1000] ;  /* 0x001000007730783b */ /* 0x000fe80000000200 */
[----:B------:R-:W2:Y:S01]  /*1f40*/  LDSM.16.M88.4 R8, [R117+0x4000] ;  /* 0x004000007508783b */ /* 0x000ea20000000200 */
[C---:B-1----:R-:W-:Y:S03]  /*1f50*/  HMMA.16816.F32.BF16 R16, R60.reuse, R20, RZ ;  /* 0x000000143c10723c */ /* 0x042fe600000418ff */
[----:B------:R-:W1:Y:S04]  /*1f60*/  LDSM.16.M88.4 R68, [R120+0x4400] ;  /* 0x004400007844783b */ /* 0x000e680000000200 */
[----:B------:R-:W-:Y:S01]  /*1f70*/  LDSM.16.M88.4 R44, [R120+0x5000] ;  /* 0x00500000782c783b */ /* 0x000fe20000000200 */
[C---:B------:R-:W-:Y:S03]  /*1f80*/  HMMA.16816.F32.BF16 R20, R60.reuse, R22, RZ ;  /* 0x000000163c14723c */ /* 0x040fe600000418ff */
[----:B------:R-:W-:Y:S04]  /*1f90*/  LDSM.16.M88.4 R84, [R117+0x4400] ;  /* 0x004400007554783b */ /* 0x000fe80000000200 */
[----:B------:R-:W-:Y:S01]  /*1fa0*/  LDSM.16.M88.4 R76, [R120+0x4800] ;  /* 0x00480000784c783b */ /* 0x000fe20000000200 */
[C---:B-----5:R-:W-:Y:S03]  /*1fb0*/  HMMA.16816.F32.BF16 R28, R60.reuse, R40, RZ ;  /* 0x000000283c1c723c */ /* 0x060fe600000418ff */
[----:B------:R-:W-:Y:S04]  /*1fc0*/  LDSM.16.M88.4 R80, [R117+0x5000] ;  /* 0x005000007550783b */ /* 0x000fe80000000200 */
[----:B------:R-:W0:Y:S01]  /*1fd0*/  LDGDEPBAR ;  /* 0x00000000000079af */ /* 0x000e220000000000 */
[----:B------:R-:W-:Y:S08]  /*1fe0*/  HMMA.16816.F32.BF16 R40, R60, R42, RZ ;  /* 0x0000002a3c28723c */ /* 0x000ff000000418ff */
[C---:B----4-:R-:W-:Y:S08]  /*1ff0*/  HMMA.16816.F32.BF16 R16, R72.reuse, R12, R16 ;  /* 0x0000000c4810723c */ /* 0x050ff00000041810 */
[C---:B------:R-:W-:Y:S01]  /*2000*/  HMMA.16816.F32.BF16 R20, R72.reuse, R14, R20 ;  /* 0x0000000e4814723c */ /* 0x040fe20000041814 */
[----:B------:R-:W-:Y:S07]  /*2010*/  LDSM.16.M88.4 R12, [R121+0x2000] ;  /* 0x00200000790c783b */ /* 0x000fee0000000200 */
[C---:B--2---:R-:W-:Y:S08]  /*2020*/  HMMA.16816.F32.BF16 R28, R72.reuse, R24, R28 ;  /* 0x00000018481c723c */ /* 0x044ff0000004181c */
[----:B------:R-:W-:Y:S01]  /*2030*/  HMMA.16816.F32.BF16 R40, R72, R26, R40 ;  /* 0x0000001a4828723c */ /* 0x000fe20000041828 */
[----:B------:R-:W2:Y:S07]  /*2040*/  LDSM.16.M88.4 R24, [R117+0x3800] ;  /* 0x003800007518783b */ /* 0x000eae0000000200 */
[C---:B---3--:R-:W-:Y:S08]  /*2050*/  HMMA.16816.F32.BF16 R16, R56.reuse, R32, R16 ;  /* 0x000000203810723c */ /* 0x048ff00000041810 */
[----:B------:R-:W-:Y:S01]  /*2060*/  HMMA.16816.F32.BF16 R20, R56, R34, R20 ;  /* 0x000000223814723c */ /* 0x000fe20000041814 */
[----:B------:R-:W3:Y:S07]  /*2070*/  LDSM.16.M88.4 R32, [R120+0x3c00] ;  /* 0x003c00007820783b */ /* 0x000eee0000000200 */
[C---:B------:R-:W-:Y:S08]  /*2080*/  HMMA.16816.F32.BF16 R36, R60.reuse, R52, RZ ;  /* 0x000000343c24723c */ /* 0x040ff000000418ff */
[----:B------:R-:W-:Y:S08]  /*2090*/  HMMA.16816.F32.BF16 R52, R60, R54, RZ ;  /* 0x000000363c34723c */ /* 0x000ff000000418ff */
[----:B------:R-:W-:Y:S08]  /*20a0*/  HMMA.16816.F32.BF16 R20, R48, R10, R20 ;  /* 0x0000000a3014723c */ /* 0x000ff00000041814 */
[----:B-1----:R-:W-:Y:S08]  /*20b0*/  HMMA.16816.F32.BF16 R28, R56, R68, R28 ;  /* 0x00000044381c723c */ /* 0x002ff0000004181c */
[----:B--2---:R-:W-:Y:S08]  /*20c0*/  HMMA.16816.F32.BF16 R36, R72, R24, R36 ;  /* 0x000000184824723c */ /* 0x004ff00000041824 */
[----:B------:R-:W-:Y:S01]  /*20d0*/  HMMA.16816.F32.BF16 R40, R56, R70, R40 ;  /* 0x000000463828723c */ /* 0x000fe20000041828 */
[----:B------:R-:W1:Y:S07]  /*20e0*/  LDSM.16.M88.4 R68, [R117+0x3c00] ;  /* 0x003c00007544783b */ /* 0x000e6e0000000200 */
[----:B------:R-:W-:Y:S01]  /*20f0*/  HMMA.16816.F32.BF16 R52, R72, R26, R52 ;  /* 0x0000001a4834723c */ /* 0x000fe20000041834 */
[----:B------:R-:W-:Y:S07]  /*2100*/  LDSM.16.M88.4 R24, [R117+0x5400] ;  /* 0x005400007518783b */ /* 0x000fee0000000200 */
[----:B------:R-:W-:Y:S01]  /*2110*/  HMMA.16816.F32.BF16 R16, R48, R8, R16 ;  /* 0x000000083010723c */ /* 0x000fe20000041810 */
[----:B------:R-:W2:Y:S07]  /*2120*/  LDSM.16.M88.4 R8, [R119+0x2000] ;  /* 0x002000007708783b */ /* 0x000eae0000000200 */
[C---:B---3--:R-:W-:Y:S08]  /*2130*/  HMMA.16816.F32.BF16 R64, R60.reuse, R32, RZ ;  /* 0x000000203c40723c */ /* 0x048ff000000418ff */
[----:B------:R-:W-:Y:S01]  /*2140*/  HMMA.16816.F32.BF16 R60, R60, R34, RZ ;  /* 0x000000223c3c723c */ /* 0x000fe200000418ff */
[----:B------:R-:W3:Y:S07]  /*2150*/  LDSM.16.M88.4 R32, [R120+0x5400] ;  /* 0x005400007820783b */ /* 0x000eee0000000200 */
[----:B------:R-:W-:Y:S08]  /*2160*/  HMMA.16816.F32.BF16 R20, R12, R46, R20 ;  /* 0x0000002e0c14723c */ /* 0x000ff00000041814 */
[----:B------:R-:W-:Y:S08]  /*2170*/  HMMA.16816.F32.BF16 R28, R48, R84, R28 ;  /* 0x00000054301c723c */ /* 0x000ff0000004181c */
[----:B------:R-:W-:Y:S08]  /*2180*/  HMMA.16816.F32.BF16 R36, R56, R76, R36 ;  /* 0x0000004c3824723c */ /* 0x000ff00000041824 */
[----:B------:R-:W-:Y:S08]  /*2190*/  HMMA.16816.F32.BF16 R40, R48, R86, R40 ;  /* 0x000000563028723c */ /* 0x000ff00000041828 */
[----:B------:R-:W-:Y:S01]  /*21a0*/  HMMA.16816.F32.BF16 R52, R56, R78, R52 ;  /* 0x0000004e3834723c */ /* 0x000fe20000041834 */
[----:B------:R-:W4:Y:S07]  /*21b0*/  LDSM.16.M88.4 R76, [R120+0x4c00] ;  /* 0x004c0000784c783b */ /* 0x000f2e0000000200 */
[----:B------:R-:W-:Y:S01]  /*21c0*/  HMMA.16816.F32.BF16 R16, R12, R44, R16 ;  /* 0x0000002c0c10723c */ /* 0x000fe20000041810 */
[----:B------:R-:W5:Y:S07]  /*21d0*/  LDSM.16.M88.4 R44, [R117+0x4800] ;  /* 0x00480000752c783b */ /* 0x000f6e0000000200 */
[----:B-1----:R-:W-:Y:S08]  /*21e0*/  HMMA.16816.F32.BF16 R64, R72, R68, R64 ;  /* 0x000000444840723c */ /* 0x002ff00000041840 */
[----:B--2---:R-:W-:Y:S08]  /*21f0*/  HMMA.16816.F32.BF16 R20, R8, R82, R20 ;  /* 0x000000520814723c */ /* 0x004ff00000041814 */
[C---:B---3--:R-:W-:Y:S08]  /*2200*/  HMMA.16816.F32.BF16 R28, R12.reuse, R32, R28 ;  /* 0x000000200c1c723c */ /* 0x048ff0000004181c */
[----:B------:R-:W-:Y:S01]  /*2210*/  HMMA.16816.F32.BF16 R40, R12, R34, R40 ;  /* 0x000000220c28723c */ /* 0x000fe20000041828 */
[----:B------:R-:W1:Y:S07]  /*2220*/  LDSM.16.M88.4 R32, [R117+0x4c00] ;  /* 0x004c00007520783b */ /* 0x000e6e0000000200 */
[----:B------:R-:W-:Y:S01]  /*2230*/  HMMA.16816.F32.BF16 R60, R72, R70, R60 ;  /* 0x00000046483c723c */ /* 0x000fe2000004183c */
[----:B------:R-:W-:-:S02]  /*2240*/  FMUL.FTZ R20, R20, c[0x0][0x2ec] ;  /* 0x0000bb0014147a20 */ /* 0x000fc40000410000 */
[----:B------:R-:W-:Y:S02]  /*2250*/  FMUL.FTZ R21, R21, c[0x0][0x2ec] ;  /* 0x0000bb0015157a20 */ /* 0x000fe40000410000 */
[----:B------:R-:W-:Y:S02]  /*2260*/  FMUL.FTZ R22, R22, c[0x0][0x2ec] ;  /* 0x0000bb0016167a20 */ /* 0x000fe40000410000 */
[----:B------:R-:W2:Y:S01]  /*2270*/  MUFU.TANH R68, R21 ;  /* 0x0000001500447308 */ /* 0x000ea20000002400 */
[----:B------:R-:W-:Y:S01]  /*2280*/  HMMA.16816.F32.BF16 R16, R8, R80, R16 ;  /* 0x000000500810723c */ /* 0x000fe20000041810 */
[----:B------:R-:W3:Y:S07]  /*2290*/  LDSM.16.M88.4 R80, [R120+0x5800] ;  /* 0x005800007850783b */ /* 0x000eee0000000200 */
[----:B----4-:R-:W-:Y:S01]  /*22a0*/  HMMA.16816.F32.BF16 R64, R56, R76, R64 ;  /* 0x0000004c3840723c */ /* 0x010fe20000041840 */
[----:B--2---:R-:W-:-:S07]  /*22b0*/  FSEL R68, R68, -INF , !P5 ;  /* 0xff80000044447808 */ /* 0x004fce0006800000 */
[C---:B-----5:R-:W-:Y:S01]  /*22c0*/  HMMA.16816.F32.BF16 R36, R48.reuse, R44, R36 ;  /* 0x0000002c3024723c */ /* 0x060fe20000041824 */
[----:B------:R-:W-:Y:S07]  /*22d0*/  MUFU.TANH R45, R20 ;  /* 0x00000014002d7308 */ /* 0x000fee0000002400 */
[----:B------:R-:W-:Y:S01]  /*22e0*/  HMMA.16816.F32.BF16 R52, R48, R46, R52 ;  /* 0x0000002e3034723c */ /* 0x000fe20000041834 */
[----:B------:R2:W-:Y:S01]  /*22f0*/  MUFU.TANH R46, R22 ;  /* 0x00000016002e7308 */ /* 0x0005e20000002400 */
[----:B------:R-:W-:-:S02]  /*2300*/  FMUL.FTZ R17, R17, c[0x0][0x2ec] ;  /* 0x0000bb0011117a20 */ /* 0x000fc40000410000 */
[----:B------:R-:W-:Y:S02]  /*2310*/  FMUL.FTZ R5, R16, c[0x0][0x2ec] ;  /* 0x0000bb0010057a20 */ /* 0x000fe40000410000 */
[----:B------:R-:W-:Y:S02]  /*2320*/  FMUL.FTZ R6, R18, c[0x0][0x2ec] ;  /* 0x0000bb0012067a20 */ /* 0x000fe40000410000 */
[----:B------:R-:W-:Y:S01]  /*2330*/  FMUL.FTZ R47, R23, c[0x0][0x2ec] ;  /* 0x0000bb00172f7a20 */ /* 0x000fe20000410000 */
[----:B------:R-:W-:Y:S01]  /*2340*/  HMMA.16816.F32.BF16 R60, R56, R78, R60 ;  /* 0x0000004e383c723c */ /* 0x000fe2000004183c */
[----:B------:R4:W5:Y:S01]  /*2350*/  MUFU.TANH R84, R17 ;  /* 0x0000001100547308 */ /* 0x0009620000002400 */
[----:B------:R-:W-:Y:S01]  /*2360*/  FMUL.FTZ R44, R19, c[0x0][0x2ec] ;  /* 0x0000bb00132c7a20 */ /* 0x000fe20000410000 */
[----:B--2---:R-:W2:Y:S05]  /*2370*/  LDSM.16.M88.4 R20, [R120+0x5c00] ;  /* 0x005c00007814783b */ /* 0x004eaa0000000200 */
[----:B-1----:R-:W-:Y:S01]  /*2380*/  HMMA.16816.F32.BF16 R64, R48, R32, R64 ;  /* 0x000000203040723c */ /* 0x002fe20000041840 */
[----:B------:R-:W-:Y:S01]  /*2390*/  MUFU.TANH R44, R44 ;  /* 0x0000002c002c7308 */ /* 0x000fe20000002400 */
[----:B----4-:R-:W1:Y:S06]  /*23a0*/  LDSM.16.M88.4 R16, [R117+0x5800] ;  /* 0x005800007510783b */ /* 0x010e6c0000000200 */
[----:B------:R-:W-:Y:S01]  /*23b0*/  HMMA.16816.F32.BF16 R28, R8, R24, R28 ;  /* 0x00000018081c723c */ /* 0x000fe2000004181c */
[----:B------:R-:W4:Y:S01]  /*23c0*/  MUFU.TANH R47, R47 ;  /* 0x0000002f002f7308 */ /* 0x000f220000002400 */
[----:B-----5:R-:W-:-:S02]  /*23d0*/  FSEL R84, R84, -INF , !P6 ;  /* 0xff80000054547808 */ /* 0x020fc40007000000 */
[-C--:B------:R-:W-:Y:S02]  /*23e0*/  ISETP.GE.AND P6, PT, R0, R97.reuse, PT ;  /* 0x000000610000720c */ /* 0x080fe40003fc6270 */
[----:B------:R-:W-:Y:S02]  /*23f0*/  FSEL R0, R45, -INF , !P3 ;  /* 0xff8000002d007808 */ /* 0x000fe40005800000 */
[----:B------:R-:W-:Y:S01]  /*2400*/  HMMA.16816.F32.BF16 R40, R8, R26, R40 ;  /* 0x0000001a0828723c */ /* 0x000fe20000041828 */
[----:B------:R-:W5:Y:S01]  /*2410*/  LDSM.16.M88.4 R24, [R117+0x5c00] ;  /* 0x005c00007518783b */ /* 0x000f620000000200 */
[----:B------:R-:W-:Y:S01]  /*2420*/  ISETP.GE.AND P3, PT, R7, R97, PT ;  /* 0x000000610700720c */ /* 0x000fe20003f66270 */
[----:B------:R-:W-:Y:S01]  /*2430*/  MUFU.TANH R5, R5 ;  /* 0x0000000500057308 */ /* 0x000fe20000002400 */
[----:B------:R-:W-:-:S04]  /*2440*/  DEPBAR.LE SB0, 0x0 ;  /* 0x000080000000791a */ /* 0x000fc80000000000 */
[----:B------:R-:W-:Y:S01]  /*2450*/  HMMA.16816.F32.BF16 R60, R48, R34, R60 ;  /* 0x00000022303c723c */ /* 0x000fe2000004183c */
[----:B----4-:R-:W-:Y:S02]  /*2460*/  FSEL R47, R47, -INF , !P4 ;  /* 0xff8000002f2f7808 */ /* 0x010fe40006000000 */
[----:B------:R-:W-:Y:S05]  /*2470*/  MUFU.TANH R6, R6 ;  /* 0x0000000600067308 */ /* 0x000fea0000002400 */
[----:B---3--:R-:W-:Y:S01]  /*2480*/  HMMA.16816.F32.BF16 R52, R12, R82, R52 ;  /* 0x000000520c34723c */ /* 0x008fe20000041834 */
[----:B------:R-:W-:Y:S02]  /*2490*/  FMUL.FTZ R31, R31, c[0x0][0x2ec] ;  /* 0x0000bb001f1f7a20 */ /* 0x000fe40000410000 */
[----:B------:R-:W-:-:S02]  /*24a0*/  FMUL.FTZ R28, R28, c[0x0][0x2ec] ;  /* 0x0000bb001c1c7a20 */ /* 0x000fc40000410000 */
[----:B------:R-:W-:Y:S02]  /*24b0*/  FMUL.FTZ R30, R30, c[0x0][0x2ec] ;  /* 0x0000bb001e1e7a20 */ /* 0x000fe40000410000 */
[----:B------:R-:W-:Y:S01]  /*24c0*/  MUFU.TANH R31, R31 ;  /* 0x0000001f001f7308 */ /* 0x000fe20000002400 */
[C---:B------:R-:W-:Y:S01]  /*24d0*/  HMMA.16816.F32.BF16 R36, R12.reuse, R80, R36 ;  /* 0x000000500c24723c */ /* 0x040fe20000041824 */
[----:B------:R-:W-:Y:S02]  /*24e0*/  FMUL.FTZ R32, R42, c[0x0][0x2ec] ;  /* 0x0000bb002a207a20 */ /* 0x000fe40000410000 */
[----:B------:R-:W-:Y:S02]  /*24f0*/  FMUL.FTZ R29, R29, c[0x0][0x2ec] ;  /* 0x0000bb001d1d7a20 */ /* 0x000fe40000410000 */
[----:B------:R-:W-:Y:S02]  /*2500*/  FMUL.FTZ R33, R43, c[0x0][0x2ec] ;  /* 0x0000bb002b217a20 */ /* 0x000fe40000410000 */
[----:B------:R-:W3:Y:S01]  /*2510*/  MUFU.TANH R28, R28 ;  /* 0x0000001c001c7308 */ /* 0x000ee20000002400 */
[C---:B--2---:R-:W-:Y:S07]  /*2520*/  HMMA.16816.F32.BF16 R64, R12.reuse, R20, R64 ;  /* 0x000000140c40723c */ /* 0x044fee0000041840 */
[----:B------:R-:W-:Y:S01]  /*2530*/  MUFU.TANH R32, R32 ;  /* 0x0000002000207308 */ /* 0x000fe20000002400 */
[----:B------:R-:W-:Y:S07]  /*2540*/  HMMA.16816.F32.BF16 R60, R12, R22, R60 ;  /* 0x000000160c3c723c */ /* 0x000fee000004183c */
[----:B------:R-:W2:Y:S01]  /*2550*/  MUFU.TANH R30, R30 ;  /* 0x0000001e001e7308 */ /* 0x000ea20000002400 */
[----:B-1----:R-:W-:Y:S01]  /*2560*/  HMMA.16816.F32.BF16 R52, R8, R18, R52 ;  /* 0x000000120834723c */ /* 0x002fe20000041834 */
[----:B------:R-:W-:-:S02]  /*2570*/  FSEL R13, R44, -INF , !P2 ;  /* 0xff8000002c0d7808 */ /* 0x000fc40005000000 */
[----:B------:R-:W-:Y:S02]  /*2580*/  ISETP.GE.AND P2, PT, R7, R102, PT ;  /* 0x000000660700720c */ /* 0x000fe40003f46270 */
[C---:B------:R-:W-:Y:S02]  /*2590*/  IADD3 R12, R2.reuse, 0x18, RZ ;  /* 0x00000018020c7810 */ /* 0x040fe40007ffe0ff */
[----:B------:R-:W-:Y:S01]  /*25a0*/  MUFU.TANH R29, R29 ;  /* 0x0000001d001d7308 */ /* 0x000fe20000002400 */
[----:B------:R-:W-:Y:S01]  /*25b0*/  HMMA.16816.F32.BF16 R36, R8, R16, R36 ;  /* 0x000000100824723c */ /* 0x000fe20000041824 */
[----:B------:R-:W-:Y:S02]  /*25c0*/  IADD3 R7, R2, 0x19, RZ ;  /* 0x0000001902077810 */ /* 0x000fe40007ffe0ff */
[----:B------:R-:W-:Y:S02]  /*25d0*/  FSEL R15, R46, -INF , !P0 ;  /* 0xff8000002e0f7808 */ /* 0x000fe40004000000 */
[----:B---3--:R-:W-:-:S02]  /*25e0*/  FSEL R28, R28, -INF , !P1 ;  /* 0xff8000001c1c7808 */ /* 0x008fc40004800000 */
[----:B------:R-:W-:Y:S01]  /*25f0*/  FMUL.FTZ R16, R40, c[0x0][0x2ec] ;  /* 0x0000bb0028107a20 */ /* 0x000fe20000410000 */
[C---:B-----5:R-:W-:Y:S01]  /*2600*/  HMMA.16816.F32.BF16 R64, R8.reuse, R24, R64 ;  /* 0x000000180840723c */ /* 0x060fe20000041840 */
[----:B------:R-:W-:Y:S01]  /*2610*/  FMUL.FTZ R17, R41, c[0x0][0x2ec] ;  /* 0x0000bb0029117a20 */ /* 0x000fe20000410000 */
[----:B------:R-:W-:Y:S01]  /*2620*/  MUFU.TANH R33, R33 ;  /* 0x0000002100217308 */ /* 0x000fe20000002400 */
[-C--:B------:R-:W-:Y:S02]  /*2630*/  ISETP.GE.AND P0, PT, R12, R102.reuse, PT ;  /* 0x000000660c00720c */ /* 0x080fe40003f06270 */
[CC--:B------:R-:W-:Y:S02]  /*2640*/  ISETP.GE.AND P4, PT, R7.reuse, R102.reuse, PT ;  /* 0x000000660700720c */ /* 0x0c0fe40003f86270 */
[-C--:B------:R-:W-:Y:S01]  /*2650*/  ISETP.GE.AND P1, PT, R7, R97.reuse, PT ;  /* 0x000000610700720c */ /* 0x080fe20003f26270 */
[----:B------:R-:W-:Y:S01]  /*2660*/  HMMA.16816.F32.BF16 R60, R8, R26, R60 ;  /* 0x0000001a083c723c */ /* 0x000fe2000004183c */
[----:B------:R-:W-:Y:S01]  /*2670*/  FMUL.FTZ R52, R52, c[0x0][0x2ec] ;  /* 0x0000bb0034347a20 */ /* 0x000fe20000410000 */
[----:B------:R-:W1:Y:S01]  /*2680*/  MUFU.TANH R16, R16 ;  /* 0x0000001000107308 */ /* 0x000e620000002400 */
[----:B------:R-:W-:Y:S01]  /*2690*/  IADD3 R7, R2, 0x21, RZ ;  /* 0x0000002102077810 */ /* 0x000fe20007ffe0ff */
[----:B------:R-:W-:Y:S01]  /*26a0*/  FMUL.FTZ R53, R53, c[0x0][0x2ec] ;  /* 0x0000bb0035357a20 */ /* 0x000fe20000410000 */
[-C--:B------:R-:W-:Y:S01]  /*26b0*/  ISETP.GE.AND P5, PT, R12, R97.reuse, PT ;  /* 0x000000610c00720c */ /* 0x080fe20003fa6270 */
[----:B------:R-:W-:Y:S01]  /*26c0*/  FMUL.FTZ R54, R54, c[0x0][0x2ec] ;  /* 0x0000bb0036367a20 */ /* 0x000fe20000410000 */
[----:B------:R-:W-:Y:S01]  /*26d0*/  FSEL R9, R31, -INF , !P3 ;  /* 0xff8000001f097808 */ /* 0x000fe20005800000 */
[----:B------:R-:W-:Y:S01]  /*26e0*/  FMUL.FTZ R36, R36, c[0x0][0x2ec] ;  /* 0x0000bb0024247a20 */ /* 0x000fe20000410000 */
[-C--:B------:R-:W-:Y:S01]  /*26f0*/  ISETP.GE.AND P3, PT, R7, R102.reuse, PT ;  /* 0x000000660700720c */ /* 0x080fe20003f66270 */
[----:B------:R-:W3:Y:S01]  /*2700*/  MUFU.TANH R17, R17 ;  /* 0x0000001100117308 */ /* 0x000ee20000002400 */
[----:B------:R-:W-:Y:S01]  /*2710*/  FMUL.FTZ R37, R37, c[0x0][0x2ec] ;  /* 0x0000bb0025257a20 */ /* 0x000fe20000410000 */
[----:B------:R-:W-:Y:S01]  /*2720*/  IADD3 R8, R2, 0x20, RZ ;  /* 0x0000002002087810 */ /* 0x000fe20007ffe0ff */
[----:B------:R-:W-:Y:S01]  /*2730*/  FMUL.FTZ R38, R38, c[0x0][0x2ec] ;  /* 0x0000bb0026267a20 */ /* 0x000fe20000410000 */
[----:B--2---:R-:W-:Y:S01]  /*2740*/  FSEL R11, R30, -INF , !P6 ;  /* 0xff8000001e0b7808 */ /* 0x004fe20007000000 */
[----:B------:R-:W-:Y:S01]  /*2750*/  FMUL.FTZ R39, R39, c[0x0][0x2ec] ;  /* 0x0000bb0027277a20 */ /* 0x000fe20000410000 */
[----:B------:R-:W-:Y:S01]  /*2760*/  ISETP.GE.AND P6, PT, R8, R102, PT ;  /* 0x000000660800720c */ /* 0x000fe20003fc6270 */
[----:B------:R-:W-:Y:S01]  /*2770*/  FMUL.FTZ R31, R67, c[0x0][0x2ec] ;  /* 0x0000bb00431f7a20 */ /* 0x000fe20000410000 */
[----:B------:R-:W-:Y:S01]  /*2780*/  MUFU.TANH R104, R52 ;  /* 0x0000003400687308 */ /* 0x000fe20000002400 */
[----:B-1----:R-:W-:Y:S01]  /*2790*/  FSEL R16, R16, -INF , !P0 ;  /* 0xff80000010107808 */ /* 0x002fe20004000000 */
[----:B------:R-:W-:Y:S01]  /*27a0*/  FMUL.FTZ R55, R55, c[0x0][0x2ec] ;  /* 0x0000bb0037377a20 */ /* 0x000fe20000410000 */
[-C--:B------:R-:W-:Y:S01]  /*27b0*/  ISETP.GE.AND P0, PT, R7, R97.reuse, PT ;  /* 0x000000610700720c */ /* 0x080fe20003f06270 */
[----:B------:R-:W-:Y:S01]  /*27c0*/  FMUL.FTZ R64, R64, c[0x0][0x2ec] ;  /* 0x0000bb0040407a20 */ /* 0x000fe20000410000 */
[----:B------:R-:W-:Y:S01]  /*27d0*/  IADD3 R7, R2, 0x28, RZ ;  /* 0x0000002802077810 */ /* 0x000fe20007ffe0ff */
[----:B------:R-:W-:Y:S01]  /*27e0*/  FMUL.FTZ R65, R65, c[0x0][0x2ec] ;  /* 0x0000bb0041417a20 */ /* 0x000fe20000410000 */
[----:B------:R-:W-:Y:S01]  /*27f0*/  FSEL R10, R29, -INF , !P2 ;  /* 0xff8000001d0a7808 */ /* 0x000fe20005000000 */
[----:B------:R-:W1:Y:S01]  /*2800*/  MUFU.TANH R108, R36 ;  /* 0x00000024006c7308 */ /* 0x000e620000002400 */
[----:B------:R-:W-:Y:S01]  /*2810*/  FMUL.FTZ R66, R66, c[0x0][0x2ec] ;  /* 0x0000bb0042427a20 */ /* 0x000fe20000410000 */
[----:B------:R-:W-:Y:S01]  /*2820*/  IADD3 R14, R2, 0x31, RZ ;  /* 0x00000031020e7810 */ /* 0x000fe20007ffe0ff */
[----:B------:R-:W-:Y:S01]  /*2830*/  FMUL.FTZ R30, R62, c[0x0][0x2ec] ;  /* 0x0000bb003e1e7a20 */ /* 0x000fe20000410000 */
[-C--:B------:R-:W-:Y:S01]  /*2840*/  ISETP.GE.AND P2, PT, R8, R97.reuse, PT ;  /* 0x000000610800720c */ /* 0x080fe20003f46270 */
[----:B------:R-:W-:Y:S01]  /*2850*/  FMUL.FTZ R29, R63, c[0x0][0x2ec] ;  /* 0x0000bb003f1d7a20 */ /* 0x000fe20000410000 */
[----:B------:R-:W-:Y:S01]  /*2860*/  IADD3 R12, R2, 0x29, RZ ;  /* 0x00000029020c7810 */ /* 0x000fe20007ffe0ff */
[----:B------:R-:W-:Y:S01]  /*2870*/  FMUL.FTZ R60, R60, c[0x0][0x2ec] ;  /* 0x0000bb003c3c7a20 */ /* 0x000fe20000410000 */
[----:B------:R-:W2:Y:S01]  /*2880*/  MUFU.TANH R31, R31 ;  /* 0x0000001f001f7308 */ /* 0x000ea20000002400 */
[----:B---3--:R-:W-:Y:S01]  /*2890*/  FSEL R8, R17, -INF , !P4 ;  /* 0xff80000011087808 */ /* 0x008fe20006000000 */
[----:B------:R-:W-:Y:S01]  /*28a0*/  FMUL.FTZ R61, R61, c[0x0][0x2ec] ;  /* 0x0000bb003d3d7a20 */ /* 0x000fe20000410000 */
[----:B------:R-:W-:-:S05]  /*28b0*/  ISETP.GE.AND P4, PT, R7, R97, PT ;  /* 0x000000610700720c */ /* 0x000fca0003f86270 */
[----:B------:R3:W-:Y:S01]  /*28c0*/  MUFU.TANH R106, R37 ;  /* 0x00000025006a7308 */ /* 0x0007e20000002400 */
[----:B-1----:R-:W-:Y:S02]  /*28d0*/  FSEL R108, R108, -INF , !P6 ;  /* 0xff8000006c6c7808 */ /* 0x002fe40007000000 */
[----:B------:R-:W-:-:S05]  /*28e0*/  ISETP.GE.AND P6, PT, R12, R97, PT ;  /* 0x000000610c00720c */ /* 0x000fca0003fc6270 */
[----:B------:R-:W1:Y:S08]  /*28f0*/  MUFU.TANH R107, R38 ;  /* 0x00000026006b7308 */ /* 0x000e700000002400 */
[----:B------:R-:W4:Y:S01]  /*2900*/  MUFU.TANH R111, R39 ;  /* 0x00000027006f7308 */ /* 0x000f220000002400 */
[----:B---3--:R-:W-:Y:S02]  /*2910*/  FSEL R37, R32, -INF , !P5 ;  /* 0xff80000020257808 */ /* 0x008fe40006800000 */
[----:B------:R-:W-:-:S02]  /*2920*/  ISETP.GE.AND P5, PT, R7, R102, PT ;  /* 0x000000660700720c */ /* 0x000fc40003fa6270 */
[----:B------:R-:W-:Y:S02]  /*2930*/  FSEL R7, R33, -INF , !P1 ;  /* 0xff80000021077808 */ /* 0x000fe40004800000 */
[----:B------:R-:W-:Y:S01]  /*2940*/  FSEL R104, R104, -INF , !P5 ;  /* 0xff80000068687808 */ /* 0x000fe20006800000 */
[----:B------:R-:W3:Y:S01]  /*2950*/  MUFU.TANH R94, R53 ;  /* 0x00000035005e7308 */ /* 0x000ee20000002400 */
[----:B------:R-:W-:Y:S02]  /*2960*/  ISETP.GE.AND P5, PT, R14, R97, PT ;  /* 0x000000610e00720c */ /* 0x000fe40003fa6270 */
[----:B------:R-:W-:Y:S02]  /*2970*/  ISETP.GE.AND P1, PT, R12, R102, PT ;  /* 0x000000660c00720c */ /* 0x000fe40003f26270 */
[----:B------:R-:W-:Y:S02]  /*2980*/  IADD3 R12, R2, 0x30, RZ ;  /* 0x00000030020c7810 */ /* 0x000fe40007ffe0ff */
[----:B--2---:R-:W-:Y:S01]  /*2990*/  FSEL R31, R31, -INF , !P5 ;  /* 0xff8000001f1f7808 */ /* 0x004fe20006800000 */
[----:B------:R-:W2:Y:S01]  /*29a0*/  MUFU.TANH R103, R54 ;  /* 0x0000003600677308 */ /* 0x000ea20000002400 */
[----:B-1----:R-:W-:-:S02]  /*29b0*/  FSEL R107, R107, -INF , !P2 ;  /* 0xff8000006b6b7808 */ /* 0x002fc40005000000 */
[----:B------:R-:W-:Y:S02]  /*29c0*/  FSEL R106, R106, -INF , !P3 ;  /* 0xff8000006a6a7808 */ /* 0x000fe40005800000 */
[----:B------:R-:W-:Y:S02]  /*29d0*/  ISETP.GE.AND P5, PT, R96, 0x2, PT ;  /* 0x000000026000780c */ /* 0x000fe40003fa6270 */
[C---:B------:R-:W-:Y:S01]  /*29e0*/  ISETP.GE.AND P2, PT, R12.reuse, R102, PT ;  /* 0x000000660c00720c */ /* 0x040fe20003f46270 */
[----:B------:R-:W1:Y:S01]  /*29f0*/  MUFU.TANH R109, R55 ;  /* 0x00000037006d7308 */ /* 0x000e620000002400 */
[----:B------:R-:W-:Y:S02]  /*2a00*/  ISETP.GE.AND P3, PT, R12, R97, PT ;  /* 0x000000610c00720c */ /* 0x000fe40003f66270 */
[----:B------:R-:W-:Y:S02]  /*2a10*/  IADD3 R12, R2, 0x38, RZ ;  /* 0x00000038020c7810 */ /* 0x000fe40007ffe0ff */
[----:B----4-:R-:W-:-:S02]  /*2a20*/  FSEL R111, R111, -INF , !P0 ;  /* 0xff8000006f6f7808 */ /* 0x010fc40004000000 */
[----:B---3--:R-:W-:Y:S01]  /*2a30*/  FSEL R94, R94, -INF , !P1 ;  /* 0xff8000005e5e7808 */ /* 0x008fe20004800000 */
[----:B------:R-:W3:Y:S01]  /*2a40*/  MUFU.TANH R92, R64 ;  /* 0x00000040005c7308 */ /* 0x000ee20000002400 */
[----:B--2---:R-:W-:Y:S02]  /*2a50*/  FSEL R103, R103, -INF , !P4 ;  /* 0xff80000067677808 */ /* 0x004fe40006000000 */
[-C--:B------:R-:W-:Y:S02]  /*2a60*/  ISETP.GE.AND P0, PT, R14, R102.reuse, PT ;  /* 0x000000660e00720c */ /* 0x080fe40003f06270 */
[C---:B------:R-:W-:Y:S02]  /*2a70*/  ISETP.GE.AND P4, PT, R12.reuse, R102, PT ;  /* 0x000000660c00720c */ /* 0x040fe40003f86270 */
[----:B------:R-:W-:Y:S01]  /*2a80*/  ISETP.GE.AND P1, PT, R12, R97, PT ;  /* 0x000000610c00720c */ /* 0x000fe20003f26270 */
[----:B------:R-:W2:Y:S01]  /*2a90*/  MUFU.TANH R91, R65 ;  /* 0x00000041005b7308 */ /* 0x000ea20000002400 */
[----:B------:R-:W-:-:S02]  /*2aa0*/  IADD3 R12, R2, 0x39, RZ ;  /* 0x00000039020c7810 */ /* 0x000fc40007ffe0ff */
[----:B-1----:R-:W-:Y:S02]  /*2ab0*/  FSEL R109, R109, -INF , !P6 ;  /* 0xff8000006d6d7808 */ /* 0x002fe40007000000 */
[----:B------:R-:W-:-:S03]  /*2ac0*/  ISETP.GE.AND P6, PT, R2, R102, PT ;  /* 0x000000660200720c */ /* 0x000fc60003fc6270 */
[----:B------:R-:W1:Y:S01]  /*2ad0*/  MUFU.TANH R87, R66 ;  /* 0x0000004200577308 */ /* 0x000e620000002400 */
[----:B---3--:R-:W-:Y:S02]  /*2ae0*/  FSEL R92, R92, -INF , !P2 ;  /* 0xff8000005c5c7808 */ /* 0x008fe40005000000 */
[-C--:B------:R-:W-:Y:S02]  /*2af0*/  ISETP.GE.AND P2, PT, R2, R97.reuse, PT ;  /* 0x000000610200720c */ /* 0x080fe40003f46270 */
[----:B------:R-:W-:Y:S02]  /*2b00*/  FSEL R5, R5, -INF , !P6 ;  /* 0xff80000005057808 */ /* 0x000fe40007000000 */
[----:B------:R-:W-:Y:S01]  /*2b10*/  FSEL R6, R6, -INF , !P2 ;  /* 0xff80000006067808 */ /* 0x000fe20005000000 */
[----:B------:R-:W3:Y:S01]  /*2b20*/  MUFU.TANH R90, R60 ;  /* 0x0000003c005a7308 */ /* 0x000ee20000002400 */
[----:B--2---:R-:W-:Y:S01]  /*2b30*/  FSEL R91, R91, -INF , !P0 ;  /* 0xff8000005b5b7808 */ /* 0x004fe20004000000 */
[----:B------:R-:W-:Y:S01]  /*2b40*/  BAR.SYNC.DEFER_BLOCKING 0x0 ;  /* 0x0000000000007b1d */ /* 0x000fe20000010000 */
[----:B------:R-:W-:-:S05]  /*2b50*/  ISETP.GE.AND P0, PT, R12, R97, PT ;  /* 0x000000610c00720c */ /* 0x000fca0003f06270 */
[----:B------:R-:W2:Y:S01]  /*2b60*/  MUFU.TANH R89, R61 ;  /* 0x0000003d00597308 */ /* 0x000ea20000002400 */
[----:B-1----:R-:W-:Y:S02]  /*2b70*/  FSEL R87, R87, -INF , !P3 ;  /* 0xff80000057577808 */ /* 0x002fe40005800000 */
[----:B------:R-:W-:-:S05]  /*2b80*/  ISETP.GE.AND P3, PT, R12, R102, PT ;  /* 0x000000660c00720c */ /* 0x000fca0003f66270 */
[----:B------:R-:W1:Y:S01]  /*2b90*/  MUFU.TANH R30, R30 ;  /* 0x0000001e001e7308 */ /* 0x000e620000002400 */
[----:B---3--:R-:W-:-:S07]  /*2ba0*/  FSEL R90, R90, -INF , !P4 ;  /* 0xff8000005a5a7808 */ /* 0x008fce0006000000 */
[----:B------:R-:W3:Y:S01]  /*2bb0*/  MUFU.TANH R29, R29 ;  /* 0x0000001d001d7308 */ /* 0x000ee20000002400 */
[----:B--2---:R-:W-:Y:S02]  /*2bc0*/  FSEL R89, R89, -INF , !P3 ;  /* 0xff80000059597808 */ /* 0x004fe40005800000 */
[----:B-1----:R-:W-:Y:S02]  /*2bd0*/  FSEL R30, R30, -INF , !P1 ;  /* 0xff8000001e1e7808 */ /* 0x002fe40004800000 */
[----:B---3--:R-:W-:Y:S01]  /*2be0*/  FSEL R29, R29, -INF , !P0 ;  /* 0xff8000001d1d7808 */ /* 0x008fe20004000000 */
        /* <DEDUP_REMOVED lines=58> */
.L_x_881:
[----:B------:R-:W-:Y:S05]  /*2f90*/  BSYNC B0 ;  /* 0x0000000000007941 */ /* 0x000fea0003800000 */
.L_x_880:
[----:B------:R-:W0:Y:S02]  /*2fa0*/  LDGDEPBAR ;  /* 0x00000000000079af */ /* 0x000e240000000000 */
.L_x_879:
        /* <DEDUP_REMOVED lines=32> */
[----:B------:R-:W-:-:S02]  /*31b0*/  LEA R116, R3, R118, 0x1 ;  /* 0x0000007603747211 */ /* 0x000fc400078e08ff */
[----:B------:R-:W-:Y:S01]  /*31c0*/  FMNMX.FTZ R14, R29, R14, !PT ;  /* 0x0000000e1d0e7209 */ /* 0x000fe20007810000 */
[----:B-1----:R-:W1:Y:S04]  /*31d0*/  SHFL.BFLY PT, R19, R12, 0x2, 0x1f ;  /* 0x0c401f000c137f89 */ /* 0x002e6800000e0000 */
[----:B------:R-:W2:Y:S04]  /*31e0*/  SHFL.BFLY PT, R17, R14, 0x2, 0x1f ;  /* 0x0c401f000e117f89 */ /* 0x000ea800000e0000 */
        /* <DEDUP_REMOVED lines=12> */
[--C-:B------:R-:W-:Y:S02]  /*32b0*/  FFMA.FTZ R26, R68, c[0x0][0x23c], -R93.reuse ;  /* 0x00008f00441a7a23 */ /* 0x100fe4000001085d */
[----:B------:R-:W1:Y:S01]  /*32c0*/  LDSM.16.MT88.4 R68, [R116+0x6000] ;  /* 0x006000007444783b */ /* 0x000e620000004200 */
        /* <DEDUP_REMOVED lines=8> */
[----:B------:R-:W-:Y:S01]  /*3350*/  MUFU.EX2 R34, R34 ;  /* 0x0000002200227308 */ /* 0x000fe20000000800 */
[--C-:B------:R-:W-:Y:S02]  /*3360*/  FFMA.FTZ R85, R6, c[0x0][0x23c], -R32.reuse ;  /* 0x00008f0006557a23 */ /* 0x100fe40000010820 */
[--C-:B------:R-:W-:Y:S02]  /*3370*/  FFMA.FTZ R84, R13, c[0x0][0x23c], -R32.reuse ;  /* 0x00008f000d547a23 */ /* 0x100fe40000010820 */
[--C-:B------:R-:W-:Y:S02]  /*3380*/  FFMA.FTZ R86, R15, c[0x0][0x23c], -R32.reuse ;  /* 0x00008f000f567a23 */ /* 0x100fe40000010820 */
[--C-:B------:R-:W-:Y:S01]  /*3390*/  FFMA.FTZ R27, R47, c[0x0][0x23c], -R32.reuse ;  /* 0x00008f002f1b7a23 */ /* 0x100fe20000010820 */
[----:B------:R-:W2:Y:S01]  /*33a0*/  MUFU.EX2 R35, R35 ;  /* 0x0000002300237308 */ /* 0x000ea20000000800 */
[----:B------:R-:W-:Y:S01]  /*33b0*/  FFMA.FTZ R20, R8, c[0x0][0x23c], -R93 ;  /* 0x00008f0008147a23 */ /* 0x000fe2000001085d */
[----:B------:R-:W-:Y:S01]  /*33c0*/  LDSM.16.MT88.4 R12, [R118+0x7400] ;  /* 0x00740000760c783b */ /* 0x000fe20000004200 */
[----:B------:R-:W-:-:S02]  /*33d0*/  FFMA.FTZ R28, R11, c[0x0][0x23c], -R32 ;  /* 0x00008f000b1c7a23 */ /* 0x000fc40000010820 */
[--C-:B------:R-:W-:Y:S02]  /*33e0*/  FFMA.FTZ R21, R9, c[0x0][0x23c], -R32.reuse ;  /* 0x00008f0009157a23 */ /* 0x100fe40000010820 */
[----:B------:R-:W3:Y:S01]  /*33f0*/  LDSM.16.MT88.4 R8, [R116+0x6400] ;  /* 0x006400007408783b */ /* 0x000ee20000004200 */
[----:B------:R-:W4:Y:S01]  /*3400*/  MUFU.EX2 R26, R26 ;  /* 0x0000001a001a7308 */ /* 0x000f220000000800 */
[--C-:B------:R-:W-:Y:S02]  /*3410*/  FFMA.FTZ R23, R16, c[0x0][0x23c], -R93.reuse ;  /* 0x00008f0010177a23 */ /* 0x100fe4000001085d */
[--C-:B------:R-:W-:Y:S01]  /*3420*/  FFMA.FTZ R22, R37, c[0x0][0x23c], -R32.reuse ;  /* 0x00008f0025167a23 */ /* 0x100fe20000010820 */
[----:B------:R-:W5:Y:S01]  /*3430*/  LDSM.16.MT88.4 R16, [R118+0x6400] ;  /* 0x006400007610783b */ /* 0x000f620000004200 */
[----:B------:R-:W-:Y:S02]  /*3440*/  FFMA.FTZ R3, R7, c[0x0][0x23c], -R32 ;  /* 0x00008f0007037a23 */ /* 0x000fe40000010820 */
[--C-:B------:R-:W-:Y:S01]  /*3450*/  FFMA.FTZ R105, R106, c[0x0][0x23c], -R93.reuse ;  /* 0x00008f006a697a23 */ /* 0x100fe2000001085d */
[----:B------:R-:W-:Y:S01]  /*3460*/  MUFU.EX2 R85, R85 ;  /* 0x0000005500557308 */ /* 0x000fe20000000800 */
[----:B--2---:R-:W-:Y:S01]  /*3470*/  F2FP.BF16.PACK_AB R48, R34, R35 ;  /* 0x000000232230723e */ /* 0x004fe200000010ff */
[----:B------:R-:W-:-:S02]  /*3480*/  FFMA.FTZ R106, R104, c[0x0][0x23c], -R93 ;  /* 0x00008f00686a7a23 */ /* 0x000fc4000001085d */
[--C-:B------:R-:W-:Y:S02]  /*3490*/  FFMA.FTZ R95, R94, c[0x0][0x23c], -R93.reuse ;  /* 0x00008f005e5f7a23 */ /* 0x100fe4000001085d */
[----:B------:R-:W-:Y:S02]  /*34a0*/  FFMA.FTZ R108, R108, c[0x0][0x23c], -R93 ;  /* 0x00008f006c6c7a23 */ /* 0x000fe4000001085d */
[----:B------:R-:W2:Y:S01]  /*34b0*/  MUFU.EX2 R84, R84 ;  /* 0x0000005400547308 */ /* 0x000ea20000000800 */
[----:B----4-:R-:W-:Y:S01]  /*34c0*/  F2FP.BF16.PACK_AB R50, R26, R33 ;  /* 0x000000211a32723e */ /* 0x010fe200000010ff */
[--C-:B------:R-:W-:Y:S02]  /*34d0*/  FFMA.FTZ R107, R107, c[0x0][0x23c], -R32.reuse ;  /* 0x00008f006b6b7a23 */ /* 0x100fe40000010820 */
[--C-:B------:R-:W-:Y:S02]  /*34e0*/  FFMA.FTZ R104, R111, c[0x0][0x23c], -R32.reuse ;  /* 0x00008f006f687a23 */ /* 0x100fe40000010820 */
[----:B------:R-:W-:-:S02]  /*34f0*/  FFMA.FTZ R103, R103, c[0x0][0x23c], -R32 ;  /* 0x00008f0067677a23 */ /* 0x000fc40000010820 */
[----:B------:R-:W-:Y:S01]  /*3500*/  MUFU.EX2 R86, R86 ;  /* 0x0000005600567308 */ /* 0x000fe20000000800 */
[----:B------:R-:W-:Y:S02]  /*3510*/  FFMA.FTZ R94, R109, c[0x0][0x23c], -R32 ;  /* 0x00008f006d5e7a23 */ /* 0x000fe40000010820 */
[--C-:B------:R-:W-:Y:S02]  /*3520*/  FFMA.FTZ R92, R92, c[0x0][0x23c], -R93.reuse ;  /* 0x00008f005c5c7a23 */ /* 0x100fe4000001085d */
[--C-:B------:R-:W-:Y:S02]  /*3530*/  FFMA.FTZ R91, R91, c[0x0][0x23c], -R93.reuse ;  /* 0x00008f005b5b7a23 */ /* 0x100fe4000001085d */
        /* <DEDUP_REMOVED lines=8> */
[----:B------:R-:W-:Y:S02]  /*35c0*/  FFMA.FTZ R29, R29, c[0x0][0x23c], -R32 ;  /* 0x00008f001d1d7a23 */ /* 0x000fe40000010820 */
[----:B------:R-:W-:Y:S02]  /*35d0*/  FADD.FTZ R34, R35, R34 ;  /* 0x0000002223227221 */ /* 0x000fe40000010000 */
[----:B------:R-:W-:Y:S01]  /*35e0*/  FADD.FTZ R85, R85, R84 ;  /* 0x0000005455557221 */ /* 0x000fe20000010000 */
[----:B----4-:R-:W-:Y:S01]  /*35f0*/  F2FP.BF16.PACK_AB R51, R27, R86 ;  /* 0x000000561b33723e */ /* 0x010fe200000010ff */
[----:B------:R-:W2:Y:S01]  /*3600*/  MUFU.EX2 R24, R24 ;  /* 0x0000001800187308 */ /* 0x000ea20000000800 */
[----:B------:R-:W-:-:S02]  /*3610*/  FADD.FTZ R33, R33, R34 ;  /* 0x0000002221217221 */ /* 0x000fc40000010000 */
[----:B------:R-:W-:Y:S02]  /*3620*/  FADD.FTZ R86, R86, R85 ;  /* 0x0000005556567221 */ /* 0x000fe40000010000 */
[----:B------:R-:W-:Y:S01]  /*3630*/  FADD.FTZ R26, R26, R33 ;  /* 0x000000211a1a7221 */ /* 0x000fe20000010000 */
[C---:B-1----:R-:W-:Y:S01]  /*3640*/  HMMA.16816.F32.BF16 R72, R48.reuse, R68, RZ ;  /* 0x000000443048723c */ /* 0x042fe200000418ff */
[----:B------:R-:W-:Y:S01]  /*3650*/  FADD.FTZ R27, R27, R86 ;  /* 0x000000561b1b7221 */ /* 0x000fe20000010000 */
[----:B------:R-:W-:Y:S06]  /*3660*/  MUFU.EX2 R23, R23 ;  /* 0x0000001700177308 */ /* 0x000fec0000000800 */
[----:B------:R-:W-:Y:S02]  /*3670*/  HMMA.16816.F32.BF16 R68, R48, R70, RZ ;  /* 0x000000463044723c */ /* 0x000fe400000418ff */
[----:B------:R-:W1:Y:S01]  /*3680*/  MUFU.EX2 R20, R20 ;  /* 0x0000001400147308 */ /* 0x000e620000000800 */
[----:B--2---:R-:W-:Y:S01]  /*3690*/  F2FP.BF16.PACK_AB R4, R24, R25 ;  /* 0x000000191804723e */ /* 0x004fe200000010ff */
[----:B------:R-:W-:-:S04]  /*36a0*/  FADD.FTZ R25, R25, R26 ;  /* 0x0000001a19197221 */ /* 0x000fc80000010000 */
[C---:B------:R-:W-:Y:S01]  /*36b0*/  HMMA.16816.F32.BF16 R64, R48.reuse, R60, RZ ;  /* 0x0000003c3040723c */ /* 0x040fe200000418ff */
[----:B------:R-:W-:Y:S01]  /*36c0*/  FADD.FTZ R24, R24, R25 ;  /* 0x0000001918187221 */ /* 0x000fe20000010000 */
[----:B------:R-:W-:Y:S06]  /*36d0*/  MUFU.EX2 R28, R28 ;  /* 0x0000001c001c7308 */ /* 0x000fec0000000800 */
[----:B------:R-:W-:Y:S02]  /*36e0*/  HMMA.16816.F32.BF16 R60, R48, R62, RZ ;  /* 0x0000003e303c723c */ /* 0x000fe400000418ff */
[----:B------:R-:W2:Y:S01]  /*36f0*/  MUFU.EX2 R21, R21 ;  /* 0x0000001500157308 */ /* 0x000ea20000000800 */
[----:B-1----:R-:W-:Y:S01]  /*3700*/  F2FP.BF16.PACK_AB R6, R20, R23 ;  /* 0x000000171406723e */ /* 0x002fe200000010ff */
[----:B------:R-:W-:-:S04]  /*3710*/  FADD.FTZ R23, R23, R24 ;  /* 0x0000001817177221 */ /* 0x000fc80000010000 */
[C---:B------:R-:W-:Y:S01]  /*3720*/  HMMA.16816.F32.BF16 R80, R48.reuse, R76, RZ ;  /* 0x0000004c3050723c */ /* 0x040fe200000418ff */
        /* <DEDUP_REMOVED lines=16> */
[C---:B---3--:R-:W-:Y:S02]  /*3830*/  HMMA.16816.F32.BF16 R72, R4.reuse, R8, R72 ;  /* 0x000000080448723c */ /* 0x048fe40000041848 */
        /* <DEDUP_REMOVED lines=10> */
[----:B------:R-:W1:Y:S06]  /*38e0*/  MUFU.EX2 R94, R94 ;  /* 0x0000005e005e7308 */ /* 0x000e6c0000000800 */
[C---:B-----5:R-:W-:Y:S02]  /*38f0*/  HMMA.16816.F32.BF16 R80, R4.reuse, R16, R80 ;  /* 0x000000100450723c */ /* 0x060fe40000041850 */
[----:B------:R-:W-:Y:S06]  /*3900*/  MUFU.EX2 R92, R92 ;  /* 0x0000005c005c7308 */ /* 0x000fec0000000800 */
[----:B------:R-:W-:Y:S01]  /*3910*/  HMMA.16816.F32.BF16 R76, R4, R18, R76 ;  /* 0x00000012044c723c */ /* 0x000fe2000004184c */
[----:B------:R-:W5:Y:S01]  /*3920*/  LDSM.16.MT88.4 R16, [R116+0x7400] ;  /* 0x007400007410783b */ /* 0x000f620000004200 */
        /* <DEDUP_REMOVED lines=10> */
[----:B------:R-:W1:Y:S06]  /*39d0*/  MUFU.EX2 R110, R110 ;  /* 0x0000006e006e7308 */ /* 0x000e6c0000000800 */
[C---:B-----5:R-:W-:Y:S02]  /*39e0*/  HMMA.16816.F32.BF16 R56, R4.reuse, R16, R56 ;  /* 0x000000100438723c */ /* 0x060fe40000041838 */
[----:B------:R-:W-:Y:S06]  /*39f0*/  MUFU.EX2 R30, R30 ;  /* 0x0000001e001e7308 */ /* 0x000fec0000000800 */
[C---:B------:R-:W-:Y:S01]  /*3a00*/  HMMA.16816.F32.BF16 R52, R4.reuse, R18, R52 ;  /* 0x000000120434723c */ /* 0x040fe20000041834 */
[----:B------:R-:W-:Y:S01]  /*3a10*/  LDSM.16.MT88.4 R16, [R118+0x6c00] ;  /* 0x006c00007610783b */ /* 0x000fe20000004200 */
[----:B------:R-:W5:Y:S06]  /*3a20*/  MUFU.EX2 R29, R29 ;  /* 0x0000001d001d7308 */ /* 0x000f6c0000000800 */
[C---:B--2---:R-:W-:Y:S08]  /*3a30*/  HMMA.16816.F32.BF16 R44, R4.reuse, R8, R44 ;  /* 0x00000008042c723c */ /* 0x044ff0000004182c */
[----:B------:R-:W-:Y:S01]  /*3a40*/  HMMA.16816.F32.BF16 R48, R4, R10, R48 ;  /* 0x0000000a0430723c */ /* 0x000fe20000041830 */
[----:B------:R-:W2:Y:S06]  /*3a50*/  LDSM.16.MT88.4 R8, [R116+0x6800] ;  /* 0x006800007408783b */ /* 0x000eac0000004200 */
        /* <DEDUP_REMOVED lines=32> */
[C---:B------:R-:W-:Y:S01]  /*3c60*/  F2FP.BF16.PACK_AB R5, R110.reuse, R87 ;  /* 0x000000576e05723e */ /* 0x040fe200000010ff */
        /* <DEDUP_REMOVED lines=86> */
[----:B--2---:R-:W3:Y:S04]  /*41d0*/  LDSM.16.M88.4 R12, [R120+0x3800] ;  /* 0x00380000780c783b */ /* 0x004ee80000000200 */
[----:B------:R-:W1:Y:S04]  /*41e0*/  LDSM.16.M88.4 R92, [R120+0x3c00] ;  /* 0x003c0000785c783b */ /* 0x000e680000000200 */
[----:B------:R-:W-:Y:S04]  /*41f0*/  LDSM.16.M88.4 R84, [R119] ;  /* 0x000000007754783b */ /* 0x000fe80000000200 */
[----:B------:R-:W2:Y:S04]  /*4200*/  LDSM.16.M88.4 R88, [R117+0x3400] ;  /* 0x003400007558783b */ /* 0x000ea80000000200 */
[----:B------:R-:W1:Y:S04]  /*4210*/  LDSM.16.M88.4 R104, [R117+0x3000] ;  /* 0x003000007568783b */ /* 0x000e680000000200 */
[----:B------:R-:W1:Y:S04]  /*4220*/  S2R R3, SR_TID.X ;  /* 0x0000000000037919 */ /* 0x000e680000002100 */
[----:B------:R-:W0:Y:S01]  /*4230*/  LDGDEPBAR ;  /* 0x00000000000079af */ /* 0x000e220000000000 */
[C---:B----4-:R-:W-:Y:S08]  /*4240*/  HMMA.16816.F32.BF16 R24, R4.reuse, R20, RZ ;  /* 0x000000140418723c */ /* 0x050ff000000418ff */
[C---:B------:R-:W-:Y:S08]  /*4250*/  HMMA.16816.F32.BF16 R20, R4.reuse, R22, RZ ;  /* 0x000000160414723c */ /* 0x040ff000000418ff */
[C---:B-----5:R-:W-:Y:S08]  /*4260*/  HMMA.16816.F32.BF16 R32, R4.reuse, R28, RZ ;  /* 0x0000001c0420723c */ /* 0x060ff000000418ff */
[C---:B---3--:R-:W-:Y:S08]  /*4270*/  HMMA.16816.F32.BF16 R16, R4.reuse, R12, RZ ;  /* 0x0000000c0410723c */ /* 0x048ff000000418ff */
[C---:B------:R-:W-:Y:S08]  /*4280*/  HMMA.16816.F32.BF16 R28, R4.reuse, R30, RZ ;  /* 0x0000001e041c723c */ /* 0x040ff000000418ff */
[C---:B------:R-:W-:Y:S08]  /*4290*/  HMMA.16816.F32.BF16 R12, R4.reuse, R14, RZ ;  /* 0x0000000e040c723c */ /* 0x040ff000000418ff */
[C---:B-1----:R-:W-:Y:S08]  /*42a0*/  HMMA.16816.F32.BF16 R8, R4.reuse, R92, RZ ;  /* 0x0000005c0408723c */ /* 0x042ff000000418ff */
[----:B------:R-:W-:Y:S01]  /*42b0*/  HMMA.16816.F32.BF16 R4, R4, R94, RZ ;  /* 0x0000005e0404723c */ /* 0x000fe200000418ff */
[----:B------:R-:W1:Y:S07]  /*42c0*/  LDSM.16.M88.4 R92, [R117+0x3800] ;  /* 0x00380000755c783b */ /* 0x000e6e0000000200 */
[C---:B--2---:R-:W-:Y:S08]  /*42d0*/  HMMA.16816.F32.BF16 R24, R84.reuse, R88, R24 ;  /* 0x000000585418723c */ /* 0x044ff00000041818 */
        /* <DEDUP_REMOVED lines=56> */
[----:B------:R-:W-:Y:S01]  /*4660*/  FMUL.FTZ R35, R35, c[0x0][0x2ec] ;  /* 0x0000bb0023237a20 */ /* 0x000fe20000410000 */
[----:B------:R-:W-:-:S04]  /*4670*/  DEPBAR.LE SB0, 0x0 ;  /* 0x000080000000791a */ /* 0x000fc80000000000 */
[----:B------:R-:W-:Y:S01]  /*4680*/  FMUL.FTZ R32, R32, c[0x0][0x2ec] ;  /* 0x0000bb0020207a20 */ /* 0x000fe20000410000 */
[----:B------:R-:W-:Y:S01]  /*4690*/  MUFU.TANH R35, R35 ;  /* 0x0000002300237308 */ /* 0x000fe20000002400 */
[----:B------:R-:W-:-:S07]  /*46a0*/  FMUL.FTZ R30, R30, c[0x0][0x2ec] ;  /* 0x0000bb001e1e7a20 */ /* 0x000fce0000410000 */
[----:B------:R-:W3:Y:S01]  /*46b0*/  MUFU.TANH R30, R30 ;  /* 0x0000001e001e7308 */ /* 0x000ee20000002400 */
[----:B------:R-:W-:Y:S02]  /*46c0*/  FMUL.FTZ R25, R25, c[0x0][0x2ec] ;  /* 0x0000bb0019197a20 */ /* 0x000fe40000410000 */
[----:B------:R-:W-:Y:S02]  /*46d0*/  FMUL.FTZ R27, R27, c[0x0][0x2ec] ;  /* 0x0000bb001b1b7a20 */ /* 0x000fe40000410000 */
[----:B------:R-:W-:Y:S02]  /*46e0*/  FMUL.FTZ R24, R24, c[0x0][0x2ec] ;  /* 0x0000bb0018187a20 */ /* 0x000fe40000410000 */
[----:B------:R-:W-:Y:S01]  /*46f0*/  FMUL.FTZ R26, R26, c[0x0][0x2ec] ;  /* 0x0000bb001a1a7a20 */ /* 0x000fe20000410000 */
[----:B------:R-:W-:Y:S01]  /*4700*/  MUFU.TANH R111, R25 ;  /* 0x00000019006f7308 */ /* 0x000fe20000002400 */
[----:B-1----:R-:W-:Y:S01]  /*4710*/  HMMA.16816.F32.BF16 R16, R92, R88, R16 ;  /* 0x000000585c10723c */ /* 0x002fe20000041810 */
[----:B------:R-:W-:-:S02]  /*4720*/  FMUL.FTZ R21, R21, c[0x0][0x2ec] ;  /* 0x0000bb0015157a20 */ /* 0x000fc40000410000 */
[----:B------:R-:W-:Y:S02]  /*4730*/  FMUL.FTZ R23, R23, c[0x0][0x2ec] ;  /* 0x0000bb0017177a20 */ /* 0x000fe40000410000 */
[----:B------:R-:W-:Y:S02]  /*4740*/  FMUL.FTZ R20, R20, c[0x0][0x2ec] ;  /* 0x0000bb0014147a20 */ /* 0x000fe40000410000 */
[----:B------:R-:W-:Y:S01]  /*4750*/  MUFU.TANH R148, R27 ;  /* 0x0000001b00947308 */ /* 0x000fe20000002400 */
[----:B------:R-:W-:Y:S01]  /*4760*/  HMMA.16816.F32.BF16 R12, R92, R90, R12 ;  /* 0x0000005a5c0c723c */ /* 0x000fe2000004180c */
[----:B------:R-:W-:-:S06]  /*4770*/  FMUL.FTZ R22, R22, c[0x0][0x2ec] ;  /* 0x0000bb0016167a20 */ /* 0x000fcc0000410000 */
[----:B------:R-:W-:Y:S01]  /*4780*/  MUFU.TANH R149, R24 ;  /* 0x0000001800957308 */ /* 0x000fe20000002400 */
[C---:B--2---:R-:W-:Y:S07]  /*4790*/  HMMA.16816.F32.BF16 R8, R92.reuse, R84, R8 ;  /* 0x000000545c08723c */ /* 0x044fee0000041808 */
[----:B------:R-:W-:Y:S01]  /*47a0*/  FMUL.FTZ R84, R33, c[0x0][0x2ec] ;  /* 0x0000bb0021547a20 */ /* 0x000fe20000410000 */
[----:B------:R-:W-:Y:S01]  /*47b0*/  HMMA.16816.F32.BF16 R4, R92, R86, R4 ;  /* 0x000000565c04723c */ /* 0x000fe20000041804 */
[----:B------:R-:W-:Y:S01]  /*47c0*/  FMUL.FTZ R138, R18, c[0x0][0x2ec] ;  /* 0x0000bb00128a7a20 */ /* 0x000fe20000410000 */
[----:B------:R-:W-:Y:S01]  /*47d0*/  MUFU.TANH R95, R21 ;  /* 0x00000015005f7308 */ /* 0x000fe20000002400 */
[----:B------:R-:W-:Y:S01]  /*47e0*/  IMAD.SHL.U32 R18, R3, 0x2, RZ ;  /* 0x0000000203127824 */ /* 0x000fe200078e00ff */
[----:B------:R-:W-:Y:S01]  /*47f0*/  IADD3 R3, R96, -0x2, RZ ;  /* 0xfffffffe60037810 */ /* 0x000fe20007ffe0ff */
[----:B------:R-:W-:-:S02]  /*4800*/  FMUL.FTZ R33, R34, c[0x0][0x2ec] ;  /* 0x0000bb0022217a20 */ /* 0x000fc40000410000 */
[----:B------:R-:W-:Y:S01]  /*4810*/  FMUL.FTZ R34, R28, c[0x0][0x2ec] ;  /* 0x0000bb001c227a20 */ /* 0x000fe20000410000 */
[----:B------:R-:W-:Y:S01]  /*4820*/  LOP3.LUT R18, R18, 0x6, RZ, 0xc0, !PT ;  /* 0x0000000612127812 */ /* 0x000fe200078ec0ff */
[----:B------:R-:W-:Y:S01]  /*4830*/  FMUL.FTZ R28, R29, c[0x0][0x2ec] ;  /* 0x0000bb001d1c7a20 */ /* 0x000fe20000410000 */
[----:B------:R-:W-:Y:S01]  /*4840*/  MUFU.TANH R84, R84 ;  /* 0x0000005400547308 */ /* 0x000fe20000002400 */
[----:B------:R-:W-:Y:S02]  /*4850*/  FMUL.FTZ R29, R31, c[0x0][0x2ec] ;  /* 0x0000bb001f1d7a20 */ /* 0x000fe40000410000 */
[----:B------:R-:W-:Y:S02]  /*4860*/  FMUL.FTZ R16, R16, c[0x0][0x2ec] ;  /* 0x0000bb0010107a20 */ /* 0x000fe40000410000 */
[----:B------:R-:W-:Y:S02]  /*4870*/  IMAD R18, R3, 0x40, R18 ;  /* 0x0000004003127824 */ /* 0x000fe400078e0212 */
[----:B------:R-:W-:Y:S01]  /*4880*/  FMUL.FTZ R145, R12, c[0x0][0x2ec] ;  /* 0x0000bb000c917a20 */ /* 0x000fe20000410000 */
[----:B------:R-:W1:Y:S01]  /*4890*/  MUFU.TANH R34, R34 ;  /* 0x0000002200227308 */ /* 0x000e620000002400 */
[----:B------:R-:W-:Y:S01]  /*48a0*/  FMUL.FTZ R17, R17, c[0x0][0x2ec] ;  /* 0x0000bb0011117a20 */ /* 0x000fe20000410000 */
[C---:B------:R-:W-:Y:S01]  /*48b0*/  IADD3 R12, R18.reuse, 0x8, RZ ;  /* 0x00000008120c7810 */ /* 0x040fe20007ffe0ff */
[----:B------:R-:W-:Y:S01]  /*48c0*/  FMUL.FTZ R142, R19, c[0x0][0x2ec] ;  /* 0x0000bb00138e7a20 */ /* 0x000fe20000410000 */
[----:B------:R-:W-:Y:S01]  /*48d0*/  IADD3 R19, R18, 0x9, RZ ;  /* 0x0000000912137810 */ /* 0x000fe20007ffe0ff */
[----:B------:R-:W-:Y:S01]  /*48e0*/  FMUL.FTZ R147, R13, c[0x0][0x2ec] ;  /* 0x0000bb000d937a20 */ /* 0x000fe20000410000 */
[-C--:B------:R-:W-:Y:S01]  /*48f0*/  ISETP.GE.AND P6, PT, R12, R102.reuse, PT ;  /* 0x000000660c00720c */ /* 0x080fe20003fc6270 */
[----:B------:R-:W-:Y:S01]  /*4900*/  FMUL.FTZ R144, R14, c[0x0][0x2ec] ;  /* 0x0000bb000e907a20 */ /* 0x000fe20000410000 */
[----:B------:R-:W-:Y:S01]  /*4910*/  MUFU.TANH R28, R28 ;  /* 0x0000001c001c7308 */ /* 0x000fe20000002400 */
[-C--:B------:R-:W-:Y:S01]  /*4920*/  ISETP.GE.AND P0, PT, R12, R97.reuse, PT ;  /* 0x000000610c00720c */ /* 0x080fe20003f06270 */
[----:B------:R-:W-:Y:S01]  /*4930*/  FMUL.FTZ R104, R15, c[0x0][0x2ec] ;  /* 0x0000bb000f687a20 */ /* 0x000fe20000410000 */
[----:B------:R-:W-:Y:S01]  /*4940*/  IADD3 R12, R18, 0x10, RZ ;  /* 0x00000010120c7810 */ /* 0x000fe20007ffe0ff */
[----:B------:R-:W-:Y:S01]  /*4950*/  FMUL.FTZ R108, R9, c[0x0][0x2ec] ;  /* 0x0000bb00096c7a20 */ /* 0x000fe20000410000 */
[----:B---3--:R-:W-:Y:S01]  /*4960*/  FSEL R14, R30, -INF , !P0 ;  /* 0xff8000001e0e7808 */ /* 0x008fe20004000000 */
[----:B------:R-:W-:Y:S01]  /*4970*/  FMUL.FTZ R105, R8, c[0x0][0x2ec] ;  /* 0x0000bb0008697a20 */ /* 0x000fe20000410000 */
[----:B------:R-:W-:Y:S01]  /*4980*/  ISETP.GE.AND P0, PT, R12, R97, PT ;  /* 0x000000610c00720c */ /* 0x000fe20003f06270 */
[----:B------:R-:W2:Y:S01]  /*4990*/  MUFU.TANH R29, R29 ;  /* 0x0000001d001d7308 */ /* 0x000ea20000002400 */
[----:B-1----:R-:W-:Y:S01]  /*49a0*/  FSEL R13, R34, -INF , !P6 ;  /* 0xff800000220d7808 */ /* 0x002fe20007000000 */
[----:B------:R-:W-:Y:S01]  /*49b0*/  FMUL.FTZ R10, R10, c[0x0][0x2ec] ;  /* 0x0000bb000a0a7a20 */ /* 0x000fe20000410000 */
[----:B------:R-:W-:Y:S01]  /*49c0*/  ISETP.GE.AND P6, PT, R12, R102, PT ;  /* 0x000000660c00720c */ /* 0x000fe20003fc6270 */
[----:B------:R-:W-:Y:S01]  /*49d0*/  FMUL.FTZ R115, R5, c[0x0][0x2ec] ;  /* 0x0000bb0005737a20 */ /* 0x000fe20000410000 */
[----:B------:R-:W-:Y:S01]  /*49e0*/  IADD3 R8, R18, 0x21, RZ ;  /* 0x0000002112087810 */ /* 0x000fe20007ffe0ff */
[----:B------:R-:W-:Y:S01]  /*49f0*/  FMUL.FTZ R107, R4, c[0x0][0x2ec] ;  /* 0x0000bb00046b7a20 */ /* 0x000fe20000410000 */
[----:B------:R-:W-:Y:S01]  /*4a00*/  FSEL R149, R149, -INF , !P6 ;  /* 0xff80000095957808 */ /* 0x000fe20007000000 */
[----:B------:R1:W-:Y:S01]  /*4a10*/  MUFU.TANH R143, R16 ;  /* 0x00000010008f7308 */ /* 0x0003e20000002400 */
[C---:B------:R-:W-:Y:S01]  /*4a20*/  IADD3 R5, R18.reuse, 0x31, RZ ;  /* 0x0000003112057810 */ /* 0x040fe20007ffe0ff */
[----:B------:R-:W-:Y:S01]  /*4a30*/  FMUL.FTZ R11, R11, c[0x0][0x2ec] ;  /* 0x0000bb000b0b7a20 */ /* 0x000fe20000410000 */
[----:B------:R-:W-:Y:S01]  /*4a40*/  IADD3 R9, R18, 0x28, RZ ;  /* 0x0000002812097810 */ /* 0x000fe20007ffe0ff */
[----:B------:R-:W-:Y:S01]  /*4a50*/  FMUL.FTZ R6, R6, c[0x0][0x2ec] ;  /* 0x0000bb0006067a20 */ /* 0x000fe20000410000 */
[----:B------:R-:W-:Y:S01]  /*4a60*/  IADD3 R4, R18, 0x30, RZ ;  /* 0x0000003012047810 */ /* 0x000fe20007ffe0ff */
[----:B------:R-:W-:-:S02]  /*4a70*/  FMUL.FTZ R7, R7, c[0x0][0x2ec] ;  /* 0x0000bb0007077a20 */ /* 0x000fc40000410000 */
[----:B------:R-:W3:Y:S01]  /*4a80*/  MUFU.TANH R94, R23 ;  /* 0x00000017005e7308 */ /* 0x000ee20000002400 */
[----:B-1----:R-:W-:-:S07]  /*4a90*/  IADD3 R16, R18, 0x1, RZ ;  /* 0x0000000112107810 */ /* 0x002fce0007ffe0ff */
[----:B------:R1:W4:Y:S01]  /*4aa0*/  MUFU.TANH R141, R17 ;  /* 0x00000011008d7308 */ /* 0x0003220000002400 */
[C---:B------:R-:W-:Y:S02]  /*4ab0*/  ISETP.GE.AND P4, PT, R16.reuse, R102, PT ;  /* 0x000000661000720c */ /* 0x040fe40003f86270 */
[----:B------:R-:W-:-:S05]  /*4ac0*/  ISETP.GE.AND P5, PT, R16, R97, PT ;  /* 0x000000611000720c */ /* 0x000fca0003fa6270 */
[----:B------:R-:W5:Y:S01]  /*4ad0*/  MUFU.TANH R110, R26 ;  /* 0x0000001a006e7308 */ /* 0x000f620000002400 */
[----:B------:R-:W-:Y:S02]  /*4ae0*/  FSEL R16, R35, -INF , !P5 ;  /* 0xff80000023107808 */ /* 0x000fe40006800000 */
[----:B------:R-:W-:-:S04]  /*4af0*/  ISETP.GE.AND P5, PT, R19, R97, PT ;  /* 0x000000611300720c */ /* 0x000fc80003fa6270 */
[----:B--2---:R-:W-:Y:S01]  /*4b00*/  FSEL R12, R29, -INF , !P5 ;  /* 0xff8000001d0c7808 */ /* 0x004fe20006800000 */
[----:B------:R-:W2:Y:S01]  /*4b10*/  MUFU.TANH R147, R147 ;  /* 0x0000009300937308 */ /* 0x000ea20000002400 */
[----:B-1----:R-:W-:Y:S02]  /*4b20*/  FSEL R17, R84, -INF , !P4 ;  /* 0xff80000054117808 */ /* 0x002fe40006000000 */
[-C--:B------:R-:W-:Y:S02]  /*4b30*/  ISETP.GE.AND P4, PT, R19, R102.reuse, PT ;  /* 0x000000661300720c */ /* 0x080fe40003f86270 */
[----:B------:R-:W-:Y:S02]  /*4b40*/  IADD3 R19, R18, 0x11, RZ ;  /* 0x0000001112137810 */ /* 0x000fe40007ffe0ff */
[----:B------:R-:W-:Y:S01]  /*4b50*/  FSEL R15, R28, -INF , !P4 ;  /* 0xff8000001c0f7808 */ /* 0x000fe20006000000 */
[----:B------:R1:W1:Y:S01]  /*4b60*/  MUFU.TANH R109, R20 ;  /* 0x00000014006d7308 */ /* 0x0002620000002400 */
[----:B------:R-:W-:-:S02]  /*4b70*/  ISETP.GE.AND P4, PT, R19, R102, PT ;  /* 0x000000661300720c */ /* 0x000fc40003f86270 */
[-C--:B------:R-:W-:Y:S02]  /*4b80*/  ISETP.GE.AND P5, PT, R19, R97.reuse, PT ;  /* 0x000000611300720c */ /* 0x080fe40003fa6270 */
[----:B------:R-:W-:Y:S02]  /*4b90*/  IADD3 R19, R18, 0x19, RZ ;  /* 0x0000001912137810 */ /* 0x000fe40007ffe0ff */
[----:B------:R-:W-:Y:S01]  /*4ba0*/  FSEL R111, R111, -INF , !P4 ;  /* 0xff8000006f6f7808 */ /* 0x000fe20006000000 */
[----:B------:R-:W1:Y:S01]  /*4bb0*/  MUFU.TANH R146, R22 ;  /* 0x0000001600927308 */ /* 0x000e620000002400 */
[----:B------:R-:W-:Y:S02]  /*4bc0*/  FSEL R148, R148, -INF , !P5 ;  /* 0xff80000094947808 */ /* 0x000fe40006800000 */
[C---:B------:R-:W-:Y:S02]  /*4bd0*/  ISETP.GE.AND P4, PT, R19.reuse, R102, PT ;  /* 0x000000661300720c */ /* 0x040fe40003f86270 */
[----:B------:R-:W-:-:S02]  /*4be0*/  ISETP.GE.AND P5, PT, R19, R97, PT ;  /* 0x000000611300720c */ /* 0x000fc40003fa6270 */
[----:B------:R-:W-:Y:S01]  /*4bf0*/  FSEL R95, R95, -INF , !P4 ;  /* 0xff8000005f5f7808 */ /* 0x000fe20006000000 */
[----:B------:R-:W2:Y:S01]  /*4c00*/  MUFU.TANH R142, R142 ;  /* 0x0000008e008e7308 */ /* 0x000ea20000002400 */
[----:B---3--:R-:W-:Y:S02]  /*4c10*/  FSEL R94, R94, -INF , !P5 ;  /* 0xff8000005e5e7808 */ /* 0x008fe40006800000 */
[C---:B------:R-:W-:Y:S02]  /*4c20*/  ISETP.GE.AND P4, PT, R8.reuse, R102, PT ;  /* 0x000000660800720c */ /* 0x040fe40003f86270 */
[----:B------:R-:W-:Y:S02]  /*4c30*/  ISETP.GE.AND P5, PT, R8, R97, PT ;  /* 0x000000610800720c */ /* 0x000fe40003fa6270 */
[C---:B------:R-:W-:Y:S01]  /*4c40*/  IADD3 R8, R18.reuse, 0x29, RZ ;  /* 0x0000002912087810 */ /* 0x040fe20007ffe0ff */
[----:B------:R-:W3:Y:S01]  /*4c50*/  MUFU.TANH R108, R108 ;  /* 0x0000006c006c7308 */ /* 0x000ee20000002400 */
[----:B-1----:R-:W-:-:S02]  /*4c60*/  IADD3 R20, R18, 0x18, RZ ;  /* 0x0000001812147810 */ /* 0x002fc40007ffe0ff */
[----:B----4-:R-:W-:Y:S02]  /*4c70*/  FSEL R141, R141, -INF , !P4 ;  /* 0xff8000008d8d7808 */ /* 0x010fe40006000000 */
[----:B-----5:R-:W-:Y:S02]  /*4c80*/  FSEL R110, R110, -INF , !P0 ;  /* 0xff8000006e6e7808 */ /* 0x020fe40004000000 */
[-C--:B------:R-:W-:Y:S01]  /*4c90*/  ISETP.GE.AND P4, PT, R8, R102.reuse, PT ;  /* 0x000000660800720c */ /* 0x080fe20003f86270 */
[----:B------:R-:W1:Y:S01]  /*4ca0*/  MUFU.TANH R138, R138 ;  /* 0x0000008a008a7308 */ /* 0x000e620000002400 */
[C---:B------:R-:W-:Y:S02]  /*4cb0*/  ISETP.GE.AND P6, PT, R20.reuse, R102, PT ;  /* 0x000000661400720c */ /* 0x040fe40003fc6270 */
[----:B------:R-:W-:Y:S02]  /*4cc0*/  ISETP.GE.AND P0, PT, R20, R97, PT ;  /* 0x000000611400720c */ /* 0x000fe40003f06270 */
[----:B------:R-:W-:-:S02]  /*4cd0*/  IADD3 R19, R18, 0x20, RZ ;  /* 0x0000002012137810 */ /* 0x000fc40007ffe0ff */
[----:B--2---:R-:W-:Y:S01]  /*4ce0*/  FSEL R147, R147, -INF , !P4 ;  /* 0xff80000093937808 */ /* 0x004fe20006000000 */
[----:B------:R-:W2:Y:S01]  /*4cf0*/  MUFU.TANH R104, R104 ;  /* 0x0000006800687308 */ /* 0x000ea20000002400 */
[----:B------:R-:W-:Y:S02]  /*4d00*/  FSEL R109, R109, -INF , !P6 ;  /* 0xff8000006d6d7808 */ /* 0x000fe40007000000 */
[----:B------:R-:W-:Y:S02]  /*4d10*/  FSEL R146, R146, -INF , !P0 ;  /* 0xff80000092927808 */ /* 0x000fe40004000000 */
[-C--:B------:R-:W-:Y:S02]  /*4d20*/  ISETP.GE.AND P4, PT, R5, R102.reuse, PT ;  /* 0x000000660500720c */ /* 0x080fe40003f86270 */
[C---:B------:R-:W-:Y:S01]  /*4d30*/  ISETP.GE.AND P6, PT, R19.reuse, R102, PT ;  /* 0x000000661300720c */ /* 0x040fe20003fc6270 */
[----:B------:R-:W4:Y:S01]  /*4d40*/  MUFU.TANH R32, R32 ;  /* 0x0000002000207308 */ /* 0x000f220000002400 */
[----:B------:R-:W-:-:S02]  /*4d50*/  ISETP.GE.AND P0, PT, R19, R97, PT ;  /* 0x000000611300720c */ /* 0x000fc40003f06270 */
[----:B------:R-:W-:Y:S02]  /*4d60*/  FSEL R142, R142, -INF , !P5 ;  /* 0xff8000008e8e7808 */ /* 0x000fe40006800000 */
[----:B------:R-:W-:Y:S02]  /*4d70*/  ISETP.GE.AND P5, PT, R8, R97, PT ;  /* 0x000000610800720c */ /* 0x000fe40003fa6270 */
[----:B---3--:R-:W-:Y:S01]  /*4d80*/  FSEL R108, R108, -INF , !P4 ;  /* 0xff8000006c6c7808 */ /* 0x008fe20006000000 */
[----:B------:R-:W3:Y:S01]  /*4d90*/  MUFU.TANH R145, R145 ;  /* 0x0000009100917308 */ /* 0x000ee20000002400 */
[----:B------:R-:W-:Y:S02]  /*4da0*/  FSEL R143, R143, -INF , !P6 ;  /* 0xff8000008f8f7808 */ /* 0x000fe40007000000 */
[----:B-1----:R-:W-:Y:S02]  /*4db0*/  FSEL R138, R138, -INF , !P0 ;  /* 0xff8000008a8a7808 */ /* 0x002fe40004000000 */
[----:B------:R-:W-:-:S02]  /*4dc0*/  ISETP.GE.AND P4, PT, R18, R102, PT ;  /* 0x000000661200720c */ /* 0x000fc40003f86270 */
[C---:B------:R-:W-:Y:S01]  /*4dd0*/  ISETP.GE.AND P6, PT, R9.reuse, R102, PT ;  /* 0x000000660900720c */ /* 0x040fe20003fc6270 */
[----:B------:R-:W1:Y:S01]  /*4de0*/  MUFU.TANH R144, R144 ;  /* 0x0000009000907308 */ /* 0x000e620000002400 */
[-C--:B------:R-:W-:Y:S02]  /*4df0*/  ISETP.GE.AND P0, PT, R9, R97.reuse, PT ;  /* 0x000000610900720c */ /* 0x080fe40003f06270 */
[----:B--2---:R-:W-:Y:S02]  /*4e00*/  FSEL R104, R104, -INF , !P5 ;  /* 0xff80000068687808 */ /* 0x004fe40006800000 */
[----:B------:R-:W-:Y:S02]  /*4e10*/  ISETP.GE.AND P5, PT, R5, R97, PT ;  /* 0x000000610500720c */ /* 0x000fe40003fa6270 */
[----:B----4-:R-:W-:Y:S01]  /*4e20*/  FSEL R5, R32, -INF , !P4 ;  /* 0xff80000020057808 */ /* 0x010fe20006000000 */
[----:B------:R-:W2:Y:S01]  /*4e30*/  MUFU.TANH R105, R105 ;  /* 0x0000006900697308 */ /* 0x000ea20000002400 */
[----:B---3--:R-:W-:-:S02]  /*4e40*/  FSEL R145, R145, -INF , !P6 ;  /* 0xff80000091917808 */ /* 0x008fc40007000000 */
[----:B------:R-:W-:Y:S02]  /*4e50*/  ISETP.GE.AND P4, PT, R96, 0x3, PT ;  /* 0x000000036000780c */ /* 0x000fe40003f86270 */
[----:B------:R-:W-:-:S03]  /*4e60*/  ISETP.GE.AND P6, PT, R4, R102, PT ;  /* 0x000000660400720c */ /* 0x000fc60003fc6270 */
[----:B------:R-:W3:Y:S01]  /*4e70*/  MUFU.TANH R103, R10 ;  /* 0x0000000a00677308 */ /* 0x000ee20000002400 */
[----:B-1----:R-:W-:Y:S02]  /*4e80*/  FSEL R144, R144, -INF , !P0 ;  /* 0xff80000090907808 */ /* 0x002fe40004000000 */
[----:B------:R-:W-:Y:S02]  /*4e90*/  ISETP.GE.AND P0, PT, R4, R97, PT ;  /* 0x000000610400720c */ /* 0x000fe40003f06270 */
[----:B------:R-:W-:-:S03]  /*4ea0*/  IADD3 R4, R18, 0x38, RZ ;  /* 0x0000003812047810 */ /* 0x000fc60007ffe0ff */
[----:B------:R-:W1:Y:S01]  /*4eb0*/  MUFU.TANH R106, R11 ;  /* 0x0000000b006a7308 */ /* 0x000e620000002400 */
[----:B--2---:R-:W-:Y:S02]  /*4ec0*/  FSEL R105, R105, -INF , !P6 ;  /* 0xff80000069697808 */ /* 0x004fe40007000000 */
[----:B------:R-:W-:-:S05]  /*4ed0*/  ISETP.GE.AND P6, PT, R4, R102, PT ;  /* 0x000000660400720c */ /* 0x000fca0003fc6270 */
[----:B------:R-:W2:Y:S01]  /*4ee0*/  MUFU.TANH R107, R107 ;  /* 0x0000006b006b7308 */ /* 0x000ea20000002400 */
[----:B---3--:R-:W-:Y:S01]  /*4ef0*/  FSEL R103, R103, -INF , !P0 ;  /* 0xff80000067677808 */ /* 0x008fe20004000000 */
[----:B------:R-:W-:Y:S01]  /*4f00*/  BAR.SYNC.DEFER_BLOCKING 0x0 ;  /* 0x0000000000007b1d */ /* 0x000fe20000010000 */
[----:B------:R-:W-:Y:S02]  /*4f10*/  ISETP.GE.AND P0, PT, R4, R97, PT ;  /* 0x000000610400720c */ /* 0x000fe40003f06270 */
[----:B------:R-:W-:-:S03]  /*4f20*/  IADD3 R4, R18, 0x39, RZ ;  /* 0x0000003912047810 */ /* 0x000fc60007ffe0ff */
[----:B------:R-:W3:Y:S01]  /*4f30*/  MUFU.TANH R113, R6 ;  /* 0x0000000600717308 */ /* 0x000ee20000002400 */
[----:B-1----:R-:W-:Y:S02]  /*4f40*/  FSEL R106, R106, -INF , !P5 ;  /* 0xff8000006a6a7808 */ /* 0x002fe40006800000 */
[----:B------:R-:W-:-:S05]  /*4f50*/  ISETP.GE.AND P5, PT, R18, R97, PT ;  /* 0x000000611200720c */ /* 0x000fca0003fa6270 */
[----:B------:R-:W1:Y:S01]  /*4f60*/  MUFU.TANH R33, R33 ;  /* 0x0000002100217308 */ /* 0x000e620000002400 */
[----:B--2---:R-:W-:Y:S02]  /*4f70*/  FSEL R107, R107, -INF , !P6 ;  /* 0xff8000006b6b7808 */ /* 0x004fe40007000000 */
[----:B------:R-:W-:-:S05]  /*4f80*/  ISETP.GE.AND P6, PT, R4, R102, PT ;  /* 0x000000660400720c */ /* 0x000fca0003fc6270 */
[----:B------:R-:W2:Y:S01]  /*4f90*/  MUFU.TANH R115, R115 ;  /* 0x0000007300737308 */ /* 0x000ea20000002400 */
[----:B---3--:R-:W-:Y:S02]  /*4fa0*/  FSEL R113, R113, -INF , !P0 ;  /* 0xff80000071717808 */ /* 0x008fe40004000000 */
[----:B------:R-:W-:-:S05]  /*4fb0*/  ISETP.GE.AND P0, PT, R4, R97, PT ;  /* 0x000000610400720c */ /* 0x000fca0003f06270 */
[----:B------:R-:W3:Y:S01]  /*4fc0*/  MUFU.TANH R114, R7 ;  /* 0x0000000700727308 */ /* 0x000ee20000002400 */
[----:B-1----:R-:W-:Y:S02]  /*4fd0*/  FSEL R33, R33, -INF , !P5 ;  /* 0xff80000021217808 */ /* 0x002fe40006800000 */
[----:B--2---:R-:W-:Y:S02]  /*4fe0*/  FSEL R115, R115, -INF , !P6 ;  /* 0xff80000073737808 */ /* 0x004fe40007000000 */
[----:B---3--:R-:W-:Y:S01]  /*4ff0*/  FSEL R114, R114, -INF , !P0 ;  /* 0xff80000072727808 */ /* 0x008fe20004000000 */
        /* <DEDUP_REMOVED lines=11> */
[----:B------:R-:W-:Y:S01]  /*50b0*/  IMAD.IADD R9, R9, 0x1, R4 ;  /* 0x0000000109097824 */ /* 0x000fe200078e0204 */
[C---:B------:R-:W-:Y:S02]  /*50c0*/  @!P3 LEA R10, P0, R7.reuse, c[0x0][0x168], 0x1 ;  /* 0x00005a00070aba11 */ /* 0x040fe400078008ff */
[C---:B------:R-:W-:Y:S02]  /*50d0*/  IADD3 R4, P6, R7.reuse, UR11, RZ ;  /* 0x0000000b07047c10 */ /* 0x040fe4000ffde0ff */
[----:B------:R-:W-:Y:S02]  /*50e0*/  LEA.HI.X R6, R8, R131, R9, 0x6, P5 ;  /* 0x0000008308067211 */ /* 0x000fe400028f3409 */
[C---:B------:R-:W-:Y:S02]  /*50f0*/  @!P2 LEA R18, P5, R7.reuse, c[0x0][0x168], 0x1 ;  /* 0x00005a000712aa11 */ /* 0x040fe400078a08ff */
[C---:B------:R-:W-:Y:S02]  /*5100*/  @!P3 LEA.HI.X R11, R7.reuse, c[0x0][0x16c], R6, 0x1, P0 ;  /* 0x00005b00070bba11 */ /* 0x040fe400000f0c06 */
[----:B------:R-:W-:-:S02]  /*5110*/  @!P1 LEA R8, P0, R7, c[0x0][0x168], 0x1 ;  /* 0x00005a0007089a11 */ /* 0x000fc400078008ff */
        /* <DEDUP_REMOVED lines=39> */
.L_x_885:
[----:B------:R-:W-:Y:S05]  /*5390*/  BSYNC B0 ;  /* 0x0000000000007941 */ /* 0x000fea0003800000 */
.L_x_884:
[----:B------:R-:W0:Y:S02]  /*53a0*/  LDGDEPBAR ;  /* 0x00000000000079af */ /* 0x000e240000000000 */
.L_x_883:
[----:B------:R-:W-:Y:S01]  /*53b0*/  FMNMX.FTZ R4, R2, R5, !PT ;  /* 0x0000000502047209 */ /* 0x000fe20007810000 */
[----:B------:R-:W-:Y:S01]  /*53c0*/  LDSM.16.MT88.4 R24, [R118+0x7000] ;  /* 0x007000007618783b */ /* 0x000fe20000004200 */
[----:B--2---:R-:W-:Y:S02]  /*53d0*/  FMNMX.FTZ R7, R0, R33, !PT ;  /* 0x0000002100077209 */ /* 0x004fe40007810000 */
        /* <DEDUP_REMOVED lines=32> */
[----:B-1----:R-:W-:-:S03]  /*55e0*/  FMNMX.FTZ R4, R9, R4, !PT ;  /* 0x0000000409047209 */ /* 0x002fc60007810000 */
[----:B------:R-:W-:Y:S01]  /*55f0*/  LDSM.16.MT88.4 R8, [R118+0x6000] ;  /* 0x006000007608783b */ /* 0x000fe20000004200 */
[----:B--2---:R-:W-:-:S03]  /*5600*/  FMNMX.FTZ R7, R6, R7, !PT ;  /* 0x0000000706077209 */ /* 0x004fc60007810000 */
[----:B------:R-:W1:Y:S04]  /*5610*/  SHFL.BFLY PT, R89, R4, 0x1, 0x1f ;  /* 0x0c201f0004597f89 */ /* 0x000e6800000e0000 */
[----:B------:R-:W2:Y:S01]  /*5620*/  SHFL.BFLY PT, R88, R7, 0x1, 0x1f ;  /* 0x0c201f0007587f89 */ /* 0x000ea200000e0000 */
[----:B-1----:R-:W-:-:S04]  /*5630*/  FMNMX.FTZ R89, R4, R89, !PT ;  /* 0x0000005904597209 */ /* 0x002fc80007810000 */
[C---:B------:R-:W-:Y:S01]  /*5640*/  FSETP.NEU.FTZ.AND P1, PT, R89.reuse, -INF , PT ;  /* 0xff8000005900780b */ /* 0x040fe20003f3d000 */
[----:B------:R-:W-:Y:S01]  /*5650*/  FMUL.FTZ R136, R89, c[0x0][0x23c] ;  /* 0x00008f0059887a20 */ /* 0x000fe20000410000 */
[----:B--2---:R-:W-:-:S04]  /*5660*/  FMNMX.FTZ R88, R7, R88, !PT ;  /* 0x0000005807587209 */ /* 0x004fc80007810000 */
[----:B------:R-:W-:Y:S01]  /*5670*/  FSEL R136, R136, RZ, P1 ;  /* 0x000000ff88887208 */ /* 0x000fe20000800000 */
[C---:B------:R-:W-:Y:S01]  /*5680*/  FMUL.FTZ R139, R88.reuse, c[0x0][0x23c] ;  /* 0x00008f00588b7a20 */ /* 0x040fe20000410000 */
[----:B------:R-:W-:-:S03]  /*5690*/  FSETP.NEU.FTZ.AND P0, PT, R88, -INF , PT ;  /* 0xff8000005800780b */ /* 0x000fc60003f1d000 */
[--C-:B------:R-:W-:Y:S01]  /*56a0*/  FFMA.FTZ R92, R5, c[0x0][0x23c], -R136.reuse ;  /* 0x00008f00055c7a23 */ /* 0x100fe20000010888 */
[----:B------:R-:W-:Y:S01]  /*56b0*/  FSEL R5, R89, RZ, P1 ;  /* 0x000000ff59057208 */ /* 0x000fe20000800000 */
[--C-:B------:R-:W-:Y:S01]  /*56c0*/  FFMA.FTZ R84, R17, c[0x0][0x23c], -R136.reuse ;  /* 0x00008f0011547a23 */ /* 0x100fe20000010888 */
[----:B------:R-:W-:Y:S01]  /*56d0*/  FSEL R7, R88, RZ, P0 ;  /* 0x000000ff58077208 */ /* 0x000fe20000000000 */
[----:B------:R-:W-:Y:S01]  /*56e0*/  FFMA.FTZ R87, R13, c[0x0][0x23c], -R136 ;  /* 0x00008f000d577a23 */ /* 0x000fe20000010888 */
[----:B------:R-:W-:Y:S01]  /*56f0*/  FSEL R139, R139, RZ, P0 ;  /* 0x000000ff8b8b7208 */ /* 0x000fe20000000000 */
[----:B------:R-:W-:Y:S01]  /*5700*/  FADD.FTZ R5, R2, -R5 ;  /* 0x8000000502057221 */ /* 0x000fe20000010000 */
[----:B------:R-:W-:Y:S01]  /*5710*/  MUFU.EX2 R92, R92 ;  /* 0x0000005c005c7308 */ /* 0x000fe20000000800 */
[----:B------:R-:W-:Y:S02]  /*5720*/  FADD.FTZ R7, R0, -R7 ;  /* 0x8000000700077221 */ /* 0x000fe40000010000 */
[----:B------:R-:W-:-:S02]  /*5730*/  FMUL.FTZ R93, R5, c[0x0][0x23c] ;  /* 0x00008f00055d7a20 */ /* 0x000fc40000410000 */
[----:B------:R-:W-:Y:S02]  /*5740*/  FMUL.FTZ R86, R7, c[0x0][0x23c] ;  /* 0x00008f0007567a20 */ /* 0x000fe40000410000 */
[--C-:B------:R-:W-:Y:S01]  /*5750*/  FFMA.FTZ R85, R33, c[0x0][0x23c], -R139.reuse ;  /* 0x00008f0021557a23 */ /* 0x100fe2000001088b */
[----:B------:R-:W-:Y:S01]  /*5760*/  MUFU.EX2 R84, R84 ;  /* 0x0000005400547308 */ /* 0x000fe20000000800 */
[----:B------:R-:W1:Y:S01]  /*5770*/  LDSM.16.MT88.4 R32, [R116+0x7000] ;  /* 0x007000007420783b */ /* 0x000e620000004200 */
[----:B------:R-:W-:Y:S02]  /*5780*/  FFMA.FTZ R90, R15, c[0x0][0x23c], -R136 ;  /* 0x00008f000f5a7a23 */ /* 0x000fe40000010888 */
[--C-:B------:R-:W-:Y:S02]  /*5790*/  FFMA.FTZ R2, R16, c[0x0][0x23c], -R139.reuse ;  /* 0x00008f0010027a23 */ /* 0x100fe4000001088b */
[--C-:B------:R-:W-:Y:S01]  /*57a0*/  FFMA.FTZ R91, R14, c[0x0][0x23c], -R139.reuse ;  /* 0x00008f000e5b7a23 */ /* 0x100fe2000001088b */
[----:B------:R-:W-:Y:S01]  /*57b0*/  LDSM.16.MT88.4 R16, [R116+0x6000] ;  /* 0x006000007410783b */ /* 0x000fe20000004200 */
[----:B------:R-:W2:Y:S01]  /*57c0*/  MUFU.EX2 R93, R93 ;  /* 0x0000005d005d7308 */ /* 0x000ea20000000800 */
[----:B------:R-:W-:-:S02]  /*57d0*/  FFMA.FTZ R0, R12, c[0x0][0x23c], -R139 ;  /* 0x00008f000c007a23 */ /* 0x000fc4000001088b */
[--C-:B------:R-:W-:Y:S02]  /*57e0*/  FFMA.FTZ R102, R109, c[0x0][0x23c], -R136.reuse ;  /* 0x00008f006d667a23 */ /* 0x100fe40000010888 */
[--C-:B------:R-:W-:Y:S02]  /*57f0*/  FFMA.FTZ R97, R95, c[0x0][0x23c], -R136.reuse ;  /* 0x00008f005f617a23 */ /* 0x100fe40000010888 */
[--C-:B------:R-:W-:Y:S01]  /*5800*/  FFMA.FTZ R112, R149, c[0x0][0x23c], -R136.reuse ;  /* 0x00008f0095707a23 */ /* 0x100fe20000010888 */
[----:B------:R-:W3:Y:S01]  /*5810*/  MUFU.EX2 R86, R86 ;  /* 0x0000005600567308 */ /* 0x000ee20000000800 */
[----:B------:R-:W-:Y:S02]  /*5820*/  FFMA.FTZ R111, R111, c[0x0][0x23c], -R136 ;  /* 0x00008f006f6f7a23 */ /* 0x000fe40000010888 */
[--C-:B------:R-:W-:Y:S02]  /*5830*/  FFMA.FTZ R110, R110, c[0x0][0x23c], -R139.reuse ;  /* 0x00008f006e6e7a23 */ /* 0x100fe4000001088b */
[----:B------:R-:W-:-:S02]  /*5840*/  FFMA.FTZ R109, R148, c[0x0][0x23c], -R139 ;  /* 0x00008f00946d7a23 */ /* 0x000fc4000001088b */
[----:B------:R-:W-:Y:S01]  /*5850*/  FFMA.FTZ R95, R146, c[0x0][0x23c], -R139 ;  /* 0x00008f00925f7a23 */ /* 0x000fe2000001088b */
[----:B------:R-:W-:Y:S01]  /*5860*/  MUFU.EX2 R87, R87 ;  /* 0x0000005700577308 */ /* 0x000fe20000000800 */
[-C--:B--2---:R-:W-:Y:S02]  /*5870*/  FMUL.FTZ R28, R56, R93.reuse ;  /* 0x0000005d381c7220 */ /* 0x084fe40000410000 */
[-C--:B------:R-:W-:Y:S02]  /*5880*/  FMUL.FTZ R29, R57, R93.reuse ;  /* 0x0000005d391d7220 */ /* 0x080fe40000410000 */
[-C--:B------:R-:W-:Y:S01]  /*5890*/  FMUL.FTZ R4, R80, R93.reuse ;  /* 0x0000005d50047220 */ /* 0x080fe20000410000 */
[----:B------:R-:W-:Y:S01]  /*58a0*/  F2FP.BF16.PACK_AB R80, R84, R92 ;  /* 0x0000005c5450723e */ /* 0x000fe200000010ff */
[----:B------:R-:W-:Y:S01]  /*58b0*/  FMUL.FTZ R5, R81, R93 ;  /* 0x0000005d51057220 */ /* 0x000fe20000410000 */
[----:B------:R-:W2:Y:S01]  /*58c0*/  MUFU.EX2 R90, R90 ;  /* 0x0000005a005a7308 */ /* 0x000ea20000000800 */
[----:B---3--:R-:W-:-:S02]  /*58d0*/  FMUL.FTZ R30, R58, R86 ;  /* 0x000000563a1e7220 */ /* 0x008fc40000410000 */
[-C--:B------:R-:W-:Y:S02]  /*58e0*/  FMUL.FTZ R31, R59, R86.reuse ;  /* 0x000000563b1f7220 */ /* 0x080fe40000410000 */
[----:B------:R-:W3:Y:S01]  /*58f0*/  LDSM.16.MT88.4 R56, [R118+0x8000] ;  /* 0x008000007638783b */ /* 0x000ee20000004200 */
[-C--:B------:R-:W-:Y:S02]  /*5900*/  FMUL.FTZ R6, R82, R86.reuse ;  /* 0x0000005652067220 */ /* 0x080fe40000410000 */
[----:B------:R-:W-:Y:S01]  /*5910*/  MUFU.EX2 R85, R85 ;  /* 0x0000005500557308 */ /* 0x000fe20000000800 */
[----:B------:R-:W-:Y:S02]  /*5920*/  FMUL.FTZ R7, R83, R86 ;  /* 0x0000005653077220 */ /* 0x000fe40000410000 */
[-C--:B------:R-:W-:Y:S02]  /*5930*/  FMUL.FTZ R52, R52, R93.reuse ;  /* 0x0000005d34347220 */ /* 0x080fe40000410000 */
[----:B------:R-:W-:-:S02]  /*5940*/  FMUL.FTZ R53, R53, R93 ;  /* 0x0000005d35357220 */ /* 0x000fc40000410000 */
[-C--:B------:R-:W-:Y:S01]  /*5950*/  FMUL.FTZ R54, R54, R86.reuse ;  /* 0x0000005636367220 */ /* 0x080fe20000410000 */
[----:B------:R-:W4:Y:S01]  /*5960*/  MUFU.EX2 R2, R2 ;  /* 0x0000000200027308 */ /* 0x000f220000000800 */
[----:B--2---:R-:W-:Y:S01]  /*5970*/  F2FP.BF16.PACK_AB R82, R90, R87 ;  /* 0x000000575a52723e */ /* 0x004fe200000010ff */
[-C--:B------:R-:W-:Y:S02]  /*5980*/  FMUL.FTZ R55, R55, R86.reuse ;  /* 0x0000005637377220 */ /* 0x080fe40000410000 */
[-C--:B------:R-:W-:Y:S02]  /*5990*/  FMUL.FTZ R20, R64, R93.reuse ;  /* 0x0000005d40147220 */ /* 0x080fe40000410000 */
[----:B------:R-:W-:Y:S02]  /*59a0*/  FMUL.FTZ R21, R65, R93 ;  /* 0x0000005d41157220 */ /* 0x000fe40000410000 */
[----:B------:R-:W-:Y:S01]  /*59b0*/  MUFU.EX2 R91, R91 ;  /* 0x0000005b005b7308 */ /* 0x000fe20000000800 */
[----:B------:R-:W-:-:S02]  /*59c0*/  FMUL.FTZ R22, R66, R86 ;  /* 0x0000005642167220 */ /* 0x000fc40000410000 */
[-C--:B------:R-:W-:Y:S02]  /*59d0*/  FMUL.FTZ R23, R67, R86.reuse ;  /* 0x0000005643177220 */ /* 0x080fe40000410000 */
[-C--:B------:R-:W-:Y:S02]  /*59e0*/  FMUL.FTZ R60, R60, R93.reuse ;  /* 0x0000005d3c3c7220 */ /* 0x080fe40000410000 */
[----:B------:R-:W-:Y:S01]  /*59f0*/  FMUL.FTZ R61, R61, R93 ;  /* 0x0000005d3d3d7220 */ /* 0x000fe20000410000 */
[----:B------:R-:W2:Y:S01]  /*5a00*/  MUFU.EX2 R0, R0 ;  /* 0x0000000000007308 */ /* 0x000ea20000000800 */
[----:B----4-:R-:W-:Y:S01]  /*5a10*/  F2FP.BF16.PACK_AB R81, R2, R85 ;  /* 0x000000550251723e */ /* 0x010fe200000010ff */
[-C--:B------:R-:W-:Y:S02]  /*5a20*/  FMUL.FTZ R62, R62, R86.reuse ;  /* 0x000000563e3e7220 */ /* 0x080fe40000410000 */
[----:B------:R-:W-:Y:S02]  /*5a30*/  FMUL.FTZ R63, R63, R86 ;  /* 0x000000563f3f7220 */ /* 0x000fe40000410000 */
[----:B------:R-:W-:-:S02]  /*5a40*/  FMUL.FTZ R36, R36, R93 ;  /* 0x0000005d24247220 */ /* 0x000fc40000410000 */
[-C--:B------:R-:W-:Y:S01]  /*5a50*/  FMUL.FTZ R37, R37, R93.reuse ;  /* 0x0000005d25257220 */ /* 0x080fe20000410000 */
[----:B------:R-:W-:Y:S01]  /*5a60*/  MUFU.EX2 R112, R112 ;  /* 0x0000007000707308 */ /* 0x000fe20000000800 */
[-C--:B------:R-:W-:Y:S02]  /*5a70*/  FMUL.FTZ R38, R38, R86.reuse ;  /* 0x0000005626267220 */ /* 0x080fe40000410000 */
[-C--:B------:R-:W-:Y:S02]  /*5a80*/  FMUL.FTZ R39, R39, R86.reuse ;  /* 0x0000005627277220 */ /* 0x080fe40000410000 */
[----:B------:R-:W-:Y:S01]  /*5a90*/  FMUL.FTZ R40, R40, R93 ;  /* 0x0000005d28287220 */ /* 0x000fe20000410000 */
[----:B--2---:R-:W-:Y:S01]  /*5aa0*/  F2FP.BF16.PACK_AB R83, R0, R91 ;  /* 0x0000005b0053723e */ /* 0x004fe200000010ff */
[----:B------:R-:W-:Y:S01]  /*5ab0*/  FMUL.FTZ R41, R41, R93 ;  /* 0x0000005d29297220 */ /* 0x000fe20000410000 */
[----:B------:R-:W2:Y:S01]  /*5ac0*/  MUFU.EX2 R111, R111 ;  /* 0x0000006f006f7308 */ /* 0x000ea20000000800 */
[----:B------:R-:W-:-:S02]  /*5ad0*/  FMUL.FTZ R42, R42, R86 ;  /* 0x000000562a2a7220 */ /* 0x000fc40000410000 */
[-C--:B------:R-:W-:Y:S02]  /*5ae0*/  FMUL.FTZ R43, R43, R86.reuse ;  /* 0x000000562b2b7220 */ /* 0x080fe40000410000 */
[C---:B-1----:R-:W-:Y:S01]  /*5af0*/  HMMA.16816.F32.BF16 R28, R80.reuse, R32, R28 ;  /* 0x00000020501c723c */ /* 0x042fe2000004181c */
[-C--:B------:R-:W-:Y:S02]  /*5b00*/  FMUL.FTZ R76, R76, R93.reuse ;  /* 0x0000005d4c4c7220 */ /* 0x080fe40000410000 */
[----:B------:R-:W-:Y:S01]  /*5b10*/  FMUL.FTZ R77, R77, R93 ;  /* 0x0000005d4d4d7220 */ /* 0x000fe20000410000 */
[----:B------:R-:W-:Y:S01]  /*5b20*/  MUFU.EX2 R102, R102 ;  /* 0x0000006600667308 */ /* 0x000fe20000000800 */
[-C--:B------:R-:W-:Y:S02]  /*5b30*/  FMUL.FTZ R78, R78, R86.reuse ;  /* 0x000000564e4e7220 */ /* 0x080fe40000410000 */
[----:B------:R-:W-:Y:S01]  /*5b40*/  FMUL.FTZ R79, R79, R86 ;  /* 0x000000564f4f7220 */ /* 0x000fe20000410000 */
[----:B------:R-:W-:Y:S01]  /*5b50*/  HMMA.16816.F32.BF16 R32, R80, R34, R52 ;  /* 0x000000225020723c */ /* 0x000fe20000041834 */
[----:B------:R-:W1:Y:S01]  /*5b60*/  LDSM.16.MT88.4 R52, [R116+0x8000] ;  /* 0x008000007434783b */ /* 0x000e620000004200 */
[----:B------:R-:W-:-:S02]  /*5b70*/  FFMA.FTZ R94, R94, c[0x0][0x23c], -R139 ;  /* 0x00008f005e5e7a23 */ /* 0x000fc4000001088b */
[-C--:B------:R-:W-:Y:S01]  /*5b80*/  FMUL.FTZ R12, R72, R93.reuse ;  /* 0x0000005d480c7220 */ /* 0x080fe20000410000 */
[----:B------:R-:W-:Y:S01]  /*5b90*/  MUFU.EX2 R97, R97 ;  /* 0x0000006100617308 */ /* 0x000fe20000000800 */
[-C--:B------:R-:W-:Y:S02]  /*5ba0*/  FMUL.FTZ R13, R73, R93.reuse ;  /* 0x0000005d490d7220 */ /* 0x080fe40000410000 */
[C---:B------:R-:W-:Y:S01]  /*5bb0*/  HMMA.16816.F32.BF16 R20, R80.reuse, R24, R20 ;  /* 0x000000185014723c */ /* 0x040fe20000041814 */
[-C--:B------:R-:W-:Y:S02]  /*5bc0*/  FMUL.FTZ R14, R74, R86.reuse ;  /* 0x000000564a0e7220 */ /* 0x080fe40000410000 */
[-C--:B------:R-:W-:Y:S02]  /*5bd0*/  FMUL.FTZ R15, R75, R86.reuse ;  /* 0x000000564b0f7220 */ /* 0x080fe40000410000 */
[-C--:B------:R-:W-:Y:S01]  /*5be0*/  FMUL.FTZ R68, R68, R93.reuse ;  /* 0x0000005d44447220 */ /* 0x080fe20000410000 */
[----:B------:R-:W-:Y:S01]  /*5bf0*/  MUFU.EX2 R110, R110 ;  /* 0x0000006e006e7308 */ /* 0x000fe20000000800 */
[----:B------:R-:W-:Y:S01]  /*5c00*/  FMUL.FTZ R69, R69, R93 ;  /* 0x0000005d45457220 */ /* 0x000fe20000410000 */
[----:B------:R-:W-:Y:S01]  /*5c10*/  HMMA.16816.F32.BF16 R24, R80, R26, R60 ;  /* 0x0000001a5018723c */ /* 0x000fe2000004183c */
[----:B------:R-:W4:Y:S01]  /*5c20*/  LDSM.16.MT88.4 R60, [R118+0x6400] ;  /* 0x00640000763c783b */ /* 0x000f220000004200 */
[----:B------:R-:W-:-:S02]  /*5c30*/  FMUL.FTZ R70, R70, R86 ;  /* 0x0000005646467220 */ /* 0x000fc40000410000 */
[-C--:B------:R-:W-:Y:S02]  /*5c40*/  FMUL.FTZ R71, R71, R86.reuse ;  /* 0x0000005647477220 */ /* 0x080fe40000410000 */
[----:B------:R-:W5:Y:S01]  /*5c50*/  MUFU.EX2 R109, R109 ;  /* 0x0000006d006d7308 */ /* 0x000f620000000800 */
[-C--:B------:R-:W-:Y:S01]  /*5c60*/  FMUL.FTZ R44, R44, R93.reuse ;  /* 0x0000005d2c2c7220 */ /* 0x080fe20000410000 */
[C---:B---3--:R-:W-:Y:S01]  /*5c70*/  HMMA.16816.F32.BF16 R36, R80.reuse, R56, R36 ;  /* 0x000000385024723c */ /* 0x048fe20000041824 */
[-C--:B------:R-:W-:Y:S02]  /*5c80*/  FMUL.FTZ R45, R45, R93.reuse ;  /* 0x0000005d2d2d7220 */ /* 0x080fe40000410000 */
[-C--:B------:R-:W-:Y:S02]  /*5c90*/  FMUL.FTZ R46, R46, R86.reuse ;  /* 0x000000562e2e7220 */ /* 0x080fe40000410000 */
[----:B------:R-:W-:Y:S01]  /*5ca0*/  FMUL.FTZ R47, R47, R86 ;  /* 0x000000562f2f7220 */ /* 0x000fe20000410000 */
[----:B------:R-:W-:Y:S01]  /*5cb0*/  MUFU.EX2 R95, R95 ;  /* 0x0000005f005f7308 */ /* 0x000fe20000000800 */
[-C--:B------:R-:W-:Y:S01]  /*5cc0*/  FMUL.FTZ R48, R48, R93.reuse ;  /* 0x0000005d30307220 */ /* 0x080fe20000410000 */
[----:B------:R-:W-:Y:S01]  /*5cd0*/  HMMA.16816.F32.BF16 R40, R80, R58, R40 ;  /* 0x0000003a5028723c */ /* 0x000fe20000041828 */
[----:B------:R-:W3:Y:S01]  /*5ce0*/  LDSM.16.MT88.4 R56, [R116+0x6400] ;  /* 0x006400007438783b */ /* 0x000ee20000004200 */
[----:B------:R-:W-:-:S02]  /*5cf0*/  FMUL.FTZ R49, R49, R93 ;  /* 0x0000005d31317220 */ /* 0x000fc40000410000 */
[-C--:B------:R-:W-:Y:S02]  /*5d00*/  FMUL.FTZ R50, R50, R86.reuse ;  /* 0x0000005632327220 */ /* 0x080fe40000410000 */
[----:B------:R-:W1:Y:S01]  /*5d10*/  MUFU.EX2 R94, R94 ;  /* 0x0000005e005e7308 */ /* 0x000e620000000800 */
[----:B------:R-:W-:Y:S01]  /*5d20*/  FMUL.FTZ R51, R51, R86 ;  /* 0x0000005633337220 */ /* 0x000fe20000410000 */
[C---:B------:R-:W-:Y:S01]  /*5d30*/  HMMA.16816.F32.BF16 R4, R80.reuse, R8, R4 ;  /* 0x000000085004723c */ /* 0x040fe20000041804 */
[--C-:B------:R-:W-:Y:S02]  /*5d40*/  FFMA.FTZ R148, R141, c[0x0][0x23c], -R136.reuse ;  /* 0x00008f008d947a23 */ /* 0x100fe40000010888 */
[--C-:B------:R-:W-:Y:S02]  /*5d50*/  FFMA.FTZ R146, R147, c[0x0][0x23c], -R136.reuse ;  /* 0x00008f0093927a23 */ /* 0x100fe40000010888 */
[--C-:B------:R-:W-:Y:S02]  /*5d60*/  FFMA.FTZ R141, R145, c[0x0][0x23c], -R136.reuse ;  /* 0x00008f00918d7a23 */ /* 0x100fe40000010888 */
[--C-:B------:R-:W-:Y:S01]  /*5d70*/  FFMA.FTZ R147, R138, c[0x0][0x23c], -R139.reuse ;  /* 0x00008f008a937a23 */ /* 0x100fe2000001088b */
[----:B------:R-:W-:Y:S01]  /*5d80*/  HMMA.16816.F32.BF16 R8, R80, R10, R76 ;  /* 0x0000000a5008723c */ /* 0x000fe2000004184c */
[----:B------:R-:W-:Y:S01]  /*5d90*/  FFMA.FTZ R143, R143, c[0x0][0x23c], -R136 ;  /* 0x00008f008f8f7a23 */ /* 0x000fe20000010888 */
[----:B------:R-:W-:Y:S01]  /*5da0*/  MUFU.EX2 R148, R148 ;  /* 0x0000009400947308 */ /* 0x000fe20000000800 */
[--C-:B------:R-:W-:Y:S01]  /*5db0*/  FFMA.FTZ R142, R142, c[0x0][0x23c], -R139.reuse ;  /* 0x00008f008e8e7a23 */ /* 0x100fe2000001088b */
[----:B------:R-:W-:Y:S01]  /*5dc0*/  LDSM.16.MT88.4 R76, [R118+0x6c00] ;  /* 0x006c0000764c783b */ /* 0x000fe20000004200 */
[----:B------:R-:W-:-:S02]  /*5dd0*/  FFMA.FTZ R138, R144, c[0x0][0x23c], -R139 ;  /* 0x00008f00908a7a23 */ /* 0x000fc4000001088b */
[--C-:B------:R-:W-:Y:S01]  /*5de0*/  FFMA.FTZ R145, R104, c[0x0][0x23c], -R139.reuse ;  /* 0x00008f0068917a23 */ /* 0x100fe2000001088b */
[C---:B------:R-:W-:Y:S01]  /*5df0*/  HMMA.16816.F32.BF16 R12, R80.reuse, R16, R12 ;  /* 0x00000010500c723c */ /* 0x040fe2000004180c */
[--C-:B------:R-:W-:Y:S01]  /*5e00*/  FFMA.FTZ R105, R105, c[0x0][0x23c], -R136.reuse ;  /* 0x00008f0069697a23 */ /* 0x100fe20000010888 */
[----:B------:R-:W-:Y:S01]  /*5e10*/  MUFU.EX2 R143, R143 ;  /* 0x0000008f008f7308 */ /* 0x000fe20000000800 */
[--C-:B------:R-:W-:Y:S02]  /*5e20*/  FFMA.FTZ R108, R108, c[0x0][0x23c], -R136.reuse ;  /* 0x00008f006c6c7a23 */ /* 0x100fe40000010888 */
[----:B------:R-:W-:Y:S02]  /*5e30*/  FFMA.FTZ R107, R107, c[0x0][0x23c], -R136 ;  /* 0x00008f006b6b7a23 */ /* 0x000fe40000010888 */
[--C-:B------:R-:W-:Y:S01]  /*5e40*/  FFMA.FTZ R103, R103, c[0x0][0x23c], -R139.reuse ;  /* 0x00008f0067677a23 */ /* 0x100fe2000001088b */
[----:B------:R-:W-:Y:S01]  /*5e50*/  HMMA.16816.F32.BF16 R16, R80, R18, R68 ;  /* 0x000000125010723c */ /* 0x000fe20000041844 */
[--C-:B------:R-:W-:Y:S01]  /*5e60*/  FFMA.FTZ R106, R106, c[0x0][0x23c], -R139.reuse ;  /* 0x00008f006a6a7a23 */ /* 0x100fe2000001088b */
[----:B------:R-:W-:Y:S01]  /*5e70*/  MUFU.EX2 R141, R141 ;  /* 0x0000008d008d7308 */ /* 0x000fe20000000800 */
[--C-:B------:R-:W-:Y:S01]  /*5e80*/  FFMA.FTZ R113, R113, c[0x0][0x23c], -R139.reuse ;  /* 0x00008f0071717a23 */ /* 0x100fe2000001088b */
[----:B------:R-:W-:Y:S01]  /*5e90*/  LDSM.16.MT88.4 R68, [R116+0x6c00] ;  /* 0x006c00007444783b */ /* 0x000fe20000004200 */
[----:B------:R-:W-:-:S02]  /*5ea0*/  FFMA.FTZ R114, R114, c[0x0][0x23c], -R139 ;  /* 0x00008f0072727a23 */ /* 0x000fc4000001088b */
[----:B------:R-:W-:Y:S01]  /*5eb0*/  FFMA.FTZ R115, R115, c[0x0][0x23c], -R136 ;  /* 0x00008f0073737a23 */ /* 0x000fe20000010888 */
[C---:B-1----:R-:W-:Y:S01]  /*5ec0*/  HMMA.16816.F32.BF16 R44, R80.reuse, R52, R44 ;  /* 0x00000034502c723c */ /* 0x042fe2000004182c */
[----:B------:R-:W-:Y:S01]  /*5ed0*/  FFMA.FTZ R93, R137, R93, R92 ;  /* 0x0000005d895d7223 */ /* 0x000fe2000001005c */
[----:B------:R-:W-:Y:S01]  /*5ee0*/  MUFU.EX2 R146, R146 ;  /* 0x0000009200927308 */ /* 0x000fe20000000800 */
[----:B------:R-:W-:Y:S01]  /*5ef0*/  FFMA.FTZ R85, R140, R86, R85 ;  /* 0x000000568c557223 */ /* 0x000fe20000010055 */
[----:B------:R-:W-:Y:S01]  /*5f00*/  @P4 IADD3 R136, R96, -0x3, RZ ;  /* 0xfffffffd60884810 */ /* 0x000fe20007ffe0ff */
[----:B------:R-:W-:Y:S02]  /*5f10*/  FADD.FTZ R84, R84, R93 ;  /* 0x0000005d54547221 */ /* 0x000fe40000010000 */
[----:B--2---:R-:W-:Y:S01]  /*5f20*/  F2FP.BF16.PACK_AB R52, R111, R112 ;  /* 0x000000706f34723e */ /* 0x004fe200000010ff */
[----:B------:R-:W-:Y:S01]  /*5f30*/  HMMA.16816.F32.BF16 R48, R80, R54, R48 ;  /* 0x000000365030723c */ /* 0x000fe20000041830 */
[----:B-----5:R-:W-:Y:S01]  /*5f40*/  F2FP.BF16.PACK_AB R53, R109, R110 ;  /* 0x0000006e6d35723e */ /* 0x020fe200000010ff */
[----:B------:R-:W-:Y:S01]  /*5f50*/  MUFU.EX2 R147, R147 ;  /* 0x0000009300937308 */ /* 0x000fe20000000800 */
[----:B------:R-:W-:-:S02]  /*5f60*/  FADD.FTZ R2, R2, R85 ;  /* 0x0000005502027221 */ /* 0x000fc40000010000 */
[----:B------:R-:W-:Y:S02]  /*5f70*/  FADD.FTZ R93, R87, R84 ;  /* 0x00000054575d7221 */ /* 0x000fe40000010000 */
[----:B------:R-:W-:Y:S01]  /*5f80*/  F2FP.BF16.PACK_AB R54, R97, R102 ;  /* 0x000000666136723e */ /* 0x000fe200000010ff */
[----:B------:R-:W-:Y:S01]  /*5f90*/  FADD.FTZ R91, R91, R2 ;  /* 0x000000025b5b7221 */ /* 0x000fe20000010000 */
[----:B------:R-:W-:Y:S01]  /*5fa0*/  F2FP.BF16.PACK_AB R55, R94, R95 ;  /* 0x0000005f5e37723e */ /* 0x000fe200000010ff */
[----:B------:R-:W-:Y:S01]  /*5fb0*/  MUFU.EX2 R142, R142 ;  /* 0x0000008e008e7308 */ /* 0x000fe20000000800 */
[----:B------:R-:W-:Y:S01]  /*5fc0*/  FADD.FTZ R93, R90, R93 ;  /* 0x0000005d5a5d7221 */ /* 0x000fe20000010000 */
[-C--:B------:R-:W-:Y:S01]  /*5fd0*/  MOV R2, R89.reuse ;  /* 0x0000005900027202 */ /* 0x080fe20000000f00 */
[----:B------:R-:W-:Y:S01]  /*5fe0*/  FADD.FTZ R91, R0, R91 ;  /* 0x0000005b005b7221 */ /* 0x000fe20000010000 */
[----:B------:R-:W-:Y:S01]  /*5ff0*/  @P4 MOV R2, R89 ;  /* 0x0000005900024202 */ /* 0x000fe20000000f00 */
[----:B------:R-:W-:Y:S01]  /*6000*/  FADD.FTZ R112, R112, R93 ;  /* 0x0000005d70707221 */ /* 0x000fe20000010000 */
[----:B----4-:R-:W-:Y:S01]  /*6010*/  HMMA.16816.F32.BF16 R4, R52, R60, R4 ;  /* 0x0000003c3404723c */ /* 0x010fe20000041804 */
[----:B------:R-:W-:Y:S01]  /*6020*/  FADD.FTZ R0, R110, R91 ;  /* 0x0000005b6e007221 */ /* 0x000fe20000010000 */
[----:B------:R-:W-:Y:S01]  /*6030*/  MUFU.EX2 R138, R138 ;  /* 0x0000008a008a7308 */ /* 0x000fe20000000800 */
[----:B------:R-:W-:-:S02]  /*6040*/  FADD.FTZ R111, R111, R112 ;  /* 0x000000706f6f7221 */ /* 0x000fc40000010000 */
[----:B------:R-:W-:Y:S02]  /*6050*/  FADD.FTZ R0, R109, R0 ;  /* 0x000000006d007221 */ /* 0x000fe40000010000 */
[----:B------:R-:W-:Y:S01]  /*6060*/  FADD.FTZ R102, R102, R111 ;  /* 0x0000006f66667221 */ /* 0x000fe20000010000 */
[C---:B------:R-:W-:Y:S01]  /*6070*/  HMMA.16816.F32.BF16 R8, R52.reuse, R62, R8 ;  /* 0x0000003e3408723c */ /* 0x040fe20000041808 */
[----:B------:R-:W1:Y:S01]  /*6080*/  LDSM.16.MT88.4 R60, [R118+0x7400] ;  /* 0x00740000763c783b */ /* 0x000e620000004200 */
[----:B------:R-:W-:Y:S01]  /*6090*/  MUFU.EX2 R145, R145 ;  /* 0x0000009100917308 */ /* 0x000fe20000000800 */
[----:B------:R-:W-:Y:S02]  /*60a0*/  FADD.FTZ R95, R95, R0 ;  /* 0x000000005f5f7221 */ /* 0x000fe40000010000 */
[----:B------:R-:W-:Y:S02]  /*60b0*/  FADD.FTZ R0, R97, R102 ;  /* 0x0000006661007221 */ /* 0x000fe40000010000 */
[----:B------:R-:W-:Y:S01]  /*60c0*/  FADD.FTZ R94, R94, R95 ;  /* 0x0000005f5e5e7221 */ /* 0x000fe20000010000 */
[C---:B---3--:R-:W-:Y:S02]  /*60d0*/  HMMA.16816.F32.BF16 R12, R52.reuse, R56, R12 ;  /* 0x00000038340c723c */ /* 0x048fe4000004180c */
[----:B------:R-:W-:Y:S06]  /*60e0*/  MUFU.EX2 R105, R105 ;  /* 0x0000006900697308 */ /* 0x000fec0000000800 */
[C---:B------:R-:W-:Y:S01]  /*60f0*/  HMMA.16816.F32.BF16 R16, R52.reuse, R58, R16 ;  /* 0x0000003a3410723c */ /* 0x040fe20000041810 */
[----:B------:R-:W2:Y:S01]  /*6100*/  LDSM.16.MT88.4 R56, [R116+0x7400] ;  /* 0x007400007438783b */ /* 0x000ea20000004200 */
[----:B------:R-:W3:Y:S08]  /*6110*/  MUFU.EX2 R108, R108 ;  /* 0x0000006c006c7308 */ /* 0x000ef00000000800 */
[----:B------:R-:W-:Y:S08]  /*6120*/  MUFU.EX2 R107, R107 ;  /* 0x0000006b006b7308 */ /* 0x000ff00000000800 */
[----:B------:R-:W4:Y:S01]  /*6130*/  MUFU.EX2 R104, R115 ;  /* 0x0000007300687308 */ /* 0x000f220000000800 */
[----:B---3--:R-:W-:Y:S01]  /*6140*/  F2FP.BF16.PACK_AB R84, R108, R105 ;  /* 0x000000696c54723e */ /* 0x008fe200000010ff */
[C---:B-1----:R-:W-:Y:S06]  /*6150*/  HMMA.16816.F32.BF16 R20, R52.reuse, R60, R20 ;  /* 0x0000003c3414723c */ /* 0x042fec0000041814 */
[----:B------:R-:W-:Y:S02]  /*6160*/  MUFU.EX2 R103, R103 ;  /* 0x0000006700677308 */ /* 0x000fe40000000800 */
[C---:B------:R-:W-:Y:S01]  /*6170*/  HMMA.16816.F32.BF16 R24, R52.reuse, R62, R24 ;  /* 0x0000003e3418723c */ /* 0x040fe20000041818 */
[----:B------:R-:W1:Y:S05]  /*6180*/  LDSM.16.MT88.4 R60, [R118+0x8400] ;  /* 0x00840000763c783b */ /* 0x000e6a0000004200 */
[----:B------:R-:W3:Y:S01]  /*6190*/  MUFU.EX2 R106, R106 ;  /* 0x0000006a006a7308 */ /* 0x000ee20000000800 */
[----:B----4-:R-:W-:Y:S01]  /*61a0*/  F2FP.BF16.PACK_AB R86, R104, R107 ;  /* 0x0000006b6856723e */ /* 0x010fe200000010ff */
[C---:B--2---:R-:W-:Y:S06]  /*61b0*/  HMMA.16816.F32.BF16 R28, R52.reuse, R56, R28 ;  /* 0x00000038341c723c */ /* 0x044fec000004181c */
[----:B------:R-:W-:Y:S02]  /*61c0*/  MUFU.EX2 R113, R113 ;  /* 0x0000007100717308 */ /* 0x000fe40000000800 */
[----:B------:R-:W-:Y:S01]  /*61d0*/  HMMA.16816.F32.BF16 R32, R52, R58, R32 ;  /* 0x0000003a3420723c */ /* 0x000fe20000041820 */
[----:B------:R-:W2:Y:S05]  /*61e0*/  LDSM.16.MT88.4 R56, [R116+0x8400] ;  /* 0x008400007438783b */ /* 0x000eaa0000004200 */
[----:B------:R-:W4:Y:S01]  /*61f0*/  MUFU.EX2 R114, R114 ;  /* 0x0000007200727308 */ /* 0x000f220000000800 */
[----:B---3--:R-:W-:-:S02]  /*6200*/  F2FP.BF16.PACK_AB R85, R106, R103 ;  /* 0x000000676a55723e */ /* 0x008fc400000010ff */
[----:B----4-:R-:W-:Y:S01]  /*6210*/  F2FP.BF16.PACK_AB R87, R114, R113 ;  /* 0x000000717257723e */ /* 0x010fe200000010ff */
        /* <DEDUP_REMOVED lines=11> */
[----:B------:R-:W-:-:S03]  /*62d0*/  F2FP.BF16.PACK_AB R55, R145, R138 ;  /* 0x0000008a9137723e */ /* 0x000fc600000010ff */
[----:B------:R-:W-:-:S04]  /*62e0*/  FADD.FTZ R141, R141, R148 ;  /* 0x000000948d8d7221 */ /* 0x000fc80000010000 */
[----:B------:R-:W-:-:S04]  /*62f0*/  FADD.FTZ R146, R146, R141 ;  /* 0x0000008d92927221 */ /* 0x000fc80000010000 */
[----:B------:R-:W-:Y:S01]  /*6300*/  FADD.FTZ R105, R105, R146 ;  /* 0x0000009269697221 */ /* 0x000fe20000010000 */
[----:B-1----:R-:W-:Y:S03]  /*6310*/  HMMA.16816.F32.BF16 R4, R52, R60, R4 ;  /* 0x0000003c3404723c */ /* 0x002fe60000041804 */
[----:B------:R-:W-:-:S04]  /*6320*/  FADD.FTZ R108, R108, R105 ;  /* 0x000000696c6c7221 */ /* 0x000fc80000010000 */
[----:B------:R-:W-:Y:S01]  /*6330*/  FADD.FTZ R107, R107, R108 ;  /* 0x0000006c6b6b7221 */ /* 0x000fe20000010000 */
[----:B------:R-:W-:Y:S01]  /*6340*/  HMMA.16816.F32.BF16 R8, R52, R62, R8 ;  /* 0x0000003e3408723c */ /* 0x000fe20000041808 */
[----:B------:R-:W1:Y:S02]  /*6350*/  LDSM.16.MT88.4 R60, [R118+0x7800] ;  /* 0x00780000763c783b */ /* 0x000e640000004200 */
[----:B------:R-:W-:-:S05]  /*6360*/  FADD.FTZ R137, R104, R107 ;  /* 0x0000006b68897221 */ /* 0x000fca0000010000 */
[C---:B--2---:R-:W-:Y:S08]  /*6370*/  HMMA.16816.F32.BF16 R12, R52.reuse, R56, R12 ;  /* 0x00000038340c723c */ /* 0x044ff0000004180c */
[----:B------:R-:W-:Y:S01]  /*6380*/  HMMA.16816.F32.BF16 R16, R52, R58, R16 ;  /* 0x0000003a3410723c */ /* 0x000fe20000041810 */
[----:B------:R-:W2:Y:S07]  /*6390*/  LDSM.16.MT88.4 R56, [R116+0x7800] ;  /* 0x007800007438783b */ /* 0x000eae0000004200 */
[C---:B------:R-:W-:Y:S01]  /*63a0*/  HMMA.16816.F32.BF16 R80, R84.reuse, R76, R4 ;  /* 0x0000004c5450723c */ /* 0x040fe20000041804 */
[----:B------:R-:W-:Y:S07]  /*63b0*/  LDSM.16.MT88.4 R4, [R116+0x8c00] ;  /* 0x008c00007404783b */ /* 0x000fee0000004200 */
[C---:B------:R-:W-:Y:S01]  /*63c0*/  HMMA.16816.F32.BF16 R76, R84.reuse, R78, R8 ;  /* 0x0000004e544c723c */ /* 0x040fe20000041808 */
[----:B------:R-:W-:Y:S07]  /*63d0*/  LDSM.16.MT88.4 R8, [R118+0x8c00] ;  /* 0x008c00007608783b */ /* 0x000fee0000004200 */
[----:B------:R-:W-:Y:S08]  /*63e0*/  HMMA.16816.F32.BF16 R72, R84, R68, R12 ;  /* 0x000000445448723c */ /* 0x000ff0000004180c */
[C---:B-1----:R-:W-:Y:S08]  /*63f0*/  HMMA.16816.F32.BF16 R20, R52.reuse, R60, R20 ;  /* 0x0000003c3414723c */ /* 0x042ff00000041814 */
[C---:B------:R-:W-:Y:S01]  /*6400*/  HMMA.16816.F32.BF16 R24, R52.reuse, R62, R24 ;  /* 0x0000003e3418723c */ /* 0x040fe20000041818 */
[----:B------:R-:W1:Y:S07]  /*6410*/  LDSM.16.MT88.4 R60, [R118+0x8800] ;  /* 0x00880000763c783b */ /* 0x000e6e0000004200 */
[C---:B--2---:R-:W-:Y:S08]  /*6420*/  HMMA.16816.F32.BF16 R28, R52.reuse, R56, R28 ;  /* 0x00000038341c723c */ /* 0x044ff0000004181c */
[----:B------:R-:W-:Y:S01]  /*6430*/  HMMA.16816.F32.BF16 R32, R52, R58, R32 ;  /* 0x0000003a3420723c */ /* 0x000fe20000041820 */
[----:B------:R-:W2:Y:S07]  /*6440*/  LDSM.16.MT88.4 R56, [R116+0x8800] ;  /* 0x008800007438783b */ /* 0x000eae0000004200 */
[----:B------:R-:W-:Y:S08]  /*6450*/  HMMA.16816.F32.BF16 R68, R84, R70, R16 ;  /* 0x000000465444723c */ /* 0x000ff00000041810 */
[C---:B-1----:R-:W-:Y:S08]  /*6460*/  HMMA.16816.F32.BF16 R36, R52.reuse, R60, R36 ;  /* 0x0000003c3424723c */ /* 0x042ff00000041824 */
[C---:B------:R-:W-:Y:S01]  /*6470*/  HMMA.16816.F32.BF16 R40, R52.reuse, R62, R40 ;  /* 0x0000003e3428723c */ /* 0x040fe20000041828 */
[----:B------:R-:W1:Y:S07]  /*6480*/  LDSM.16.MT88.4 R60, [R118+0x7c00] ;  /* 0x007c0000763c783b */ /* 0x000e6e0000004200 */
[C---:B--2---:R-:W-:Y:S08]  /*6490*/  HMMA.16816.F32.BF16 R44, R52.reuse, R56, R44 ;  /* 0x00000038342c723c */ /* 0x044ff0000004182c */
[----:B------:R-:W-:Y:S01]  /*64a0*/  HMMA.16816.F32.BF16 R48, R52, R58, R48 ;  /* 0x0000003a3430723c */ /* 0x000fe20000041830 */
[----:B------:R-:W2:Y:S07]  /*64b0*/  LDSM.16.MT88.4 R52, [R116+0x7c00] ;  /* 0x007c00007434783b */ /* 0x000eae0000004200 */
[C---:B------:R-:W-:Y:S07]  /*64c0*/  HMMA.16816.F32.BF16 R36, R84.reuse, R8, R36 ;  /* 0x000000085424723c */ /* 0x040fee0000041824 */
[----:B------:R-:W-:Y:S01]  /*64d0*/  FADD.FTZ R9, R147, R94 ;  /* 0x0000005e93097221 */ /* 0x000fe20000010000 */
[----:B------:R-:W-:Y:S03]  /*64e0*/  HMMA.16816.F32.BF16 R40, R84, R10, R40 ;  /* 0x0000000a5428723c */ /* 0x000fe60000041828 */
[----:B------:R-:W-:-:S04]  /*64f0*/  FADD.FTZ R9, R142, R9 ;  /* 0x000000098e097221 */ /* 0x000fc80000010000 */
[----:B------:R-:W-:Y:S01]  /*6500*/  FADD.FTZ R0, R138, R9 ;  /* 0x000000098a007221 */ /* 0x000fe20000010000 */
[----:B------:R-:W-:Y:S03]  /*6510*/  HMMA.16816.F32.BF16 R44, R84, R4, R44 ;  /* 0x00000004542c723c */ /* 0x000fe6000004182c */
[----:B------:R-:W-:-:S04]  /*6520*/  FADD.FTZ R0, R145, R0 ;  /* 0x0000000091007221 */ /* 0x000fc80000010000 */
[----:B------:R-:W-:Y:S01]  /*6530*/  FADD.FTZ R103, R103, R0 ;  /* 0x0000000067677221 */ /* 0x000fe20000010000 */
[C---:B-1----:R-:W-:Y:S01]  /*6540*/  HMMA.16816.F32.BF16 R64, R84.reuse, R60, R20 ;  /* 0x0000003c5440723c */ /* 0x042fe20000041814 */
[-C--:B------:R-:W-:Y:S02]  /*6550*/  MOV R0, R88.reuse ;  /* 0x0000005800007202 */ /* 0x080fe40000000f00 */
[----:B------:R-:W-:Y:S01]  /*6560*/  FADD.FTZ R106, R106, R103 ;  /* 0x000000676a6a7221 */ /* 0x000fe20000010000 */
[----:B------:R-:W-:Y:S02]  /*6570*/  @P4 MOV R0, R88 ;  /* 0x0000005800004202 */ /* 0x000fe40000000f00 */
[----:B------:R-:W-:Y:S01]  /*6580*/  MOV R88, R3 ;  /* 0x0000000300587202 */ /* 0x000fe20000000f00 */
[----:B------:R-:W-:Y:S01]  /*6590*/  FADD.FTZ R113, R113, R106 ;  /* 0x0000006a71717221 */ /* 0x000fe20000010000 */
[----:B------:R-:W-:Y:S03]  /*65a0*/  HMMA.16816.F32.BF16 R60, R84, R62, R24 ;  /* 0x0000003e543c723c */ /* 0x000fe60000041818 */
[----:B------:R-:W-:-:S05]  /*65b0*/  FADD.FTZ R140, R114, R113 ;  /* 0x00000071728c7221 */ /* 0x000fca0000010000 */
[C---:B--2---:R-:W-:Y:S08]  /*65c0*/  HMMA.16816.F32.BF16 R56, R84.reuse, R52, R28 ;  /* 0x000000345438723c */ /* 0x044ff0000004181c */
[C---:B------:R-:W-:Y:S08]  /*65d0*/  HMMA.16816.F32.BF16 R52, R84.reuse, R54, R32 ;  /* 0x000000365434723c */ /* 0x040ff00000041820 */
[----:B------:R-:W-:Y:S01]  /*65e0*/  HMMA.16816.F32.BF16 R48, R84, R6, R48 ;  /* 0x000000065430723c */ /* 0x000fe20000041830 */
[----:B------:R-:W-:Y:S05]  /*65f0*/  @!UPT UIADD3 URZ, URZ, URZ, URZ ;  /* 0x0000003f3f3ff290 */ /* 0x000fea000fffe03f */
[----:B------:R-:W-:Y:S11]  /*6600*/  @P4 BRA `(.L_x_886) ;  /* 0x0000001000004947 */ /* 0x000ff60003800000 */
.L_x_882:
[----:B------:R-:W-:-:S07]  /*6610*/  IADD3 R136, R88, -0x1, RZ ;  /* 0xffffffff58887810 */ /* 0x000fce0007ffe0ff */
.L_x_886:
        /* <DEDUP_REMOVED lines=10> */
.L_x_890:
        /* <DEDUP_REMOVED lines=56> */
.L_x_888:
[----:B------:R-:W-:Y:S04]  /*6a40*/  DEPBAR.LE SB0, 0x0 ;  /* 0x000080000000791a */ /* 0x000fe80000000000 */
[----:B------:R-:W-:Y:S01]  /*6a50*/  BAR.SYNC.DEFER_BLOCKING 0x0 ;  /* 0x0000000000007b1d */ /* 0x000fe20000010000 */
[----:B------:R-:W-:Y:S01]  /*6a60*/  SHF.R.S32.HI R0, RZ, 0x1f, R136 ;  /* 0x0000001fff007819 */ /* 0x000fe20000011488 */
[C---:B------:R-:W-:Y:S02]  /*6a70*/  IMAD R141, R136.reuse, UR8, RZ ;  /* 0x00000008888d7c24 */ /* 0x040fe4000f8e02ff */
[----:B------:R-:W-:Y:S04]  /*6a80*/  IMAD.WIDE.U32 R148, R136, UR14, R138 ;  /* 0x0000000e88947c25 */ /* 0x000fe8000f8e008a */
[----:B------:R-:W-:Y:S01]  /*6a90*/  IMAD R141, R0, UR14, R141 ;  /* 0x0000000e008d7c24 */ /* 0x000fe2000f8e028d */
[C---:B------:R-:W-:Y:S02]  /*6aa0*/  @!P4 LEA R152, P1, R148.reuse, c[0x0][0x170], 0x1 ;  /* 0x00005c009498ca11 */ /* 0x040fe400078208ff */
[C---:B------:R-:W-:Y:S02]  /*6ab0*/  @!P3 LEA R146, P0, R148.reuse, c[0x0][0x170], 0x1 ;  /* 0x00005c009492ba11 */ /* 0x040fe400078008ff */
[----:B------:R-:W-:Y:S02]  /*6ac0*/  IADD3 R2, R149, R141, RZ ;  /* 0x0000008d95027210 */ /* 0x000fe40007ffe0ff */
[C---:B------:R-:W-:Y:S02]  /*6ad0*/  @!P2 LEA R144, P5, R148.reuse, c[0x0][0x170], 0x1 ;  /* 0x00005c009490aa11 */ /* 0x040fe400078a08ff */
[C-C-:B------:R-:W-:Y:S02]  /*6ae0*/  @!P4 LEA.HI.X R153, R148.reuse, c[0x0][0x174], R2.reuse, 0x1, P1 ;  /* 0x00005d009499ca11 */ /* 0x140fe400008f0c02 */
[C-C-:B------:R-:W-:Y:S02]  /*6af0*/  @!P3 LEA.HI.X R147, R148.reuse, c[0x0][0x174], R2.reuse, 0x1, P0 ;  /* 0x00005d009493ba11 */ /* 0x140fe400000f0c02 */
[C---:B------:R-:W-:Y:S02]  /*6b00*/  @!P2 LEA.HI.X R145, R148.reuse, c[0x0][0x174], R2, 0x1, P5 ;  /* 0x00005d009491aa11 */ /* 0x040fe400028f0c02 */
[----:B------:R-:W-:Y:S01]  /*6b10*/  IADD3 R85, P6, R148, UR15, RZ ;  /* 0x0000000f94557c10 */ /* 0x000fe2000ffde0ff */
[----:B------:R-:W-:Y:S01]  /*6b20*/  @P4 STS [R124+0x6000], RZ ;  /* 0x006000ff7c004388 */ /* 0x000fe20000000800 */
[----:B------:R-:W-:Y:S02]  /*6b30*/  ISETP.GT.AND P5, PT, R136, RZ, PT ;  /* 0x000000ff8800720c */ /* 0x000fe40003fa4270 */
[----:B------:R-:W-:Y:S02]  /*6b40*/  IADD3.X R0, R2, UR5, RZ, P6, !PT ;  /* 0x0000000502007c10 */ /* 0x000fe4000b7fe4ff */
[C---:B------:R-:W-:Y:S01]  /*6b50*/  @!P4 LEA R150, P6, R85.reuse, c[0x0][0x170], 0x1 ;  /* 0x00005c005596ca11 */ /* 0x040fe200078c08ff */
[----:B------:R-:W-:Y:S01]  /*6b60*/  @P4 STS [R124+0x6004], RZ ;  /* 0x006004ff7c004388 */ /* 0x000fe20000000800 */
[C---:B------:R-:W-:Y:S02]  /*6b70*/  @!P3 LEA R142, P1, R85.reuse, c[0x0][0x170], 0x1 ;  /* 0x00005c00558eba11 */ /* 0x040fe400078208ff */
[C-C-:B------:R-:W-:Y:S02]  /*6b80*/  @!P4 LEA.HI.X R151, R85.reuse, c[0x0][0x174], R0.reuse, 0x1, P6 ;  /* 0x00005d005597ca11 */ /* 0x140fe400030f0c00 */
[C-C-:B------:R-:W-:Y:S01]  /*6b90*/  @!P3 LEA.HI.X R143, R85.reuse, c[0x0][0x174], R0.reuse, 0x1, P1 ;  /* 0x00005d00558fba11 */ /* 0x140fe200008f0c00 */
[----:B------:R-:W-:Y:S01]  /*6ba0*/  @P4 STS.64 [R124+0x6008], RZ ;  /* 0x006008ff7c004388 */ /* 0x000fe20000000a00 */
[C---:B------:R-:W-:Y:S04]  /*6bb0*/  @!P2 LEA R84, P0, R85.reuse, c[0x0][0x170], 0x1 ;  /* 0x00005c005554aa11 */ /* 0x040fe800078008ff */
[----:B------:R-:W-:Y:S01]  /*6bc0*/  @!P2 LEA.HI.X R85, R85, c[0x0][0x174], R0, 0x1, P0 ;  /* 0x00005d005555aa11 */ /* 0x000fe200000f0c00 */
        /* <DEDUP_REMOVED lines=31> */
[----:B------:R-:W2:Y:S06]  /*6dc0*/  LDSM.16.M88.4 R96, [R120+0x3400] ;  /* 0x003400007860783b */ /* 0x000eac0000000200 */
[----:B------:R-:W2:Y:S06]  /*6dd0*/  LDSM.16.M88.4 R100, [R120+0x3800] ;  /* 0x003800007864783b */ /* 0x000eac0000000200 */
[----:B------:R-:W0:Y:S06]  /*6de0*/  LDGDEPBAR ;  /* 0x00000000000079af */ /* 0x000e2c0000000000 */
[----:B------:R-:W3:Y:S06]  /*6df0*/  LDSM.16.M88.4 R104, [R120+0x3c00] ;  /* 0x003c00007868783b */ /* 0x000eec0000000200 */
[----:B------:R-:W-:Y:S06]  /*6e00*/  LDSM.16.M88.4 R108, [R119] ;  /* 0x00000000776c783b */ /* 0x000fec0000000200 */
[----:B------:R-:W3:Y:S01]  /*6e10*/  LDSM.16.M88.4 R112, [R117+0x3000] ;  /* 0x003000007570783b */ /* 0x000ee20000000200 */
[C---:B-1----:R-:W-:Y:S08]  /*6e20*/  HMMA.16816.F32.BF16 R4, R88.reuse, R92, RZ ;  /* 0x0000005c5804723c */ /* 0x042ff000000418ff */
[C---:B------:R-:W-:Y:S01]  /*6e30*/  HMMA.16816.F32.BF16 R8, R88.reuse, R94, RZ ;  /* 0x0000005e5808723c */ /* 0x040fe200000418ff */
[----:B------:R-:W-:Y:S07]  /*6e40*/  LDSM.16.M88.4 R92, [R117+0x3800] ;  /* 0x00380000755c783b */ /* 0x000fee0000000200 */
[C---:B--2---:R-:W-:Y:S08]  /*6e50*/  HMMA.16816.F32.BF16 R12, R88.reuse, R96, RZ ;  /* 0x00000060580c723c */ /* 0x044ff000000418ff */
[C---:B------:R-:W-:Y:S01]  /*6e60*/  HMMA.16816.F32.BF16 R16, R88.reuse, R98, RZ ;  /* 0x000000625810723c */ /* 0x040fe200000418ff */
[----:B------:R-:W-:Y:S07]  /*6e70*/  LDSM.16.M88.4 R96, [R117+0x3c00] ;  /* 0x003c00007560783b */ /* 0x000fee0000000200 */
[C---:B------:R-:W-:Y:S08]  /*6e80*/  HMMA.16816.F32.BF16 R20, R88.reuse, R100, RZ ;  /* 0x000000645814723c */ /* 0x040ff000000418ff */
[C---:B------:R-:W-:Y:S01]  /*6e90*/  HMMA.16816.F32.BF16 R24, R88.reuse, R102, RZ ;  /* 0x000000665818723c */ /* 0x040fe200000418ff */
[----:B------:R-:W-:Y:S07]  /*6ea0*/  LDSM.16.M88.4 R100, [R120+0x4800] ;  /* 0x004800007864783b */ /* 0x000fee0000000200 */
[C---:B---3--:R-:W-:Y:S08]  /*6eb0*/  HMMA.16816.F32.BF16 R28, R88.reuse, R104, RZ ;  /* 0x00000068581c723c */ /* 0x048ff000000418ff */
[----:B------:R-:W-:Y:S01]  /*6ec0*/  HMMA.16816.F32.BF16 R32, R88, R106, RZ ;  /* 0x0000006a5820723c */ /* 0x000fe200000418ff */
[----:B------:R-:W1:Y:S07]  /*6ed0*/  LDSM.16.M88.4 R88, [R117+0x3400] ;  /* 0x003400007558783b */ /* 0x000e6e0000000200 */
[C---:B------:R-:W-:Y:S08]  /*6ee0*/  HMMA.16816.F32.BF16 R4, R108.reuse, R112, R4 ;  /* 0x000000706c04723c */ /* 0x040ff00000041804 */
[C---:B------:R-:W-:Y:S08]  /*6ef0*/  HMMA.16816.F32.BF16 R8, R108.reuse, R114, R8 ;  /* 0x000000726c08723c */ /* 0x040ff00000041808 */
[C---:B-1----:R-:W-:Y:S08]  /*6f00*/  HMMA.16816.F32.BF16 R12, R108.reuse, R88, R12 ;  /* 0x000000586c0c723c */ /* 0x042ff0000004180c */
        /* <DEDUP_REMOVED lines=19> */
[----:B------:R-:W1:Y:S06]  /*7040*/  LDSM.16.M88.4 R88, [R117+0x4400] ;  /* 0x004400007558783b */ /* 0x000e6c0000000200 */
[----:B------:R-:W3:Y:S01]  /*7050*/  LDSM.16.M88.4 R92, [R117+0x4800] ;  /* 0x00480000755c783b */ /* 0x000ee20000000200 */
        /* <DEDUP_REMOVED lines=11> */
[----:B------:R-:W2:Y:S06]  /*7110*/  LDSM.16.M88.4 R96, [R120+0x5400] ;  /* 0x005400007860783b */ /* 0x000eac0000000200 */
[----:B------:R-:W3:Y:S01]  /*7120*/  LDSM.16.M88.4 R100, [R120+0x5800] ;  /* 0x005800007864783b */ /* 0x000ee20000000200 */
        /* <DEDUP_REMOVED lines=11> */
[----:B------:R-:W1:Y:S06]  /*71e0*/  LDSM.16.M88.4 R88, [R117+0x5400] ;  /* 0x005400007558783b */ /* 0x000e6c0000000200 */
[----:B------:R-:W3:Y:S01]  /*71f0*/  LDSM.16.M88.4 R92, [R117+0x5800] ;  /* 0x00580000755c783b */ /* 0x000ee20000000200 */
[C---:B--2---:R-:W-:Y:S08]  /*7200*/  HMMA.16816.F32.BF16 R4, R96.reuse, R100, R4 ;  /* 0x000000646004723c */ /* 0x044ff00000041804 */
[C---:B------:R-:W-:Y:S08]  /*7210*/  HMMA.16816.F32.BF16 R8, R96.reuse, R102, R8 ;  /* 0x000000666008723c */ /* 0x040ff00000041808 */
[C---:B-1----:R-:W-:Y:S08]  /*7220*/  HMMA.16816.F32.BF16 R12, R96.reuse, R88, R12 ;  /* 0x00000058600c723c */ /* 0x042ff0000004180c */
[----:B------:R-:W-:Y:S01]  /*7230*/  FMUL.FTZ R2, R4, c[0x0][0x2ec] ;  /* 0x0000bb0004027a20 */ /* 0x000fe20000410000 */
[C---:B------:R-:W-:Y:S01]  /*7240*/  HMMA.16816.F32.BF16 R16, R96.reuse, R90, R16 ;  /* 0x0000005a6010723c */ /* 0x040fe20000041810 */
[----:B------:R-:W1:Y:S01]  /*7250*/  LDSM.16.M88.4 R88, [R117+0x5c00] ;  /* 0x005c00007558783b */ /* 0x000e620000000200 */
[----:B------:R-:W-:Y:S04]  /*7260*/  DEPBAR.LE SB0, 0x0 ;  /* 0x000080000000791a */ /* 0x000fe80000000000 */
[----:B------:R2:W1:Y:S01]  /*7270*/  MUFU.TANH R114, R2 ;  /* 0x0000000200727308 */ /* 0x0004620000002400 */
[----:B------:R-:W-:Y:S01]  /*7280*/  BAR.SYNC.DEFER_BLOCKING 0x0 ;  /* 0x0000000000007b1d */ /* 0x000fe20000010000 */
[C---:B---3--:R-:W-:Y:S05]  /*7290*/  HMMA.16816.F32.BF16 R20, R96.reuse, R92, R20 ;  /* 0x0000005c6014723c */ /* 0x048fea0000041814 */
[----:B------:R-:W-:Y:S02]  /*72a0*/  FMUL.FTZ R0, R5, c[0x0][0x2ec] ;  /* 0x0000bb0005007a20 */ /* 0x000fe40000410000 */
[----:B------:R-:W-:Y:S01]  /*72b0*/  FMUL.FTZ R165, R6, c[0x0][0x2ec] ;  /* 0x0000bb0006a57a20 */ /* 0x000fe20000410000 */
[C---:B------:R-:W-:Y:S01]  /*72c0*/  HMMA.16816.F32.BF16 R24, R96.reuse, R94, R24 ;  /* 0x0000005e6018723c */ /* 0x040fe20000041818 */
[----:B------:R3:W1:Y:S03]  /*72d0*/  MUFU.TANH R106, R0 ;  /* 0x00000000006a7308 */ /* 0x0006660000002400 */
[----:B------:R-:W-:Y:S02]  /*72e0*/  FMUL.FTZ R163, R7, c[0x0][0x2ec] ;  /* 0x0000bb0007a37a20 */ /* 0x000fe40000410000 */
[----:B------:R-:W-:Y:S02]  /*72f0*/  FMUL.FTZ R164, R8, c[0x0][0x2ec] ;  /* 0x0000bb0008a47a20 */ /* 0x000fe40000410000 */
[----:B------:R-:W-:Y:S03]  /*7300*/  FMUL.FTZ R162, R12, c[0x0][0x2ec] ;  /* 0x0000bb000ca27a20 */ /* 0x000fe60000410000 */
[----:B------:R-:W2:Y:S01]  /*7310*/  MUFU.TANH R165, R165 ;  /* 0x000000a500a57308 */ /* 0x000ea20000002400 */
[----:B------:R-:W-:Y:S02]  /*7320*/  FMUL.FTZ R160, R13, c[0x0][0x2ec] ;  /* 0x0000bb000da07a20 */ /* 0x000fe40000410000 */
[----:B------:R-:W-:Y:S02]  /*7330*/  FMUL.FTZ R161, R14, c[0x0][0x2ec] ;  /* 0x0000bb000ea17a20 */ /* 0x000fe40000410000 */
[----:B------:R-:W-:Y:S02]  /*7340*/  FMUL.FTZ R159, R15, c[0x0][0x2ec] ;  /* 0x0000bb000f9f7a20 */ /* 0x000fe40000410000 */
[----:B------:R-:W-:Y:S02]  /*7350*/  FMUL.FTZ R158, R16, c[0x0][0x2ec] ;  /* 0x0000bb00109e7a20 */ /* 0x000fe40000410000 */
[----:B------:R-:W-:Y:S01]  /*7360*/  FMUL.FTZ R156, R17, c[0x0][0x2ec] ;  /* 0x0000bb00119c7a20 */ /* 0x000fe20000410000 */
[----:B------:R-:W2:Y:S01]  /*7370*/  MUFU.TANH R163, R163 ;  /* 0x000000a300a37308 */ /* 0x000ea20000002400 */
[----:B------:R-:W-:Y:S02]  /*7380*/  FMUL.FTZ R157, R18, c[0x0][0x2ec] ;  /* 0x0000bb00129d7a20 */ /* 0x000fe40000410000 */
[----:B------:R-:W-:Y:S01]  /*7390*/  FMUL.FTZ R155, R19, c[0x0][0x2ec] ;  /* 0x0000bb00139b7a20 */ /* 0x000fe20000410000 */
[C---:B-1----:R-:W-:Y:S03]  /*73a0*/  HMMA.16816.F32.BF16 R28, R96.reuse, R88, R28 ;  /* 0x00000058601c723c */ /* 0x042fe6000004181c */
[----:B----4-:R-:W-:Y:S02]  /*73b0*/  FMUL.FTZ R150, R20, c[0x0][0x2ec] ;  /* 0x0000bb0014967a20 */ /* 0x010fe40000410000 */
[----:B------:R-:W-:Y:S01]  /*73c0*/  FMUL.FTZ R148, R21, c[0x0][0x2ec] ;  /* 0x0000bb0015947a20 */ /* 0x000fe20000410000 */
[----:B------:R-:W1:Y:S01]  /*73d0*/  MUFU.TANH R164, R164 ;  /* 0x000000a400a47308 */ /* 0x000e620000002400 */
[----:B------:R-:W-:Y:S01]  /*73e0*/  FMUL.FTZ R149, R22, c[0x0][0x2ec] ;  /* 0x0000bb0016957a20 */ /* 0x000fe20000410000 */
[----:B------:R-:W-:Y:S04]  /*73f0*/  HMMA.16816.F32.BF16 R32, R96, R90, R32 ;  /* 0x0000005a6020723c */ /* 0x000fe80000041820 */
[----:B------:R-:W-:Y:S02]  /*7400*/  FMUL.FTZ R151, R23, c[0x0][0x2ec] ;  /* 0x0000bb0017977a20 */ /* 0x000fe40000410000 */
[----:B------:R-:W-:Y:S02]  /*7410*/  FMUL.FTZ R152, R24, c[0x0][0x2ec] ;  /* 0x0000bb0018987a20 */ /* 0x000fe40000410000 */
[----:B------:R-:W4:Y:S01]  /*7420*/  MUFU.TANH R162, R162 ;  /* 0x000000a200a27308 */ /* 0x000f220000002400 */
[----:B------:R-:W-:Y:S03]  /*7430*/  FMUL.FTZ R154, R25, c[0x0][0x2ec] ;  /* 0x0000bb00199a7a20 */ /* 0x000fe60000410000 */
[----:B------:R-:W-:Y:S02]  /*7440*/  FMUL.FTZ R153, R26, c[0x0][0x2ec] ;  /* 0x0000bb001a997a20 */ /* 0x000fe40000410000 */
[----:B------:R-:W-:Y:S02]  /*7450*/  FMUL.FTZ R147, R27, c[0x0][0x2ec] ;  /* 0x0000bb001b937a20 */ /* 0x000fe40000410000 */
[----:B------:R-:W-:Y:S02]  /*7460*/  FMUL.FTZ R141, R28, c[0x0][0x2ec] ;  /* 0x0000bb001c8d7a20 */ /* 0x000fe40000410000 */
[----:B------:R-:W1:Y:S01]  /*7470*/  MUFU.TANH R160, R160 ;  /* 0x000000a000a07308 */ /* 0x000e620000002400 */
[----:B------:R-:W-:Y:S02]  /*7480*/  FMUL.FTZ R146, R29, c[0x0][0x2ec] ;  /* 0x0000bb001d927a20 */ /* 0x000fe40000410000 */
[----:B------:R-:W-:Y:S02]  /*7490*/  FMUL.FTZ R145, R30, c[0x0][0x2ec] ;  /* 0x0000bb001e917a20 */ /* 0x000fe40000410000 */
[----:B-----5:R-:W-:Y:S02]  /*74a0*/  FMUL.FTZ R142, R31, c[0x0][0x2ec] ;  /* 0x0000bb001f8e7a20 */ /* 0x020fe40000410000 */
[----:B------:R-:W-:Y:S02]  /*74b0*/  FMUL.FTZ R143, R32, c[0x0][0x2ec] ;  /* 0x0000bb00208f7a20 */ /* 0x000fe40000410000 */
[----:B------:R-:W-:Y:S01]  /*74c0*/  FMUL.FTZ R144, R33, c[0x0][0x2ec] ;  /* 0x0000bb0021907a20 */ /* 0x000fe20000410000 */
[----:B------:R-:W1:Y:S01]  /*74d0*/  MUFU.TANH R161, R161 ;  /* 0x000000a100a17308 */ /* 0x000e620000002400 */
[----:B------:R-:W-:Y:S02]  /*74e0*/  FMUL.FTZ R86, R34, c[0x0][0x2ec] ;  /* 0x0000bb0022567a20 */ /* 0x000fe40000410000 */
[----:B------:R-:W-:Y:S02]  /*74f0*/  FMUL.FTZ R84, R9, c[0x0][0x2ec] ;  /* 0x0000bb0009547a20 */ /* 0x000fe40000410000 */
[----:B--2---:R-:W-:Y:S02]  /*7500*/  FMUL.FTZ R2, R10, c[0x0][0x2ec] ;  /* 0x0000bb000a027a20 */ /* 0x004fe40000410000 */
[----:B---3--:R-:W-:Y:S02]  /*7510*/  FMUL.FTZ R0, R11, c[0x0][0x2ec] ;  /* 0x0000bb000b007a20 */ /* 0x008fe40000410000 */
[----:B------:R-:W-:Y:S01]  /*7520*/  FMUL.FTZ R35, R35, c[0x0][0x2ec] ;  /* 0x0000bb0023237a20 */ /* 0x000fe20000410000 */
[----:B------:R2:W3:Y:S10]  /*7530*/  MUFU.TANH R113, R84 ;  /* 0x0000005400717308 */ /* 0x0004f40000002400 */
        /* <DEDUP_REMOVED lines=24> */
.L_x_889:
[----:B-1----:R-:W-:Y:S01]  /*76c0*/  FMNMX.FTZ R5, R114, R87, !PT ;  /* 0x0000005772057209 */ /* 0x002fe20007810000 */
        /* <DEDUP_REMOVED lines=33> */
[----:B------:R-:W-:Y:S01]  /*78e0*/  LDSM.16.MT88.4 R12, [R118+0x6000] ;  /* 0x00600000760c783b */ /* 0x000fe20000004200 */
[----:B------:R-:W-:Y:S07]  /*78f0*/  IADD3 R136, R136, -0x1, RZ ;  /* 0xffffffff88887810 */ /* 0x000fee0007ffe0ff */
        /* <DEDUP_REMOVED lines=10> */
[C---:B------:R-:W-:Y:S02]  /*79a0*/  FMUL.FTZ R97, R2.reuse, c[0x0][0x23c] ;  /* 0x00008f0002617a20 */ /* 0x040fe40000410000 */
[----:B------:R-:W-:Y:S01]  /*79b0*/  FADD.FTZ R4, -R2, R87 ;  /* 0x0000005702047221 */ /* 0x000fe20000010100 */
[----:B------:R-:W-:Y:S02]  /*79c0*/  MOV R87, R2 ;  /* 0x0000000200577202 */ /* 0x000fe40000000f00 */
[----:B------:R-:W-:Y:S01]  /*79d0*/  FSEL R97, R97, RZ, P0 ;  /* 0x000000ff61617208 */ /* 0x000fe20000000000 */
[----:B------:R-:W-:Y:S01]  /*79e0*/  FMUL.FTZ R84, R4, c[0x0][0x23c] ;  /* 0x00008f0004547a20 */ /* 0x000fe20000410000 */
[C---:B------:R-:W-:Y:S01]  /*79f0*/  FSETP.NEU.FTZ.AND P0, PT, R0.reuse, -INF , PT ;  /* 0xff8000000000780b */ /* 0x040fe20003f1d000 */
        /* <DEDUP_REMOVED lines=36> */
[C---:B------:R-:W-:Y:S01]  /*7c40*/  FMUL.FTZ R25, R84.reuse, R61 ;  /* 0x0000003d54197220 */ /* 0x040fe20000410000 */
[----:B------:R-:W3:Y:S01]  /*7c50*/  LDSM.16.MT88.4 R68, [R116+0x7000] ;  /* 0x007000007444783b */ /* 0x000ee20000004200 */
[----:B------:R-:W-:Y:S01]  /*7c60*/  FMUL.FTZ R26, R3, R62 ;  /* 0x0000003e031a7220 */ /* 0x000fe20000410000 */
[----:B-1----:R-:W-:Y:S01]  /*7c70*/  F2FP.BF16.PACK_AB R80, R89, R90 ;  /* 0x0000005a5950723e */ /* 0x002fe200000010ff */
[C---:B------:R-:W-:Y:S02]  /*7c80*/  FMUL.FTZ R27, R3.reuse, R63 ;  /* 0x0000003f031b7220 */ /* 0x040fe40000410000 */
[C---:B------:R-:W-:Y:S02]  /*7c90*/  FMUL.FTZ R32, R84.reuse, R52 ;  /* 0x0000003454207220 */ /* 0x040fe40000410000 */
[C---:B------:R-:W-:Y:S01]  /*7ca0*/  FMUL.FTZ R33, R84.reuse, R53 ;  /* 0x0000003554217220 */ /* 0x040fe20000410000 */
[----:B------:R-:W-:Y:S01]  /*7cb0*/  MUFU.EX2 R95, R95 ;  /* 0x0000005f005f7308 */ /* 0x000fe20000000800 */
[----:B------:R-:W1:Y:S01]  /*7cc0*/  LDSM.16.MT88.4 R60, [R118+0x8000] ;  /* 0x00800000763c783b */ /* 0x000e620000004200 */
[C---:B------:R-:W-:Y:S02]  /*7cd0*/  FMUL.FTZ R34, R3.reuse, R54 ;  /* 0x0000003603227220 */ /* 0x040fe40000410000 */
[C---:B------:R-:W-:Y:S02]  /*7ce0*/  FMUL.FTZ R35, R3.reuse, R55 ;  /* 0x0000003703237220 */ /* 0x040fe40000410000 */
[C---:B------:R-:W-:Y:S02]  /*7cf0*/  FMUL.FTZ R36, R84.reuse, R36 ;  /* 0x0000002454247220 */ /* 0x040fe40000410000 */
[----:B------:R-:W-:Y:S01]  /*7d00*/  FMUL.FTZ R37, R84, R37 ;  /* 0x0000002554257220 */ /* 0x000fe20000410000 */
[----:B------:R-:W4:Y:S01]  /*7d10*/  LDSM.16.MT88.4 R52, [R116+0x8000] ;  /* 0x008000007434783b */ /* 0x000f220000004200 */
[----:B------:R-:W5:Y:S01]  /*7d20*/  MUFU.EX2 R94, R94 ;  /* 0x0000005e005e7308 */ /* 0x000f620000000800 */
[C---:B------:R-:W-:Y:S02]  /*7d30*/  FMUL.FTZ R38, R3.reuse, R38 ;  /* 0x0000002603267220 */ /* 0x040fe40000410000 */
[C---:B------:R-:W-:Y:S01]  /*7d40*/  FMUL.FTZ R39, R3.reuse, R39 ;  /* 0x0000002703277220 */ /* 0x040fe20000410000 */
[----:B--2---:R-:W-:Y:S01]  /*7d50*/  F2FP.BF16.PACK_AB R81, R88, R91 ;  /* 0x0000005b5851723e */ /* 0x004fe200000010ff */
[C---:B------:R-:W-:Y:S02]  /*7d60*/  FMUL.FTZ R40, R84.reuse, R40 ;  /* 0x0000002854287220 */ /* 0x040fe40000410000 */
[----:B------:R-:W-:Y:S02]  /*7d70*/  FMUL.FTZ R41, R84, R41 ;  /* 0x0000002954297220 */ /* 0x000fe40000410000 */
[C---:B------:R-:W-:Y:S01]  /*7d80*/  FMUL.FTZ R42, R3.reuse, R42 ;  /* 0x0000002a032a7220 */ /* 0x040fe20000410000 */
[----:B------:R-:W-:Y:S01]  /*7d90*/  MUFU.EX2 R93, R93 ;  /* 0x0000005d005d7308 */ /* 0x000fe20000000800 */
[----:B------:R-:W-:Y:S02]  /*7da0*/  FMUL.FTZ R43, R3, R43 ;  /* 0x0000002b032b7220 */ /* 0x000fe40000410000 */
[--C-:B------:R-:W-:Y:S02]  /*7db0*/  FFMA.FTZ R102, R156, c[0x0][0x23c], -R97.reuse ;  /* 0x00008f009c667a23 */ /* 0x100fe40000010861 */
[--C-:B------:R-:W-:Y:S02]  /*7dc0*/  FFMA.FTZ R104, R157, c[0x0][0x23c], -R96.reuse ;  /* 0x00008f009d687a23 */ /* 0x100fe40000010860 */
[--C-:B------:R-:W-:Y:S02]  /*7dd0*/  FFMA.FTZ R105, R155, c[0x0][0x23c], -R96.reuse ;  /* 0x00008f009b697a23 */ /* 0x100fe40000010860 */
[C---:B------:R-:W-:Y:S01]  /*7de0*/  FMUL.FTZ R44, R84.reuse, R44 ;  /* 0x0000002c542c7220 */ /* 0x040fe20000410000 */
[----:B------:R-:W2:Y:S01]  /*7df0*/  MUFU.EX2 R92, R92 ;  /* 0x0000005c005c7308 */ /* 0x000ea20000000800 */
[----:B------:R-:W-:Y:S02]  /*7e00*/  FMUL.FTZ R45, R84, R45 ;  /* 0x0000002d542d7220 */ /* 0x000fe40000410000 */
[C---:B------:R-:W-:Y:S01]  /*7e10*/  FMUL.FTZ R46, R3.reuse, R46 ;  /* 0x0000002e032e7220 */ /* 0x040fe20000410000 */
[----:B-----5:R-:W-:Y:S01]  /*7e20*/  F2FP.BF16.PACK_AB R82, R94, R95 ;  /* 0x0000005f5e52723e */ /* 0x020fe200000010ff */
        /* <DEDUP_REMOVED lines=9> */
[----:B------:R-:W5:Y:S01]  /*7ec0*/  MUFU.EX2 R99, R99 ;  /* 0x0000006300637308 */ /* 0x000f620000000800 */
[--C-:B------:R-:W-:Y:S02]  /*7ed0*/  FFMA.FTZ R111, R151, c[0x0][0x23c], -R96.reuse ;  /* 0x00008f00976f7a23 */ /* 0x100fe40000010860 */
[--C-:B------:R-:W-:Y:S01]  /*7ee0*/  FFMA.FTZ R110, R152, c[0x0][0x23c], -R97.reuse ;  /* 0x00008f00986e7a23 */ /* 0x100fe20000010861 */
[----:B--2---:R-:W-:Y:S01]  /*7ef0*/  F2FP.BF16.PACK_AB R83, R92, R93 ;  /* 0x0000005d5c53723e */ /* 0x004fe200000010ff */
[----:B------:R-:W-:Y:S02]  /*7f00*/  FFMA.FTZ R107, R154, c[0x0][0x23c], -R97 ;  /* 0x00008f009a6b7a23 */ /* 0x000fe40000010861 */
[--C-:B------:R-:W-:Y:S02]  /*7f10*/  FFMA.FTZ R112, R153, c[0x0][0x23c], -R96.reuse ;  /* 0x00008f0099707a23 */ /* 0x100fe40000010860 */
[----:B------:R-:W-:Y:S01]  /*7f20*/  FFMA.FTZ R113, R147, c[0x0][0x23c], -R96 ;  /* 0x00008f0093717a23 */ /* 0x000fe20000010860 */
[----:B------:R-:W-:Y:S01]  /*7f30*/  MUFU.EX2 R106, R106 ;  /* 0x0000006a006a7308 */ /* 0x000fe20000000800 */
[C---:B------:R-:W-:Y:S05]  /*7f40*/  HMMA.16816.F32.BF16 R4, R80.reuse, R12, R4 ;  /* 0x0000000c5004723c */ /* 0x040fea0000041804 */
[C---:B------:R-:W-:Y:S02]  /*7f50*/  FFMA.FTZ R90, R84.reuse, R137, R90 ;  /* 0x00000089545a7223 */ /* 0x040fe4000001005a */
[C---:B------:R-:W-:Y:S01]  /*7f60*/  FMUL.FTZ R12, R84.reuse, R72 ;  /* 0x00000048540c7220 */ /* 0x040fe20000410000 */
[C---:B------:R-:W-:Y:S01]  /*7f70*/  HMMA.16816.F32.BF16 R8, R80.reuse, R14, R8 ;  /* 0x0000000e5008723c */ /* 0x040fe20000041808 */
[----:B------:R-:W-:Y:S03]  /*7f80*/  MUFU.EX2 R100, R100 ;  /* 0x0000006400647308 */ /* 0x000fe60000000800 */
[----:B------:R-:W-:Y:S02]  /*7f90*/  FMUL.FTZ R13, R84, R73 ;  /* 0x00000049540d7220 */ /* 0x000fe40000410000 */
[C---:B------:R-:W-:Y:S02]  /*7fa0*/  FFMA.FTZ R91, R3.reuse, R140, R91 ;  /* 0x0000008c035b7223 */ /* 0x040fe4000001005b */
        /* <DEDUP_REMOVED lines=8> */
[--C-:B------:R-:W-:Y:S02]  /*8030*/  FFMA.FTZ R142, R142, c[0x0][0x23c], -R96.reuse ;  /* 0x00008f008e8e7a23 */ /* 0x100fe40000010860 */
        /* <DEDUP_REMOVED lines=10> */
[----:B------:R-:W-:Y:S03]  /*80e0*/  FFMA.FTZ R97, R144, c[0x0][0x23c], -R97 ;  /* 0x00008f0090617a23 */ /* 0x000fe60000010861 */
[C---:B------:R-:W-:Y:S06]  /*80f0*/  HMMA.16816.F32.BF16 R20, R80.reuse, R28, R20 ;  /* 0x0000001c5014723c */ /* 0x040fec0000041814 */
[----:B------:R-:W-:Y:S01]  /*8100*/  MUFU.EX2 R111, R111 ;  /* 0x0000006f006f7308 */ /* 0x000fe20000000800 */
[C---:B------:R-:W-:Y:S01]  /*8110*/  FMUL.FTZ R28, R84.reuse, R56 ;  /* 0x00000038541c7220 */ /* 0x040fe20000410000 */
[C---:B------:R-:W-:Y:S04]  /*8120*/  HMMA.16816.F32.BF16 R24, R80.reuse, R30, R24 ;  /* 0x0000001e5018723c */ /* 0x040fe80000041818 */
[----:B------:R-:W-:Y:S02]  /*8130*/  FMUL.FTZ R29, R84, R57 ;  /* 0x00000039541d7220 */ /* 0x000fe40000410000 */
[----:B------:R-:W-:Y:S02]  /*8140*/  FADD.FTZ R84, R88, R91 ;  /* 0x0000005b58547221 */ /* 0x000fe40000010000 */
[C---:B------:R-:W-:Y:S01]  /*8150*/  FMUL.FTZ R30, R3.reuse, R58 ;  /* 0x0000003a031e7220 */ /* 0x040fe20000410000 */
[----:B------:R-:W1:Y:S03]  /*8160*/  MUFU.EX2 R102, R102 ;  /* 0x0000006600667308 */ /* 0x000e660000000800 */
[----:B------:R-:W-:Y:S02]  /*8170*/  FMUL.FTZ R31, R3, R59 ;  /* 0x0000003b031f7220 */ /* 0x000fe40000410000 */
[----:B------:R-:W2:Y:S01]  /*8180*/  LDSM.16.MT88.4 R56, [R118+0x6400] ;  /* 0x006400007638783b */ /* 0x000ea20000004200 */
[----:B------:R-:W-:Y:S04]  /*8190*/  FADD.FTZ R3, R93, R84 ;  /* 0x000000545d037221 */ /* 0x000fe80000010000 */
[C---:B---3--:R-:W-:Y:S01]  /*81a0*/  HMMA.16816.F32.BF16 R28, R80.reuse, R68, R28 ;  /* 0x00000044501c723c */ /* 0x048fe2000004181c */
[----:B------:R-:W-:Y:S02]  /*81b0*/  MUFU.EX2 R110, R110 ;  /* 0x0000006e006e7308 */ /* 0x000fe40000000800 */
[----:B------:R-:W-:Y:S05]  /*81c0*/  FADD.FTZ R3, R92, R3 ;  /* 0x000000035c037221 */ /* 0x000fea0000010000 */
[C---:B------:R-:W-:Y:S01]  /*81d0*/  HMMA.16816.F32.BF16 R32, R80.reuse, R70, R32 ;  /* 0x000000465020723c */ /* 0x040fe20000041820 */
[----:B------:R-:W-:Y:S02]  /*81e0*/  LDSM.16.MT88.4 R68, [R116+0x6c00] ;  /* 0x006c00007444783b */ /* 0x000fe40000004200 */
[----:B------:R-:W-:Y:S05]  /*81f0*/  MUFU.EX2 R107, R107 ;  /* 0x0000006b006b7308 */ /* 0x000fea0000000800 */
[C---:B-1----:R-:W-:Y:S05]  /*8200*/  HMMA.16816.F32.BF16 R36, R80.reuse, R60, R36 ;  /* 0x0000003c5024723c */ /* 0x042fea0000041824 */
[----:B------:R-:W-:Y:S03]  /*8210*/  MUFU.EX2 R104, R104 ;  /* 0x0000006800687308 */ /* 0x000fe60000000800 */
[C---:B------:R-:W-:Y:S01]  /*8220*/  HMMA.16816.F32.BF16 R40, R80.reuse, R62, R40 ;  /* 0x0000003e5028723c */ /* 0x040fe20000041828 */
[----:B------:R-:W1:Y:S06]  /*8230*/  LDSM.16.MT88.4 R60, [R116+0x6400] ;  /* 0x00640000743c783b */ /* 0x000e6c0000004200 */
[----:B------:R-:W3:Y:S01]  /*8240*/  MUFU.EX2 R105, R105 ;  /* 0x0000006900697308 */ /* 0x000ee20000000800 */
[C---:B----4-:R-:W-:Y:S07]  /*8250*/  HMMA.16816.F32.BF16 R44, R80.reuse, R52, R44 ;  /* 0x00000034502c723c */ /* 0x050fee000004182c */
[----:B-----5:R-:W-:Y:S01]  /*8260*/  F2FP.BF16.PACK_AB R52, R99, R98 ;  /* 0x000000626334723e */ /* 0x020fe200000010ff */
[----:B------:R-:W-:Y:S01]  /*8270*/  HMMA.16816.F32.BF16 R48, R80, R54, R48 ;  /* 0x000000365030723c */ /* 0x000fe20000041830 */
[----:B------:R-:W-:Y:S03]  /*8280*/  MUFU.EX2 R112, R112 ;  /* 0x0000007000707308 */ /* 0x000fe60000000800 */
[C---:B--2---:R-:W-:Y:S01]  /*8290*/  F2FP.BF16.PACK_AB R53, R101.reuse, R100 ;  /* 0x000000646535723e */ /* 0x044fe200000010ff */
[----:B------:R-:W-:Y:S01]  /*82a0*/  FADD.FTZ R100, R100, R3 ;  /* 0x0000000364647221 */ /* 0x000fe20000010000 */
[----:B------:R-:W-:Y:S02]  /*82b0*/  MOV R3, R0 ;  /* 0x0000000000037202 */ /* 0x000fe40000000f00 */
[----:B------:R-:W-:Y:S01]  /*82c0*/  F2FP.BF16.PACK_AB R54, R102, R103 ;  /* 0x000000676636723e */ /* 0x000fe200000010ff */
[----:B------:R-:W-:Y:S02]  /*82d0*/  FADD.FTZ R101, R101, R100 ;  /* 0x0000006465657221 */ /* 0x000fe40000010000 */
[----:B------:R-:W-:Y:S01]  /*82e0*/  MUFU.EX2 R113, R113 ;  /* 0x0000007100717308 */ /* 0x000fe20000000800 */
[C---:B---3--:R-:W-:Y:S01]  /*82f0*/  F2FP.BF16.PACK_AB R55, R105.reuse, R104 ;  /* 0x000000686937723e */ /* 0x048fe200000010ff */
[----:B------:R-:W-:Y:S04]  /*8300*/  FADD.FTZ R104, R104, R101 ;  /* 0x0000006568687221 */ /* 0x000fe80000010000 */
[----:B------:R-:W-:Y:S04]  /*8310*/  FADD.FTZ R105, R105, R104 ;  /* 0x0000006869697221 */ /* 0x000fe80000010000 */
[----:B------:R-:W-:Y:S01]  /*8320*/  MUFU.EX2 R115, R115 ;  /* 0x0000007300737308 */ /* 0x000fe20000000800 */
[C---:B------:R-:W-:Y:S08]  /*8330*/  HMMA.16816.F32.BF16 R4, R52.reuse, R56, R4 ;  /* 0x000000383404723c */ /* 0x040ff00000041804 */
[C---:B------:R-:W-:Y:S01]  /*8340*/  HMMA.16816.F32.BF16 R8, R52.reuse, R58, R8 ;  /* 0x0000003a3408723c */ /* 0x040fe20000041808 */
[----:B------:R-:W2:Y:S01]  /*8350*/  LDSM.16.MT88.4 R56, [R118+0x7400] ;  /* 0x007400007638783b */ /* 0x000ea20000004200 */
[----:B------:R-:W3:Y:S06]  /*8360*/  MUFU.EX2 R114, R114 ;  /* 0x0000007200727308 */ /* 0x000eec0000000800 */
[C---:B-1----:R-:W-:Y:S04]  /*8370*/  HMMA.16816.F32.BF16 R12, R52.reuse, R60, R12 ;  /* 0x0000003c340c723c */ /* 0x042fe8000004180c */
[----:B------:R-:W-:Y:S04]  /*8380*/  MUFU.EX2 R141, R141 ;  /* 0x0000008d008d7308 */ /* 0x000fe80000000800 */
[C---:B------:R-:W-:Y:S01]  /*8390*/  HMMA.16816.F32.BF16 R16, R52.reuse, R62, R16 ;  /* 0x0000003e3410723c */ /* 0x040fe20000041810 */
[----:B------:R-:W1:Y:S05]  /*83a0*/  LDSM.16.MT88.4 R60, [R116+0x7400] ;  /* 0x00740000743c783b */ /* 0x000e6a0000004200 */
[----:B------:R-:W4:Y:S01]  /*83b0*/  MUFU.EX2 R142, R142 ;  /* 0x0000008e008e7308 */ /* 0x000f220000000800 */
[----:B---3--:R-:W-:Y:S09]  /*83c0*/  F2FP.BF16.PACK_AB R88, R114, R115 ;  /* 0x000000737258723e */ /* 0x008ff200000010ff */
[----:B------:R-:W-:Y:S01]  /*83d0*/  MUFU.EX2 R143, R143 ;  /* 0x0000008f008f7308 */ /* 0x000fe20000000800 */
[C---:B--2---:R-:W-:Y:S09]  /*83e0*/  HMMA.16816.F32.BF16 R20, R52.reuse, R56, R20 ;  /* 0x000000383414723c */ /* 0x044ff20000041814 */
[----:B------:R-:W2:Y:S01]  /*83f0*/  MUFU.EX2 R144, R97 ;  /* 0x0000006100907308 */ /* 0x000ea20000000800 */
[C---:B------:R-:W-:Y:S01]  /*8400*/  HMMA.16816.F32.BF16 R24, R52.reuse, R58, R24 ;  /* 0x0000003a3418723c */ /* 0x040fe20000041818 */
[----:B------:R-:W3:Y:S08]  /*8410*/  LDSM.16.MT88.4 R56, [R118+0x8400] ;  /* 0x008400007638783b */ /* 0x000ef00000004200 */
[----:B------:R5:W-:Y:S01]  /*8420*/  MUFU.EX2 R85, R86 ;  /* 0x0000005600557308 */ /* 0x000be20000000800 */
[C---:B-1----:R-:W-:Y:S09]  /*8430*/  HMMA.16816.F32.BF16 R28, R52.reuse, R60, R28 ;  /* 0x0000003c341c723c */ /* 0x042ff2000004181c */
[----:B------:R-:W1:Y:S01]  /*8440*/  MUFU.EX2 R96, R96 ;  /* 0x0000006000607308 */ /* 0x000e620000000800 */
[C---:B------:R-:W-:Y:S01]  /*8450*/  HMMA.16816.F32.BF16 R32, R52.reuse, R62, R32 ;  /* 0x0000003e3420723c */ /* 0x040fe20000041820 */
[----:B------:R-:W3:Y:S02]  /*8460*/  LDSM.16.MT88.4 R60, [R116+0x8400] ;  /* 0x00840000743c783b */ /* 0x000ee40000004200 */
[----:B-----5:R-:W-:Y:S01]  /*8470*/  FADD.FTZ R86, R89, R90 ;  /* 0x0000005a59567221 */ /* 0x020fe20000010000 */
[----:B----4-:R-:W-:Y:S02]  /*8480*/  F2FP.BF16.PACK_AB R89, R142, R141 ;  /* 0x0000008d8e59723e */ /* 0x010fe400000010ff */
[----:B--2---:R-:W-:Y:S01]  /*8490*/  F2FP.BF16.PACK_AB R90, R144, R143 ;  /* 0x0000008f905a723e */ /* 0x004fe200000010ff */
[----:B------:R-:W-:Y:S05]  /*84a0*/  FADD.FTZ R95, R95, R86 ;  /* 0x000000565f5f7221 */ /* 0x000fea0000010000 */
[----:B------:R-:W-:Y:S01]  /*84b0*/  FADD.FTZ R95, R94, R95 ;  /* 0x0000005f5e5f7221 */ /* 0x000fe20000010000 */
[----:B-1----:R-:W-:Y:S03]  /*84c0*/  F2FP.BF16.PACK_AB R91, R96, R85 ;  /* 0x00000055605b723e */ /* 0x002fe600000010ff */
[----:B------:R-:W-:Y:S01]  /*84d0*/  FADD.FTZ R98, R98, R95 ;  /* 0x0000005f62627221 */ /* 0x000fe20000010000 */
[C---:B---3--:R-:W-:Y:S03]  /*84e0*/  HMMA.16816.F32.BF16 R36, R52.reuse, R56, R36 ;  /* 0x000000383424723c */ /* 0x048fe60000041824 */
[----:B------:R-:W-:Y:S04]  /*84f0*/  FADD.FTZ R98, R99, R98 ;  /* 0x0000006263627221 */ /* 0x000fe80000010000 */
[----:B------:R-:W-:Y:S01]  /*8500*/  FADD.FTZ R103, R103, R98 ;  /* 0x0000006267677221 */ /* 0x000fe20000010000 */
[C---:B------:R-:W-:Y:S01]  /*8510*/  HMMA.16816.F32.BF16 R40, R52.reuse, R58, R40 ;  /* 0x0000003a3428723c */ /* 0x040fe20000041828 */
[----:B------:R-:W1:Y:S03]  /*8520*/  LDSM.16.MT88.4 R56, [R118+0x6800] ;  /* 0x006800007638783b */ /* 0x000e660000004200 */
[----:B------:R-:W-:Y:S04]  /*8530*/  FADD.FTZ R103, R102, R103 ;  /* 0x0000006766677221 */ /* 0x000fe80000010000 */
[C---:B------:R-:W-:Y:S08]  /*8540*/  HMMA.16816.F32.BF16 R44, R52.reuse, R60, R44 ;  /* 0x0000003c342c723c */ /* 0x040ff0000004182c */
[----:B------:R-:W-:Y:S01]  /*8550*/  HMMA.16816.F32.BF16 R48, R52, R62, R48 ;  /* 0x0000003e3430723c */ /* 0x000fe20000041830 */
[----:B------:R-:W2:Y:S06]  /*8560*/  LDSM.16.MT88.4 R60, [R116+0x6800] ;  /* 0x00680000743c783b */ /* 0x000eac0000004200 */
        /* <DEDUP_REMOVED lines=10> */
[C---:B-1----:R-:W-:Y:S03]  /*8610*/  HMMA.16816.F32.BF16 R4, R52.reuse, R56, R4 ;  /* 0x000000383404723c */ /* 0x042fe60000041804 */
[----:B------:R-:W-:Y:S04]  /*8620*/  FADD.FTZ R115, R115, R110 ;  /* 0x0000006e73737221 */ /* 0x000fe80000010000 */
[----:B------:R-:W-:Y:S01]  /*8630*/  FADD.FTZ R114, R114, R115 ;  /* 0x0000007372727221 */ /* 0x000fe20000010000 */
[C---:B------:R-:W-:Y:S01]  /*8640*/  HMMA.16816.F32.BF16 R8, R52.reuse, R58, R8 ;  /* 0x0000003a3408723c */ /* 0x040fe20000041808 */
[----:B------:R-:W1:Y:S03]  /*8650*/  LDSM.16.MT88.4 R56, [R118+0x7800] ;  /* 0x007800007638783b */ /* 0x000e660000004200 */
[----:B------:R-:W-:Y:S04]  /*8660*/  FADD.FTZ R137, R143, R114 ;  /* 0x000000728f897221 */ /* 0x000fe80000010000 */
[C---:B--2---:R-:W-:Y:S04]  /*8670*/  HMMA.16816.F32.BF16 R12, R52.reuse, R60, R12 ;  /* 0x0000003c340c723c */ /* 0x044fe8000004180c */
[----:B------:R-:W-:Y:S04]  /*8680*/  FADD.FTZ R137, R144, R137 ;  /* 0x0000008990897221 */ /* 0x000fe80000010000 */
        /* <DEDUP_REMOVED lines=13> */
[----:B------:R-:W2:Y:S07]  /*8760*/  LDSM.16.MT88.4 R52, [R116+0x7c00] ;  /* 0x007c00007434783b */ /* 0x000eae0000004200 */
[C---:B------:R-:W-:Y:S01]  /*8770*/  HMMA.16816.F32.BF16 R80, R88.reuse, R76, R4 ;  /* 0x0000004c5850723c */ /* 0x040fe20000041804 */
[----:B------:R-:W3:Y:S07]  /*8780*/  LDSM.16.MT88.4 R4, [R118+0x8c00] ;  /* 0x008c00007604783b */ /* 0x000eee0000004200 */
[C---:B------:R-:W-:Y:S01]  /*8790*/  HMMA.16816.F32.BF16 R76, R88.reuse, R78, R8 ;  /* 0x0000004e584c723c */ /* 0x040fe20000041808 */
[----:B------:R-:W4:Y:S07]  /*87a0*/  LDSM.16.MT88.4 R8, [R116+0x8c00] ;  /* 0x008c00007408783b */ /* 0x000f2e0000004200 */
[C---:B------:R-:W-:Y:S08]  /*87b0*/  HMMA.16816.F32.BF16 R72, R88.reuse, R68, R12 ;  /* 0x000000445848723c */ /* 0x040ff0000004180c */
        /* <DEDUP_REMOVED lines=16> */
.L_x_887:
        /* <DEDUP_REMOVED lines=132> */
[----:B------:R-:W-:Y:S04]  /*9100*/  STS [R15], R76 ;  /* 0x0000004c0f007388 */ /* 0x000fe80000000800 */
[----:B------:R-:W-:Y:S01]  /*9110*/  STS [R15+0x200], R78 ;  /* 0x0002004e0f007388 */ /* 0x000fe20000000800 */
[----:B-1----:R-:W-:-:S03]  /*9120*/  ISETP.NE.AND P1, PT, R12, RZ, PT ;  /* 0x000000ff0c00720c */ /* 0x002fc60003f25270 */
[----:B------:R-:W1:Y:S04]  /*9130*/  S2R R9, SR_CTAID.Y ;  /* 0x0000000000097919 */ /* 0x000e680000002600 */
[----:B------:R-:W-:Y:S01]  /*9140*/  STS [R19], R72 ;  /* 0x0000004813007388 */ /* 0x000fe20000000800 */
        /* <DEDUP_REMOVED lines=11> */
[----:B------:R-:W-:Y:S04]  /*9200*/  STS [R17+0x1000], R64 ;  /* 0x0010004011007388 */ /* 0x000fe80000000800 */
[----:B------:R-:W-:Y:S01]  /*9210*/  STS [R17+0x1200], R66 ;  /* 0x0012004211007388 */ /* 0x000fe20000000800 */
[----:B-1----:R-:W-:Y:S01]  /*9220*/  @!P0 SHF.R.S32.HI R16, RZ, 0x1f, R9 ;  /* 0x0000001fff108819 */ /* 0x002fe20000011409 */
[----:B------:R-:W-:Y:S02]  /*9230*/  @!P5 IMAD R43, R9, c[0x0][0x214], RZ ;  /* 0x00008500092bda24 */ /* 0x000fe400078e02ff */
[----:B------:R-:W-:Y:S02]  /*9240*/  STS [R15+0x1000], R60 ;  /* 0x0010003c0f007388 */ /* 0x000fe40000000800 */
[----:B------:R-:W-:Y:S01]  /*9250*/  @!P0 IMAD R16, R16, c[0x0][0x1e0], RZ ;  /* 0x0000780010108a24 */ /* 0x000fe200078e02ff */
[----:B------:R-:W-:Y:S01]  /*9260*/  @!P5 SEL R43, R43, R122, !P0 ;  /* 0x0000007a2b2bd207 */ /* 0x000fe20004000000 */
[----:B------:R-:W-:Y:S02]  /*9270*/  STS [R15+0x1200], R62 ;  /* 0x0012003e0f007388 */ /* 0x000fe40000000800 */
[----:B------:R-:W-:-:S02]  /*9280*/  @!P0 IMAD R41, R9, c[0x0][0x1e4], R16 ;  /* 0x0000790009298a24 */ /* 0x000fc400078e0210 */
        /* <DEDUP_REMOVED lines=12> */
[----:B------:R-:W-:Y:S01]  /*9350*/  BAR.SYNC.DEFER_BLOCKING 0x0 ;  /* 0x0000000000007b1d */ /* 0x000fe20000010000 */
[----:B-1----:R-:W-:Y:S01]  /*9360*/  @P1 MOV R40, 0x1 ;  /* 0x0000000100281802 */ /* 0x002fe20000000f00 */
[----:B------:R-:W-:Y:S01]  /*9370*/  @!P1 IMAD R40, R14, c[0x0][0x1c0], RZ ;  /* 0x000070000e289a24 */ /* 0x000fe200078e02ff */
[----:B--2---:R-:W-:-:S03]  /*9380*/  SHF.R.S32.HI R42, RZ, 0x1f, R13 ;  /* 0x0000001fff2a7819 */ /* 0x004fc6000001140d */
[----:B------:R-:W1:Y:S01]  /*9390*/  S2R R12, SR_CTAID.X ;  /* 0x00000000000c7919 */ /* 0x000e620000002500 */
[C---:B------:R-:W-:Y:S02]  /*93a0*/  IMAD R40, R9.reuse, R40, RZ ;  /* 0x0000002809287224 */ /* 0x040fe400078e02ff */
[----:B---3--:R-:W-:Y:S01]  /*93b0*/  @!P0 IMAD.WIDE.U32 R44, R9, c[0x0][0x1e0], RZ ;  /* 0x00007800092c8a25 */ /* 0x008fe200078e00ff */
[----:B------:R-:W2:Y:S01]  /*93c0*/  S2R R15, SR_CTAID.Z ;  /* 0x00000000000f7919 */ /* 0x000ea20000002700 */
[----:B------:R-:W-:Y:S02]  /*93d0*/  LEA.HI R42, R42, R13, RZ, 0x2 ;  /* 0x0000000d2a2a7211 */ /* 0x000fe400078f10ff */
[----:B------:R-:W-:Y:S01]  /*93e0*/  @!P0 IMAD.MOV.U32 R7, RZ, RZ, R44 ;  /* 0x000000ffff078224 */ /* 0x000fe200078e002c */
[----:B------:R-:W-:Y:S01]  /*93f0*/  @!P0 IADD3 R6, R45, R41, RZ ;  /* 0x000000292d068210 */ /* 0x000fe20007ffe0ff */
[----:B------:R-:W-:Y:S01]  /*9400*/  @P3 FMUL.FTZ R41, R4, 0.69314718246459960938 ;  /* 0x3f31721804293820 */ /* 0x000fe20000410000 */
[----:B------:R-:W-:Y:S01]  /*9410*/  LOP3.LUT R42, R42, 0xffffffc, RZ, 0xc0, !PT ;  /* 0x0ffffffc2a2a7812 */ /* 0x000fe200078ec0ff */
[----:B------:R-:W-:Y:S01]  /*9420*/  CS2R R44, SRZ ;  /* 0x00000000002c7805 */ /* 0x000fe2000001ff00 */
[----:B------:R-:W-:-:S02]  /*9430*/  SEL R40, R40, RZ, P5 ;  /* 0x000000ff28287207 */ /* 0x000fc40002800000 */
[----:B------:R-:W-:Y:S01]  /*9440*/  LOP3.LUT P0, RZ, R8, 0x3, RZ, 0xc0, !PT ;  /* 0x0000000308ff7812 */ /* 0x000fe2000780c0ff */
[----:B------:R-:W-:Y:S01]  /*9450*/  IMAD.IADD R42, R13, 0x1, -R42 ;  /* 0x000000010d2a7824 */ /* 0x000fe200078e0a2a */
[----:B------:R-:W-:Y:S01]  /*9460*/  @!P5 MOV R44, R43 ;  /* 0x0000002b002cd202 */ /* 0x000fe20000000f00 */
[----:B------:R4:W3:Y:S01]  /*9470*/  LDS.128 R32, [R124] ;  /* 0x000000007c207984 */ /* 0x0008e20000000c00 */
[----:B------:R-:W-:Y:S02]  /*9480*/  @!P5 SHF.R.S32.HI R45, RZ, 0x1f, R43 ;  /* 0x0000001fff2dd819 */ /* 0x000fe4000001142b */
[----:B------:R-:W-:Y:S01]  /*9490*/  MOV R9, 0x7f800000 ;  /* 0x7f80000000097802 */ /* 0x000fe20000000f00 */
[----:B------:R4:W3:Y:S01]  /*94a0*/  LDS.128 R28, [R124+0x800] ;  /* 0x000800007c1c7984 */ /* 0x0008e20000000c00 */
[----:B------:R-:W-:Y:S01]  /*94b0*/  @P4 FFMA.FTZ R9, R2, c[0x0][0x238], R5 ;  /* 0x00008e0002094a23 */ /* 0x000fe20000010005 */
[----:B------:R-:W-:Y:S01]  /*94c0*/  LEA R42, R42, R123, 0x4 ;  /* 0x0000007b2a2a7211 */ /* 0x000fe200078e20ff */
[----:B-1----:R-:W-:Y:S01]  /*94d0*/  IMAD R8, R12, R3, RZ ;  /* 0x000000030c087224 */ /* 0x002fe200078e02ff */
[----:B------:R4:W1:Y:S01]  /*94e0*/  LDS.128 R24, [R124+0x1000] ;  /* 0x001000007c187984 */ /* 0x0008620000000c00 */
[----:B--2---:R-:W-:-:S03]  /*94f0*/  IMAD R40, R15, R14, R40 ;  /* 0x0000000e0f287224 */ /* 0x004fc600078e0228 */
[----:B------:R4:W2:Y:S01]  /*9500*/  LDS.128 R20, [R124+0x1800] ;  /* 0x001800007c147984 */ /* 0x0008a20000000c00 */
        /* <DEDUP_REMOVED lines=26> */
.L_x_892:
[----:B------:R-:W-:Y:S05]  /*96b0*/  BSYNC B0 ;  /* 0x0000000000007941 */ /* 0x000fea0003800000 */
.L_x_891:
[----:B----4-:R-:W-:Y:S01]  /*96c0*/  IADD3 R2, P0, R132, R7, RZ ;  /* 0x0000000784027210 */ /* 0x010fe20007f1e0ff */
        /* <DEDUP_REMOVED lines=21> */
[----:B---3--:R3:W-:Y:S04]  /*9820*/  @!P3 STG.E.128 [R2.64], R32 ;  /* 0x000000200200b986 */ /* 0x0087e8000c101d0c */
[----:B-1----:R3:W-:Y:S04]  /*9830*/  @!P2 STG.E.128 [R2.64+0x40], R24 ;  /* 0x000040180200a986 */ /* 0x0027e8000c101d0c */
[----:B------:R3:W-:Y:S02]  /*9840*/  @!P1 STG.E.128 [R2.64+0x80], R16 ;  /* 0x0000801002009986 */ /* 0x0007e4000c101d0c */
.L_x_894:
[----:B------:R-:W-:Y:S05]  /*9850*/  BSYNC B0 ;  /* 0x0000000000007941 */ /* 0x000fea0003800000 */
.L_x_893:
        /* <DEDUP_REMOVED lines=18> */
[----:B-1----:R-:W-:Y:S01]  /*9980*/  STG.E.128 [R2.64+0x80], R36 ;  /* 0x0000802402007986 */ /* 0x002fe2000c101d0c */
[----:B------:R-:W-:Y:S05]  /*9990*/  EXIT ;  /* 0x000000000000794d */ /* 0x000fea0003800000 */
.L_x_864:
        /* <DEDUP_REMOVED lines=69> */
.L_x_896:
[----:B------:R-:W-:Y:S05]  /*9df0*/  BSYNC B0 ;  /* 0x0000000000007941 */ /* 0x000fea0003800000 */
.L_x_895:
        /* <DEDUP_REMOVED lines=19> */
.L_x_898:
[----:B------:R-:W-:Y:S05]  /*9f30*/  BSYNC B0 ;  /* 0x0000000000007941 */ /* 0x000fea0003800000 */
.L_x_897:
        /* <DEDUP_REMOVED lines=19> */
.L_x_899:
        /* <DEDUP_REMOVED lines=9> */
.L_x_1003:


//--------------------- .text._ZN5flash16flash_fwd_kernelI23Flash_fwd_kernel_traitsILi96ELi64ELi64ELi4ELb0ELb0EN7cutlass10bfloat16_tE19Flash_kernel_traitsILi96ELi64ELi64ELi4ES3_EELb1ELb1ELb0ELb1ELb0ELb0ELb0ELb1EEEvNS_16Flash_fwd_paramsE --------------------------
	.section	.text._ZN5flash16flash_fwd_kernelI23Flash_fwd_kernel_traitsILi96ELi64ELi64ELi4ELb0ELb0EN7cutlass10bfloat16_tE19Flash_kernel_traitsILi96ELi64ELi64ELi4ES3_EELb1ELb1ELb0ELb1ELb0ELb0ELb0ELb1EEEvNS_16Flash_fwd_paramsE,"ax",@progbits
	.sectioninfo	@"SHI_REGISTERS=211"
	.align	128
        .global         _ZN5flash16flash_fwd_kernelI23Flash_fwd_kernel_traitsILi96ELi64ELi64ELi4ELb0ELb0EN7cutlass10bfloat16_tE19Flash_kernel_traitsILi96ELi64ELi64ELi4ES3_EELb1ELb1ELb0ELb1ELb0ELb0ELb0ELb1EEEvNS_16Flash_fwd_paramsE
        .type           _ZN5flash16flash_fwd_kernelI23Flash_fwd_kernel_traitsILi96ELi64ELi64ELi4ELb0ELb0EN7cutlass10bfloat16_tE19Flash_kernel_traitsILi96ELi64ELi64ELi4ES3_EELb1ELb1ELb0ELb1ELb0ELb0ELb0ELb1EEEvNS_16Flash_fwd_paramsE,@function
        .size           _ZN5flash16flash_fwd_kernelI23Flash_fwd_kernel_traitsILi96ELi64ELi64ELi4ELb0ELb0EN7cutlass10bfloat16_tE19Flash_kernel_traitsILi96ELi64ELi64ELi4ES3_EELb1ELb1ELb0ELb1ELb0ELb0ELb0ELb1EEEvNS_16Flash_fwd_paramsE,(.L_x_1004 - _ZN5flash16flash_fwd_kernelI23Flash_fwd_kernel_traitsILi96ELi64ELi64ELi4ELb0ELb0EN7cutlass10bfloat16_tE19Flash_kernel_traitsILi96ELi64ELi64ELi4ES3_EELb1ELb1ELb0ELb1ELb0ELb0ELb0ELb1EEEvNS_16Flash_fwd_paramsE)
        .other          _ZN5flash16flash_fwd_kernelI23Flash_fwd_kernel_traitsILi96ELi64ELi64ELi4ELb0ELb0EN7cutlass10bfloat16_tE19Flash_kernel_traitsILi96ELi64ELi64ELi4ES3_EELb1ELb1ELb0ELb1ELb0ELb0ELb0ELb1EEEvNS_16Flash_fwd_paramsE,@"STO_CUDA_ENTRY STV_DEFAULT"
_ZN5flash16flash_fwd_kernelI23Flash_fwd_kernel_traitsILi96ELi64ELi64ELi4ELb0ELb0EN7cutlass10bfloat16_tE19Flash_kernel_traitsILi96ELi64ELi64ELi4ES3_EELb1ELb1ELb0ELb1ELb0ELb0ELb0ELb1EEEvNS_16Flash_fwd_paramsE:
.text._ZN5flash16flash_fwd_kernelI23Flash_fwd_kernel_traitsILi96ELi64ELi64ELi4ELb0ELb0EN7cutlass10bfloat16_tE19Flash_kernel_traitsILi96ELi64ELi64ELi4ES3_EELb1ELb1ELb0ELb1ELb0ELb0ELb0ELb1EEEvNS_16Flash_fwd_paramsE:
        /* <DEDUP_REMOVED lines=11> */
[----:B------:R-:W1:Y:S01]  /*00b0*/  LDC.U8 R0, c[0x0][0x312] ;  /* 0x0000c480ff007b82 */ /* 0x000e620000000000 */
[----:B------:R-:W-:Y:S01]  /*00c0*/  ISETP.NE.U32.AND P2, PT, RZ, c[0x0][0x240], PT ;  /* 0x00009000ff007a0c */ /* 0x000fe20003f45070 */
[----:B------:R-:W-:Y:S01]  /*00d0*/  IMAD.MOV.U32 R162, RZ, RZ, -0x1 ;  /* 0xffffffffffa27424 */ /* 0x000fe200078e00ff */
[----:B------:R-:W4:Y:S02]  /*00e0*/  S2R R13, SR_CTAID.X ;  /* 0x00000000000d7919 */ /* 0x000f240000002500 */
[----:B------:R-:W-:Y:S02]  /*00f0*/  ISETP.NE.AND.EX P2, PT, RZ, c[0x0][0x244], PT, P2 ;  /* 0x00009100ff007a0c */ /* 0x000fe40003f45320 */
[----:B------:R-:W4:Y:S04]  /*0100*/  S2R R22, SR_CTAID.Y ;  /* 0x0000000000167919 */ /* 0x000f280000002600 */
[----:B------:R-:W4:Y:S04]  /*0110*/  S2R R26, SR_CTAID.Z ;  /* 0x00000000001a7919 */ /* 0x000f280000002700 */
[----:B------:R-:W4:Y:S01]  /*0120*/  S2R R7, SR_TID.X ;  /* 0x0000000000077919 */ /* 0x000f220000002100 */
[----:B-1----:R-:W-:-:S02]  /*0130*/  ISETP.NE.AND P3, PT, R0, RZ, PT ;  /* 0x000000ff0000720c */ /* 0x002fc40003f65270 */
[----:B----4-:R-:W-:-:S04]  /*0140*/  LOP3.LUT R2, R26, R13, R22, 0xfe, !PT ;  /* 0x0000000d1a027212 */ /* 0x010fc800078efe16 */
[----:B------:R-:W-:Y:S01]  /*0150*/  LOP3.LUT P4, RZ, R2, R7, RZ, 0xfc, !PT ;  /* 0x0000000702ff7212 */ /* 0x000fe2000788fcff */
[----:B------:R-:W-:-:S12]  /*0160*/  IMAD.MOV.U32 R10, RZ, RZ, -0x1 ;  /* 0xffffffffff0a7424 */ /* 0x000fd800078e00ff */
[----:B------:R-:W-:Y:S02]  /*0170*/  @!P4 IMAD.MOV.U32 R24, RZ, RZ, c[0x0][0x308] ;  /* 0x0000c200ff18c624 */ /* 0x000fe400078e00ff */
[----:B------:R-:W-:Y:S01]  /*0180*/  @!P4 IMAD.MOV.U32 R25, RZ, RZ, c[0x0][0x30c] ;  /* 0x0000c300ff19c624 */ /* 0x000fe200078e00ff */
[----:B--2---:R-:W1:Y:S08]  /*0190*/  @P1 R2UR UR28, R8 ;  /* 0x00000000081c13c2 */ /* 0x004e7000000e0000 */
[----:B------:R-:W2:Y:S01]  /*01a0*/  @P1 R2UR UR29, R9 ;  /* 0x00000000091d13c2 */ /* 0x000ea200000e0000 */
[----:B---3--:R-:W-:-:S05]  /*01b0*/  @P1 IADD3 R14, P0, R4, c[0x0][0x300], RZ ;  /* 0x0000c000040e1a10 */ /* 0x008fca0007f1e0ff */
[----:B------:R-:W-:Y:S01]  /*01c0*/  @P1 IMAD.X R15, RZ, RZ, R5, P0 ;  /* 0x000000ffff0f1224 */ /* 0x000fe200000e0605 */
[----:B------:R-:W-:Y:S02]  /*01d0*/  ISETP.EQ.U32.AND P1, PT, RZ, c[0x0][0x248], PT ;  /* 0x00009200ff007a0c */ /* 0x000fe40003f22070 */
[----:B------:R-:W-:Y:S02]  /*01e0*/  MOV R5, 0x4 ;  /* 0x0000000400057802 */ /* 0x000fe40000000f00 */
[----:B------:R-:W-:Y:S01]  /*01f0*/  ISETP.EQ.OR.EX P1, PT, RZ, c[0x0][0x24c], !P3, P1 ;  /* 0x00009300ff007a0c */ /* 0x000fe20005f22710 */
[----:B------:R-:W-:Y:S01]  /*0200*/  @!P4 STG.E.64 [R24.64+0x8], R14 ;  /* 0x0000080e1800c986 */ /* 0x000fe2000c101b1a */
[----:B------:R-:W-:Y:S01]  /*0210*/  ISETP.NE.U32.AND P0, PT, RZ, c[0x0][0x250], PT ;  /* 0x00009400ff007a0c */ /* 0x000fe20003f05070 */
[----:B------:R-:W-:-:S03]  /*0220*/  IMAD.WIDE R20, R22, R5, c[0x0][0x240] ;  /* 0x0000900016147625 */ /* 0x000fc600078e0205 */
[----:B------:R-:W-:Y:S01]  /*0230*/  ISETP.NE.AND.EX P0, PT, RZ, c[0x0][0x254], PT, P0 ;  /* 0x00009500ff007a0c */ /* 0x000fe20003f05300 */
[----:B-1----:R-:W-:Y:S01]  /*0240*/  IMAD.U32 R16, RZ, RZ, UR28 ;  /* 0x0000001cff107e24 */ /* 0x002fe2000f8e00ff */
[----:B--2---:R-:W-:Y:S01]  /*0250*/  MOV R17, UR29 ;  /* 0x0000001d00117c02 */ /* 0x004fe20008000f00 */
[----:B------:R-:W-:-:S04]  /*0260*/  IMAD.WIDE R18, R22, R5, c[0x0][0x248] ;  /* 0x0000920016127625 */ /* 0x000fc800078e0205 */
        /* <DEDUP_REMOVED lines=19> */
.L_x_900:
[----:B---34-:R-:W-:Y:S02]  /*03a0*/  MOV R4, c[0x0][0x218] ;  /* 0x0000860000047a02 */ /* 0x018fe40000000f00 */
.L_x_901:
        /* <DEDUP_REMOVED lines=27> */
[----:B------:R-:W-:Y:S01]  /*0560*/  LOP3.LUT R0, R17, 0xffffffe0, RZ, 0xc0, !PT ;  /* 0xffffffe011007812 */ /* 0x000fe200078ec0ff */
[----:B------:R-:W-:Y:S01]  /*0570*/  IMAD R28, R5, c[0x0][0x224], R20 ;  /* 0x00008900051c7a24 */ /* 0x000fe200078e0214 */
[----:B------:R-:W-:Y:S02]  /*0580*/  SHF.R.S32.HI R27, RZ, 0x1f, R26 ;  /* 0x0000001fff1b7819 */ /* 0x000fe4000001141a */
[----:B------:R-:W-:Y:S01]  /*0590*/  IADD3 R9, R7, -R0, RZ ;  /* 0x8000000007097210 */ /* 0x000fe20007ffe0ff */
[----:B------:R-:W-:Y:S01]  /*05a0*/  IMAD R28, R28, c[0x0][0x228], RZ ;  /* 0x00008a001c1c7a24 */ /* 0x000fe200078e02ff */
[----:B------:R-:W-:-:S02]  /*05b0*/  SHF.L.U32 R0, R5, 0x5, RZ ;  /* 0x0000000505007819 */ /* 0x000fc400000006ff */
[--C-:B------:R-:W-:Y:S01]  /*05c0*/  SHF.R.S32.HI R4, RZ, 0x1f, R9.reuse ;  /* 0x0000001fff047819 */ /* 0x100fe20000011409 */
[----:B------:R-:W-:Y:S01]  /*05d0*/  @P3 IMAD.WIDE.U32 R30, R162, c[0x0][0x190], RZ ;  /* 0x00006400a21e3a25 */ /* 0x000fe200078e00ff */
[----:B-1----:R-:W-:Y:S02]  /*05e0*/  @!P3 SHF.R.S32.HI R19, RZ, 0x1f, R22 ;  /* 0x0000001fff13b819 */ /* 0x002fe40000011416 */
[----:B------:R-:W-:Y:S01]  /*05f0*/  IADD3 R84, P2, P1, R0, R14, R9 ;  /* 0x0000000e00547210 */ /* 0x000fe2000795e009 */
[----:B------:R-:W-:Y:S01]  /*0600*/  @P0 IMAD.IADD R6, R3, 0x1, R10 ;  /* 0x0000000103060824 */ /* 0x000fe200078e020a */
[----:B------:R-:W-:Y:S01]  /*0610*/  SHF.R.S32.HI R0, RZ, 0x1f, R0 ;  /* 0x0000001fff007819 */ /* 0x000fe20000011400 */
[----:B------:R-:W-:Y:S02]  /*0620*/  @!P3 IMAD R19, R19, c[0x0][0x178], RZ ;  /* 0x00005e001313ba24 */ /* 0x000fe400078e02ff */
[----:B------:R-:W-:Y:S01]  /*0630*/  @P0 IMAD.WIDE.U32 R170, R6, c[0x0][0x198], RZ ;  /* 0x0000660006aa0a25 */ /* 0x000fe200078e00ff */
[----:B------:R-:W-:-:S03]  /*0640*/  IADD3.X R0, R0, R15, R4, P2, P1 ;  /* 0x0000000f00007210 */ /* 0x000fc600017e2404 */
[----:B------:R-:W-:-:S04]  /*0650*/  @!P3 IMAD.WIDE.U32 R14, R22, c[0x0][0x178], RZ ;  /* 0x00005e00160eba25 */ /* 0x000fc800078e00ff */
[----:B------:R-:W-:Y:S01]  /*0660*/  @!P3 IMAD R4, R22, c[0x0][0x17c], R19 ;  /* 0x00005f001604ba24 */ /* 0x000fe200078e0213 */
[----:B------:R-:W-:Y:S01]  /*0670*/  @!P3 MOV R30, R14 ;  /* 0x0000000e001eb202 */ /* 0x000fe20000000f00 */
[----:B------:R-:W-:Y:S02]  /*0680*/  @P3 IMAD R11, R162, c[0x0][0x194], R31 ;  /* 0x00006500a20b3a24 */ /* 0x000fe400078e021f */
[----:B------:R-:W-:Y:S02]  /*0690*/  @P0 IMAD R6, R6, c[0x0][0x19c], R171 ;  /* 0x0000670006060a24 */ /* 0x000fe400078e02ab */
[----:B------:R-:W-:Y:S01]  /*06a0*/  @!P3 IMAD.IADD R11, R15, 0x1, R4 ;  /* 0x000000010f0bb824 */ /* 0x000fe200078e0204 */
        /* <DEDUP_REMOVED lines=11> */
.L_x_903:
        /* <DEDUP_REMOVED lines=22> */
[----:B------:R-:W-:-:S04]  /*08c0*/  @P0 IMAD R8, R8, c[0x0][0x1a4], R33 ;  /* 0x0000690008080a24 */ /* 0x000fc800078e0221 */
        /* <DEDUP_REMOVED lines=14> */
.L_x_904:
[CC--:B------:R-:W-:Y:S01]  /*09b0*/  LEA.HI R165, R16.reuse, R7.reuse, RZ, 0x2 ;  /* 0x0000000710a57211 */ /* 0x0c0fe200078f10ff */
[----:B------:R-:W-:Y:S01]  /*09c0*/  BSSY B0, `(.L_x_905) ;  /* 0x0000068000007945 */ /* 0x000fe20003800000 */
[CC--:B------:R-:W-:Y:S02]  /*09d0*/  LEA.HI R18, R16.reuse, R7.reuse, RZ, 0x3 ;  /* 0x0000000710127211 */ /* 0x0c0fe400078f18ff */
[----:B------:R-:W-:Y:S02]  /*09e0*/  LOP3.LUT R174, R165, 0xfffffffc, RZ, 0xc0, !PT ;  /* 0xfffffffca5ae7812 */ /* 0x000fe400078ec0ff */
        /* <DEDUP_REMOVED lines=11> */
[----:B------:R-:W-:Y:S02]  /*0aa0*/  LOP3.LUT R165, R165, 0x7fffffe, RZ, 0xc0, !PT ;  /* 0x07fffffea5a57812 */ /* 0x000fe400078ec0ff */
[--C-:B------:R-:W-:Y:S01]  /*0ab0*/  LOP3.LUT R3, R5, 0x18, R174.reuse, 0xf8, !PT ;  /* 0x0000001805037812 */ /* 0x100fe200078ef8ae */
[----:B------:R-:W-:Y:S01]  /*0ac0*/  IMAD.WIDE.U32 R36, R24, c[0x0][0x198], R174 ;  /* 0x0000660018247a25 */ /* 0x000fe200078e00ae */
[----:B------:R-:W-:Y:S02]  /*0ad0*/  SHF.R.U32.HI R12, RZ, 0x3, R5 ;  /* 0x00000003ff0c7819 */ /* 0x000fe40000011605 */
[----:B------:R-:W-:Y:S01]  /*0ae0*/  LOP3.LUT R14, R16, 0xfffffff0, RZ, 0xc0, !PT ;  /* 0xfffffff0100e7812 */ /* 0x000fe200078ec0ff */
[----:B------:R-:W-:Y:S01]  /*0af0*/  IMAD R5, R25, c[0x0][0x198], RZ ;  /* 0x0000660019057a24 */ /* 0x000fe200078e02ff */
[----:B------:R-:W-:Y:S01]  /*0b00*/  IADD3 R30, P0, R174, R30, RZ ;  /* 0x0000001eae1e7210 */ /* 0x000fe20007f1e0ff */
[----:B------:R-:W-:Y:S01]  /*0b10*/  IMAD.IADD R165, R24, 0x1, -R165 ;  /* 0x0000000118a57824 */ /* 0x000fe200078e0aa5 */
[----:B------:R-:W-:Y:S01]  /*0b20*/  SHF.R.S32.HI R4, RZ, 0x5, R17 ;  /* 0x00000005ff047819 */ /* 0x000fe20000011411 */
[----:B------:R-:W-:Y:S01]  /*0b30*/  IMAD.IADD R15, R7, 0x1, -R14 ;  /* 0x00000001070f7824 */ /* 0x000fe200078e0a0e */
[----:B------:R-:W-:Y:S01]  /*0b40*/  IADD3 R170, P1, R170, R36, RZ ;  /* 0x00000024aaaa7210 */ /* 0x000fe20007f3e0ff */
[----:B------:R-:W-:Y:S01]  /*0b50*/  IMAD R5, R24, c[0x0][0x19c], R5 ;  /* 0x0000670018057a24 */ /* 0x000fe200078e0205 */
[----:B------:R-:W-:Y:S01]  /*0b60*/  LOP3.LUT R12, R3, R12, RZ, 0x3c, !PT ;  /* 0x0000000c030c7212 */ /* 0x000fe200078e3cff */
[----:B------:R-:W-:Y:S01]  /*0b70*/  IMAD.X R31, R175, 0x1, R11, P0 ;  /* 0x00000001af1f7824 */ /* 0x000fe200000e060b */
[----:B------:R-:W-:Y:S01]  /*0b80*/  SHF.R.S32.HI R11, RZ, 0x1f, R132 ;  /* 0x0000001fff0b7819 */ /* 0x000fe20000011484 */
[----:B------:R-:W-:Y:S01]  /*0b90*/  IMAD R165, R4, 0x8, R165 ;  /* 0x0000000804a57824 */ /* 0x000fe200078e02a5 */
[----:B------:R-:W-:Y:S01]  /*0ba0*/  LEA.HI R14, R15, R15, RZ, 0x1 ;  /* 0x0000000f0f0e7211 */ /* 0x000fe200078f08ff */
[----:B------:R-:W-:Y:S01]  /*0bb0*/  IMAD R3, R25, c[0x0][0x1a0], RZ ;  /* 0x0000680019037a24 */ /* 0x000fe200078e02ff */
[----:B------:R-:W-:Y:S01]  /*0bc0*/  IADD3.X R171, R6, R37, R5, P1, !PT ;  /* 0x0000002506ab7210 */ /* 0x000fe20000ffe405 */
[----:B------:R-:W-:Y:S01]  /*0bd0*/  IMAD.WIDE.U32 R34, R24, c[0x0][0x1a0], R174 ;  /* 0x0000680018227a25 */ /* 0x000fe200078e00ae */
[----:B------:R-:W-:-:S02]  /*0be0*/  SHF.R.S32.HI R6, RZ, 0x1f, R9 ;  /* 0x0000001fff067819 */ /* 0x000fc40000011409 */
[----:B------:R-:W-:Y:S01]  /*0bf0*/  SHF.R.S32.HI R19, RZ, 0x1, R14 ;  /* 0x00000001ff137819 */ /* 0x000fe2000001140e */
[----:B------:R-:W-:Y:S01]  /*0c00*/  IMAD.U32 R165, R165, 0x20, R12 ;  /* 0x00000020a5a57824 */ /* 0x000fe200078e000c */
[----:B------:R-:W-:Y:S01]  /*0c10*/  SHF.R.S32.HI R12, RZ, 0x1f, R14 ;  /* 0x0000001fff0c7819 */ /* 0x000fe2000001140e */
[----:B------:R-:W-:Y:S01]  /*0c20*/  IMAD R3, R24, c[0x0][0x1a4], R3 ;  /* 0x0000690018037a24 */ /* 0x000fe200078e0203 */
[----:B------:R-:W-:Y:S01]  /*0c30*/  IADD3 R32, P0, R32, R34, RZ ;  /* 0x0000002220207210 */ /* 0x000fe20007f1e0ff */
[C---:B------:R-:W-:Y:S01]  /*0c40*/  IMAD R173, R11.reuse, c[0x0][0x1b0], RZ ;  /* 0x00006c000bad7a24 */ /* 0x040fe200078e02ff */
[----:B------:R-:W-:Y:S01]  /*0c50*/  LEA.HI R12, R12, R19, RZ, 0x2 ;  /* 0x000000130c0c7211 */ /* 0x000fe200078f10ff */
[----:B------:R-:W-:Y:S01]  /*0c60*/  IMAD R135, R11, c[0x0][0x1b8], RZ ;  /* 0x00006e000b877a24 */ /* 0x000fe200078e02ff */
[----:B------:R-:W-:Y:S01]  /*0c70*/  LEA.HI R11, R6, R9, RZ, 0x2 ;  /* 0x00000009060b7211 */ /* 0x000fe200078f10ff */
[----:B------:R-:W-:Y:S01]  /*0c80*/  IMAD.IADD R6, R169, 0x1, -R20 ;  /* 0x00000001a9067824 */ /* 0x000fe200078e0a14 */
[----:B------:R-:W-:Y:S01]  /*0c90*/  IADD3.X R33, R8, R35, R3, P0, !PT ;  /* 0x0000002308217210 */ /* 0x000fe200007fe403 */
[C---:B------:R-:W-:Y:S01]  /*0ca0*/  IMAD R173, R132.reuse, c[0x0][0x1b4], R173 ;  /* 0x00006d0084ad7a24 */ /* 0x040fe200078e02ad */
[----:B------:R-:W-:Y:S01]  /*0cb0*/  SHF.R.S32.HI R3, RZ, 0x1f, R17 ;  /* 0x0000001fff037819 */ /* 0x000fe20000011411 */
[----:B------:R-:W-:Y:S01]  /*0cc0*/  IMAD R135, R132, c[0x0][0x1bc], R135 ;  /* 0x00006f0084877a24 */ /* 0x000fe200078e0287 */
[----:B------:R-:W-:Y:S01]  /*0cd0*/  ISETP.GE.AND P0, PT, R24, R6, PT ;  /* 0x000000061800720c */ /* 0x000fe20003f06270 */
[----:B------:R-:W-:Y:S01]  /*0ce0*/  IMAD.WIDE.U32 R170, R132, c[0x0][0x1b0], R170 ;  /* 0x00006c0084aa7a25 */ /* 0x000fe200078e00aa */
[----:B------:R-:W-:-:S02]  /*0cf0*/  LOP3.LUT R12, R12, 0xfffffffc, RZ, 0xc0, !PT ;  /* 0xfffffffc0c0c7812 */ /* 0x000fc400078ec0ff */
[----:B------:R-:W-:Y:S01]  /*0d00*/  LEA.HI R3, R3, R4, RZ, 0x2 ;  /* 0x0000000403037211 */ /* 0x000fe200078f10ff */
[----:B------:R-:W-:Y:S01]  /*0d10*/  IMAD.WIDE.U32 R132, R132, c[0x0][0x1b8], R32 ;  /* 0x00006e0084847a25 */ /* 0x000fe200078e0020 */
[----:B------:R-:W-:Y:S02]  /*0d20*/  SHF.R.S32.HI R17, RZ, 0x2, R11 ;  /* 0x00000002ff117819 */ /* 0x000fe4000001140b */
[----:B------:R-:W-:Y:S01]  /*0d30*/  LOP3.LUT R3, R3, 0xffffffc, RZ, 0xc0, !PT ;  /* 0x0ffffffc03037812 */ /* 0x000fe200078ec0ff */
[----:B------:R-:W-:Y:S01]  /*0d40*/  IMAD.IADD R12, R19, 0x1, -R12 ;  /* 0x00000001130c7824 */ /* 0x000fe200078e0a0c */
[C---:B------:R-:W-:Y:S01]  /*0d50*/  IADD3 R167, R174.reuse, 0x20, RZ ;  /* 0x00000020aea77810 */ /* 0x040fe20007ffe0ff */
[----:B------:R-:W-:Y:S01]  /*0d60*/  IMAD R33, R27, c[0x0][0x1a8], RZ ;  /* 0x00006a001b217a24 */ /* 0x000fe200078e02ff */
[----:B------:R-:W-:Y:S01]  /*0d70*/  IADD3 R166, R174, 0x40, RZ ;  /* 0x00000040aea67810 */ /* 0x000fe20007ffe0ff */
[----:B------:R-:W-:Y:S01]  /*0d80*/  IMAD.MOV.U32 R5, RZ, RZ, 0x10 ;  /* 0x00000010ff057424 */ /* 0x000fe200078e00ff */
[----:B------:R-:W-:Y:S01]  /*0d90*/  LOP3.LUT P1, RZ, R12, 0x2, RZ, 0xc0, !PT ;  /* 0x000000020cff7812 */ /* 0x000fe2000782c0ff */
[----:B------:R-:W-:-:S02]  /*0da0*/  IMAD.IADD R168, R4, 0x1, -R3 ;  /* 0x0000000104a87824 */ /* 0x000fc400078e0a03 */
[C---:B------:R-:W-:Y:S01]  /*0db0*/  IMAD R33, R26.reuse, c[0x0][0x1ac], R33 ;  /* 0x00006b001a217a24 */ /* 0x040fe200078e0221 */
[----:B------:R-:W-:Y:S01]  /*0dc0*/  SEL R3, R5, 0xfffffff0, !P1 ;  /* 0xfffffff005037807 */ /* 0x000fe20004800000 */
[----:B------:R-:W-:-:S04]  /*0dd0*/  IMAD.WIDE.U32 R30, R26, c[0x0][0x1a8], R30 ;  /* 0x00006a001a1e7a25 */ /* 0x000fc800078e001e */
[----:B------:R-:W-:Y:S02]  /*0de0*/  IMAD R168, R168, 0x10, R17 ;  /* 0x00000010a8a87824 */ /* 0x000fe400078e0211 */
        /* <DEDUP_REMOVED lines=37> */
.L_x_906:
[----:B------:R-:W-:Y:S05]  /*1040*/  BSYNC B0 ;  /* 0x0000000000007941 */ /* 0x000fea0003800000 */
.L_x_905:
[----:B------:R-:W-:Y:S01]  /*1050*/  LOP3.LUT R8, R11, 0x7ffffffc, RZ, 0xc0, !PT ;  /* 0x7ffffffc0b087812 */ /* 0x000fe200078ec0ff */
[----:B------:R-:W-:Y:S01]  /*1060*/  IMAD R28, R85, 0x40, R28 ;  /* 0x00000040551c7824 */ /* 0x000fe200078e021c */
[----:B------:R-:W-:Y:S01]  /*1070*/  UMOV UR21, 0x6 ;  /* 0x0000000600157882 */ /* 0x000fe20000000000 */
[----:B------:R-:W-:Y:S01]  /*1080*/  BSSY B0, `(.L_x_907) ;  /* 0x000002f000007945 */ /* 0x000fe20003800000 */
[----:B------:R-:W-:Y:S01]  /*1090*/  ULDC.64 UR4, c[0x0][0x198] ;  /* 0x0000660000047ab9 */ /* 0x000fe20000000a00 */
[----:B------:R-:W-:Y:S01]  /*10a0*/  IMAD.IADD R8, R9, 0x1, -R8 ;  /* 0x0000000109087824 */ /* 0x000fe200078e0a08 */
[----:B------:R-:W-:Y:S01]  /*10b0*/  IADD3 R9, R24, 0x20, RZ ;  /* 0x0000002018097810 */ /* 0x000fe20007ffe0ff */
[----:B------:R-:W-:Y:S01]  /*10c0*/  USHF.L.U64.HI UR6, UR4, UR21, UR5 ;  /* 0x0000001504067299 */ /* 0x000fe20008010205 */
[----:B------:R-:W-:Y:S01]  /*10d0*/  IADD3 R93, R28, -0x40, RZ ;  /* 0xffffffc01c5d7810 */ /* 0x000fe20007ffe0ff */
[----:B------:R-:W-:Y:S01]  /*10e0*/  IMAD.SHL.U32 R11, R8, 0x2, RZ ;  /* 0x00000002080b7824 */ /* 0x000fe200078e00ff */
[----:B------:R-:W-:Y:S01]  /*10f0*/  ISETP.GE.AND P1, PT, R9, R6, PT ;  /* 0x000000060900720c */ /* 0x000fe20003f26270 */
[----:B------:R-:W-:-:S02]  /*1100*/  USHF.L.U32 UR7, UR4, 0x6, URZ ;  /* 0x0000000604077899 */ /* 0x000fc4000800063f */
[----:B------:R-:W-:-:S05]  /*1110*/  IMAD R8, R168, c[0x0][0x228], R11 ;  /* 0x00008a00a8087a24 */ /* 0x000fca00078e020b */
[----:B------:R-:W-:Y:S02]  /*1120*/  IADD3 R94, P0, R93, R8, RZ ;  /* 0x000000085d5e7210 */ /* 0x000fe40007f1e0ff */
[----:B------:R-:W-:-:S04]  /*1130*/  SHF.R.S32.HI R8, RZ, 0x1f, R8 ;  /* 0x0000001fff087819 */ /* 0x000fc80000011408 */
[----:B------:R-:W-:Y:S01]  /*1140*/  LEA.HI.X.SX32 R93, R93, R8, 0x1, P0 ;  /* 0x000000085d5d7211 */ /* 0x000fe200000f0eff */
[----:B------:R-:W-:Y:S05]  /*1150*/  @P1 BRA `(.L_x_908) ;  /* 0x0000021000001947 */ /* 0x000fea0003800000 */
[----:B------:R-:W-:Y:S01]  /*1160*/  IADD3 R11, P0, R176, 0x20, RZ ;  /* 0x00000020b00b7810 */ /* 0x000fe20007f1e0ff */
        /* <DEDUP_REMOVED lines=32> */
.L_x_908:
[----:B------:R-:W-:Y:S05]  /*1370*/  BSYNC B0 ;  /* 0x0000000000007941 */ /* 0x000fea0003800000 */
.L_x_907:
        /* <DEDUP_REMOVED lines=38> */
.L_x_910:
[----:B------:R-:W-:Y:S05]  /*15e0*/  BSYNC B0 ;  /* 0x0000000000007941 */ /* 0x000fea0003800000 */
.L_x_909:
        /* <DEDUP_REMOVED lines=34> */
.L_x_912:
[----:B------:R-:W-:Y:S05]  /*1810*/  BSYNC B0 ;  /* 0x0000000000007941 */ /* 0x000fea0003800000 */
.L_x_911:
[----:B------:R-:W-:Y:S01]  /*1820*/  ISETP.NE.U32.AND P2, PT, RZ, c[0x0][0x318], PT ;  /* 0x0000c600ff007a0c */ /* 0x000fe20003f45070 */
[----:B------:R-:W0:Y:S01]  /*1830*/  LDGDEPBAR ;  /* 0x00000000000079af */ /* 0x000e220000000000 */
[----:B------:R-:W-:Y:S01]  /*1840*/  IMAD R20, R4, 0x10, R20 ;  /* 0x0000001004147824 */ /* 0x000fe200078e0214 */
[----:B------:R-:W-:Y:S01]  /*1850*/  LOP3.LUT R14, R14, 0x7fffffe, RZ, 0xc0, !PT ;  /* 0x07fffffe0e0e7812 */ /* 0x000fe200078ec0ff */
[----:B------:R-:W-:Y:S01]  /*1860*/  ULDC.64 UR4, c[0x0][0x1a0] ;  /* 0x0000680000047ab9 */ /* 0x000fe20000000a00 */
[----:B------:R-:W-:-:S13]  /*1870*/  ISETP.NE.AND.EX P2, PT, RZ, c[0x0][0x31c], PT, P2 ;  /* 0x0000c700ff007a0c */ /* 0x000fda0003f45320 */
[----:B------:R-:W-:Y:S01]  /*1880*/  @P2 SHF.R.S32.HI R8, RZ, 0x1f, R22 ;  /* 0x0000001fff082819 */ /* 0x000fe20000011416 */
[----:B------:R-:W-:-:S04]  /*1890*/  @P2 IMAD.WIDE.U32 R26, R22, c[0x0][0x320], R26 ;  /* 0x0000c800161a2a25 */ /* 0x000fc800078e001a */
[----:B------:R-:W-:Y:S01]  /*18a0*/  @P2 IMAD R19, R8, c[0x0][0x320], RZ ;  /* 0x0000c80008132a24 */ /* 0x000fe200078e02ff */
[----:B--2---:R-:W-:Y:S01]  /*18b0*/  @P2 LEA R28, P0, R26, c[0x0][0x318], 0x2 ;  /* 0x0000c6001a1c2a11 */ /* 0x004fe200078010ff */
[----:B------:R-:W-:-:S04]  /*18c0*/  DEPBAR.LE SB0, 0x0 ;  /* 0x000080000000791a */ /* 0x000fc80000000000 */
[----:B------:R-:W-:-:S04]  /*18d0*/  @P2 IMAD R19, R22, c[0x0][0x324], R19 ;  /* 0x0000c90016132a24 */ /* 0x000fc800078e0213 */
[----:B------:R-:W-:-:S05]  /*18e0*/  @P2 IMAD.IADD R19, R27, 0x1, R19 ;  /* 0x000000011b132824 */ /* 0x000fca00078e0213 */
[----:B------:R-:W-:-:S05]  /*18f0*/  @P2 LEA.HI.X R29, R26, c[0x0][0x31c], R19, 0x2, P0 ;  /* 0x0000c7001a1d2a11 */ /* 0x000fca00000f1413 */
[----:B------:R-:W2:Y:S01]  /*1900*/  @P2 LDG.E R8, [R28.64] ;  /* 0x0000001a1c082981 */ /* 0x000ea2000c1e1900 */
[----:B------:R-:W-:Y:S01]  /*1910*/  SHF.R.S32.HI R19, RZ, 0x4, R16 ;  /* 0x00000004ff137819 */ /* 0x000fe20000011410 */
[----:B------:R-:W-:Y:S01]  /*1920*/  IMAD.SHL.U32 R21, R12, 0x40, RZ ;  /* 0x000000400c157824 */ /* 0x000fe200078e00ff */
[----:B------:R-:W-:Y:S01]  /*1930*/  IADD3 R17, R20, 0x1, R17 ;  /* 0x0000000114117810 */ /* 0x000fe20007ffe011 */
[----:B------:R-:W-:Y:S01]  /*1940*/  IMAD.IADD R14, R15, 0x1, -R14 ;  /* 0x000000010f0e7824 */ /* 0x000fe200078e0a0e */
[----:B------:R-:W-:Y:S01]  /*1950*/  SHF.R.S32.HI R22, RZ, 0x1f, R15 ;  /* 0x0000001fff167819 */ /* 0x000fe2000001140f */
[----:B------:R-:W-:Y:S01]  /*1960*/  IMAD R126, R13, 0x4, R4 ;  /* 0x000000040d7e7824 */ /* 0x000fe200078e0204 */
[----:B------:R-:W-:Y:S01]  /*1970*/  LOP3.LUT R20, R18, 0xfffffff8, RZ, 0xc0, !PT ;  /* 0xfffffff812147812 */ /* 0x000fe200078ec0ff */
[----:B------:R-:W-:Y:S01]  /*1980*/  IMAD.SHL.U32 R10, R10, 0x8, RZ ;  /* 0x000000080a0a7824 */ /* 0x000fe200078e00ff */
[----:B------:R-:W-:Y:S01]  /*1990*/  LEA.HI R18, R16, R19, RZ, 0x1 ;  /* 0x0000001310127211 */ /* 0x000fe200078f08ff */
[----:B------:R-:W-:Y:S01]  /*19a0*/  USHF.L.U64.HI UR21, UR4, UR21, UR5 ;  /* 0x0000001504157299 */ /* 0x000fe20008010205 */
[----:B------:R-:W-:Y:S01]  /*19b0*/  LEA.HI R22, R22, R15, RZ, 0x3 ;  /* 0x0000000f16167211 */ /* 0x000fe200078f18ff */
[----:B------:R-:W-:Y:S01]  /*19c0*/  IMAD.IADD R16, R7, 0x1, -R20 ;  /* 0x0000000107107824 */ /* 0x000fe200078e0a14 */
[----:B------:R-:W-:Y:S01]  /*19d0*/  LOP3.LUT R18, R18, 0xfffffffe, RZ, 0xc0, !PT ;  /* 0xfffffffe12127812 */ /* 0x000fe200078ec0ff */
[----:B------:R-:W-:Y:S01]  /*19e0*/  USHF.L.U32 UR22, UR4, 0x6, URZ ;  /* 0x0000000604167899 */ /* 0x000fe2000800063f */
[----:B------:R-:W-:Y:S01]  /*19f0*/  ISETP.GE.AND P0, PT, R24, R6, PT ;  /* 0x000000061800720c */ /* 0x000fe20003f06270 */
[----:B------:R-:W-:Y:S01]  /*1a00*/  BAR.SYNC.DEFER_BLOCKING 0x0 ;  /* 0x0000000000007b1d */ /* 0x000fe20000010000 */
[----:B------:R-:W-:Y:S01]  /*1a10*/  IMAD.SHL.U32 R12, R22, 0x20, RZ ;  /* 0x00000020160c7824 */ /* 0x000fe200078e00ff */
[----:B------:R-:W-:Y:S01]  /*1a20*/  LEA.HI R15, R16, R16, RZ, 0x1 ;  /* 0x00000010100f7211 */ /* 0x000fe200078f08ff */
[----:B------:R-:W-:Y:S01]  /*1a30*/  IMAD.IADD R18, R19, 0x1, -R18 ;  /* 0x0000000113127824 */ /* 0x000fe200078e0a12 */
[----:B------:R-:W-:Y:S01]  /*1a40*/  LOP3.LUT R21, R21, 0xc0, RZ, 0xc0, !PT ;  /* 0x000000c015157812 */ /* 0x000fe200078ec0ff */
[----:B------:R-:W-:Y:S01]  /*1a50*/  IMAD R20, R92, UR21, RZ ;  /* 0x000000155c147c24 */ /* 0x000fe2000f8e02ff */
[----:B------:R-:W-:Y:S01]  /*1a60*/  LOP3.LUT R23, R12, 0xffffff00, RZ, 0xc0, !PT ;  /* 0xffffff000c177812 */ /* 0x000fe200078ec0ff */
[----:B------:R-:W-:Y:S01]  /*1a70*/  IMAD.SHL.U32 R12, R18, 0x8, RZ ;  /* 0x00000008120c7824 */ /* 0x000fe200078e00ff */
[----:B------:R-:W-:Y:S01]  /*1a80*/  LOP3.LUT R19, R15, 0x7fffffe, RZ, 0xc0, !PT ;  /* 0x07fffffe0f137812 */ /* 0x000fe200078ec0ff */
[----:B------:R-:W-:Y:S01]  /*1a90*/  IMAD.MOV.U32 R134, RZ, RZ, R132 ;  /* 0x000000ffff867224 */ /* 0x000fe200078e0084 */
[----:B------:R-:W-:Y:S01]  /*1aa0*/  SHF.R.S32.HI R15, RZ, 0x1, R15 ;  /* 0x00000001ff0f7819 */ /* 0x000fe2000001140f */
[--C-:B------:R-:W-:Y:S01]  /*1ab0*/  IMAD R13, R4, 0x200, R23.reuse ;  /* 0x00000200040d7824 */ /* 0x100fe200078e0217 */
[----:B------:R-:W-:Y:S01]  /*1ac0*/  LOP3.LUT R12, R21, 0x8, R12, 0xf8, !PT ;  /* 0x00000008150c7812 */ /* 0x000fe200078ef80c */
[C---:B------:R-:W-:Y:S01]  /*1ad0*/  IMAD R4, R14.reuse, 0x20, R23 ;  /* 0x000000200e047824 */ /* 0x040fe200078e0217 */
[----:B------:R-:W-:Y:S01]  /*1ae0*/  SHF.R.U32.HI R21, RZ, 0x3, R21 ;  /* 0x00000003ff157819 */ /* 0x000fe20000011615 */
[----:B------:R-:W-:Y:S01]  /*1af0*/  IMAD R13, R14, 0x20, R13 ;  /* 0x000000200e0d7824 */ /* 0x000fe200078e020d */
[C---:B------:R-:W-:Y:S01]  /*1b00*/  LOP3.LUT P1, RZ, R15.reuse, 0x2, RZ, 0xc0, !PT ;  /* 0x000000020fff7812 */ /* 0x040fe2000782c0ff */
[----:B------:R-:W-:Y:S01]  /*1b10*/  IMAD.SHL.U32 R14, R15, 0x40, RZ ;  /* 0x000000400f0e7824 */ /* 0x000fe200078e00ff */
[----:B------:R-:W-:Y:S01]  /*1b20*/  LOP3.LUT R12, R12, R21, RZ, 0x3c, !PT ;  /* 0x000000150c0c7212 */ /* 0x000fe200078e3cff */
[----:B------:R-:W-:Y:S01]  /*1b30*/  IMAD.IADD R19, R16, 0x1, -R19 ;  /* 0x0000000110137824 */ /* 0x000fe200078e0a13 */
[----:B------:R-:W2:Y:S01]  /*1b40*/  @P2 MUFU.RCP R21, c[0x0][0x238] ;  /* 0x00008e0000152b08 */ /* 0x000ea20000001000 */
[----:B------:R-:W-:Y:S01]  /*1b50*/  IMAD.SHL.U32 R163, R7, 0x2, RZ ;  /* 0x0000000207a37824 */ /* 0x000fe200078e00ff */
[----:B------:R-:W-:Y:S01]  /*1b60*/  LOP3.LUT R23, R14, 0xc0, RZ, 0xc0, !PT ;  /* 0x000000c00e177812 */ /* 0x000fe200078ec0ff */
[C---:B------:R-:W-:Y:S01]  /*1b70*/  IMAD.IADD R123, R12.reuse, 0x1, R13 ;  /* 0x000000010c7b7824 */ /* 0x040fe200078e020d */
[----:B------:R3:W-:Y:S01]  /*1b80*/  @P0 STS [R165+0x6000], RZ ;  /* 0x006000ffa5000388 */ /* 0x0007e20000000800 */
[----:B------:R-:W-:Y:S01]  /*1b90*/  IMAD.IADD R4, R12, 0x1, R4 ;  /* 0x000000010c047824 */ /* 0x000fe200078e0204 */
[----:B------:R-:W-:Y:S01]  /*1ba0*/  LOP3.LUT R10, R23, 0x8, R10, 0xf8, !PT ;  /* 0x00000008170a7812 */ /* 0x000fe200078ef80a */
[----:B------:R-:W-:Y:S01]  /*1bb0*/  IMAD R11, R11, UR22, R20 ;  /* 0x000000160b0b7c24 */ /* 0x000fe2000f8e0214 */
[----:B------:R3:W-:Y:S01]  /*1bc0*/  @P0 STS [R165+0x6004], RZ ;  /* 0x006004ffa5000388 */ /* 0x0007e20000000800 */
[----:B------:R-:W-:Y:S01]  /*1bd0*/  SHF.R.U32.HI R23, RZ, 0x3, R23 ;  /* 0x00000003ff177819 */ /* 0x000fe20000011617 */
[----:B------:R-:W-:Y:S01]  /*1be0*/  IMAD R19, R18, 0x8, R19 ;  /* 0x0000000812137824 */ /* 0x000fe200078e0213 */
[----:B------:R-:W-:Y:S01]  /*1bf0*/  IADD3 R7, R2, R17, -R169 ;  /* 0x0000001102077210 */ /* 0x000fe20007ffe8a9 */
[----:B------:R3:W-:Y:S01]  /*1c00*/  @P0 STS.64 [R165+0x6008], RZ ;  /* 0x006008ffa5000388 */ /* 0x0007e20000000a00 */
[----:B------:R-:W-:Y:S01]  /*1c10*/  LOP3.LUT R122, R10, R23, RZ, 0x3c, !PT ;  /* 0x000000170a7a7212 */ /* 0x000fe200078e3cff */
[----:B------:R-:W-:Y:S01]  /*1c20*/  IMAD.WIDE.U32 R12, R92, UR22, R134 ;  /* 0x000000165c0c7c25 */ /* 0x000fe2000f8e0086 */
[----:B------:R-:W-:Y:S01]  /*1c30*/  UIADD3 UR18, UR29, 0x646e171e, URZ ;  /* 0x646e171e1d127890 */ /* 0x000fe2000fffe03f */
[----:B------:R3:W-:Y:S01]  /*1c40*/  @P0 STS.128 [R165+0x7000], RZ ;  /* 0x007000ffa5000388 */ /* 0x0007e20000000c00 */
[----:B------:R-:W-:Y:S01]  /*1c50*/  BSSY B0, `(.L_x_913) ;  /* 0x0000026000007945 */ /* 0x000fe20003800000 */
[----:B------:R-:W-:Y:S01]  /*1c60*/  IMAD.MOV.U32 R164, RZ, RZ, RZ ;  /* 0x000000ffffa47224 */ /* 0x000fe200078e00ff */
[----:B------:R-:W-:Y:S01]  /*1c70*/  LOP3.LUT R163, R163, 0x6, RZ, 0xc0, !PT ;  /* 0x00000006a3a37812 */ /* 0x000fe200078ec0ff */
[----:B------:R3:W-:Y:S01]  /*1c80*/  @P0 STS.128 [R165+0x8000], RZ ;  /* 0x008000ffa5000388 */ /* 0x0007e20000000c00 */
[----:B------:R-:W-:Y:S01]  /*1c90*/  IMAD.U32 R122, R19, 0x20, R122 ;  /* 0x00000020137a7824 */ /* 0x000fe200078e007a */
[----:B------:R-:W-:Y:S01]  /*1ca0*/  IADD3 R7, R7, c[0x0][0x2e8], RZ ;  /* 0x0000ba0007077a10 */ /* 0x000fe20007ffe0ff */
[----:B------:R-:W-:Y:S01]  /*1cb0*/  IMAD.IADD R11, R13, 0x1, R11 ;  /* 0x000000010d0b7824 */ /* 0x000fe200078e020b */
[----:B------:R-:W-:Y:S01]  /*1cc0*/  SEL R5, R5, 0xfffffff0, !P1 ;  /* 0xfffffff005057807 */ /* 0x000fe20004800000 */
[----:B------:R-:W-:-:S02]  /*1cd0*/  IMAD.SHL.U32 R123, R123, 0x2, RZ ;  /* 0x000000027b7b7824 */ /* 0x000fc400078e00ff */
[----:B--2---:R-:W-:Y:S01]  /*1ce0*/  @P2 FMUL.FTZ R164, R8, R21 ;  /* 0x0000001508a42220 */ /* 0x004fe20000410000 */
        /* <DEDUP_REMOVED lines=28> */
.L_x_914:
[----:B---3--:R-:W-:Y:S05]  /*1eb0*/  BSYNC B0 ;  /* 0x0000000000007941 */ /* 0x008fea0003800000 */
.L_x_913:
        /* <DEDUP_REMOVED lines=36> */
.L_x_916:
[----:B------:R-:W-:Y:S05]  /*2100*/  BSYNC B0 ;  /* 0x0000000000007941 */ /* 0x000fea0003800000 */
.L_x_915:
[----:B------:R-:W-:Y:S01]  /*2110*/  IMAD.SHL.U32 R122, R122, 0x2, RZ ;  /* 0x000000027a7a7824 */ /* 0x000fe200078e00ff */
[----:B------:R-:W-:Y:S01]  /*2120*/  LDSM.16.M88.4 R72, [R123] ;  /* 0x000000007b48783b */ /* 0x000fe20000000200 */
[----:B------:R-:W-:Y:S01]  /*2130*/  IMAD R121, R3, 0x2, R123 ;  /* 0x0000000203797824 */ /* 0x000fe200078e027b */
[----:B------:R-:W-:Y:S01]  /*2140*/  IMNMX R141, R7, R2, PT ;  /* 0x00000002078d7217 */ /* 0x000fe20003800200 */
[----:B------:R-:W-:Y:S01]  /*2150*/  IMAD R87, R5, 0x2, R122 ;  /* 0x0000000205577824 */ /* 0x000fe200078e027a */
[----:B--2---:R-:W2:Y:S01]  /*2160*/  LDSM.16.M88.4 R16, [R122+0x3000] ;  /* 0x003000007a10783b */ /* 0x004ea20000000200 */
[----:B------:R-:W-:-:S03]  /*2170*/  IMAD R5, R92, 0x40, R163 ;  /* 0x000000405c057824 */ /* 0x000fc600078e02a3 */
[----:B------:R-:W-:Y:S04]  /*2180*/  LDSM.16.M88.4 R32, [R121] ;  /* 0x000000007920783b */ /* 0x000fe80000000200 */
[----:B------:R-:W-:Y:S04]  /*2190*/  LDSM.16.M88.4 R8, [R87+0x3000] ;  /* 0x003000005708783b */ /* 0x000fe80000000200 */
[----:B------:R-:W4:Y:S04]  /*21a0*/  LDSM.16.M88.4 R48, [R122+0x3400] ;  /* 0x003400007a30783b */ /* 0x000f280000000200 */
[----:B------:R-:W5:Y:S04]  /*21b0*/  LDSM.16.M88.4 R40, [R122+0x3800] ;  /* 0x003800007a28783b */ /* 0x000f680000000200 */
[----:B------:R-:W1:Y:S04]  /*21c0*/  LDSM.16.M88.4 R12, [R122+0x3c00] ;  /* 0x003c00007a0c783b */ /* 0x000e680000000200 */
[----:B------:R-:W-:Y:S04]  /*21d0*/  LDSM.16.M88.4 R88, [R123+0x1000] ;  /* 0x001000007b58783b */ /* 0x000fe80000000200 */
[----:B------:R-:W3:Y:S04]  /*21e0*/  LDSM.16.M88.4 R28, [R122+0x4000] ;  /* 0x004000007a1c783b */ /* 0x000ee80000000200 */
[----:B------:R-:W1:Y:S04]  /*21f0*/  LDSM.16.M88.4 R60, [R87+0x3400] ;  /* 0x00340000573c783b */ /* 0x000e680000000200 */
[----:B------:R-:W1:Y:S01]  /*2200*/  LDSM.16.M88.4 R56, [R87+0x3800] ;  /* 0x003800005738783b */ /* 0x000e620000000200 */
[C---:B--2---:R-:W-:Y:S03]  /*2210*/  HMMA.16816.F32.BF16 R20, R72.reuse, R16, RZ ;  /* 0x000000104814723c */ /* 0x044fe600000418ff */
[----:B-1----:R-:W1:Y:S04]  /*2220*/  LDSM.16.M88.4 R36, [R87+0x3c00] ;  /* 0x003c00005724783b */ /* 0x002e680000000200 */
[----:B------:R-:W-:Y:S01]  /*2230*/  LDSM.16.M88.4 R68, [R121+0x1000] ;  /* 0x001000007944783b */ /* 0x000fe20000000200 */
[C---:B------:R-:W-:Y:S03]  /*2240*/  HMMA.16816.F32.BF16 R16, R72.reuse, R18, RZ ;  /* 0x000000124810723c */ /* 0x040fe600000418ff */
[----:B------:R-:W-:Y:S04]  /*2250*/  LDSM.16.M88.4 R24, [R122+0x4400] ;  /* 0x004400007a18783b */ /* 0x000fe80000000200 */
[----:B------:R-:W-:Y:S01]  /*2260*/  LDSM.16.M88.4 R80, [R122+0x4c00] ;  /* 0x004c00007a50783b */ /* 0x000fe20000000200 */
[----:B----4-:R-:W-:Y:S03]  /*2270*/  HMMA.16816.F32.BF16 R52, R72, R48, RZ ;  /* 0x000000304834723c */ /* 0x010fe600000418ff */
[----:B------:R-:W-:Y:S04]  /*2280*/  LDSM.16.M88.4 R64, [R87+0x4400] ;  /* 0x004400005740783b */ /* 0x000fe80000000200 */
[----:B------:R-:W0:Y:S01]  /*2290*/  LDGDEPBAR ;  /* 0x00000000000079af */ /* 0x000e220000000000 */
[----:B------:R-:W-:Y:S08]  /*22a0*/  HMMA.16816.F32.BF16 R20, R32, R8, R20 ;  /* 0x000000082014723c */ /* 0x000ff00000041814 */
[C---:B-----5:R-:W-:Y:S08]  /*22b0*/  HMMA.16816.F32.BF16 R44, R72.reuse, R40, RZ ;  /* 0x00000028482c723c */ /* 0x060ff000000418ff */
[C---:B------:R-:W-:Y:S08]  /*22c0*/  HMMA.16816.F32.BF16 R48, R72.reuse, R50, RZ ;  /* 0x000000324830723c */ /* 0x040ff000000418ff */
[C---:B------:R-:W-:Y:S08]  /*22d0*/  HMMA.16816.F32.BF16 R40, R72.reuse, R42, RZ ;  /* 0x0000002a4828723c */ /* 0x040ff000000418ff */
[C---:B------:R-:W-:Y:S08]  /*22e0*/  HMMA.16816.F32.BF16 R76, R72.reuse, R12, RZ ;  /* 0x0000000c484c723c */ /* 0x040ff000000418ff */
[----:B------:R-:W-:Y:S01]  /*22f0*/  HMMA.16816.F32.BF16 R72, R72, R14, RZ ;  /* 0x0000000e4848723c */ /* 0x000fe200000418ff */
[----:B------:R-:W-:Y:S07]  /*2300*/  LDSM.16.M88.4 R12, [R122+0x4800] ;  /* 0x004800007a0c783b */ /* 0x000fee0000000200 */
[----:B------:R-:W-:Y:S01]  /*2310*/  HMMA.16816.F32.BF16 R16, R32, R10, R16 ;  /* 0x0000000a2010723c */ /* 0x000fe20000041810 */
[----:B------:R-:W2:Y:S07]  /*2320*/  LDSM.16.M88.4 R8, [R87+0x4000] ;  /* 0x004000005708783b */ /* 0x000eae0000000200 */
[----:B---3--:R-:W-:Y:S08]  /*2330*/  HMMA.16816.F32.BF16 R20, R88, R28, R20 ;  /* 0x0000001c5814723c */ /* 0x008ff00000041814 */
[C---:B------:R-:W-:Y:S08]  /*2340*/  HMMA.16816.F32.BF16 R52, R32.reuse, R60, R52 ;  /* 0x0000003c2034723c */ /* 0x040ff00000041834 */
[C---:B------:R-:W-:Y:S01]  /*2350*/  HMMA.16816.F32.BF16 R48, R32.reuse, R62, R48 ;  /* 0x0000003e2030723c */ /* 0x040fe20000041830 */
[----:B------:R-:W-:Y:S07]  /*2360*/  LDSM.16.M88.4 R60, [R87+0x4800] ;  /* 0x00480000573c783b */ /* 0x000fee0000000200 */
[C---:B------:R-:W-:Y:S08]  /*2370*/  HMMA.16816.F32.BF16 R44, R32.reuse, R56, R44 ;  /* 0x00000038202c723c */ /* 0x040ff0000004182c */
[C---:B------:R-:W-:Y:S01]  /*2380*/  HMMA.16816.F32.BF16 R40, R32.reuse, R58, R40 ;  /* 0x0000003a2028723c */ /* 0x040fe20000041828 */
[----:B------:R-:W-:Y:S07]  /*2390*/  LDSM.16.M88.4 R56, [R87+0x4c00] ;  /* 0x004c00005738783b */ /* 0x000fee0000000200 */
[C---:B-1----:R-:W-:Y:S08]  /*23a0*/  HMMA.16816.F32.BF16 R76, R32.reuse, R36, R76 ;  /* 0x00000024204c723c */ /* 0x042ff0000004184c */
[----:B------:R-:W-:Y:S01]  /*23b0*/  HMMA.16816.F32.BF16 R72, R32, R38, R72 ;  /* 0x000000262048723c */ /* 0x000fe20000041848 */
[----:B------:R-:W-:Y:S04]  /*23c0*/  LDSM.16.M88.4 R36, [R123+0x2000] ;  /* 0x002000007b24783b */ /* 0x000fe80000000200 */
[----:B------:R-:W1:Y:S03]  /*23d0*/  LDSM.16.M88.4 R32, [R122+0x5000] ;  /* 0x005000007a20783b */ /* 0x000e660000000200 */
[----:B------:R-:W-:Y:S01]  /*23e0*/  HMMA.16816.F32.BF16 R16, R88, R30, R16 ;  /* 0x0000001e5810723c */ /* 0x000fe20000041810 */
[----:B------:R-:W-:Y:S07]  /*23f0*/  LDSM.16.M88.4 R28, [R122+0x5400] ;  /* 0x005400007a1c783b */ /* 0x000fee0000000200 */
[----:B--2---:R-:W-:Y:S08]  /*2400*/  HMMA.16816.F32.BF16 R20, R68, R8, R20 ;  /* 0x000000084414723c */ /* 0x004ff00000041814 */
[C---:B------:R-:W-:Y:S08]  /*2410*/  HMMA.16816.F32.BF16 R52, R88.reuse, R24, R52 ;  /* 0x000000185834723c */ /* 0x040ff00000041834 */
[C---:B------:R-:W-:Y:S08]  /*2420*/  HMMA.16816.F32.BF16 R44, R88.reuse, R12, R44 ;  /* 0x0000000c582c723c */ /* 0x040ff0000004182c */
[----:B------:R-:W-:Y:S01]  /*2430*/  HMMA.16816.F32.BF16 R40, R88, R14, R40 ;  /* 0x0000000e5828723c */ /* 0x000fe20000041828 */
[----:B------:R-:W-:Y:S07]  /*2440*/  LDSM.16.M88.4 R12, [R121+0x2000] ;  /* 0x00200000790c783b */ /* 0x000fee0000000200 */
[----:B------:R-:W-:Y:S01]  /*2450*/  HMMA.16816.F32.BF16 R16, R68, R10, R16 ;  /* 0x0000000a4410723c */ /* 0x000fe20000041810 */
[----:B------:R-:W2:Y:S07]  /*2460*/  LDSM.16.M88.4 R8, [R87+0x5000] ;  /* 0x005000005708783b */ /* 0x000eae0000000200 */
[----:B------:R-:W-:Y:S01]  /*2470*/  HMMA.16816.F32.BF16 R48, R88, R26, R48 ;  /* 0x0000001a5830723c */ /* 0x000fe20000041830 */
[----:B------:R-:W3:Y:S07]  /*2480*/  LDSM.16.M88.4 R24, [R122+0x5800] ;  /* 0x005800007a18783b */ /* 0x000eee0000000200 */
[----:B-1----:R-:W-:Y:S08]  /*2490*/  HMMA.16816.F32.BF16 R20, R36, R32, R20 ;  /* 0x000000202414723c */ /* 0x002ff00000041814 */
[----:B------:R-:W-:Y:S08]  /*24a0*/  HMMA.16816.F32.BF16 R76, R88, R80, R76 ;  /* 0x00000050584c723c */ /* 0x000ff0000004184c */
[----:B------:R-:W-:Y:S08]  /*24b0*/  HMMA.16816.F32.BF16 R52, R68, R64, R52 ;  /* 0x000000404434723c */ /* 0x000ff00000041834 */
[----:B------:R-:W-:Y:S01]  /*24c0*/  HMMA.16816.F32.BF16 R32, R36, R34, R16 ;  /* 0x000000222420723c */ /* 0x000fe20000041810 */
[----:B------:R-:W1:Y:S07]  /*24d0*/  LDSM.16.M88.4 R16, [R122+0x5c00] ;  /* 0x005c00007a10783b */ /* 0x000e6e0000000200 */
[C---:B------:R-:W-:Y:S08]  /*24e0*/  HMMA.16816.F32.BF16 R44, R68.reuse, R60, R44 ;  /* 0x0000003c442c723c */ /* 0x040ff0000004182c */
[C---:B------:R-:W-:Y:S01]  /*24f0*/  HMMA.16816.F32.BF16 R40, R68.reuse, R62, R40 ;  /* 0x0000003e4428723c */ /* 0x040fe20000041828 */
[----:B------:R-:W4:Y:S07]  /*2500*/  LDSM.16.M88.4 R60, [R87+0x5400] ;  /* 0x00540000573c783b */ /* 0x000f2e0000000200 */
[----:B------:R-:W-:Y:S08]  /*2510*/  HMMA.16816.F32.BF16 R48, R68, R66, R48 ;  /* 0x000000424430723c */ /* 0x000ff00000041830 */
[----:B--2---:R-:W-:Y:S07]  /*2520*/  HMMA.16816.F32.BF16 R20, R12, R8, R20 ;  /* 0x000000080c14723c */ /* 0x004fee0000041814 */
[----:B------:R-:W-:Y:S01]  /*2530*/  IADD3 R9, R7, 0x8, RZ ;  /* 0x0000000807097810 */ /* 0x000fe20007ffe0ff */
[----:B------:R-:W-:Y:S01]  /*2540*/  HMMA.16816.F32.BF16 R72, R88, R82, R72 ;  /* 0x000000525848723c */ /* 0x000fe20000041848 */
[----:B------:R-:W-:-:S02]  /*2550*/  IADD3 R8, R5, 0x1, RZ ;  /* 0x0000000105087810 */ /* 0x000fc40007ffe0ff */
[----:B------:R-:W-:Y:S02]  /*2560*/  IMNMX R140, R9, R2, PT ;  /* 0x00000002098c7217 */ /* 0x000fe40003800200 */
[----:B------:R-:W2:Y:S01]  /*2570*/  I2F R6, R8 ;  /* 0x0000000800067306 */ /* 0x000ea20000201400 */
[C---:B------:R-:W-:Y:S02]  /*2580*/  ISETP.GE.AND P6, PT, R8.reuse, R141, PT ;  /* 0x0000008d0800720c */ /* 0x040fe40003fc6270 */
[----:B------:R-:W-:Y:S01]  /*2590*/  HMMA.16816.F32.BF16 R76, R68, R56, R76 ;  /* 0x00000038444c723c */ /* 0x000fe2000004184c */
[----:B------:R-:W-:Y:S02]  /*25a0*/  ISETP.GE.AND P2, PT, R8, R140, PT ;  /* 0x0000008c0800720c */ /* 0x000fe40003f46270 */
[----:B------:R-:W-:-:S04]  /*25b0*/  IADD3 R2, R5, 0x9, RZ ;  /* 0x0000000905027810 */ /* 0x000fc80007ffe0ff */
[----:B------:R-:W-:Y:S01]  /*25c0*/  IADD3 R56, R5, 0x11, RZ ;  /* 0x0000001105387810 */ /* 0x000fe20007ffe0ff */
[----:B------:R-:W-:Y:S01]  /*25d0*/  HMMA.16816.F32.BF16 R52, R36, R28, R52 ;  /* 0x0000001c2434723c */ /* 0x000fe20000041834 */
[C---:B------:R-:W-:Y:S02]  /*25e0*/  ISETP.GE.AND P5, PT, R2.reuse, R141, PT ;  /* 0x0000008d0200720c */ /* 0x040fe40003fa6270 */
[----:B------:R-:W-:Y:S01]  /*25f0*/  ISETP.GE.AND P4, PT, R2, R140, PT ;  /* 0x0000008c0200720c */ /* 0x000fe20003f86270 */
[CC--:B--2---:R-:W-:Y:S02]  /*2600*/  FFMA.FTZ R21, R6.reuse, R164.reuse, R21 ;  /* 0x000000a406157223 */ /* 0x0c4fe40000010015 */
[----:B------:R-:W-:Y:S02]  /*2610*/  FFMA.FTZ R7, R6, R164, R23 ;  /* 0x000000a406077223 */ /* 0x000fe40000010017 */
[----:B------:R-:W-:Y:S01]  /*2620*/  HMMA.16816.F32.BF16 R32, R12, R10, R32 ;  /* 0x0000000a0c20723c */ /* 0x000fe20000041820 */
[----:B------:R-:W2:Y:S01]  /*2630*/  LDSM.16.M88.4 R8, [R87+0x5800] ;  /* 0x005800005708783b */ /* 0x000ea20000000200 */
[----:B------:R-:W-:-:S02]  /*2640*/  FSEL R28, R21, -INF , !P6 ;  /* 0xff800000151c7808 */ /* 0x000fc40007000000 */
[----:B------:R-:W-:Y:S02]  /*2650*/  FSEL R7, R7, -INF , !P2 ;  /* 0xff80000007077808 */ /* 0x000fe40005000000 */
[----:B------:R-:W-:Y:S02]  /*2660*/  IADD3 R23, R5, 0x19, RZ ;  /* 0x0000001905177810 */ /* 0x000fe40007ffe0ff */
[----:B---3--:R-:W-:Y:S01]  /*2670*/  HMMA.16816.F32.BF16 R44, R36, R24, R44 ;  /* 0x00000018242c723c */ /* 0x008fe2000004182c */
[----:B------:R-:W-:-:S06]  /*2680*/  ISETP.GE.AND P2, PT, R56, R141, PT ;  /* 0x0000008d3800720c */ /* 0x000fcc0003f46270 */
[C---:B------:R-:W-:Y:S01]  /*2690*/  IADD3 R24, R5.reuse, 0x8, RZ ;  /* 0x0000000805187810 */ /* 0x040fe20007ffe0ff */
[----:B------:R-:W-:Y:S03]  /*26a0*/  HMMA.16816.F32.BF16 R48, R36, R30, R48 ;  /* 0x0000001e2430723c */ /* 0x000fe60000041830 */
[----:B------:R3:W5:Y:S01]  /*26b0*/  I2F R25, R24 ;  /* 0x0000001800197306 */ /* 0x0007620000201400 */
[C---:B------:R-:W-:Y:S02]  /*26c0*/  ISETP.GE.AND P3, PT, R24.reuse, R141, PT ;  /* 0x0000008d1800720c */ /* 0x040fe40003f66270 */
[----:B------:R-:W-:Y:S02]  /*26d0*/  ISETP.GE.AND P0, PT, R24, R140, PT ;  /* 0x0000008c1800720c */ /* 0x000fe40003f06270 */
[----:B------:R-:W-:Y:S08]  /*26e0*/  HMMA.16816.F32.BF16 R72, R68, R58, R72 ;  /* 0x0000003a4448723c */ /* 0x000ff00000041848 */
[----:B-1----:R-:W-:Y:S01]  /*26f0*/  HMMA.16816.F32.BF16 R76, R36, R16, R76 ;  /* 0x00000010244c723c */ /* 0x002fe2000004184c */
[----:B------:R-:W1:Y:S01]  /*2700*/  I2F R16, R2 ;  /* 0x0000000200107306 */ /* 0x000e620000201400 */
[----:B---3--:R-:W-:Y:S01]  /*2710*/  IADD3 R24, R5, 0x10, RZ ;  /* 0x0000001005187810 */ /* 0x008fe20007ffe0ff */
[----:B-----5:R-:W-:-:S02]  /*2720*/  FFMA.FTZ R6, R25, R164, R32 ;  /* 0x000000a419067223 */ /* 0x020fc40000010020 */
[----:B------:R-:W-:Y:S01]  /*2730*/  FFMA.FTZ R29, R25, R164, R34 ;  /* 0x000000a4191d7223 */ /* 0x000fe20000010022 */
[CC--:B------:R-:W-:Y:S02]  /*2740*/  ISETP.GE.AND P1, PT, R24.reuse, R141.reuse, PT ;  /* 0x0000008d1800720c */ /* 0x0c0fe40003f26270 */
[----:B----4-:R-:W-:Y:S01]  /*2750*/  HMMA.16816.F32.BF16 R52, R12, R60, R52 ;  /* 0x0000003c0c34723c */ /* 0x010fe20000041834 */
[----:B------:R3:W4:Y:S01]  /*2760*/  I2F R17, R24 ;  /* 0x0000001800117306 */ /* 0x0007220000201400 */
[----:B------:R-:W-:Y:S02]  /*2770*/  ISETP.GE.AND P6, PT, R24, R140, PT ;  /* 0x0000008c1800720c */ /* 0x000fe40003fc6270 */
[----:B------:R-:W-:Y:S02]  /*2780*/  IADD3 R34, R5, 0x18, RZ ;  /* 0x0000001805227810 */ /* 0x000fe40007ffe0ff */
[----:B------:R-:W-:Y:S02]  /*2790*/  FSEL R29, R29, -INF , !P0 ;  /* 0xff8000001d1d7808 */ /* 0x000fe40004000000 */
[----:B------:R-:W-:Y:S01]  /*27a0*/  HMMA.16816.F32.BF16 R40, R36, R26, R40 ;  /* 0x0000001a2428723c */ /* 0x000fe20000041828 */
[----:B------:R-:W5:Y:S01]  /*27b0*/  I2F R2, R56 ;  /* 0x0000003800027306 */ /* 0x000f620000201400 */
[-C--:B-1----:R-:W-:Y:S01]  /*27c0*/  FFMA.FTZ R30, R16, R164.reuse, R33 ;  /* 0x000000a4101e7223 */ /* 0x082fe20000010021 */
[----:B------:R-:W-:Y:S01]  /*27d0*/  ISETP.GE.AND P0, PT, R34, R141, PT ;  /* 0x0000008d2200720c */ /* 0x000fe20003f06270 */
[----:B------:R-:W-:Y:S01]  /*27e0*/  FFMA.FTZ R31, R16, R164, R35 ;  /* 0x000000a4101f7223 */ /* 0x000fe20000010023 */
[----:B------:R-:W-:-:S02]  /*27f0*/  FSEL R6, R6, -INF , !P3 ;  /* 0xff80000006067808 */ /* 0x000fc40005800000 */
[----:B------:R-:W-:Y:S01]  /*2800*/  FSEL R30, R30, -INF , !P5 ;  /* 0xff8000001e1e7808 */ /* 0x000fe20006800000 */
[----:B------:R-:W-:Y:S01]  /*2810*/  HMMA.16816.F32.BF16 R48, R12, R62, R48 ;  /* 0x0000003e0c30723c */ /* 0x000fe20000041830 */
[----:B---3--:R-:W1:Y:S01]  /*2820*/  LDSM.16.M88.4 R24, [R87+0x5c00] ;  /* 0x005c00005718783b */ /* 0x008e620000000200 */
[----:B------:R5:W3:Y:S01]  /*2830*/  I2F R21, R34 ;  /* 0x0000002200157306 */ /* 0x000ae20000201400 */
[----:B------:R-:W-:Y:S01]  /*2840*/  ISETP.GE.AND P5, PT, R34, R140, PT ;  /* 0x0000008c2200720c */ /* 0x000fe20003fa6270 */
[----:B------:R-:W-:-:S04]  /*2850*/  DEPBAR.LE SB0, 0x0 ;  /* 0x000080000000791a */ /* 0x000fc80000000000 */
[----:B--2---:R-:W-:Y:S01]  /*2860*/  HMMA.16816.F32.BF16 R44, R12, R8, R44 ;  /* 0x000000080c2c723c */ /* 0x004fe2000004182c */
[CC--:B----4-:R-:W-:Y:S01]  /*2870*/  FFMA.FTZ R54, R17.reuse, R164.reuse, R54 ;  /* 0x000000a411367223 */ /* 0x0d0fe20000010036 */
[----:B------:R-:W2:Y:S01]  /*2880*/  I2F R16, R23 ;  /* 0x0000001700107306 */ /* 0x000ea20000201400 */
[----:B------:R-:W-:Y:S01]  /*2890*/  FFMA.FTZ R32, R17, R164, R52 ;  /* 0x000000a411207223 */ /* 0x000fe20000010034 */
[----:B------:R-:W-:Y:S02]  /*28a0*/  ISETP.GE.AND P3, PT, R56, R140, PT ;  /* 0x0000008c3800720c */ /* 0x000fe40003f66270 */
[----:B------:R-:W-:Y:S02]  /*28b0*/  FSEL R31, R31, -INF , !P4 ;  /* 0xff8000001f1f7808 */ /* 0x000fe40006000000 */
[----:B------:R-:W-:Y:S01]  /*28c0*/  HMMA.16816.F32.BF16 R72, R36, R18, R72 ;  /* 0x000000122448723c */ /* 0x000fe20000041848 */
[----:B------:R-:W-:Y:S01]  /*28d0*/  FSEL R9, R54, -INF , !P6 ;  /* 0xff80000036097808 */ /* 0x000fe20007000000 */
[----:B-----5:R-:W-:Y:S01]  /*28e0*/  FFMA.FTZ R34, R2, R164, R53 ;  /* 0x000000a402227223 */ /* 0x020fe20000010035 */
[----:B------:R-:W-:-:S02]  /*28f0*/  IADD3 R8, R5, 0x21, RZ ;  /* 0x0000002105087810 */ /* 0x000fc40007ffe0ff */
[-C--:B------:R-:W-:Y:S02]  /*2900*/  ISETP.GE.AND P4, PT, R23, R141.reuse, PT ;  /* 0x0000008d1700720c */ /* 0x080fe40003f86270 */
[----:B------:R-:W-:Y:S01]  /*2910*/  IADD3 R18, R5, 0x20, RZ ;  /* 0x0000002005127810 */ /* 0x000fe20007ffe0ff */
[----:B------:R-:W-:Y:S01]  /*2920*/  HMMA.16816.F32.BF16 R40, R12, R10, R40 ;  /* 0x0000000a0c28723c */ /* 0x000fe20000041828 */
[----:B------:R-:W-:Y:S01]  /*2930*/  FSEL R34, R34, -INF , !P2 ;  /* 0xff80000022227808 */ /* 0x000fe20005000000 */
[CC--:B---3--:R-:W-:Y:S01]  /*2940*/  FFMA.FTZ R35, R21.reuse, R164.reuse, R50 ;  /* 0x000000a415237223 */ /* 0x0c8fe20000010032 */
[----:B------:R-:W3:Y:S01]  /*2950*/  I2F R17, R18 ;  /* 0x0000001200117306 */ /* 0x000ee20000201400 */
[----:B------:R-:W-:Y:S01]  /*2960*/  ISETP.GE.AND P6, PT, R18, R141, PT ;  /* 0x0000008d1200720c */ /* 0x000fe20003fc6270 */
[----:B--2---:R-:W-:Y:S01]  /*2970*/  FFMA.FTZ R49, R16, R164, R49 ;  /* 0x000000a410317223 */ /* 0x004fe20000010031 */
[----:B------:R-:W-:Y:S01]  /*2980*/  ISETP.GE.AND P2, PT, R18, R140, PT ;  /* 0x0000008c1200720c */ /* 0x000fe20003f46270 */
[-C--:B------:R-:W-:Y:S01]  /*2990*/  FFMA.FTZ R11, R2, R164.reuse, R55 ;  /* 0x000000a4020b7223 */ /* 0x080fe20000010037 */
[----:B------:R-:W-:Y:S01]  /*29a0*/  FSEL R32, R32, -INF , !P1 ;  /* 0xff80000020207808 */ /* 0x000fe20004800000 */
[----:B------:R-:W-:Y:S01]  /*29b0*/  FFMA.FTZ R10, R21, R164, R48 ;  /* 0x000000a4150a7223 */ /* 0x000fe20000010030 */
[----:B------:R-:W-:Y:S01]  /*29c0*/  ISETP.GE.AND P1, PT, R23, R140, PT ;  /* 0x0000008c1700720c */ /* 0x000fe20003f26270 */
[----:B------:R2:W-:Y:S01]  /*29d0*/  I2F R2, R8 ;  /* 0x0000000800027306 */ /* 0x0005e20000201400 */
[----:B------:R-:W-:Y:S01]  /*29e0*/  FFMA.FTZ R37, R16, R164, R51 ;  /* 0x000000a410257223 */ /* 0x000fe20000010033 */
[----:B------:R-:W-:-:S02]  /*29f0*/  IADD3 R16, R5, 0x29, RZ ;  /* 0x0000002905107810 */ /* 0x000fc40007ffe0ff */
[----:B------:R-:W-:Y:S01]  /*2a00*/  FSEL R11, R11, -INF , !P3 ;  /* 0xff8000000b0b7808 */ /* 0x000fe20005800000 */
[C---:B-1----:R-:W-:Y:S01]  /*2a10*/  HMMA.16816.F32.BF16 R76, R12.reuse, R24, R76 ;  /* 0x000000180c4c723c */ /* 0x042fe2000004184c */
[----:B------:R-:W-:Y:S01]  /*2a20*/  FSEL R10, R10, -INF , !P0 ;  /* 0xff8000000a0a7808 */ /* 0x000fe20004000000 */
[-C--:B---3--:R-:W-:Y:S01]  /*2a30*/  FFMA.FTZ R44, R17, R164.reuse, R44 ;  /* 0x000000a4112c7223 */ /* 0x088fe2000001002c */
[----:B------:R-:W-:Y:S01]  /*2a40*/  IADD3 R18, R5, 0x28, RZ ;  /* 0x0000002805127810 */ /* 0x000fe20007ffe0ff */
[----:B------:R-:W-:Y:S01]  /*2a50*/  FFMA.FTZ R46, R17, R164, R46 ;  /* 0x000000a4112e7223 */ /* 0x000fe2000001002e */
[C---:B------:R-:W-:Y:S01]  /*2a60*/  ISETP.GE.AND P3, PT, R8.reuse, R141, PT ;  /* 0x0000008d0800720c */ /* 0x040fe20003f66270 */
[----:B------:R-:W1:Y:S01]  /*2a70*/  I2F R23, R5 ;  /* 0x0000000500177306 */ /* 0x000e620000201400 */
[----:B------:R-:W-:Y:S01]  /*2a80*/  ISETP.GE.AND P0, PT, R8, R140, PT ;  /* 0x0000008c0800720c */ /* 0x000fe20003f06270 */
[----:B------:R-:W-:Y:S01]  /*2a90*/  HMMA.16816.F32.BF16 R72, R12, R26, R72 ;  /* 0x0000001a0c48723c */ /* 0x000fe20000041848 */
[----:B------:R-:W-:-:S02]  /*2aa0*/  IADD3 R21, R5, 0x30, RZ ;  /* 0x0000003005157810 */ /* 0x000fc40007ffe0ff */
[----:B------:R-:W-:Y:S02]  /*2ab0*/  FSEL R35, R35, -INF , !P5 ;  /* 0xff80000023237808 */ /* 0x000fe40006800000 */
[----:B--2---:R-:W-:Y:S01]  /*2ac0*/  FSEL R8, R49, -INF , !P4 ;  /* 0xff80000031087808 */ /* 0x004fe20006000000 */
[----:B------:R2:W3:Y:S01]  /*2ad0*/  I2F R19, R18 ;  /* 0x0000001200137306 */ /* 0x0004e20000201400 */
[CC--:B------:R-:W-:Y:S02]  /*2ae0*/  ISETP.GE.AND P5, PT, R18.reuse, R141.reuse, PT ;  /* 0x0000008d1200720c */ /* 0x0c0fe40003fa6270 */
[----:B------:R-:W-:Y:S02]  /*2af0*/  ISETP.GE.AND P4, PT, R18, R140, PT ;  /* 0x0000008c1200720c */ /* 0x000fe40003f86270 */
[----:B------:R-:W-:Y:S02]  /*2b00*/  FSEL R37, R37, -INF , !P1 ;  /* 0xff80000025257808 */ /* 0x000fe40004800000 */
[----:B------:R-:W-:Y:S01]  /*2b10*/  FSEL R44, R44, -INF , !P6 ;  /* 0xff8000002c2c7808 */ /* 0x000fe20007000000 */
[CC--:B-1----:R-:W-:Y:S01]  /*2b20*/  FFMA.FTZ R20, R23.reuse, R164.reuse, R20 ;  /* 0x000000a417147223 */ /* 0x0c2fe20000010014 */
[C---:B------:R-:W-:Y:S01]  /*2b30*/  ISETP.GE.AND P1, PT, R16.reuse, R141, PT ;  /* 0x0000008d1000720c */ /* 0x040fe20003f26270 */
[----:B------:R-:W-:Y:S01]  /*2b40*/  FFMA.FTZ R130, R23, R164, R22 ;  /* 0x000000a417827223 */ /* 0x000fe20000010016 */
[----:B------:R-:W-:Y:S01]  /*2b50*/  BAR.SYNC.DEFER_BLOCKING 0x0 ;  /* 0x0000000000007b1d */ /* 0x000fe20000010000 */
[----:B------:R-:W-:-:S02]  /*2b60*/  ISETP.GE.AND P6, PT, R16, R140, PT ;  /* 0x0000008c1000720c */ /* 0x000fc40003fc6270 */
[----:B------:R-:W-:Y:S01]  /*2b70*/  IADD3 R25, R5, 0x38, RZ ;  /* 0x0000003805197810 */ /* 0x000fe20007ffe0ff */
[-C--:B--2---:R-:W-:Y:S02]  /*2b80*/  FFMA.FTZ R18, R2, R164.reuse, R45 ;  /* 0x000000a402127223 */ /* 0x084fe4000001002d */
[----:B------:R-:W1:Y:S01]  /*2b90*/  I2F R16, R16 ;  /* 0x0000001000107306 */ /* 0x000e620000201400 */
[-C--:B---3--:R-:W-:Y:S01]  /*2ba0*/  FFMA.FTZ R24, R19, R164.reuse, R40 ;  /* 0x000000a413187223 */ /* 0x088fe20000010028 */
[----:B------:R-:W-:Y:S01]  /*2bb0*/  IADD3 R12, R5, 0x39, RZ ;  /* 0x00000039050c7810 */ /* 0x000fe20007ffe0ff */
[-C--:B------:R-:W-:Y:S01]  /*2bc0*/  FFMA.FTZ R17, R19, R164.reuse, R42 ;  /* 0x000000a413117223 */ /* 0x080fe2000001002a */
[----:B------:R-:W-:Y:S01]  /*2bd0*/  FSEL R42, R18, -INF , !P3 ;  /* 0xff800000122a7808 */ /* 0x000fe20005800000 */
[----:B------:R-:W-:Y:S01]  /*2be0*/  FFMA.FTZ R45, R2, R164, R47 ;  /* 0x000000a4022d7223 */ /* 0x000fe2000001002f */
[----:B------:R-:W-:Y:S02]  /*2bf0*/  IADD3 R2, R5, 0x31, RZ ;  /* 0x0000003105027810 */ /* 0x000fe40007ffe0ff */
[----:B------:R-:W2:Y:S01]  /*2c00*/  I2F R19, R21 ;  /* 0x0000001500137306 */ /* 0x000ea20000201400 */
[----:B------:R-:W-:-:S02]  /*2c10*/  FSEL R24, R24, -INF , !P5 ;  /* 0xff80000018187808 */ /* 0x000fc40006800000 */
[----:B------:R-:W-:Y:S02]  /*2c20*/  FSEL R45, R45, -INF , !P0 ;  /* 0xff8000002d2d7808 */ /* 0x000fe40004000000 */
[CC--:B------:R-:W-:Y:S02]  /*2c30*/  ISETP.GE.AND P0, PT, R2.reuse, R141.reuse, PT ;  /* 0x0000008d0200720c */ /* 0x0c0fe40003f06270 */
[----:B------:R-:W-:Y:S01]  /*2c40*/  ISETP.GE.AND P5, PT, R2, R140, PT ;  /* 0x0000008c0200720c */ /* 0x000fe20003fa6270 */
[-C--:B-1----:R-:W-:Y:S01]  /*2c50*/  FFMA.FTZ R40, R16, R164.reuse, R41 ;  /* 0x000000a410287223 */ /* 0x082fe20000010029 */
[----:B------:R-:W1:Y:S01]  /*2c60*/  I2F R2, R2 ;  /* 0x0000000200027306 */ /* 0x000e620000201400 */
[----:B------:R-:W-:Y:S01]  /*2c70*/  FSEL R47, R46, -INF , !P2 ;  /* 0xff8000002e2f7808 */ /* 0x000fe20005000000 */
[----:B------:R-:W-:Y:S01]  /*2c80*/  FFMA.FTZ R43, R16, R164, R43 ;  /* 0x000000a4102b7223 */ /* 0x000fe2000001002b */
[C---:B------:R-:W-:Y:S02]  /*2c90*/  ISETP.GE.AND P2, PT, R21.reuse, R141, PT ;  /* 0x0000008d1500720c */ /* 0x040fe40003f46270 */
[----:B------:R-:W-:Y:S01]  /*2ca0*/  ISETP.GE.AND P3, PT, R21, R140, PT ;  /* 0x0000008c1500720c */ /* 0x000fe20003f66270 */
[-C--:B--2---:R-:W-:Y:S01]  /*2cb0*/  FFMA.FTZ R18, R19, R164.reuse, R76 ;  /* 0x000000a413127223 */ /* 0x084fe2000001004c */
[----:B------:R-:W-:Y:S01]  /*2cc0*/  FSEL R17, R17, -INF , !P4 ;  /* 0xff80000011117808 */ /* 0x000fe20006000000 */
[----:B------:R-:W-:Y:S01]  /*2cd0*/  FFMA.FTZ R21, R19, R164, R78 ;  /* 0x000000a413157223 */ /* 0x000fe2000001004e */
[----:B------:R-:W-:-:S02]  /*2ce0*/  FSEL R40, R40, -INF , !P1 ;  /* 0xff80000028287808 */ /* 0x000fc40004800000 */
[----:B------:R-:W-:Y:S02]  /*2cf0*/  FSEL R19, R43, -INF , !P6 ;  /* 0xff8000002b137808 */ /* 0x000fe40007000000 */
[----:B------:R-:W-:Y:S02]  /*2d00*/  FSEL R18, R18, -INF , !P2 ;  /* 0xff80000012127808 */ /* 0x000fe40005000000 */
[CC--:B------:R-:W-:Y:S01]  /*2d10*/  ISETP.GE.AND P4, PT, R25.reuse, R141.reuse, PT ;  /* 0x0000008d1900720c */ /* 0x0c0fe20003f86270 */
[C---:B-1----:R-:W-:Y:S01]  /*2d20*/  FFMA.FTZ R79, R2.reuse, R164, R79 ;  /* 0x000000a4024f7223 */ /* 0x042fe2000001004f */
[----:B------:R-:W-:Y:S01]  /*2d30*/  ISETP.GE.AND P1, PT, R25, R140, PT ;  /* 0x0000008c1900720c */ /* 0x000fe20003f26270 */
[----:B------:R-:W-:Y:S01]  /*2d40*/  FFMA.FTZ R16, R2, R164, R77 ;  /* 0x000000a402107223 */ /* 0x000fe2000001004d */
[C---:B------:R-:W-:Y:S01]  /*2d50*/  ISETP.GE.AND P6, PT, R5.reuse, R141, PT ;  /* 0x0000008d0500720c */ /* 0x040fe20003fc6270 */
[----:B------:R-:W1:Y:S01]  /*2d60*/  I2F R25, R25 ;  /* 0x0000001900197306 */ /* 0x000e620000201400 */
[----:B------:R-:W-:-:S02]  /*2d70*/  ISETP.GE.AND P2, PT, R5, R140, PT ;  /* 0x0000008c0500720c */ /* 0x000fc40003f46270 */
[----:B------:R-:W-:Y:S02]  /*2d80*/  FSEL R145, R79, -INF , !P5 ;  /* 0xff8000004f917808 */ /* 0x000fe40006800000 */
[----:B------:R-:W-:Y:S02]  /*2d90*/  ISETP.GE.AND P5, PT, R85, 0x2, PT ;  /* 0x000000025500780c */ /* 0x000fe40003fa6270 */
[----:B------:R-:W-:Y:S01]  /*2da0*/  FSEL R21, R21, -INF , !P3 ;  /* 0xff80000015157808 */ /* 0x000fe20005800000 */
[----:B------:R-:W2:Y:S01]  /*2db0*/  I2F R5, R12 ;  /* 0x0000000c00057306 */ /* 0x000ea20000201400 */
[----:B------:R-:W-:Y:S02]  /*2dc0*/  FSEL R16, R16, -INF , !P0 ;  /* 0xff80000010107808 */ /* 0x000fe40004000000 */
[C---:B------:R-:W-:Y:S02]  /*2dd0*/  ISETP.GE.AND P3, PT, R12.reuse, R141, PT ;  /* 0x0000008d0c00720c */ /* 0x040fe40003f66270 */
[----:B------:R-:W-:-:S02]  /*2de0*/  ISETP.GE.AND P0, PT, R12, R140, PT ;  /* 0x0000008c0c00720c */ /* 0x000fc40003f06270 */
[----:B------:R-:W-:Y:S01]  /*2df0*/  FSEL R128, R20, -INF , !P6 ;  /* 0xff80000014807808 */ /* 0x000fe20007000000 */
[CC--:B-1----:R-:W-:Y:S01]  /*2e00*/  FFMA.FTZ R72, R25.reuse, R164.reuse, R72 ;  /* 0x000000a419487223 */ /* 0x0c2fe20000010048 */
[----:B------:R-:W-:Y:S01]  /*2e10*/  FSEL R130, R130, -INF , !P2 ;  /* 0xff80000082827808 */ /* 0x000fe20005000000 */
[----:B------:R-:W-:-:S03]  /*2e20*/  FFMA.FTZ R74, R25, R164, R74 ;  /* 0x000000a4194a7223 */ /* 0x000fc6000001004a */
[----:B------:R-:W-:Y:S02]  /*2e30*/  FSEL R22, R72, -INF , !P4 ;  /* 0xff80000048167808 */ /* 0x000fe40006000000 */
[----:B------:R-:W-:Y:S01]  /*2e40*/  FSEL R143, R74, -INF , !P1 ;  /* 0xff8000004a8f7808 */ /* 0x000fe20004800000 */
[CC--:B--2---:R-:W-:Y:S02]  /*2e50*/  FFMA.FTZ R73, R5.reuse, R164.reuse, R73 ;  /* 0x000000a405497223 */ /* 0x0c4fe40000010049 */
[----:B------:R-:W-:-:S03]  /*2e60*/  FFMA.FTZ R23, R5, R164, R75 ;  /* 0x000000a405177223 */ /* 0x000fc6000001004b */
[----:B------:R-:W-:Y:S02]  /*2e70*/  FSEL R20, R73, -INF , !P3 ;  /* 0xff80000049147808 */ /* 0x000fe40005800000 */
[----:B------:R-:W-:Y:S01]  /*2e80*/  FSEL R23, R23, -INF , !P0 ;  /* 0xff80000017177808 */ /* 0x000fe20004000000 */
[----:B------:R-:W-:Y:S05]  /*2e90*/  @!P5 BRA `(.L_x_917) ;  /* 0x000003b00000d947 */ /* 0x000fea0003800000 */
[----:B------:R-:W-:Y:S01]  /*2ea0*/  IADD3 R13, R85, -0x2, RZ ;  /* 0xfffffffe550d7810 */ /* 0x000fe20007ffe0ff */
[----:B------:R-:W-:Y:S01]  /*2eb0*/  BSSY B0, `(.L_x_918) ;  /* 0x0000038000007945 */ /* 0x000fe20003800000 */
[----:B------:R-:W-:Y:S02]  /*2ec0*/  ISETP.GE.AND P4, PT, R174, c[0x0][0x220], PT ;  /* 0x00008800ae007a0c */ /* 0x000fe40003f86270 */
        /* <DEDUP_REMOVED lines=54> */
.L_x_919:
[----:B------:R-:W-:Y:S05]  /*3230*/  BSYNC B0 ;  /* 0x0000000000007941 */ /* 0x000fea0003800000 */
.L_x_918:
[----:B------:R-:W0:Y:S02]  /*3240*/  LDGDEPBAR ;  /* 0x00000000000079af */ /* 0x000e240000000000 */
.L_x_917:
[----:B------:R-:W-:Y:S01]  /*3250*/  FMNMX.FTZ R2, R130, R7, !PT ;  /* 0x0000000782027209 */ /* 0x000fe20007810000 */
[----:B------:R-:W-:Y:S01]  /*3260*/  IMAD.WIDE.U32 R80, R126, -0x326172a9, RZ ;  /* 0xcd9e8d577e507825 */ /* 0x000fe200078e00ff */
[----:B------:R-:W-:Y:S01]  /*3270*/  FMNMX.FTZ R5, R128, R28, !PT ;  /* 0x0000001c80057209 */ /* 0x000fe20007810000 */
[----:B------:R-:W-:Y:S01]  /*3280*/  UIADD3 UR15, UR29, -0x4498517b, URZ ;  /* 0xbb67ae851d0f7890 */ /* 0x000fe2000fffe03f */
        /* <DEDUP_REMOVED lines=17> */
[----:B------:R-:W-:Y:S01]  /*33a0*/  UIADD3 UR17, UR28, -0x4ab325aa, URZ ;  /* 0xb54cda561c117890 */ /* 0x000fe2000fffe03f */
[----:B------:R-:W-:Y:S01]  /*33b0*/  FMNMX.FTZ R5, R10, R5, !PT ;  /* 0x000000050a057209 */ /* 0x000fe20007810000 */
[----:B------:R-:W-:Y:S01]  /*33c0*/  IMAD.SHL.U32 R120, R4, 0x2, RZ ;  /* 0x0000000204787824 */ /* 0x000fe200078e00ff */
[----:B------:R-:W-:Y:S01]  /*33d0*/  FMNMX.FTZ R2, R37, R2, !PT ;  /* 0x0000000225027209 */ /* 0x000fe20007810000 */
[----:B------:R-:W-:Y:S01]  /*33e0*/  UIADD3 UR8, UR28, 0x1715609d, URZ ;  /* 0x1715609d1c087890 */ /* 0x000fe2000fffe03f */
[----:B------:R-:W-:Y:S01]  /*33f0*/  FMNMX.FTZ R5, R8, R5, !PT ;  /* 0x0000000508057209 */ /* 0x000fe20007810000 */
[----:B------:R-:W-:Y:S01]  /*3400*/  IMAD R136, R161, 0x10000, R161 ;  /* 0x00010000a1887824 */ /* 0x000fe200078e02a1 */
[----:B------:R-:W-:Y:S01]  /*3410*/  FMNMX.FTZ R2, R47, R2, !PT ;  /* 0x000000022f027209 */ /* 0x000fe20007810000 */
[----:B------:R-:W-:Y:S01]  /*3420*/  LDSM.16.MT88.4 R76, [R120+0x6000] ;  /* 0x00600000784c783b */ /* 0x000fe20000004200 */
[----:B------:R-:W-:Y:S01]  /*3430*/  FMNMX.FTZ R5, R44, R5, !PT ;  /* 0x000000052c057209 */ /* 0x000fe20007810000 */
[----:B------:R-:W-:Y:S01]  /*3440*/  IMAD R86, R3, 0x2, R120 ;  /* 0x0000000203567824 */ /* 0x000fe200078e0278 */
        /* <DEDUP_REMOVED lines=10> */
[----:B------:R-:W-:Y:S01]  /*34f0*/  IMAD.SHL.U32 R5, R92, 0x2, RZ ;  /* 0x000000025c057824 */ /* 0x000fe200078e00ff */
[----:B------:R-:W-:Y:S02]  /*3500*/  FMNMX.FTZ R2, R143, R2, !PT ;  /* 0x000000028f027209 */ /* 0x000fe40007810000 */
[----:B------:R-:W-:Y:S02]  /*3510*/  FMNMX.FTZ R13, R22, R13, !PT ;  /* 0x0000000d160d7209 */ /* 0x000fe40007810000 */
[----:B------:R-:W-:-:S02]  /*3520*/  FMNMX.FTZ R15, R23, R2, !PT ;  /* 0x00000002170f7209 */ /* 0x000fc40007810000 */
[----:B------:R-:W-:Y:S01]  /*3530*/  FMNMX.FTZ R2, R20, R13, !PT ;  /* 0x0000000d14027209 */ /* 0x000fe20007810000 */
[----:B------:R-:W-:Y:S01]  /*3540*/  IMAD.WIDE.U32 R12, R84, -0x2daee0ad, RZ ;  /* 0xd2511f53540c7825 */ /* 0x000fe200078e00ff */
[----:B------:R-:W-:Y:S01]  /*3550*/  LOP3.LUT R127, R0, UR28, RZ, 0x3c, !PT ;  /* 0x0000001c007f7c12 */ /* 0x000fe2000f8e3cff */
[----:B------:R-:W1:Y:S01]  /*3560*/  SHFL.BFLY PT, R26, R15, 0x2, 0x1f ;  /* 0x0c401f000f1a7f89 */ /* 0x000e6200000e0000 */
[----:B------:R-:W-:Y:S02]  /*3570*/  LOP3.LUT R27, R5, UR29, RZ, 0x3c, !PT ;  /* 0x0000001d051b7c12 */ /* 0x000fe4000f8e3cff */
[----:B------:R-:W-:Y:S02]  /*3580*/  LOP3.LUT R106, R81, R127, RZ, 0x3c, !PT ;  /* 0x0000007f516a7212 */ /* 0x000fe400078e3cff */
[----:B------:R-:W-:-:S03]  /*3590*/  LOP3.LUT R14, R13, R27, RZ, 0x3c, !PT ;  /* 0x0000001b0d0e7212 */ /* 0x000fc600078e3cff */
        /* <DEDUP_REMOVED lines=14> */
[----:B------:R-:W-:-:S05]  /*3680*/  IMAD.WIDE.U32 R156, R156, -0x326172a9, RZ ;  /* 0xcd9e8d579c9c7825 */ /* 0x000fca00078e00ff */
[----:B------:R-:W-:Y:S02]  /*3690*/  LOP3.LUT R62, R157, UR10, R62, 0x96, !PT ;  /* 0x0000000a9d3e7c12 */ /* 0x000fe4000f8e963e */
[----:B-1----:R-:W-:Y:S02]  /*36a0*/  FMNMX.FTZ R15, R2, R15, !PT ;  /* 0x0000000f020f7209 */ /* 0x002fe40007810000 */
[----:B--2---:R-:W-:-:S03]  /*36b0*/  FMNMX.FTZ R0, R26, R25, !PT ;  /* 0x000000191a007209 */ /* 0x004fc60007810000 */
[----:B------:R-:W1:Y:S01]  /*36c0*/  SHFL.BFLY PT, R2, R15, 0x1, 0x1f ;  /* 0x0c201f000f027f89 */ /* 0x000e6200000e0000 */
[C---:B------:R-:W-:Y:S01]  /*36d0*/  FSETP.NEU.FTZ.AND P0, PT, R0.reuse, -INF , PT ;  /* 0xff8000000000780b */ /* 0x040fe20003f1d000 */
[----:B------:R-:W-:-:S05]  /*36e0*/  FMUL.FTZ R142, R0, c[0x0][0x23c] ;  /* 0x00008f00008e7a20 */ /* 0x000fca0000410000 */
[----:B------:R-:W-:-:S05]  /*36f0*/  FSEL R142, R142, RZ, P0 ;  /* 0x000000ff8e8e7208 */ /* 0x000fca0000000000 */
[----:B------:R-:W-:Y:S01]  /*3700*/  FFMA.FTZ R129, R7, c[0x0][0x23c], -R142 ;  /* 0x00008f0007817a23 */ /* 0x000fe2000001088e */
[----:B------:R-:W-:Y:S01]  /*3710*/  LOP3.LUT R7, R63, UR12, R138, 0x96, !PT ;  /* 0x0000000c3f077c12 */ /* 0x000fe2000f8e968a */
[----:B------:R-:W-:-:S04]  /*3720*/  IMAD.WIDE.U32 R62, R62, -0x2daee0ad, RZ ;  /* 0xd2511f533e3e7825 */ /* 0x000fc800078e00ff */
[----:B------:R-:W-:Y:S01]  /*3730*/  IMAD.WIDE.U32 R26, R7, -0x2daee0ad, RZ ;  /* 0xd2511f53071a7825 */ /* 0x000fe200078e00ff */
[----:B------:R-:W-:Y:S01]  /*3740*/  MUFU.EX2 R129, R129 ;  /* 0x0000008100817308 */ /* 0x000fe20000000800 */
[----:B-1----:R-:W-:Y:S02]  /*3750*/  FMNMX.FTZ R2, R15, R2, !PT ;  /* 0x000000020f027209 */ /* 0x002fe40007810000 */
[----:B------:R-:W-:Y:S01]  /*3760*/  FFMA.FTZ R130, R130, c[0x0][0x23c], -R142 ;  /* 0x00008f0082827a23 */ /* 0x000fe2000001088e */
[----:B------:R-:W-:Y:S01]  /*3770*/  LOP3.LUT R104, R63, UR7, R26, 0x96, !PT ;  /* 0x000000073f687c12 */ /* 0x000fe2000f8e961a */
[----:B------:R-:W-:Y:S01]  /*3780*/  FFMA.FTZ R64, R29, c[0x0][0x23c], -R142 ;  /* 0x00008f001d407a23 */ /* 0x000fe2000001088e */
[C---:B------:R-:W-:Y:S01]  /*3790*/  FSETP.NEU.FTZ.AND P0, PT, R2.reuse, -INF , PT ;  /* 0xff8000000200780b */ /* 0x040fe20003f1d000 */
[----:B------:R-:W-:Y:S01]  /*37a0*/  FMUL.FTZ R67, R2, c[0x0][0x23c] ;  /* 0x00008f0002437a20 */ /* 0x000fe20000410000 */
[----:B------:R-:W-:Y:S01]  /*37b0*/  LOP3.LUT R118, R27, UR9, R118, 0x96, !PT ;  /* 0x000000091b767c12 */ /* 0x000fe2000f8e9676 */
[----:B------:R-:W-:Y:S01]  /*37c0*/  IMAD.WIDE.U32 R104, R104, -0x326172a9, RZ ;  /* 0xcd9e8d5768687825 */ /* 0x000fe200078e00ff */
[----:B------:R-:W1:Y:S01]  /*37d0*/  MUFU.EX2 R130, R130 ;  /* 0x0000008200827308 */ /* 0x000e620000000800 */
[----:B------:R-:W-:-:S02]  /*37e0*/  IADD3 R15, R5, 0x1, RZ ;  /* 0x00000001050f7810 */ /* 0x000fc40007ffe0ff */
[----:B------:R-:W-:Y:S01]  /*37f0*/  FSEL R67, R67, RZ, P0 ;  /* 0x000000ff43437208 */ /* 0x000fe20000000000 */
[----:B------:R-:W-:Y:S01]  /*3800*/  IMAD.WIDE.U32 R118, R118, -0x326172a9, RZ ;  /* 0xcd9e8d5776767825 */ /* 0x000fe200078e00ff */
[----:B------:R-:W-:Y:S02]  /*3810*/  LOP3.LUT R12, R104, 0xffff, RZ, 0xc0, !PT ;  /* 0x0000ffff680c7812 */ /* 0x000fe400078ec0ff */
[--C-:B------:R-:W-:Y:S01]  /*3820*/  SHF.R.U32.HI R29, RZ, 0x18, R104.reuse ;  /* 0x00000018ff1d7819 */ /* 0x100fe20000011668 */
[--C-:B------:R-:W-:Y:S01]  /*3830*/  FFMA.FTZ R128, R128, c[0x0][0x23c], -R67.reuse ;  /* 0x00008f0080807a23 */ /* 0x100fe20000010843 */
[----:B------:R-:W-:Y:S01]  /*3840*/  MUFU.EX2 R64, R64 ;  /* 0x0000004000407308 */ /* 0x000fe20000000800 */
[--C-:B------:R-:W-:Y:S01]  /*3850*/  FFMA.FTZ R65, R28, c[0x0][0x23c], -R67.reuse ;  /* 0x00008f001c417a23 */ /* 0x100fe20000010843 */
[----:B------:R-:W-:Y:S01]  /*3860*/  SHF.R.U32.HI R28, RZ, 0x10, R104 ;  /* 0x00000010ff1c7819 */ /* 0x000fe20000011668 */
[--C-:B------:R-:W-:Y:S01]  /*3870*/  FFMA.FTZ R131, R31, c[0x0][0x23c], -R142.reuse ;  /* 0x00008f001f837a23 */ /* 0x100fe2000001088e */
[----:B------:R-:W-:Y:S01]  /*3880*/  LOP3.LUT R33, R104, 0xff, RZ, 0xc0, !PT ;  /* 0x000000ff68217812 */ /* 0x000fe200078ec0ff */
[--C-:B------:R-:W-:Y:S01]  /*3890*/  FFMA.FTZ R66, R6, c[0x0][0x23c], -R67.reuse ;  /* 0x00008f0006427a23 */ /* 0x100fe20000010843 */
[----:B------:R-:W-:Y:S01]  /*38a0*/  LOP3.LUT R28, R28, 0xff, RZ, 0xc0, !PT ;  /* 0x000000ff1c1c7812 */ /* 0x000fe200078ec0ff */
[--C-:B------:R-:W-:Y:S01]  /*38b0*/  FFMA.FTZ R137, R30, c[0x0][0x23c], -R67.reuse ;  /* 0x00008f001e897a23 */ /* 0x100fe20000010843 */
[----:B------:R-:W-:Y:S01]  /*38c0*/  MUFU.EX2 R128, R128 ;  /* 0x0000008000807308 */ /* 0x000fe20000000800 */
[----:B------:R-:W-:Y:S01]  /*38d0*/  FFMA.FTZ R150, R9, c[0x0][0x23c], -R142 ;  /* 0x00008f0009967a23 */ /* 0x000fe2000001088e */
[----:B------:R-:W-:Y:S01]  /*38e0*/  LOP3.LUT R9, R105, UR17, R118, 0x96, !PT ;  /* 0x0000001169097c12 */ /* 0x000fe2000f8e9676 */
[--C-:B------:R-:W-:Y:S01]  /*38f0*/  FFMA.FTZ R97, R11, c[0x0][0x23c], -R142.reuse ;  /* 0x00008f000b617a23 */ /* 0x100fe2000001088e */
[----:B-1----:R-:W-:Y:S01]  /*3900*/  F2FP.BF16.PACK_AB R90, R129, R130 ;  /* 0x00000082815a723e */ /* 0x002fe200000010ff */
[--C-:B------:R-:W-:Y:S01]  /*3910*/  FFMA.FTZ R151, R32, c[0x0][0x23c], -R67.reuse ;  /* 0x00008f0020977a23 */ /* 0x100fe20000010843 */
[C---:B------:R-:W-:Y:S01]  /*3920*/  LOP3.LUT R26, R9.reuse, 0xffff, RZ, 0xc0, !PT ;  /* 0x0000ffff091a7812 */ /* 0x040fe200078ec0ff */
[----:B------:R-:W-:Y:S01]  /*3930*/  FFMA.FTZ R98, R34, c[0x0][0x23c], -R67 ;  /* 0x00008f0022627a23 */ /* 0x000fe20000010843 */
[----:B------:R-:W1:Y:S01]  /*3940*/  MUFU.EX2 R65, R65 ;  /* 0x0000004100417308 */ /* 0x000e620000000800 */
[----:B------:R-:W-:Y:S01]  /*3950*/  LOP3.LUT R11, R9, 0xff, RZ, 0xc0, !PT ;  /* 0x000000ff090b7812 */ /* 0x000fe200078ec0ff */
[----:B------:R-:W-:Y:S01]  /*3960*/  FFMA.FTZ R102, R35, c[0x0][0x23c], -R142 ;  /* 0x00008f0023667a23 */ /* 0x000fe2000001088e */
[----:B------:R-:W-:Y:S01]  /*3970*/  SHF.R.U32.HI R14, RZ, 0x10, R9 ;  /* 0x00000010ff0e7819 */ /* 0x000fe20000011609 */
[--C-:B------:R-:W-:Y:S01]  /*3980*/  FFMA.FTZ R96, R10, c[0x0][0x23c], -R67.reuse ;  /* 0x00008f000a607a23 */ /* 0x100fe20000010843 */
[----:B------:R-:W-:Y:S01]  /*3990*/  SHF.R.U32.HI R26, RZ, 0x8, R26 ;  /* 0x00000008ff1a7819 */ /* 0x000fe2000001161a */
[----:B------:R-:W-:Y:S01]  /*39a0*/  FFMA.FTZ R95, R8, c[0x0][0x23c], -R67 ;  /* 0x00008f00085f7a23 */ /* 0x000fe20000010843 */
[----:B------:R-:W-:Y:S01]  /*39b0*/  SHF.R.U32.HI R9, RZ, 0x18, R9 ;  /* 0x00000018ff097819 */ /* 0x000fe20000011609 */
[----:B------:R-:W2:Y:S01]  /*39c0*/  MUFU.EX2 R131, R131 ;  /* 0x0000008300837308 */ /* 0x000ea20000000800 */
[----:B------:R-:W-:Y:S01]  /*39d0*/  LOP3.LUT R14, R14, 0xff, RZ, 0xc0, !PT ;  /* 0x000000ff0e0e7812 */ /* 0x000fe200078ec0ff */
[----:B------:R-:W-:Y:S01]  /*39e0*/  FFMA.FTZ R91, R37, c[0x0][0x23c], -R142 ;  /* 0x00008f00255b7a23 */ /* 0x000fe2000001088e */
[----:B------:R-:W-:Y:S01]  /*39f0*/  PRMT R11, R11, 0x5410, R26 ;  /* 0x000054100b0b7816 */ /* 0x000fe2000000001a */
[----:B------:R-:W-:Y:S01]  /*3a00*/  LDSM.16.MT88.4 R36, [R86+0x6000] ;  /* 0x006000005624783b */ /* 0x000fe20000004200 */
[----:B------:R-:W-:Y:S01]  /*3a10*/  PRMT R9, R14, 0x5410, R9 ;  /* 0x000054100e097816 */ /* 0x000fe20000000009 */
[----:B------:R-:W-:Y:S01]  /*3a20*/  FFMA.FTZ R117, R44, c[0x0][0x23c], -R67 ;  /* 0x00008f002c757a23 */ /* 0x000fe20000010843 */
[----:B------:R-:W-:Y:S01]  /*3a30*/  SHF.R.U32.HI R12, RZ, 0x8, R12 ;  /* 0x00000008ff0c7819 */ /* 0x000fe2000001160c */
[----:B------:R-:W-:Y:S01]  /*3a40*/  MUFU.EX2 R66, R66 ;  /* 0x0000004200427308 */ /* 0x000fe20000000800 */
[----:B-1----:R-:W-:Y:S01]  /*3a50*/  F2FP.BF16.PACK_AB R100, R65, R128 ;  /* 0x000000804164723e */ /* 0x002fe200000010ff */
[--C-:B------:R-:W-:Y:S01]  /*3a60*/  HSET2.LE.AND R11, R11, R136.reuse, PT ;  /* 0x000000880b0b7233 */ /* 0x100fe20003803000 */
[----:B------:R-:W-:Y:S01]  /*3a70*/  LOP3.LUT R156, R119, UR8, R156, 0x96, !PT ;  /* 0x00000008779c7c12 */ /* 0x000fe2000f8e969c */
[----:B------:R-:W-:Y:S01]  /*3a80*/  HSET2.LE.AND R69, R9, R136, PT ;  /* 0x0000008809457233 */ /* 0x000fe20003803000 */
[----:B------:R-:W-:Y:S01]  /*3a90*/  PRMT R99, R100, 0x7632, R99 ;  /* 0x0000763264637816 */ /* 0x000fe20000000063 */
[----:B------:R-:W-:Y:S01]  /*3aa0*/  FFMA.FTZ R116, R42, c[0x0][0x23c], -R67 ;  /* 0x00008f002a747a23 */ /* 0x000fe20000010843 */
[----:B------:R-:W-:Y:S01]  /*3ab0*/  PRMT R89, R90, 0x7632, R89 ;  /* 0x000076325a597816 */ /* 0x000fe20000000059 */
[----:B------:R-:W1:Y:S01]  /*3ac0*/  MUFU.EX2 R137, R137 ;  /* 0x0000008900897308 */ /* 0x000e620000000800 */
[----:B------:R-:W-:Y:S01]  /*3ad0*/  PRMT R68, R100, 0x5410, R99 ;  /* 0x0000541064447816 */ /* 0x000fe20000000063 */
[----:B------:R-:W-:Y:S01]  /*3ae0*/  IMAD.WIDE.U32 R156, R156, -0x2daee0ad, RZ ;  /* 0xd2511f539c9c7825 */ /* 0x000fe200078e00ff */
[----:B------:R-:W-:-:S02]  /*3af0*/  PRMT R29, R28, 0x5410, R29 ;  /* 0x000054101c1d7816 */ /* 0x000fc4000000001d */
[----:B--2---:R-:W-:Y:S01]  /*3b00*/  F2FP.BF16.PACK_AB R28, R131, R64 ;  /* 0x00000040831c723e */ /* 0x004fe200000010ff */
[----:B------:R-:W-:Y:S01]  /*3b10*/  FFMA.FTZ R113, R47, c[0x0][0x23c], -R142 ;  /* 0x00008f002f717a23 */ /* 0x000fe2000001088e */
[----:B------:R-:W-:Y:S01]  /*3b20*/  PRMT R33, R33, 0x5410, R12 ;  /* 0x0000541021217816 */ /* 0x000fe2000000000c */
[----:B------:R-:W-:Y:S01]  /*3b30*/  MUFU.EX2 R151, R151 ;  /* 0x0000009700977308 */ /* 0x000fe20000000800 */
[----:B------:R-:W-:Y:S01]  /*3b40*/  LOP3.LUT R68, R11, R68, RZ, 0xc0, !PT ;  /* 0x000000440b447212 */ /* 0x000fe200078ec0ff */
[----:B------:R-:W-:Y:S01]  /*3b50*/  FFMA.FTZ R112, R45, c[0x0][0x23c], -R142 ;  /* 0x00008f002d707a23 */ /* 0x000fe2000001088e */
[----:B------:R-:W-:Y:S01]  /*3b60*/  PRMT R4, R90, 0x5410, R89 ;  /* 0x000054105a047816 */ /* 0x000fe20000000059 */
[----:B------:R-:W2:Y:S01]  /*3b70*/  LDSM.16.MT88.4 R8, [R120+0x6400] ;  /* 0x006400007808783b */ /* 0x000ea20000004200 */
[----:B------:R-:W-:Y:S01]  /*3b80*/  PRMT R27, R28, 0x7632, R27 ;  /* 0x000076321c1b7816 */ /* 0x000fe2000000001b */
[--C-:B------:R-:W-:Y:S01]  /*3b90*/  HSET2.LE.AND R33, R33, R136.reuse, PT ;  /* 0x0000008821217233 */ /* 0x100fe20003803000 */
[----:B------:R-:W-:Y:S01]  /*3ba0*/  LOP3.LUT R69, R69, R4, RZ, 0xc0, !PT ;  /* 0x0000000445457212 */ /* 0x000fe200078ec0ff */
[----:B------:R-:W3:Y:S01]  /*3bb0*/  MUFU.EX2 R98, R98 ;  /* 0x0000006200627308 */ /* 0x000ee20000000800 */
[----:B-1----:R-:W-:Y:S01]  /*3bc0*/  F2FP.BF16.PACK_AB R88, R137, R66 ;  /* 0x000000428958723e */ /* 0x002fe200000010ff */
[----:B------:R-:W-:Y:S01]  /*3bd0*/  HSET2.LE.AND R4, R29, R136, PT ;  /* 0x000000881d047233 */ /* 0x000fe20003803000 */
[----:B------:R-:W-:Y:S01]  /*3be0*/  LOP3.LUT R6, R157, UR18, R62, 0x96, !PT ;  /* 0x000000129d067c12 */ /* 0x000fe2000f8e963e */
[----:B------:R-:W-:Y:S01]  /*3bf0*/  FFMA.FTZ R115, R24, c[0x0][0x23c], -R67 ;  /* 0x00008f0018737a23 */ /* 0x000fe20000010843 */
[----:B------:R-:W-:Y:S01]  /*3c00*/  PRMT R35, R88, 0x7632, R35 ;  /* 0x0000763258237816 */ /* 0x000fe20000000023 */
[----:B------:R-:W-:Y:S01]  /*3c10*/  FFMA.FTZ R114, R40, c[0x0][0x23c], -R67 ;  /* 0x00008f0028727a23 */ /* 0x000fe20000010843 */
[----:B------:R-:W-:Y:S01]  /*3c20*/  PRMT R71, R28, 0x5410, R27 ;  /* 0x000054101c477816 */ /* 0x000fe2000000001b */
[----:B------:R-:W-:Y:S01]  /*3c30*/  MUFU.EX2 R150, R150 ;  /* 0x0000009600967308 */ /* 0x000fe20000000800 */
[----:B------:R-:W-:Y:S01]  /*3c40*/  PRMT R70, R88, 0x5410, R35 ;  /* 0x0000541058467816 */ /* 0x000fe20000000023 */
[----:B------:R-:W-:Y:S01]  /*3c50*/  FADD.FTZ R129, R130, R129 ;  /* 0x0000008182817221 */ /* 0x000fe20000010000 */
[----:B------:R-:W-:Y:S01]  /*3c60*/  LOP3.LUT R12, R156, 0xffff, RZ, 0xc0, !PT ;  /* 0x0000ffff9c0c7812 */ /* 0x000fe200078ec0ff */
[----:B------:R-:W-:Y:S01]  /*3c70*/  FFMA.FTZ R145, R145, c[0x0][0x23c], -R142 ;  /* 0x00008f0091917a23 */ /* 0x000fe2000001088e */
[----:B------:R-:W-:Y:S01]  /*3c80*/  LOP3.LUT R14, R6, 0xffff, RZ, 0xc0, !PT ;  /* 0x0000ffff060e7812 */ /* 0x000fe200078ec0ff */
[----:B------:R-:W-:Y:S01]  /*3c90*/  FADD.FTZ R65, R128, R65 ;  /* 0x0000004180417221 */ /* 0x000fe20000010000 */
[----:B------:R-:W-:Y:S01]  /*3ca0*/  LOP3.LUT R70, R33, R70, RZ, 0xc0, !PT ;  /* 0x0000004621467212 */ /* 0x000fe200078ec0ff */
[----:B------:R-:W1:Y:S01]  /*3cb0*/  MUFU.EX2 R97, R97 ;  /* 0x0000006100617308 */ /* 0x000e620000000800 */
[----:B------:R-:W-:-:S02]  /*3cc0*/  LOP3.LUT R71, R4, R71, RZ, 0xc0, !PT ;  /* 0x0000004704477212 */ /* 0x000fc400078ec0ff */
[----:B------:R-:W-:Y:S02]  /*3cd0*/  LOP3.LUT R15, R15, UR29, RZ, 0x3c, !PT ;  /* 0x0000001d0f0f7c12 */ /* 0x000fe4000f8e3cff */
[----:B------:R-:W-:Y:S02]  /*3ce0*/  LOP3.LUT R7, R156, 0xff, RZ, 0xc0, !PT ;  /* 0x000000ff9c077812 */ /* 0x000fe400078ec0ff */
[----:B------:R-:W-:Y:S01]  /*3cf0*/  SHF.R.U32.HI R12, RZ, 0x8, R12 ;  /* 0x00000008ff0c7819 */ /* 0x000fe2000001160c */
[----:B------:R-:W-:Y:S01]  /*3d00*/  MUFU.EX2 R102, R102 ;  /* 0x0000006600667308 */ /* 0x000fe20000000800 */
[----:B------:R-:W-:Y:S01]  /*3d10*/  SHF.R.U32.HI R5, RZ, 0x10, R156 ;  /* 0x00000010ff057819 */ /* 0x000fe2000001169c */
[----:B------:R-:W-:Y:S01]  /*3d20*/  HMMA.16816.F32.BF16 R72, R68, R76, RZ ;  /* 0x0000004c4448723c */ /* 0x000fe200000418ff */
[----:B------:R-:W-:Y:S02]  /*3d30*/  LOP3.LUT R31, R6, 0xff, RZ, 0xc0, !PT ;  /* 0x000000ff061f7812 */ /* 0x000fe400078ec0ff */
[----:B------:R-:W-:-:S02]  /*3d40*/  SHF.R.U32.HI R14, RZ, 0x8, R14 ;  /* 0x00000008ff0e7819 */ /* 0x000fc4000001160e */
[----:B------:R-:W-:Y:S01]  /*3d50*/  LOP3.LUT R15, R13, R15, RZ, 0x3c, !PT ;  /* 0x0000000f0d0f7212 */ /* 0x000fe200078e3cff */
[----:B------:R-:W-:Y:S01]  /*3d60*/  MUFU.EX2 R96, R96 ;  /* 0x0000006000607308 */ /* 0x000fe20000000800 */
[----:B------:R-:W-:Y:S01]  /*3d70*/  SHF.R.U32.HI R13, RZ, 0x10, R6 ;  /* 0x00000010ff0d7819 */ /* 0x000fe20000011606 */
[----:B------:R-:W-:Y:S01]  /*3d80*/  HMMA.16816.F32.BF16 R76, R68, R78, RZ ;  /* 0x0000004e444c723c */ /* 0x000fe200000418ff */
[----:B---3--:R-:W-:Y:S01]  /*3d90*/  F2FP.BF16.PACK_AB R26, R98, R151 ;  /* 0x00000097621a723e */ /* 0x008fe200000010ff */
[----:B------:R-:W-:Y:S01]  /*3da0*/  IMAD.WIDE.U32 R108, R15, -0x326172a9, RZ ;  /* 0xcd9e8d570f6c7825 */ /* 0x000fe200078e00ff */
[----:B------:R-:W-:Y:S02]  /*3db0*/  PRMT R7, R7, 0x5410, R12 ;  /* 0x0000541007077816 */ /* 0x000fe4000000000c */
[----:B------:R-:W-:Y:S01]  /*3dc0*/  SHF.R.U32.HI R12, RZ, 0x18, R156 ;  /* 0x00000018ff0c7819 */ /* 0x000fe2000001169c */
[----:B------:R-:W3:Y:S01]  /*3dd0*/  MUFU.EX2 R95, R95 ;  /* 0x0000005f005f7308 */ /* 0x000ee20000000800 */
[----:B------:R-:W-:Y:S01]  /*3de0*/  LOP3.LUT R5, R5, 0xff, RZ, 0xc0, !PT ;  /* 0x000000ff05057812 */ /* 0x000fe200078ec0ff */
[----:B------:R-:W-:Y:S01]  /*3df0*/  HSET2.LE.AND R7, R7, R136, PT ;  /* 0x0000008807077233 */ /* 0x000fe20003803000 */
[----:B------:R-:W-:-:S02]  /*3e00*/  PRMT R31, R31, 0x5410, R14 ;  /* 0x000054101f1f7816 */ /* 0x000fc4000000000e */
[----:B------:R-:W-:Y:S02]  /*3e10*/  SHF.R.U32.HI R6, RZ, 0x18, R6 ;  /* 0x00000018ff067819 */ /* 0x000fe40000011606 */
[----:B------:R-:W-:Y:S01]  /*3e20*/  LOP3.LUT R13, R13, 0xff, RZ, 0xc0, !PT ;  /* 0x000000ff0d0d7812 */ /* 0x000fe200078ec0ff */
[----:B------:R-:W4:Y:S01]  /*3e30*/  MUFU.EX2 R91, R91 ;  /* 0x0000005b005b7308 */ /* 0x000f220000000800 */
[----:B------:R-:W-:Y:S02]  /*3e40*/  PRMT R25, R26, 0x7632, R25 ;  /* 0x000076321a197816 */ /* 0x000fe40000000019 */
[----:B-1----:R-:W-:Y:S02]  /*3e50*/  F2FP.BF16.PACK_AB R34, R97, R150 ;  /* 0x000000966122723e */ /* 0x002fe400000010ff */
[----:B------:R-:W-:Y:S01]  /*3e60*/  PRMT R5, R5, 0x5410, R12 ;  /* 0x0000541005057816 */ /* 0x000fe2000000000c */
[----:B------:R-:W-:Y:S01]  /*3e70*/  HSET2.LE.AND R12, R31, R136, PT ;  /* 0x000000881f0c7233 */ /* 0x000fe20003803000 */
[----:B------:R-:W-:Y:S01]  /*3e80*/  PRMT R13, R13, 0x5410, R6 ;  /* 0x000054100d0d7816 */ /* 0x000fe20000000006 */
[----:B------:R-:W-:Y:S01]  /*3e90*/  MUFU.EX2 R117, R117 ;  /* 0x0000007500757308 */ /* 0x000fe20000000800 */
[----:B---3--:R-:W-:-:S02]  /*3ea0*/  F2FP.BF16.PACK_AB R30, R95, R96 ;  /* 0x000000605f1e723e */ /* 0x008fc400000010ff */
[----:B------:R-:W-:Y:S01]  /*3eb0*/  PRMT R63, R26, 0x5410, R25 ;  /* 0x000054101a3f7816 */ /* 0x000fe20000000019 */
[--C-:B------:R-:W-:Y:S01]  /*3ec0*/  HSET2.LE.AND R13, R13, R136.reuse, PT ;  /* 0x000000880d0d7233 */ /* 0x100fe20003803000 */
[----:B------:R-:W-:Y:S02]  /*3ed0*/  PRMT R33, R34, 0x7632, R33 ;  /* 0x0000763222217816 */ /* 0x000fe40000000021 */
[----:B------:R-:W-:Y:S01]  /*3ee0*/  PRMT R29, R30, 0x7632, R29 ;  /* 0x000076321e1d7816 */ /* 0x000fe2000000001d */
[----:B------:R-:W-:Y:S01]  /*3ef0*/  MUFU.EX2 R116, R116 ;  /* 0x0000007400747308 */ /* 0x000fe20000000800 */
[----:B----4-:R-:W-:Y:S02]  /*3f00*/  F2FP.BF16.PACK_AB R32, R91, R102 ;  /* 0x000000665b20723e */ /* 0x010fe400000010ff */
[----:B------:R-:W-:Y:S01]  /*3f10*/  LOP3.LUT R12, R12, R63, RZ, 0xc0, !PT ;  /* 0x0000003f0c0c7212 */ /* 0x000fe200078ec0ff */
[----:B------:R-:W-:Y:S01]  /*3f20*/  HSET2.LE.AND R63, R5, R136, PT ;  /* 0x00000088053f7233 */ /* 0x000fe20003803000 */
[----:B------:R-:W-:-:S02]  /*3f30*/  PRMT R31, R32, 0x7632, R31 ;  /* 0x00007632201f7816 */ /* 0x000fc4000000001f */
[----:B------:R-:W-:Y:S01]  /*3f40*/  PRMT R4, R34, 0x5410, R33 ;  /* 0x0000541022047816 */ /* 0x000fe20000000021 */
[----:B------:R-:W-:Y:S01]  /*3f50*/  MUFU.EX2 R113, R113 ;  /* 0x0000007100717308 */ /* 0x000fe20000000800 */
[----:B------:R-:W-:Y:S02]  /*3f60*/  PRMT R14, R30, 0x5410, R29 ;  /* 0x000054101e0e7816 */ /* 0x000fe4000000001d */
[----:B------:R-:W-:Y:S02]  /*3f70*/  PRMT R82, R32, 0x5410, R31 ;  /* 0x0000541020527816 */ /* 0x000fe4000000001f */
[----:B------:R-:W-:Y:S02]  /*3f80*/  LOP3.LUT R13, R13, R4, RZ, 0xc0, !PT ;  /* 0x000000040d0d7212 */ /* 0x000fe400078ec0ff */
[----:B------:R-:W-:Y:S01]  /*3f90*/  LOP3.LUT R14, R7, R14, RZ, 0xc0, !PT ;  /* 0x0000000e070e7212 */ /* 0x000fe200078ec0ff */
[----:B------:R-:W-:Y:S01]  /*3fa0*/  MUFU.EX2 R112, R112 ;  /* 0x0000007000707308 */ /* 0x000fe20000000800 */
[----:B------:R-:W-:Y:S01]  /*3fb0*/  LOP3.LUT R15, R63, R82, RZ, 0xc0, !PT ;  /* 0x000000523f0f7212 */ /* 0x000fe200078ec0ff */
[----:B------:R-:W1:Y:S01]  /*3fc0*/  LDSM.16.MT88.4 R4, [R86+0x6400] ;  /* 0x006400005604783b */ /* 0x000e620000004200 */
[----:B------:R-:W-:-:S02]  /*3fd0*/  LOP3.LUT R80, R109, UR16, R80, 0x96, !PT ;  /* 0x000000106d507c12 */ /* 0x000fc4000f8e9650 */
[----:B------:R-:W-:Y:S02]  /*3fe0*/  LOP3.LUT R108, R139, UR14, R108, 0x96, !PT ;  /* 0x0000000e8b6c7c12 */ /* 0x000fe4000f8e966c */
[----:B------:R-:W-:Y:S01]  /*3ff0*/  LOP3.LUT R118, R105, UR17, R118, 0x96, !PT ;  /* 0x0000001169767c12 */ /* 0x000fe2000f8e9676 */
[C---:B--2---:R-:W-:Y:S01]  /*4000*/  HMMA.16816.F32.BF16 R72, R12.reuse, R8, R72 ;  /* 0x000000080c48723c */ /* 0x044fe20000041848 */
[----:B------:R-:W-:Y:S01]  /*4010*/  MUFU.EX2 R115, R115 ;  /* 0x0000007300737308 */ /* 0x000fe20000000800 */
[----:B------:R-:W-:Y:S01]  /*4020*/  IMAD.WIDE.U32 R108, R108, -0x2daee0ad, RZ ;  /* 0xd2511f536c6c7825 */ /* 0x000fe200078e00ff */
[----:B------:R-:W-:Y:S02]  /*4030*/  LOP3.LUT R119, R104, 0xffff, RZ, 0xc0, !PT ;  /* 0x0000ffff68777812 */ /* 0x000fe400078ec0ff */
[----:B------:R-:W-:Y:S02]  /*4040*/  SHF.R.U32.HI R124, RZ, 0x10, R104 ;  /* 0x00000010ff7c7819 */ /* 0x000fe40000011668 */
[----:B------:R-:W-:Y:S01]  /*4050*/  IMAD.WIDE.U32 R8, R80, -0x2daee0ad, RZ ;  /* 0xd2511f5350087825 */ /* 0x000fe200078e00ff */
[----:B------:R-:W-:Y:S01]  /*4060*/  HMMA.16816.F32.BF16 R76, R12, R10, R76 ;  /* 0x0000000a0c4c723c */ /* 0x000fe2000004184c */
[----:B------:R-:W2:Y:S01]  /*4070*/  MUFU.EX2 R114, R114 ;  /* 0x0000007200727308 */ /* 0x000ea20000000800 */
[----:B------:R-:W-:-:S02]  /*4080*/  SHF.R.U32.HI R119, RZ, 0x8, R119 ;  /* 0x00000008ff777819 */ /* 0x000fc40000011677 */
[----:B------:R-:W-:Y:S02]  /*4090*/  LOP3.LUT R107, R9, UR13, R106, 0x96, !PT ;  /* 0x0000000d096b7c12 */ /* 0x000fe4000f8e966a */
[----:B------:R-:W-:Y:S02]  /*40a0*/  LOP3.LUT R106, R109, UR11, R8, 0x96, !PT ;  /* 0x0000000b6d6a7c12 */ /* 0x000fe4000f8e9608 */
[----:B------:R-:W-:Y:S01]  /*40b0*/  HMMA.16816.F32.BF16 R80, R68, R36, RZ ;  /* 0x000000244450723c */ /* 0x000fe200000418ff */
[----:B------:R-:W-:Y:S01]  /*40c0*/  IMAD.WIDE.U32 R152, R107, -0x326172a9, RZ ;  /* 0xcd9e8d576b987825 */ /* 0x000fe200078e00ff */
[----:B------:R-:W-:Y:S02]  /*40d0*/  LOP3.LUT R124, R124, 0xff, RZ, 0xc0, !PT ;  /* 0x000000ff7c7c7812 */ /* 0x000fe400078ec0ff */
[----:B------:R-:W-:Y:S01]  /*40e0*/  SHF.R.U32.HI R125, RZ, 0x10, R156 ;  /* 0x00000010ff7d7819 */ /* 0x000fe2000001169c */
[----:B------:R-:W-:Y:S01]  /*40f0*/  IMAD.WIDE.U32 R106, R106, -0x326172a9, RZ ;  /* 0xcd9e8d576a6a7825 */ /* 0x000fe200078e00ff */
[----:B------:R-:W-:-:S02]  /*4100*/  LOP3.LUT R9, R153, UR12, R138, 0x96, !PT ;  /* 0x0000000c99097c12 */ /* 0x000fc4000f8e968a */
[----:B------:R-:W-:Y:S01]  /*4110*/  HMMA.16816.F32.BF16 R36, R68, R38, RZ ;  /* 0x000000264424723c */ /* 0x000fe200000418ff */
[----:B------:R-:W-:Y:S02]  /*4120*/  LOP3.LUT R8, R153, UR12, R138, 0x96, !PT ;  /* 0x0000000c99087c12 */ /* 0x000fe4000f8e968a */
[--C-:B------:R-:W-:Y:S01]  /*4130*/  LOP3.LUT R146, R107, UR10, R152.reuse, 0x96, !PT ;  /* 0x0000000a6b927c12 */ /* 0x100fe2000f8e9698 */
[----:B------:R-:W-:Y:S01]  /*4140*/  IMAD.WIDE.U32 R10, R9, -0x2daee0ad, RZ ;  /* 0xd2511f53090a7825 */ /* 0x000fe200078e00ff */
[----:B------:R-:W-:Y:S02]  /*4150*/  LOP3.LUT R152, R107, UR10, R152, 0x96, !PT ;  /* 0x0000000a6b987c12 */ /* 0x000fe4000f8e9698 */
[----:B--2---:R-:W-:Y:S01]  /*4160*/  F2FP.BF16.PACK_AB R103, R114, R115 ;  /* 0x000000737267723e */ /* 0x004fe200000010ff */
[----:B------:R-:W-:Y:S01]  /*4170*/  IMAD.WIDE.U32 R146, R146, -0x2daee0ad, RZ ;  /* 0xd2511f5392927825 */ /* 0x000fe200078e00ff */
[----:B------:R-:W-:Y:S02]  /*4180*/  LOP3.LUT R9, R11, UR9, R108, 0x96, !PT ;  /* 0x000000090b097c12 */ /* 0x000fe4000f8e966c */
[----:B------:R-:W-:Y:S01]  /*4190*/  PRMT R101, R103, 0x7632, R101 ;  /* 0x0000763267657816 */ /* 0x000fe20000000065 */
[----:B------:R-:W-:Y:S01]  /*41a0*/  IMAD.WIDE.U32 R152, R152, -0x2daee0ad, RZ ;  /* 0xd2511f5398987825 */ /* 0x000fe200078e00ff */
[----:B------:R-:W-:-:S02]  /*41b0*/  LOP3.LUT R10, R147, UR7, R10, 0x96, !PT ;  /* 0x00000007930a7c12 */ /* 0x000fc4000f8e960a */
[----:B------:R-:W-:Y:S01]  /*41c0*/  LOP3.LUT R158, R156, 0xff, RZ, 0xc0, !PT ;  /* 0x000000ff9c9e7812 */ /* 0x000fe200078ec0ff */
[----:B------:R-:W-:Y:S01]  /*41d0*/  IMAD.WIDE.U32 R110, R9, -0x326172a9, RZ ;  /* 0xcd9e8d57096e7825 */ /* 0x000fe200078e00ff */
[C---:B-1----:R-:W-:Y:S03]  /*41e0*/  HMMA.16816.F32.BF16 R80, R12.reuse, R4, R80 ;  /* 0x000000040c50723c */ /* 0x042fe60000041850 */
[----:B------:R-:W-:Y:S01]  /*41f0*/  IMAD.WIDE.U32 R108, R10, -0x326172a9, RZ ;  /* 0xcd9e8d570a6c7825 */ /* 0x000fe200078e00ff */
[C-C-:B------:R-:W-:Y:S02]  /*4200*/  LOP3.LUT R154, R111.reuse, UR8, R106.reuse, 0x96, !PT ;  /* 0x000000086f9a7c12 */ /* 0x140fe4000f8e966a */
[----:B------:R-:W-:Y:S01]  /*4210*/  LOP3.LUT R144, R111, UR8, R106, 0x96, !PT ;  /* 0x000000086f907c12 */ /* 0x000fe2000f8e966a */
[----:B------:R-:W-:Y:S01]  /*4220*/  IMAD R5, R8, -0x2daee0ad, RZ ;  /* 0xd2511f5308057824 */ /* 0x000fe200078e02ff */
[----:B------:R-:W-:Y:S01]  /*4230*/  LOP3.LUT R8, R104, 0xff, RZ, 0xc0, !PT ;  /* 0x000000ff68087812 */ /* 0x000fe200078ec0ff */
[----:B------:R-:W-:Y:S01]  /*4240*/  HMMA.16816.F32.BF16 R36, R12, R6, R36 ;  /* 0x000000060c24723c */ /* 0x000fe20000041824 */
[----:B------:R-:W-:Y:S01]  /*4250*/  LOP3.LUT R10, R108, 0xff, RZ, 0xc0, !PT ;  /* 0x000000ff6c0a7812 */ /* 0x000fe200078ec0ff */
[----:B------:R-:W-:Y:S01]  /*4260*/  FFMA.FTZ R111, R17, c[0x0][0x23c], -R142 ;  /* 0x00008f00116f7a23 */ /* 0x000fe2000001088e */
[C---:B------:R-:W-:Y:S01]  /*4270*/  ISETP.GE.U32.AND P2, PT, R161.reuse, R8, PT ;  /* 0x00000008a100720c */ /* 0x040fe20003f46070 */
[----:B------:R-:W-:Y:S01]  /*4280*/  IMAD.WIDE.U32 R154, R154, -0x2daee0ad, RZ ;  /* 0xd2511f539a9a7825 */ /* 0x000fe200078e00ff */
[----:B------:R-:W-:-:S02]  /*4290*/  ISETP.GE.U32.AND P4, PT, R161, R10, PT ;  /* 0x0000000aa100720c */ /* 0x000fc40003f86070 */
[----:B------:R-:W-:Y:S01]  /*42a0*/  LOP3.LUT R7, R109, UR17, R110, 0x96, !PT ;  /* 0x000000116d077c12 */ /* 0x000fe2000f8e966e */
[----:B------:R-:W-:Y:S01]  /*42b0*/  MUFU.EX2 R111, R111 ;  /* 0x0000006f006f7308 */ /* 0x000fe20000000800 */
[----:B------:R-:W-:Y:S02]  /*42c0*/  LOP3.LUT R11, R153, UR7, R5, 0x96, !PT ;  /* 0x00000007990b7c12 */ /* 0x000fe4000f8e9605 */
[C---:B------:R-:W-:Y:S02]  /*42d0*/  LOP3.LUT R8, R7.reuse, 0xffff, RZ, 0xc0, !PT ;  /* 0x0000ffff07087812 */ /* 0x040fe400078ec0ff */
[----:B------:R-:W-:Y:S01]  /*42e0*/  LOP3.LUT R10, R7, 0xff, RZ, 0xc0, !PT ;  /* 0x000000ff070a7812 */ /* 0x000fe200078ec0ff */
[----:B------:R-:W-:Y:S01]  /*42f0*/  IMAD.WIDE.U32 R106, R11, -0x326172a9, RZ ;  /* 0xcd9e8d570b6a7825 */ /* 0x000fe200078e00ff */
[----:B------:R-:W-:Y:S01]  /*4300*/  SHF.R.U32.HI R8, RZ, 0x8, R8 ;  /* 0x00000008ff087819 */ /* 0x000fe20000011608 */
[----:B------:R-:W-:Y:S01]  /*4310*/  @!P2 HFMA2.BF16_V2 R53, -RZ.H0_H0, RZ.H0_H0, -R88.H0_H0 ;  /* 0x200000ffff35a231 */ /* 0x000fe20000340958 */
[----:B------:R-:W-:Y:S01]  /*4320*/  ISETP.GE.U32.AND P1, PT, R161, R10, PT ;  /* 0x0000000aa100720c */ /* 0x000fe20003f26070 */
[----:B------:R-:W-:Y:S01]  /*4330*/  @!P4 HFMA2.BF16_V2 R47, -RZ.H0_H0, RZ.H0_H0, -R103.H0_H0 ;  /* 0x200000ffff2fc231 */ /* 0x000fe20000340967 */
[----:B------:R-:W-:-:S02]  /*4340*/  LOP3.LUT R8, R8, 0xffff, RZ, 0xc0, !PT ;  /* 0x0000ffff08087812 */ /* 0x000fc400078ec0ff */
[C---:B------:R-:W-:Y:S02]  /*4350*/  LOP3.LUT R147, R106.reuse, 0xffff, RZ, 0xc0, !PT ;  /* 0x0000ffff6a937812 */ /* 0x040fe400078ec0ff */
[----:B------:R-:W-:Y:S02]  /*4360*/  ISETP.GE.U32.AND P0, PT, R161, R8, PT ;  /* 0x00000008a100720c */ /* 0x000fe40003f06070 */
[----:B------:R-:W-:Y:S02]  /*4370*/  LOP3.LUT R153, R106, 0xff, RZ, 0xc0, !PT ;  /* 0x000000ff6a997812 */ /* 0x000fe400078ec0ff */
[--C-:B------:R-:W-:Y:S02]  /*4380*/  SHF.R.U32.HI R148, RZ, 0x10, R106.reuse ;  /* 0x00000010ff947819 */ /* 0x100fe4000001166a */
[----:B------:R-:W-:Y:S02]  /*4390*/  SHF.R.U32.HI R149, RZ, 0x18, R106 ;  /* 0x00000018ff957819 */ /* 0x000fe4000001166a */
[----:B------:R-:W-:-:S02]  /*43a0*/  F2FP.BF16.PACK_AB R106, R116, R117 ;  /* 0x00000075746a723e */ /* 0x000fc400000010ff */
[----:B------:R-:W-:Y:S01]  /*43b0*/  LOP3.LUT R63, R107, UR17, R110, 0x96, !PT ;  /* 0x000000116b3f7c12 */ /* 0x000fe2000f8e966e */
[----:B------:R-:W-:Y:S01]  /*43c0*/  FFMA.FTZ R110, R19, c[0x0][0x23c], -R142 ;  /* 0x00008f00136e7a23 */ /* 0x000fe2000001088e */
[C---:B------:R-:W-:Y:S01]  /*43d0*/  PRMT R107, R106.reuse, 0x7632, R107 ;  /* 0x000076326a6b7816 */ /* 0x040fe2000000006b */
[----:B------:R-:W-:Y:S01]  /*43e0*/  @!P1 HFMA2.BF16_V2 R61, -RZ.H0_H0, RZ.H0_H0, -R106.H0_H0 ;  /* 0x200000ffff3d9231 */ /* 0x000fe2000034096a */
[--C-:B------:R-:W-:Y:S02]  /*43f0*/  SHF.R.U32.HI R10, RZ, 0x18, R7.reuse ;  /* 0x00000018ff0a7819 */ /* 0x100fe40000011607 */
[----:B------:R-:W-:Y:S01]  /*4400*/  SHF.R.U32.HI R7, RZ, 0x10, R7 ;  /* 0x00000010ff077819 */ /* 0x000fe20000011607 */
[----:B------:R-:W-:Y:S01]  /*4410*/  @!P0 HFMA2.BF16_V2 R60, -RZ.H0_H0, RZ.H0_H0, -R107.H0_H0 ;  /* 0x200000ffff3c8231 */ /* 0x000fe2000034096b */
[----:B------:R-:W-:Y:S01]  /*4420*/  PRMT R8, R106, 0x5410, R107 ;  /* 0x000054106a087816 */ /* 0x000fe2000000006b */
[----:B------:R-:W1:Y:S01]  /*4430*/  MUFU.EX2 R110, R110 ;  /* 0x0000006e006e7308 */ /* 0x000e620000000800 */
[----:B------:R-:W-:-:S02]  /*4440*/  @!P1 PRMT R106, R61, 0x5410, RZ ;  /* 0x000054103d6a9816 */ /* 0x000fc400000000ff */
[----:B------:R-:W-:Y:S02]  /*4450*/  ISETP.GE.U32.AND P1, PT, R161, R10, PT ;  /* 0x0000000aa100720c */ /* 0x000fe40003f26070 */
[----:B------:R-:W-:Y:S02]  /*4460*/  LOP3.LUT R10, R7, 0xff, RZ, 0xc0, !PT ;  /* 0x000000ff070a7812 */ /* 0x000fe400078ec0ff */
[----:B------:R-:W-:Y:S02]  /*4470*/  LOP3.LUT R5, R108, 0xffff, RZ, 0xc0, !PT ;  /* 0x0000ffff6c057812 */ /* 0x000fe400078ec0ff */
[----:B------:R-:W-:Y:S02]  /*4480*/  @!P0 PRMT R107, R60, 0x5410, RZ ;  /* 0x000054103c6b8816 */ /* 0x000fe400000000ff */
[----:B------:R-:W-:Y:S02]  /*4490*/  F2FP.BF16.PACK_AB R109, R112, R113 ;  /* 0x00000071706d723e */ /* 0x000fe400000010ff */
[----:B------:R-:W-:-:S02]  /*44a0*/  ISETP.GE.U32.AND P0, PT, R161, R10, PT ;  /* 0x0000000aa100720c */ /* 0x000fc40003f06070 */
[--C-:B------:R-:W-:Y:S02]  /*44b0*/  SHF.R.U32.HI R6, RZ, 0x10, R108.reuse ;  /* 0x00000010ff067819 */ /* 0x100fe4000001166c */
[--C-:B------:R-:W-:Y:S02]  /*44c0*/  SHF.R.U32.HI R4, RZ, 0x18, R108.reuse ;  /* 0x00000018ff047819 */ /* 0x100fe4000001166c */
[C---:B------:R-:W-:Y:S02]  /*44d0*/  PRMT R108, R109.reuse, 0x7632, R108 ;  /* 0x000076326d6c7816 */ /* 0x040fe4000000006c */
[----:B------:R-:W-:Y:S02]  /*44e0*/  LOP3.LUT R6, R6, 0xff, RZ, 0xc0, !PT ;  /* 0x000000ff06067812 */ /* 0x000fe400078ec0ff */
[----:B------:R-:W-:Y:S01]  /*44f0*/  SHF.R.U32.HI R5, RZ, 0x8, R5 ;  /* 0x00000008ff057819 */ /* 0x000fe20000011605 */
[----:B------:R-:W-:Y:S01]  /*4500*/  @!P1 HFMA2.BF16_V2 R55, -RZ.H0_H0, RZ.H0_H0, -R108.H0_H0 ;  /* 0x200000ffff379231 */ /* 0x000fe2000034096c */
[----:B------:R-:W-:Y:S01]  /*4510*/  PRMT R9, R109, 0x5410, R108 ;  /* 0x000054106d097816 */ /* 0x000fe2000000006c */
[----:B------:R-:W-:Y:S01]  /*4520*/  @!P0 HFMA2.BF16_V2 R59, -RZ.H0_H0, RZ.H0_H0, -R109.H0_H0 ;  /* 0x200000ffff3b8231 */ /* 0x000fe2000034096d */
[----:B------:R-:W-:-:S02]  /*4530*/  ISETP.GE.U32.AND P3, PT, R161, R4, PT ;  /* 0x00000004a100720c */ /* 0x000fc40003f66070 */
[----:B------:R-:W-:Y:S02]  /*4540*/  @!P1 PRMT R108, R55, 0x5410, RZ ;  /* 0x00005410376c9816 */ /* 0x000fe400000000ff */
[----:B------:R-:W-:Y:S02]  /*4550*/  ISETP.GE.U32.AND P1, PT, R161, R6, PT ;  /* 0x00000006a100720c */ /* 0x000fe40003f26070 */
[----:B------:R-:W-:Y:S02]  /*4560*/  LOP3.LUT R6, R5, 0xffff, RZ, 0xc0, !PT ;  /* 0x0000ffff05067812 */ /* 0x000fe400078ec0ff */
[----:B------:R-:W-:Y:S02]  /*4570*/  @!P0 PRMT R109, R59, 0x5410, RZ ;  /* 0x000054103b6d8816 */ /* 0x000fe400000000ff */
[----:B------:R-:W-:Y:S02]  /*4580*/  ISETP.GE.U32.AND P0, PT, R161, R6, PT ;  /* 0x00000006a100720c */ /* 0x000fe40003f06070 */
[----:B------:R-:W-:-:S02]  /*4590*/  LOP3.LUT R4, R157, UR18, R62, 0x96, !PT ;  /* 0x000000129d047c12 */ /* 0x000fc4000f8e963e */
[----:B------:R-:W-:Y:S02]  /*45a0*/  PRMT R10, R103, 0x5410, R101 ;  /* 0x00005410670a7816 */ /* 0x000fe40000000065 */
[----:B------:R-:W-:Y:S02]  /*45b0*/  LOP3.LUT R6, R4, 0xff, RZ, 0xc0, !PT ;  /* 0x000000ff04067812 */ /* 0x000fe400078ec0ff */
[----:B------:R-:W-:Y:S02]  /*45c0*/  @!P4 PRMT R103, R47, 0x5410, RZ ;  /* 0x000054102f67c816 */ /* 0x000fe400000000ff */
[----:B------:R-:W-:Y:S02]  /*45d0*/  ISETP.GE.U32.AND P4, PT, R161, R6, PT ;  /* 0x00000006a100720c */ /* 0x000fe40003f86070 */
[----:B------:R-:W-:Y:S01]  /*45e0*/  SHF.R.U32.HI R6, RZ, 0x18, R4 ;  /* 0x00000018ff067819 */ /* 0x000fe20000011604 */
[----:B------:R-:W-:Y:S01]  /*45f0*/  @!P0 HFMA2.BF16_V2 R46, -RZ.H0_H0, RZ.H0_H0, -R101.H0_H0 ;  /* 0x200000ffff2e8231 */ /* 0x000fe20000340965 */
[----:B------:R-:W-:-:S02]  /*4600*/  SHF.R.U32.HI R104, RZ, 0x18, R104 ;  /* 0x00000018ff687819 */ /* 0x000fc40000011668 */
[----:B-1----:R-:W-:Y:S02]  /*4610*/  F2FP.BF16.PACK_AB R105, R110, R111 ;  /* 0x0000006f6e69723e */ /* 0x002fe400000010ff */
[----:B------:R-:W-:Y:S02]  /*4620*/  @!P0 PRMT R101, R46, 0x5410, RZ ;  /* 0x000054102e658816 */ /* 0x000fe400000000ff */
[C---:B------:R-:W-:Y:S01]  /*4630*/  ISETP.GE.U32.AND P0, PT, R161.reuse, R6, PT ;  /* 0x00000006a100720c */ /* 0x040fe20003f06070 */
[----:B------:R-:W-:Y:S01]  /*4640*/  @!P1 HFMA2.BF16_V2 R43, -RZ.H0_H0, RZ.H0_H0, -R105.H0_H0 ;  /* 0x200000ffff2b9231 */ /* 0x000fe20000340969 */
[----:B------:R-:W-:Y:S01]  /*4650*/  SHF.R.U32.HI R6, RZ, 0x10, R4 ;  /* 0x00000010ff067819 */ /* 0x000fe20000011604 */
[----:B------:R-:W-:Y:S01]  /*4660*/  @!P4 HFMA2.BF16_V2 R44, -RZ.H0_H0, RZ.H0_H0, -R26.H0_H0 ;  /* 0x200000ffff2cc231 */ /* 0x000fe2000034091a */
[----:B------:R-:W-:Y:S02]  /*4670*/  LOP3.LUT R4, R4, 0xffff, RZ, 0xc0, !PT ;  /* 0x0000ffff04047812 */ /* 0x000fe400078ec0ff */
[----:B------:R-:W-:-:S02]  /*4680*/  ISETP.GE.U32.AND P6, PT, R161, R104, PT ;  /* 0x00000068a100720c */ /* 0x000fc40003fc6070 */
[----:B------:R-:W-:Y:S02]  /*4690*/  SHF.R.U32.HI R4, RZ, 0x8, R4 ;  /* 0x00000008ff047819 */ /* 0x000fe40000011604 */
[C---:B------:R-:W-:Y:S02]  /*46a0*/  PRMT R104, R105.reuse, 0x7632, R104 ;  /* 0x0000763269687816 */ /* 0x040fe40000000068 */
[----:B------:R-:W-:Y:S01]  /*46b0*/  LOP3.LUT R4, R4, 0xffff, RZ, 0xc0, !PT ;  /* 0x0000ffff04047812 */ /* 0x000fe200078ec0ff */
[----:B------:R-:W-:Y:S01]  /*46c0*/  @!P0 HFMA2.BF16_V2 R40, -RZ.H0_H0, RZ.H0_H0, -R33.H0_H0 ;  /* 0x200000ffff288231 */ /* 0x000fe20000340921 */
[----:B------:R-:W-:Y:S01]  /*46d0*/  PRMT R11, R105, 0x5410, R104 ;  /* 0x00005410690b7816 */ /* 0x000fe20000000068 */
[----:B------:R-:W-:Y:S01]  /*46e0*/  @!P3 HFMA2.BF16_V2 R45, -RZ.H0_H0, RZ.H0_H0, -R104.H0_H0 ;  /* 0x200000ffff2db231 */ /* 0x000fe20000340968 */
[----:B------:R-:W-:Y:S02]  /*46f0*/  @!P1 PRMT R105, R43, 0x5410, RZ ;  /* 0x000054102b699816 */ /* 0x000fe400000000ff */
[----:B------:R-:W-:Y:S01]  /*4700*/  ISETP.GE.U32.AND P1, PT, R161, R4, PT ;  /* 0x00000004a100720c */ /* 0x000fe20003f26070 */
[----:B------:R-:W-:Y:S01]  /*4710*/  @!P6 HFMA2.BF16_V2 R58, -RZ.H0_H0, RZ.H0_H0, -R27.H0_H0 ;  /* 0x200000ffff3ae231 */ /* 0x000fe2000034091b */
[----:B------:R-:W-:-:S02]  /*4720*/  SHF.R.U32.HI R4, RZ, 0x10, R118 ;  /* 0x00000010ff047819 */ /* 0x000fc40000011676 */
[----:B------:R-:W-:Y:S02]  /*4730*/  LOP3.LUT R6, R6, 0xff, RZ, 0xc0, !PT ;  /* 0x000000ff06067812 */ /* 0x000fe400078ec0ff */
[----:B------:R-:W-:Y:S02]  /*4740*/  LOP3.LUT R4, R4, 0xff, RZ, 0xc0, !PT ;  /* 0x000000ff04047812 */ /* 0x000fe400078ec0ff */
[----:B------:R-:W-:Y:S02]  /*4750*/  @!P4 PRMT R26, R44, 0x5410, RZ ;  /* 0x000054102c1ac816 */ /* 0x000fe400000000ff */
[----:B------:R-:W-:Y:S02]  /*4760*/  ISETP.GE.U32.AND P4, PT, R161, R4, PT ;  /* 0x00000004a100720c */ /* 0x000fe40003f86070 */
[----:B------:R-:W-:Y:S01]  /*4770*/  LOP3.LUT R4, R118, 0xffff, RZ, 0xc0, !PT ;  /* 0x0000ffff76047812 */ /* 0x000fe200078ec0ff */
[----:B------:R-:W-:Y:S01]  /*4780*/  @!P1 HFMA2.BF16_V2 R42, -RZ.H0_H0, RZ.H0_H0, -R25.H0_H0 ;  /* 0x200000ffff2a9231 */ /* 0x000fe20000340919 */
[----:B------:R-:W-:-:S02]  /*4790*/  @!P3 PRMT R104, R45, 0x5410, RZ ;  /* 0x000054102d68b816 */ /* 0x000fc400000000ff */
[C---:B------:R-:W-:Y:S01]  /*47a0*/  ISETP.GE.U32.AND P3, PT, R161.reuse, R6, PT ;  /* 0x00000006a100720c */ /* 0x040fe20003f66070 */
[----:B------:R-:W1:Y:S01]  /*47b0*/  LDSM.16.MT88.4 R44, [R120+0x7000] ;  /* 0x00700000782c783b */ /* 0x000e620000004200 */
[----:B------:R-:W-:Y:S02]  /*47c0*/  SHF.R.U32.HI R4, RZ, 0x8, R4 ;  /* 0x00000008ff047819 */ /* 0x000fe40000011604 */
[----:B------:R-:W-:Y:S02]  /*47d0*/  @!P1 PRMT R25, R42, 0x5410, RZ ;  /* 0x000054102a199816 */ /* 0x000fe400000000ff */
[----:B------:R-:W-:Y:S01]  /*47e0*/  LOP3.LUT R4, R4, 0xffff, RZ, 0xc0, !PT ;  /* 0x0000ffff04047812 */ /* 0x000fe200078ec0ff */
[----:B------:R-:W-:Y:S01]  /*47f0*/  @!P4 HFMA2.BF16_V2 R49, -RZ.H0_H0, RZ.H0_H0, -R90.H0_H0 ;  /* 0x200000ffff31c231 */ /* 0x000fe2000034095a */
[----:B------:R-:W-:Y:S02]  /*4800*/  @!P0 PRMT R33, R40, 0x5410, RZ ;  /* 0x0000541028218816 */ /* 0x000fe400000000ff */
[----:B------:R-:W-:-:S02]  /*4810*/  ISETP.GE.U32.AND P1, PT, R161, R4, PT ;  /* 0x00000004a100720c */ /* 0x000fc40003f26070 */
[----:B------:R-:W-:Y:S01]  /*4820*/  LOP3.LUT R4, R118, 0xff, RZ, 0xc0, !PT ;  /* 0x000000ff76047812 */ /* 0x000fe200078ec0ff */
[----:B------:R-:W-:Y:S01]  /*4830*/  @!P3 HFMA2.BF16_V2 R41, -RZ.H0_H0, RZ.H0_H0, -R34.H0_H0 ;  /* 0x200000ffff29b231 */ /* 0x000fe20000340922 */
[----:B------:R-:W-:Y:S02]  /*4840*/  SHF.R.U32.HI R118, RZ, 0x18, R118 ;  /* 0x00000018ff767819 */ /* 0x000fe40000011676 */
[----:B------:R-:W-:Y:S02]  /*4850*/  ISETP.GE.U32.AND P0, PT, R161, R4, PT ;  /* 0x00000004a100720c */ /* 0x000fe40003f06070 */
[----:B------:R-:W-:Y:S01]  /*4860*/  @!P3 PRMT R34, R41, 0x5410, RZ ;  /* 0x000054102922b816 */ /* 0x000fe200000000ff */
[----:B------:R-:W2:Y:S01]  /*4870*/  LDSM.16.MT88.4 R4, [R120+0x7400] ;  /* 0x007400007804783b */ /* 0x000ea20000004200 */
[----:B------:R-:W-:Y:S02]  /*4880*/  ISETP.GE.U32.AND P3, PT, R161, R118, PT ;  /* 0x00000076a100720c */ /* 0x000fe40003f66070 */
[----:B------:R-:W-:Y:S01]  /*4890*/  @!P2 PRMT R88, R53, 0x5410, RZ ;  /* 0x000054103558a816 */ /* 0x000fe200000000ff */
[----:B------:R-:W-:Y:S01]  /*48a0*/  @!P1 HFMA2.BF16_V2 R50, -RZ.H0_H0, RZ.H0_H0, -R99.H0_H0 ;  /* 0x200000ffff329231 */ /* 0x000fe20000340963 */
[----:B------:R-:W-:-:S02]  /*48b0*/  LOP3.LUT R62, R156, 0xffff, RZ, 0xc0, !PT ;  /* 0x0000ffff9c3e7812 */ /* 0x000fc400078ec0ff */
[----:B------:R-:W-:Y:S02]  /*48c0*/  LOP3.LUT R146, R155, UR18, R146, 0x96, !PT ;  /* 0x000000129b927c12 */ /* 0x000fe4000f8e9692 */
[----:B------:R-:W-:Y:S01]  /*48d0*/  @!P1 PRMT R99, R50, 0x5410, RZ ;  /* 0x0000541032639816 */ /* 0x000fe200000000ff */
[----:B------:R-:W-:Y:S01]  /*48e0*/  @!P0 HFMA2.BF16_V2 R51, -RZ.H0_H0, RZ.H0_H0, -R100.H0_H0 ;  /* 0x200000ffff338231 */ /* 0x000fe20000340964 */
[----:B------:R-:W-:Y:S02]  /*48f0*/  SHF.R.U32.HI R50, RZ, 0x8, R147 ;  /* 0x00000008ff327819 */ /* 0x000fe40000011693 */
[----:B------:R-:W-:Y:S01]  /*4900*/  LOP3.LUT R59, R154, 0xffff, RZ, 0xc0, !PT ;  /* 0x0000ffff9a3b7812 */ /* 0x000fe200078ec0ff */
[----:B------:R-:W-:Y:S01]  /*4910*/  @!P3 HFMA2.BF16_V2 R54, -RZ.H0_H0, RZ.H0_H0, -R89.H0_H0 ;  /* 0x200000ffff36b231 */ /* 0x000fe20000340959 */
[----:B------:R-:W-:Y:S02]  /*4920*/  PRMT R147, R153, 0x5410, R50 ;  /* 0x0000541099937816 */ /* 0x000fe40000000032 */
[----:B------:R-:W-:-:S02]  /*4930*/  LOP3.LUT R50, R119, 0xffff, RZ, 0xc0, !PT ;  /* 0x0000ffff77327812 */ /* 0x000fc400078ec0ff */
[----:B------:R-:W-:Y:S01]  /*4940*/  @!P3 PRMT R89, R54, 0x5410, RZ ;  /* 0x000054103659b816 */ /* 0x000fe200000000ff */
[----:B------:R-:W-:Y:S01]  /*4950*/  HSET2.LE.AND R147, R147, R136, PT ;  /* 0x0000008893937233 */ /* 0x000fe20003803000 */
[----:B------:R-:W-:Y:S01]  /*4960*/  ISETP.GE.U32.AND P3, PT, R161, R50, PT ;  /* 0x00000032a100720c */ /* 0x000fe20003f66070 */
[C---:B-1----:R-:W-:Y:S01]  /*4970*/  HMMA.16816.F32.BF16 R40, R68.reuse, R44, RZ ;  /* 0x0000002c4428723c */ /* 0x042fe200000418ff */
[----:B------:R-:W-:Y:S01]  /*4980*/  @!P0 PRMT R100, R51, 0x5410, RZ ;  /* 0x0000541033648816 */ /* 0x000fe200000000ff */
[----:B------:R-:W-:Y:S01]  /*4990*/  IMAD.WIDE.U32 R50, R144, -0x2daee0ad, RZ ;  /* 0xd2511f5390327825 */ /* 0x000fe200078e00ff */
[----:B------:R-:W-:Y:S02]  /*49a0*/  ISETP.GE.U32.AND P0, PT, R161, R124, PT ;  /* 0x0000007ca100720c */ /* 0x000fe40003f06070 */
[----:B------:R-:W-:Y:S01]  /*49b0*/  SHF.R.U32.HI R153, RZ, 0x18, R63 ;  /* 0x00000018ff997819 */ /* 0x000fe2000001163f */
[--C-:B------:R-:W-:Y:S01]  /*49c0*/  FFMA.FTZ R124, R16, c[0x0][0x23c], -R67.reuse ;  /* 0x00008f00107c7a23 */ /* 0x100fe20000010843 */
[C---:B------:R-:W-:Y:S01]  /*49d0*/  LOP3.LUT R118, R50.reuse, 0xffff, RZ, 0xc0, !PT ;  /* 0x0000ffff32767812 */ /* 0x040fe200078ec0ff */
[----:B------:R-:W-:Y:S01]  /*49e0*/  HMMA.16816.F32.BF16 R44, R68, R46, RZ ;  /* 0x0000002e442c723c */ /* 0x000fe200000418ff */
[----:B------:R-:W-:Y:S01]  /*49f0*/  LOP3.LUT R157, R50, 0xff, RZ, 0xc0, !PT ;  /* 0x000000ff329d7812 */ /* 0x000fe200078ec0ff */
[----:B------:R-:W-:Y:S01]  /*4a00*/  FFMA.FTZ R144, R21, c[0x0][0x23c], -R142 ;  /* 0x00008f0015907a23 */ /* 0x000fe2000001088e */
[--C-:B------:R-:W-:Y:S01]  /*4a10*/  SHF.R.U32.HI R61, RZ, 0x10, R50.reuse ;  /* 0x00000010ff3d7819 */ /* 0x100fe20000011632 */
[----:B------:R-:W-:Y:S01]  /*4a20*/  @!P3 HFMA2.BF16_V2 R52, -RZ.H0_H0, RZ.H0_H0, -R35.H0_H0 ;  /* 0x200000ffff34b231 */ /* 0x000fe20000340923 */
[----:B------:R-:W-:Y:S01]  /*4a30*/  SHF.R.U32.HI R159, RZ, 0x18, R50 ;  /* 0x00000018ff9f7819 */ /* 0x000fe20000011632 */
[----:B------:R-:W-:Y:S01]  /*4a40*/  MUFU.EX2 R124, R124 ;  /* 0x0000007c007c7308 */ /* 0x000fe20000000800 */
[----:B------:R-:W-:Y:S01]  /*4a50*/  LOP3.LUT R50, R125, 0xff, RZ, 0xc0, !PT ;  /* 0x000000ff7d327812 */ /* 0x000fe200078ec0ff */
[----:B------:R-:W-:Y:S01]  /*4a60*/  @!P0 HFMA2.BF16_V2 R48, -RZ.H0_H0, RZ.H0_H0, -R28.H0_H0 ;  /* 0x200000ffff308231 */ /* 0x000fe2000034091c */
[----:B------:R-:W-:Y:S01]  /*4a70*/  @!P3 PRMT R35, R52, 0x5410, RZ ;  /* 0x000054103423b816 */ /* 0x000fe200000000ff */
[----:B------:R-:W-:Y:S01]  /*4a80*/  FFMA.FTZ R125, R18, c[0x0][0x23c], -R67 ;  /* 0x00008f00127d7a23 */ /* 0x000fe20000010843 */
[----:B------:R-:W1:Y:S01]  /*4a90*/  LDSM.16.MT88.4 R52, [R86+0x7000] ;  /* 0x007000005634783b */ /* 0x000e620000004200 */
[----:B------:R-:W-:-:S02]  /*4aa0*/  ISETP.GE.U32.AND P2, PT, R161, R50, PT ;  /* 0x00000032a100720c */ /* 0x000fc40003f46070 */
[----:B------:R-:W-:Y:S01]  /*4ab0*/  @!P0 PRMT R28, R48, 0x5410, RZ ;  /* 0x00005410301c8816 */ /* 0x000fe200000000ff */
[----:B------:R3:W-:Y:S01]  /*4ac0*/  MUFU.EX2 R130, R144 ;  /* 0x0000009000827308 */ /* 0x0007e20000000800 */
[C---:B--2---:R-:W-:Y:S01]  /*4ad0*/  HMMA.16816.F32.BF16 R40, R12.reuse, R4, R40 ;  /* 0x000000040c28723c */ /* 0x044fe20000041828 */
[----:B------:R-:W-:Y:S02]  /*4ae0*/  LOP3.LUT R155, R63, 0xff, RZ, 0xc0, !PT ;  /* 0x000000ff3f9b7812 */ /* 0x000fe400078ec0ff */
[----:B------:R-:W-:Y:S02]  /*4af0*/  @!P4 PRMT R90, R49, 0x5410, RZ ;  /* 0x00005410315ac816 */ /* 0x000fe400000000ff */
[----:B------:R-:W-:Y:S02]  /*4b00*/  LOP3.LUT R152, R51, UR18, R152, 0x96, !PT ;  /* 0x0000001233987c12 */ /* 0x000fe4000f8e9698 */
[----:B------:R-:W-:Y:S01]  /*4b10*/  SHF.R.U32.HI R4, RZ, 0x18, R154 ;  /* 0x00000018ff047819 */ /* 0x000fe2000001169a */
[----:B------:R-:W-:Y:S01]  /*4b20*/  HMMA.16816.F32.BF16 R44, R12, R6, R44 ;  /* 0x000000060c2c723c */ /* 0x000fe2000004182c */
[----:B------:R-:W-:Y:S01]  /*4b30*/  LOP3.LUT R5, R63, 0xffff, RZ, 0xc0, !PT ;  /* 0x0000ffff3f057812 */ /* 0x000fe200078ec0ff */
[----:B------:R-:W2:Y:S01]  /*4b40*/  MUFU.EX2 R125, R125 ;  /* 0x0000007d007d7308 */ /* 0x000ea20000000800 */
[----:B------:R-:W-:Y:S01]  /*4b50*/  ISETP.GE.U32.AND P0, PT, R161, R4, PT ;  /* 0x00000004a100720c */ /* 0x000fe20003f06070 */
[----:B------:R-:W-:Y:S01]  /*4b60*/  @!P2 HFMA2.BF16_V2 R19, -RZ.H0_H0, RZ.H0_H0, -R32.H0_H0 ;  /* 0x200000ffff13a231 */ /* 0x000fe20000340920 */
[----:B------:R-:W-:-:S02]  /*4b70*/  SHF.R.U32.HI R50, RZ, 0x8, R5 ;  /* 0x00000008ff327819 */ /* 0x000fc40000011605 */
[----:B------:R-:W-:Y:S02]  /*4b80*/  LOP3.LUT R6, R154, 0xff, RZ, 0xc0, !PT ;  /* 0x000000ff9a067812 */ /* 0x000fe400078ec0ff */
[----:B------:R-:W-:Y:S02]  /*4b90*/  PRMT R155, R155, 0x5410, R50 ;  /* 0x000054109b9b7816 */ /* 0x000fe40000000032 */
[----:B------:R-:W-:Y:S02]  /*4ba0*/  ISETP.GE.U32.AND P3, PT, R161, R6, PT ;  /* 0x00000006a100720c */ /* 0x000fe40003f66070 */
[----:B------:R-:W-:Y:S01]  /*4bb0*/  SHF.R.U32.HI R6, RZ, 0x10, R63 ;  /* 0x00000010ff067819 */ /* 0x000fe2000001163f */
[----:B------:R-:W-:Y:S01]  /*4bc0*/  HSET2.LE.AND R155, R155, R136, PT ;  /* 0x000000889b9b7233 */ /* 0x000fe20003803000 */
[----:B------:R-:W-:Y:S02]  /*4bd0*/  @!P6 PRMT R27, R58, 0x5410, RZ ;  /* 0x000054103a1be816 */ /* 0x000fe400000000ff */
[----:B------:R-:W-:-:S02]  /*4be0*/  LOP3.LUT R6, R6, 0xff, RZ, 0xc0, !PT ;  /* 0x000000ff06067812 */ /* 0x000fc400078ec0ff */
[----:B------:R-:W-:Y:S02]  /*4bf0*/  SHF.R.U32.HI R156, RZ, 0x18, R156 ;  /* 0x00000018ff9c7819 */ /* 0x000fe4000001169c */
[----:B------:R-:W-:Y:S02]  /*4c00*/  PRMT R153, R6, 0x5410, R153 ;  /* 0x0000541006997816 */ /* 0x000fe40000000099 */
[----:B------:R-:W4:Y:S01]  /*4c10*/  LDSM.16.MT88.4 R4, [R86+0x7400] ;  /* 0x007400005604783b */ /* 0x000f220000004200 */
[C---:B------:R-:W-:Y:S02]  /*4c20*/  ISETP.GE.U32.AND P1, PT, R161.reuse, R158, PT ;  /* 0x0000009ea100720c */ /* 0x040fe40003f26070 */
[----:B------:R-:W-:Y:S01]  /*4c30*/  ISETP.GE.U32.AND P4, PT, R161, R156, PT ;  /* 0x0000009ca100720c */ /* 0x000fe20003f86070 */
[----:B-1----:R-:W-:Y:S01]  /*4c40*/  HMMA.16816.F32.BF16 R48, R68, R52, RZ ;  /* 0x000000344430723c */ /* 0x002fe200000418ff */
[----:B------:R-:W-:Y:S01]  /*4c50*/  SHF.R.U32.HI R60, RZ, 0x10, R154 ;  /* 0x00000010ff3c7819 */ /* 0x000fe2000001169a */
[----:B---3--:R-:W-:Y:S01]  /*4c60*/  HSET2.LE.AND R144, R153, R136, PT ;  /* 0x0000008899907233 */ /* 0x008fe20003803000 */
[----:B------:R-:W-:-:S02]  /*4c70*/  SHF.R.U32.HI R118, RZ, 0x8, R118 ;  /* 0x00000008ff767819 */ /* 0x000fc40000011676 */
[----:B------:R-:W-:Y:S02]  /*4c80*/  @!P2 PRMT R32, R19, 0x5410, RZ ;  /* 0x000054101320a816 */ /* 0x000fe400000000ff */
[----:B------:R-:W-:Y:S01]  /*4c90*/  LOP3.LUT R60, R60, 0xff, RZ, 0xc0, !PT ;  /* 0x000000ff3c3c7812 */ /* 0x000fe200078ec0ff */
[----:B------:R-:W-:Y:S01]  /*4ca0*/  HMMA.16816.F32.BF16 R52, R68, R54, RZ ;  /* 0x000000364434723c */ /* 0x000fe200000418ff */
[----:B------:R-:W-:Y:S01]  /*4cb0*/  PRMT R157, R157, 0x5410, R118 ;  /* 0x000054109d9d7816 */ /* 0x000fe20000000076 */
[----:B------:R-:W-:Y:S01]  /*4cc0*/  @!P1 HFMA2.BF16_V2 R57, -RZ.H0_H0, RZ.H0_H0, -R30.H0_H0 ;  /* 0x200000ffff399231 */ /* 0x000fe2000034091e */
[----:B--2---:R-:W-:Y:S01]  /*4cd0*/  F2FP.BF16.PACK_AB R118, R124, R125 ;  /* 0x0000007d7c76723e */ /* 0x004fe200000010ff */
[----:B------:R-:W-:Y:S01]  /*4ce0*/  @!P4 HFMA2.BF16_V2 R18, -RZ.H0_H0, RZ.H0_H0, -R31.H0_H0 ;  /* 0x200000ffff12c231 */ /* 0x000fe2000034091f */
[----:B------:R-:W-:Y:S02]  /*4cf0*/  SHF.R.U32.HI R59, RZ, 0x8, R59 ;  /* 0x00000008ff3b7819 */ /* 0x000fe4000001163b */
[----:B------:R-:W-:-:S02]  /*4d00*/  @!P1 PRMT R30, R57, 0x5410, RZ ;  /* 0x00005410391e9816 */ /* 0x000fc400000000ff */
[----:B------:R-:W-:Y:S02]  /*4d10*/  @!P4 PRMT R31, R18, 0x5410, RZ ;  /* 0x00005410121fc816 */ /* 0x000fe400000000ff */
[----:B------:R-:W-:Y:S02]  /*4d20*/  ISETP.GE.U32.AND P1, PT, R161, R60, PT ;  /* 0x0000003ca100720c */ /* 0x000fe40003f26070 */
[----:B------:R-:W-:Y:S02]  /*4d30*/  PRMT R119, R118, 0x7632, R119 ;  /* 0x0000763276777816 */ /* 0x000fe40000000077 */
[----:B------:R-:W-:Y:S02]  /*4d40*/  LOP3.LUT R19, R152, 0xff, RZ, 0xc0, !PT ;  /* 0x000000ff98137812 */ /* 0x000fe400078ec0ff */
[----:B------:R-:W-:Y:S02]  /*4d50*/  PRMT R18, R118, 0x5410, R119 ;  /* 0x0000541076127816 */ /* 0x000fe40000000077 */
[----:B------:R-:W-:-:S02]  /*4d60*/  LOP3.LUT R148, R148, 0xff, RZ, 0xc0, !PT ;  /* 0x000000ff94947812 */ /* 0x000fc400078ec0ff */
[----:B------:R-:W-:Y:S02]  /*4d70*/  LOP3.LUT R9, R144, R9, RZ, 0xc0, !PT ;  /* 0x0000000990097212 */ /* 0x000fe400078ec0ff */
[----:B------:R-:W-:Y:S01]  /*4d80*/  PRMT R149, R148, 0x5410, R149 ;  /* 0x0000541094957816 */ /* 0x000fe20000000095 */
[----:B------:R-:W-:Y:S01]  /*4d90*/  FADD.FTZ R148, R64, R129 ;  /* 0x0000008140947221 */ /* 0x000fe20000010000 */
[----:B------:R-:W-:Y:S01]  /*4da0*/  LOP3.LUT R10, R147, R10, RZ, 0xc0, !PT ;  /* 0x0000000a930a7212 */ /* 0x000fe200078ec0ff */
[----:B------:R-:W-:Y:S01]  /*4db0*/  MUFU.EX2 R129, R145 ;  /* 0x0000009100817308 */ /* 0x000fe20000000800 */
[----:B------:R-:W-:Y:S01]  /*4dc0*/  LOP3.LUT R8, R155, R8, RZ, 0xc0, !PT ;  /* 0x000000089b087212 */ /* 0x000fe200078ec0ff */
[----:B----4-:R-:W-:Y:S01]  /*4dd0*/  HMMA.16816.F32.BF16 R48, R12, R4, R48 ;  /* 0x000000040c30723c */ /* 0x010fe20000041830 */
[----:B------:R-:W-:-:S04]  /*4de0*/  FADD.FTZ R179, R131, R148 ;  /* 0x0000009483b37221 */ /* 0x000fc80000010000 */
[----:B------:R-:W-:Y:S02]  /*4df0*/  FADD.FTZ R150, R150, R179 ;  /* 0x000000b396967221 */ /* 0x000fe40000010000 */
[----:B------:R-:W-:Y:S01]  /*4e00*/  SHF.R.U32.HI R4, RZ, 0x8, R62 ;  /* 0x00000008ff047819 */ /* 0x000fe2000001163e */
[----:B------:R-:W-:Y:S01]  /*4e10*/  HMMA.16816.F32.BF16 R52, R12, R6, R52 ;  /* 0x000000060c34723c */ /* 0x000fe20000041834 */
[----:B------:R-:W-:Y:S01]  /*4e20*/  SHF.R.U32.HI R5, RZ, 0x10, R152 ;  /* 0x00000010ff057819 */ /* 0x000fe20000011698 */
[----:B------:R-:W-:Y:S01]  /*4e30*/  FADD.FTZ R97, R97, R150 ;  /* 0x0000009661617221 */ /* 0x000fe20000010000 */
[----:B------:R-:W-:-:S03]  /*4e40*/  LOP3.LUT R4, R4, 0xffff, RZ, 0xc0, !PT ;  /* 0x0000ffff04047812 */ /* 0x000fc600078ec0ff */
[----:B------:R-:W-:Y:S01]  /*4e50*/  FADD.FTZ R102, R102, R97 ;  /* 0x0000006166667221 */ /* 0x000fe20000010000 */
[----:B------:R-:W-:Y:S02]  /*4e60*/  ISETP.GE.U32.AND P6, PT, R161, R4, PT ;  /* 0x00000004a100720c */ /* 0x000fe40003fc6070 */
[----:B------:R-:W-:Y:S01]  /*4e70*/  LOP3.LUT R4, R61, 0xff, RZ, 0xc0, !PT ;  /* 0x000000ff3d047812 */ /* 0x000fe200078ec0ff */
[----:B------:R-:W-:Y:S01]  /*4e80*/  FADD.FTZ R102, R91, R102 ;  /* 0x000000665b667221 */ /* 0x000fe20000010000 */
[----:B------:R-:W-:Y:S01]  /*4e90*/  LOP3.LUT R6, R146, 0xff, RZ, 0xc0, !PT ;  /* 0x000000ff92067812 */ /* 0x000fe200078ec0ff */
[----:B------:R-:W1:Y:S01]  /*4ea0*/  LDSM.16.MT88.4 R60, [R120+0x8000] ;  /* 0x00800000783c783b */ /* 0x000e620000004200 */
[----:B------:R-:W-:Y:S01]  /*4eb0*/  PRMT R159, R4, 0x5410, R159 ;  /* 0x00005410049f7816 */ /* 0x000fe2000000009f */
[----:B------:R-:W-:Y:S01]  /*4ec0*/  FADD.FTZ R113, R113, R102 ;  /* 0x0000006671717221 */ /* 0x000fe20000010000 */
[----:B------:R-:W-:-:S03]  /*4ed0*/  LOP3.LUT R4, R146, 0xffff, RZ, 0xc0, !PT ;  /* 0x0000ffff92047812 */ /* 0x000fc600078ec0ff */
[----:B------:R-:W-:Y:S01]  /*4ee0*/  FADD.FTZ R112, R112, R113 ;  /* 0x0000007170707221 */ /* 0x000fe20000010000 */
[----:B------:R-:W-:Y:S01]  /*4ef0*/  SHF.R.U32.HI R4, RZ, 0x8, R4 ;  /* 0x00000008ff047819 */ /* 0x000fe20000011604 */
[----:B------:R-:W-:Y:S02]  /*4f00*/  @!P6 HFMA2.BF16_V2 R56, -RZ.H0_H0, RZ.H0_H0, -R29.H0_H0 ;  /* 0x200000ffff38e231 */ /* 0x000fe4000034091d */
[----:B------:R-:W-:Y:S01]  /*4f10*/  FADD.FTZ R111, R111, R112 ;  /* 0x000000706f6f7221 */ /* 0x000fe20000010000 */
[----:B------:R-:W-:Y:S02]  /*4f20*/  LOP3.LUT R4, R4, 0xffff, RZ, 0xc0, !PT ;  /* 0x0000ffff04047812 */ /* 0x000fe400078ec0ff */
[----:B------:R-:W-:Y:S01]  /*4f30*/  @!P6 PRMT R29, R56, 0x5410, RZ ;  /* 0x00005410381de816 */ /* 0x000fe200000000ff */
[----:B------:R-:W-:Y:S01]  /*4f40*/  FADD.FTZ R111, R110, R111 ;  /* 0x0000006f6e6f7221 */ /* 0x000fe20000010000 */
[C---:B------:R-:W-:Y:S02]  /*4f50*/  ISETP.GE.U32.AND P6, PT, R161.reuse, R6, PT ;  /* 0x00000006a100720c */ /* 0x040fe40003fc6070 */
[----:B------:R-:W-:-:S02]  /*4f60*/  ISETP.GE.U32.AND P2, PT, R161, R4, PT ;  /* 0x00000004a100720c */ /* 0x000fc40003f46070 */
[----:B------:R-:W-:-:S04]  /*4f70*/  SHF.R.U32.HI R4, RZ, 0x18, R146 ;  /* 0x00000018ff047819 */ /* 0x000fc80000011692 */
[----:B------:R-:W-:Y:S02]  /*4f80*/  ISETP.GE.U32.AND P4, PT, R161, R4, PT ;  /* 0x00000004a100720c */ /* 0x000fe40003f86070 */
[----:B------:R-:W-:Y:S01]  /*4f90*/  SHF.R.U32.HI R4, RZ, 0x10, R146 ;  /* 0x00000010ff047819 */ /* 0x000fe20000011692 */
[----:B------:R-:W-:Y:S02]  /*4fa0*/  FFMA.FTZ R146, R20, c[0x0][0x23c], -R67 ;  /* 0x00008f0014927a23 */ /* 0x000fe40000010843 */
[----:B------:R-:W-:Y:S01]  /*4fb0*/  @!P6 HFMA2.BF16_V2 R17, -RZ.H0_H0, RZ.H0_H0, -R118.H0_H0 ;  /* 0x200000ffff11e231 */ /* 0x000fe20000340976 */
[----:B------:R-:W-:Y:S01]  /*4fc0*/  LOP3.LUT R4, R4, 0xff, RZ, 0xc0, !PT ;  /* 0x000000ff04047812 */ /* 0x000fe200078ec0ff */
[----:B------:R-:W-:Y:S01]  /*4fd0*/  @!P2 HFMA2.BF16_V2 R16, -RZ.H0_H0, RZ.H0_H0, -R119.H0_H0 ;  /* 0x200000ffff10a231 */ /* 0x000fe20000340977 */
[----:B------:R-:W-:Y:S02]  /*4fe0*/  MUFU.EX2 R131, R146 ;  /* 0x0000009200837308 */ /* 0x000fe40000000800 */
[----:B------:R-:W-:-:S02]  /*4ff0*/  @!P6 PRMT R118, R17, 0x5410, RZ ;  /* 0x000054101176e816 */ /* 0x000fc400000000ff */
[----:B------:R-:W-:Y:S02]  /*5000*/  ISETP.GE.U32.AND P6, PT, R161, R4, PT ;  /* 0x00000004a100720c */ /* 0x000fe40003fc6070 */
[----:B------:R-:W-:Y:S02]  /*5010*/  LOP3.LUT R4, R59, 0xffff, RZ, 0xc0, !PT ;  /* 0x0000ffff3b047812 */ /* 0x000fe400078ec0ff */
[----:B------:R-:W-:Y:S01]  /*5020*/  @!P2 PRMT R119, R16, 0x5410, RZ ;  /* 0x000054101077a816 */ /* 0x000fe200000000ff */
[C---:B-1----:R-:W-:Y:S01]  /*5030*/  HMMA.16816.F32.BF16 R56, R68.reuse, R60, RZ ;  /* 0x0000003c4438723c */ /* 0x042fe200000418ff */
[----:B------:R-:W-:Y:S01]  /*5040*/  ISETP.GE.U32.AND P2, PT, R161, R4, PT ;  /* 0x00000004a100720c */ /* 0x000fe20003f46070 */
[--C-:B------:R-:W-:Y:S01]  /*5050*/  FFMA.FTZ R16, R143, c[0x0][0x23c], -R142.reuse ;  /* 0x00008f008f107a23 */ /* 0x100fe2000001088e */
[----:B------:R-:W-:Y:S01]  /*5060*/  LOP3.LUT R4, R152, 0xffff, RZ, 0xc0, !PT ;  /* 0x0000ffff98047812 */ /* 0x000fe200078ec0ff */
[----:B------:R-:W-:Y:S01]  /*5070*/  FFMA.FTZ R143, R23, c[0x0][0x23c], -R142 ;  /* 0x00008f00178f7a23 */ /* 0x000fe2000001088e */
[----:B------:R-:W-:Y:S01]  /*5080*/  SHF.R.U32.HI R17, RZ, 0x18, R152 ;  /* 0x00000018ff117819 */ /* 0x000fe20000011698 */
[----:B------:R-:W-:Y:S01]  /*5090*/  FFMA.FTZ R142, R22, c[0x0][0x23c], -R67 ;  /* 0x00008f00168e7a23 */ /* 0x000fe20000010843 */
[----:B------:R-:W-:Y:S01]  /*50a0*/  SHF.R.U32.HI R6, RZ, 0x8, R4 ;  /* 0x00000008ff067819 */ /* 0x000fe20000011604 */
[----:B------:R-:W-:Y:S01]  /*50b0*/  HMMA.16816.F32.BF16 R60, R68, R62, RZ ;  /* 0x0000003e443c723c */ /* 0x000fe200000418ff */
[----:B------:R-:W-:Y:S01]  /*50c0*/  LOP3.LUT R4, R5, 0xff, RZ, 0xc0, !PT ;  /* 0x000000ff05047812 */ /* 0x000fe200078ec0ff */
[----:B------:R-:W-:Y:S01]  /*50d0*/  MUFU.EX2 R128, R16 ;  /* 0x0000001000807308 */ /* 0x000fe20000000800 */
[----:B------:R-:W-:Y:S01]  /*50e0*/  PRMT R19, R19, 0x5410, R6 ;  /* 0x0000541013137816 */ /* 0x000fe20000000006 */
[----:B------:R-:W-:Y:S01]  /*50f0*/  FADD.FTZ R152, R66, R65 ;  /* 0x0000004142987221 */ /* 0x000fe20000010000 */
[----:B------:R-:W-:-:S02]  /*5100*/  PRMT R17, R4, 0x5410, R17 ;  /* 0x0000541004117816 */ /* 0x000fc40000000011 */
[----:B------:R-:W1:Y:S01]  /*5110*/  LDSM.16.MT88.4 R4, [R120+0x8400] ;  /* 0x008400007804783b */ /* 0x000e620000004200 */
[----:B------:R-:W-:Y:S01]  /*5120*/  HSET2.LE.AND R19, R19, R136, PT ;  /* 0x0000008813137233 */ /* 0x000fe20003803000 */
[----:B------:R-:W-:Y:S01]  /*5130*/  FADD.FTZ R152, R137, R152 ;  /* 0x0000009889987221 */ /* 0x000fe20000010000 */
[----:B------:R-:W2:Y:S03]  /*5140*/  MUFU.EX2 R142, R142 ;  /* 0x0000008e008e7308 */ /* 0x000ea60000000800 */
[----:B------:R-:W-:-:S04]  /*5150*/  FADD.FTZ R151, R151, R152 ;  /* 0x0000009897977221 */ /* 0x000fc80000010000 */
[----:B------:R-:W-:Y:S01]  /*5160*/  FADD.FTZ R151, R98, R151 ;  /* 0x0000009762977221 */ /* 0x000fe20000010000 */
[----:B------:R-:W3:Y:S03]  /*5170*/  MUFU.EX2 R143, R143 ;  /* 0x0000008f008f7308 */ /* 0x000ee60000000800 */
[----:B------:R-:W-:-:S04]  /*5180*/  FADD.FTZ R96, R96, R151 ;  /* 0x0000009760607221 */ /* 0x000fc80000010000 */
[----:B------:R-:W-:Y:S01]  /*5190*/  FADD.FTZ R96, R95, R96 ;  /* 0x000000605f607221 */ /* 0x000fe20000010000 */
[----:B--2---:R-:W-:-:S03]  /*51a0*/  F2FP.BF16.PACK_AB R144, R131, R142 ;  /* 0x0000008e8390723e */ /* 0x004fc600000010ff */
[----:B------:R-:W-:Y:S01]  /*51b0*/  FADD.FTZ R117, R117, R96 ;  /* 0x0000006075757221 */ /* 0x000fe20000010000 */
[----:B------:R-:W-:Y:S01]  /*51c0*/  PRMT R145, R144, 0x7632, R145 ;  /* 0x0000763290917816 */ /* 0x000fe20000000091 */
[----:B------:R-:W-:Y:S02]  /*51d0*/  @!P3 HFMA2.BF16_V2 R22, -RZ.H0_H0, RZ.H0_H0, -R144.H0_H0 ;  /* 0x200000ffff16b231 */ /* 0x000fe40000340990 */
[----:B------:R-:W-:Y:S01]  /*51e0*/  FADD.FTZ R116, R116, R117 ;  /* 0x0000007574747221 */ /* 0x000fe20000010000 */
[----:B---3--:R-:W-:Y:S01]  /*51f0*/  F2FP.BF16.PACK_AB R147, R143, R128 ;  /* 0x000000808f93723e */ /* 0x008fe200000010ff */
[----:B------:R-:W-:Y:S02]  /*5200*/  @!P2 HFMA2.BF16_V2 R21, -RZ.H0_H0, RZ.H0_H0, -R145.H0_H0 ;  /* 0x200000ffff15a231 */ /* 0x000fe40000340991 */
[----:B------:R-:W-:Y:S01]  /*5210*/  FADD.FTZ R115, R115, R116 ;  /* 0x0000007473737221 */ /* 0x000fe20000010000 */
[----:B------:R-:W-:Y:S01]  /*5220*/  PRMT R146, R147, 0x7632, R146 ;  /* 0x0000763293927816 */ /* 0x000fe20000000092 */
[----:B------:R-:W-:-:S02]  /*5230*/  @!P1 HFMA2.BF16_V2 R20, -RZ.H0_H0, RZ.H0_H0, -R147.H0_H0 ;  /* 0x200000ffff149231 */ /* 0x000fc40000340993 */
[----:B------:R-:W-:Y:S02]  /*5240*/  FADD.FTZ R114, R114, R115 ;  /* 0x0000007372727221 */ /* 0x000fe40000010000 */
[----:B------:R-:W-:Y:S02]  /*5250*/  @!P0 HFMA2.BF16_V2 R3, -RZ.H0_H0, RZ.H0_H0, -R146.H0_H0 ;  /* 0x200000ffff038231 */ /* 0x000fe40000340992 */
[----:B------:R-:W-:Y:S01]  /*5260*/  FADD.FTZ R125, R125, R114 ;  /* 0x000000727d7d7221 */ /* 0x000fe20000010000 */
[----:B-1----:R-:W-:Y:S03]  /*5270*/  HMMA.16816.F32.BF16 R56, R12, R4, R56 ;  /* 0x000000040c38723c */ /* 0x002fe60000041838 */
[----:B------:R-:W-:-:S04]  /*5280*/  FADD.FTZ R125, R124, R125 ;  /* 0x0000007d7c7d7221 */ /* 0x000fc80000010000 */
[----:B------:R-:W-:Y:S01]  /*5290*/  FADD.FTZ R142, R142, R125 ;  /* 0x0000007d8e8e7221 */ /* 0x000fe20000010000 */
[----:B------:R-:W-:Y:S01]  /*52a0*/  HMMA.16816.F32.BF16 R60, R12, R6, R60 ;  /* 0x000000060c3c723c */ /* 0x000fe2000004183c */
[----:B------:R-:W1:Y:S02]  /*52b0*/  LDSM.16.MT88.4 R4, [R86+0x8000] ;  /* 0x008000005604783b */ /* 0x000e640000004200 */
[----:B------:R-:W-:-:S05]  /*52c0*/  FADD.FTZ R125, R131, R142 ;  /* 0x0000008e837d7221 */ /* 0x000fca0000010000 */
[C---:B-1----:R-:W-:Y:S07]  /*52d0*/  HMMA.16816.F32.BF16 R64, R68.reuse, R4, RZ ;  /* 0x000000044440723c */ /* 0x042fee00000418ff */
[--C-:B------:R-:W-:Y:S01]  /*52e0*/  HSET2.LE.AND R4, R149, R136.reuse, PT ;  /* 0x0000008895047233 */ /* 0x100fe20003803000 */
[----:B------:R-:W-:Y:S01]  /*52f0*/  F2FP.BF16.PACK_AB R149, R129, R130 ;  /* 0x000000828195723e */ /* 0x000fe200000010ff */
[--C-:B------:R-:W-:Y:S01]  /*5300*/  HSET2.LE.AND R5, R17, R136.reuse, PT ;  /* 0x0000008811057233 */ /* 0x100fe20003803000 */
[----:B------:R-:W-:Y:S01]  /*5310*/  HMMA.16816.F32.BF16 R68, R68, R6, RZ ;  /* 0x000000064444723c */ /* 0x000fe200000418ff */
[----:B------:R-:W-:Y:S01]  /*5320*/  PRMT R17, R144, 0x5410, R145 ;  /* 0x0000541090117816 */ /* 0x000fe20000000091 */
[----:B------:R-:W-:Y:S01]  /*5330*/  FADD.FTZ R130, R130, R111 ;  /* 0x0000006f82827221 */ /* 0x000fe20000010000 */
[----:B------:R-:W-:Y:S01]  /*5340*/  PRMT R148, R149, 0x7632, R148 ;  /* 0x0000763295947816 */ /* 0x000fe20000000094 */
[----:B------:R-:W-:Y:S01]  /*5350*/  @!P6 HFMA2.BF16_V2 R24, -RZ.H0_H0, RZ.H0_H0, -R149.H0_H0 ;  /* 0x200000ffff18e231 */ /* 0x000fe20000340995 */
[----:B------:R-:W-:Y:S01]  /*5360*/  LOP3.LUT R11, R4, R11, RZ, 0xc0, !PT ;  /* 0x0000000b040b7212 */ /* 0x000fe200078ec0ff */
[----:B------:R-:W-:Y:S01]  /*5370*/  FADD.FTZ R129, R129, R130 ;  /* 0x0000008281817221 */ /* 0x000fe20000010000 */
[----:B------:R-:W-:Y:S01]  /*5380*/  PRMT R16, R149, 0x5410, R148 ;  /* 0x0000541095107816 */ /* 0x000fe20000000094 */
[--C-:B------:R-:W-:Y:S01]  /*5390*/  HSET2.LE.AND R6, R157, R136.reuse, PT ;  /* 0x000000889d067233 */ /* 0x100fe20003803000 */
[----:B------:R-:W-:Y:S01]  /*53a0*/  LOP3.LUT R4, R19, R18, RZ, 0xc0, !PT ;  /* 0x0000001213047212 */ /* 0x000fe200078ec0ff */
[----:B------:R-:W-:Y:S01]  /*53b0*/  HSET2.LE.AND R7, R159, R136, PT ;  /* 0x000000889f077233 */ /* 0x000fe20003803000 */
[----:B------:R-:W-:Y:S01]  /*53c0*/  LOP3.LUT R5, R5, R16, RZ, 0xc0, !PT ;  /* 0x0000001005057212 */ /* 0x000fe200078ec0ff */
[----:B------:R-:W-:Y:S01]  /*53d0*/  @!P4 HFMA2.BF16_V2 R23, -RZ.H0_H0, RZ.H0_H0, -R148.H0_H0 ;  /* 0x200000ffff17c231 */ /* 0x000fe20000340994 */
[----:B------:R-:W-:Y:S01]  /*53e0*/  PRMT R16, R147, 0x5410, R146 ;  /* 0x0000541093107816 */ /* 0x000fe20000000092 */
[----:B------:R-:W-:Y:S01]  /*53f0*/  FADD.FTZ R124, R128, R129 ;  /* 0x00000081807c7221 */ /* 0x000fe20000010000 */
[----:B------:R-:W-:-:S02]  /*5400*/  LOP3.LUT R6, R6, R17, RZ, 0xc0, !PT ;  /* 0x0000001106067212 */ /* 0x000fc400078ec0ff */
[----:B------:R-:W-:Y:S01]  /*5410*/  LOP3.LUT R7, R7, R16, RZ, 0xc0, !PT ;  /* 0x0000001007077212 */ /* 0x000fe200078ec0ff */
[----:B------:R-:W-:Y:S01]  /*5420*/  FADD.FTZ R124, R143, R124 ;  /* 0x0000007c8f7c7221 */ /* 0x000fe20000010000 */
[----:B------:R-:W1:Y:S01]  /*5430*/  LDSM.16.MT88.4 R16, [R86+0x8400] ;  /* 0x008400005610783b */ /* 0x000e620000004200 */
[----:B------:R-:W-:Y:S01]  /*5440*/  @!P0 PRMT R146, R3, 0x5410, RZ ;  /* 0x0000541003928816 */ /* 0x000fe200000000ff */
[----:B------:R-:W-:Y:S01]  /*5450*/  IMAD.MOV.U32 R3, RZ, RZ, c[0x0][0x228] ;  /* 0x00008a00ff037624 */ /* 0x000fe200078e00ff */
[----:B------:R-:W-:Y:S02]  /*5460*/  LEA R136, P0, R94, c[0x0][0x1f8], 0x1 ;  /* 0x00007e005e887a11 */ /* 0x000fe400078008ff */
[----:B------:R-:W-:Y:S01]  /*5470*/  @!P6 PRMT R149, R24, 0x5410, RZ ;  /* 0x000054101895e816 */ /* 0x000fe200000000ff */
[----:B------:R-:W-:Y:S01]  /*5480*/  IMAD.SHL.U32 R3, R3, 0x8, RZ ;  /* 0x0000000803037824 */ /* 0x000fe200078e00ff */
[----:B------:R-:W-:Y:S02]  /*5490*/  LEA.HI.X R137, R94, c[0x0][0x1fc], R93, 0x1, P0 ;  /* 0x00007f005e897a11 */ /* 0x000fe400000f0c5d */
[----:B------:R-:W-:-:S02]  /*54a0*/  @!P4 PRMT R148, R23, 0x5410, RZ ;  /* 0x000054101794c816 */ /* 0x000fc400000000ff */
[----:B------:R-:W-:Y:S01]  /*54b0*/  @!P3 PRMT R144, R22, 0x5410, RZ ;  /* 0x000054101690b816 */ /* 0x000fe200000000ff */
[----:B------:R-:W-:Y:S01]  /*54c0*/  STG.E.U16 [R136.64], R100 ;  /* 0x0000006488007986 */ /* 0x000fe2000c10151a */
[----:B------:R-:W-:Y:S02]  /*54d0*/  @!P2 PRMT R145, R21, 0x5410, RZ ;  /* 0x000054101591a816 */ /* 0x000fe400000000ff */
[----:B------:R-:W-:Y:S01]  /*54e0*/  @!P1 PRMT R147, R20, 0x5410, RZ ;  /* 0x0000541014939816 */ /* 0x000fe200000000ff */
[----:B------:R-:W-:Y:S01]  /*54f0*/  STG.E.U16 [R136.64+0x2], R99 ;  /* 0x0000026388007986 */ /* 0x000fe2000c10151a */
[----:B------:R-:W-:-:S04]  /*5500*/  IADD3 R190, P0, R136, -0x80, RZ ;  /* 0xffffff8088be7810 */ /* 0x000fc80007f1e0ff */
[----:B------:R-:W-:Y:S01]  /*5510*/  IADD3.X R191, R137, -0x1, RZ, P0, !PT ;  /* 0xffffffff89bf7810 */ /* 0x000fe200007fe4ff */
        /* <DEDUP_REMOVED lines=24> */
[C---:B------:R-:W-:Y:S08]  /*56a0*/  HMMA.16816.F32.BF16 R44, R4.reuse, R18, R44 ;  /* 0x00000012042c723c */ /* 0x040ff0000004182c */
[C---:B--2---:R-:W-:Y:S08]  /*56b0*/  HMMA.16816.F32.BF16 R80, R4.reuse, R8, R80 ;  /* 0x000000080450723c */ /* 0x044ff00000041850 */
[C---:B------:R-:W-:Y:S01]  /*56c0*/  HMMA.16816.F32.BF16 R36, R4.reuse, R10, R36 ;  /* 0x0000000a0424723c */ /* 0x040fe20000041824 */
[----:B------:R-:W1:Y:S07]  /*56d0*/  LDSM.16.MT88.4 R8, [R86+0x7c00] ;  /* 0x007c00005608783b */ /* 0x000e6e0000004200 */
[C---:B---3--:R-:W-:Y:S08]  /*56e0*/  HMMA.16816.F32.BF16 R72, R4.reuse, R12, R72 ;  /* 0x0000000c0448723c */ /* 0x048ff00000041848 */
[C---:B------:R-:W-:Y:S01]  /*56f0*/  HMMA.16816.F32.BF16 R76, R4.reuse, R14, R76 ;  /* 0x0000000e044c723c */ /* 0x040fe2000004184c */
[----:B------:R-:W2:Y:S07]  /*5700*/  LDSM.16.MT88.4 R12, [R120+0x8c00] ;  /* 0x008c0000780c783b */ /* 0x000eae0000004200 */
[C---:B-1----:R-:W-:Y:S08]  /*5710*/  HMMA.16816.F32.BF16 R48, R4.reuse, R8, R48 ;  /* 0x000000080430723c */ /* 0x042ff00000041830 */
[C---:B------:R-:W-:Y:S01]  /*5720*/  HMMA.16816.F32.BF16 R52, R4.reuse, R10, R52 ;  /* 0x0000000a0434723c */ /* 0x040fe20000041834 */
[----:B------:R-:W1:Y:S07]  /*5730*/  LDSM.16.MT88.4 R8, [R86+0x8c00] ;  /* 0x008c00005608783b */ /* 0x000e6e0000004200 */
[C---:B--2---:R-:W-:Y:S07]  /*5740*/  HMMA.16816.F32.BF16 R56, R4.reuse, R12, R56 ;  /* 0x0000000c0438723c */ /* 0x044fee0000041838 */
[----:B------:R-:W-:Y:S01]  /*5750*/  IMAD.WIDE R12, R3, 0x2, R136 ;  /* 0x00000002030c7825 */ /* 0x000fe200078e0288 */
[C---:B------:R-:W-:Y:S04]  /*5760*/  HMMA.16816.F32.BF16 R60, R4.reuse, R14, R60 ;  /* 0x0000000e043c723c */ /* 0x040fe8000004183c */
[----:B------:R2:W-:Y:S04]  /*5770*/  STG.E.U16 [R12.64], R90 ;  /* 0x0000005a0c007986 */ /* 0x0005e8000c10151a */
[----:B------:R2:W-:Y:S04]  /*5780*/  STG.E.U16 [R12.64+0x2], R89 ;  /* 0x000002590c007986 */ /* 0x0005e8000c10151a */
[----:B------:R2:W-:Y:S04]  /*5790*/  STG.E.U16 [R136.64+0x10], R88 ;  /* 0x0000105888007986 */ /* 0x0005e8000c10151a */
[----:B------:R2:W-:Y:S04]  /*57a0*/  STG.E.U16 [R136.64+0x12], R35 ;  /* 0x0000122388007986 */ /* 0x0005e8000c10151a */
[----:B------:R2:W-:Y:S04]  /*57b0*/  STG.E.U16 [R12.64+0x10], R28 ;  /* 0x0000101c0c007986 */ /* 0x0005e8000c10151a */
[----:B------:R2:W-:Y:S01]  /*57c0*/  STG.E.U16 [R12.64+0x12], R27 ;  /* 0x0000121b0c007986 */ /* 0x0005e2000c10151a */
[C---:B-1----:R-:W-:Y:S03]  /*57d0*/  HMMA.16816.F32.BF16 R64, R4.reuse, R8, R64 ;  /* 0x000000080440723c */ /* 0x042fe60000041840 */
        /* <DEDUP_REMOVED lines=41> */
[C---:B--2---:R-:W-:Y:S02]  /*5a70*/  @!P3 LEA R12, P1, R6.reuse, c[0x0][0x170], 0x1 ;  /* 0x00005c00060cba11 */ /* 0x044fe400078208ff */
        /* <DEDUP_REMOVED lines=44> */
[----:B------:R-:W5:Y:S04]  /*5d40*/  LDSM.16.M88.4 R28, [R122+0x3000] ;  /* 0x003000007a1c783b */ /* 0x000f680000000200 */
[----:B------:R-:W4:Y:S04]  /*5d50*/  LDSM.16.M88.4 R20, [R122+0x3400] ;  /* 0x003400007a14783b */ /* 0x000f280000000200 */
[----:B--2---:R-:W3:Y:S04]  /*5d60*/  LDSM.16.M88.4 R12, [R122+0x3800] ;  /* 0x003800007a0c783b */ /* 0x004ee80000000200 */
[----:B------:R-:W2:Y:S04]  /*5d70*/  LDSM.16.M88.4 R100, [R122+0x3c00] ;  /* 0x003c00007a64783b */ /* 0x000ea80000000200 */
[----:B------:R-:W-:Y:S04]  /*5d80*/  LDSM.16.M88.4 R4, [R121] ;  /* 0x000000007904783b */ /* 0x000fe80000000200 */
[----:B------:R-:W2:Y:S04]  /*5d90*/  LDSM.16.M88.4 R96, [R87+0x3000] ;  /* 0x003000005760783b */ /* 0x000ea80000000200 */
[----:B------:R-:W2:Y:S04]  /*5da0*/  LDSM.16.M88.4 R92, [R87+0x3400] ;  /* 0x00340000575c783b */ /* 0x000ea80000000200 */
[----:B------:R-:W2:Y:S04]  /*5db0*/  LDSM.16.M88.4 R116, [R87+0x3800] ;  /* 0x003800005774783b */ /* 0x000ea80000000200 */
[----:B-1----:R-:W1:Y:S04]  /*5dc0*/  LDSM.16.M88.4 R8, [R87+0x3c00] ;  /* 0x003c00005708783b */ /* 0x002e680000000200 */
[----:B------:R-:W-:Y:S01]  /*5dd0*/  LDSM.16.M88.4 R88, [R123+0x1000] ;  /* 0x001000007b58783b */ /* 0x000fe20000000200 */
[C---:B-----5:R-:W-:Y:S03]  /*5de0*/  HMMA.16816.F32.BF16 R32, R104.reuse, R28, RZ ;  /* 0x0000001c6820723c */ /* 0x060fe600000418ff */
[----:B------:R-:W5:Y:S04]  /*5df0*/  LDSM.16.M88.4 R112, [R122+0x4000] ;  /* 0x004000007a70783b */ /* 0x000f680000000200 */
[----:B------:R-:W-:Y:S01]  /*5e00*/  LDSM.16.M88.4 R128, [R87+0x4800] ;  /* 0x004800005780783b */ /* 0x000fe20000000200 */
[C---:B------:R-:W-:Y:S03]  /*5e10*/  HMMA.16816.F32.BF16 R28, R104.reuse, R30, RZ ;  /* 0x0000001e681c723c */ /* 0x040fe600000418ff */
[----:B------:R-:W0:Y:S05]  /*5e20*/  LDGDEPBAR ;  /* 0x00000000000079af */ /* 0x000e2a0000000000 */
[C---:B----4-:R-:W-:Y:S08]  /*5e30*/  HMMA.16816.F32.BF16 R24, R104.reuse, R20, RZ ;  /* 0x000000146818723c */ /* 0x050ff000000418ff */
[C---:B------:R-:W-:Y:S08]  /*5e40*/  HMMA.16816.F32.BF16 R20, R104.reuse, R22, RZ ;  /* 0x000000166814723c */ /* 0x040ff000000418ff */
[C---:B---3--:R-:W-:Y:S08]  /*5e50*/  HMMA.16816.F32.BF16 R16, R104.reuse, R12, RZ ;  /* 0x0000000c6810723c */ /* 0x048ff000000418ff */
[C---:B------:R-:W-:Y:S08]  /*5e60*/  HMMA.16816.F32.BF16 R12, R104.reuse, R14, RZ ;  /* 0x0000000e680c723c */ /* 0x040ff000000418ff */
[C---:B--2---:R-:W-:Y:S08]  /*5e70*/  HMMA.16816.F32.BF16 R108, R104.reuse, R100, RZ ;  /* 0x00000064686c723c */ /* 0x044ff000000418ff */
[----:B------:R-:W-:Y:S01]  /*5e80*/  HMMA.16816.F32.BF16 R104, R104, R102, RZ ;  /* 0x000000666868723c */ /* 0x000fe200000418ff */
[----:B------:R-:W2:Y:S07]  /*5e90*/  LDSM.16.M88.4 R100, [R122+0x4400] ;  /* 0x004400007a64783b */ /* 0x000eae0000000200 */
[C---:B------:R-:W-:Y:S08]  /*5ea0*/  HMMA.16816.F32.BF16 R32, R4.reuse, R96, R32 ;  /* 0x000000600420723c */ /* 0x040ff00000041820 */
[C---:B------:R-:W-:Y:S01]  /*5eb0*/  HMMA.16816.F32.BF16 R28, R4.reuse, R98, R28 ;  /* 0x00000062041c723c */ /* 0x040fe2000004181c */
[----:B------:R-:W3:Y:S07]  /*5ec0*/  LDSM.16.M88.4 R96, [R122+0x4800] ;  /* 0x004800007a60783b */ /* 0x000eee0000000200 */
[C---:B------:R-:W-:Y:S08]  /*5ed0*/  HMMA.16816.F32.BF16 R24, R4.reuse, R92, R24 ;  /* 0x0000005c0418723c */ /* 0x040ff00000041818 */
[C---:B------:R-:W-:Y:S01]  /*5ee0*/  HMMA.16816.F32.BF16 R20, R4.reuse, R94, R20 ;  /* 0x0000005e0414723c */ /* 0x040fe20000041814 */
[----:B------:R-:W4:Y:S07]  /*5ef0*/  LDSM.16.M88.4 R92, [R122+0x4c00] ;  /* 0x004c00007a5c783b */ /* 0x000f2e0000000200 */
[C---:B------:R-:W-:Y:S08]  /*5f00*/  HMMA.16816.F32.BF16 R16, R4.reuse, R116, R16 ;  /* 0x000000740410723c */ /* 0x040ff00000041810 */
[C---:B------:R-:W-:Y:S01]  /*5f10*/  HMMA.16816.F32.BF16 R12, R4.reuse, R118, R12 ;  /* 0x00000076040c723c */ /* 0x040fe2000004180c */
[----:B------:R-:W-:Y:S07]  /*5f20*/  LDSM.16.M88.4 R116, [R121+0x1000] ;  /* 0x001000007974783b */ /* 0x000fee0000000200 */
[C---:B-1----:R-:W-:Y:S08]  /*5f30*/  HMMA.16816.F32.BF16 R108, R4.reuse, R8, R108 ;  /* 0x00000008046c723c */ /* 0x042ff0000004186c */
[----:B------:R-:W-:Y:S01]  /*5f40*/  HMMA.16816.F32.BF16 R104, R4, R10, R104 ;  /* 0x0000000a0468723c */ /* 0x000fe20000041868 */
[----:B------:R-:W1:Y:S04]  /*5f50*/  LDSM.16.M88.4 R8, [R87+0x4000] ;  /* 0x004000005708783b */ /* 0x000e680000000200 */
[----:B------:R-:W1:Y:S03]  /*5f60*/  LDSM.16.M88.4 R4, [R87+0x4400] ;  /* 0x004400005704783b */ /* 0x000e660000000200 */
[C---:B-----5:R-:W-:Y:S08]  /*5f70*/  HMMA.16816.F32.BF16 R32, R88.reuse, R112, R32 ;  /* 0x000000705820723c */ /* 0x060ff00000041820 */
[C---:B------:R-:W-:Y:S01]  /*5f80*/  HMMA.16816.F32.BF16 R28, R88.reuse, R114, R28 ;  /* 0x00000072581c723c */ /* 0x040fe2000004181c */
[----:B------:R-:W-:Y:S07]  /*5f90*/  LDSM.16.M88.4 R112, [R87+0x4c00] ;  /* 0x004c00005770783b */ /* 0x000fee0000000200 */
[C---:B--2---:R-:W-:Y:S08]  /*5fa0*/  HMMA.16816.F32.BF16 R24, R88.reuse, R100, R24 ;  /* 0x000000645818723c */ /* 0x044ff00000041818 */
[C---:B------:R-:W-:Y:S01]  /*5fb0*/  HMMA.16816.F32.BF16 R20, R88.reuse, R102, R20 ;  /* 0x000000665814723c */ /* 0x040fe20000041814 */
[----:B------:R-:W-:Y:S07]  /*5fc0*/  LDSM.16.M88.4 R100, [R123+0x2000] ;  /* 0x002000007b64783b */ /* 0x000fee0000000200 */
[C---:B---3--:R-:W-:Y:S08]  /*5fd0*/  HMMA.16816.F32.BF16 R16, R88.reuse, R96, R16 ;  /* 0x000000605810723c */ /* 0x048ff00000041810 */
[C---:B------:R-:W-:Y:S01]  /*5fe0*/  HMMA.16816.F32.BF16 R12, R88.reuse, R98, R12 ;  /* 0x00000062580c723c */ /* 0x040fe2000004180c */
[----:B------:R-:W2:Y:S07]  /*5ff0*/  LDSM.16.M88.4 R96, [R122+0x5000] ;  /* 0x005000007a60783b */ /* 0x000eae0000000200 */
[C---:B----4-:R-:W-:Y:S08]  /*6000*/  HMMA.16816.F32.BF16 R108, R88.reuse, R92, R108 ;  /* 0x0000005c586c723c */ /* 0x050ff0000004186c */
        /* <DEDUP_REMOVED lines=9> */
[C---:B------:R-:W-:Y:S08]  /*60a0*/  HMMA.16816.F32.BF16 R16, R116.reuse, R128, R16 ;  /* 0x000000807410723c */ /* 0x040ff00000041810 */
[----:B------:R-:W-:Y:S08]  /*60b0*/  HMMA.16816.F32.BF16 R12, R116, R130, R12 ;  /* 0x00000082740c723c */ /* 0x000ff0000004180c */
[C---:B--2---:R-:W-:Y:S08]  /*60c0*/  HMMA.16816.F32.BF16 R32, R100.reuse, R96, R32 ;  /* 0x000000606420723c */ /* 0x044ff00000041820 */
[C---:B------:R-:W-:Y:S08]  /*60d0*/  HMMA.16816.F32.BF16 R28, R100.reuse, R98, R28 ;  /* 0x00000062641c723c */ /* 0x040ff0000004181c */
[C---:B---3--:R-:W-:Y:S08]  /*60e0*/  HMMA.16816.F32.BF16 R16, R100.reuse, R88, R16 ;  /* 0x000000586410723c */ /* 0x048ff00000041810 */
[C---:B------:R-:W-:Y:S01]  /*60f0*/  HMMA.16816.F32.BF16 R12, R100.reuse, R90, R12 ;  /* 0x0000005a640c723c */ /* 0x040fe2000004180c */
[----:B------:R-:W2:Y:S07]  /*6100*/  LDSM.16.M88.4 R88, [R87+0x5400] ;  /* 0x005400005758783b */ /* 0x000eae0000000200 */
[----:B----4-:R-:W-:Y:S07]  /*6110*/  HMMA.16816.F32.BF16 R24, R100, R92, R24 ;  /* 0x0000005c6418723c */ /* 0x010fee0000041818 */
[----:B------:R-:W-:Y:S01]  /*6120*/  IADD3 R92, R85, -0x2, RZ ;  /* 0xfffffffe555c7810 */ /* 0x000fe20007ffe0ff */
[----:B-1----:R-:W-:Y:S04]  /*6130*/  HMMA.16816.F32.BF16 R32, R8, R4, R32 ;  /* 0x000000040820723c */ /* 0x002fe80000041820 */
[----:B------:R-:W-:-:S04]  /*6140*/  IMAD R3, R92, 0x40, R163 ;  /* 0x000000405c037824 */ /* 0x000fc800078e02a3 */
[----:B------:R-:W-:Y:S01]  /*6150*/  HMMA.16816.F32.BF16 R28, R8, R6, R28 ;  /* 0x00000006081c723c */ /* 0x000fe2000004181c */
[C---:B------:R-:W-:Y:S01]  /*6160*/  IADD3 R96, R3.reuse, 0x1, RZ ;  /* 0x0000000103607810 */ /* 0x040fe20007ffe0ff */
[----:B------:R-:W1:Y:S01]  /*6170*/  LDSM.16.M88.4 R4, [R87+0x5800] ;  /* 0x005800005704783b */ /* 0x000e620000000200 */
[----:B------:R-:W-:Y:S02]  /*6180*/  IADD3 R99, R3, 0x10, RZ ;  /* 0x0000001003637810 */ /* 0x000fe40007ffe0ff */
[----:B------:R-:W3:Y:S01]  /*6190*/  I2F R93, R96 ;  /* 0x00000060005d7306 */ /* 0x000ee20000201400 */
[C---:B------:R-:W-:Y:S02]  /*61a0*/  ISETP.GE.AND P0, PT, R96.reuse, R140, PT ;  /* 0x0000008c6000720c */ /* 0x040fe40003f06270 */
[----:B------:R-:W-:Y:S01]  /*61b0*/  HMMA.16816.F32.BF16 R20, R100, R94, R20 ;  /* 0x0000005e6414723c */ /* 0x000fe20000041814 */
[----:B------:R-:W-:-:S06]  /*61c0*/  ISETP.GE.AND P5, PT, R96, R141, PT ;  /* 0x0000008d6000720c */ /* 0x000fcc0003fa6270 */
[C---:B------:R-:W-:Y:S01]  /*61d0*/  IADD3 R94, R3.reuse, 0x8, RZ ;  /* 0x00000008035e7810 */ /* 0x040fe20007ffe0ff */
[C---:B------:R-:W-:Y:S01]  /*61e0*/  HMMA.16816.F32.BF16 R108, R116.reuse, R112, R108 ;  /* 0x00000070746c723c */ /* 0x040fe2000004186c */
[----:B------:R-:W-:Y:S02]  /*61f0*/  IADD3 R95, R3, 0x9, RZ ;  /* 0x00000009035f7810 */ /* 0x000fe40007ffe0ff */
[----:B------:R-:W4:Y:S01]  /*6200*/  I2F R97, R94 ;  /* 0x0000005e00617306 */ /* 0x000f220000201400 */
[C---:B------:R-:W-:Y:S01]  /*6210*/  ISETP.GE.AND P6, PT, R94.reuse, R141, PT ;  /* 0x0000008d5e00720c */ /* 0x040fe20003fc6270 */
[C---:B---3--:R-:W-:Y:S01]  /*6220*/  FFMA.FTZ R35, R93.reuse, R164, R35 ;  /* 0x000000a45d237223 */ /* 0x048fe20000010023 */
[----:B------:R-:W-:Y:S01]  /*6230*/  ISETP.GE.AND P1, PT, R94, R140, PT ;  /* 0x0000008c5e00720c */ /* 0x000fe20003f26270 */
[----:B------:R-:W-:Y:S01]  /*6240*/  FFMA.FTZ R33, R93, R164, R33 ;  /* 0x000000a45d217223 */ /* 0x000fe20000010021 */
[----:B------:R-:W-:Y:S01]  /*6250*/  HMMA.16816.F32.BF16 R104, R116, R114, R104 ;  /* 0x000000727468723c */ /* 0x000fe20000041868 */
[----:B------:R-:W3:Y:S01]  /*6260*/  LDSM.16.M88.4 R112, [R122+0x5c00] ;  /* 0x005c00007a70783b */ /* 0x000ee20000000200 */
[----:B------:R-:W-:Y:S01]  /*6270*/  IADD3 R96, R3, 0x11, RZ ;  /* 0x0000001103607810 */ /* 0x000fe20007ffe0ff */
[----:B------:R-:W5:Y:S01]  /*6280*/  I2F R98, R95 ;  /* 0x0000005f00627306 */ /* 0x000f620000201400 */
[----:B------:R-:W-:-:S02]  /*6290*/  FSEL R33, R33, -INF , !P5 ;  /* 0xff80000021217808 */ /* 0x000fc40006800000 */
[----:B------:R-:W-:Y:S02]  /*62a0*/  ISETP.GE.AND P5, PT, R95, R141, PT ;  /* 0x0000008d5f00720c */ /* 0x000fe40003fa6270 */
[C---:B--2---:R-:W-:Y:S01]  /*62b0*/  HMMA.16816.F32.BF16 R24, R8.reuse, R88, R24 ;  /* 0x000000580818723c */ /* 0x044fe20000041818 */
[----:B------:R-:W-:Y:S01]  /*62c0*/  IADD3 R93, R3, 0x18, RZ ;  /* 0x00000018035d7810 */ /* 0x000fe20007ffe0ff */
[-C--:B----4-:R-:W-:Y:S01]  /*62d0*/  FFMA.FTZ R28, R97, R164.reuse, R28 ;  /* 0x000000a4611c7223 */ /* 0x090fe2000001001c */
[----:B------:R-:W-:Y:S01]  /*62e0*/  FSEL R94, R35, -INF , !P0 ;  /* 0xff800000235e7808 */ /* 0x000fe20004000000 */
[----:B------:R-:W-:Y:S01]  /*62f0*/  FFMA.FTZ R30, R97, R164, R30 ;  /* 0x000000a4611e7223 */ /* 0x000fe2000001001e */
[----:B------:R-:W2:Y:S01]  /*6300*/  I2F R89, R99 ;  /* 0x0000006300597306 */ /* 0x000ea20000201400 */
[----:B------:R-:W-:Y:S02]  /*6310*/  ISETP.GE.AND P0, PT, R95, R140, PT ;  /* 0x0000008c5f00720c */ /* 0x000fe40003f06270 */
[----:B------:R-:W-:Y:S01]  /*6320*/  HMMA.16816.F32.BF16 R20, R8, R90, R20 ;  /* 0x0000005a0814723c */ /* 0x000fe20000041814 */
[----:B------:R-:W-:-:S02]  /*6330*/  FSEL R35, R28, -INF , !P6 ;  /* 0xff8000001c237808 */ /* 0x000fc40007000000 */
[----:B------:R-:W-:Y:S02]  /*6340*/  FSEL R88, R30, -INF , !P1 ;  /* 0xff8000001e587808 */ /* 0x000fe40004800000 */
[----:B------:R-:W-:Y:S01]  /*6350*/  ISETP.GE.AND P6, PT, R99, R141, PT ;  /* 0x0000008d6300720c */ /* 0x000fe20003fc6270 */
[----:B------:R-:W4:Y:S01]  /*6360*/  I2F R95, R96 ;  /* 0x00000060005f7306 */ /* 0x000f220000201400 */
[CC--:B-----5:R-:W-:Y:S01]  /*6370*/  FFMA.FTZ R91, R98.reuse, R164.reuse, R29 ;  /* 0x000000a4625b7223 */ /* 0x0e0fe2000001001d */
[----:B-1----:R-:W-:Y:S01]  /*6380*/  HMMA.16816.F32.BF16 R16, R8, R4, R16 ;  /* 0x000000040810723c */ /* 0x002fe20000041810 */
[----:B------:R-:W-:Y:S01]  /*6390*/  FFMA.FTZ R90, R98, R164, R31 ;  /* 0x000000a4625a7223 */ /* 0x000fe2000001001f */
[----:B------:R-:W-:Y:S01]  /*63a0*/  IADD3 R98, R3, 0x19, RZ ;  /* 0x0000001903627810 */ /* 0x000fe20007ffe0ff */
[----:B------:R-:W1:Y:S01]  /*63b0*/  LDSM.16.M88.4 R28, [R87+0x5c00] ;  /* 0x005c0000571c783b */ /* 0x000e620000000200 */
[----:B------:R-:W-:Y:S01]  /*63c0*/  FSEL R91, R91, -INF , !P5 ;  /* 0xff8000005b5b7808 */ /* 0x000fe20006800000 */
[----:B------:R-:W-:-:S04]  /*63d0*/  DEPBAR.LE SB0, 0x0 ;  /* 0x000080000000791a */ /* 0x000fc80000000000 */
[----:B------:R-:W5:Y:S01]  /*63e0*/  I2F R97, R93 ;  /* 0x0000005d00617306 */ /* 0x000f620000201400 */
[----:B------:R-:W-:Y:S01]  /*63f0*/  FSEL R90, R90, -INF , !P0 ;  /* 0xff8000005a5a7808 */ /* 0x000fe20004000000 */
[----:B--2---:R-:W-:Y:S01]  /*6400*/  FFMA.FTZ R5, R89, R164, R26 ;  /* 0x000000a459057223 */ /* 0x004fe2000001001a */
[C---:B------:R-:W-:Y:S01]  /*6410*/  ISETP.GE.AND P5, PT, R96.reuse, R141, PT ;  /* 0x0000008d6000720c */ /* 0x040fe20003fa6270 */
[----:B------:R-:W-:Y:S01]  /*6420*/  HMMA.16816.F32.BF16 R12, R8, R6, R12 ;  /* 0x00000006080c723c */ /* 0x000fe2000004180c */
[----:B------:R-:W-:Y:S01]  /*6430*/  BAR.SYNC.DEFER_BLOCKING 0x0 ;  /* 0x0000000000007b1d */ /* 0x000fe20000010000 */
[----:B------:R-:W-:Y:S01]  /*6440*/  ISETP.GE.AND P0, PT, R96, R140, PT ;  /* 0x0000008c6000720c */ /* 0x000fe20003f06270 */
[----:B----4-:R-:W-:Y:S01]  /*6450*/  FFMA.FTZ R4, R95, R164, R27 ;  /* 0x000000a45f047223 */ /* 0x010fe2000001001b */
[----:B------:R-:W-:Y:S01]  /*6460*/  ISETP.GE.AND P1, PT, R99, R140, PT ;  /* 0x0000008c6300720c */ /* 0x000fe20003f26270 */
[-C--:B------:R-:W-:Y:S01]  /*6470*/  FFMA.FTZ R99, R89, R164.reuse, R24 ;  /* 0x000000a459637223 */ /* 0x080fe20000010018 */
[----:B------:R-:W-:Y:S01]  /*6480*/  IADD3 R26, R3, 0x20, RZ ;  /* 0x00000020031a7810 */ /* 0x000fe20007ffe0ff */
[----:B------:R-:W2:Y:S01]  /*6490*/  I2F R96, R98 ;  /* 0x0000006200607306 */ /* 0x000ea20000201400 */
[----:B---3--:R-:W-:Y:S01]  /*64a0*/  HMMA.16816.F32.BF16 R108, R100, R112, R108 ;  /* 0x00000070646c723c */ /* 0x008fe2000004186c */
[----:B------:R-:W-:Y:S01]  /*64b0*/  FFMA.FTZ R24, R95, R164, R25 ;  /* 0x000000a45f187223 */ /* 0x000fe20000010019 */
[----:B------:R-:W-:-:S02]  /*64c0*/  FSEL R25, R99, -INF , !P6 ;  /* 0xff80000063197808 */ /* 0x000fc40007000000 */
[----:B------:R-:W-:Y:S01]  /*64d0*/  FSEL R5, R5, -INF , !P1 ;  /* 0xff80000005057808 */ /* 0x000fe20004800000 */
[----:B-----5:R-:W-:Y:S01]  /*64e0*/  FFMA.FTZ R27, R97, R164, R20 ;  /* 0x000000a4611b7223 */ /* 0x020fe20000010014 */
[CC--:B------:R-:W-:Y:S01]  /*64f0*/  ISETP.GE.AND P6, PT, R93.reuse, R141.reuse, PT ;  /* 0x0000008d5d00720c */ /* 0x0c0fe20003fc6270 */
[----:B------:R-:W3:Y:S01]  /*6500*/  I2F R89, R26 ;  /* 0x0000001a00597306 */ /* 0x000ee20000201400 */
[----:B------:R-:W-:Y:S01]  /*6510*/  ISETP.GE.AND P1, PT, R93, R140, PT ;  /* 0x0000008c5d00720c */ /* 0x000fe20003f26270 */
[----:B------:R-:W-:Y:S01]  /*6520*/  HMMA.16816.F32.BF16 R104, R100, R114, R104 ;  /* 0x000000726468723c */ /* 0x000fe20000041868 */
[----:B------:R-:W-:Y:S01]  /*6530*/  IADD3 R93, R3, 0x21, RZ ;  /* 0x00000021035d7810 */ /* 0x000fe20007ffe0ff */
[-C--:B------:R-:W-:Y:S01]  /*6540*/  FFMA.FTZ R7, R97, R164.reuse, R22 ;  /* 0x000000a461077223 */ /* 0x080fe20000010016 */
[----:B------:R-:W-:Y:S02]  /*6550*/  IADD3 R20, R3, 0x28, RZ ;  /* 0x0000002803147810 */ /* 0x000fe40007ffe0ff */
[----:B------:R-:W-:Y:S01]  /*6560*/  FSEL R24, R24, -INF , !P5 ;  /* 0xff80000018187808 */ /* 0x000fe20006800000 */
[----:B------:R-:W4:Y:S01]  /*6570*/  I2F R95, R93 ;  /* 0x0000005d005f7306 */ /* 0x000f220000201400 */
[-C--:B--2---:R-:W-:Y:S01]  /*6580*/  FFMA.FTZ R6, R96, R164.reuse, R21 ;  /* 0x000000a460067223 */ /* 0x084fe20000010015 */
[----:B------:R-:W-:Y:S01]  /*6590*/  ISETP.GE.AND P5, PT, R98, R141, PT ;  /* 0x0000008d6200720c */ /* 0x000fe20003fa6270 */
[----:B------:R-:W-:Y:S01]  /*65a0*/  FFMA.FTZ R23, R96, R164, R23 ;  /* 0x000000a460177223 */ /* 0x000fe20000010017 */
[----:B------:R-:W-:-:S02]  /*65b0*/  FSEL R4, R4, -INF , !P0 ;  /* 0xff80000004047808 */ /* 0x000fc40004000000 */
[----:B------:R-:W-:Y:S02]  /*65c0*/  ISETP.GE.AND P0, PT, R98, R140, PT ;  /* 0x0000008c6200720c */ /* 0x000fe40003f06270 */
[----:B------:R-:W2:Y:S01]  /*65d0*/  I2F R21, R20 ;  /* 0x0000001400157306 */ /* 0x000ea20000201400 */
[----:B------:R-:W-:Y:S01]  /*65e0*/  FSEL R27, R27, -INF , !P6 ;  /* 0xff8000001b1b7808 */ /* 0x000fe20007000000 */
[C---:B-1----:R-:W-:Y:S01]  /*65f0*/  HMMA.16816.F32.BF16 R108, R8.reuse, R28, R108 ;  /* 0x0000001c086c723c */ /* 0x042fe2000004186c */
[----:B------:R-:W-:Y:S01]  /*6600*/  FSEL R7, R7, -INF , !P1 ;  /* 0xff80000007077808 */ /* 0x000fe20004800000 */
[-C--:B---3--:R-:W-:Y:S01]  /*6610*/  FFMA.FTZ R117, R89, R164.reuse, R16 ;  /* 0x000000a459757223 */ /* 0x088fe20000010010 */
[----:B------:R-:W-:Y:S01]  /*6620*/  IADD3 R22, R3, 0x29, RZ ;  /* 0x0000002903167810 */ /* 0x000fe20007ffe0ff */
[-C--:B------:R-:W-:Y:S01]  /*6630*/  FFMA.FTZ R16, R89, R164.reuse, R18 ;  /* 0x000000a459107223 */ /* 0x080fe20000010012 */
[C---:B------:R-:W-:Y:S01]  /*6640*/  ISETP.GE.AND P6, PT, R26.reuse, R141, PT ;  /* 0x0000008d1a00720c */ /* 0x040fe20003fc6270 */
[C---:B----4-:R-:W-:Y:S01]  /*6650*/  FFMA.FTZ R128, R95.reuse, R164, R19 ;  /* 0x000000a45f807223 */ /* 0x050fe20000010013 */
[----:B------:R-:W-:Y:S01]  /*6660*/  ISETP.GE.AND P1, PT, R26, R140, PT ;  /* 0x0000008c1a00720c */ /* 0x000fe20003f26270 */
[----:B------:R-:W-:Y:S01]  /*6670*/  HMMA.16816.F32.BF16 R104, R8, R30, R104 ;  /* 0x0000001e0868723c */ /* 0x000fe20000041868 */
[----:B------:R-:W-:Y:S01]  /*6680*/  FSEL R26, R6, -INF , !P5 ;  /* 0xff800000061a7808 */ /* 0x000fe20006800000 */
[----:B------:R-:W-:Y:S01]  /*6690*/  FFMA.FTZ R17, R95, R164, R17 ;  /* 0x000000a45f117223 */ /* 0x000fe20000010011 */
[----:B------:R-:W-:-:S02]  /*66a0*/  FSEL R6, R23, -INF , !P0 ;  /* 0xff80000017067808 */ /* 0x000fc40004000000 */
[----:B------:R-:W1:Y:S01]  /*66b0*/  I2F R23, R22 ;  /* 0x0000001600177306 */ /* 0x000e620000201400 */
[----:B------:R-:W-:Y:S01]  /*66c0*/  IADD3 R18, R3, 0x30, RZ ;  /* 0x0000003003127810 */ /* 0x000fe20007ffe0ff */
[-C--:B--2---:R-:W-:Y:S01]  /*66d0*/  FFMA.FTZ R11, R21, R164.reuse, R12 ;  /* 0x000000a4150b7223 */ /* 0x084fe2000001000c */
[----:B------:R-:W-:Y:S01]  /*66e0*/  FSEL R117, R117, -INF , !P6 ;  /* 0xff80000075757808 */ /* 0x000fe20007000000 */
[----:B------:R-:W-:Y:S01]  /*66f0*/  FFMA.FTZ R8, R21, R164, R14 ;  /* 0x000000a415087223 */ /* 0x000fe2000001000e */
[----:B------:R-:W-:Y:S02]  /*6700*/  FSEL R16, R16, -INF , !P1 ;  /* 0xff80000010107808 */ /* 0x000fe40004800000 */
[C---:B------:R-:W-:Y:S01]  /*6710*/  ISETP.GE.AND P6, PT, R20.reuse, R141, PT ;  /* 0x0000008d1400720c */ /* 0x040fe20003fc6270 */
[----:B------:R-:W2:Y:S01]  /*6720*/  I2F R19, R18 ;  /* 0x0000001200137306 */ /* 0x000ea20000201400 */
[----:B------:R-:W-:Y:S02]  /*6730*/  ISETP.GE.AND P1, PT, R20, R140, PT ;  /* 0x0000008c1400720c */ /* 0x000fe40003f26270 */
[----:B------:R-:W-:-:S02]  /*6740*/  IADD3 R20, R3, 0x31, RZ ;  /* 0x0000003103147810 */ /* 0x000fc40007ffe0ff */
[CC--:B------:R-:W-:Y:S02]  /*6750*/  ISETP.GE.AND P5, PT, R93.reuse, R141.reuse, PT ;  /* 0x0000008d5d00720c */ /* 0x0c0fe40003fa6270 */
[----:B------:R-:W-:Y:S01]  /*6760*/  ISETP.GE.AND P0, PT, R93, R140, PT ;  /* 0x0000008c5d00720c */ /* 0x000fe20003f06270 */
[----:B------:R-:W3:Y:S01]  /*6770*/  I2F R21, R3 ;  /* 0x0000000300157306 */ /* 0x000ee20000201400 */
[----:B------:R-:W-:Y:S01]  /*6780*/  FSEL R17, R17, -INF , !P5 ;  /* 0xff80000011117808 */ /* 0x000fe20006800000 */
[CC--:B-1----:R-:W-:Y:S01]  /*6790*/  FFMA.FTZ R9, R23.reuse, R164.reuse, R13 ;  /* 0x000000a417097223 */ /* 0x0c2fe2000001000d */
[----:B------:R-:W-:Y:S01]  /*67a0*/  FSEL R128, R128, -INF , !P0 ;  /* 0xff80000080807808 */ /* 0x000fe20004000000 */
[----:B------:R-:W-:Y:S01]  /*67b0*/  FFMA.FTZ R118, R23, R164, R15 ;  /* 0x000000a417767223 */ /* 0x000fe2000001000f */
[----:B------:R-:W-:Y:S02]  /*67c0*/  IADD3 R14, R3, 0x38, RZ ;  /* 0x00000038030e7810 */ /* 0x000fe40007ffe0ff */
[C---:B------:R-:W-:Y:S01]  /*67d0*/  ISETP.GE.AND P5, PT, R22.reuse, R141, PT ;  /* 0x0000008d1600720c */ /* 0x040fe20003fa6270 */
[----:B------:R-:W1:Y:S01]  /*67e0*/  I2F R10, R20 ;  /* 0x00000014000a7306 */ /* 0x000e620000201400 */
[----:B------:R-:W-:Y:S01]  /*67f0*/  ISETP.GE.AND P0, PT, R22, R140, PT ;  /* 0x0000008c1600720c */ /* 0x000fe20003f06270 */
[-C--:B--2---:R-:W-:Y:S01]  /*6800*/  FFMA.FTZ R13, R19, R164.reuse, R108 ;  /* 0x000000a4130d7223 */ /* 0x084fe2000001006c */
[----:B------:R-:W-:Y:S01]  /*6810*/  FSEL R9, R9, -INF , !P5 ;  /* 0xff80000009097808 */ /* 0x000fe20006800000 */
[----:B------:R-:W-:Y:S01]  /*6820*/  FFMA.FTZ R110, R19, R164, R110 ;  /* 0x000000a4136e7223 */ /* 0x000fe2000001006e */
[----:B------:R-:W-:-:S02]  /*6830*/  FSEL R118, R118, -INF , !P0 ;  /* 0xff80000076767808 */ /* 0x000fc40004000000 */
[----:B------:R-:W-:Y:S01]  /*6840*/  FSEL R11, R11, -INF , !P6 ;  /* 0xff8000000b0b7808 */ /* 0x000fe20007000000 */
[----:B------:R-:W2:Y:S01]  /*6850*/  I2F R15, R14 ;  /* 0x0000000e000f7306 */ /* 0x000ea20000201400 */
[CC--:B------:R-:W-:Y:S01]  /*6860*/  ISETP.GE.AND P5, PT, R20.reuse, R141.reuse, PT ;  /* 0x0000008d1400720c */ /* 0x0c0fe20003fa6270 */
[----:B---3--:R-:W-:Y:S01]  /*6870*/  FFMA.FTZ R31, R21, R164, R32 ;  /* 0x000000a4151f7223 */ /* 0x008fe20000010020 */
[----:B------:R-:W-:Y:S02]  /*6880*/  ISETP.GE.AND P0, PT, R20, R140, PT ;  /* 0x0000008c1400720c */ /* 0x000fe40003f06270 */
[----:B------:R-:W-:Y:S02]  /*6890*/  ISETP.GE.AND P6, PT, R18, R141, PT ;  /* 0x0000008d1200720c */ /* 0x000fe40003fc6270 */
[----:B------:R-:W-:Y:S01]  /*68a0*/  FSEL R8, R8, -INF , !P1 ;  /* 0xff80000008087808 */ /* 0x000fe20004800000 */
[CC--:B-1----:R-:W-:Y:S01]  /*68b0*/  FFMA.FTZ R19, R10.reuse, R164.reuse, R109 ;  /* 0x000000a40a137223 */ /* 0x0c2fe2000001006d */
[----:B------:R-:W-:Y:S01]  /*68c0*/  IADD3 R20, R3, 0x39, RZ ;  /* 0x0000003903147810 */ /* 0x000fe20007ffe0ff */
[----:B------:R-:W-:Y:S01]  /*68d0*/  FFMA.FTZ R12, R10, R164, R111 ;  /* 0x000000a40a0c7223 */ /* 0x000fe2000001006f */
[----:B------:R-:W-:-:S02]  /*68e0*/  FSEL R13, R13, -INF , !P6 ;  /* 0xff8000000d0d7808 */ /* 0x000fc40007000000 */
[----:B------:R-:W1:Y:S01]  /*68f0*/  I2F R22, R20 ;  /* 0x0000001400167306 */ /* 0x000e620000201400 */
[----:B------:R-:W-:Y:S02]  /*6900*/  ISETP.GE.AND P6, PT, R3, R141, PT ;  /* 0x0000008d0300720c */ /* 0x000fe40003fc6270 */
[----:B------:R-:W-:Y:S01]  /*6910*/  ISETP.GE.AND P1, PT, R18, R140, PT ;  /* 0x0000008c1200720c */ /* 0x000fe20003f26270 */
[-C--:B--2---:R-:W-:Y:S01]  /*6920*/  FFMA.FTZ R104, R15, R164.reuse, R104 ;  /* 0x000000a40f687223 */ /* 0x084fe20000010068 */
[----:B------:R-:W-:Y:S01]  /*6930*/  FSEL R31, R31, -INF , !P6 ;  /* 0xff8000001f1f7808 */ /* 0x000fe20007000000 */
[----:B------:R-:W-:Y:S01]  /*6940*/  FFMA.FTZ R18, R15, R164, R106 ;  /* 0x000000a40f127223 */ /* 0x000fe2000001006a */
[----:B------:R-:W-:Y:S02]  /*6950*/  ISETP.GE.AND P6, PT, R85, 0x3, PT ;  /* 0x000000035500780c */ /* 0x000fe40003fc6270 */
[----:B------:R-:W-:Y:S02]  /*6960*/  FSEL R19, R19, -INF , !P5 ;  /* 0xff80000013137808 */ /* 0x000fe40006800000 */
[----:B------:R-:W-:-:S02]  /*6970*/  FSEL R12, R12, -INF , !P0 ;  /* 0xff8000000c0c7808 */ /* 0x000fc40004000000 */
[CC--:B------:R-:W-:Y:S02]  /*6980*/  ISETP.GE.AND P5, PT, R14.reuse, R141.reuse, PT ;  /* 0x0000008d0e00720c */ /* 0x0c0fe40003fa6270 */
[----:B------:R-:W-:Y:S01]  /*6990*/  ISETP.GE.AND P0, PT, R14, R140, PT ;  /* 0x0000008c0e00720c */ /* 0x000fe20003f06270 */
[-C--:B------:R-:W-:Y:S01]  /*69a0*/  FFMA.FTZ R14, R21, R164.reuse, R34 ;  /* 0x000000a4150e7223 */ /* 0x080fe20000010022 */
[----:B------:R-:W-:Y:S01]  /*69b0*/  FSEL R15, R104, -INF , !P5 ;  /* 0xff800000680f7808 */ /* 0x000fe20006800000 */
[----:B-1----:R-:W-:Y:S01]  /*69c0*/  FFMA.FTZ R29, R22, R164, R105 ;  /* 0x000000a4161d7223 */ /* 0x002fe20000010069 */
[----:B------:R-:W-:Y:S02]  /*69d0*/  FSEL R18, R18, -INF , !P0 ;  /* 0xff80000012127808 */ /* 0x000fe40004000000 */
[C---:B------:R-:W-:Y:S02]  /*69e0*/  ISETP.GE.AND P5, PT, R20.reuse, R141, PT ;  /* 0x0000008d1400720c */ /* 0x040fe40003fa6270 */
[----:B------:R-:W-:Y:S01]  /*69f0*/  ISETP.GE.AND P0, PT, R20, R140, PT ;  /* 0x0000008c1400720c */ /* 0x000fe20003f06270 */
[----:B------:R-:W-:Y:S01]  /*6a00*/  FFMA.FTZ R20, R22, R164, R107 ;  /* 0x000000a416147223 */ /* 0x000fe2000001006b */
[----:B------:R-:W-:-:S02]  /*6a10*/  FSEL R10, R110, -INF , !P1 ;  /* 0xff8000006e0a7808 */ /* 0x000fc40004800000 */
[----:B------:R-:W-:Y:S02]  /*6a20*/  ISETP.GE.AND P1, PT, R3, R140, PT ;  /* 0x0000008c0300720c */ /* 0x000fe40003f26270 */
        /* <DEDUP_REMOVED lines=64> */
.L_x_923:
[----:B------:R-:W-:Y:S05]  /*6e30*/  BSYNC B0 ;  /* 0x0000000000007941 */ /* 0x000fea0003800000 */
.L_x_922:
[----:B------:R-:W0:Y:S02]  /*6e40*/  LDGDEPBAR ;  /* 0x00000000000079af */ /* 0x000e240000000000 */
.L_x_921:
        /* <DEDUP_REMOVED lines=8> */
[----:B------:R-:W-:Y:S02]  /*6ed0*/  LEA R103, R92, 0x1, 0x1 ;  /* 0x000000015c677811 */ /* 0x000fe400078e08ff */
[----:B------:R-:W-:Y:S02]  /*6ee0*/  FMNMX.FTZ R21, R25, R22, !PT ;  /* 0x0000001619157209 */ /* 0x000fe40007810000 */
[----:B------:R-:W-:Y:S02]  /*6ef0*/  LOP3.LUT R103, R103, UR29, RZ, 0x3c, !PT ;  /* 0x0000001d67677c12 */ /* 0x000fe4000f8e3cff */
[----:B------:R-:W-:Y:S02]  /*6f00*/  FMNMX.FTZ R22, R24, R21, !PT ;  /* 0x0000001518167209 */ /* 0x000fe40007810000 */
[----:B------:R-:W-:-:S02]  /*6f10*/  LOP3.LUT R103, R99, R103, RZ, 0x3c, !PT ;  /* 0x0000006763677212 */ /* 0x000fc400078e3cff */
[----:B------:R-:W-:Y:S02]  /*6f20*/  FMNMX.FTZ R21, R27, R22, !PT ;  /* 0x000000161b157209 */ /* 0x000fe40007810000 */
[----:B------:R-:W-:Y:S02]  /*6f30*/  FMNMX.FTZ R22, R90, R3, !PT ;  /* 0x000000035a167209 */ /* 0x000fe40007810000 */
[----:B------:R-:W-:Y:S02]  /*6f40*/  FMNMX.FTZ R32, R26, R21, !PT ;  /* 0x000000151a207209 */ /* 0x000fe40007810000 */
[----:B------:R-:W-:Y:S02]  /*6f50*/  FMNMX.FTZ R3, R5, R22, !PT ;  /* 0x0000001605037209 */ /* 0x000fe40007810000 */
[----:B------:R-:W-:Y:S02]  /*6f60*/  FMNMX.FTZ R32, R117, R32, !PT ;  /* 0x0000002075207209 */ /* 0x000fe40007810000 */
[----:B------:R-:W-:Y:S01]  /*6f70*/  FMNMX.FTZ R22, R4, R3, !PT ;  /* 0x0000000304167209 */ /* 0x000fe20007810000 */
[----:B------:R-:W-:Y:S01]  /*6f80*/  IMAD.SHL.U32 R3, R92, 0x2, RZ ;  /* 0x000000025c037824 */ /* 0x000fe200078e00ff */
[----:B------:R-:W-:-:S02]  /*6f90*/  FMNMX.FTZ R32, R17, R32, !PT ;  /* 0x0000002011207209 */ /* 0x000fc40007810000 */
[----:B------:R-:W-:Y:S01]  /*6fa0*/  FMNMX.FTZ R95, R7, R22, !PT ;  /* 0x00000016075f7209 */ /* 0x000fe20007810000 */
[----:B------:R-:W-:Y:S01]  /*6fb0*/  IMAD.WIDE.U32 R22, R126, -0x326172a9, RZ ;  /* 0xcd9e8d577e167825 */ /* 0x000fe200078e00ff */
[----:B------:R-:W-:Y:S02]  /*6fc0*/  FMNMX.FTZ R32, R11, R32, !PT ;  /* 0x000000200b207209 */ /* 0x000fe40007810000 */
        /* <DEDUP_REMOVED lines=8> */
[----:B------:R-:W-:Y:S02]  /*7050*/  LOP3.LUT R154, R139, UR14, R144, 0x96, !PT ;  /* 0x0000000e8b9a7c12 */ /* 0x000fe4000f8e9690 */
[----:B------:R-:W-:Y:S02]  /*7060*/  FMNMX.FTZ R95, R118, R95, !PT ;  /* 0x0000005f765f7209 */ /* 0x000fe40007810000 */
[----:B------:R-:W-:Y:S01]  /*7070*/  LOP3.LUT R21, R23, R127, RZ, 0x3c, !PT ;  /* 0x0000007f17157212 */ /* 0x000fe200078e3cff */
[----:B------:R-:W-:Y:S01]  /*7080*/  IMAD.WIDE.U32 R154, R154, -0x2daee0ad, RZ ;  /* 0xd2511f539a9a7825 */ /* 0x000fe200078e00ff */
[----:B------:R-:W-:-:S02]  /*7090*/  FMNMX.FTZ R95, R10, R95, !PT ;  /* 0x0000005f0a5f7209 */ /* 0x000fc40007810000 */
[----:B------:R-:W-:Y:S01]  /*70a0*/  LOP3.LUT R144, R145, UR16, R22, 0x96, !PT ;  /* 0x0000001091907c12 */ /* 0x000fe2000f8e9616 */
[----:B------:R-:W-:Y:S01]  /*70b0*/  IMAD R21, R21, -0x2daee0ad, RZ ;  /* 0xd2511f5315157824 */ /* 0x000fe200078e02ff */
[----:B------:R-:W-:Y:S02]  /*70c0*/  FMNMX.FTZ R32, R19, R32, !PT ;  /* 0x0000002013207209 */ /* 0x000fe40007810000 */
[----:B------:R-:W-:Y:S01]  /*70d0*/  FMNMX.FTZ R95, R12, R95, !PT ;  /* 0x0000005f0c5f7209 */ /* 0x000fe20007810000 */
[----:B------:R-:W-:Y:S01]  /*70e0*/  IMAD.WIDE.U32 R144, R144, -0x2daee0ad, RZ ;  /* 0xd2511f5390907825 */ /* 0x000fe200078e00ff */
[----:B------:R-:W-:Y:S02]  /*70f0*/  FMNMX.FTZ R32, R15, R32, !PT ;  /* 0x000000200f207209 */ /* 0x000fe40007810000 */
[----:B------:R-:W-:Y:S02]  /*7100*/  FMNMX.FTZ R95, R18, R95, !PT ;  /* 0x0000005f125f7209 */ /* 0x000fe40007810000 */
[----:B------:R-:W-:-:S02]  /*7110*/  FMNMX.FTZ R93, R29, R32, !PT ;  /* 0x000000201d5d7209 */ /* 0x000fc40007810000 */
[----:B------:R-:W-:Y:S02]  /*7120*/  LOP3.LUT R23, R145, UR13, R21, 0x96, !PT ;  /* 0x0000000d91177c12 */ /* 0x000fe4000f8e9615 */
[----:B------:R-:W-:Y:S01]  /*7130*/  FMNMX.FTZ R32, R20, R95, !PT ;  /* 0x0000005f14207209 */ /* 0x000fe20007810000 */
[----:B------:R-:W1:Y:S01]  /*7140*/  SHFL.BFLY PT, R100, R93, 0x2, 0x1f ;  /* 0x0c401f005d647f89 */ /* 0x000e6200000e0000 */
[----:B------:R-:W-:Y:S01]  /*7150*/  LOP3.LUT R3, R155, UR11, R144, 0x96, !PT ;  /* 0x0000000b9b037c12 */ /* 0x000fe2000f8e9690 */
[----:B------:R-:W-:Y:S01]  /*7160*/  IMAD.WIDE.U32 R108, R23, -0x326172a9, RZ ;  /* 0xcd9e8d57176c7825 */ /* 0x000fe200078e00ff */
[----:B------:R-:W-:Y:S01]  /*7170*/  @P6 IADD3 R180, R85, -0x3, RZ ;  /* 0xfffffffd55b46810 */ /* 0x000fe20007ffe0ff */
[----:B------:R-:W2:Y:S02]  /*7180*/  SHFL.BFLY PT, R23, R32, 0x2, 0x1f ;  /* 0x0c401f0020177f89 */ /* 0x000ea400000e0000 */
[----:B------:R-:W-:Y:S01]  /*7190*/  IMAD.WIDE.U32 R96, R3, -0x326172a9, RZ ;  /* 0xcd9e8d5703607825 */ /* 0x000fe200078e00ff */
[----:B------:R-:W-:-:S04]  /*71a0*/  LOP3.LUT R3, R109, UR12, R138, 0x96, !PT ;  /* 0x0000000c6d037c12 */ /* 0x000fc8000f8e968a */
[----:B------:R-:W-:Y:S01]  /*71b0*/  LOP3.LUT R108, R97, UR10, R108, 0x96, !PT ;  /* 0x0000000a616c7c12 */ /* 0x000fe2000f8e966c */
[----:B------:R-:W-:-:S04]  /*71c0*/  IMAD.WIDE.U32 R98, R3, -0x2daee0ad, RZ ;  /* 0xd2511f5303627825 */ /* 0x000fc800078e00ff */
[----:B------:R-:W-:Y:S01]  /*71d0*/  IMAD.WIDE.U32 R108, R108, -0x2daee0ad, RZ ;  /* 0xd2511f536c6c7825 */ /* 0x000fe200078e00ff */
[----:B------:R-:W-:Y:S02]  /*71e0*/  LOP3.LUT R95, R99, UR9, R154, 0x96, !PT ;  /* 0x00000009635f7c12 */ /* 0x000fe4000f8e969a */
[----:B-1----:R-:W-:Y:S02]  /*71f0*/  FMNMX.FTZ R100, R93, R100, !PT ;  /* 0x000000645d647209 */ /* 0x002fe40007810000 */
[----:B------:R-:W-:Y:S01]  /*7200*/  LOP3.LUT R93, R109, UR7, R98, 0x96, !PT ;  /* 0x000000076d5d7c12 */ /* 0x000fe2000f8e9662 */
[----:B------:R-:W-:Y:S01]  /*7210*/  IMAD.WIDE.U32 R98, R95, -0x326172a9, RZ ;  /* 0xcd9e8d575f627825 */ /* 0x000fe200078e00ff */
[----:B--2---:R-:W-:Y:S01]  /*7220*/  FMNMX.FTZ R23, R32, R23, !PT ;  /* 0x0000001720177209 */ /* 0x004fe20007810000 */
[----:B------:R-:W1:Y:S02]  /*7230*/  SHFL.BFLY PT, R3, R100, 0x1, 0x1f ;  /* 0x0c201f0064037f89 */ /* 0x000e6400000e0000 */
[----:B------:R-:W-:Y:S01]  /*7240*/  IMAD.WIDE.U32 R104, R93, -0x326172a9, RZ ;  /* 0xcd9e8d575d687825 */ /* 0x000fe200078e00ff */
[----:B------:R-:W-:Y:S01]  /*7250*/  LOP3.LUT R97, R99, UR8, R96, 0x96, !PT ;  /* 0x0000000863617c12 */ /* 0x000fe2000f8e9660 */
[----:B------:R-:W2:Y:S03]  /*7260*/  SHFL.BFLY PT, R32, R23, 0x1, 0x1f ;  /* 0x0c201f0017207f89 */ /* 0x000ea600000e0000 */
[----:B------:R-:W-:-:S02]  /*7270*/  LOP3.LUT R101, R105, UR17, R98, 0x96, !PT ;  /* 0x0000001169657c12 */ /* 0x000fc4000f8e9662 */
[----:B------:R-:W-:Y:S02]  /*7280*/  LOP3.LUT R98, R104, 0xff, RZ, 0xc0, !PT ;  /* 0x000000ff68627812 */ /* 0x000fe400078ec0ff */
[----:B------:R-:W-:Y:S02]  /*7290*/  SHF.R.U32.HI R95, RZ, 0x10, R104 ;  /* 0x00000010ff5f7819 */ /* 0x000fe40000011668 */
[----:B------:R-:W-:Y:S02]  /*72a0*/  LOP3.LUT R106, R101, 0xff, RZ, 0xc0, !PT ;  /* 0x000000ff656a7812 */ /* 0x000fe400078ec0ff */
[----:B------:R-:W-:Y:S02]  /*72b0*/  ISETP.GE.U32.AND P1, PT, R161, R98, PT ;  /* 0x00000062a100720c */ /* 0x000fe40003f26070 */
[----:B------:R-:W-:Y:S02]  /*72c0*/  LOP3.LUT R98, R95, 0xff, RZ, 0xc0, !PT ;  /* 0x000000ff5f627812 */ /* 0x000fe400078ec0ff */
[----:B------:R-:W-:-:S02]  /*72d0*/  ISETP.GE.U32.AND P5, PT, R161, R106, PT ;  /* 0x0000006aa100720c */ /* 0x000fc40003fa6070 */
[----:B------:R-:W-:Y:S02]  /*72e0*/  LOP3.LUT R106, R101, 0xffff, RZ, 0xc0, !PT ;  /* 0x0000ffff656a7812 */ /* 0x000fe400078ec0ff */
[----:B------:R-:W-:Y:S01]  /*72f0*/  ISETP.GE.U32.AND P2, PT, R161, R98, PT ;  /* 0x00000062a100720c */ /* 0x000fe20003f46070 */
[----:B------:R-:W-:Y:S01]  /*7300*/  IMAD.WIDE.U32 R98, R97, -0x2daee0ad, RZ ;  /* 0xd2511f5361627825 */ /* 0x000fe200078e00ff */
[----:B-1----:R-:W-:Y:S02]  /*7310*/  FMNMX.FTZ R3, R100, R3, !PT ;  /* 0x0000000364037209 */ /* 0x002fe40007810000 */
[----:B------:R-:W-:Y:S02]  /*7320*/  SHF.R.U32.HI R106, RZ, 0x8, R106 ;  /* 0x00000008ff6a7819 */ /* 0x000fe4000001166a */
[----:B--2---:R-:W-:Y:S01]  /*7330*/  FMNMX.FTZ R32, R23, R32, !PT ;  /* 0x0000002017207209 */ /* 0x004fe20007810000 */
[C---:B------:R-:W-:Y:S01]  /*7340*/  FMUL.FTZ R100, R3.reuse, c[0x0][0x23c] ;  /* 0x00008f0003647a20 */ /* 0x040fe20000410000 */
[----:B------:R-:W-:-:S02]  /*7350*/  FSETP.NEU.FTZ.AND P4, PT, R3, -INF , PT ;  /* 0xff8000000300780b */ /* 0x000fc40003f9d000 */
[C---:B------:R-:W-:Y:S01]  /*7360*/  FSETP.NEU.FTZ.AND P3, PT, R32.reuse, -INF , PT ;  /* 0xff8000002000780b */ /* 0x040fe20003f7d000 */
[----:B------:R-:W-:Y:S01]  /*7370*/  FMUL.FTZ R97, R32, c[0x0][0x23c] ;  /* 0x00008f0020617a20 */ /* 0x000fe20000410000 */
[----:B------:R-:W-:Y:S02]  /*7380*/  SHF.R.U32.HI R96, RZ, 0x18, R104 ;  /* 0x00000018ff607819 */ /* 0x000fe40000011668 */
[----:B------:R-:W-:Y:S02]  /*7390*/  FSEL R100, R100, RZ, P4 ;  /* 0x000000ff64647208 */ /* 0x000fe40002000000 */
[----:B------:R-:W-:Y:S02]  /*73a0*/  FSEL R97, R97, RZ, P3 ;  /* 0x000000ff61617208 */ /* 0x000fe40001800000 */
[----:B------:R-:W-:Y:S01]  /*73b0*/  LOP3.LUT R106, R106, 0xffff, RZ, 0xc0, !PT ;  /* 0x0000ffff6a6a7812 */ /* 0x000fe200078ec0ff */
[--C-:B------:R-:W-:Y:S01]  /*73c0*/  FFMA.FTZ R107, R33, c[0x0][0x23c], -R100.reuse ;  /* 0x00008f00216b7a23 */ /* 0x100fe20000010864 */
[----:B------:R-:W-:Y:S01]  /*73d0*/  ISETP.GE.U32.AND P0, PT, R161, R96, PT ;  /* 0x00000060a100720c */ /* 0x000fe20003f06070 */
[--C-:B------:R-:W-:Y:S01]  /*73e0*/  FFMA.FTZ R96, R31, c[0x0][0x23c], -R100.reuse ;  /* 0x00008f001f607a23 */ /* 0x100fe20000010864 */
[----:B------:R-:W-:Y:S01]  /*73f0*/  FSEL R23, R3, RZ, P4 ;  /* 0x000000ff03177208 */ /* 0x000fe20002000000 */
[--C-:B------:R-:W-:Y:S01]  /*7400*/  FFMA.FTZ R95, R14, c[0x0][0x23c], -R97.reuse ;  /* 0x00008f000e5f7a23 */ /* 0x100fe20000010861 */
[----:B------:R-:W-:Y:S01]  /*7410*/  ISETP.GE.U32.AND P4, PT, R161, R106, PT ;  /* 0x0000006aa100720c */ /* 0x000fe20003f86070 */
[----:B------:R-:W-:Y:S01]  /*7420*/  FFMA.FTZ R106, R94, c[0x0][0x23c], -R97 ;  /* 0x00008f005e6a7a23 */ /* 0x000fe20000010861 */
[----:B------:R-:W-:Y:S01]  /*7430*/  MUFU.EX2 R107, R107 ;  /* 0x0000006b006b7308 */ /* 0x000fe20000000800 */
[----:B------:R-:W-:Y:S01]  /*7440*/  SHF.R.U32.HI R94, RZ, 0x18, R101 ;  /* 0x00000018ff5e7819 */ /* 0x000fe20000011665 */
[--C-:B------:R-:W-:Y:S01]  /*7450*/  FFMA.FTZ R109, R35, c[0x0][0x23c], -R100.reuse ;  /* 0x00008f00236d7a23 */ /* 0x100fe20000010864 */
[----:B------:R-:W-:Y:S01]  /*7460*/  LOP3.LUT R93, R104, 0xffff, RZ, 0xc0, !PT ;  /* 0x0000ffff685d7812 */ /* 0x000fe200078ec0ff */
[----:B------:R-:W-:Y:S01]  /*7470*/  FFMA.FTZ R110, R88, c[0x0][0x23c], -R97 ;  /* 0x00008f00586e7a23 */ /* 0x000fe20000010861 */
[----:B------:R-:W-:Y:S01]  /*7480*/  FSEL R105, R32, RZ, P3 ;  /* 0x000000ff20697208 */ /* 0x000fe20001800000 */
[--C-:B------:R-:W-:Y:S01]  /*7490*/  FFMA.FTZ R114, R25, c[0x0][0x23c], -R100.reuse ;  /* 0x00008f0019727a23 */ /* 0x100fe20000010864 */
[----:B------:R-:W-:Y:S01]  /*74a0*/  ISETP.GE.U32.AND P3, PT, R161, R94, PT ;  /* 0x0000005ea100720c */ /* 0x000fe20003f66070 */
[----:B------:R-:W1:Y:S01]  /*74b0*/  MUFU.EX2 R96, R96 ;  /* 0x0000006000607308 */ /* 0x000e620000000800 */
[----:B------:R-:W-:Y:S01]  /*74c0*/  LOP3.LUT R102, R98, 0xff, RZ, 0xc0, !PT ;  /* 0x000000ff62667812 */ /* 0x000fe200078ec0ff */
[--C-:B------:R-:W-:Y:S01]  /*74d0*/  FFMA.FTZ R112, R27, c[0x0][0x23c], -R100.reuse ;  /* 0x00008f001b707a23 */ /* 0x100fe20000010864 */
[----:B------:R-:W-:Y:S01]  /*74e0*/  SHF.R.U32.HI R94, RZ, 0x10, R101 ;  /* 0x00000010ff5e7819 */ /* 0x000fe20000011665 */
[----:B------:R-:W-:Y:S01]  /*74f0*/  FFMA.FTZ R101, R90, c[0x0][0x23c], -R97 ;  /* 0x00008f005a657a23 */ /* 0x000fe20000010861 */
[----:B------:R-:W-:Y:S01]  /*7500*/  SHF.R.U32.HI R93, RZ, 0x8, R93 ;  /* 0x00000008ff5d7819 */ /* 0x000fe2000001165d */
[----:B------:R-:W-:Y:S01]  /*7510*/  FFMA.FTZ R111, R26, c[0x0][0x23c], -R100 ;  /* 0x00008f001a6f7a23 */ /* 0x000fe20000010864 */
[----:B------:R-:W-:Y:S01]  /*7520*/  LOP3.LUT R94, R94, 0xff, RZ, 0xc0, !PT ;  /* 0x000000ff5e5e7812 */ /* 0x000fe200078ec0ff */
[----:B------:R-:W-:Y:S01]  /*7530*/  MUFU.EX2 R95, R95 ;  /* 0x0000005f005f7308 */ /* 0x000fe20000000800 */
[----:B------:R-:W-:Y:S01]  /*7540*/  LOP3.LUT R108, R99, UR18, R108, 0x96, !PT ;  /* 0x00000012636c7c12 */ /* 0x000fe2000f8e966c */
[--C-:B------:R-:W-:Y:S01]  /*7550*/  FFMA.FTZ R117, R117, c[0x0][0x23c], -R100.reuse ;  /* 0x00008f0075757a23 */ /* 0x100fe20000010864 */
[----:B------:R-:W-:Y:S01]  /*7560*/  LOP3.LUT R99, R98, 0xffff, RZ, 0xc0, !PT ;  /* 0x0000ffff62637812 */ /* 0x000fe200078ec0ff */
[----:B------:R-:W-:Y:S01]  /*7570*/  FFMA.FTZ R142, R17, c[0x0][0x23c], -R100 ;  /* 0x00008f00118e7a23 */ /* 0x000fe20000010864 */
[----:B------:R-:W-:Y:S01]  /*7580*/  SHF.R.U32.HI R116, RZ, 0x18, R108 ;  /* 0x00000018ff747819 */ /* 0x000fe2000001166c */
[----:B------:R-:W-:Y:S01]  /*7590*/  FFMA.FTZ R141, R11, c[0x0][0x23c], -R100 ;  /* 0x00008f000b8d7a23 */ /* 0x000fe20000010864 */
[----:B------:R-:W-:Y:S01]  /*75a0*/  SHF.R.U32.HI R104, RZ, 0x10, R98 ;  /* 0x00000010ff687819 */ /* 0x000fe20000011662 */
[----:B------:R-:W2:Y:S01]  /*75b0*/  MUFU.EX2 R106, R106 ;  /* 0x0000006a006a7308 */ /* 0x000ea20000000800 */
[----:B-1----:R-:W-:Y:S01]  /*75c0*/  F2FP.BF16.PACK_AB R152, R107, R96 ;  /* 0x000000606b98723e */ /* 0x002fe200000010ff */
[--C-:B------:R-:W-:Y:S01]  /*75d0*/  FFMA.FTZ R140, R9, c[0x0][0x23c], -R100.reuse ;  /* 0x00008f00098c7a23 */ /* 0x100fe20000010864 */
[----:B------:R-:W-:Y:S01]  /*75e0*/  LOP3.LUT R104, R104, 0xff, RZ, 0xc0, !PT ;  /* 0x000000ff68687812 */ /* 0x000fe200078ec0ff */
[--C-:B------:R-:W-:Y:S01]  /*75f0*/  FFMA.FTZ R130, R13, c[0x0][0x23c], -R100.reuse ;  /* 0x00008f000d827a23 */ /* 0x100fe20000010864 */
[----:B------:R-:W-:Y:S01]  /*7600*/  PRMT R153, R152, 0x7632, R153 ;  /* 0x0000763298997816 */ /* 0x000fe20000000099 */
[----:B------:R-:W-:Y:S01]  /*7610*/  @!P5 HFMA2.BF16_V2 R89, -RZ.H0_H0, RZ.H0_H0, -R152.H0_H0 ;  /* 0x200000ffff59d231 */ /* 0x000fe20000340998 */
[----:B------:R-:W-:Y:S01]  /*7620*/  FADD.FTZ R113, R2, -R23 ;  /* 0x8000001702717221 */ /* 0x000fe20000010000 */
[----:B------:R-:W-:Y:S01]  /*7630*/  MUFU.EX2 R109, R109 ;  /* 0x0000006d006d7308 */ /* 0x000fe20000000800 */
[----:B------:R-:W-:Y:S01]  /*7640*/  PRMT R148, R152, 0x5410, R153 ;  /* 0x0000541098947816 */ /* 0x000fe20000000099 */
[----:B------:R-:W-:Y:S01]  /*7650*/  @!P4 HFMA2.BF16_V2 R31, -RZ.H0_H0, RZ.H0_H0, -R153.H0_H0 ;  /* 0x200000ffff1fc231 */ /* 0x000fe20000340999 */
[----:B------:R-:W-:Y:S01]  /*7660*/  @!P5 PRMT R152, R89, 0x5410, RZ ;  /* 0x000054105998d816 */ /* 0x000fe200000000ff */
[--C-:B------:R-:W-:Y:S01]  /*7670*/  FFMA.FTZ R89, R24, c[0x0][0x23c], -R100.reuse ;  /* 0x00008f0018597a23 */ /* 0x100fe20000010864 */
[----:B------:R-:W-:Y:S01]  /*7680*/  ISETP.GE.U32.AND P5, PT, R161, R94, PT ;  /* 0x0000005ea100720c */ /* 0x000fe20003fa6070 */
[----:B------:R-:W-:Y:S01]  /*7690*/  FADD.FTZ R105, R0, -R105 ;  /* 0x8000006900697221 */ /* 0x000fe20000010000 */
[----:B------:R-:W-:Y:S01]  /*76a0*/  @!P4 PRMT R153, R31, 0x5410, RZ ;  /* 0x000054101f99c816 */ /* 0x000fe200000000ff */
[----:B------:R-:W-:Y:S01]  /*76b0*/  MUFU.EX2 R110, R110 ;  /* 0x0000006e006e7308 */ /* 0x000fe20000000800 */
[----:B--2---:R-:W-:Y:S01]  /*76c0*/  F2FP.BF16.PACK_AB R150, R106, R95 ;  /* 0x0000005f6a96723e */ /* 0x004fe200000010ff */
[----:B------:R-:W-:Y:S01]  /*76d0*/  FMUL.FTZ R105, R105, c[0x0][0x23c] ;  /* 0x00008f0069697a20 */ /* 0x000fe20000410000 */
[----:B------:R-:W-:Y:S01]  /*76e0*/  LOP3.LUT R94, R93, 0xffff, RZ, 0xc0, !PT ;  /* 0x0000ffff5d5e7812 */ /* 0x000fe200078ec0ff */
[--C-:B------:R-:W-:Y:S01]  /*76f0*/  FFMA.FTZ R93, R19, c[0x0][0x23c], -R100.reuse ;  /* 0x00008f00135d7a23 */ /* 0x100fe20000010864 */
[----:B------:R-:W-:Y:S01]  /*7700*/  PRMT R151, R150, 0x7632, R151 ;  /* 0x0000763296977816 */ /* 0x000fe20000000097 */
[----:B------:R-:W-:Y:S01]  /*7710*/  FFMA.FTZ R131, R16, c[0x0][0x23c], -R97 ;  /* 0x00008f0010837a23 */ /* 0x000fe20000010861 */
[----:B------:R-:W-:Y:S01]  /*7720*/  ISETP.GE.U32.AND P4, PT, R161, R94, PT ;  /* 0x0000005ea100720c */ /* 0x000fe20003f86070 */
[----:B------:R-:W-:Y:S01]  /*7730*/  MUFU.EX2 R101, R101 ;  /* 0x0000006500657308 */ /* 0x000fe20000000800 */
[----:B------:R-:W-:Y:S01]  /*7740*/  PRMT R31, R150, 0x5410, R151 ;  /* 0x00005410961f7816 */ /* 0x000fe20000000097 */
[----:B------:R-:W-:Y:S01]  /*7750*/  @!P3 HFMA2.BF16_V2 R33, -RZ.H0_H0, RZ.H0_H0, -R151.H0_H0 ;  /* 0x200000ffff21b231 */ /* 0x000fe20000340997 */
[--C-:B------:R-:W-:Y:S01]  /*7760*/  FFMA.FTZ R94, R29, c[0x0][0x23c], -R100.reuse ;  /* 0x00008f001d5e7a23 */ /* 0x100fe20000010864 */
[----:B------:R-:W-:Y:S01]  /*7770*/  @!P5 HFMA2.BF16_V2 R30, -RZ.H0_H0, RZ.H0_H0, -R150.H0_H0 ;  /* 0x200000ffff1ed231 */ /* 0x000fe20000340996 */
[----:B------:R-:W-:Y:S01]  /*7780*/  SHF.R.U32.HI R99, RZ, 0x8, R99 ;  /* 0x00000008ff637819 */ /* 0x000fe20000011663 */
[--C-:B------:R-:W-:Y:S01]  /*7790*/  FFMA.FTZ R128, R128, c[0x0][0x23c], -R97.reuse ;  /* 0x00008f0080807a23 */ /* 0x100fe20000010861 */
[----:B------:R-:W-:Y:S01]  /*77a0*/  @!P3 PRMT R151, R33, 0x5410, RZ ;  /* 0x000054102197b816 */ /* 0x000fe200000000ff */
[----:B------:R-:W-:Y:S01]  /*77b0*/  MUFU.EX2 R23, R89 ;  /* 0x0000005900177308 */ /* 0x000fe20000000800 */
[----:B------:R-:W-:Y:S01]  /*77c0*/  ISETP.GE.U32.AND P3, PT, R161, R102, PT ;  /* 0x00000066a100720c */ /* 0x000fe20003f66070 */
[--C-:B------:R-:W-:Y:S01]  /*77d0*/  FFMA.FTZ R102, R91, c[0x0][0x23c], -R100.reuse ;  /* 0x00008f005b667a23 */ /* 0x100fe20000010864 */
[----:B------:R-:W-:Y:S01]  /*77e0*/  @!P5 PRMT R150, R30, 0x5410, RZ ;  /* 0x000054101e96d816 */ /* 0x000fe200000000ff */
[----:B------:R-:W-:Y:S01]  /*77f0*/  FFMA.FTZ R91, R15, c[0x0][0x23c], -R100 ;  /* 0x00008f000f5b7a23 */ /* 0x000fe20000010864 */
[----:B------:R-:W-:Y:S01]  /*7800*/  SHF.R.U32.HI R30, RZ, 0x10, R108 ;  /* 0x00000010ff1e7819 */ /* 0x000fe2000001166c */
[--C-:B------:R-:W-:Y:S01]  /*7810*/  FFMA.FTZ R129, R8, c[0x0][0x23c], -R97.reuse ;  /* 0x00008f0008817a23 */ /* 0x100fe20000010861 */
[----:B------:R-:W-:Y:S01]  /*7820*/  LOP3.LUT R100, R108, 0xff, RZ, 0xc0, !PT ;  /* 0x000000ff6c647812 */ /* 0x000fe200078ec0ff */
[----:B------:R-:W1:Y:S01]  /*7830*/  MUFU.EX2 R102, R102 ;  /* 0x0000006600667308 */ /* 0x000e620000000800 */
[----:B------:R-:W-:Y:S01]  /*7840*/  LOP3.LUT R30, R30, 0xff, RZ, 0xc0, !PT ;  /* 0x000000ff1e1e7812 */ /* 0x000fe200078ec0ff */
[--C-:B------:R-:W-:Y:S01]  /*7850*/  FFMA.FTZ R118, R118, c[0x0][0x23c], -R97.reuse ;  /* 0x00008f0076767a23 */ /* 0x100fe20000010861 */
[----:B------:R-:W-:Y:S01]  /*7860*/  LOP3.LUT R108, R108, 0xffff, RZ, 0xc0, !PT ;  /* 0x0000ffff6c6c7812 */ /* 0x000fe200078ec0ff */
[----:B------:R-:W-:Y:S01]  /*7870*/  FFMA.FTZ R119, R10, c[0x0][0x23c], -R97 ;  /* 0x00008f000a777a23 */ /* 0x000fe20000010861 */
[----:B------:R-:W-:Y:S01]  /*7880*/  ISETP.GE.U32.AND P5, PT, R161, R30, PT ;  /* 0x0000001ea100720c */ /* 0x000fe20003fa6070 */
[----:B------:R-:W-:Y:S01]  /*7890*/  STG.E.U16 [R136.64+-0x80], R152 ;  /* 0xffff809888007986 */ /* 0x000fe2000c10151a */
[----:B------:R-:W-:Y:S01]  /*78a0*/  SHF.R.U32.HI R108, RZ, 0x8, R108 ;  /* 0x00000008ff6c7819 */ /* 0x000fe2000001166c */
[----:B------:R-:W2:Y:S01]  /*78b0*/  MUFU.EX2 R105, R105 ;  /* 0x0000006900697308 */ /* 0x000ea20000000800 */
[----:B------:R-:W-:Y:S01]  /*78c0*/  SHF.R.U32.HI R98, RZ, 0x18, R98 ;  /* 0x00000018ff627819 */ /* 0x000fe20000011662 */
[----:B------:R-:W-:Y:S01]  /*78d0*/  STG.E.U16 [R136.64+-0x7e], R153 ;  /* 0xffff829988007986 */ /* 0x000fe2000c10151a */
[----:B------:R-:W-:-:S02]  /*78e0*/  LOP3.LUT R108, R108, 0xffff, RZ, 0xc0, !PT ;  /* 0x0000ffff6c6c7812 */ /* 0x000fc400078ec0ff */
[----:B-1----:R-:W-:-:S03]  /*78f0*/  F2FP.BF16.PACK_AB R149, R102, R109 ;  /* 0x0000006d6695723e */ /* 0x002fc600000010ff */
[----:B------:R-:W-:Y:S01]  /*7900*/  MUFU.EX2 R131, R131 ;  /* 0x0000008300837308 */ /* 0x000fe20000000800 */
[----:B------:R-:W-:Y:S01]  /*7910*/  PRMT R33, R149, 0x7632, R33 ;  /* 0x0000763295217816 */ /* 0x000fe20000000021 */
[----:B------:R-:W-:-:S03]  /*7920*/  @!P1 HFMA2.BF16_V2 R35, -RZ.H0_H0, RZ.H0_H0, -R149.H0_H0 ;  /* 0x200000ffff239231 */ /* 0x000fc60000340995 */
[----:B------:R-:W-:Y:S01]  /*7930*/  PRMT R30, R149, 0x5410, R33 ;  /* 0x00005410951e7816 */ /* 0x000fe20000000021 */
[----:B------:R-:W-:Y:S01]  /*7940*/  @!P4 HFMA2.BF16_V2 R27, -RZ.H0_H0, RZ.H0_H0, -R33.H0_H0 ;  /* 0x200000ffff1bc231 */ /* 0x000fe20000340921 */
[----:B------:R-:W-:Y:S01]  /*7950*/  @!P1 PRMT R149, R35, 0x5410, RZ ;  /* 0x0000541023959816 */ /* 0x000fe200000000ff */
[----:B------:R-:W-:Y:S01]  /*7960*/  MUFU.EX2 R128, R128 ;  /* 0x0000008000807308 */ /* 0x000fe20000000800 */
[----:B------:R-:W-:Y:S01]  /*7970*/  ISETP.GE.U32.AND P1, PT, R161, R100, PT ;  /* 0x00000064a100720c */ /* 0x000fe20003f26070 */
[-C--:B--2---:R-:W-:Y:S01]  /*7980*/  FMUL.FTZ R74, R74, R105.reuse ;  /* 0x000000694a4a7220 */ /* 0x084fe20000410000 */
[----:B------:R-:W-:Y:S01]  /*7990*/  F2FP.BF16.PACK_AB R35, R101, R110 ;  /* 0x0000006e6523723e */ /* 0x000fe200000010ff */
[-C--:B------:R-:W-:Y:S01]  /*79a0*/  FMUL.FTZ R75, R75, R105.reuse ;  /* 0x000000694b4b7220 */ /* 0x080fe20000410000 */
[----:B------:R-:W-:Y:S01]  /*79b0*/  @!P4 PRMT R33, R27, 0x5410, RZ ;  /* 0x000054101b21c816 */ /* 0x000fe200000000ff */
[-C--:B------:R-:W-:Y:S01]  /*79c0*/  FMUL.FTZ R78, R78, R105.reuse ;  /* 0x000000694e4e7220 */ /* 0x080fe20000410000 */
[----:B------:R-:W-:Y:S01]  /*79d0*/  PRMT R2, R35, 0x7632, R2 ;  /* 0x0000763223027816 */ /* 0x000fe20000000002 */
[----:B------:R-:W1:Y:S01]  /*79e0*/  MUFU.EX2 R100, R114 ;  /* 0x0000007200647308 */ /* 0x000e620000000800 */
[----:B------:R-:W-:Y:S01]  /*79f0*/  @!P2 HFMA2.BF16_V2 R15, -RZ.H0_H0, RZ.H0_H0, -R35.H0_H0 ;  /* 0x200000ffff0fa231 */ /* 0x000fe20000340923 */
[----:B------:R-:W-:Y:S01]  /*7a00*/  ISETP.GE.U32.AND P4, PT, R161, R116, PT ;  /* 0x00000074a100720c */ /* 0x000fe20003f86070 */
[----:B------:R-:W-:Y:S01]  /*7a10*/  FFMA.FTZ R116, R6, c[0x0][0x23c], -R97 ;  /* 0x00008f0006747a23 */ /* 0x000fe20000010861 */
[----:B------:R-:W-:Y:S01]  /*7a20*/  PRMT R27, R35, 0x5410, R2 ;  /* 0x00005410231b7816 */ /* 0x000fe20000000002 */
[----:B------:R-:W-:Y:S01]  /*7a30*/  @!P0 HFMA2.BF16_V2 R34, -RZ.H0_H0, RZ.H0_H0, -R2.H0_H0 ;  /* 0x200000ffff228231 */ /* 0x000fe20000340902 */
[----:B------:R-:W-:Y:S01]  /*7a40*/  @!P2 PRMT R35, R15, 0x5410, RZ ;  /* 0x000054100f23a816 */ /* 0x000fe200000000ff */
[-C--:B------:R-:W-:Y:S01]  /*7a50*/  FMUL.FTZ R79, R79, R105.reuse ;  /* 0x000000694f4f7220 */ /* 0x080fe20000410000 */
[----:B------:R-:W-:Y:S01]  /*7a60*/  ISETP.GE.U32.AND P2, PT, R161, R108, PT ;  /* 0x0000006ca100720c */ /* 0x000fe20003f46070 */
[----:B------:R-:W-:Y:S01]  /*7a70*/  FMUL.FTZ R108, R113, c[0x0][0x23c] ;  /* 0x00008f00716c7a20 */ /* 0x000fe20000410000 */
[----:B------:R-:W-:Y:S01]  /*7a80*/  @!P0 PRMT R2, R34, 0x5410, RZ ;  /* 0x0000541022028816 */ /* 0x000fe200000000ff */
[----:B------:R-:W-:Y:S01]  /*7a90*/  FFMA.FTZ R113, R124, R105, R95 ;  /* 0x000000697c717223 */ /* 0x000fe2000001005f */
[----:B------:R-:W-:Y:S01]  /*7aa0*/  ISETP.GE.U32.AND P0, PT, R161, R98, PT ;  /* 0x00000062a100720c */ /* 0x000fe20003f06070 */
[----:B------:R-:W-:Y:S01]  /*7ab0*/  MUFU.EX2 R95, R111 ;  /* 0x0000006f005f7308 */ /* 0x000fe20000000800 */
[----:B------:R-:W-:Y:S01]  /*7ac0*/  FFMA.FTZ R124, R20, c[0x0][0x23c], -R97 ;  /* 0x00008f00147c7a23 */ /* 0x000fe20000010861 */
[----:B-1----:R-:W-:Y:S01]  /*7ad0*/  F2FP.BF16.PACK_AB R89, R23, R100 ;  /* 0x000000641759723e */ /* 0x002fe200000010ff */
[----:B------:R-:W-:-:S02]  /*7ae0*/  FADD.FTZ R113, R106, R113 ;  /* 0x000000716a717221 */ /* 0x000fc40000010000 */
[-C--:B------:R-:W-:Y:S01]  /*7af0*/  FMUL.FTZ R82, R82, R105.reuse ;  /* 0x0000006952527220 */ /* 0x080fe20000410000 */
[C---:B------:R-:W-:Y:S02]  /*7b00*/  PRMT R34, R89.reuse, 0x7632, R34 ;  /* 0x0000763259227816 */ /* 0x040fe40000000022 */
[----:B------:R-:W1:Y:S01]  /*7b10*/  MUFU.EX2 R108, R108 ;  /* 0x0000006c006c7308 */ /* 0x000e620000000800 */
[----:B------:R-:W-:Y:S01]  /*7b20*/  @!P1 HFMA2.BF16_V2 R90, -RZ.H0_H0, RZ.H0_H0, -R89.H0_H0 ;  /* 0x200000ffff5a9231 */ /* 0x000fe20000340959 */
[----:B------:R-:W-:Y:S01]  /*7b30*/  FADD.FTZ R106, R110, R113 ;  /* 0x000000716e6a7221 */ /* 0x000fe20000010000 */
[----:B------:R-:W-:Y:S01]  /*7b40*/  PRMT R15, R89, 0x5410, R34 ;  /* 0x00005410590f7816 */ /* 0x000fe20000000022 */
[----:B------:R-:W-:Y:S01]  /*7b50*/  @!P2 HFMA2.BF16_V2 R14, -RZ.H0_H0, RZ.H0_H0, -R34.H0_H0 ;  /* 0x200000ffff0ea231 */ /* 0x000fe20000340922 */
[----:B------:R-:W-:Y:S01]  /*7b60*/  FMUL.FTZ R83, R83, R105 ;  /* 0x0000006953537220 */ /* 0x000fe20000410000 */
[----:B------:R-:W-:Y:S01]  /*7b70*/  @!P1 PRMT R89, R90, 0x5410, RZ ;  /* 0x000054105a599816 */ /* 0x000fe200000000ff */
[--C-:B------:R-:W-:Y:S01]  /*7b80*/  FFMA.FTZ R90, R12, c[0x0][0x23c], -R97.reuse ;  /* 0x00008f000c5a7a23 */ /* 0x100fe20000010861 */
[----:B------:R-:W-:Y:S01]  /*7b90*/  ISETP.GE.U32.AND P1, PT, R161, R104, PT ;  /* 0x00000068a100720c */ /* 0x000fe20003f26070 */
[--C-:B------:R-:W-:Y:S01]  /*7ba0*/  FFMA.FTZ R104, R5, c[0x0][0x23c], -R97.reuse ;  /* 0x00008f0005687a23 */ /* 0x100fe20000010861 */
[----:B------:R-:W-:Y:S01]  /*7bb0*/  @!P2 PRMT R34, R14, 0x5410, RZ ;  /* 0x000054100e22a816 */ /* 0x000fe200000000ff */
[----:B------:R2:W3:Y:S01]  /*7bc0*/  MUFU.EX2 R98, R112 ;  /* 0x0000007000627308 */ /* 0x0004e20000000800 */
[----:B------:R-:W-:Y:S01]  /*7bd0*/  LOP3.LUT R14, R99, 0xffff, RZ, 0xc0, !PT ;  /* 0x0000ffff630e7812 */ /* 0x000fe200078ec0ff */
[----:B------:R-:W-:-:S02]  /*7be0*/  FFMA.FTZ R99, R4, c[0x0][0x23c], -R97 ;  /* 0x00008f0004637a23 */ /* 0x000fc40000010861 */
[----:B------:R-:W-:Y:S01]  /*7bf0*/  FMUL.FTZ R38, R38, R105 ;  /* 0x0000006926267220 */ /* 0x000fe20000410000 */
[----:B------:R-:W-:Y:S01]  /*7c00*/  ISETP.GE.U32.AND P2, PT, R161, R14, PT ;  /* 0x0000000ea100720c */ /* 0x000fe20003f46070 */
[-C--:B-1----:R-:W-:Y:S02]  /*7c10*/  FFMA.FTZ R14, R125, R108.reuse, R96 ;  /* 0x0000006c7d0e7223 */ /* 0x082fe40000010060 */
[----:B------:R-:W-:Y:S01]  /*7c20*/  MUFU.EX2 R104, R104 ;  /* 0x0000006800687308 */ /* 0x000fe20000000800 */
[--C-:B------:R-:W-:Y:S02]  /*7c30*/  FFMA.FTZ R96, R18, c[0x0][0x23c], -R97.reuse ;  /* 0x00008f0012607a23 */ /* 0x100fe40000010861 */
[----:B------:R-:W-:Y:S02]  /*7c40*/  FADD.FTZ R14, R107, R14 ;  /* 0x0000000e6b0e7221 */ /* 0x000fe40000010000 */
[----:B------:R-:W-:Y:S02]  /*7c50*/  FMUL.FTZ R72, R72, R108 ;  /* 0x0000006c48487220 */ /* 0x000fe40000410000 */
[----:B------:R-:W-:Y:S01]  /*7c60*/  FADD.FTZ R107, R109, R14 ;  /* 0x0000000e6d6b7221 */ /* 0x000fe20000010000 */
[----:B------:R-:W1:Y:S01]  /*7c70*/  MUFU.EX2 R99, R99 ;  /* 0x0000006300637308 */ /* 0x000e620000000800 */
[----:B--2---:R-:W-:Y:S01]  /*7c80*/  FFMA.FTZ R112, R7, c[0x0][0x23c], -R97 ;  /* 0x00008f0007707a23 */ /* 0x004fe20000010861 */
[----:B---3--:R-:W-:Y:S01]  /*7c90*/  F2FP.BF16.PACK_AB R111, R95, R98 ;  /* 0x000000625f6f723e */ /* 0x008fe200000010ff */
[----:B------:R-:W-:-:S02]  /*7ca0*/  FMUL.FTZ R73, R73, R108 ;  /* 0x0000006c49497220 */ /* 0x000fc40000410000 */
[-C--:B------:R-:W-:Y:S01]  /*7cb0*/  FMUL.FTZ R76, R76, R108.reuse ;  /* 0x0000006c4c4c7220 */ /* 0x080fe20000410000 */
[----:B------:R-:W-:Y:S01]  /*7cc0*/  PRMT R110, R111, 0x7632, R110 ;  /* 0x000076326f6e7816 */ /* 0x000fe2000000006e */
[----:B------:R-:W-:Y:S01]  /*7cd0*/  @!P3 HFMA2.BF16_V2 R29, -RZ.H0_H0, RZ.H0_H0, -R111.H0_H0 ;  /* 0x200000ffff1db231 */ /* 0x000fe2000034096f */
[----:B------:R-:W-:Y:S01]  /*7ce0*/  MUFU.EX2 R97, R112 ;  /* 0x0000007000617308 */ /* 0x000fe20000000800 */
[-C--:B------:R-:W-:Y:S02]  /*7cf0*/  FMUL.FTZ R77, R77, R108.reuse ;  /* 0x0000006c4d4d7220 */ /* 0x080fe40000410000 */
[----:B------:R-:W-:Y:S01]  /*7d00*/  @!P2 HFMA2.BF16_V2 R12, -RZ.H0_H0, RZ.H0_H0, -R110.H0_H0 ;  /* 0x200000ffff0ca231 */ /* 0x000fe2000034096e */
[-C--:B------:R-:W-:Y:S02]  /*7d10*/  FMUL.FTZ R80, R80, R108.reuse ;  /* 0x0000006c50507220 */ /* 0x080fe40000410000 */
[----:B------:R-:W-:Y:S02]  /*7d20*/  FMUL.FTZ R81, R81, R108 ;  /* 0x0000006c51517220 */ /* 0x000fe40000410000 */
[----:B------:R-:W2:Y:S01]  /*7d30*/  MUFU.EX2 R116, R116 ;  /* 0x0000007400747308 */ /* 0x000ea20000000800 */
[----:B-1----:R-:W-:Y:S01]  /*7d40*/  F2FP.BF16.PACK_AB R115, R99, R104 ;  /* 0x000000686373723e */ /* 0x002fe200000010ff */
[----:B------:R-:W-:-:S02]  /*7d50*/  FMUL.FTZ R36, R36, R108 ;  /* 0x0000006c24247220 */ /* 0x000fc40000410000 */
[-C--:B------:R-:W-:Y:S01]  /*7d60*/  FMUL.FTZ R37, R37, R108.reuse ;  /* 0x0000006c25257220 */ /* 0x080fe20000410000 */
[C---:B------:R-:W-:Y:S01]  /*7d70*/  PRMT R114, R115.reuse, 0x7632, R114 ;  /* 0x0000763273727816 */ /* 0x040fe20000000072 */
[----:B------:R-:W-:Y:S01]  /*7d80*/  @!P5 HFMA2.BF16_V2 R13, -RZ.H0_H0, RZ.H0_H0, -R115.H0_H0 ;  /* 0x200000ffff0dd231 */ /* 0x000fe20000340973 */
[-C--:B------:R-:W-:Y:S01]  /*7d90*/  FMUL.FTZ R40, R40, R108.reuse ;  /* 0x0000006c28287220 */ /* 0x080fe20000410000 */
[----:B------:R-:W-:Y:S01]  /*7da0*/  MUFU.EX2 R117, R117 ;  /* 0x0000007500757308 */ /* 0x000fe20000000800 */
        /* <DEDUP_REMOVED lines=8> */
[----:B--2---:R-:W-:Y:S01]  /*7e30*/  F2FP.BF16.PACK_AB R113, R116, R97 ;  /* 0x000000617471723e */ /* 0x004fe200000010ff */
[-C--:B------:R-:W-:Y:S01]  /*7e40*/  FMUL.FTZ R48, R48, R108.reuse ;  /* 0x0000006c30307220 */ /* 0x080fe20000410000 */
[----:B------:R-:W-:Y:S01]  /*7e50*/  @!P3 PRMT R111, R29, 0x5410, RZ ;  /* 0x000054101d6fb816 */ /* 0x000fe200000000ff */
[-C--:B------:R-:W-:Y:S01]  /*7e60*/  FMUL.FTZ R49, R49, R108.reuse ;  /* 0x0000006c31317220 */ /* 0x080fe20000410000 */
[C---:B------:R-:W-:Y:S01]  /*7e70*/  PRMT R112, R113.reuse, 0x7632, R112 ;  /* 0x0000763271707816 */ /* 0x040fe20000000070 */
[----:B------:R-:W-:Y:S01]  /*7e80*/  @!P1 HFMA2.BF16_V2 R28, -RZ.H0_H0, RZ.H0_H0, -R113.H0_H0 ;  /* 0x200000ffff1c9231 */ /* 0x000fe20000340971 */
[----:B------:R-:W-:Y:S01]  /*7e90*/  @!P4 PRMT R114, R88, 0x5410, RZ ;  /* 0x000054105872c816 */ /* 0x000fe200000000ff */
[-C--:B------:R-:W-:Y:S01]  /*7ea0*/  FMUL.FTZ R52, R52, R108.reuse ;  /* 0x0000006c34347220 */ /* 0x080fe20000410000 */
[----:B------:R-:W-:Y:S01]  /*7eb0*/  PRMT R12, R113, 0x5410, R112 ;  /* 0x00005410710c7816 */ /* 0x000fe20000000070 */
[----:B------:R-:W-:Y:S01]  /*7ec0*/  @!P0 HFMA2.BF16_V2 R26, -RZ.H0_H0, RZ.H0_H0, -R112.H0_H0 ;  /* 0x200000ffff1a8231 */ /* 0x000fe20000340970 */
[----:B------:R-:W-:Y:S01]  /*7ed0*/  @!P1 PRMT R113, R28, 0x5410, RZ ;  /* 0x000054101c719816 */ /* 0x000fe200000000ff */
[----:B------:R-:W-:Y:S01]  /*7ee0*/  IMAD.WIDE.U32 R28, R103, -0x326172a9, RZ ;  /* 0xcd9e8d57671c7825 */ /* 0x000fe200078e00ff */
[----:B------:R-:W1:Y:S02]  /*7ef0*/  MUFU.EX2 R142, R142 ;  /* 0x0000008e008e7308 */ /* 0x000e640000000800 */
[----:B------:R-:W-:Y:S01]  /*7f00*/  @!P0 PRMT R112, R26, 0x5410, RZ ;  /* 0x000054101a708816 */ /* 0x000fe200000000ff */
[-C--:B------:R-:W-:Y:S01]  /*7f10*/  FMUL.FTZ R53, R53, R108.reuse ;  /* 0x0000006c35357220 */ /* 0x080fe20000410000 */
[----:B------:R-:W-:Y:S01]  /*7f20*/  LOP3.LUT R26, R29, UR16, R22, 0x96, !PT ;  /* 0x000000101d1a7c12 */ /* 0x000fe2000f8e9616 */
[-C--:B------:R-:W-:Y:S01]  /*7f30*/  FMUL.FTZ R56, R56, R108.reuse ;  /* 0x0000006c38387220 */ /* 0x080fe20000410000 */
[----:B------:R-:W-:Y:S01]  /*7f40*/  LOP3.LUT R88, R139, UR14, R28, 0x96, !PT ;  /* 0x0000000e8b587c12 */ /* 0x000fe2000f8e961c */
[----:B------:R-:W-:Y:S01]  /*7f50*/  FMUL.FTZ R57, R57, R108 ;  /* 0x0000006c39397220 */ /* 0x000fe20000410000 */
[----:B------:R-:W-:Y:S01]  /*7f60*/  MUFU.EX2 R141, R141 ;  /* 0x0000008d008d7308 */ /* 0x000fe20000000800 */
[----:B------:R-:W-:Y:S01]  /*7f70*/  IMAD.WIDE.U32 R156, R26, -0x2daee0ad, RZ ;  /* 0xd2511f531a9c7825 */ /* 0x000fe200078e00ff */
[----:B------:R-:W-:-:S02]  /*7f80*/  LOP3.LUT R22, R29, UR16, R22, 0x96, !PT ;  /* 0x000000101d167c12 */ /* 0x000fc4000f8e9616 */
[----:B------:R-:W-:Y:S01]  /*7f90*/  LOP3.LUT R28, R139, UR14, R28, 0x96, !PT ;  /* 0x0000000e8b1c7c12 */ /* 0x000fe2000f8e961c */
[-C--:B------:R-:W-:Y:S01]  /*7fa0*/  FMUL.FTZ R60, R60, R108.reuse ;  /* 0x0000006c3c3c7220 */ /* 0x080fe20000410000 */
[----:B------:R-:W-:Y:S01]  /*7fb0*/  LOP3.LUT R26, R157, UR13, R21, 0x96, !PT ;  /* 0x0000000d9d1a7c12 */ /* 0x000fe2000f8e9615 */
[-C--:B------:R-:W-:Y:S01]  /*7fc0*/  FMUL.FTZ R61, R61, R108.reuse ;  /* 0x0000006c3d3d7220 */ /* 0x080fe20000410000 */
[----:B------:R-:W2:Y:S01]  /*7fd0*/  MUFU.EX2 R140, R140 ;  /* 0x0000008c008c7308 */ /* 0x000ea20000000800 */
[----:B------:R-:W-:Y:S02]  /*7fe0*/  FMUL.FTZ R64, R64, R108 ;  /* 0x0000006c40407220 */ /* 0x000fe40000410000 */
[----:B------:R-:W-:-:S04]  /*7ff0*/  IMAD.WIDE.U32 R146, R26, -0x326172a9, RZ ;  /* 0xcd9e8d571a927825 */ /* 0x000fc800078e00ff */
[-C--:B------:R-:W-:Y:S01]  /*8000*/  FMUL.FTZ R65, R65, R108.reuse ;  /* 0x0000006c41417220 */ /* 0x080fe20000410000 */
[----:B------:R-:W-:Y:S01]  /*8010*/  MUFU.EX2 R129, R129 ;  /* 0x0000008100817308 */ /* 0x000fe20000000800 */
[-C--:B------:R-:W-:Y:S02]  /*8020*/  FMUL.FTZ R68, R68, R108.reuse ;  /* 0x0000006c44447220 */ /* 0x080fe40000410000 */
[----:B------:R-:W-:Y:S02]  /*8030*/  FMUL.FTZ R69, R69, R108 ;  /* 0x0000006c45457220 */ /* 0x000fe40000410000 */
[----:B------:R-:W-:Y:S01]  /*8040*/  IMAD.WIDE.U32 R108, R88, -0x2daee0ad, RZ ;  /* 0xd2511f53586c7825 */ /* 0x000fe200078e00ff */
[----:B------:R-:W-:Y:S02]  /*8050*/  LOP3.LUT R88, R147, UR12, R138, 0x96, !PT ;  /* 0x0000000c93587c12 */ /* 0x000fe4000f8e968a */
[----:B------:R-:W3:Y:S01]  /*8060*/  MUFU.EX2 R118, R118 ;  /* 0x0000007600767308 */ /* 0x000ee20000000800 */
[----:B------:R-:W-:Y:S01]  /*8070*/  FMUL.FTZ R39, R39, R105 ;  /* 0x0000006927277220 */ /* 0x000fe20000410000 */
[----:B------:R-:W-:Y:S01]  /*8080*/  LOP3.LUT R26, R109, UR11, R156, 0x96, !PT ;  /* 0x0000000b6d1a7c12 */ /* 0x000fe2000f8e969c */
[----:B------:R-:W-:-:S04]  /*8090*/  IMAD.WIDE.U32 R156, R88, -0x2daee0ad, RZ ;  /* 0xd2511f53589c7825 */ /* 0x000fc800078e00ff */
[----:B------:R-:W-:Y:S01]  /*80a0*/  FMUL.FTZ R42, R42, R105 ;  /* 0x000000692a2a7220 */ /* 0x000fe20000410000 */
[----:B------:R-:W-:Y:S01]  /*80b0*/  LOP3.LUT R88, R157, UR9, R108, 0x96, !PT ;  /* 0x000000099d587c12 */ /* 0x000fe2000f8e966c */
[----:B------:R-:W-:Y:S01]  /*80c0*/  IMAD.WIDE.U32 R108, R26, -0x326172a9, RZ ;  /* 0xcd9e8d571a6c7825 */ /* 0x000fe200078e00ff */
[----:B------:R-:W-:Y:S03]  /*80d0*/  MUFU.EX2 R130, R130 ;  /* 0x0000008200827308 */ /* 0x000fe60000000800 */
[----:B------:R-:W-:Y:S01]  /*80e0*/  IMAD.WIDE.U32 R158, R88, -0x326172a9, RZ ;  /* 0xcd9e8d57589e7825 */ /* 0x000fe200078e00ff */
[----:B------:R-:W-:Y:S02]  /*80f0*/  LOP3.LUT R146, R109, UR10, R146, 0x96, !PT ;  /* 0x0000000a6d927c12 */ /* 0x000fe4000f8e9692 */
[----:B------:R-:W-:Y:S01]  /*8100*/  F2FP.BF16.PACK_AB R109, R128, R131 ;  /* 0x00000083806d723e */ /* 0x000fe200000010ff */
[-C--:B------:R-:W-:Y:S01]  /*8110*/  FMUL.FTZ R43, R43, R105.reuse ;  /* 0x000000692b2b7220 */ /* 0x080fe20000410000 */
[----:B------:R-:W-:Y:S01]  /*8120*/  LOP3.LUT R103, R159, UR8, R108, 0x96, !PT ;  /* 0x000000089f677c12 */ /* 0x000fe2000f8e966c */
[----:B------:R-:W-:Y:S01]  /*8130*/  IMAD.WIDE.U32 R146, R146, -0x2daee0ad, RZ ;  /* 0xd2511f5392927825 */ /* 0x000fe200078e00ff */
[----:B------:R-:W4:Y:S03]  /*8140*/  MUFU.EX2 R93, R93 ;  /* 0x0000005d005d7308 */ /* 0x000f260000000800 */
[-C--:B------:R-:W-:Y:S01]  /*8150*/  FMUL.FTZ R46, R46, R105.reuse ;  /* 0x000000692e2e7220 */ /* 0x080fe20000410000 */
[----:B------:R-:W-:Y:S01]  /*8160*/  LOP3.LUT R26, R147, UR7, R156, 0x96, !PT ;  /* 0x00000007931a7c12 */ /* 0x000fe2000f8e969c */
[----:B------:R-:W-:-:S02]  /*8170*/  FMUL.FTZ R47, R47, R105 ;  /* 0x000000692f2f7220 */ /* 0x000fc40000410000 */
[----:B------:R-:W-:Y:S01]  /*8180*/  FMUL.FTZ R50, R50, R105 ;  /* 0x0000006932327220 */ /* 0x000fe20000410000 */
[----:B------:R-:W-:Y:S01]  /*8190*/  MUFU.EX2 R119, R119 ;  /* 0x0000007700777308 */ /* 0x000fe20000000800 */
[----:B------:R-:W-:-:S04]  /*81a0*/  IMAD.WIDE.U32 R156, R26, -0x326172a9, RZ ;  /* 0xcd9e8d571a9c7825 */ /* 0x000fc800078e00ff */
[-C--:B------:R-:W-:Y:S01]  /*81b0*/  FMUL.FTZ R51, R51, R105.reuse ;  /* 0x0000006933337220 */ /* 0x080fe20000410000 */
[----:B------:R-:W-:Y:S01]  /*81c0*/  LOP3.LUT R26, R157, UR17, R158, 0x96, !PT ;  /* 0x000000119d1a7c12 */ /* 0x000fe2000f8e969e */
[-C--:B------:R-:W-:Y:S01]  /*81d0*/  FMUL.FTZ R54, R54, R105.reuse ;  /* 0x0000006936367220 */ /* 0x080fe20000410000 */
[----:B------:R-:W-:Y:S01]  /*81e0*/  SHF.R.U32.HI R108, RZ, 0x18, R156 ;  /* 0x00000018ff6c7819 */ /* 0x000fe2000001169c */
[-C--:B------:R-:W-:Y:S01]  /*81f0*/  FMUL.FTZ R55, R55, R105.reuse ;  /* 0x0000006937377220 */ /* 0x080fe20000410000 */
[----:B------:R-:W-:Y:S01]  /*8200*/  LOP3.LUT R88, R26, 0xff, RZ, 0xc0, !PT ;  /* 0x000000ff1a587812 */ /* 0x000fe200078ec0ff */
[-C--:B------:R-:W-:Y:S01]  /*8210*/  FMUL.FTZ R58, R58, R105.reuse ;  /* 0x000000693a3a7220 */ /* 0x080fe20000410000 */
[----:B------:R-:W-:Y:S01]  /*8220*/  ISETP.GE.U32.AND P0, PT, R161, R108, PT ;  /* 0x0000006ca100720c */ /* 0x000fe20003f06070 */
[-C--:B------:R-:W-:Y:S01]  /*8230*/  FMUL.FTZ R59, R59, R105.reuse ;  /* 0x000000693b3b7220 */ /* 0x080fe20000410000 */
[----:B------:R-:W-:Y:S01]  /*8240*/  ISETP.GE.U32.AND P5, PT, R161, R88, PT ;  /* 0x00000058a100720c */ /* 0x000fe20003fa6070 */
[-C--:B------:R-:W-:Y:S01]  /*8250*/  FMUL.FTZ R62, R62, R105.reuse ;  /* 0x000000693e3e7220 */ /* 0x080fe20000410000 */
[----:B------:R-:W-:Y:S01]  /*8260*/  LOP3.LUT R88, R26, 0xffff, RZ, 0xc0, !PT ;  /* 0x0000ffff1a587812 */ /* 0x000fe200078ec0ff */
[-C--:B------:R-:W-:Y:S01]  /*8270*/  FMUL.FTZ R63, R63, R105.reuse ;  /* 0x000000693f3f7220 */ /* 0x080fe20000410000 */
[----:B------:R-:W-:Y:S01]  /*8280*/  PRMT R108, R109, 0x7632, R108 ;  /* 0x000076326d6c7816 */ /* 0x000fe2000000006c */
[-C--:B------:R-:W-:Y:S01]  /*8290*/  FMUL.FTZ R66, R66, R105.reuse ;  /* 0x0000006942427220 */ /* 0x080fe20000410000 */
[----:B------:R-:W-:Y:S01]  /*82a0*/  SHF.R.U32.HI R88, RZ, 0x8, R88 ;  /* 0x00000008ff587819 */ /* 0x000fe20000011658 */
[-C--:B------:R-:W-:Y:S01]  /*82b0*/  FMUL.FTZ R67, R67, R105.reuse ;  /* 0x0000006943437220 */ /* 0x080fe20000410000 */
[----:B------:R-:W5:Y:S01]  /*82c0*/  MUFU.EX2 R90, R90 ;  /* 0x0000005a005a7308 */ /* 0x000f620000000800 */
[-C--:B------:R-:W-:Y:S01]  /*82d0*/  FMUL.FTZ R70, R70, R105.reuse ;  /* 0x0000006946467220 */ /* 0x080fe20000410000 */
[----:B------:R-:W-:Y:S01]  /*82e0*/  LOP3.LUT R88, R88, 0xffff, RZ, 0xc0, !PT ;  /* 0x0000ffff58587812 */ /* 0x000fe200078ec0ff */
[----:B------:R-:W-:-:S02]  /*82f0*/  FMUL.FTZ R71, R71, R105 ;  /* 0x0000006947477220 */ /* 0x000fc40000410000 */
[----:B------:R-:W-:Y:S01]  /*8300*/  FADD.FTZ R105, R102, R107 ;  /* 0x0000006b66697221 */ /* 0x000fe20000010000 */
[----:B------:R-:W-:Y:S01]  /*8310*/  ISETP.GE.U32.AND P4, PT, R161, R88, PT ;  /* 0x00000058a100720c */ /* 0x000fe20003f86070 */
[----:B------:R-:W-:Y:S01]  /*8320*/  FADD.FTZ R101, R101, R106 ;  /* 0x0000006a65657221 */ /* 0x000fe20000010000 */
[--C-:B------:R-:W-:Y:S01]  /*8330*/  SHF.R.U32.HI R88, RZ, 0x10, R26.reuse ;  /* 0x00000010ff587819 */ /* 0x100fe2000001161a */
[----:B------:R-:W-:Y:S01]  /*8340*/  FADD.FTZ R100, R100, R105 ;  /* 0x0000006964647221 */ /* 0x000fe20000010000 */
[----:B------:R-:W-:Y:S01]  /*8350*/  SHF.R.U32.HI R26, RZ, 0x18, R26 ;  /* 0x00000018ff1a7819 */ /* 0x000fe2000001161a */
[----:B------:R-:W-:Y:S01]  /*8360*/  MUFU.EX2 R125, R94 ;  /* 0x0000005e007d7308 */ /* 0x000fe20000000800 */
[----:B------:R-:W-:Y:S02]  /*8370*/  LOP3.LUT R88, R88, 0xff, RZ, 0xc0, !PT ;  /* 0x000000ff58587812 */ /* 0x000fe400078ec0ff */
[----:B------:R-:W-:Y:S02]  /*8380*/  ISETP.GE.U32.AND P3, PT, R161, R26, PT ;  /* 0x0000001aa100720c */ /* 0x000fe40003f66070 */
[----:B------:R-:W-:-:S02]  /*8390*/  LOP3.LUT R26, R156, 0xff, RZ, 0xc0, !PT ;  /* 0x000000ff9c1a7812 */ /* 0x000fc400078ec0ff */
[----:B-1----:R-:W-:Y:S01]  /*83a0*/  F2FP.BF16.PACK_AB R107, R142, R117 ;  /* 0x000000758e6b723e */ /* 0x002fe200000010ff */
[----:B------:R-:W-:Y:S01]  /*83b0*/  MUFU.EX2 R124, R124 ;  /* 0x0000007c007c7308 */ /* 0x000fe20000000800 */
[C---:B------:R-:W-:Y:S02]  /*83c0*/  ISETP.GE.U32.AND P1, PT, R161.reuse, R88, PT ;  /* 0x00000058a100720c */ /* 0x040fe40003f26070 */
[----:B------:R-:W-:Y:S01]  /*83d0*/  ISETP.GE.U32.AND P2, PT, R161, R26, PT ;  /* 0x0000001aa100720c */ /* 0x000fe20003f46070 */
[----:B------:R-:W-:Y:S01]  /*83e0*/  @!P5 HFMA2.BF16_V2 R25, -RZ.H0_H0, RZ.H0_H0, -R107.H0_H0 ;  /* 0x200000ffff19d231 */ /* 0x000fe2000034096b */
[----:B------:R-:W-:Y:S02]  /*83f0*/  LOP3.LUT R88, R156, 0xffff, RZ, 0xc0, !PT ;  /* 0x0000ffff9c587812 */ /* 0x000fe400078ec0ff */
[----:B------:R-:W-:Y:S01]  /*8400*/  SHF.R.U32.HI R26, RZ, 0x10, R156 ;  /* 0x00000010ff1a7819 */ /* 0x000fe2000001169c */
[----:B------:R-:W-:Y:S01]  /*8410*/  IMAD.WIDE.U32 R156, R103, -0x2daee0ad, RZ ;  /* 0xd2511f53679c7825 */ /* 0x000fe200078e00ff */
[----:B------:R-:W-:Y:S01]  /*8420*/  PRMT R106, R107, 0x7632, R106 ;  /* 0x000076326b6a7816 */ /* 0x000fe2000000006a */
[----:B------:R-:W-:Y:S01]  /*8430*/  @!P3 HFMA2.BF16_V2 R20, -RZ.H0_H0, RZ.H0_H0, -R108.H0_H0 ;  /* 0x200000ffff14b231 */ /* 0x000fe2000034096c */
[----:B------:R-:W-:-:S02]  /*8440*/  LOP3.LUT R102, R26, 0xff, RZ, 0xc0, !PT ;  /* 0x000000ff1a667812 */ /* 0x000fc400078ec0ff */
[----:B------:R-:W-:Y:S01]  /*8450*/  PRMT R26, R107, 0x5410, R106 ;  /* 0x000054106b1a7816 */ /* 0x000fe2000000006a */
[----:B------:R-:W-:Y:S01]  /*8460*/  @!P4 HFMA2.BF16_V2 R24, -RZ.H0_H0, RZ.H0_H0, -R106.H0_H0 ;  /* 0x200000ffff18c231 */ /* 0x000fe2000034096a */
[----:B------:R-:W-:Y:S01]  /*8470*/  LOP3.LUT R147, R157, UR18, R146, 0x96, !PT ;  /* 0x000000129d937c12 */ /* 0x000fe2000f8e9692 */
[----:B------:R-:W-:Y:S01]  /*8480*/  @!P1 HFMA2.BF16_V2 R19, -RZ.H0_H0, RZ.H0_H0, -R109.H0_H0 ;  /* 0x200000ffff139231 */ /* 0x000fe2000034096d */
[----:B------:R-:W-:Y:S02]  /*8490*/  @!P5 PRMT R107, R25, 0x5410, RZ ;  /* 0x00005410196bd816 */ /* 0x000fe400000000ff */
[----:B------:R-:W-:Y:S02]  /*84a0*/  PRMT R25, R109, 0x5410, R108 ;  /* 0x000054106d197816 */ /* 0x000fe4000000006c */
[----:B------:R-:W-:Y:S02]  /*84b0*/  @!P3 PRMT R108, R20, 0x5410, RZ ;  /* 0x00005410146cb816 */ /* 0x000fe400000000ff */
[----:B------:R-:W-:-:S02]  /*84c0*/  LOP3.LUT R20, R147, 0xffff, RZ, 0xc0, !PT ;  /* 0x0000ffff93147812 */ /* 0x000fc400078ec0ff */
[----:B------:R-:W-:Y:S02]  /*84d0*/  SHF.R.U32.HI R88, RZ, 0x8, R88 ;  /* 0x00000008ff587819 */ /* 0x000fe40000011658 */
[----:B------:R-:W-:Y:S02]  /*84e0*/  SHF.R.U32.HI R20, RZ, 0x8, R20 ;  /* 0x00000008ff147819 */ /* 0x000fe40000011614 */
[----:B------:R-:W-:Y:S02]  /*84f0*/  ISETP.GE.U32.AND P5, PT, R161, R102, PT ;  /* 0x00000066a100720c */ /* 0x000fe40003fa6070 */
[----:B------:R-:W-:Y:S02]  /*8500*/  @!P4 PRMT R106, R24, 0x5410, RZ ;  /* 0x00005410186ac816 */ /* 0x000fe400000000ff */
[----:B------:R-:W-:Y:S02]  /*8510*/  LOP3.LUT R24, R88, 0xffff, RZ, 0xc0, !PT ;  /* 0x0000ffff58187812 */ /* 0x000fe400078ec0ff */
[----:B------:R-:W-:-:S02]  /*8520*/  LOP3.LUT R102, R156, 0xff, RZ, 0xc0, !PT ;  /* 0x000000ff9c667812 */ /* 0x000fc400078ec0ff */
[----:B--2---:R-:W-:Y:S02]  /*8530*/  F2FP.BF16.PACK_AB R103, R140, R141 ;  /* 0x0000008d8c67723e */ /* 0x004fe400000010ff */
[----:B------:R-:W-:Y:S02]  /*8540*/  LOP3.LUT R20, R20, 0xffff, RZ, 0xc0, !PT ;  /* 0x0000ffff14147812 */ /* 0x000fe400078ec0ff */
[----:B---3--:R-:W-:Y:S01]  /*8550*/  F2FP.BF16.PACK_AB R105, R118, R129 ;  /* 0x000000817669723e */ /* 0x008fe200000010ff */
[----:B------:R-:W-:Y:S01]  /*8560*/  @!P2 HFMA2.BF16_V2 R18, -RZ.H0_H0, RZ.H0_H0, -R103.H0_H0 ;  /* 0x200000ffff12a231 */ /* 0x000fe20000340967 */
[C---:B------:R-:W-:Y:S02]  /*8570*/  ISETP.GE.U32.AND P4, PT, R161.reuse, R24, PT ;  /* 0x00000018a100720c */ /* 0x040fe40003f86070 */
[----:B------:R-:W-:Y:S01]  /*8580*/  ISETP.GE.U32.AND P3, PT, R161, R102, PT ;  /* 0x00000066a100720c */ /* 0x000fe20003f66070 */
[----:B------:R-:W-:Y:S01]  /*8590*/  @!P5 HFMA2.BF16_V2 R11, -RZ.H0_H0, RZ.H0_H0, -R105.H0_H0 ;  /* 0x200000ffff0bd231 */ /* 0x000fe20000340969 */
[----:B------:R-:W-:Y:S01]  /*85a0*/  @!P1 PRMT R109, R19, 0x5410, RZ ;  /* 0x00005410136d9816 */ /* 0x000fe200000000ff */
[----:B------:R-:W-:Y:S01]  /*85b0*/  FADD.FTZ R19, R23, R100 ;  /* 0x0000006417137221 */ /* 0x000fe20000010000 */
[----:B------:R-:W-:Y:S01]  /*85c0*/  ISETP.GE.U32.AND P1, PT, R161, R20, PT ;  /* 0x00000014a100720c */ /* 0x000fe20003f26070 */
[----:B------:R-:W-:Y:S01]  /*85d0*/  FADD.FTZ R20, R104, R101 ;  /* 0x0000006568147221 */ /* 0x000fe20000010000 */
[----:B------:R-:W-:-:S02]  /*85e0*/  PRMT R102, R103, 0x7632, R102 ;  /* 0x0000763267667816 */ /* 0x000fc40000000066 */
[----:B------:R-:W-:Y:S01]  /*85f0*/  PRMT R104, R105, 0x7632, R104 ;  /* 0x0000763269687816 */ /* 0x000fe20000000068 */
[----:B------:R-:W-:Y:S01]  /*8600*/  FADD.FTZ R20, R99, R20 ;  /* 0x0000001463147221 */ /* 0x000fe20000010000 */
[----:B------:R-:W-:Y:S01]  /*8610*/  PRMT R24, R103, 0x5410, R102 ;  /* 0x0000541067187816 */ /* 0x000fe20000000066 */
[----:B------:R-:W-:Y:S01]  /*8620*/  @!P4 HFMA2.BF16_V2 R17, -RZ.H0_H0, RZ.H0_H0, -R102.H0_H0 ;  /* 0x200000ffff11c231 */ /* 0x000fe20000340966 */
[----:B------:R-:W-:Y:S01]  /*8630*/  @!P2 PRMT R103, R18, 0x5410, RZ ;  /* 0x000054101267a816 */ /* 0x000fe200000000ff */
[----:B------:R-:W-:Y:S01]  /*8640*/  @!P0 HFMA2.BF16_V2 R16, -RZ.H0_H0, RZ.H0_H0, -R104.H0_H0 ;  /* 0x200000ffff108231 */ /* 0x000fe20000340968 */
[----:B------:R-:W-:Y:S01]  /*8650*/  LOP3.LUT R18, R147, 0xff, RZ, 0xc0, !PT ;  /* 0x000000ff93127812 */ /* 0x000fe200078ec0ff */
[----:B------:R-:W-:Y:S01]  /*8660*/  FADD.FTZ R97, R97, R20 ;  /* 0x0000001461617221 */ /* 0x000fe20000010000 */
[----:B------:R-:W-:Y:S02]  /*8670*/  SHF.R.U32.HI R88, RZ, 0x18, R156 ;  /* 0x00000018ff587819 */ /* 0x000fe4000001169c */
[----:B------:R-:W-:Y:S01]  /*8680*/  ISETP.GE.U32.AND P2, PT, R161, R18, PT ;  /* 0x00000012a100720c */ /* 0x000fe20003f46070 */
[----:B------:R-:W-:Y:S01]  /*8690*/  FADD.FTZ R116, R116, R97 ;  /* 0x0000006174747221 */ /* 0x000fe20000010000 */
[----:B------:R-:W-:-:S02]  /*86a0*/  PRMT R23, R105, 0x5410, R104 ;  /* 0x0000541069177816 */ /* 0x000fc40000000068 */
[----:B------:R-:W-:Y:S01]  /*86b0*/  @!P0 PRMT R104, R16, 0x5410, RZ ;  /* 0x0000541010688816 */ /* 0x000fe200000000ff */
[----:B------:R-:W-:Y:S01]  /*86c0*/  FADD.FTZ R131, R131, R116 ;  /* 0x0000007483837221 */ /* 0x000fe20000010000 */
[--C-:B------:R-:W-:Y:S02]  /*86d0*/  SHF.R.U32.HI R16, RZ, 0x10, R147.reuse ;  /* 0x00000010ff107819 */ /* 0x100fe40000011693 */
[----:B------:R-:W-:Y:S01]  /*86e0*/  SHF.R.U32.HI R18, RZ, 0x18, R147 ;  /* 0x00000018ff127819 */ /* 0x000fe20000011693 */
[----:B------:R-:W-:Y:S01]  /*86f0*/  FADD.FTZ R128, R128, R131 ;  /* 0x0000008380807221 */ /* 0x000fe20000010000 */
[----:B------:R-:W-:Y:S02]  /*8700*/  ISETP.GE.U32.AND P0, PT, R161, R88, PT ;  /* 0x00000058a100720c */ /* 0x000fe40003f06070 */
[----:B------:R-:W-:Y:S01]  /*8710*/  LOP3.LUT R146, R156, 0xffff, RZ, 0xc0, !PT ;  /* 0x0000ffff9c927812 */ /* 0x000fe200078ec0ff */
[----:B------:R-:W1:Y:S01]  /*8720*/  MUFU.EX2 R88, R91 ;  /* 0x0000005b00587308 */ /* 0x000e620000000800 */
[----:B------:R-:W-:Y:S01]  /*8730*/  @!P4 PRMT R102, R17, 0x5410, RZ ;  /* 0x000054101166c816 */ /* 0x000fe200000000ff */
[----:B------:R-:W-:Y:S01]  /*8740*/  FADD.FTZ R129, R129, R128 ;  /* 0x0000008081817221 */ /* 0x000fe20000010000 */
[----:B------:R-:W-:-:S02]  /*8750*/  LOP3.LUT R16, R16, 0xff, RZ, 0xc0, !PT ;  /* 0x000000ff10107812 */ /* 0x000fc400078ec0ff */
[----:B------:R-:W-:Y:S01]  /*8760*/  ISETP.GE.U32.AND P4, PT, R161, R18, PT ;  /* 0x00000012a100720c */ /* 0x000fe20003f86070 */
[----:B------:R-:W-:Y:S01]  /*8770*/  FADD.FTZ R118, R118, R129 ;  /* 0x0000008176767221 */ /* 0x000fe20000010000 */
[----:B----4-:R-:W-:Y:S01]  /*8780*/  F2FP.BF16.PACK_AB R99, R93, R130 ;  /* 0x000000825d63723e */ /* 0x010fe200000010ff */
[----:B------:R-:W2:Y:S01]  /*8790*/  MUFU.EX2 R91, R96 ;  /* 0x00000060005b7308 */ /* 0x000ea20000000800 */
[----:B------:R-:W-:Y:S02]  /*87a0*/  @!P5 PRMT R105, R11, 0x5410, RZ ;  /* 0x000054100b69d816 */ /* 0x000fe400000000ff */
[----:B------:R-:W-:Y:S01]  /*87b0*/  ISETP.GE.U32.AND P5, PT, R161, R16, PT ;  /* 0x00000010a100720c */ /* 0x000fe20003fa6070 */
[----:B------:R-:W-:Y:S01]  /*87c0*/  FADD.FTZ R16, R98, R19 ;  /* 0x0000001362107221 */ /* 0x000fe20000010000 */
[----:B------:R-:W-:Y:S01]  /*87d0*/  SHF.R.U32.HI R146, RZ, 0x8, R146 ;  /* 0x00000008ff927819 */ /* 0x000fe20000011692 */
[----:B------:R-:W-:Y:S01]  /*87e0*/  @!P2 HFMA2.BF16_V2 R10, -RZ.H0_H0, RZ.H0_H0, -R99.H0_H0 ;  /* 0x200000ffff0aa231 */ /* 0x000fe20000340963 */
[----:B-----5:R-:W-:Y:S01]  /*87f0*/  F2FP.BF16.PACK_AB R101, R90, R119 ;  /* 0x000000775a65723e */ /* 0x020fe200000010ff */
[----:B------:R-:W-:Y:S01]  /*8800*/  FADD.FTZ R16, R95, R16 ;  /* 0x000000105f107221 */ /* 0x000fe20000010000 */
[----:B------:R-:W-:Y:S01]  /*8810*/  PRMT R98, R99, 0x7632, R98 ;  /* 0x0000763263627816 */ /* 0x000fe20000000062 */
[----:B------:R-:W-:Y:S01]  /*8820*/  FADD.FTZ R119, R119, R118 ;  /* 0x0000007677777221 */ /* 0x000fe20000010000 */
[----:B------:R-:W-:Y:S01]  /*8830*/  LOP3.LUT R146, R146, 0xffff, RZ, 0xc0, !PT ;  /* 0x0000ffff92927812 */ /* 0x000fe200078ec0ff */
[----:B------:R-:W-:Y:S01]  /*8840*/  FADD.FTZ R117, R117, R16 ;  /* 0x0000001075757221 */ /* 0x000fe20000010000 */
[----:B------:R-:W-:Y:S01]  /*8850*/  SHF.R.U32.HI R143, RZ, 0x10, R156 ;  /* 0x00000010ff8f7819 */ /* 0x000fe2000001169c */
[----:B------:R-:W-:Y:S01]  /*8860*/  @!P1 HFMA2.BF16_V2 R9, -RZ.H0_H0, RZ.H0_H0, -R98.H0_H0 ;  /* 0x200000ffff099231 */ /* 0x000fe20000340962 */
[----:B------:R-:W-:Y:S01]  /*8870*/  PRMT R100, R101, 0x7632, R100 ;  /* 0x0000763265647816 */ /* 0x000fe20000000064 */
[----:B------:R-:W-:Y:S01]  /*8880*/  @!P5 HFMA2.BF16_V2 R8, -RZ.H0_H0, RZ.H0_H0, -R101.H0_H0 ;  /* 0x200000ffff08d231 */ /* 0x000fe20000340965 */
[----:B------:R-:W-:Y:S01]  /*8890*/  PRMT R147, R99, 0x5410, R98 ;  /* 0x0000541063937816 */ /* 0x000fe20000000062 */
[----:B------:R-:W-:Y:S01]  /*88a0*/  FADD.FTZ R142, R142, R117 ;  /* 0x000000758e8e7221 */ /* 0x000fe20000010000 */
[----:B------:R-:W-:Y:S01]  /*88b0*/  @!P2 PRMT R99, R10, 0x5410, RZ ;  /* 0x000054100a63a816 */ /* 0x000fe200000000ff */
[----:B------:R-:W-:Y:S01]  /*88c0*/  @!P4 HFMA2.BF16_V2 R0, -RZ.H0_H0, RZ.H0_H0, -R100.H0_H0 ;  /* 0x200000ffff00c231 */ /* 0x000fe20000340964 */
[----:B------:R-:W-:Y:S01]  /*88d0*/  ISETP.GE.U32.AND P2, PT, R161, R146, PT ;  /* 0x00000092a100720c */ /* 0x000fe20003f46070 */
[----:B------:R-:W-:Y:S01]  /*88e0*/  FADD.FTZ R141, R141, R142 ;  /* 0x0000008e8d8d7221 */ /* 0x000fe20000010000 */
[----:B------:R-:W-:Y:S01]  /*88f0*/  LOP3.LUT R10, R143, 0xff, RZ, 0xc0, !PT ;  /* 0x000000ff8f0a7812 */ /* 0x000fe200078ec0ff */
[----:B------:R-:W-:Y:S01]  /*8900*/  FADD.FTZ R90, R90, R119 ;  /* 0x000000775a5a7221 */ /* 0x000fe20000010000 */
[----:B------:R-:W-:Y:S01]  /*8910*/  @!P1 PRMT R98, R9, 0x5410, RZ ;  /* 0x0000541009629816 */ /* 0x000fe200000000ff */
[----:B------:R-:W-:Y:S01]  /*8920*/  FADD.FTZ R141, R140, R141 ;  /* 0x0000008d8c8d7221 */ /* 0x000fe20000010000 */
[----:B-1----:R-:W-:-:S02]  /*8930*/  F2FP.BF16.PACK_AB R97, R125, R88 ;  /* 0x000000587d61723e */ /* 0x002fc400000010ff */
[----:B------:R-:W-:Y:S01]  /*8940*/  ISETP.GE.U32.AND P1, PT, R161, R10, PT ;  /* 0x0000000aa100720c */ /* 0x000fe20003f26070 */
[----:B------:R-:W-:Y:S01]  /*8950*/  FADD.FTZ R130, R130, R141 ;  /* 0x0000008d82827221 */ /* 0x000fe20000010000 */
[----:B------:R-:W-:Y:S01]  /*8960*/  PRMT R146, R101, 0x5410, R100 ;  /* 0x0000541065927816 */ /* 0x000fe20000000064 */
[----:B------:R-:W-:Y:S01]  /*8970*/  @!P3 HFMA2.BF16_V2 R5, -RZ.H0_H0, RZ.H0_H0, -R97.H0_H0 ;  /* 0x200000ffff05b231 */ /* 0x000fe20000340961 */
[----:B------:R-:W-:Y:S01]  /*8980*/  @!P4 PRMT R100, R0, 0x5410, RZ ;  /* 0x000054100064c816 */ /* 0x000fe200000000ff */
[----:B------:R-:W-:Y:S01]  /*8990*/  FADD.FTZ R93, R93, R130 ;  /* 0x000000825d5d7221 */ /* 0x000fe20000010000 */
[----:B--2---:R-:W-:Y:S01]  /*89a0*/  F2FP.BF16.PACK_AB R0, R124, R91 ;  /* 0x0000005b7c00723e */ /* 0x004fe200000010ff */
[----:B------:R-:W-:Y:S01]  /*89b0*/  FADD.FTZ R91, R91, R90 ;  /* 0x0000005a5b5b7221 */ /* 0x000fe20000010000 */
[C---:B------:R-:W-:Y:S01]  /*89c0*/  PRMT R96, R97.reuse, 0x7632, R96 ;  /* 0x0000763261607816 */ /* 0x040fe20000000060 */
[----:B------:R-:W-:Y:S01]  /*89d0*/  FADD.FTZ R88, R88, R93 ;  /* 0x0000005d58587221 */ /* 0x000fe20000010000 */
[C---:B------:R-:W-:Y:S01]  /*89e0*/  @P0 PRMT R94, R0.reuse, 0x7632, R94 ;  /* 0x00007632005e0816 */ /* 0x040fe2000000005e */
[----:B------:R-:W-:Y:S01]  /*89f0*/  @!P0 HFMA2.BF16_V2 R6, -RZ.H0_H0, RZ.H0_H0, -R0.H1_H1 ;  /* 0x200000ffff068231 */ /* 0x000fe20000360900 */
[----:B------:R-:W-:Y:S01]  /*8a00*/  PRMT R143, R97, 0x5410, R96 ;  /* 0x00005410618f7816 */ /* 0x000fe20000000060 */
[----:B------:R-:W-:Y:S01]  /*8a10*/  @!P2 HFMA2.BF16_V2 R4, -RZ.H0_H0, RZ.H0_H0, -R96.H0_H0 ;  /* 0x200000ffff04a231 */ /* 0x000fe20000340960 */
[----:B------:R-:W-:Y:S01]  /*8a20*/  @P1 PRMT R95, R0, 0x7610, R95 ;  /* 0x00007610005f1816 */ /* 0x000fe2000000005f */
[----:B------:R-:W-:Y:S01]  /*8a30*/  @!P1 HFMA2.BF16_V2 R7, -RZ.H0_H0, RZ.H0_H0, -R0.H0_H0 ;  /* 0x200000ffff079231 */ /* 0x000fe20000340900 */
[----:B------:R-:W-:Y:S01]  /*8a40*/  @!P0 PRMT R94, R6, 0x5410, RZ ;  /* 0x00005410065e8816 */ /* 0x000fe200000000ff */
[----:B------:R-:W-:Y:S01]  /*8a50*/  FADD.FTZ R125, R125, R88 ;  /* 0x000000587d7d7221 */ /* 0x000fe20000010000 */
[----:B------:R-:W-:Y:S01]  /*8a60*/  @!P2 PRMT R96, R4, 0x5410, RZ ;  /* 0x000054100460a816 */ /* 0x000fe200000000ff */
[----:B------:R-:W-:Y:S01]  /*8a70*/  FADD.FTZ R124, R124, R91 ;  /* 0x0000005b7c7c7221 */ /* 0x000fe20000010000 */
[----:B------:R-:W-:-:S02]  /*8a80*/  LOP3.LUT R4, R145, UR13, R21, 0x96, !PT ;  /* 0x0000000d91047c12 */ /* 0x000fc4000f8e9615 */
[----:B------:R-:W-:Y:S02]  /*8a90*/  LOP3.LUT R6, R155, UR11, R144, 0x96, !PT ;  /* 0x0000000b9b067c12 */ /* 0x000fe4000f8e9690 */
[----:B------:R-:W-:Y:S01]  /*8aa0*/  @!P1 PRMT R95, R7, 0x5410, RZ ;  /* 0x00005410075f9816 */ /* 0x000fe200000000ff */
[----:B------:R-:W-:Y:S01]  /*8ab0*/  IMAD.WIDE.U32 R18, R4, -0x326172a9, RZ ;  /* 0xcd9e8d5704127825 */ /* 0x000fe200078e00ff */
[----:B------:R-:W-:Y:S02]  /*8ac0*/  @!P3 PRMT R97, R5, 0x5410, RZ ;  /* 0x000054100561b816 */ /* 0x000fe400000000ff */
[----:B------:R-:W-:Y:S01]  /*8ad0*/  PRMT R20, R161, 0x7054, R161 ;  /* 0x00007054a1147816 */ /* 0x000fe200000000a1 */
[----:B------:R-:W-:Y:S01]  /*8ae0*/  IMAD.WIDE.U32 R6, R6, -0x326172a9, RZ ;  /* 0xcd9e8d5706067825 */ /* 0x000fe200078e00ff */
[----:B------:R-:W-:Y:S02]  /*8af0*/  LOP3.LUT R4, R19, UR12, R138, 0x96, !PT ;  /* 0x0000000c13047c12 */ /* 0x000fe4000f8e968a */
[----:B------:R-:W-:Y:S01]  /*8b00*/  @!P5 PRMT R101, R8, 0x5410, RZ ;  /* 0x000054100865d816 */ /* 0x000fe200000000ff */
[----:B------:R-:W-:Y:S01]  /*8b10*/  IMAD.MOV.U32 R5, RZ, RZ, c[0x0][0x228] ;  /* 0x00008a00ff057624 */ /* 0x000fe200078e00ff */
[----:B------:R-:W-:-:S02]  /*8b20*/  LOP3.LUT R18, R7, UR10, R18, 0x96, !PT ;  /* 0x0000000a07127c12 */ /* 0x000fc4000f8e9612 */
[----:B------:R-:W-:Y:S01]  /*8b30*/  IADD3 R190, P0, R136, -0x100, RZ ;  /* 0xffffff0088be7810 */ /* 0x000fe20007f1e0ff */
[----:B------:R-:W-:Y:S02]  /*8b40*/  IMAD.SHL.U32 R5, R5, 0x8, RZ ;  /* 0x0000000805057824 */ /* 0x000fe400078e00ff */
[----:B------:R-:W-:Y:S01]  /*8b50*/  IMAD.WIDE.U32 R18, R18, -0x2daee0ad, RZ ;  /* 0xd2511f5312127825 */ /* 0x000fe200078e00ff */
[----:B------:R-:W-:-:S03]  /*8b60*/  IADD3.X R191, R137, -0x1, RZ, P0, !PT ;  /* 0xffffffff89bf7810 */ /* 0x000fc600007fe4ff */
[----:B------:R-:W-:-:S04]  /*8b70*/  IMAD.WIDE R144, R5, 0x2, R136 ;  /* 0x0000000205907825 */ /* 0x000fc800078e0288 */
[----:B------:R-:W-:Y:S01]  /*8b80*/  IMAD.WIDE.U32 R4, R4, -0x2daee0ad, RZ ;  /* 0xd2511f5304047825 */ /* 0x000fe200078e00ff */
[----:B------:R-:W-:Y:S04]  /*8b90*/  STG.E.U16 [R144.64+-0x80], R150 ;  /* 0xffff809690007986 */ /* 0x000fe8000c10151a */
[----:B------:R-:W-:Y:S01]  /*8ba0*/  LOP3.LUT R154, R5, UR9, R154, 0x96, !PT ;  /* 0x00000009059a7c12 */ /* 0x000fe2000f8e969a */
[----:B------:R-:W-:Y:S01]  /*8bb0*/  STG.E.U16 [R144.64+-0x7e], R151 ;  /* 0xffff829790007986 */ /* 0x000fe2000c10151a */
[----:B------:R-:W-:-:S03]  /*8bc0*/  LOP3.LUT R10, R19, UR7, R4, 0x96, !PT ;  /* 0x00000007130a7c12 */ /* 0x000fc6000f8e9604 */
[----:B------:R-:W-:Y:S01]  /*8bd0*/  IMAD.WIDE.U32 R154, R154, -0x326172a9, RZ ;  /* 0xcd9e8d579a9a7825 */ /* 0x000fe200078e00ff */
[----:B------:R-:W-:Y:S03]  /*8be0*/  STG.E.U16 [R136.64+-0x70], R149 ;  /* 0xffff909588007986 */ /* 0x000fe6000c10151a */
[----:B------:R-:W-:Y:S01]  /*8bf0*/  IMAD.WIDE.U32 R10, R10, -0x326172a9, RZ ;  /* 0xcd9e8d570a0a7825 */ /* 0x000fe200078e00ff */
[----:B------:R-:W-:Y:S01]  /*8c00*/  LOP3.LUT R16, R155, UR8, R6, 0x96, !PT ;  /* 0x000000089b107c12 */ /* 0x000fe2000f8e9606 */
[----:B------:R-:W-:Y:S03]  /*8c10*/  STG.E.U16 [R136.64+-0x6e], R33 ;  /* 0xffff922188007986 */ /* 0x000fe6000c10151a */
[----:B------:R-:W-:Y:S01]  /*8c20*/  LOP3.LUT R5, R11, UR17, R154, 0x96, !PT ;  /* 0x000000110b057c12 */ /* 0x000fe2000f8e969a */
[----:B------:R-:W-:Y:S01]  /*8c30*/  IMAD.WIDE.U32 R16, R16, -0x2daee0ad, RZ ;  /* 0xd2511f5310107825 */ /* 0x000fe200078e00ff */
[----:B------:R-:W-:Y:S01]  /*8c40*/  SHF.R.U32.HI R8, RZ, 0x10, R10 ;  /* 0x00000010ff087819 */ /* 0x000fe2000001160a */
[----:B------:R-:W-:Y:S01]  /*8c50*/  STG.E.U16 [R144.64+-0x70], R35 ;  /* 0xffff902390007986 */ /* 0x000fe2000c10151a */
[----:B------:R-:W-:-:S02]  /*8c60*/  SHF.R.U32.HI R6, RZ, 0x10, R5 ;  /* 0x00000010ff067819 */ /* 0x000fc40000011605 */
[C---:B------:R-:W-:Y:S01]  /*8c70*/  LOP3.LUT R4, R5.reuse, 0xffff, RZ, 0xc0, !PT ;  /* 0x0000ffff05047812 */ /* 0x040fe200078ec0ff */
[----:B------:R1:W-:Y:S01]  /*8c80*/  STG.E.U16 [R144.64+-0x6e], R2 ;  /* 0xffff920290007986 */ /* 0x0003e2000c10151a */
[----:B------:R-:W-:Y:S02]  /*8c90*/  LOP3.LUT R7, R5, 0xff, RZ, 0xc0, !PT ;  /* 0x000000ff05077812 */ /* 0x000fe400078ec0ff */
[----:B------:R-:W-:Y:S01]  /*8ca0*/  SHF.R.U32.HI R5, RZ, 0x18, R5 ;  /* 0x00000018ff057819 */ /* 0x000fe20000011605 */
[----:B------:R-:W-:Y:S01]  /*8cb0*/  STG.E.U16 [R136.64+-0x60], R89 ;  /* 0xffffa05988007986 */ /* 0x000fe2000c10151a */
[----:B------:R-:W-:Y:S02]  /*8cc0*/  LOP3.LUT R6, R6, 0xff, RZ, 0xc0, !PT ;  /* 0x000000ff06067812 */ /* 0x000fe400078ec0ff */
[----:B------:R-:W-:Y:S01]  /*8cd0*/  SHF.R.U32.HI R4, RZ, 0x8, R4 ;  /* 0x00000008ff047819 */ /* 0x000fe20000011604 */
[----:B------:R-:W-:Y:S01]  /*8ce0*/  STG.E.U16 [R136.64+-0x5e], R34 ;  /* 0xffffa22288007986 */ /* 0x000fe2000c10151a */
[----:B------:R-:W-:-:S02]  /*8cf0*/  PRMT R5, R6, 0x5410, R5 ;  /* 0x0000541006057816 */ /* 0x000fc40000000005 */
[----:B------:R-:W-:Y:S01]  /*8d00*/  PRMT R7, R7, 0x5410, R4 ;  /* 0x0000541007077816 */ /* 0x000fe20000000004 */
[----:B------:R-:W-:Y:S01]  /*8d10*/  STG.E.U16 [R144.64+-0x60], R115 ;  /* 0xffffa07390007986 */ /* 0x000fe2000c10151a */
[----:B------:R-:W-:Y:S01]  /*8d20*/  LOP3.LUT R9, R10, 0xff, RZ, 0xc0, !PT ;  /* 0x000000ff0a097812 */ /* 0x000fe200078ec0ff */
[--C-:B------:R-:W-:Y:S01]  /*8d30*/  HSET2.LE.AND R6, R5, R20.reuse, PT ;  /* 0x0000001405067233 */ /* 0x100fe20003803000 */
[----:B------:R-:W-:Y:S01]  /*8d40*/  LOP3.LUT R8, R8, 0xff, RZ, 0xc0, !PT ;  /* 0x000000ff08087812 */ /* 0x000fe200078ec0ff */
[----:B------:R-:W-:Y:S01]  /*8d50*/  HSET2.LE.AND R7, R7, R20, PT ;  /* 0x0000001407077233 */ /* 0x000fe20003803000 */
[----:B------:R-:W-:Y:S02]  /*8d60*/  STG.E.U16 [R144.64+-0x5e], R114 ;  /* 0xffffa27290007986 */ /* 0x000fe4000c10151a */
[----:B------:R-:W-:Y:S02]  /*8d70*/  LOP3.LUT R5, R6, R31, RZ, 0xc0, !PT ;  /* 0x0000001f06057212 */ /* 0x000fe400078ec0ff */
[----:B------:R-:W-:Y:S01]  /*8d80*/  LOP3.LUT R6, R10, 0xffff, RZ, 0xc0, !PT ;  /* 0x0000ffff0a067812 */ /* 0x000fe200078ec0ff */
[----:B------:R-:W-:Y:S01]  /*8d90*/  STG.E.U16 [R136.64+-0x50], R111 ;  /* 0xffffb06f88007986 */ /* 0x000fe2000c10151a */
[----:B------:R-:W-:-:S02]  /*8da0*/  LOP3.LUT R4, R7, R148, RZ, 0xc0, !PT ;  /* 0x0000009407047212 */ /* 0x000fc400078ec0ff */
[----:B------:R-:W-:Y:S01]  /*8db0*/  SHF.R.U32.HI R7, RZ, 0x18, R10 ;  /* 0x00000018ff077819 */ /* 0x000fe2000001160a */
[----:B------:R-:W-:Y:S01]  /*8dc0*/  STG.E.U16 [R136.64+-0x4e], R110 ;  /* 0xffffb26e88007986 */ /* 0x000fe2000c10151a */
[----:B------:R-:W-:Y:S01]  /*8dd0*/  SHF.R.U32.HI R6, RZ, 0x8, R6 ;  /* 0x00000008ff067819 */ /* 0x000fe20000011606 */
[----:B-1----:R-:W-:Y:S01]  /*8de0*/  IMAD.MOV.U32 R2, RZ, RZ, R3 ;  /* 0x000000ffff027224 */ /* 0x002fe200078e0003 */
[----:B------:R-:W-:Y:S01]  /*8df0*/  PRMT R7, R8, 0x5410, R7 ;  /* 0x0000541008077816 */ /* 0x000fe20000000007 */
[----:B------:R-:W-:Y:S01]  /*8e00*/  STG.E.U16 [R144.64+-0x50], R113 ;  /* 0xffffb07190007986 */ /* 0x000fe2000c10151a */
[----:B------:R-:W-:Y:S01]  /*8e10*/  PRMT R9, R9, 0x5410, R6 ;  /* 0x0000541009097816 */ /* 0x000fe20000000006 */
[----:B------:R-:W-:Y:S02]  /*8e20*/  @P6 IMAD.MOV.U32 R2, RZ, RZ, R3 ;  /* 0x000000ffff026224 */ /* 0x000fe400078e0003 */
[--C-:B------:R-:W-:Y:S01]  /*8e30*/  HSET2.LE.AND R8, R7, R20.reuse, PT ;  /* 0x0000001407087233 */ /* 0x100fe20003803000 */
[----:B------:R-:W-:Y:S01]  /*8e40*/  STG.E.U16 [R144.64+-0x4e], R112 ;  /* 0xffffb27090007986 */ /* 0x000fe2000c10151a */
[----:B------:R-:W-:-:S03]  /*8e50*/  HSET2.LE.AND R9, R9, R20, PT ;  /* 0x0000001409097233 */ /* 0x000fc60003803000 */
[----:B------:R-:W-:Y:S01]  /*8e60*/  LOP3.LUT R7, R8, R27, RZ, 0xc0, !PT ;  /* 0x0000001b08077212 */ /* 0x000fe200078ec0ff */
[----:B------:R-:W-:Y:S01]  /*8e70*/  STG.E.U16 [R136.64+-0x40], R107 ;  /* 0xffffc06b88007986 */ /* 0x000fe2000c10151a */
[----:B------:R-:W-:Y:S01]  /*8e80*/  LOP3.LUT R6, R9, R30, RZ, 0xc0, !PT ;  /* 0x0000001e09067212 */ /* 0x000fe200078ec0ff */
[----:B------:R-:W-:Y:S01]  /*8e90*/  IMAD.WIDE.U32 R30, R22, -0x2daee0ad, RZ ;  /* 0xd2511f53161e7825 */ /* 0x000fe200078e00ff */
[C---:B------:R-:W-:Y:S01]  /*8ea0*/  LOP3.LUT R27, R16.reuse, 0xff, RZ, 0xc0, !PT ;  /* 0x000000ff101b7812 */ /* 0x040fe200078ec0ff */
[----:B------:R-:W1:Y:S03]  /*8eb0*/  LDSM.16.MT88.4 R8, [R120+0x6000] ;  /* 0x006000007808783b */ /* 0x000e660000004200 */
[----:B------:R-:W-:Y:S01]  /*8ec0*/  LOP3.LUT R21, R31, UR13, R21, 0x96, !PT ;  /* 0x0000000d1f157c12 */ /* 0x000fe2000f8e9615 */
        /* <DEDUP_REMOVED lines=55> */
[----:B------:R-:W-:-:S02]  /*9240*/  LOP3.LUT R6, R6, R13, RZ, 0xc0, !PT ;  /* 0x0000000d06067212 */ /* 0x000fc400078ec0ff */
[----:B------:R-:W-:Y:S02]  /*9250*/  LOP3.LUT R5, R5, R14, RZ, 0xc0, !PT ;  /* 0x0000000e05057212 */ /* 0x000fe400078ec0ff */
[----:B------:R-:W-:Y:S02]  /*9260*/  LOP3.LUT R7, R7, R12, RZ, 0xc0, !PT ;  /* 0x0000000c07077212 */ /* 0x000fe400078ec0ff */
[----:B------:R-:W3:Y:S05]  /*9270*/  LDSM.16.MT88.4 R12, [R86+0x7400] ;  /* 0x00740000560c783b */ /* 0x000eea0000004200 */
        /* <DEDUP_REMOVED lines=18> */
[----:B------:R-:W-:-:S05]  /*93a0*/  IMAD.WIDE.U32 R28, R28, -0x2daee0ad, RZ ;  /* 0xd2511f531c1c7825 */ /* 0x000fca00078e00ff */
[C---:B--2---:R-:W-:Y:S08]  /*93b0*/  HMMA.16816.F32.BF16 R56, R4.reuse, R16, R56 ;  /* 0x000000100438723c */ /* 0x044ff00000041838 */
[C---:B------:R-:W-:Y:S01]  /*93c0*/  HMMA.16816.F32.BF16 R60, R4.reuse, R18, R60 ;  /* 0x00000012043c723c */ /* 0x040fe2000004183c */
[----:B------:R-:W2:Y:S07]  /*93d0*/  LDSM.16.MT88.4 R16, [R86+0x6800] ;  /* 0x006800005610783b */ /* 0x000eae0000004200 */
[C---:B-1----:R-:W-:Y:S08]  /*93e0*/  HMMA.16816.F32.BF16 R64, R4.reuse, R8, R64 ;  /* 0x000000080440723c */ /* 0x042ff00000041840 */
        /* <DEDUP_REMOVED lines=26> */
[--C-:B------:R-:W-:Y:S01]  /*9590*/  HSET2.LE.AND R6, R15, R20.reuse, PT ;  /* 0x000000140f067233 */ /* 0x100fe20003803000 */
[----:B------:R-:W-:Y:S01]  /*95a0*/  LOP3.LUT R30, R139, UR8, R30, 0x96, !PT ;  /* 0x000000088b1e7c12 */ /* 0x000fe2000f8e961e */
[----:B------:R-:W-:-:S03]  /*95b0*/  HSET2.LE.AND R12, R5, R20, PT ;  /* 0x00000014050c7233 */ /* 0x000fc60003803000 */
[----:B------:R-:W-:Y:S01]  /*95c0*/  LOP3.LUT R5, R6, R25, RZ, 0xc0, !PT ;  /* 0x0000001906057212 */ /* 0x000fe200078ec0ff */
[----:B------:R-:W-:Y:S01]  /*95d0*/  IMAD.WIDE.U32 R30, R30, -0x2daee0ad, RZ ;  /* 0xd2511f531e1e7825 */ /* 0x000fe200078e00ff */
        /* <DEDUP_REMOVED lines=65> */
.L_x_920:
[----:B------:R-:W-:-:S07]  /*99f0*/  IADD3 R180, R92, -0x1, RZ ;  /* 0xffffffff5cb47810 */ /* 0x000fce0007ffe0ff */
.L_x_924:
        /* <DEDUP_REMOVED lines=20> */
.L_x_928:
        /* <DEDUP_REMOVED lines=56> */
.L_x_926:
        /* <DEDUP_REMOVED lines=56> */
[----:B------:R-:W3:Y:S04]  /*a240*/  LDSM.16.M88.4 R96, [R122+0x3400] ;  /* 0x003400007a60783b */ /* 0x000ee80000000200 */
[----:B------:R-:W4:Y:S04]  /*a250*/  LDSM.16.M88.4 R100, [R122+0x3800] ;  /* 0x003800007a64783b */ /* 0x000f280000000200 */
[----:B------:R-:W0:Y:S04]  /*a260*/  LDGDEPBAR ;  /* 0x00000000000079af */ /* 0x000e280000000000 */
[----:B------:R-:W5:Y:S04]  /*a270*/  LDSM.16.M88.4 R104, [R122+0x3c00] ;  /* 0x003c00007a68783b */ /* 0x000f680000000200 */
[----:B------:R-:W-:Y:S04]  /*a280*/  LDSM.16.M88.4 R108, [R121] ;  /* 0x00000000796c783b */ /* 0x000fe80000000200 */
[----:B------:R-:W1:Y:S04]  /*a290*/  LDSM.16.M88.4 R112, [R87+0x3000] ;  /* 0x003000005770783b */ /* 0x000e680000000200 */
[----:B------:R-:W1:Y:S01]  /*a2a0*/  LDSM.16.M88.4 R116, [R87+0x3400] ;  /* 0x003400005774783b */ /* 0x000e620000000200 */
[C---:B--2---:R-:W-:Y:S08]  /*a2b0*/  HMMA.16816.F32.BF16 R4, R88.reuse, R92, RZ ;  /* 0x0000005c5804723c */ /* 0x044ff000000418ff */
[C---:B------:R-:W-:Y:S01]  /*a2c0*/  HMMA.16816.F32.BF16 R8, R88.reuse, R94, RZ ;  /* 0x0000005e5808723c */ /* 0x040fe200000418ff */
[----:B------:R-:W2:Y:S07]  /*a2d0*/  LDSM.16.M88.4 R92, [R87+0x3800] ;  /* 0x00380000575c783b */ /* 0x000eae0000000200 */
        /* <DEDUP_REMOVED lines=10> */
[C---:B-1----:R-:W-:Y:S08]  /*a380*/  HMMA.16816.F32.BF16 R4, R108.reuse, R112, R4 ;  /* 0x000000706c04723c */ /* 0x042ff00000041804 */
[C---:B------:R-:W-:Y:S01]  /*a390*/  HMMA.16816.F32.BF16 R8, R108.reuse, R114, R8 ;  /* 0x000000726c08723c */ /* 0x040fe20000041808 */
[----:B------:R-:W1:Y:S07]  /*a3a0*/  LDSM.16.M88.4 R112, [R122+0x4800] ;  /* 0x004800007a70783b */ /* 0x000e6e0000000200 */
[C---:B------:R-:W-:Y:S08]  /*a3b0*/  HMMA.16816.F32.BF16 R12, R108.reuse, R116, R12 ;  /* 0x000000746c0c723c */ /* 0x040ff0000004180c */
[C---:B------:R-:W-:Y:S08]  /*a3c0*/  HMMA.16816.F32.BF16 R16, R108.reuse, R118, R16 ;  /* 0x000000766c10723c */ /* 0x040ff00000041810 */
[C---:B--2---:R-:W-:Y:S08]  /*a3d0*/  HMMA.16816.F32.BF16 R20, R108.reuse, R92, R20 ;  /* 0x0000005c6c14723c */ /* 0x044ff00000041814 */
[C---:B------:R-:W-:Y:S01]  /*a3e0*/  HMMA.16816.F32.BF16 R24, R108.reuse, R94, R24 ;  /* 0x0000005e6c18723c */ /* 0x040fe20000041818 */
[----:B------:R-:W2:Y:S07]  /*a3f0*/  LDSM.16.M88.4 R92, [R122+0x4c00] ;  /* 0x004c00007a5c783b */ /* 0x000eae0000000200 */
[C---:B---3--:R-:W-:Y:S08]  /*a400*/  HMMA.16816.F32.BF16 R28, R108.reuse, R96, R28 ;  /* 0x000000606c1c723c */ /* 0x048ff0000004181c */
[----:B------:R-:W-:Y:S01]  /*a410*/  HMMA.16816.F32.BF16 R32, R108, R98, R32 ;  /* 0x000000626c20723c */ /* 0x000fe20000041820 */
[----:B------:R-:W-:Y:S04]  /*a420*/  LDSM.16.M88.4 R96, [R121+0x1000] ;  /* 0x001000007960783b */ /* 0x000fe80000000200 */
[----:B------:R-:W-:Y:S03]  /*a430*/  LDSM.16.M88.4 R108, [R87+0x4800] ;  /* 0x00480000576c783b */ /* 0x000fe60000000200 */
[C---:B----4-:R-:W-:Y:S08]  /*a440*/  HMMA.16816.F32.BF16 R4, R88.reuse, R100, R4 ;  /* 0x000000645804723c */ /* 0x050ff00000041804 */
[C---:B------:R-:W-:Y:S01]  /*a450*/  HMMA.16816.F32.BF16 R8, R88.reuse, R102, R8 ;  /* 0x000000665808723c */ /* 0x040fe20000041808 */
[----:B------:R-:W3:Y:S07]  /*a460*/  LDSM.16.M88.4 R100, [R87+0x4000] ;  /* 0x004000005764783b */ /* 0x000eee0000000200 */
[C---:B-----5:R-:W-:Y:S08]  /*a470*/  HMMA.16816.F32.BF16 R12, R88.reuse, R104, R12 ;  /* 0x00000068580c723c */ /* 0x060ff0000004180c */
[C---:B------:R-:W-:Y:S01]  /*a480*/  HMMA.16816.F32.BF16 R16, R88.reuse, R106, R16 ;  /* 0x0000006a5810723c */ /* 0x040fe20000041810 */
[----:B------:R-:W4:Y:S07]  /*a490*/  LDSM.16.M88.4 R104, [R87+0x4400] ;  /* 0x004400005768783b */ /* 0x000f2e0000000200 */
[C---:B-1----:R-:W-:Y:S08]  /*a4a0*/  HMMA.16816.F32.BF16 R20, R88.reuse, R112, R20 ;  /* 0x000000705814723c */ /* 0x042ff00000041814 */
[C---:B------:R-:W-:Y:S01]  /*a4b0*/  HMMA.16816.F32.BF16 R24, R88.reuse, R114, R24 ;  /* 0x000000725818723c */ /* 0x040fe20000041818 */
[----:B------:R-:W1:Y:S07]  /*a4c0*/  LDSM.16.M88.4 R112, [R87+0x4c00] ;  /* 0x004c00005770783b */ /* 0x000e6e0000000200 */
[C---:B--2---:R-:W-:Y:S08]  /*a4d0*/  HMMA.16816.F32.BF16 R28, R88.reuse, R92, R28 ;  /* 0x0000005c581c723c */ /* 0x044ff0000004181c */
[----:B------:R-:W-:Y:S01]  /*a4e0*/  HMMA.16816.F32.BF16 R32, R88, R94, R32 ;  /* 0x0000005e5820723c */ /* 0x000fe20000041820 */
[----:B------:R-:W-:Y:S04]  /*a4f0*/  LDSM.16.M88.4 R88, [R123+0x2000] ;  /* 0x002000007b58783b */ /* 0x000fe80000000200 */
[----:B------:R-:W2:Y:S03]  /*a500*/  LDSM.16.M88.4 R92, [R122+0x5000] ;  /* 0x005000007a5c783b */ /* 0x000ea60000000200 */
[C---:B---3--:R-:W-:Y:S08]  /*a510*/  HMMA.16816.F32.BF16 R4, R96.reuse, R100, R4 ;  /* 0x000000646004723c */ /* 0x048ff00000041804 */
[C---:B------:R-:W-:Y:S01]  /*a520*/  HMMA.16816.F32.BF16 R8, R96.reuse, R102, R8 ;  /* 0x000000666008723c */ /* 0x040fe20000041808 */
[----:B------:R-:W3:Y:S07]  /*a530*/  LDSM.16.M88.4 R100, [R122+0x5400] ;  /* 0x005400007a64783b */ /* 0x000eee0000000200 */
[C---:B----4-:R-:W-:Y:S08]  /*a540*/  HMMA.16816.F32.BF16 R12, R96.reuse, R104, R12 ;  /* 0x00000068600c723c */ /* 0x050ff0000004180c */
[C---:B------:R-:W-:Y:S01]  /*a550*/  HMMA.16816.F32.BF16 R16, R96.reuse, R106, R16 ;  /* 0x0000006a6010723c */ /* 0x040fe20000041810 */
[----:B------:R-:W4:Y:S07]  /*a560*/  LDSM.16.M88.4 R104, [R122+0x5800] ;  /* 0x005800007a68783b */ /* 0x000f2e0000000200 */
[C---:B------:R-:W-:Y:S08]  /*a570*/  HMMA.16816.F32.BF16 R20, R96.reuse, R108, R20 ;  /* 0x0000006c6014723c */ /* 0x040ff00000041814 */
[C---:B------:R-:W-:Y:S01]  /*a580*/  HMMA.16816.F32.BF16 R24, R96.reuse, R110, R24 ;  /* 0x0000006e6018723c */ /* 0x040fe20000041818 */
[----:B------:R-:W5:Y:S07]  /*a590*/  LDSM.16.M88.4 R108, [R122+0x5c00] ;  /* 0x005c00007a6c783b */ /* 0x000f6e0000000200 */
[C---:B-1----:R-:W-:Y:S08]  /*a5a0*/  HMMA.16816.F32.BF16 R28, R96.reuse, R112, R28 ;  /* 0x00000070601c723c */ /* 0x042ff0000004181c */
[----:B------:R-:W-:Y:S01]  /*a5b0*/  HMMA.16816.F32.BF16 R32, R96, R114, R32 ;  /* 0x000000726020723c */ /* 0x000fe20000041820 */
[----:B------:R-:W-:Y:S04]  /*a5c0*/  LDSM.16.M88.4 R96, [R87+0x5000] ;  /* 0x005000005760783b */ /* 0x000fe80000000200 */
[----:B------:R-:W-:Y:S03]  /*a5d0*/  LDSM.16.M88.4 R112, [R87+0x5c00] ;  /* 0x005c00005770783b */ /* 0x000fe60000000200 */
[C---:B--2---:R-:W-:Y:S08]  /*a5e0*/  HMMA.16816.F32.BF16 R4, R88.reuse, R92, R4 ;  /* 0x0000005c5804723c */ /* 0x044ff00000041804 */
[C---:B------:R-:W-:Y:S01]  /*a5f0*/  HMMA.16816.F32.BF16 R8, R88.reuse, R94, R8 ;  /* 0x0000005e5808723c */ /* 0x040fe20000041808 */
[----:B------:R-:W1:Y:S07]  /*a600*/  LDSM.16.M88.4 R92, [R121+0x2000] ;  /* 0x00200000795c783b */ /* 0x000e6e0000000200 */
[C---:B---3--:R-:W-:Y:S08]  /*a610*/  HMMA.16816.F32.BF16 R12, R88.reuse, R100, R12 ;  /* 0x00000064580c723c */ /* 0x048ff0000004180c */
[C---:B------:R-:W-:Y:S01]  /*a620*/  HMMA.16816.F32.BF16 R16, R88.reuse, R102, R16 ;  /* 0x000000665810723c */ /* 0x040fe20000041810 */
[----:B------:R-:W2:Y:S07]  /*a630*/  LDSM.16.M88.4 R100, [R87+0x5400] ;  /* 0x005400005764783b */ /* 0x000eae0000000200 */
[C---:B----4-:R-:W-:Y:S08]  /*a640*/  HMMA.16816.F32.BF16 R20, R88.reuse, R104, R20 ;  /* 0x000000685814723c */ /* 0x050ff00000041814 */
[C---:B------:R-:W-:Y:S01]  /*a650*/  HMMA.16816.F32.BF16 R24, R88.reuse, R106, R24 ;  /* 0x0000006a5818723c */ /* 0x040fe20000041818 */
[----:B------:R-:W3:Y:S01]  /*a660*/  LDSM.16.M88.4 R104, [R87+0x5800] ;  /* 0x005800005768783b */ /* 0x000ee20000000200 */
[----:B------:R-:W-:Y:S04]  /*a670*/  DEPBAR.LE SB0, 0x0 ;  /* 0x000080000000791a */ /* 0x000fe80000000000 */
[----:B------:R-:W-:Y:S02]  /*a680*/  BAR.SYNC.DEFER_BLOCKING 0x0 ;  /* 0x0000000000007b1d */ /* 0x000fe40000010000 */
[C---:B-----5:R-:W-:Y:S08]  /*a690*/  HMMA.16816.F32.BF16 R28, R88.reuse, R108, R28 ;  /* 0x0000006c581c723c */ /* 0x060ff0000004181c */
[----:B------:R-:W-:Y:S08]  /*a6a0*/  HMMA.16816.F32.BF16 R32, R88, R110, R32 ;  /* 0x0000006e5820723c */ /* 0x000ff00000041820 */
[C---:B-1----:R-:W-:Y:S08]  /*a6b0*/  HMMA.16816.F32.BF16 R4, R92.reuse, R96, R4 ;  /* 0x000000605c04723c */ /* 0x042ff00000041804 */
[C---:B------:R-:W-:Y:S08]  /*a6c0*/  HMMA.16816.F32.BF16 R8, R92.reuse, R98, R8 ;  /* 0x000000625c08723c */ /* 0x040ff00000041808 */
[C---:B--2---:R-:W-:Y:S08]  /*a6d0*/  HMMA.16816.F32.BF16 R12, R92.reuse, R100, R12 ;  /* 0x000000645c0c723c */ /* 0x044ff0000004180c */
[C---:B------:R-:W-:Y:S08]  /*a6e0*/  HMMA.16816.F32.BF16 R16, R92.reuse, R102, R16 ;  /* 0x000000665c10723c */ /* 0x040ff00000041810 */
[C---:B---3--:R-:W-:Y:S08]  /*a6f0*/  HMMA.16816.F32.BF16 R20, R92.reuse, R104, R20 ;  /* 0x000000685c14723c */ /* 0x048ff00000041814 */
[C---:B------:R-:W-:Y:S08]  /*a700*/  HMMA.16816.F32.BF16 R24, R92.reuse, R106, R24 ;  /* 0x0000006a5c18723c */ /* 0x040ff00000041818 */
[C---:B------:R-:W-:Y:S08]  /*a710*/  HMMA.16816.F32.BF16 R28, R92.reuse, R112, R28 ;  /* 0x000000705c1c723c */ /* 0x040ff0000004181c */
[----:B------:R-:W-:Y:S01]  /*a720*/  HMMA.16816.F32.BF16 R32, R92, R114, R32 ;  /* 0x000000725c20723c */ /* 0x000fe20000041820 */
[----:B------:R-:W-:-:S07]  /*a730*/  @P0 BRA `(.L_x_928) ;  /* 0xfffff40000000947 */ /* 0x000fce000383ffff */
.L_x_927:
[----:B------:R-:W-:Y:S01]  /*a740*/  LOP3.LUT R202, R183, UR15, R186, 0x96, !PT ;  /* 0x0000000fb7ca7c12 */ /* 0x000fe2000f8e96ba */
[C---:B-1----:R-:W-:Y:S02]  /*a750*/  IMAD R90, R180.reuse, 0x40, R163 ;  /* 0x00000040b45a7824 */ /* 0x042fe400078e02a3 */
[----:B------:R-:W-:Y:S02]  /*a760*/  IMAD.SHL.U32 R105, R180, 0x2, RZ ;  /* 0x00000002b4697824 */ /* 0x000fe400078e00ff */
[----:B------:R-:W-:Y:S01]  /*a770*/  IMAD.WIDE.U32 R202, R202, -0x326172a9, RZ ;  /* 0xcd9e8d57caca7825 */ /* 0x000fe200078e00ff */
        /* <DEDUP_REMOVED lines=26> */
[-C--:B------:R-:W-:Y:S02]  /*a920*/  FFMA.FTZ R4, R101, R164.reuse, R4 ;  /* 0x000000a465047223 */ /* 0x080fe40000010004 */
[-C--:B------:R-:W-:Y:S02]  /*a930*/  FFMA.FTZ R5, R2, R164.reuse, R5 ;  /* 0x000000a402057223 */ /* 0x080fe40000010005 */
[-C--:B------:R-:W-:Y:S01]  /*a940*/  FFMA.FTZ R30, R89, R164.reuse, R30 ;  /* 0x000000a4591e7223 */ /* 0x080fe2000001001e */
[----:B------:R-:W-:Y:S01]  /*a950*/  FMNMX.FTZ R96, R4, R3, !PT ;  /* 0x0000000304607209 */ /* 0x000fe20007810000 */
[-C--:B------:R-:W-:Y:S02]  /*a960*/  FFMA.FTZ R8, R99, R164.reuse, R8 ;  /* 0x000000a463087223 */ /* 0x080fe40000010008 */
[----:B------:R-:W-:Y:S01]  /*a970*/  FFMA.FTZ R6, R101, R164, R6 ;  /* 0x000000a465067223 */ /* 0x000fe20000010006 */
[----:B------:R-:W-:Y:S01]  /*a980*/  FMNMX.FTZ R101, R5, R96, !PT ;  /* 0x0000006005657209 */ /* 0x000fe20007810000 */
[-C--:B------:R-:W-:Y:S02]  /*a990*/  FFMA.FTZ R9, R94, R164.reuse, R9 ;  /* 0x000000a45e097223 */ /* 0x080fe40000010009 */
[-C--:B------:R-:W-:Y:S01]  /*a9a0*/  FFMA.FTZ R7, R2, R164.reuse, R7 ;  /* 0x000000a402077223 */ /* 0x080fe20000010007 */
[----:B------:R-:W-:Y:S01]  /*a9b0*/  FMNMX.FTZ R96, R8, R101, !PT ;  /* 0x0000006508607209 */ /* 0x000fe20007810000 */
[-C--:B------:R-:W-:Y:S01]  /*a9c0*/  FFMA.FTZ R12, R95, R164.reuse, R12 ;  /* 0x000000a45f0c7223 */ /* 0x080fe2000001000c */
[----:B------:R-:W-:Y:S01]  /*a9d0*/  IADD3 R2, R90, 0x31, RZ ;  /* 0x000000315a027810 */ /* 0x000fe20007ffe0ff */
[----:B------:R-:W-:Y:S01]  /*a9e0*/  FFMA.FTZ R10, R99, R164, R10 ;  /* 0x000000a4630a7223 */ /* 0x000fe2000001000a */
[----:B------:R-:W-:Y:S01]  /*a9f0*/  FMNMX.FTZ R99, R9, R96, !PT ;  /* 0x0000006009637209 */ /* 0x000fe20007810000 */
[-C--:B------:R-:W-:Y:S01]  /*aa00*/  FFMA.FTZ R11, R94, R164.reuse, R11 ;  /* 0x000000a45e0b7223 */ /* 0x080fe2000001000b */
[----:B------:R-:W-:Y:S01]  /*aa10*/  FMNMX.FTZ R96, R6, R85, !PT ;  /* 0x0000005506607209 */ /* 0x000fe20007810000 */
[-C--:B------:R-:W-:Y:S01]  /*aa20*/  FFMA.FTZ R15, R92, R164.reuse, R15 ;  /* 0x000000a45c0f7223 */ /* 0x080fe2000001000f */
[----:B------:R-:W-:Y:S01]  /*aa30*/  FMNMX.FTZ R94, R12, R99, !PT ;  /* 0x000000630c5e7209 */ /* 0x000fe20007810000 */
[----:B------:R-:W-:Y:S01]  /*aa40*/  FFMA.FTZ R14, R95, R164, R14 ;  /* 0x000000a45f0e7223 */ /* 0x000fe2000001000e */
[----:B------:R-:W-:Y:S01]  /*aa50*/  FMNMX.FTZ R99, R7, R96, !PT ;  /* 0x0000006007637209 */ /* 0x000fe20007810000 */
[-C--:B------:R-:W-:Y:S01]  /*aa60*/  FFMA.FTZ R13, R92, R164.reuse, R13 ;  /* 0x000000a45c0d7223 */ /* 0x080fe2000001000d */
[----:B------:R-:W-:Y:S01]  /*aa70*/  IADD3 R95, R90, 0x38, RZ ;  /* 0x000000385a5f7810 */ /* 0x000fe20007ffe0ff */
[----:B------:R-:W-:Y:S01]  /*aa80*/  FFMA.FTZ R16, R97, R164, R16 ;  /* 0x000000a461107223 */ /* 0x000fe20000010010 */
[----:B------:R-:W-:Y:S01]  /*aa90*/  FMNMX.FTZ R92, R10, R99, !PT ;  /* 0x000000630a5c7209 */ /* 0x000fe20007810000 */
[----:B------:R-:W1:Y:S01]  /*aaa0*/  I2F R2, R2 ;  /* 0x0000000200027306 */ /* 0x000e620000201400 */
[----:B------:R-:W-:Y:S01]  /*aab0*/  FMNMX.FTZ R101, R13, R94, !PT ;  /* 0x0000005e0d657209 */ /* 0x000fe20007810000 */
[----:B------:R-:W-:Y:S01]  /*aac0*/  FFMA.FTZ R17, R88, R164, R17 ;  /* 0x000000a458117223 */ /* 0x000fe20000010011 */
[----:B------:R-:W-:Y:S01]  /*aad0*/  FMNMX.FTZ R99, R11, R92, !PT ;  /* 0x0000005c0b637209 */ /* 0x000fe20007810000 */
[-C--:B------:R-:W-:Y:S01]  /*aae0*/  FFMA.FTZ R18, R97, R164.reuse, R18 ;  /* 0x000000a461127223 */ /* 0x080fe20000010012 */
[----:B------:R-:W-:Y:S01]  /*aaf0*/  FMNMX.FTZ R94, R16, R101, !PT ;  /* 0x00000065105e7209 */ /* 0x000fe20007810000 */
[-C--:B------:R-:W-:Y:S01]  /*ab00*/  FFMA.FTZ R19, R88, R164.reuse, R19 ;  /* 0x000000a458137223 */ /* 0x080fe20000010013 */
[----:B------:R-:W-:Y:S01]  /*ab10*/  FMNMX.FTZ R92, R14, R99, !PT ;  /* 0x000000630e5c7209 */ /* 0x000fe20007810000 */
[----:B------:R-:W-:Y:S01]  /*ab20*/  FFMA.FTZ R22, R93, R164, R22 ;  /* 0x000000a45d167223 */ /* 0x000fe20000010016 */
[----:B------:R-:W-:Y:S01]  /*ab30*/  IADD3 R90, R90, 0x39, RZ ;  /* 0x000000395a5a7810 */ /* 0x000fe20007ffe0ff */
[----:B------:R-:W2:Y:S01]  /*ab40*/  I2F R95, R95 ;  /* 0x0000005f005f7306 */ /* 0x000ea20000201400 */
[----:B------:R-:W-:Y:S01]  /*ab50*/  FMNMX.FTZ R101, R17, R94, !PT ;  /* 0x0000005e11657209 */ /* 0x000fe20007810000 */
[----:B------:R-:W-:Y:S01]  /*ab60*/  FFMA.FTZ R20, R93, R164, R20 ;  /* 0x000000a45d147223 */ /* 0x000fe20000010014 */
[----:B------:R-:W-:Y:S01]  /*ab70*/  FMNMX.FTZ R97, R15, R92, !PT ;  /* 0x0000005c0f617209 */ /* 0x000fe20007810000 */
[-C--:B------:R-:W-:Y:S02]  /*ab80*/  FFMA.FTZ R21, R84, R164.reuse, R21 ;  /* 0x000000a454157223 */ /* 0x080fe40000010015 */
[-C--:B------:R-:W-:Y:S01]  /*ab90*/  FFMA.FTZ R25, R0, R164.reuse, R25 ;  /* 0x000000a400197223 */ /* 0x080fe20000010019 */
[----:B------:R-:W-:Y:S01]  /*aba0*/  FMNMX.FTZ R94, R20, R101, !PT ;  /* 0x00000065145e7209 */ /* 0x000fe20007810000 */
[----:B------:R-:W-:Y:S01]  /*abb0*/  FFMA.FTZ R23, R84, R164, R23 ;  /* 0x000000a454177223 */ /* 0x000fe20000010017 */
[----:B------:R-:W-:Y:S01]  /*abc0*/  FMNMX.FTZ R88, R18, R97, !PT ;  /* 0x0000006112587209 */ /* 0x000fe20007810000 */
[----:B------:R-:W3:Y:S01]  /*abd0*/  I2F R90, R90 ;  /* 0x0000005a005a7306 */ /* 0x000ee20000201400 */
[----:B------:R-:W-:Y:S01]  /*abe0*/  FMNMX.FTZ R99, R21, R94, !PT ;  /* 0x0000005e15637209 */ /* 0x000fe20007810000 */
[----:B------:R-:W-:Y:S01]  /*abf0*/  FFMA.FTZ R24, R91, R164, R24 ;  /* 0x000000a45b187223 */ /* 0x000fe20000010018 */
[----:B------:R-:W-:Y:S01]  /*ac00*/  FMNMX.FTZ R93, R19, R88, !PT ;  /* 0x00000058135d7209 */ /* 0x000fe20007810000 */
[-C--:B-1----:R-:W-:Y:S02]  /*ac10*/  FFMA.FTZ R29, R2, R164.reuse, R29 ;  /* 0x000000a4021d7223 */ /* 0x082fe4000001001d */
[-C--:B------:R-:W-:Y:S01]  /*ac20*/  FFMA.FTZ R26, R91, R164.reuse, R26 ;  /* 0x000000a45b1a7223 */ /* 0x080fe2000001001a */
[----:B------:R-:W-:Y:S01]  /*ac30*/  FMNMX.FTZ R92, R24, R99, !PT ;  /* 0x00000063185c7209 */ /* 0x000fe20007810000 */
[-C--:B------:R-:W-:Y:S01]  /*ac40*/  FFMA.FTZ R27, R0, R164.reuse, R27 ;  /* 0x000000a4001b7223 */ /* 0x080fe2000001001b */
[----:B------:R-:W-:Y:S01]  /*ac50*/  FMNMX.FTZ R84, R22, R93, !PT ;  /* 0x0000005d16547209 */ /* 0x000fe20007810000 */
[----:B------:R-:W-:Y:S01]  /*ac60*/  FFMA.FTZ R31, R2, R164, R31 ;  /* 0x000000a4021f7223 */ /* 0x000fe2000001001f */
        /* <DEDUP_REMOVED lines=9> */
[-C--:B---3--:R-:W-:Y:S01]  /*ad00*/  FFMA.FTZ R33, R90, R164.reuse, R33 ;  /* 0x000000a45a217223 */ /* 0x088fe20000010021 */
[----:B------:R-:W-:Y:S01]  /*ad10*/  FMNMX.FTZ R2, R30, R89, !PT ;  /* 0x000000591e027209 */ /* 0x000fe20007810000 */
[----:B------:R-:W-:Y:S03]  /*ad20*/  FFMA.FTZ R35, R90, R164, R35 ;  /* 0x000000a45a237223 */ /* 0x000fe60000010023 */
[----:B------:R-:W-:Y:S02]  /*ad30*/  FMNMX.FTZ R0, R33, R88, !PT ;  /* 0x0000005821007209 */ /* 0x000fe40007810000 */
[----:B------:R-:W-:Y:S03]  /*ad40*/  FMNMX.FTZ R95, R31, R2, !PT ;  /* 0x000000021f5f7209 */ /* 0x000fe60007810000 */
[----:B------:R-:W1:Y:S01]  /*ad50*/  SHFL.BFLY PT, R89, R0, 0x2, 0x1f ;  /* 0x0c401f0000597f89 */ /* 0x000e6200000e0000 */
[----:B------:R-:W-:Y:S02]  /*ad60*/  FMNMX.FTZ R2, R34, R95, !PT ;  /* 0x0000005f22027209 */ /* 0x000fe40007810000 */
[----:B------:R-:W-:Y:S02]  /*ad70*/  LOP3.LUT R95, R105, UR29, RZ, 0x3c, !PT ;  /* 0x0000001d695f7c12 */ /* 0x000fe4000f8e3cff */
[----:B------:R-:W-:Y:S02]  /*ad80*/  FMNMX.FTZ R93, R35, R2, !PT ;  /* 0x00000002235d7209 */ /* 0x000fe40007810000 */
[----:B------:R-:W-:Y:S03]  /*ad90*/  IADD3 R105, R105, 0x1, RZ ;  /* 0x0000000169697810 */ /* 0x000fe60007ffe0ff */
[----:B------:R-:W2:Y:S01]  /*ada0*/  SHFL.BFLY PT, R84, R93, 0x2, 0x1f ;  /* 0x0c401f005d547f89 */ /* 0x000ea200000e0000 */
[----:B------:R-:W-:Y:S04]  /*adb0*/  LOP3.LUT R105, R105, UR29, RZ, 0x3c, !PT ;  /* 0x0000001d69697c12 */ /* 0x000fe8000f8e3cff */
[C---:B------:R-:W-:Y:S02]  /*adc0*/  LOP3.LUT R105, R187.reuse, R105, RZ, 0x3c, !PT ;  /* 0x00000069bb697212 */ /* 0x040fe400078e3cff */
[----:B-1----:R-:W-:Y:S02]  /*add0*/  FMNMX.FTZ R91, R0, R89, !PT ;  /* 0x00000059005b7209 */ /* 0x002fe40007810000 */
[----:B------:R-:W-:Y:S03]  /*ade0*/  LOP3.LUT R0, R187, R95, RZ, 0x3c, !PT ;  /* 0x0000005fbb007212 */ /* 0x000fe600078e3cff */
[----:B------:R-:W1:Y:S02]  /*adf0*/  SHFL.BFLY PT, R2, R91, 0x1, 0x1f ;  /* 0x0c201f005b027f89 */ /* 0x000e6400000e0000 */
[----:B------:R-:W-:Y:S01]  /*ae00*/  IMAD.WIDE.U32 R194, R0, -0x326172a9, RZ ;  /* 0xcd9e8d5700c27825 */ /* 0x000fe200078e00ff */
[----:B--2---:R-:W-:Y:S04]  /*ae10*/  FMNMX.FTZ R89, R93, R84, !PT ;  /* 0x000000545d597209 */ /* 0x004fe80007810000 */
[----:B------:R-:W-:Y:S02]  /*ae20*/  LOP3.LUT R84, R195, UR16, R184, 0x96, !PT ;  /* 0x00000010c3547c12 */ /* 0x000fe4000f8e96b8 */
[----:B------:R-:W-:Y:S01]  /*ae30*/  LOP3.LUT R194, R203, UR14, R194, 0x96, !PT ;  /* 0x0000000ecbc27c12 */ /* 0x000fe2000f8e96c2 */
[----:B------:R-:W2:Y:S02]  /*ae40*/  SHFL.BFLY PT, R0, R89, 0x1, 0x1f ;  /* 0x0c201f0059007f89 */ /* 0x000ea400000e0000 */
[----:B------:R-:W-:Y:S04]  /*ae50*/  IMAD.WIDE.U32 R200, R84, -0x2daee0ad, RZ ;  /* 0xd2511f5354c87825 */ /* 0x000fe800078e00ff */
[----:B------:R-:W-:Y:S01]  /*ae60*/  IMAD.WIDE.U32 R194, R194, -0x2daee0ad, RZ ;  /* 0xd2511f53c2c27825 */ /* 0x000fe200078e00ff */
[----:B------:R-:W-:Y:S04]  /*ae70*/  LOP3.LUT R84, R201, UR13, R182, 0x96, !PT ;  /* 0x0000000dc9547c12 */ /* 0x000fe8000f8e96b6 */
[----:B------:R-:W-:Y:S01]  /*ae80*/  LOP3.LUT R200, R195, UR11, R200, 0x96, !PT ;  /* 0x0000000bc3c87c12 */ /* 0x000fe2000f8e96c8 */
[----:B------:R-:W-:Y:S01]  /*ae90*/  IMAD.WIDE.U32 R198, R84, -0x326172a9, RZ ;  /* 0xcd9e8d5754c67825 */ /* 0x000fe200078e00ff */
[----:B-1----:R-:W-:Y:S03]  /*aea0*/  FMNMX.FTZ R2, R91, R2, !PT ;  /* 0x000000025b027209 */ /* 0x002fe60007810000 */
        /* <DEDUP_REMOVED lines=8> */
[----:B------:R-:W-:Y:S01]  /*af30*/  IMAD.WIDE.U32 R198, R198, -0x2daee0ad, RZ ;  /* 0xd2511f53c6c67825 */ /* 0x000fe200078e00ff */
[C---:B------:R-:W-:Y:S02]  /*af40*/  FSETP.NEU.FTZ.AND P0, PT, R0.reuse, -INF , PT ;  /* 0xff8000000000780b */ /* 0x040fe40003f1d000 */
[----:B------:R-:W-:Y:S01]  /*af50*/  LOP3.LUT R194, R205, UR9, R194, 0x96, !PT ;  /* 0x00000009cdc27c12 */ /* 0x000fe2000f8e96c2 */
[----:B------:R-:W-:Y:S01]  /*af60*/  FMUL.FTZ R103, R0, c[0x0][0x23c] ;  /* 0x00008f0000677a20 */ /* 0x000fe20000410000 */
[----:B------:R-:W-:Y:S01]  /*af70*/  LOP3.LUT R204, R199, UR7, R204, 0x96, !PT ;  /* 0x00000007c7cc7c12 */ /* 0x000fe2000f8e96cc */
[--C-:B------:R-:W-:Y:S02]  /*af80*/  FFMA.FTZ R96, R4, c[0x0][0x23c], -R106.reuse ;  /* 0x00008f0004607a23 */ /* 0x100fe4000001086a */
[----:B------:R-:W-:Y:S01]  /*af90*/  FFMA.FTZ R197, R5, c[0x0][0x23c], -R106 ;  /* 0x00008f0005c57a23 */ /* 0x000fe2000001086a */
[----:B------:R-:W-:Y:S01]  /*afa0*/  FSEL R103, R103, RZ, P0 ;  /* 0x000000ff67677208 */ /* 0x000fe20000000000 */
[----:B------:R-:W-:Y:S01]  /*afb0*/  IMAD.WIDE.U32 R194, R194, -0x326172a9, RZ ;  /* 0xcd9e8d57c2c27825 */ /* 0x000fe200078e00ff */
[----:B------:R-:W-:Y:S01]  /*afc0*/  IADD3 R192, P0, R190, UR5, RZ ;  /* 0x00000005bec07c10 */ /* 0x000fe2000ff1e0ff */
[----:B------:R-:W-:Y:S02]  /*afd0*/  MUFU.EX2 R96, R96 ;  /* 0x0000006000607308 */ /* 0x000fe40000000800 */
[----:B------:R-:W-:Y:S01]  /*afe0*/  IMAD.WIDE.U32 R204, R204, -0x326172a9, RZ ;  /* 0xcd9e8d57cccc7825 */ /* 0x000fe200078e00ff */
[----:B------:R-:W-:Y:S02]  /*aff0*/  IADD3.X R193, R191, UR6, RZ, P0, !PT ;  /* 0x00000006bfc17c10 */ /* 0x000fe400087fe4ff */
[----:B------:R-:W-:Y:S01]  /*b000*/  LOP3.LUT R200, R195, UR8, R200, 0x96, !PT ;  /* 0x00000008c3c87c12 */ /* 0x000fe2000f8e96c8 */
[--C-:B------:R-:W-:Y:S01]  /*b010*/  FFMA.FTZ R99, R6, c[0x0][0x23c], -R103.reuse ;  /* 0x00008f0006637a23 */ /* 0x100fe20000010867 */
[----:B------:R-:W-:Y:S01]  /*b020*/  LOP3.LUT R84, R205, UR17, R194, 0x96, !PT ;  /* 0x00000011cd547c12 */ /* 0x000fe2000f8e96c2 */
[--C-:B------:R-:W-:Y:S02]  /*b030*/  FFMA.FTZ R98, R7, c[0x0][0x23c], -R103.reuse ;  /* 0x00008f0007627a23 */ /* 0x100fe40000010867 */
[----:B------:R-:W1:Y:S01]  /*b040*/  MUFU.EX2 R197, R197 ;  /* 0x000000c500c57308 */ /* 0x000e620000000800 */
[C---:B------:R-:W-:Y:S01]  /*b050*/  LOP3.LUT R90, R84.reuse, 0xffff, RZ, 0xc0, !PT ;  /* 0x0000ffff545a7812 */ /* 0x040fe200078ec0ff */
[--C-:B------:R-:W-:Y:S01]  /*b060*/  FFMA.FTZ R111, R29, c[0x0][0x23c], -R106.reuse ;  /* 0x00008f001d6f7a23 */ /* 0x100fe2000001086a */
[----:B------:R-:W-:Y:S01]  /*b070*/  LOP3.LUT R92, R84, 0xff, RZ, 0xc0, !PT ;  /* 0x000000ff545c7812 */ /* 0x000fe200078ec0ff */
[----:B------:R-:W-:Y:S01]  /*b080*/  FFMA.FTZ R108, R32, c[0x0][0x23c], -R106 ;  /* 0x00008f00206c7a23 */ /* 0x000fe2000001086a */
[----:B------:R-:W-:Y:S01]  /*b090*/  SHF.R.U32.HI R90, RZ, 0x8, R90 ;  /* 0x00000008ff5a7819 */ /* 0x000fe2000001165a */
[--C-:B------:R-:W-:Y:S01]  /*b0a0*/  FFMA.FTZ R110, R30, c[0x0][0x23c], -R103.reuse ;  /* 0x00008f001e6e7a23 */ /* 0x100fe20000010867 */
[----:B------:R-:W-:Y:S01]  /*b0b0*/  SHF.R.U32.HI R88, RZ, 0x10, R84 ;  /* 0x00000010ff587819 */ /* 0x000fe20000011654 */
[--C-:B------:R-:W-:Y:S01]  /*b0c0*/  FFMA.FTZ R206, R10, c[0x0][0x23c], -R103.reuse ;  /* 0x00008f000ace7a23 */ /* 0x100fe20000010867 */
[----:B------:R-:W-:Y:S01]  /*b0d0*/  LOP3.LUT R90, R90, 0xffff, RZ, 0xc0, !PT ;  /* 0x0000ffff5a5a7812 */ /* 0x000fe200078ec0ff */
[----:B------:R-:W-:Y:S01]  /*b0e0*/  MUFU.EX2 R98, R98 ;  /* 0x0000006200627308 */ /* 0x000fe20000000800 */
[----:B------:R-:W-:Y:S01]  /*b0f0*/  ISETP.GE.U32.AND P6, PT, R161, R92, PT ;  /* 0x0000005ca100720c */ /* 0x000fe20003fc6070 */
[--C-:B------:R-:W-:Y:S01]  /*b100*/  FFMA.FTZ R195, R11, c[0x0][0x23c], -R103.reuse ;  /* 0x00008f000bc37a23 */ /* 0x100fe20000010867 */
[----:B------:R-:W-:Y:S01]  /*b110*/  LOP3.LUT R88, R88, 0xff, RZ, 0xc0, !PT ;  /* 0x000000ff58587812 */ /* 0x000fe200078ec0ff */
[--C-:B------:R-:W-:Y:S01]  /*b120*/  FFMA.FTZ R179, R18, c[0x0][0x23c], -R103.reuse ;  /* 0x00008f0012b37a23 */ /* 0x100fe20000010867 */
[----:B------:R-:W-:Y:S01]  /*b130*/  ISETP.GE.U32.AND P2, PT, R161, R90, PT ;  /* 0x0000005aa100720c */ /* 0x000fe20003f46070 */
[----:B------:R-:W-:Y:S01]  /*b140*/  FFMA.FTZ R102, R25, c[0x0][0x23c], -R106 ;  /* 0x00008f0019667a23 */ /* 0x000fe2000001086a */
[----:B------:R-:W-:Y:S01]  /*b150*/  ISETP.GE.U32.AND P1, PT, R161, R88, PT ;  /* 0x00000058a100720c */ /* 0x000fe20003f26070 */
[--C-:B------:R-:W-:Y:S01]  /*b160*/  FFMA.FTZ R207, R14, c[0x0][0x23c], -R103.reuse ;  /* 0x00008f000ecf7a23 */ /* 0x100fe20000010867 */
[----:B------:R-:W-:Y:S01]  /*b170*/  LOP3.LUT R90, R204, 0xff, RZ, 0xc0, !PT ;  /* 0x000000ffcc5a7812 */ /* 0x000fe200078ec0ff */
[----:B------:R-:W2:Y:S01]  /*b180*/  MUFU.EX2 R99, R99 ;  /* 0x0000006300637308 */ /* 0x000ea20000000800 */
[----:B------:R-:W-:Y:S01]  /*b190*/  SHF.R.U32.HI R84, RZ, 0x18, R84 ;  /* 0x00000018ff547819 */ /* 0x000fe20000011654 */
[--C-:B------:R-:W-:Y:S01]  /*b1a0*/  FFMA.FTZ R199, R15, c[0x0][0x23c], -R103.reuse ;  /* 0x00008f000fc77a23 */ /* 0x100fe20000010867 */
[----:B------:R-:W-:Y:S01]  /*b1b0*/  ISETP.GE.U32.AND P0, PT, R161, R90, PT ;  /* 0x0000005aa100720c */ /* 0x000fe20003f06070 */
[--C-:B------:R-:W-:Y:S01]  /*b1c0*/  FFMA.FTZ R181, R16, c[0x0][0x23c], -R106.reuse ;  /* 0x00008f0010b57a23 */ /* 0x100fe2000001086a */
[----:B-1----:R-:W-:Y:S01]  /*b1d0*/  F2FP.BF16.PACK_AB R91, R197, R96 ;  /* 0x00000060c55b723e */ /* 0x002fe200000010ff */
[----:B------:R-:W-:Y:S01]  /*b1e0*/  FFMA.FTZ R104, R17, c[0x0][0x23c], -R106 ;  /* 0x00008f0011687a23 */ /* 0x000fe2000001086a */
[----:B------:R-:W-:Y:S01]  /*b1f0*/  SHF.R.U32.HI R90, RZ, 0x10, R204 ;  /* 0x00000010ff5a7819 */ /* 0x000fe200000116cc */
[--C-:B------:R-:W-:Y:S01]  /*b200*/  FFMA.FTZ R117, R19, c[0x0][0x23c], -R103.reuse ;  /* 0x00008f0013757a23 */ /* 0x100fe20000010867 */
[----:B------:R-:W-:Y:S01]  /*b210*/  PRMT R88, R91, 0x7632, R88 ;  /* 0x000076325b587816 */ /* 0x000fe20000000058 */
[--C-:B------:R-:W-:Y:S01]  /*b220*/  FFMA.FTZ R119, R8, c[0x0][0x23c], -R106.reuse ;  /* 0x00008f0008777a23 */ /* 0x100fe2000001086a */
[----:B------:R-:W-:Y:S01]  /*b230*/  LOP3.LUT R92, R204, 0xffff, RZ, 0xc0, !PT ;  /* 0x0000ffffcc5c7812 */ /* 0x000fe200078ec0ff */
[----:B------:R-:W-:Y:S01]  /*b240*/  FFMA.FTZ R118, R9, c[0x0][0x23c], -R106 ;  /* 0x00008f0009767a23 */ /* 0x000fe2000001086a */
[----:B------:R-:W-:Y:S01]  /*b250*/  PRMT R95, R91, 0x5410, R88 ;  /* 0x000054105b5f7816 */ /* 0x000fe20000000058 */
[----:B------:R-:W-:Y:S01]  /*b260*/  @!P6 HFMA2.BF16_V2 R160, -RZ.H0_H0, RZ.H0_H0, -R91.H0_H0 ;  /* 0x200000ffffa0e231 */ /* 0x000fe2000034095b */
[----:B------:R-:W-:Y:S01]  /*b270*/  SHF.R.U32.HI R92, RZ, 0x8, R92 ;  /* 0x00000008ff5c7819 */ /* 0x000fe2000001165c */
[----:B------:R-:W-:Y:S01]  /*b280*/  @!P2 HFMA2.BF16_V2 R159, -RZ.H0_H0, RZ.H0_H0, -R88.H0_H0 ;  /* 0x200000ffff9fa231 */ /* 0x000fe20000340958 */
[--C-:B------:R-:W-:Y:S01]  /*b290*/  FFMA.FTZ R126, R22, c[0x0][0x23c], -R103.reuse ;  /* 0x00008f00167e7a23 */ /* 0x100fe20000010867 */
[----:B------:R-:W-:Y:S01]  /*b2a0*/  MUFU.EX2 R118, R118 ;  /* 0x0000007600767308 */ /* 0x000fe20000000800 */
[----:B------:R-:W-:Y:S01]  /*b2b0*/  @!P6 PRMT R91, R160, 0x5410, RZ ;  /* 0x00005410a05be816 */ /* 0x000fe200000000ff */
[--C-:B------:R-:W-:Y:S01]  /*b2c0*/  FFMA.FTZ R112, R26, c[0x0][0x23c], -R103.reuse ;  /* 0x00008f001a707a23 */ /* 0x100fe20000010867 */
[----:B------:R-:W-:Y:S01]  /*b2d0*/  ISETP.GE.U32.AND P6, PT, R161, R84, PT ;  /* 0x00000054a100720c */ /* 0x000fe20003fc6070 */
[--C-:B------:R-:W-:Y:S01]  /*b2e0*/  FFMA.FTZ R113, R23, c[0x0][0x23c], -R103.reuse ;  /* 0x00008f0017717a23 */ /* 0x100fe20000010867 */
[----:B------:R-:W-:Y:S01]  /*b2f0*/  SHF.R.U32.HI R84, RZ, 0x18, R204 ;  /* 0x00000018ff547819 */ /* 0x000fe200000116cc */
[----:B------:R1:W-:Y:S01]  /*b300*/  STG.E.U16 [R190.64], R91 ;  /* 0x0000005bbe007986 */ /* 0x0003e2000c10151a */
[----:B--2---:R-:W-:Y:S01]  /*b310*/  F2FP.BF16.PACK_AB R89, R98, R99 ;  /* 0x000000636259723e */ /* 0x004fe200000010ff */
[----:B------:R-:W-:Y:S01]  /*b320*/  FFMA.FTZ R114, R27, c[0x0][0x23c], -R103 ;  /* 0x00008f001b727a23 */ /* 0x000fe20000010867 */
[----:B------:R-:W-:Y:S01]  /*b330*/  @!P2 PRMT R88, R159, 0x5410, RZ ;  /* 0x000054109f58a816 */ /* 0x000fe200000000ff */
[----:B------:R-:W2:Y:S01]  /*b340*/  MUFU.EX2 R119, R119 ;  /* 0x0000007700777308 */ /* 0x000ea20000000800 */
[----:B------:R-:W-:Y:S01]  /*b350*/  PRMT R94, R89, 0x7632, R94 ;  /* 0x00007632595e7816 */ /* 0x000fe2000000005e */
[----:B------:R-:W-:Y:S01]  /*b360*/  @!P1 HFMA2.BF16_V2 R158, -RZ.H0_H0, RZ.H0_H0, -R89.H0_H0 ;  /* 0x200000ffff9e9231 */ /* 0x000fe20000340959 */
[----:B------:R-:W-:Y:S01]  /*b370*/  ISETP.GE.U32.AND P2, PT, R161, R84, PT ;  /* 0x00000054a100720c */ /* 0x000fe20003f46070 */
[----:B------:R-:W-:Y:S01]  /*b380*/  STG.E.U16 [R190.64+0x2], R88 ;  /* 0x00000258be007986 */ /* 0x000fe2000c10151a */
[----:B------:R-:W-:Y:S01]  /*b390*/  LOP3.LUT R84, R90, 0xff, RZ, 0xc0, !PT ;  /* 0x000000ff5a547812 */ /* 0x000fe200078ec0ff */
[----:B------:R-:W-:Y:S01]  /*b3a0*/  FADD.FTZ R3, -R2, R3 ;  /* 0x0000000302037221 */ /* 0x000fe20000010100 */
[----:B------:R-:W-:Y:S01]  /*b3b0*/  PRMT R90, R89, 0x5410, R94 ;  /* 0x00005410595a7816 */ /* 0x000fe2000000005e */
[----:B------:R-:W-:Y:S01]  /*b3c0*/  @!P6 HFMA2.BF16_V2 R157, -RZ.H0_H0, RZ.H0_H0, -R94.H0_H0 ;  /* 0x200000ffff9de231 */ /* 0x000fe2000034095e */
[----:B------:R-:W-:Y:S01]  /*b3d0*/  @!P1 PRMT R89, R158, 0x5410, RZ ;  /* 0x000054109e599816 */ /* 0x000fe200000000ff */
[--C-:B------:R-:W-:Y:S01]  /*b3e0*/  FFMA.FTZ R109, R31, c[0x0][0x23c], -R103.reuse ;  /* 0x00008f001f6d7a23 */ /* 0x100fe20000010867 */
[----:B------:R-:W-:Y:S01]  /*b3f0*/  ISETP.GE.U32.AND P1, PT, R161, R84, PT ;  /* 0x00000054a100720c */ /* 0x000fe20003f26070 */
[----:B------:R-:W-:Y:S01]  /*b400*/  FMUL.FTZ R84, R3, c[0x0][0x23c] ;  /* 0x00008f0003547a20 */ /* 0x000fe20000410000 */
[----:B------:R-:W-:Y:S01]  /*b410*/  LOP3.LUT R92, R92, 0xffff, RZ, 0xc0, !PT ;  /* 0x0000ffff5c5c7812 */ /* 0x000fe200078ec0ff */
[----:B------:R-:W-:Y:S01]  /*b420*/  IMAD.WIDE.U32 R200, R200, -0x2daee0ad, RZ ;  /* 0xd2511f53c8c87825 */ /* 0x000fe200078e00ff */
[----:B------:R-:W-:Y:S01]  /*b430*/  @!P6 PRMT R94, R157, 0x5410, RZ ;  /* 0x000054109d5ee816 */ /* 0x000fe200000000ff */
[----:B------:R-:W-:Y:S01]  /*b440*/  STG.E.U16 [R192.64], R89 ;  /* 0x00000059c0007986 */ /* 0x000fe2000c10151a */
[----:B------:R-:W-:Y:S01]  /*b450*/  ISETP.GE.U32.AND P6, PT, R161, R92, PT ;  /* 0x0000005ca100720c */ /* 0x000fe20003fc6070 */
[----:B------:R-:W3:Y:S01]  /*b460*/  MUFU.EX2 R84, R84 ;  /* 0x0000005400547308 */ /* 0x000ee20000000800 */
[C-C-:B------:R-:W-:Y:S01]  /*b470*/  LOP3.LUT R100, R201.reuse, UR18, R198.reuse, 0x96, !PT ;  /* 0x00000012c9647c12 */ /* 0x140fe2000f8e96c6 */
[----:B------:R-:W-:Y:S01]  /*b480*/  STG.E.U16 [R192.64+0x2], R94 ;  /* 0x0000025ec0007986 */ /* 0x000fe2000c10151a */
[----:B------:R-:W-:Y:S01]  /*b490*/  LOP3.LUT R198, R201, UR18, R198, 0x96, !PT ;  /* 0x00000012c9c67c12 */ /* 0x000fe2000f8e96c6 */
[--C-:B------:R-:W-:Y:S01]  /*b4a0*/  FFMA.FTZ R107, R34, c[0x0][0x23c], -R103.reuse ;  /* 0x00008f00226b7a23 */ /* 0x100fe20000010867 */
[----:B------:R-:W-:Y:S01]  /*b4b0*/  LOP3.LUT R25, R100, 0xffff, RZ, 0xc0, !PT ;  /* 0x0000ffff64197812 */ /* 0x000fe200078ec0ff */
[----:B------:R-:W-:Y:S01]  /*b4c0*/  FFMA.FTZ R103, R35, c[0x0][0x23c], -R103 ;  /* 0x00008f0023677a23 */ /* 0x000fe20000010867 */
[----:B--2---:R-:W-:Y:S01]  /*b4d0*/  F2FP.BF16.PACK_AB R93, R118, R119 ;  /* 0x00000077765d723e */ /* 0x004fe200000010ff */
[----:B------:R-:W-:Y:S01]  /*b4e0*/  FFMA.FTZ R115, R24, c[0x0][0x23c], -R106 ;  /* 0x00008f0018737a23 */ /* 0x000fe2000001086a */
[----:B------:R-:W-:Y:S01]  /*b4f0*/  LOP3.LUT R24, R100, 0xff, RZ, 0xc0, !PT ;  /* 0x000000ff64187812 */ /* 0x000fe200078ec0ff */
[----:B------:R-:W-:Y:S01]  /*b500*/  MUFU.EX2 R206, R206 ;  /* 0x000000ce00ce7308 */ /* 0x000fe20000000800 */
[C---:B------:R-:W-:Y:S01]  /*b510*/  PRMT R92, R93.reuse, 0x7632, R92 ;  /* 0x000076325d5c7816 */ /* 0x040fe2000000005c */
[----:B------:R-:W-:Y:S01]  /*b520*/  @!P0 HFMA2.BF16_V2 R156, -RZ.H0_H0, RZ.H0_H0, -R93.H0_H0 ;  /* 0x200000ffff9c8231 */ /* 0x000fe2000034095d */
[----:B------:R-:W-:Y:S01]  /*b530*/  SHF.R.U32.HI R25, RZ, 0x8, R25 ;  /* 0x00000008ff197819 */ /* 0x000fe20000011619 */
[----:B------:R-:W-:Y:S01]  /*b540*/  FFMA.FTZ R196, R12, c[0x0][0x23c], -R106 ;  /* 0x00008f000cc47a23 */ /* 0x000fe2000001086a */
[----:B------:R-:W-:Y:S01]  /*b550*/  PRMT R101, R93, 0x5410, R92 ;  /* 0x000054105d657816 */ /* 0x000fe2000000005c */
[----:B------:R-:W-:Y:S01]  /*b560*/  @!P6 HFMA2.BF16_V2 R155, -RZ.H0_H0, RZ.H0_H0, -R92.H0_H0 ;  /* 0x200000ffff9be231 */ /* 0x000fe2000034095c */
[----:B------:R-:W-:Y:S01]  /*b570*/  @!P0 PRMT R93, R156, 0x5410, RZ ;  /* 0x000054109c5d8816 */ /* 0x000fe200000000ff */
[----:B------:R-:W-:Y:S01]  /*b580*/  FFMA.FTZ R208, R13, c[0x0][0x23c], -R106 ;  /* 0x00008f000dd07a23 */ /* 0x000fe2000001086a */
[----:B------:R-:W-:Y:S01]  /*b590*/  ISETP.GE.U32.AND P0, PT, R161, R24, PT ;  /* 0x00000018a100720c */ /* 0x000fe20003f06070 */
[----:B------:R-:W2:Y:S01]  /*b5a0*/  MUFU.EX2 R195, R195 ;  /* 0x000000c300c37308 */ /* 0x000ea20000000800 */
[----:B------:R-:W-:Y:S01]  /*b5b0*/  @!P6 PRMT R92, R155, 0x5410, RZ ;  /* 0x000054109b5ce816 */ /* 0x000fe200000000ff */
[----:B------:R-:W-:Y:S01]  /*b5c0*/  FADD.FTZ R24, -R0, R85 ;  /* 0x0000005500187221 */ /* 0x000fe20000010100 */
[----:B------:R-:W-:Y:S01]  /*b5d0*/  SHF.R.U32.HI R19, RZ, 0x10, R100 ;  /* 0x00000010ff137819 */ /* 0x000fe20000011664 */
[----:B---3--:R-:W-:Y:S01]  /*b5e0*/  FFMA.FTZ R18, R84, R125, R96 ;  /* 0x0000007d54127223 */ /* 0x008fe20000010060 */
[----:B------:R-:W-:Y:S01]  /*b5f0*/  SHF.R.U32.HI R100, RZ, 0x18, R100 ;  /* 0x00000018ff647819 */ /* 0x000fe20000011664 */
[----:B------:R-:W-:Y:S01]  /*b600*/  FMUL.FTZ R3, R24, c[0x0][0x23c] ;  /* 0x00008f0018037a20 */ /* 0x000fe20000410000 */
[----:B------:R-:W-:Y:S01]  /*b610*/  LOP3.LUT R24, R25, 0xffff, RZ, 0xc0, !PT ;  /* 0x0000ffff19187812 */ /* 0x000fe200078ec0ff */
[----:B------:R-:W-:Y:S01]  /*b620*/  FMUL.FTZ R32, R84, R80 ;  /* 0x0000005054207220 */ /* 0x000fe20000410000 */
[----:B------:R-:W-:Y:S01]  /*b630*/  LOP3.LUT R26, R19, 0xff, RZ, 0xc0, !PT ;  /* 0x000000ff131a7812 */ /* 0x000fe200078ec0ff */
[----:B------:R-:W-:Y:S01]  /*b640*/  MUFU.EX2 R196, R196 ;  /* 0x000000c400c47308 */ /* 0x000fe20000000800 */
[----:B------:R-:W-:Y:S01]  /*b650*/  ISETP.GE.U32.AND P6, PT, R161, R24, PT ;  /* 0x00000018a100720c */ /* 0x000fe20003fc6070 */
[--C-:B------:R-:W-:Y:S01]  /*b660*/  FFMA.FTZ R129, R20, c[0x0][0x23c], -R106.reuse ;  /* 0x00008f0014817a23 */ /* 0x100fe2000001086a */
[----:B------:R3:W-:Y:S01]  /*b670*/  STG.E.U16 [R190.64+0x10], R93 ;  /* 0x0000105dbe007986 */ /* 0x0007e2000c10151a */
[--C-:B------:R-:W-:Y:S02]  /*b680*/  FFMA.FTZ R127, R21, c[0x0][0x23c], -R106.reuse ;  /* 0x00008f00157f7a23 */ /* 0x100fe4000001086a */
[--C-:B------:R-:W-:Y:S01]  /*b690*/  FFMA.FTZ R116, R28, c[0x0][0x23c], -R106.reuse ;  /* 0x00008f001c747a23 */ /* 0x100fe2000001086a */
[----:B------:R4:W-:Y:S01]  /*b6a0*/  STG.E.U16 [R190.64+0x12], R92 ;  /* 0x0000125cbe007986 */ /* 0x0009e2000c10151a */
[----:B------:R-:W-:Y:S02]  /*b6b0*/  FFMA.FTZ R106, R33, c[0x0][0x23c], -R106 ;  /* 0x00008f00216a7a23 */ /* 0x000fe4000001086a */
[----:B------:R-:W5:Y:S01]  /*b6c0*/  MUFU.EX2 R125, R208 ;  /* 0x000000d0007d7308 */ /* 0x000f620000000800 */
[C---:B------:R-:W-:Y:S02]  /*b6d0*/  FMUL.FTZ R33, R84.reuse, R81 ;  /* 0x0000005154217220 */ /* 0x040fe40000410000 */
[C---:B------:R-:W-:Y:S01]  /*b6e0*/  FMUL.FTZ R24, R84.reuse, R72 ;  /* 0x0000004854187220 */ /* 0x040fe20000410000 */
[----:B--2---:R-:W-:Y:S01]  /*b6f0*/  F2FP.BF16.PACK_AB R97, R195, R206 ;  /* 0x000000cec361723e */ /* 0x004fe200000010ff */
[----:B------:R-:W-:Y:S01]  /*b700*/  FMUL.FTZ R25, R84, R73 ;  /* 0x0000004954197220 */ /* 0x000fe20000410000 */
[----:B------:R-:W-:Y:S01]  /*b710*/  LOP3.LUT R72, R200, 0xffff, RZ, 0xc0, !PT ;  /* 0x0000ffffc8487812 */ /* 0x000fe200078ec0ff */
[----:B------:R-:W-:Y:S01]  /*b720*/  FMUL.FTZ R28, R84, R76 ;  /* 0x0000004c541c7220 */ /* 0x000fe20000410000 */
[C---:B------:R-:W-:Y:S01]  /*b730*/  PRMT R96, R97.reuse, 0x7632, R96 ;  /* 0x0000763261607816 */ /* 0x040fe20000000060 */
[----:B------:R-:W-:Y:S01]  /*b740*/  @!P1 HFMA2.BF16_V2 R154, -RZ.H0_H0, RZ.H0_H0, -R97.H0_H0 ;  /* 0x200000ffff9a9231 */ /* 0x000fe20000340961 */
[----:B------:R-:W-:Y:S01]  /*b750*/  SHF.R.U32.HI R72, RZ, 0x8, R72 ;  /* 0x00000008ff487819 */ /* 0x000fe20000011648 */
[----:B------:R-:W2:Y:S01]  /*b760*/  MUFU.EX2 R3, R3 ;  /* 0x0000000300037308 */ /* 0x000ea20000000800 */
[----:B------:R-:W-:Y:S01]  /*b770*/  PRMT R22, R97, 0x5410, R96 ;  /* 0x0000541061167816 */ /* 0x000fe20000000060 */
[----:B------:R-:W-:Y:S01]  /*b780*/  @!P2 HFMA2.BF16_V2 R153, -RZ.H0_H0, RZ.H0_H0, -R96.H0_H0 ;  /* 0x200000ffff99a231 */ /* 0x000fe20000340960 */
[----:B------:R-:W-:Y:S01]  /*b790*/  @!P1 PRMT R97, R154, 0x5410, RZ ;  /* 0x000054109a619816 */ /* 0x000fe200000000ff */
[C---:B------:R-:W-:Y:S01]  /*b7a0*/  FMUL.FTZ R29, R84.reuse, R77 ;  /* 0x0000004d541d7220 */ /* 0x040fe20000410000 */
[----:B------:R-:W-:Y:S01]  /*b7b0*/  ISETP.GE.U32.AND P1, PT, R161, R100, PT ;  /* 0x00000064a100720c */ /* 0x000fe20003f26070 */
[----:B------:R-:W-:Y:S01]  /*b7c0*/  FMUL.FTZ R36, R84, R36 ;  /* 0x0000002454247220 */ /* 0x000fe20000410000 */
[----:B------:R-:W-:Y:S01]  /*b7d0*/  @!P2 PRMT R96, R153, 0x5410, RZ ;  /* 0x000054109960a816 */ /* 0x000fe200000000ff */
[----:B------:R1:W-:Y:S01]  /*b7e0*/  STG.E.U16 [R192.64+0x10], R97 ;  /* 0x00001061c0007986 */ /* 0x0003e2000c10151a */
[----:B------:R-:W-:Y:S01]  /*b7f0*/  ISETP.GE.U32.AND P2, PT, R161, R26, PT ;  /* 0x0000001aa100720c */ /* 0x000fe20003f46070 */
[----:B------:R-:W-:Y:S01]  /*b800*/  MUFU.EX2 R81, R207 ;  /* 0x000000cf00517308 */ /* 0x000fe20000000800 */
[----:B------:R-:W-:Y:S01]  /*b810*/  LOP3.LUT R72, R72, 0xffff, RZ, 0xc0, !PT ;  /* 0x0000ffff48487812 */ /* 0x000fe200078ec0ff */
[----:B------:R-:W-:Y:S01]  /*b820*/  STG.E.U16 [R192.64+0x12], R96 ;  /* 0x00001260c0007986 */ /* 0x000fe2000c10151a */
[----:B-----5:R-:W-:Y:S01]  /*b830*/  F2FP.BF16.PACK_AB R100, R125, R196 ;  /* 0x000000c47d64723e */ /* 0x020fe200000010ff */
[----:B------:R-:W-:Y:S01]  /*b840*/  FADD.FTZ R18, R197, R18 ;  /* 0x00000012c5127221 */ /* 0x000fe20000010000 */
[----:B------:R-:W-:Y:S01]  /*b850*/  LOP3.LUT R197, R200, 0xff, RZ, 0xc0, !PT ;  /* 0x000000ffc8c57812 */ /* 0x000fe200078ec0ff */
[C---:B------:R-:W-:Y:S02]  /*b860*/  FMUL.FTZ R37, R84.reuse, R37 ;  /* 0x0000002554257220 */ /* 0x040fe40000410000 */
[----:B------:R-:W-:Y:S01]  /*b870*/  @!P0 HFMA2.BF16_V2 R152, -RZ.H0_H0, RZ.H0_H0, -R100.H0_H0 ;  /* 0x200000ffff988231 */ /* 0x000fe20000340964 */
[C---:B------:R-:W-:Y:S01]  /*b880*/  FMUL.FTZ R40, R84.reuse, R40 ;  /* 0x0000002854287220 */ /* 0x040fe20000410000 */
[----:B------:R-:W5:Y:S01]  /*b890*/  MUFU.EX2 R80, R199 ;  /* 0x000000c700507308 */ /* 0x000f620000000800 */
[C---:B------:R-:W-:Y:S02]  /*b8a0*/  FMUL.FTZ R41, R84.reuse, R41 ;  /* 0x0000002954297220 */ /* 0x040fe40000410000 */
[----:B------:R-:W-:Y:S02]  /*b8b0*/  FMUL.FTZ R44, R84, R44 ;  /* 0x0000002c542c7220 */ /* 0x000fe40000410000 */
[C-C-:B--2---:R-:W-:Y:S01]  /*b8c0*/  FFMA.FTZ R19, R3.reuse, R124, R99.reuse ;  /* 0x0000007c03137223 */ /* 0x144fe20000010063 */
[----:B------:R-:W-:Y:S01]  /*b8d0*/  PRMT R99, R100, 0x7632, R99 ;  /* 0x0000763264637816 */ /* 0x000fe20000000063 */
[C---:B------:R-:W-:Y:S01]  /*b8e0*/  FMUL.FTZ R26, R3.reuse, R74 ;  /* 0x0000004a031a7220 */ /* 0x040fe20000410000 */
[----:B------:R-:W-:Y:S01]  /*b8f0*/  LOP3.LUT R74, R200, 0xff, RZ, 0xc0, !PT ;  /* 0x000000ffc84a7812 */ /* 0x000fe200078ec0ff */
[----:B------:R-:W-:Y:S01]  /*b900*/  FADD.FTZ R73, R98, R19 ;  /* 0x0000001362497221 */ /* 0x000fe20000010000 */
[----:B------:R-:W-:Y:S01]  /*b910*/  PRMT R19, R100, 0x5410, R99 ;  /* 0x0000541064137816 */ /* 0x000fe20000000063 */
[----:B------:R-:W-:Y:S01]  /*b920*/  @!P6 HFMA2.BF16_V2 R151, -RZ.H0_H0, RZ.H0_H0, -R99.H0_H0 ;  /* 0x200000ffff97e231 */ /* 0x000fe20000340963 */
[----:B------:R-:W-:Y:S01]  /*b930*/  @!P0 PRMT R100, R152, 0x5410, RZ ;  /* 0x0000541098648816 */ /* 0x000fe200000000ff */
[----:B------:R-:W-:Y:S01]  /*b940*/  FMUL.FTZ R27, R3, R75 ;  /* 0x0000004b031b7220 */ /* 0x000fe20000410000 */
[----:B------:R-:W-:Y:S01]  /*b950*/  ISETP.GE.U32.AND P0, PT, R161, R74, PT ;  /* 0x0000004aa100720c */ /* 0x000fe20003f06070 */
[----:B------:R-:W-:Y:S01]  /*b960*/  IMAD.WIDE.U32 R74, R105, -0x326172a9, RZ ;  /* 0xcd9e8d57694a7825 */ /* 0x000fe200078e00ff */
[----:B------:R-:W-:Y:S01]  /*b970*/  @!P6 PRMT R99, R151, 0x5410, RZ ;  /* 0x000054109763e816 */ /* 0x000fe200000000ff */
[----:B------:R-:W-:Y:S01]  /*b980*/  STG.E.U16 [R190.64+0x20], R100 ;  /* 0x00002064be007986 */ /* 0x000fe2000c10151a */
[----:B------:R-:W-:Y:S01]  /*b990*/  ISETP.GE.U32.AND P6, PT, R161, R72, PT ;  /* 0x00000048a100720c */ /* 0x000fe20003fc6070 */
[C---:B------:R-:W-:Y:S01]  /*b9a0*/  FMUL.FTZ R45, R84.reuse, R45 ;  /* 0x0000002d542d7220 */ /* 0x040fe20000410000 */
[----:B------:R-:W-:Y:S01]  /*b9b0*/  SHF.R.U32.HI R72, RZ, 0x10, R200 ;  /* 0x00000010ff487819 */ /* 0x000fe200000116c8 */
[----:B------:R-:W-:Y:S01]  /*b9c0*/  STG.E.U16 [R190.64+0x22], R99 ;  /* 0x00002263be007986 */ /* 0x000fe2000c10151a */
[----:B------:R-:W-:Y:S01]  /*b9d0*/  FMUL.FTZ R48, R84, R48 ;  /* 0x0000003054307220 */ /* 0x000fe20000410000 */
[----:B------:R-:W-:Y:S01]  /*b9e0*/  MUFU.EX2 R124, R179 ;  /* 0x000000b3007c7308 */ /* 0x000fe20000000800 */
[----:B-----5:R-:W-:Y:S01]  /*b9f0*/  F2FP.BF16.PACK_AB R98, R80, R81 ;  /* 0x000000515062723e */ /* 0x020fe200000010ff */
[----:B------:R-:W-:Y:S01]  /*ba00*/  FMUL.FTZ R49, R84, R49 ;  /* 0x0000003154317220 */ /* 0x000fe20000410000 */
[----:B------:R-:W-:Y:S01]  /*ba10*/  LOP3.LUT R72, R72, 0xff, RZ, 0xc0, !PT ;  /* 0x000000ff48487812 */ /* 0x000fe200078ec0ff */
[----:B------:R-:W-:Y:S01]  /*ba20*/  FMUL.FTZ R52, R84, R52 ;  /* 0x0000003454347220 */ /* 0x000fe20000410000 */
[----:B------:R-:W-:Y:S01]  /*ba30*/  PRMT R23, R98, 0x7632, R23 ;  /* 0x0000763262177816 */ /* 0x000fe20000000017 */
[----:B------:R-:W-:Y:S01]  /*ba40*/  @!P2 HFMA2.BF16_V2 R150, -RZ.H0_H0, RZ.H0_H0, -R98.H0_H0 ;  /* 0x200000ffff96a231 */ /* 0x000fe20000340962 */
[C---:B------:R-:W-:Y:S02]  /*ba50*/  FMUL.FTZ R53, R84.reuse, R53 ;  /* 0x0000003554357220 */ /* 0x040fe40000410000 */
[C---:B------:R-:W-:Y:S01]  /*ba60*/  FMUL.FTZ R56, R84.reuse, R56 ;  /* 0x0000003854387220 */ /* 0x040fe20000410000 */
[----:B------:R-:W-:Y:S01]  /*ba70*/  @!P1 HFMA2.BF16_V2 R149, -RZ.H0_H0, RZ.H0_H0, -R23.H0_H0 ;  /* 0x200000ffff959231 */ /* 0x000fe20000340917 */
        /* <DEDUP_REMOVED lines=9> */
[----:B------:R-:W-:Y:S01]  /*bb10*/  FADD.FTZ R84, R206, R73 ;  /* 0x00000049ce547221 */ /* 0x000fe20000010000 */
[----:B------:R-:W-:Y:S01]  /*bb20*/  LOP3.LUT R73, R75, UR16, R184, 0x96, !PT ;  /* 0x000000104b497c12 */ /* 0x000fe2000f8e96b8 */
[----:B------:R-:W-:Y:S02]  /*bb30*/  FMUL.FTZ R35, R3, R83 ;  /* 0x0000005303237220 */ /* 0x000fe40000410000 */
[----:B------:R-:W-:Y:S01]  /*bb40*/  FADD.FTZ R83, R119, R18 ;  /* 0x0000001277537221 */ /* 0x000fe20000010000 */
[----:B------:R-:W-:Y:S01]  /*bb50*/  PRMT R18, R98, 0x5410, R23 ;  /* 0x0000541062127816 */ /* 0x000fe20000000017 */
[----:B------:R-:W-:Y:S01]  /*bb60*/  FMUL.FTZ R30, R3, R78 ;  /* 0x0000004e031e7220 */ /* 0x000fe20000410000 */
[----:B------:R-:W-:Y:S01]  /*bb70*/  @!P2 PRMT R98, R150, 0x5410, RZ ;  /* 0x000054109662a816 */ /* 0x000fe200000000ff */
[----:B------:R-:W-:Y:S01]  /*bb80*/  FADD.FTZ R83, R118, R83 ;  /* 0x0000005376537221 */ /* 0x000fe20000010000 */
[----:B------:R-:W-:Y:S01]  /*bb90*/  ISETP.GE.U32.AND P2, PT, R161, R72, PT ;  /* 0x00000048a100720c */ /* 0x000fe20003f46070 */
[C---:B------:R-:W-:Y:S01]  /*bba0*/  FMUL.FTZ R31, R3.reuse, R79 ;  /* 0x0000004f031f7220 */ /* 0x040fe20000410000 */
[----:B------:R-:W-:Y:S01]  /*bbb0*/  SHF.R.U32.HI R72, RZ, 0x18, R200 ;  /* 0x00000018ff487819 */ /* 0x000fe200000116c8 */
[----:B------:R-:W-:Y:S01]  /*bbc0*/  FMUL.FTZ R34, R3, R82 ;  /* 0x0000005203227220 */ /* 0x000fe20000410000 */
[----:B------:R-:W-:Y:S01]  /*bbd0*/  @!P1 PRMT R23, R149, 0x5410, RZ ;  /* 0x0000541095179816 */ /* 0x000fe200000000ff */
[----:B------:R-:W-:Y:S01]  /*bbe0*/  FMUL.FTZ R38, R3, R38 ;  /* 0x0000002603267220 */ /* 0x000fe20000410000 */
[----:B------:R-:W-:Y:S01]  /*bbf0*/  ISETP.GE.U32.AND P1, PT, R161, R72, PT ;  /* 0x00000048a100720c */ /* 0x000fe20003f26070 */
[----:B------:R-:W-:Y:S01]  /*bc00*/  FMUL.FTZ R39, R3, R39 ;  /* 0x0000002703277220 */ /* 0x000fe20000410000 */
[----:B------:R-:W-:Y:S01]  /*bc10*/  LOP3.LUT R72, R203, UR14, R74, 0x96, !PT ;  /* 0x0000000ecb487c12 */ /* 0x000fe2000f8e964a */
[----:B------:R-:W-:Y:S01]  /*bc20*/  IMAD.WIDE.U32 R74, R73, -0x2daee0ad, RZ ;  /* 0xd2511f53494a7825 */ /* 0x000fe200078e00ff */
[----:B------:R2:W-:Y:S03]  /*bc30*/  STG.E.U16 [R192.64+0x22], R23 ;  /* 0x00002217c0007986 */ /* 0x0005e6000c10151a */
[----:B------:R-:W-:Y:S01]  /*bc40*/  IMAD.WIDE.U32 R78, R72, -0x2daee0ad, RZ ;  /* 0xd2511f53484e7825 */ /* 0x000fe200078e00ff */
[----:B------:R-:W-:Y:S01]  /*bc50*/  LOP3.LUT R73, R75, UR13, R182, 0x96, !PT ;  /* 0x0000000d4b497c12 */ /* 0x000fe2000f8e96b6 */
[----:B------:R-:W-:Y:S02]  /*bc60*/  STG.E.U16 [R192.64+0x20], R98 ;  /* 0x00002062c0007986 */ /* 0x000fe4000c10151a */
[----:B------:R-:W-:Y:S01]  /*bc70*/  FMUL.FTZ R42, R3, R42 ;  /* 0x0000002a032a7220 */ /* 0x000fe20000410000 */
[----:B------:R-:W-:Y:S01]  /*bc80*/  LOP3.LUT R72, R79, UR11, R74, 0x96, !PT ;  /* 0x0000000b4f487c12 */ /* 0x000fe2000f8e964a */
[----:B------:R-:W-:Y:S04]  /*bc90*/  IMAD.WIDE.U32 R118, R73, -0x326172a9, RZ ;  /* 0xcd9e8d5749767825 */ /* 0x000fe800078e00ff */
[----:B------:R-:W-:Y:S01]  /*bca0*/  IMAD.WIDE.U32 R74, R72, -0x326172a9, RZ ;  /* 0xcd9e8d57484a7825 */ /* 0x000fe200078e00ff */
[----:B------:R-:W-:Y:S02]  /*bcb0*/  LOP3.LUT R202, R119, UR12, R202, 0x96, !PT ;  /* 0x0000000c77ca7c12 */ /* 0x000fe4000f8e96ca */
[----:B------:R-:W-:Y:S01]  /*bcc0*/  LOP3.LUT R72, R205, UR17, R194, 0x96, !PT ;  /* 0x00000011cd487c12 */ /* 0x000fe2000f8e96c2 */
[----:B------:R-:W-:Y:S01]  /*bcd0*/  FMUL.FTZ R43, R3, R43 ;  /* 0x0000002b032b7220 */ /* 0x000fe20000410000 */
[----:B------:R-:W-:Y:S01]  /*bce0*/  LOP3.LUT R118, R75, UR10, R118, 0x96, !PT ;  /* 0x0000000a4b767c12 */ /* 0x000fe2000f8e9676 */
[----:B------:R-:W-:Y:S01]  /*bcf0*/  IMAD.WIDE.U32 R76, R202, -0x2daee0ad, RZ ;  /* 0xd2511f53ca4c7825 */ /* 0x000fe200078e00ff */
[----:B------:R-:W-:Y:S02]  /*bd00*/  LOP3.LUT R73, R72, 0xffff, RZ, 0xc0, !PT ;  /* 0x0000ffff48497812 */ /* 0x000fe400078ec0ff */
[----:B------:R-:W-:Y:S01]  /*bd10*/  LOP3.LUT R75, R204, 0xff, RZ, 0xc0, !PT ;  /* 0x000000ffcc4b7812 */ /* 0x000fe200078ec0ff */
[----:B------:R-:W-:Y:S01]  /*bd20*/  IMAD.WIDE.U32 R118, R118, -0x2daee0ad, RZ ;  /* 0xd2511f5376767825 */ /* 0x000fe200078e00ff */
[----:B------:R-:W-:Y:S02]  /*bd30*/  LOP3.LUT R202, R77, UR9, R78, 0x96, !PT ;  /* 0x000000094dca7c12 */ /* 0x000fe4000f8e964e */
[----:B------:R-:W-:Y:S01]  /*bd40*/  LOP3.LUT R77, R72, 0xff, RZ, 0xc0, !PT ;  /* 0x000000ff484d7812 */ /* 0x000fe200078ec0ff */
[----:B------:R-:W-:Y:S01]  /*bd50*/  FMUL.FTZ R46, R3, R46 ;  /* 0x0000002e032e7220 */ /* 0x000fe20000410000 */
[----:B------:R-:W-:Y:S01]  /*bd60*/  LOP3.LUT R82, R119, UR7, R76, 0x96, !PT ;  /* 0x0000000777527c12 */ /* 0x000fe2000f8e964c */
[----:B------:R-:W-:Y:S01]  /*bd70*/  IMAD.WIDE.U32 R202, R202, -0x326172a9, RZ ;  /* 0xcd9e8d57caca7825 */ /* 0x000fe200078e00ff */
[----:B------:R-:W-:Y:S03]  /*bd80*/  LOP3.LUT R119, R200, 0xffff, RZ, 0xc0, !PT ;  /* 0x0000ffffc8777812 */ /* 0x000fe600078ec0ff */
[----:B------:R-:W-:Y:S01]  /*bd90*/  FMUL.FTZ R47, R3, R47 ;  /* 0x0000002f032f7220 */ /* 0x000fe20000410000 */
[----:B------:R-:W-:Y:S01]  /*bda0*/  LOP3.LUT R194, R203, UR8, R74, 0x96, !PT ;  /* 0x00000008cbc27c12 */ /* 0x000fe2000f8e964a */
[C---:B------:R-:W-:Y:S01]  /*bdb0*/  FMUL.FTZ R50, R3.reuse, R50 ;  /* 0x0000003203327220 */ /* 0x040fe20000410000 */
[----:B------:R-:W-:Y:S01]  /*bdc0*/  SHF.R.U32.HI R74, RZ, 0x8, R73 ;  /* 0x00000008ff4a7819 */ /* 0x000fe20000011649 */
[C---:B------:R-:W-:Y:S01]  /*bdd0*/  FMUL.FTZ R51, R3.reuse, R51 ;  /* 0x0000003303337220 */ /* 0x040fe20000410000 */
[----:B------:R-:W-:Y:S01]  /*bde0*/  SHF.R.U32.HI R73, RZ, 0x10, R72 ;  /* 0x00000010ff497819 */ /* 0x000fe20000011648 */
[----:B------:R-:W-:Y:S01]  /*bdf0*/  FMUL.FTZ R54, R3, R54 ;  /* 0x0000003603367220 */ /* 0x000fe20000410000 */
[----:B------:R-:W-:Y:S01]  /*be00*/  PRMT R77, R77, 0x5410, R74 ;  /* 0x000054104d4d7816 */ /* 0x000fe2000000004a */
[C---:B------:R-:W-:Y:S01]  /*be10*/  FMUL.FTZ R55, R3.reuse, R55 ;  /* 0x0000003703377220 */ /* 0x040fe20000410000 */
[----:B------:R-:W-:Y:S01]  /*be20*/  LOP3.LUT R74, R204, 0xffff, RZ, 0xc0, !PT ;  /* 0x0000ffffcc4a7812 */ /* 0x000fe200078ec0ff */
[C---:B------:R-:W-:Y:S01]  /*be30*/  FMUL.FTZ R58, R3.reuse, R58 ;  /* 0x0000003a033a7220 */ /* 0x040fe20000410000 */
[----:B------:R-:W-:Y:S01]  /*be40*/  SHF.R.U32.HI R72, RZ, 0x18, R72 ;  /* 0x00000018ff487819 */ /* 0x000fe20000011648 */
[C---:B------:R-:W-:Y:S01]  /*be50*/  FMUL.FTZ R59, R3.reuse, R59 ;  /* 0x0000003b033b7220 */ /* 0x040fe20000410000 */
[----:B------:R-:W-:Y:S01]  /*be60*/  SHF.R.U32.HI R74, RZ, 0x8, R74 ;  /* 0x00000008ff4a7819 */ /* 0x000fe2000001164a */
[----:B------:R-:W-:Y:S01]  /*be70*/  FMUL.FTZ R62, R3, R62 ;  /* 0x0000003e033e7220 */ /* 0x000fe20000410000 */
[----:B------:R-:W-:Y:S01]  /*be80*/  LOP3.LUT R73, R73, 0xff, RZ, 0xc0, !PT ;  /* 0x000000ff49497812 */ /* 0x000fe200078ec0ff */
[----:B------:R-:W-:Y:S01]  /*be90*/  FMUL.FTZ R63, R3, R63 ;  /* 0x0000003f033f7220 */ /* 0x000fe20000410000 */
[----:B------:R-:W-:Y:S01]  /*bea0*/  PRMT R75, R75, 0x5410, R74 ;  /* 0x000054104b4b7816 */ /* 0x000fe2000000004a */
[C---:B------:R-:W-:Y:S01]  /*beb0*/  FMUL.FTZ R66, R3.reuse, R66 ;  /* 0x0000004203427220 */ /* 0x040fe20000410000 */
[--C-:B------:R-:W-:Y:S01]  /*bec0*/  SHF.R.U32.HI R74, RZ, 0x10, R204.reuse ;  /* 0x00000010ff4a7819 */ /* 0x100fe200000116cc */
[----:B------:R-:W-:Y:S01]  /*bed0*/  FMUL.FTZ R67, R3, R67 ;  /* 0x0000004303437220 */ /* 0x000fe20000410000 */
[----:B------:R-:W-:Y:S01]  /*bee0*/  SHF.R.U32.HI R204, RZ, 0x18, R204 ;  /* 0x00000018ffcc7819 */ /* 0x000fe200000116cc */
[----:B------:R-:W-:Y:S01]  /*bef0*/  FADD.FTZ R84, R195, R84 ;  /* 0x00000054c3547221 */ /* 0x000fe20000010000 */
[----:B------:R-:W-:Y:S01]  /*bf00*/  PRMT R73, R73, 0x5410, R72 ;  /* 0x0000541049497816 */ /* 0x000fe20000000048 */
[--C-:B------:R-:W-:Y:S01]  /*bf10*/  HSET2.LE.AND R72, R77, R178.reuse, PT ;  /* 0x000000b24d487233 */ /* 0x100fe20003803000 */
[----:B------:R-:W-:Y:S01]  /*bf20*/  LOP3.LUT R77, R74, 0xff, RZ, 0xc0, !PT ;  /* 0x000000ff4a4d7812 */ /* 0x000fe200078ec0ff */
[--C-:B------:R-:W-:Y:S01]  /*bf30*/  HSET2.LE.AND R74, R75, R178.reuse, PT ;  /* 0x000000b24b4a7233 */ /* 0x100fe20003803000 */
[----:B------:R-:W-:Y:S01]  /*bf40*/  SHF.R.U32.HI R195, RZ, 0x10, R200 ;  /* 0x00000010ffc37819 */ /* 0x000fe200000116c8 */
[--C-:B------:R-:W-:Y:S01]  /*bf50*/  HSET2.LE.AND R73, R73, R178.reuse, PT ;  /* 0x000000b249497233 */ /* 0x100fe20003803000 */
[----:B------:R-:W-:Y:S01]  /*bf60*/  PRMT R75, R77, 0x5410, R204 ;  /* 0x000054104d4b7816 */ /* 0x000fe200000000cc */
[C---:B------:R-:W-:Y:S01]  /*bf70*/  FMUL.FTZ R70, R3.reuse, R70 ;  /* 0x0000004603467220 */ /* 0x040fe20000410000 */
[----:B------:R-:W5:Y:S01]  /*bf80*/  LDSM.16.MT88.4 R76, [R120+0x6000] ;  /* 0x00600000784c783b */ /* 0x000f620000004200 */
[----:B------:R-:W-:Y:S01]  /*bf90*/  LOP3.LUT R72, R72, R95, RZ, 0xc0, !PT ;  /* 0x0000005f48487212 */ /* 0x000fe200078ec0ff */
[----:B------:R-:W-:Y:S01]  /*bfa0*/  FMUL.FTZ R71, R3, R71 ;  /* 0x0000004703477220 */ /* 0x000fe20000410000 */
[----:B------:R-:W-:Y:S01]  /*bfb0*/  HSET2.LE.AND R75, R75, R178, PT ;  /* 0x000000b24b4b7233 */ /* 0x000fe20003803000 */
[----:B------:R-:W-:Y:S01]  /*bfc0*/  LOP3.LUT R73, R73, R90, RZ, 0xc0, !PT ;  /* 0x0000005a49497212 */ /* 0x000fe200078ec0ff */
[----:B------:R-:W-:Y:S01]  /*bfd0*/  MUFU.EX2 R95, R104 ;  /* 0x00000068005f7308 */ /* 0x000fe20000000800 */
[----:B------:R-:W-:Y:S01]  /*bfe0*/  LOP3.LUT R74, R74, R101, RZ, 0xc0, !PT ;  /* 0x000000654a4a7212 */ /* 0x000fe200078ec0ff */
[----:B------:R-:W-:Y:S01]  /*bff0*/  FADD.FTZ R196, R196, R83 ;  /* 0x00000053c4c47221 */ /* 0x000fe20000010000 */
[----:B------:R-:W-:Y:S01]  /*c000*/  LOP3.LUT R75, R75, R22, RZ, 0xc0, !PT ;  /* 0x000000164b4b7212 */ /* 0x000fe200078ec0ff */
[----:B------:R-:W-:Y:S01]  /*c010*/  IMAD.MOV.U32 R85, RZ, RZ, R0 ;  /* 0x000000ffff557224 */ /* 0x000fe200078e0000 */
[----:B------:R-:W-:Y:S01]  /*c020*/  SHF.R.U32.HI R22, RZ, 0x18, R200 ;  /* 0x00000018ff167819 */ /* 0x000fe200000116c8 */
[----:B------:R-:W-:Y:S01]  /*c030*/  IMAD.WIDE.U32 R200, R82, -0x326172a9, RZ ;  /* 0xcd9e8d5752c87825 */ /* 0x000fe200078e00ff */
[----:B------:R-:W-:Y:S02]  /*c040*/  SHF.R.U32.HI R82, RZ, 0x8, R119 ;  /* 0x00000008ff527819 */ /* 0x000fe40000011677 */
[----:B-1----:R-:W-:Y:S01]  /*c050*/  LOP3.LUT R91, R195, 0xff, RZ, 0xc0, !PT ;  /* 0x000000ffc35b7812 */ /* 0x002fe200078ec0ff */
[----:B------:R1:W1:Y:S01]  /*c060*/  MUFU.EX2 R90, R181 ;  /* 0x000000b5005a7308 */ /* 0x0002620000000800 */
[----:B------:R-:W-:Y:S01]  /*c070*/  PRMT R197, R197, 0x5410, R82 ;  /* 0x00005410c5c57816 */ /* 0x000fe20000000052 */
[----:B------:R-:W-:Y:S01]  /*c080*/  FADD.FTZ R125, R125, R196 ;  /* 0x000000c47d7d7221 */ /* 0x000fe20000010000 */
[----:B------:R-:W-:Y:S01]  /*c090*/  PRMT R91, R91, 0x5410, R22 ;  /* 0x000054105b5b7816 */ /* 0x000fe20000000016 */
[----:B------:R-:W-:Y:S01]  /*c0a0*/  IMAD.WIDE.U32 R194, R194, -0x2daee0ad, RZ ;  /* 0xd2511f53c2c27825 */ /* 0x000fe200078e00ff */
[C---:B---3--:R-:W-:Y:S02]  /*c0b0*/  LOP3.LUT R93, R200.reuse, 0xffff, RZ, 0xc0, !PT ;  /* 0x0000ffffc85d7812 */ /* 0x048fe400078ec0ff */
[----:B------:R-:W-:Y:S01]  /*c0c0*/  LOP3.LUT R101, R201, UR17, R202, 0x96, !PT ;  /* 0x00000011c9657c12 */ /* 0x000fe2000f8e96ca */
[----:B------:R-:W-:Y:S01]  /*c0d0*/  IMAD.MOV.U32 R3, RZ, RZ, R2 ;  /* 0x000000ffff037224 */ /* 0x000fe200078e0002 */
[----:B----4-:R-:W-:Y:S01]  /*c0e0*/  SHF.R.U32.HI R92, RZ, 0x8, R93 ;  /* 0x00000008ff5c7819 */ /* 0x010fe2000001165d */
[----:B------:R-:W3:Y:S01]  /*c0f0*/  MUFU.EX2 R119, R117 ;  /* 0x0000007500777308 */ /* 0x000ee20000000800 */
[----:B------:R-:W-:Y:S02]  /*c100*/  LOP3.LUT R97, R195, UR18, R118, 0x96, !PT ;  /* 0x00000012c3617c12 */ /* 0x000fe4000f8e9676 */
[----:B------:R-:W-:Y:S02]  /*c110*/  LOP3.LUT R202, R201, UR17, R202, 0x96, !PT ;  /* 0x00000011c9ca7c12 */ /* 0x000fe4000f8e96ca */
[----:B------:R-:W-:Y:S02]  /*c120*/  LOP3.LUT R199, R200, 0xff, RZ, 0xc0, !PT ;  /* 0x000000ffc8c77812 */ /* 0x000fe400078ec0ff */
[----:B------:R-:W-:Y:S02]  /*c130*/  LOP3.LUT R118, R195, UR18, R118, 0x96, !PT ;  /* 0x00000012c3767c12 */ /* 0x000fe4000f8e9676 */
[----:B------:R-:W-:Y:S01]  /*c140*/  PRMT R199, R199, 0x5410, R92 ;  /* 0x00005410c7c77816 */ /* 0x000fe2000000005c */
[----:B------:R4:W4:Y:S01]  /*c150*/  MUFU.EX2 R196, R129 ;  /* 0x0000008100c47308 */ /* 0x0009220000000800 */
[----:B------:R-:W-:Y:S02]  /*c160*/  SHF.R.U32.HI R92, RZ, 0x10, R202 ;  /* 0x00000010ff5c7819 */ /* 0x000fe400000116ca */
[----:B--2---:R-:W-:Y:S01]  /*c170*/  SHF.R.U32.HI R23, RZ, 0x18, R118 ;  /* 0x00000018ff177819 */ /* 0x004fe20000011676 */
[----:B-1----:R-:W-:Y:S01]  /*c180*/  FADD.FTZ R181, R81, R84 ;  /* 0x0000005451b57221 */ /* 0x002fe20000010000 */
[C---:B-----5:R-:W-:Y:S01]  /*c190*/  HMMA.16816.F32.BF16 R24, R72.reuse, R76, R24 ;  /* 0x0000004c4818723c */ /* 0x060fe20000041818 */
[----:B------:R-:W-:Y:S02]  /*c1a0*/  F2FP.BF16.PACK_AB R105, R95, R90 ;  /* 0x0000005a5f69723e */ /* 0x000fe400000010ff */
[----:B------:R-:W-:Y:S01]  /*c1b0*/  FADD.FTZ R181, R80, R181 ;  /* 0x000000b550b57221 */ /* 0x000fe20000010000 */
[----:B------:R-:W-:Y:S01]  /*c1c0*/  LOP3.LUT R92, R92, 0xff, RZ, 0xc0, !PT ;  /* 0x000000ff5c5c7812 */ /* 0x000fe200078ec0ff */
[----:B------:R-:W-:Y:S01]  /*c1d0*/  LDSM.16.MT88.4 R80, [R86+0x6400] ;  /* 0x006400005650783b */ /* 0x000fe20000004200 */
[----:B------:R-:W-:Y:S01]  /*c1e0*/  @!P0 HFMA2.BF16_V2 R147, -RZ.H0_H0, RZ.H0_H0, -R105.H0_H0 ;  /* 0x200000ffff938231 */ /* 0x000fe20000340969 */
[C---:B------:R-:W-:Y:S01]  /*c1f0*/  PRMT R104, R105.reuse, 0x7632, R104 ;  /* 0x0000763269687816 */ /* 0x040fe20000000068 */
[C---:B------:R-:W-:Y:S01]  /*c200*/  HMMA.16816.F32.BF16 R28, R72.reuse, R78, R28 ;  /* 0x0000004e481c723c */ /* 0x040fe2000004181c */
[----:B------:R-:W-:Y:S03]  /*c210*/  SHF.R.U32.HI R22, RZ, 0x10, R198 ;  /* 0x00000010ff167819 */ /* 0x000fe600000116c6 */
[----:B------:R-:W-:Y:S01]  /*c220*/  PRMT R84, R105, 0x5410, R104 ;  /* 0x0000541069547816 */ /* 0x000fe20000000068 */
[----:B------:R-:W1:Y:S01]  /*c230*/  LDSM.16.MT88.4 R76, [R86+0x6000] ;  /* 0x00600000564c783b */ /* 0x000e620000004200 */
[----:B------:R-:W-:Y:S01]  /*c240*/  @!P0 PRMT R105, R147, 0x5410, RZ ;  /* 0x0000541093698816 */ /* 0x000fe200000000ff */
[----:B------:R-:W-:Y:S01]  /*c250*/  @!P6 HFMA2.BF16_V2 R148, -RZ.H0_H0, RZ.H0_H0, -R104.H0_H0 ;  /* 0x200000ffff94e231 */ /* 0x000fe20000340968 */
[C---:B---3--:R-:W-:Y:S01]  /*c260*/  F2FP.BF16.PACK_AB R117, R119.reuse, R124 ;  /* 0x0000007c7775723e */ /* 0x048fe200000010ff */
[----:B------:R-:W-:Y:S03]  /*c270*/  FADD.FTZ R124, R124, R181 ;  /* 0x000000b57c7c7221 */ /* 0x000fe60000010000 */
[----:B------:R-:W-:Y:S01]  /*c280*/  @!P6 PRMT R104, R148, 0x5410, RZ ;  /* 0x000054109468e816 */ /* 0x000fe200000000ff */
[----:B------:R-:W-:Y:S01]  /*c290*/  STG.E.U16 [R190.64+0x30], R105 ;  /* 0x00003069be007986 */ /* 0x000fe2000c10151a */
[----:B------:R-:W-:Y:S01]  /*c2a0*/  @!P2 HFMA2.BF16_V2 R146, -RZ.H0_H0, RZ.H0_H0, -R117.H0_H0 ;  /* 0x200000ffff92a231 */ /* 0x000fe20000340975 */
[----:B----4-:R-:W-:Y:S01]  /*c2b0*/  SHF.R.U32.HI R129, RZ, 0x18, R200 ;  /* 0x00000018ff817819 */ /* 0x010fe200000116c8 */
[----:B------:R-:W-:Y:S01]  /*c2c0*/  FADD.FTZ R119, R119, R124 ;  /* 0x0000007c77777221 */ /* 0x000fe20000010000 */
[----:B------:R-:W-:Y:S01]  /*c2d0*/  STG.E.U16 [R190.64+0x32], R104 ;  /* 0x00003268be007986 */ /* 0x000fe2000c10151a */
[----:B------:R-:W-:Y:S01]  /*c2e0*/  MUFU.EX2 R124, R102 ;  /* 0x00000066007c7308 */ /* 0x000fe20000000800 */
[----:B------:R-:W-:Y:S02]  /*c2f0*/  LOP3.LUT R22, R22, 0xff, RZ, 0xc0, !PT ;  /* 0x000000ff16167812 */ /* 0x000fe400078ec0ff */
[----:B------:R-:W-:Y:S02]  /*c300*/  SHF.R.U32.HI R94, RZ, 0x10, R200 ;  /* 0x00000010ff5e7819 */ /* 0x000fe400000116c8 */
[----:B------:R-:W-:Y:S02]  /*c310*/  SHF.R.U32.HI R203, RZ, 0x10, R194 ;  /* 0x00000010ffcb7819 */ /* 0x000fe400000116c2 */
[----:B------:R-:W-:Y:S02]  /*c320*/  LOP3.LUT R94, R94, 0xff, RZ, 0xc0, !PT ;  /* 0x000000ff5e5e7812 */ /* 0x000fe400078ec0ff */
[----:B------:R-:W-:Y:S01]  /*c330*/  LOP3.LUT R203, R203, 0xff, RZ, 0xc0, !PT ;  /* 0x000000ffcbcb7812 */ /* 0x000fe200078ec0ff */
        /* <DEDUP_REMOVED lines=14> */
[----:B------:R-:W-:Y:S03]  /*c420*/  HMMA.16816.F32.BF16 R68, R72, R78, R68 ;  /* 0x0000004e4844723c */ /* 0x000fe60000041844 */
[----:B------:R-:W-:Y:S02]  /*c430*/  ISETP.GE.U32.AND P0, PT, R161, R76, PT ;  /* 0x0000004ca100720c */ /* 0x000fe40003f06070 */
[----:B------:R-:W1:Y:S02]  /*c440*/  LDSM.16.MT88.4 R76, [R120+0x6400] ;  /* 0x00640000784c783b */ /* 0x000e640000004200 */
[C---:B------:R-:W-:Y:S02]  /*c450*/  LOP3.LUT R72, R198.reuse, 0xffff, RZ, 0xc0, !PT ;  /* 0x0000ffffc6487812 */ /* 0x040fe400078ec0ff */
[----:B------:R-:W-:Y:S03]  /*c460*/  LOP3.LUT R73, R198, 0xff, RZ, 0xc0, !PT ;  /* 0x000000ffc6497812 */ /* 0x000fe600078ec0ff */
[----:B------:R-:W-:Y:S02]  /*c470*/  SHF.R.U32.HI R72, RZ, 0x8, R72 ;  /* 0x00000008ff487819 */ /* 0x000fe40000011648 */
[----:B------:R-:W-:Y:S02]  /*c480*/  SHF.R.U32.HI R75, RZ, 0x18, R198 ;  /* 0x00000018ff4b7819 */ /* 0x000fe400000116c6 */
[----:B------:R-:W-:Y:S01]  /*c490*/  PRMT R73, R73, 0x5410, R72 ;  /* 0x0000541049497816 */ /* 0x000fe20000000048 */
[----:B------:R2:W-:Y:S01]  /*c4a0*/  MUFU.EX2 R198, R126 ;  /* 0x0000007e00c67308 */ /* 0x0005e20000000800 */
[----:B------:R-:W-:Y:S02]  /*c4b0*/  PRMT R75, R22, 0x5410, R75 ;  /* 0x00005410164b7816 */ /* 0x000fe4000000004b */
[----:B------:R-:W-:Y:S01]  /*c4c0*/  SHF.R.U32.HI R74, RZ, 0x10, R101 ;  /* 0x00000010ff4a7819 */ /* 0x000fe20000011665 */
[--C-:B------:R-:W-:Y:S01]  /*c4d0*/  HSET2.LE.AND R72, R73, R178.reuse, PT ;  /* 0x000000b249487233 */ /* 0x100fe20003803000 */
[----:B------:R-:W-:Y:S01]  /*c4e0*/  PRMT R22, R117, 0x7632, R22 ;  /* 0x0000763275167816 */ /* 0x000fe20000000016 */
[--C-:B------:R-:W-:Y:S01]  /*c4f0*/  HSET2.LE.AND R73, R75, R178.reuse, PT ;  /* 0x000000b24b497233 */ /* 0x100fe20003803000 */
[----:B------:R-:W-:Y:S01]  /*c500*/  LOP3.LUT R74, R74, 0xff, RZ, 0xc0, !PT ;  /* 0x000000ff4a4a7812 */ /* 0x000fe200078ec0ff */
[----:B------:R-:W-:Y:S01]  /*c510*/  HSET2.LE.AND R75, R197, R178, PT ;  /* 0x000000b2c54b7233 */ /* 0x000fe20003803000 */
[----:B------:R-:W-:Y:S01]  /*c520*/  LOP3.LUT R72, R72, R19, RZ, 0xc0, !PT ;  /* 0x0000001348487212 */ /* 0x000fe200078ec0ff */
[----:B------:R-:W-:Y:S01]  /*c530*/  @!P1 HFMA2.BF16_V2 R145, -RZ.H0_H0, RZ.H0_H0, -R22.H0_H0 ;  /* 0x200000ffff919231 */ /* 0x000fe20000340916 */
[----:B------:R-:W-:Y:S01]  /*c540*/  LOP3.LUT R73, R73, R18, RZ, 0xc0, !PT ;  /* 0x0000001249497212 */ /* 0x000fe200078ec0ff */
[----:B------:R-:W-:Y:S01]  /*c550*/  HSET2.LE.AND R18, R91, R178, PT ;  /* 0x000000b25b127233 */ /* 0x000fe20003803000 */
[----:B------:R-:W-:Y:S01]  /*c560*/  ISETP.GE.U32.AND P6, PT, R161, R74, PT ;  /* 0x0000004aa100720c */ /* 0x000fe20003fc6070 */
[----:B------:R-:W-:Y:S01]  /*c570*/  MUFU.EX2 R197, R114 ;  /* 0x0000007200c57308 */ /* 0x000fe20000000800 */
[----:B------:R-:W-:Y:S01]  /*c580*/  LOP3.LUT R74, R75, R84, RZ, 0xc0, !PT ;  /* 0x000000544b4a7212 */ /* 0x000fe200078ec0ff */
[----:B------:R-:W-:Y:S01]  /*c590*/  FADD.FTZ R84, R90, R125 ;  /* 0x0000007d5a547221 */ /* 0x000fe20000010000 */
[----:B------:R-:W-:Y:S01]  /*c5a0*/  PRMT R75, R117, 0x5410, R22 ;  /* 0x00005410754b7816 */ /* 0x000fe20000000016 */
[----:B------:R-:W3:Y:S01]  /*c5b0*/  LDSM.16.MT88.4 R88, [R120+0x7400] ;  /* 0x007400007858783b */ /* 0x000ee20000004200 */
[----:B------:R-:W-:Y:S01]  /*c5c0*/  LOP3.LUT R19, R101, 0xffff, RZ, 0xc0, !PT ;  /* 0x0000ffff65137812 */ /* 0x000fe200078ec0ff */
[----:B------:R-:W-:Y:S01]  /*c5d0*/  FADD.FTZ R181, R95, R84 ;  /* 0x000000545fb57221 */ /* 0x000fe20000010000 */
[----:B------:R-:W-:Y:S02]  /*c5e0*/  LOP3.LUT R75, R18, R75, RZ, 0xc0, !PT ;  /* 0x0000004b124b7212 */ /* 0x000fe400078ec0ff */
[----:B------:R-:W-:Y:S01]  /*c5f0*/  @!P1 PRMT R22, R145, 0x5410, RZ ;  /* 0x0000541091169816 */ /* 0x000fe200000000ff */
[----:B------:R-:W4:Y:S01]  /*c600*/  MUFU.EX2 R125, R113 ;  /* 0x00000071007d7308 */ /* 0x000f220000000800 */
[----:B------:R-:W-:Y:S02]  /*c610*/  @!P2 PRMT R117, R146, 0x5410, RZ ;  /* 0x000054109275a816 */ /* 0x000fe400000000ff */
[----:B------:R-:W-:Y:S01]  /*c620*/  SHF.R.U32.HI R19, RZ, 0x8, R19 ;  /* 0x00000008ff137819 */ /* 0x000fe20000011613 */
[C---:B-1----:R-:W-:Y:S01]  /*c630*/  HMMA.16816.F32.BF16 R24, R72.reuse, R76, R24 ;  /* 0x0000004c4818723c */ /* 0x042fe20000041818 */
[----:B------:R-:W-:Y:S01]  /*c640*/  STG.E.U16 [R192.64+0x32], R22 ;  /* 0x00003216c0007986 */ /* 0x000fe2000c10151a */
[----:B--2---:R-:W-:Y:S02]  /*c650*/  SHF.R.U32.HI R126, RZ, 0x18, R200 ;  /* 0x00000018ff7e7819 */ /* 0x004fe400000116c8 */
[----:B------:R-:W-:Y:S01]  /*c660*/  LOP3.LUT R18, R19, 0xffff, RZ, 0xc0, !PT ;  /* 0x0000ffff13127812 */ /* 0x000fe200078ec0ff */
[----:B------:R-:W-:Y:S01]  /*c670*/  STG.E.U16 [R192.64+0x30], R117 ;  /* 0x00003075c0007986 */ /* 0x000fe2000c10151a */
[----:B------:R-:W-:Y:S01]  /*c680*/  F2FP.BF16.PACK_AB R19, R179, R196 ;  /* 0x000000c4b313723e */ /* 0x000fe200000010ff */
[----:B------:R-:W-:Y:S01]  /*c690*/  FADD.FTZ R196, R196, R181 ;  /* 0x000000b5c4c47221 */ /* 0x000fe20000010000 */
[C---:B------:R-:W-:Y:S01]  /*c6a0*/  HMMA.16816.F32.BF16 R28, R72.reuse, R78, R28 ;  /* 0x0000004e481c723c */ /* 0x040fe2000004181c */
[----:B------:R-:W-:Y:S01]  /*c6b0*/  LOP3.LUT R76, R200, 0xff, RZ, 0xc0, !PT ;  /* 0x000000ffc84c7812 */ /* 0x000fe200078ec0ff */
[----:B------:R-:W-:Y:S01]  /*c6c0*/  MUFU.EX2 R181, R110 ;  /* 0x0000006e00b57308 */ /* 0x000fe20000000800 */
[----:B------:R-:W-:Y:S01]  /*c6d0*/  ISETP.GE.U32.AND P2, PT, R161, R18, PT ;  /* 0x00000012a100720c */ /* 0x000fe20003f46070 */
[----:B------:R-:W-:Y:S01]  /*c6e0*/  FADD.FTZ R96, R179, R196 ;  /* 0x000000c4b3607221 */ /* 0x000fe20000010000 */
[----:B------:R-:W-:Y:S01]  /*c6f0*/  ISETP.GE.U32.AND P1, PT, R161, R76, PT ;  /* 0x0000004ca100720c */ /* 0x000fe20003f26070 */
[----:B------:R-:W-:Y:S01]  /*c700*/  @!P0 HFMA2.BF16_V2 R144, -RZ.H0_H0, RZ.H0_H0, -R19.H0_H0 ;  /* 0x200000ffff908231 */ /* 0x000fe20000340913 */
[----:B------:R-:W1:Y:S01]  /*c710*/  LDSM.16.MT88.4 R76, [R86+0x7400] ;  /* 0x00740000564c783b */ /* 0x000e620000004200 */
[C---:B------:R-:W-:Y:S01]  /*c720*/  HMMA.16816.F32.BF16 R32, R72.reuse, R80, R32 ;  /* 0x000000504820723c */ /* 0x040fe20000041820 */
[----:B------:R-:W-:Y:S03]  /*c730*/  PRMT R18, R19, 0x7632, R18 ;  /* 0x0000763213127816 */ /* 0x000fe60000000012 */
[----:B------:R-:W-:Y:S01]  /*c740*/  MUFU.EX2 R179, R111 ;  /* 0x0000006f00b37308 */ /* 0x000fe20000000800 */
[----:B----4-:R-:W-:Y:S01]  /*c750*/  F2FP.BF16.PACK_AB R113, R125, R198 ;  /* 0x000000c67d71723e */ /* 0x010fe200000010ff */
[----:B------:R-:W-:Y:S01]  /*c760*/  FADD.FTZ R198, R198, R119 ;  /* 0x00000077c6c67221 */ /* 0x000fe20000010000 */
[----:B------:R-:W-:Y:S01]  /*c770*/  SHF.R.U32.HI R80, RZ, 0x18, R101 ;  /* 0x00000018ff507819 */ /* 0x000fe20000011665 */
[C---:B------:R-:W-:Y:S01]  /*c780*/  HMMA.16816.F32.BF16 R36, R72.reuse, R82, R36 ;  /* 0x000000524824723c */ /* 0x040fe20000041824 */
[----:B------:R-:W-:Y:S03]  /*c790*/  PRMT R101, R19, 0x5410, R18 ;  /* 0x0000541013657816 */ /* 0x000fe60000000012 */
[----:B------:R-:W-:Y:S01]  /*c7a0*/  @!P0 PRMT R19, R144, 0x5410, RZ ;  /* 0x0000541090138816 */ /* 0x000fe200000000ff */
[----:B------:R-:W-:Y:S01]  /*c7b0*/  @!P2 HFMA2.BF16_V2 R143, -RZ.H0_H0, RZ.H0_H0, -R18.H0_H0 ;  /* 0x200000ffff8fa231 */ /* 0x000fe20000340912 */
[----:B------:R-:W-:Y:S01]  /*c7c0*/  ISETP.GE.U32.AND P0, PT, R161, R80, PT ;  /* 0x00000050a100720c */ /* 0x000fe20003f06070 */
[----:B------:R-:W-:Y:S01]  /*c7d0*/  @!P6 HFMA2.BF16_V2 R140, -RZ.H0_H0, RZ.H0_H0, -R113.H0_H0 ;  /* 0x200000ffff8ce231 */ /* 0x000fe20000340971 */
[C---:B---3--:R-:W-:Y:S01]  /*c7e0*/  HMMA.16816.F32.BF16 R40, R72.reuse, R88, R40 ;  /* 0x000000584828723c */ /* 0x048fe20000041828 */
[----:B------:R-:W2:Y:S01]  /*c7f0*/  LDSM.16.MT88.4 R80, [R120+0x8400] ;  /* 0x008400007850783b */ /* 0x000ea20000004200 */
[----:B------:R-:W-:Y:S02]  /*c800*/  MUFU.EX2 R196, R116 ;  /* 0x0000007400c47308 */ /* 0x000fe40000000800 */
[----:B------:R-:W-:Y:S02]  /*c810*/  @!P2 PRMT R18, R143, 0x5410, RZ ;  /* 0x000054108f12a816 */ /* 0x000fe400000000ff */
[----:B------:R-:W-:Y:S02]  /*c820*/  ISETP.GE.U32.AND P2, PT, R161, R94, PT ;  /* 0x0000005ea100720c */ /* 0x000fe40003f46070 */
[C---:B------:R-:W-:Y:S01]  /*c830*/  HMMA.16816.F32.BF16 R44, R72.reuse, R90, R44 ;  /* 0x0000005a482c723c */ /* 0x040fe2000004182c */
[----:B------:R-:W-:Y:S01]  /*c840*/  LOP3.LUT R88, R202, 0xffff, RZ, 0xc0, !PT ;  /* 0x0000ffffca587812 */ /* 0x000fe200078ec0ff */
[----:B------:R-:W-:Y:S02]  /*c850*/  STG.E.U16 [R190.64+0x40], R19 ;  /* 0x00004013be007986 */ /* 0x000fe4000c10151a */
[----:B------:R-:W-:Y:S02]  /*c860*/  SHF.R.U32.HI R94, RZ, 0x10, R200 ;  /* 0x00000010ff5e7819 */ /* 0x000fe400000116c8 */
[----:B------:R-:W-:Y:S01]  /*c870*/  SHF.R.U32.HI R88, RZ, 0x8, R88 ;  /* 0x00000008ff587819 */ /* 0x000fe20000011658 */
[----:B------:R-:W-:Y:S01]  /*c880*/  STG.E.U16 [R190.64+0x42], R18 ;  /* 0x00004212be007986 */ /* 0x000fe2000c10151a */
[----:B------:R-:W-:Y:S04]  /*c890*/  LOP3.LUT R200, R200, 0xffff, RZ, 0xc0, !PT ;  /* 0x0000ffffc8c87812 */ /* 0x000fe800078ec0ff */
[----:B------:R-:W-:Y:S02]  /*c8a0*/  LOP3.LUT R201, R202, 0xff, RZ, 0xc0, !PT ;  /* 0x000000ffcac97812 */ /* 0x000fe400078ec0ff */
[----:B------:R-:W-:Y:S01]  /*c8b0*/  LOP3.LUT R94, R94, 0xff, RZ, 0xc0, !PT ;  /* 0x000000ff5e5e7812 */ /* 0x000fe200078ec0ff */
[C---:B-1----:R-:W-:Y:S01]  /*c8c0*/  HMMA.16816.F32.BF16 R48, R72.reuse, R76, R48 ;  /* 0x0000004c4830723c */ /* 0x042fe20000041830 */
[----:B------:R-:W-:Y:S02]  /*c8d0*/  PRMT R201, R201, 0x5410, R88 ;  /* 0x00005410c9c97816 */ /* 0x000fe40000000058 */
[----:B------:R-:W1:Y:S01]  /*c8e0*/  LDSM.16.MT88.4 R88, [R86+0x8400] ;  /* 0x008400005658783b */ /* 0x000e620000004200 */
[C---:B------:R-:W-:Y:S02]  /*c8f0*/  PRMT R84, R113.reuse, 0x7632, R84 ;  /* 0x0000763271547816 */ /* 0x040fe40000000054 */
[----:B------:R-:W-:Y:S02]  /*c900*/  PRMT R129, R94, 0x5410, R129 ;  /* 0x000054105e817816 */ /* 0x000fe40000000081 */
[C---:B------:R-:W-:Y:S01]  /*c910*/  HMMA.16816.F32.BF16 R52, R72.reuse, R78, R52 ;  /* 0x0000004e4834723c */ /* 0x040fe20000041834 */
[----:B------:R-:W-:Y:S03]  /*c920*/  PRMT R102, R113, 0x5410, R84 ;  /* 0x0000541071667816 */ /* 0x000fe60000000054 */
[----:B------:R-:W-:Y:S01]  /*c930*/  @!P6 PRMT R113, R140, 0x5410, RZ ;  /* 0x000054108c71e816 */ /* 0x000fe200000000ff */
[----:B------:R-:W-:Y:S01]  /*c940*/  @!P0 HFMA2.BF16_V2 R132, -RZ.H0_H0, RZ.H0_H0, -R84.H0_H0 ;  /* 0x200000ffff848231 */ /* 0x000fe20000340954 */
[----:B------:R-:W-:Y:S01]  /*c950*/  ISETP.GE.U32.AND P6, PT, R161, R126, PT ;  /* 0x0000007ea100720c */ /* 0x000fe20003fc6070 */
[--C-:B------:R-:W-:Y:S01]  /*c960*/  HSET2.LE.AND R79, R199, R178.reuse, PT ;  /* 0x000000b2c74f7233 */ /* 0x100fe20003803000 */
[----:B------:R3:W4:Y:S01]  /*c970*/  MUFU.EX2 R126, R112 ;  /* 0x00000070007e7308 */ /* 0x0007220000000800 */
[----:B------:R-:W-:Y:S01]  /*c980*/  SHF.R.U32.HI R77, RZ, 0x18, R202 ;  /* 0x00000018ff4d7819 */ /* 0x000fe200000116ca */
[C---:B--2---:R-:W-:Y:S01]  /*c990*/  HMMA.16816.F32.BF16 R56, R72.reuse, R80, R56 ;  /* 0x000000504838723c */ /* 0x044fe20000041838 */
[----:B------:R-:W-:Y:S01]  /*c9a0*/  STG.E.U16 [R192.64+0x40], R113 ;  /* 0x00004071c0007986 */ /* 0x000fe2000c10151a */
[----:B------:R-:W-:Y:S02]  /*c9b0*/  @!P0 PRMT R84, R132, 0x5410, RZ ;  /* 0x0000541084548816 */ /* 0x000fe400000000ff */
[----:B------:R-:W-:Y:S02]  /*c9c0*/  PRMT R77, R92, 0x5410, R77 ;  /* 0x000054105c4d7816 */ /* 0x000fe4000000004d */
[----:B------:R-:W2:Y:S01]  /*c9d0*/  LDSM.16.MT88.4 R92, [R120+0x6800] ;  /* 0x00680000785c783b */ /* 0x000ea20000004200 */
[----:B------:R-:W-:Y:S01]  /*c9e0*/  LOP3.LUT R76, R97, 0xff, RZ, 0xc0, !PT ;  /* 0x000000ff614c7812 */ /* 0x000fe200078ec0ff */
[C---:B------:R-:W-:Y:S01]  /*c9f0*/  HMMA.16816.F32.BF16 R60, R72.reuse, R82, R60 ;  /* 0x00000052483c723c */ /* 0x040fe2000004183c */
[----:B------:R-:W-:Y:S03]  /*ca00*/  MUFU.EX2 R199, R108 ;  /* 0x0000006c00c77308 */ /* 0x000fe60000000800 */
[----:B------:R-:W-:Y:S01]  /*ca10*/  HSET2.LE.AND R77, R77, R178, PT ;  /* 0x000000b24d4d7233 */ /* 0x000fe20003803000 */
[----:B------:R-:W-:Y:S01]  /*ca20*/  SHF.R.U32.HI R200, RZ, 0x8, R200 ;  /* 0x00000008ffc87819 */ /* 0x000fe200000116c8 */
[----:B------:R-:W5:Y:S03]  /*ca30*/  LDSM.16.MT88.4 R80, [R86+0x6800] ;  /* 0x006800005650783b */ /* 0x000f660000004200 */
[----:B------:R-:W-:Y:S02]  /*ca40*/  LOP3.LUT R77, R77, R102, RZ, 0xc0, !PT ;  /* 0x000000664d4d7212 */ /* 0x000fe400078ec0ff */
[----:B------:R2:W-:Y:S01]  /*ca50*/  MUFU.EX2 R202, R103 ;  /* 0x0000006700ca7308 */ /* 0x0005e20000000800 */
[----:B------:R-:W-:Y:S02]  /*ca60*/  LOP3.LUT R200, R200, 0xffff, RZ, 0xc0, !PT ;  /* 0x0000ffffc8c87812 */ /* 0x000fe400078ec0ff */
[----:B------:R-:W-:Y:S01]  /*ca70*/  STG.E.U16 [R192.64+0x42], R84 ;  /* 0x00004254c0007986 */ /* 0x000fe2000c10151a */
[----:B---3--:R-:W-:Y:S01]  /*ca80*/  F2FP.BF16.PACK_AB R112, R124, R127 ;  /* 0x0000007f7c70723e */ /* 0x008fe200000010ff */
[----:B------:R-:W-:Y:S01]  /*ca90*/  FADD.FTZ R127, R127, R96 ;  /* 0x000000607f7f7221 */ /* 0x000fe20000010000 */
[C---:B-1----:R-:W-:Y:S01]  /*caa0*/  HMMA.16816.F32.BF16 R64, R72.reuse, R88, R64 ;  /* 0x000000584840723c */ /* 0x042fe20000041840 */
[----:B----4-:R-:W-:Y:S02]  /*cab0*/  F2FP.BF16.PACK_AB R119, R197, R126 ;  /* 0x0000007ec577723e */ /* 0x010fe400000010ff */
[C---:B------:R-:W-:Y:S01]  /*cac0*/  PRMT R115, R112.reuse, 0x7632, R115 ;  /* 0x0000763270737816 */ /* 0x040fe20000000073 */
[----:B------:R-:W-:Y:S01]  /*cad0*/  @!P1 HFMA2.BF16_V2 R131, -RZ.H0_H0, RZ.H0_H0, -R112.H0_H0 ;  /* 0x200000ffff839231 */ /* 0x000fe20000340970 */
[----:B------:R-:W-:Y:S01]  /*cae0*/  ISETP.GE.U32.AND P0, PT, R161, R200, PT ;  /* 0x000000c8a100720c */ /* 0x000fe20003f06070 */
[----:B------:R-:W-:Y:S01]  /*caf0*/  @!P2 HFMA2.BF16_V2 R139, -RZ.H0_H0, RZ.H0_H0, -R119.H0_H0 ;  /* 0x200000ffff8ba231 */ /* 0x000fe20000340977 */
[----:B------:R-:W-:Y:S01]  /*cb00*/  SHF.R.U32.HI R88, RZ, 0x10, R97 ;  /* 0x00000010ff587819 */ /* 0x000fe20000011661 */
[----:B------:R-:W-:Y:S01]  /*cb10*/  HMMA.16816.F32.BF16 R68, R72, R90, R68 ;  /* 0x0000005a4844723c */ /* 0x000fe20000041844 */
[----:B------:R-:W-:Y:S01]  /*cb20*/  PRMT R78, R112, 0x5410, R115 ;  /* 0x00005410704e7816 */ /* 0x000fe20000000073 */
[----:B------:R1:W-:Y:S02]  /*cb30*/  MUFU.EX2 R200, R106 ;  /* 0x0000006a00c87308 */ /* 0x0003e40000000800 */
[----:B------:R-:W-:Y:S02]  /*cb40*/  PRMT R114, R119, 0x7632, R114 ;  /* 0x0000763277727816 */ /* 0x000fe40000000072 */
[----:B------:R-:W-:Y:S01]  /*cb50*/  LOP3.LUT R78, R79, R78, RZ, 0xc0, !PT ;  /* 0x0000004e4f4e7212 */ /* 0x000fe200078ec0ff */
[----:B------:R-:W-:Y:S01]  /*cb60*/  HSET2.LE.AND R79, R129, R178, PT ;  /* 0x000000b2814f7233 */ /* 0x000fe20003803000 */
[----:B------:R-:W-:Y:S01]  /*cb70*/  PRMT R72, R119, 0x5410, R114 ;  /* 0x0000541077487816 */ /* 0x000fe20000000072 */
[----:B------:R-:W-:Y:S03]  /*cb80*/  @!P6 HFMA2.BF16_V2 R142, -RZ.H0_H0, RZ.H0_H0, -R114.H0_H0 ;  /* 0x200000ffff8ee231 */ /* 0x000fe60000340972 */
[----:B------:R-:W-:Y:S01]  /*cb90*/  @!P1 PRMT R112, R131, 0x5410, RZ ;  /* 0x0000541083709816 */ /* 0x000fe200000000ff */
[----:B------:R-:W-:Y:S01]  /*cba0*/  @!P0 HFMA2.BF16_V2 R130, -RZ.H0_H0, RZ.H0_H0, -R115.H0_H0 ;  /* 0x200000ffff828231 */ /* 0x000fe20000340973 */
[----:B------:R-:W-:Y:S01]  /*cbb0*/  ISETP.GE.U32.AND P1, PT, R161, R76, PT ;  /* 0x0000004ca100720c */ /* 0x000fe20003f26070 */
[----:B------:R-:W-:Y:S01]  /*cbc0*/  HSET2.LE.AND R76, R201, R178, PT ;  /* 0x000000b2c94c7233 */ /* 0x000fe20003803000 */
[----:B------:R-:W-:Y:S01]  /*cbd0*/  LOP3.LUT R79, R79, R72, RZ, 0xc0, !PT ;  /* 0x000000484f4f7212 */ /* 0x000fe200078ec0ff */
[----:B------:R-:W-:Y:S01]  /*cbe0*/  STG.E.U16 [R190.64+0x50], R112 ;  /* 0x00005070be007986 */ /* 0x000fe2000c10151a */
[----:B------:R-:W-:Y:S01]  /*cbf0*/  LOP3.LUT R88, R88, 0xff, RZ, 0xc0, !PT ;  /* 0x000000ff58587812 */ /* 0x000fe200078ec0ff */
[----:B------:R-:W3:Y:S01]  /*cc00*/  MUFU.EX2 R201, R107 ;  /* 0x0000006b00c97308 */ /* 0x000ee20000000800 */
[----:B------:R-:W-:Y:S01]  /*cc10*/  LOP3.LUT R76, R76, R101, RZ, 0xc0, !PT ;  /* 0x000000654c4c7212 */ /* 0x000fe200078ec0ff */
[----:B------:R-:W4:Y:S01]  /*cc20*/  LDSM.16.MT88.4 R72, [R120+0x7800] ;  /* 0x007800007848783b */ /* 0x000f220000004200 */
[----:B------:R-:W-:Y:S02]  /*cc30*/  @!P0 PRMT R115, R130, 0x5410, RZ ;  /* 0x0000541082738816 */ /* 0x000fe400000000ff */
[----:B------:R-:W-:Y:S02]  /*cc40*/  @!P2 PRMT R119, R139, 0x5410, RZ ;  /* 0x000054108b77a816 */ /* 0x000fe400000000ff */
[----:B------:R-:W-:Y:S01]  /*cc50*/  @!P6 PRMT R114, R142, 0x5410, RZ ;  /* 0x000054108e72e816 */ /* 0x000fe200000000ff */
[C---:B--2---:R-:W-:Y:S01]  /*cc60*/  HMMA.16816.F32.BF16 R24, R76.reuse, R92, R24 ;  /* 0x0000005c4c18723c */ /* 0x044fe20000041818 */
[----:B------:R-:W-:Y:S01]  /*cc70*/  ISETP.GE.U32.AND P0, PT, R161, R88, PT ;  /* 0x00000058a100720c */ /* 0x000fe20003f06070 */
[----:B------:R-:W-:Y:S01]  /*cc80*/  LDSM.16.MT88.4 R100, [R120+0x7c00] ;  /* 0x007c00007864783b */ /* 0x000fe20000004200 */
[----:B------:R-:W-:Y:S04]  /*cc90*/  LOP3.LUT R88, R97, 0xffff, RZ, 0xc0, !PT ;  /* 0x0000ffff61587812 */ /* 0x000fe800078ec0ff */
[----:B------:R-:W-:Y:S01]  /*cca0*/  SHF.R.U32.HI R88, RZ, 0x8, R88 ;  /* 0x00000008ff587819 */ /* 0x000fe20000011658 */
[C---:B------:R-:W-:Y:S01]  /*ccb0*/  HMMA.16816.F32.BF16 R28, R76.reuse, R94, R28 ;  /* 0x0000005e4c1c723c */ /* 0x040fe2000004181c */
[----:B------:R-:W-:Y:S01]  /*ccc0*/  FADD.FTZ R93, R125, R198 ;  /* 0x000000c67d5d7221 */ /* 0x000fe20000010000 */
[----:B------:R-:W-:Y:S01]  /*ccd0*/  STG.E.U16 [R190.64+0x52], R115 ;  /* 0x00005273be007986 */ /* 0x000fe2000c10151a */
[----:B------:R2:W2:Y:S01]  /*cce0*/  MUFU.EX2 R198, R109 ;  /* 0x0000006d00c67308 */ /* 0x0004a20000000800 */
[----:B------:R-:W-:Y:S01]  /*ccf0*/  LOP3.LUT R88, R88, 0xffff, RZ, 0xc0, !PT ;  /* 0x0000ffff58587812 */ /* 0x000fe200078ec0ff */
[----:B------:R-:W-:Y:S01]  /*cd00*/  FADD.FTZ R204, R126, R93 ;  /* 0x0000005d7ecc7221 */ /* 0x000fe20000010000 */
[----:B------:R-:W-:Y:S01]  /*cd10*/  STG.E.U16 [R192.64+0x50], R119 ;  /* 0x00005077c0007986 */ /* 0x000fe2000c10151a */
[C---:B------:R-:W-:Y:S01]  /*cd20*/  LOP3.LUT R94, R194.reuse, 0xff, RZ, 0xc0, !PT ;  /* 0x000000ffc25e7812 */ /* 0x040fe200078ec0ff */
[C---:B-----5:R-:W-:Y:S01]  /*cd30*/  HMMA.16816.F32.BF16 R32, R76.reuse, R80, R32 ;  /* 0x000000504c20723c */ /* 0x060fe20000041820 */
[----:B------:R-:W-:Y:S01]  /*cd40*/  ISETP.GE.U32.AND P2, PT, R161, R88, PT ;  /* 0x00000058a100720c */ /* 0x000fe20003f46070 */
[----:B------:R-:W-:Y:S02]  /*cd50*/  STG.E.U16 [R192.64+0x52], R114 ;  /* 0x00005272c0007986 */ /* 0x000fe4000c10151a */
[----:B------:R-:W-:Y:S01]  /*cd60*/  F2FP.BF16.PACK_AB R125, R179, R196 ;  /* 0x000000c4b37d723e */ /* 0x000fe200000010ff */
[----:B------:R-:W-:Y:S01]  /*cd70*/  FADD.FTZ R204, R197, R204 ;  /* 0x000000ccc5cc7221 */ /* 0x000fe20000010000 */
[----:B------:R-:W5:Y:S01]  /*cd80*/  LDSM.16.MT88.4 R88, [R86+0x7800] ;  /* 0x007800005658783b */ /* 0x000f620000004200 */
[C---:B------:R-:W-:Y:S01]  /*cd90*/  LOP3.LUT R80, R194.reuse, 0xff, RZ, 0xc0, !PT ;  /* 0x000000ffc2507812 */ /* 0x040fe200078ec0ff */
[C---:B------:R-:W-:Y:S01]  /*cda0*/  HMMA.16816.F32.BF16 R36, R76.reuse, R82, R36 ;  /* 0x000000524c24723c */ /* 0x040fe20000041824 */
[----:B------:R-:W-:Y:S02]  /*cdb0*/  PRMT R116, R125, 0x7632, R116 ;  /* 0x000076327d747816 */ /* 0x000fe40000000074 */
[----:B------:R-:W-:Y:S01]  /*cdc0*/  ISETP.GE.U32.AND P6, PT, R161, R80, PT ;  /* 0x00000050a100720c */ /* 0x000fe20003fc6070 */
[----:B------:R-:W-:Y:S01]  /*cdd0*/  @!P1 HFMA2.BF16_V2 R135, -RZ.H0_H0, RZ.H0_H0, -R125.H0_H0 ;  /* 0x200000ffff879231 */ /* 0x000fe2000034097d */
[----:B-1----:R-:W-:Y:S01]  /*cde0*/  PRMT R106, R125, 0x5410, R116 ;  /* 0x000054107d6a7816 */ /* 0x002fe20000000074 */
[----:B------:R-:W1:Y:S01]  /*cdf0*/  LDSM.16.MT88.4 R80, [R120+0x8800] ;  /* 0x008800007850783b */ /* 0x000e620000004200 */
[----:B------:R-:W-:Y:S01]  /*ce00*/  @!P2 HFMA2.BF16_V2 R134, -RZ.H0_H0, RZ.H0_H0, -R116.H0_H0 ;  /* 0x200000ffff86a231 */ /* 0x000fe20000340974 */
[----:B------:R-:W-:Y:S01]  /*ce10*/  LOP3.LUT R95, R194, 0xffff, RZ, 0xc0, !PT ;  /* 0x0000ffffc25f7812 */ /* 0x000fe200078ec0ff */
[C---:B----4-:R-:W-:Y:S03]  /*ce20*/  HMMA.16816.F32.BF16 R40, R76.reuse, R72, R40 ;  /* 0x000000484c28723c */ /* 0x050fe60000041828 */
[----:B------:R-:W-:Y:S02]  /*ce30*/  @!P1 PRMT R125, R135, 0x5410, RZ ;  /* 0x00005410877d9816 */ /* 0x000fe400000000ff */
[----:B------:R-:W-:Y:S02]  /*ce40*/  @!P2 PRMT R116, R134, 0x5410, RZ ;  /* 0x000054108674a816 */ /* 0x000fe400000000ff */
[----:B------:R-:W-:Y:S01]  /*ce50*/  SHF.R.U32.HI R95, RZ, 0x8, R95 ;  /* 0x00000008ff5f7819 */ /* 0x000fe2000001165f */
[----:B------:R-:W-:Y:S01]  /*ce60*/  STG.E.U16 [R190.64+0x60], R125 ;  /* 0x0000607dbe007986 */ /* 0x000fe2000c10151a */
[C---:B------:R-:W-:Y:S03]  /*ce70*/  HMMA.16816.F32.BF16 R44, R76.reuse, R74, R44 ;  /* 0x0000004a4c2c723c */ /* 0x040fe6000004182c */
[--C-:B------:R-:W-:Y:S01]  /*ce80*/  SHF.R.U32.HI R72, RZ, 0x10, R194.reuse ;  /* 0x00000010ff487819 */ /* 0x100fe200000116c2 */
[----:B------:R-:W-:Y:S01]  /*ce90*/  STG.E.U16 [R190.64+0x62], R116 ;  /* 0x00006274be007986 */ /* 0x000fe2000c10151a */
[----:B--2---:R-:W-:Y:S02]  /*cea0*/  PRMT R109, R94, 0x5410, R95 ;  /* 0x000054105e6d7816 */ /* 0x004fe4000000005f */
[----:B------:R-:W-:Y:S02]  /*ceb0*/  LOP3.LUT R72, R72, 0xff, RZ, 0xc0, !PT ;  /* 0x000000ff48487812 */ /* 0x000fe400078ec0ff */
[----:B------:R-:W-:Y:S02]  /*cec0*/  SHF.R.U32.HI R74, RZ, 0x18, R97 ;  /* 0x00000018ff4a7819 */ /* 0x000fe40000011661 */
[C---:B------:R-:W-:Y:S01]  /*ced0*/  ISETP.GE.U32.AND P2, PT, R161.reuse, R72, PT ;  /* 0x00000048a100720c */ /* 0x040fe20003f46070 */
[----:B------:R-:W-:Y:S01]  /*cee0*/  LDSM.16.MT88.4 R96, [R86+0x6c00] ;  /* 0x006c00005660783b */ /* 0x000fe20000004200 */
[----:B------:R-:W-:Y:S02]  /*cef0*/  ISETP.GE.U32.AND P1, PT, R161, R74, PT ;  /* 0x0000004aa100720c */ /* 0x000fe40003f26070 */
[----:B---3--:R-:W-:Y:S02]  /*cf00*/  F2FP.BF16.PACK_AB R129, R202, R201 ;  /* 0x000000c9ca81723e */ /* 0x008fe400000010ff */
[----:B------:R-:W-:Y:S02]  /*cf10*/  SHF.R.U32.HI R92, RZ, 0x18, R194 ;  /* 0x00000018ff5c7819 */ /* 0x000fe400000116c2 */
[----:B------:R-:W-:Y:S01]  /*cf20*/  PRMT R126, R129, 0x7632, R126 ;  /* 0x00007632817e7816 */ /* 0x000fe2000000007e */
[----:B------:R-:W2:Y:S01]  /*cf30*/  LDSM.16.MT88.4 R72, [R86+0x8800] ;  /* 0x008800005648783b */ /* 0x000ea20000004200 */
[C---:B-----5:R-:W-:Y:S01]  /*cf40*/  HMMA.16816.F32.BF16 R48, R76.reuse, R88, R48 ;  /* 0x000000584c30723c */ /* 0x060fe20000041830 */
[----:B------:R-:W-:Y:S02]  /*cf50*/  PRMT R203, R203, 0x5410, R92 ;  /* 0x00005410cbcb7816 */ /* 0x000fe4000000005c */
[----:B------:R-:W-:Y:S01]  /*cf60*/  SHF.R.U32.HI R92, RZ, 0x10, R118 ;  /* 0x00000010ff5c7819 */ /* 0x000fe20000011676 */
[----:B------:R-:W-:Y:S03]  /*cf70*/  @!P2 HFMA2.BF16_V2 R136, -RZ.H0_H0, RZ.H0_H0, -R129.H0_H0 ;  /* 0x200000ffff88a231 */ /* 0x000fe60000340981 */
[----:B------:R-:W-:Y:S01]  /*cf80*/  LOP3.LUT R92, R92, 0xff, RZ, 0xc0, !PT ;  /* 0x000000ff5c5c7812 */ /* 0x000fe200078ec0ff */
[C---:B------:R-:W-:Y:S01]  /*cf90*/  HMMA.16816.F32.BF16 R52, R76.reuse, R90, R52 ;  /* 0x0000005a4c34723c */ /* 0x040fe20000041834 */
[C---:B------:R-:W-:Y:S03]  /*cfa0*/  LOP3.LUT R88, R118.reuse, 0xff, RZ, 0xc0, !PT ;  /* 0x000000ff76587812 */ /* 0x040fe600078ec0ff */
[----:B------:R-:W-:Y:S02]  /*cfb0*/  LOP3.LUT R89, R118, 0xffff, RZ, 0xc0, !PT ;  /* 0x0000ffff76597812 */ /* 0x000fe400078ec0ff */
[----:B------:R-:W-:Y:S01]  /*cfc0*/  F2FP.BF16.PACK_AB R118, R198, R181 ;  /* 0x000000b5c676723e */ /* 0x000fe200000010ff */
[----:B------:R-:W-:Y:S01]  /*cfd0*/  HSET2.LE.AND R90, R109, R178, PT ;  /* 0x000000b26d5a7233 */ /* 0x000fe20003803000 */
[C---:B-1----:R-:W-:Y:S01]  /*cfe0*/  HMMA.16816.F32.BF16 R56, R76.reuse, R80, R56 ;  /* 0x000000504c38723c */ /* 0x042fe20000041838 */
[----:B------:R-:W-:Y:S01]  /*cff0*/  PRMT R91, R92, 0x5410, R23 ;  /* 0x000054105c5b7816 */ /* 0x000fe20000000017 */
[----:B------:R-:W-:Y:S02]  /*d000*/  LDSM.16.MT88.4 R108, [R120+0x8c00] ;  /* 0x008c0000786c783b */ /* 0x000fe40000004200 */
[----:B------:R-:W-:Y:S01]  /*d010*/  SHF.R.U32.HI R89, RZ, 0x8, R89 ;  /* 0x00000008ff597819 */ /* 0x000fe20000011659 */
[----:B------:R-:W-:Y:S01]  /*d020*/  @!P0 HFMA2.BF16_V2 R133, -RZ.H0_H0, RZ.H0_H0, -R118.H0_H0 ;  /* 0x200000ffff858231 */ /* 0x000fe20000340976 */
[----:B------:R-:W-:Y:S01]  /*d030*/  PRMT R23, R118, 0x7632, R23 ;  /* 0x0000763276177816 */ /* 0x000fe20000000017 */
[--C-:B------:R-:W-:Y:S01]  /*d040*/  HSET2.LE.AND R80, R91, R178.reuse, PT ;  /* 0x000000b25b507233 */ /* 0x100fe20003803000 */
[C---:B------:R-:W-:Y:S01]  /*d050*/  HMMA.16816.F32.BF16 R60, R76.reuse, R82, R60 ;  /* 0x000000524c3c723c */ /* 0x040fe2000004183c */
[----:B------:R-:W-:Y:S01]  /*d060*/  PRMT R107, R88, 0x5410, R89 ;  /* 0x00005410586b7816 */ /* 0x000fe20000000059 */
[----:B------:R-:W1:Y:S02]  /*d070*/  LDSM.16.MT88.4 R92, [R120+0x6c00] ;  /* 0x006c0000785c783b */ /* 0x000e640000004200 */
[----:B------:R-:W-:Y:S01]  /*d080*/  LOP3.LUT R88, R194, 0xffff, RZ, 0xc0, !PT ;  /* 0x0000ffffc2587812 */ /* 0x000fe200078ec0ff */
[----:B------:R-:W-:Y:S01]  /*d090*/  FADD.FTZ R195, R124, R127 ;  /* 0x0000007f7cc37221 */ /* 0x000fe20000010000 */
[----:B------:R-:W-:Y:S01]  /*d0a0*/  F2FP.BF16.PACK_AB R127, R200, R199 ;  /* 0x000000c7c87f723e */ /* 0x000fe200000010ff */
[--C-:B------:R-:W-:Y:S01]  /*d0b0*/  HSET2.LE.AND R81, R107, R178.reuse, PT ;  /* 0x000000b26b517233 */ /* 0x100fe20003803000 */
[----:B------:R-:W-:Y:S01]  /*d0c0*/  PRMT R89, R118, 0x5410, R23 ;  /* 0x0000541076597816 */ /* 0x000fe20000000017 */
[----:B------:R-:W-:Y:S03]  /*d0d0*/  @!P1 HFMA2.BF16_V2 R128, -RZ.H0_H0, RZ.H0_H0, -R23.H0_H0 ;  /* 0x200000ffff809231 */ /* 0x000fe60000340917 */
[----:B------:R-:W-:Y:S01]  /*d0e0*/  @!P0 PRMT R118, R133, 0x5410, RZ ;  /* 0x0000541085768816 */ /* 0x000fe200000000ff */
[----:B------:R-:W-:Y:S01]  /*d0f0*/  @!P6 HFMA2.BF16_V2 R138, -RZ.H0_H0, RZ.H0_H0, -R127.H0_H0 ;  /* 0x200000ffff8ae231 */ /* 0x000fe2000034097f */
[----:B------:R-:W-:Y:S01]  /*d100*/  @!P1 PRMT R23, R128, 0x5410, RZ ;  /* 0x0000541080179816 */ /* 0x000fe200000000ff */
[C---:B--2---:R-:W-:Y:S01]  /*d110*/  HMMA.16816.F32.BF16 R64, R76.reuse, R72, R64 ;  /* 0x000000484c40723c */ /* 0x044fe20000041840 */
[C---:B------:R-:W-:Y:S01]  /*d120*/  PRMT R124, R127.reuse, 0x7632, R124 ;  /* 0x000076327f7c7816 */ /* 0x040fe2000000007c */
[----:B------:R-:W-:Y:S01]  /*d130*/  HSET2.LE.AND R91, R203, R178, PT ;  /* 0x000000b2cb5b7233 */ /* 0x000fe20003803000 */
[----:B------:R-:W-:Y:S01]  /*d140*/  SHF.R.U32.HI R88, RZ, 0x8, R88 ;  /* 0x00000008ff587819 */ /* 0x000fe20000011658 */
[----:B------:R-:W-:Y:S01]  /*d150*/  STG.E.U16 [R192.64+0x60], R118 ;  /* 0x00006076c0007986 */ /* 0x000fe2000c10151a */
[----:B------:R-:W-:Y:S01]  /*d160*/  LOP3.LUT R89, R80, R89, RZ, 0xc0, !PT ;  /* 0x0000005950597212 */ /* 0x000fe200078ec0ff */
[----:B------:R-:W-:Y:S01]  /*d170*/  FADD.FTZ R196, R196, R195 ;  /* 0x000000c3c4c47221 */ /* 0x000fe20000010000 */
[----:B------:R-:W-:Y:S01]  /*d180*/  LOP3.LUT R88, R88, 0xffff, RZ, 0xc0, !PT ;  /* 0x0000ffff58587812 */ /* 0x000fe200078ec0ff */
[----:B------:R-:W-:Y:S01]  /*d190*/  HMMA.16816.F32.BF16 R68, R76, R74, R68 ;  /* 0x0000004a4c44723c */ /* 0x000fe20000041844 */
[----:B------:R-:W-:Y:S01]  /*d1a0*/  PRMT R73, R127, 0x5410, R124 ;  /* 0x000054107f497816 */ /* 0x000fe2000000007c */
[----:B------:R-:W-:Y:S01]  /*d1b0*/  STG.E.U16 [R192.64+0x62], R23 ;  /* 0x00006217c0007986 */ /* 0x000fe2000c10151a */
[----:B------:R-:W-:Y:S01]  /*d1c0*/  ISETP.GE.U32.AND P0, PT, R161, R88, PT ;  /* 0x00000058a100720c */ /* 0x000fe20003f06070 */
[----:B------:R-:W-:Y:S01]  /*d1d0*/  FADD.FTZ R181, R181, R204 ;  /* 0x000000ccb5b57221 */ /* 0x000fe20000010000 */
[----:B------:R-:W-:Y:S01]  /*d1e0*/  PRMT R72, R129, 0x5410, R126 ;  /* 0x0000541081487816 */ /* 0x000fe2000000007e */
[----:B------:R-:W-:Y:S01]  /*d1f0*/  FADD.FTZ R196, R179, R196 ;  /* 0x000000c4b3c47221 */ /* 0x000fe20000010000 */
[----:B------:R-:W-:Y:S01]  /*d200*/  LOP3.LUT R88, R81, R106, RZ, 0xc0, !PT ;  /* 0x0000006a51587212 */ /* 0x000fe200078ec0ff */
[----:B------:R-:W-:Y:S01]  /*d210*/  FADD.FTZ R198, R198, R181 ;  /* 0x000000b5c6c67221 */ /* 0x000fe20000010000 */
[----:B------:R-:W-:Y:S01]  /*d220*/  LOP3.LUT R90, R90, R73, RZ, 0xc0, !PT ;  /* 0x000000495a5a7212 */ /* 0x000fe200078ec0ff */
[----:B------:R-:W2:Y:S02]  /*d230*/  LDSM.16.MT88.4 R104, [R86+0x7c00] ;  /* 0x007c00005668783b */ /* 0x000ea40000004200 */
[----:B------:R-:W-:Y:S01]  /*d240*/  LOP3.LUT R91, R91, R72, RZ, 0xc0, !PT ;  /* 0x000000485b5b7212 */ /* 0x000fe200078ec0ff */
[----:B------:R-:W-:Y:S01]  /*d250*/  FADD.FTZ R125, R199, R196 ;  /* 0x000000c4c77d7221 */ /* 0x000fe20000010000 */
[----:B------:R-:W-:Y:S01]  /*d260*/  @!P6 PRMT R127, R138, 0x5410, RZ ;  /* 0x000054108a7fe816 */ /* 0x000fe200000000ff */
[----:B------:R-:W-:Y:S01]  /*d270*/  FADD.FTZ R201, R201, R198 ;  /* 0x000000c6c9c97221 */ /* 0x000fe20000010000 */
[----:B------:R-:W-:Y:S01]  /*d280*/  @!P2 PRMT R129, R136, 0x5410, RZ ;  /* 0x000054108881a816 */ /* 0x000fe200000000ff */
[----:B------:R-:W-:Y:S01]  /*d290*/  @!P0 HFMA2.BF16_V2 R137, -RZ.H0_H0, RZ.H0_H0, -R124.H0_H0 ;  /* 0x200000ffff898231 */ /* 0x000fe2000034097c */
[----:B------:R-:W-:Y:S01]  /*d2a0*/  SHF.R.U32.HI R194, RZ, 0x18, R194 ;  /* 0x00000018ffc27819 */ /* 0x000fe200000116c2 */
[C---:B-1----:R-:W-:Y:S01]  /*d2b0*/  HMMA.16816.F32.BF16 R72, R88.reuse, R92, R24 ;  /* 0x0000005c5848723c */ /* 0x042fe20000041818 */
[----:B------:R-:W1:Y:S01]  /*d2c0*/  LDSM.16.MT88.4 R24, [R86+0x8c00] ;  /* 0x008c00005618783b */ /* 0x000e620000004200 */
[----:B------:R-:W-:Y:S01]  /*d2d0*/  FADD.FTZ R125, R200, R125 ;  /* 0x0000007dc87d7221 */ /* 0x000fe20000010000 */
[----:B------:R-:W-:Y:S02]  /*d2e0*/  @!P0 PRMT R124, R137, 0x5410, RZ ;  /* 0x00005410897c8816 */ /* 0x000fe400000000ff */
[----:B------:R-:W-:Y:S03]  /*d2f0*/  ISETP.GE.U32.AND P1, PT, R161, R194, PT ;  /* 0x000000c2a100720c */ /* 0x000fe60003f26070 */
[C---:B------:R-:W-:Y:S01]  /*d300*/  HMMA.16816.F32.BF16 R76, R88.reuse, R94, R28 ;  /* 0x0000005e584c723c */ /* 0x040fe2000004181c */
[----:B------:R-:W-:Y:S04]  /*d310*/  STG.E.U16 [R190.64+0x70], R127 ;  /* 0x0000707fbe007986 */ /* 0x000fe8000c10151a */
[----:B------:R3:W-:Y:S03]  /*d320*/  STG.E.U16 [R190.64+0x72], R124 ;  /* 0x0000727cbe007986 */ /* 0x0007e6000c10151a */
[C---:B------:R-:W-:Y:S01]  /*d330*/  HMMA.16816.F32.BF16 R80, R88.reuse, R96, R32 ;  /* 0x000000605850723c */ /* 0x040fe20000041820 */
[----:B------:R4:W-:Y:S03]  /*d340*/  STG.E.U16 [R192.64+0x70], R129 ;  /* 0x00007081c0007986 */ /* 0x0009e6000c10151a */
[----:B------:R-:W-:Y:S04]  /*d350*/  @!P1 HFMA2.BF16_V2 R141, -RZ.H0_H0, RZ.H0_H0, -R126.H0_H0 ;  /* 0x200000ffff8d9231 */ /* 0x000fe8000034097e */
[C---:B------:R-:W-:Y:S01]  /*d360*/  HMMA.16816.F32.BF16 R36, R88.reuse, R98, R36 ;  /* 0x000000625824723c */ /* 0x040fe20000041824 */
[----:B------:R-:W-:Y:S02]  /*d370*/  @!P1 PRMT R126, R141, 0x5410, RZ ;  /* 0x000054108d7e9816 */ /* 0x000fe400000000ff */
[C---:B------:R-:W-:Y:S02]  /*d380*/  ISETP.GT.AND P1, PT, R180.reuse, RZ, PT ;  /* 0x000000ffb400720c */ /* 0x040fe40003f24270 */
[----:B------:R-:W-:Y:S01]  /*d390*/  IADD3 R180, R180, -0x1, RZ ;  /* 0xffffffffb4b47810 */ /* 0x000fe20007ffe0ff */
[----:B------:R4:W-:Y:S02]  /*d3a0*/  STG.E.U16 [R192.64+0x72], R126 ;  /* 0x0000727ec0007986 */ /* 0x0009e4000c10151a */
[C---:B------:R-:W-:Y:S08]  /*d3b0*/  HMMA.16816.F32.BF16 R40, R88.reuse, R100, R40 ;  /* 0x000000645828723c */ /* 0x040ff00000041828 */
[C---:B------:R-:W-:Y:S01]  /*d3c0*/  HMMA.16816.F32.BF16 R44, R88.reuse, R102, R44 ;  /* 0x00000066582c723c */ /* 0x040fe2000004182c */
[----:B---3--:R-:W-:Y:S03]  /*d3d0*/  IADD3 R190, P0, R190, -0x80, RZ ;  /* 0xffffff80bebe7810 */ /* 0x008fe60007f1e0ff */
[----:B------:R-:W-:Y:S01]  /*d3e0*/  FADD.FTZ R124, R202, R201 ;  /* 0x000000c9ca7c7221 */ /* 0x000fe20000010000 */
[----:B------:R-:W-:Y:S03]  /*d3f0*/  IADD3.X R191, R191, -0x1, RZ, P0, !PT ;  /* 0xffffffffbfbf7810 */ /* 0x000fe600007fe4ff */
[C---:B--2---:R-:W-:Y:S08]  /*d400*/  HMMA.16816.F32.BF16 R48, R88.reuse, R104, R48 ;  /* 0x000000685830723c */ /* 0x044ff00000041830 */
[C---:B------:R-:W-:Y:S08]  /*d410*/  HMMA.16816.F32.BF16 R52, R88.reuse, R106, R52 ;  /* 0x0000006a5834723c */ /* 0x040ff00000041834 */
[C---:B------:R-:W-:Y:S08]  /*d420*/  HMMA.16816.F32.BF16 R56, R88.reuse, R108, R56 ;  /* 0x0000006c5838723c */ /* 0x040ff00000041838 */
[C---:B------:R-:W-:Y:S08]  /*d430*/  HMMA.16816.F32.BF16 R60, R88.reuse, R110, R60 ;  /* 0x0000006e583c723c */ /* 0x040ff0000004183c */
[C---:B-1----:R-:W-:Y:S08]  /*d440*/  HMMA.16816.F32.BF16 R64, R88.reuse, R24, R64 ;  /* 0x000000185840723c */ /* 0x042ff00000041840 */
[----:B------:R-:W-:Y:S01]  /*d450*/  HMMA.16816.F32.BF16 R68, R88, R26, R68 ;  /* 0x0000001a5844723c */ /* 0x000fe20000041844 */
[----:B----4-:R-:W-:-:S07]  /*d460*/  @P1 BRA `(.L_x_926) ;  /* 0xffffca5000001947 */ /* 0x010fce000383ffff */
.L_x_925:
[----:B------:R-:W1:Y:S01]  /*d470*/  SHFL.BFLY PT, R4, R125, 0x2, 0x1f ;  /* 0x0c401f007d047f89 */ /* 0x000e6200000e0000 */
[----:B------:R-:W-:Y:S01]  /*d480*/  MOV R10, 0x3f800000 ;  /* 0x3f800000000a7802 */ /* 0x000fe20000000f00 */
[----:B------:R-:W-:Y:S01]  /*d490*/  IMAD.MOV.U32 R11, RZ, RZ, 0x3f800000 ;  /* 0x3f800000ff0b7424 */ /* 0x000fe200078e00ff */
[----:B------:R-:W-:Y:S01]  /*d4a0*/  BSSY B0, `(.L_x_929) ;  /* 0x00000d9000007945 */ /* 0x000fe20003800000 */
[----:B------:R-:W3:Y:S04]  /*d4b0*/  SHFL.BFLY PT, R3, R124, 0x2, 0x1f ;  /* 0x0c401f007c037f89 */ /* 0x000ee800000e0000 */
[----:B------:R-:W4:Y:S01]  /*d4c0*/  S2R R7, SR_TID.X ;  /* 0x0000000000077919 */ /* 0x000f220000002100 */
[----:B-1----:R-:W-:-:S02]  /*d4d0*/  FADD.FTZ R5, R4, R125 ;  /* 0x0000007d04057221 */ /* 0x002fc40000010000 */
[----:B---3--:R-:W-:-:S03]  /*d4e0*/  FADD.FTZ R3, R3, R124 ;  /* 0x0000007c03037221 */ /* 0x008fc60000010000 */
[----:B------:R-:W1:Y:S04]  /*d4f0*/  SHFL.BFLY PT, R4, R5, 0x1, 0x1f ;  /* 0x0c201f0005047f89 */ /* 0x000e6800000e0000 */
[----:B------:R-:W3:Y:S01]  /*d500*/  SHFL.BFLY PT, R8, R3, 0x1, 0x1f ;  /* 0x0c201f0003087f89 */ /* 0x000ee200000e0000 */
[----:B-1----:R-:W-:Y:S01]  /*d510*/  FADD.FTZ R9, R5, R4 ;  /* 0x0000000405097221 */ /* 0x002fe20000010000 */
[----:B----4-:R-:W-:Y:S01]  /*d520*/  SHF.R.S32.HI R4, RZ, 0x1f, R7 ;  /* 0x0000001fff047819 */ /* 0x010fe20000011407 */
[----:B---3--:R-:W-:-:S03]  /*d530*/  FADD.FTZ R8, R3, R8 ;  /* 0x0000000803087221 */ /* 0x008fc60000010000 */
        /* <DEDUP_REMOVED lines=12> */
[----:B--2---:R-:W-:Y:S01]  /*d600*/  SHF.R.S32.HI R13, RZ, 0x1f, R6 ;  /* 0x0000001fff0d7819 */ /* 0x004fe20000011406 */
        /* <DEDUP_REMOVED lines=194> */
.L_x_930:
[----:B--2---:R-:W-:Y:S05]  /*e230*/  BSYNC B0 ;  /* 0x0000000000007941 */ /* 0x004fea0003800000 */
.L_x_929:
        /* <DEDUP_REMOVED lines=25> */
.L_x_932:
[----:B------:R-:W-:Y:S05]  /*e3d0*/  BSYNC B0 ;  /* 0x0000000000007941 */ /* 0x000fea0003800000 */
.L_x_931:
        /* <DEDUP_REMOVED lines=21> */
.L_x_902:
[----:B------:R-:W2:Y:S01]  /*e530*/  LDC.U8 R2, c[0x0][0x329] ;  /* 0x0000ca40ff027b82 */ /* 0x000ea20000000000 */
[----:B------:R-:W-:Y:S01]  /*e540*/  ISETP.NE.AND P2, PT, R162, -0x1, PT ;  /* 0xffffffffa200780c */ /* 0x000fe20003f45270 */
[----:B------:R-:W-:Y:S01]  /*e550*/  BSSY B0, `(.L_x_933) ;  /* 0x0000044000007945 */ /* 0x000fe20003800000 */
[----:B------:R-:W-:-:S02]  /*e560*/  LEA.HI R16, R16, R7, RZ, 0x2 ;  /* 0x0000000710107211 */ /* 0x000fc400078f10ff */
[----:B------:R-:W-:-:S03]  /*e570*/  IADD3 R169, -R20, R169, RZ ;  /* 0x000000a914a97210 */ /* 0x000fc60007ffe1ff */
[----:B------:R-:W3:Y:S06]  /*e580*/  LDC.U8 R0, c[0x0][0x328] ;  /* 0x0000ca00ff007b82 */ /* 0x000eec0000000000 */
[----:B------:R-:W-:Y:S01]  /*e590*/  @!P2 SHF.R.S32.HI R9, RZ, 0x1f, R22 ;  /* 0x0000001fff09a819 */ /* 0x000fe20000011416 */
[----:B------:R-:W-:-:S04]  /*e5a0*/  @P2 IMAD.WIDE.U32 R10, R162, c[0x0][0x1e8], RZ ;  /* 0x00007a00a20a2a25 */ /* 0x000fc800078e00ff */
[----:B------:R-:W-:Y:S02]  /*e5b0*/  @P2 IMAD R4, R162, c[0x0][0x1ec], R11 ;  /* 0x00007b00a2042a24 */ /* 0x000fe400078e020b */
[----:B------:R-:W-:Y:S02]  /*e5c0*/  @P2 IMAD.MOV.U32 R6, RZ, RZ, R10 ;  /* 0x000000ffff062224 */ /* 0x000fe400078e000a */
[----:B------:R-:W-:Y:S01]  /*e5d0*/  @!P2 IMAD R9, R9, c[0x0][0x1e0], RZ ;  /* 0x000078000909aa24 */ /* 0x000fe200078e02ff */
[----:B--2---:R-:W-:Y:S01]  /*e5e0*/  ISETP.NE.AND P1, PT, R2, RZ, PT ;  /* 0x000000ff0200720c */ /* 0x004fe20003f25270 */
[----:B------:R-:W-:-:S04]  /*e5f0*/  @!P2 IMAD.WIDE.U32 R10, R22, c[0x0][0x1e0], RZ ;  /* 0x00007800160aaa25 */ /* 0x000fc800078e00ff */
[----:B------:R-:W-:Y:S01]  /*e600*/  @!P2 IMAD.MOV.U32 R6, RZ, RZ, R10 ;  /* 0x000000ffff06a224 */ /* 0x000fe200078e000a */
[----:B---3--:R-:W-:-:S04]  /*e610*/  ISETP.NE.AND P3, PT, R0, RZ, PT ;  /* 0x000000ff0000720c */ /* 0x008fc80003f65270 */
[----:B------:R-:W-:-:S03]  /*e620*/  ISETP.EQ.AND P3, PT, R2, RZ, P3 ;  /* 0x000000ff0200720c */ /* 0x000fc60001f62270 */
[----:B------:R-:W-:Y:S01]  /*e630*/  @P1 IMAD.MOV.U32 R3, RZ, RZ, c[0x0][0x210] ;  /* 0x00008400ff031624 */ /* 0x000fe200078e00ff */
[----:B------:R-:W-:Y:S01]  /*e640*/  @!P1 ISETP.NE.AND P0, PT, R0, RZ, PT ;  /* 0x000000ff0000920c */ /* 0x000fe20003f05270 */
[----:B------:R-:W-:Y:S02]  /*e650*/  @!P1 IMAD.MOV.U32 R0, RZ, RZ, c[0x0][0x214] ;  /* 0x00008500ff009624 */ /* 0x000fe400078e00ff */
[----:B------:R-:W-:Y:S02]  /*e660*/  @P1 IMAD R3, R3, c[0x0][0x214], RZ ;  /* 0x0000850003031a24 */ /* 0x000fe400078e02ff */
[----:B------:R-:W-:Y:S01]  /*e670*/  @P1 IMAD.MOV.U32 R5, RZ, RZ, 0x1 ;  /* 0x00000001ff051424 */ /* 0x000fe200078e00ff */
[----:B------:R-:W-:Y:S01]  /*e680*/  @!P1 SEL R3, R0, c[0x0][0x234], !P0 ;  /* 0x00008d0000039a07 */ /* 0x000fe20004000000 */
[----:B------:R-:W-:Y:S01]  /*e690*/  @!P2 IMAD R2, R22, c[0x0][0x1e4], R9 ;  /* 0x000079001602aa24 */ /* 0x000fe200078e0209 */
[----:B------:R-:W-:Y:S02]  /*e6a0*/  ISETP.NE.OR P0, PT, R162, -0x1, !P3 ;  /* 0xffffffffa200780c */ /* 0x000fe40005f05670 */
[----:B------:R-:W-:Y:S01]  /*e6b0*/  LOP3.LUT R0, R16, 0xfffffffc, RZ, 0xc0, !PT ;  /* 0xfffffffc10007812 */ /* 0x000fe200078ec0ff */
[----:B------:R-:W-:Y:S01]  /*e6c0*/  @!P1 IMAD R5, R3, c[0x0][0x1c0], RZ ;  /* 0x0000700003059a24 */ /* 0x000fe200078e02ff */
[----:B------:R-:W-:Y:S01]  /*e6d0*/  SHF.R.S32.HI R16, RZ, 0x2, R16 ;  /* 0x00000002ff107819 */ /* 0x000fe20000011410 */
[----:B------:R-:W-:Y:S01]  /*e6e0*/  @!P2 IMAD.IADD R4, R11, 0x1, R2 ;  /* 0x000000010b04a824 */ /* 0x000fe200078e0202 */
[----:B------:R-:W-:Y:S01]  /*e6f0*/  IADD3 R0, -R0, R7, RZ ;  /* 0x0000000700007210 */ /* 0x000fe20007ffe1ff */
[----:B------:R-:W-:Y:S01]  /*e700*/  IMAD R5, R22, R5, RZ ;  /* 0x0000000516057224 */ /* 0x000fe200078e02ff */
[----:B------:R-:W-:Y:S01]  /*e710*/  SHF.R.S32.HI R2, RZ, 0x1f, R26 ;  /* 0x0000001fff027819 */ /* 0x000fe2000001141a */
[----:B------:R-:W-:Y:S01]  /*e720*/  @P1 IMAD.MOV.U32 R7, RZ, RZ, c[0x0][0x210] ;  /* 0x00008400ff071624 */ /* 0x000fe200078e00ff */
[----:B------:R-:W-:Y:S01]  /*e730*/  ISETP.GE.AND P2, PT, R16, R169, PT ;  /* 0x000000a91000720c */ /* 0x000fe20003f46270 */
[----:B------:R-:W-:Y:S01]  /*e740*/  @!P1 IMAD.MOV.U32 R7, RZ, RZ, 0x1 ;  /* 0x00000001ff079424 */ /* 0x000fe200078e00ff */
[----:B------:R-:W-:Y:S01]  /*e750*/  SEL R5, R5, RZ, !P3 ;  /* 0x000000ff05057207 */ /* 0x000fe20005800000 */
[----:B------:R-:W-:Y:S01]  /*e760*/  @!P0 IMAD R162, R22, c[0x0][0x214], RZ ;  /* 0x0000850016a28a24 */ /* 0x000fe200078e02ff */
[----:B------:R-:W-:Y:S01]  /*e770*/  @!P3 CS2R R14, SRZ ;  /* 0x00000000000eb805 */ /* 0x000fe2000001ff00 */
[----:B------:R-:W-:Y:S01]  /*e780*/  IMAD R9, R2, c[0x0][0x1f0], RZ ;  /* 0x00007c0002097a24 */ /* 0x000fe200078e02ff */
[----:B------:R-:W-:Y:S01]  /*e790*/  SHF.R.S32.HI R17, RZ, 0x1f, R16 ;  /* 0x0000001fff117819 */ /* 0x000fe20000011410 */
[----:B------:R-:W-:Y:S01]  /*e7a0*/  IMAD R5, R26, R3, R5 ;  /* 0x000000031a057224 */ /* 0x000fe200078e0205 */
[----:B------:R-:W-:Y:S01]  /*e7b0*/  @P3 MOV R14, R162 ;  /* 0x000000a2000e3202 */ /* 0x000fe20000000f00 */
[----:B------:R-:W-:Y:S01]  /*e7c0*/  IMAD.SHL.U32 R3, R0, 0x8, RZ ;  /* 0x0000000800037824 */ /* 0x000fe200078e00ff */
[----:B------:R-:W-:Y:S01]  /*e7d0*/  @P3 SHF.R.S32.HI R15, RZ, 0x1f, R162 ;  /* 0x0000001fff0f3819 */ /* 0x000fe200000114a2 */
[----:B------:R-:W-:-:S02]  /*e7e0*/  IMAD R20, R20, R7, RZ ;  /* 0x0000000714147224 */ /* 0x000fc400078e02ff */
[----:B------:R-:W-:Y:S01]  /*e7f0*/  IMAD R9, R26, c[0x0][0x1f4], R9 ;  /* 0x00007d001a097a24 */ /* 0x000fe200078e0209 */
[----:B------:R-:W-:Y:S01]  /*e800*/  IADD3 R10, P0, R3, R6, RZ ;  /* 0x00000006030a7210 */ /* 0x000fe20007f1e0ff */
[----:B------:R-:W-:Y:S01]  /*e810*/  IMAD.WIDE R12, R13, 0x40, R16 ;  /* 0x000000400d0c7825 */ /* 0x000fe200078e0210 */
[C---:B------:R-:W-:Y:S02]  /*e820*/  IADD3 R2, R3.reuse, 0x40, RZ ;  /* 0x0000004003027810 */ /* 0x040fe40007ffe0ff */
[C---:B------:R-:W-:Y:S02]  /*e830*/  LEA.HI.X.SX32 R11, R3.reuse, R4, 0x1, P0 ;  /* 0x00000004030b7211 */ /* 0x040fe400000f0eff */
[----:B------:R-:W-:-:S03]  /*e840*/  IADD3 R4, R3, 0x20, RZ ;  /* 0x0000002003047810 */ /* 0x000fc60007ffe0ff */
[----:B------:R-:W-:Y:S01]  /*e850*/  IMAD.WIDE.U32 R26, R26, c[0x0][0x1f0], R10 ;  /* 0x00007c001a1a7a25 */ /* 0x000fe200078e000a */
[----:B------:R-:W-:Y:S02]  /*e860*/  SHF.R.S32.HI R11, RZ, 0x1f, R20 ;  /* 0x0000001fff0b7819 */ /* 0x000fe40000011414 */
[----:B------:R-:W-:Y:S01]  /*e870*/  IADD3 R20, P1, P0, R20, R14, R5 ;  /* 0x0000000e14147210 */ /* 0x000fe2000783e005 */
[----:B------:R-:W-:Y:S01]  /*e880*/  IMAD.IADD R9, R9, 0x1, R27 ;  /* 0x0000000109097824 */ /* 0x000fe200078e021b */
[----:B------:R-:W-:-:S04]  /*e890*/  SHF.R.S32.HI R14, RZ, 0x1f, R5 ;  /* 0x0000001fff0e7819 */ /* 0x000fc80000011405 */
        /* <DEDUP_REMOVED lines=10> */
[----:B-1----:R-:W-:-:S04]  /*e940*/  LEA R18, P3, R14, c[0x0][0x1d0], 0x1 ;  /* 0x000074000e127a11 */ /* 0x002fc800078608ff */
[----:B------:R-:W-:-:S05]  /*e950*/  LEA.HI.X R19, R14, c[0x0][0x1d4], R5, 0x1, P3 ;  /* 0x000075000e137a11 */ /* 0x000fca00018f0c05 */
[----:B------:R1:W-:Y:S04]  /*e960*/  @!P2 STG.E.128 [R18.64], RZ ;  /* 0x000000ff1200a986 */ /* 0x0003e8000c101d1a */
[----:B------:R1:W-:Y:S04]  /*e970*/  @!P1 STG.E.128 [R18.64+0x40], RZ ;  /* 0x000040ff12009986 */ /* 0x0003e8000c101d1a */
[----:B------:R1:W-:Y:S02]  /*e980*/  @!P0 STG.E.128 [R18.64+0x80], RZ ;  /* 0x000080ff12008986 */ /* 0x0003e4000c101d1a */
.L_x_934:
[----:B------:R-:W-:Y:S05]  /*e990*/  BSYNC B0 ;  /* 0x0000000000007941 */ /* 0x000fea0003800000 */
.L_x_933:
        /* <DEDUP_REMOVED lines=20> */
.L_x_936:
[----:B------:R-:W-:Y:S05]  /*eae0*/  BSYNC B0 ;  /* 0x0000000000007941 */ /* 0x000fea0003800000 */
.L_x_935:
        /* <DEDUP_REMOVED lines=19> */
.L_x_937:
        /* <DEDUP_REMOVED lines=14> */
.L_x_1004:


//--------------------- .text._ZN5flash16flash_fwd_kernelI23Flash_fwd_kernel_traitsILi96ELi64ELi64ELi4ELb0ELb0EN7cutlass10bfloat16_tE19Flash_kernel_traitsILi96ELi64ELi64ELi4ES3_EELb0ELb1ELb0ELb1ELb0ELb0ELb1ELb0EEEvNS_16Flash_fwd_paramsE --------------------------
	.section	.text._ZN5flash16flash_fwd_kernelI23Flash_fwd_kernel_traitsILi96ELi64ELi64ELi4ELb0ELb0EN7cutlass10bfloat16_tE19Flash_kernel_traitsILi96ELi64ELi64ELi4ES3_EELb0ELb1ELb0ELb1ELb0ELb0ELb1ELb0EEEvNS_16Flash_fwd_paramsE,"ax",@progbits
	.sectioninfo	@"SHI_REGISTERS=168"
	.align	128
        .global         _ZN5flash16flash_fwd_kernelI23Flash_fwd_kernel_traitsILi96ELi64ELi64ELi4ELb0ELb0EN7cutlass10bfloat16_tE19Flash_kernel_traitsILi96ELi64ELi64ELi4ES3_EELb0ELb1ELb0ELb1ELb0ELb0ELb1ELb0EEEvNS_16Flash_fwd_paramsE
        .type           _ZN5flash16flash_fwd_kernelI23Flash_fwd_kernel_traitsILi96ELi64ELi64ELi4ELb0ELb0EN7cutlass10bfloat16_tE19Flash_kernel_traitsILi96ELi64ELi64ELi4ES3_EELb0ELb1ELb0ELb1ELb0ELb0ELb1ELb0EEEvNS_16Flash_fwd_paramsE,@function
        .size           _ZN5flash16flash_fwd_kernelI23Flash_fwd_kernel_traitsILi96ELi64ELi64ELi4ELb0ELb0EN7cutlass10bfloat16_tE19Flash_kernel_traitsILi96ELi64ELi64ELi4ES3_EELb0ELb1ELb0ELb1ELb0ELb0ELb1ELb0EEEvNS_16Flash_fwd_paramsE,(.L_x_1005 - _ZN5flash16flash_fwd_kernelI23Flash_fwd_kernel_traitsILi96ELi64ELi64ELi4ELb0ELb0EN7cutlass10bfloat16_tE19Flash_kernel_traitsILi96ELi64ELi64ELi4ES3_EELb0ELb1ELb0ELb1ELb0ELb0ELb1ELb0EEEvNS_16Flash_fwd_paramsE)
        .other          _ZN5flash16flash_fwd_kernelI23Flash_fwd_kernel_traitsILi96ELi64ELi64ELi4ELb0ELb0EN7cutlass10bfloat16_tE19Flash_kernel_traitsILi96ELi64ELi64ELi4ES3_EELb0ELb1ELb0ELb1ELb0ELb0ELb1ELb0EEEvNS_16Flash_fwd_paramsE,@"STO_CUDA_ENTRY STV_DEFAULT"
_ZN5flash16flash_fwd_kernelI23Flash_fwd_kernel_traitsILi96ELi64ELi64ELi4ELb0ELb0EN7cutlass10bfloat16_tE19Flash_kernel_traitsILi96ELi64ELi64ELi4ES3_EELb0ELb1ELb0ELb1ELb0ELb0ELb1ELb0EEEvNS_16Flash_fwd_paramsE:
.text._ZN5flash16flash_fwd_kernelI23Flash_fwd_kernel_traitsILi96ELi64ELi64ELi4ELb0ELb0EN7cutlass10bfloat16_tE19Flash_kernel_traitsILi96ELi64ELi64ELi4ES3_EELb0ELb1ELb0ELb1ELb0ELb0ELb1ELb0EEEvNS_16Flash_fwd_paramsE:
        /* <DEDUP_REMOVED lines=33> */
.L_x_938:
[----:B-1-34-:R-:W-:Y:S02]  /*0210*/  MOV R4, c[0x0][0x218] ;  /* 0x0000860000047a02 */ /* 0x01afe40000000f00 */
.L_x_939:
        /* <DEDUP_REMOVED lines=50> */
.L_x_941:
        /* <DEDUP_REMOVED lines=39> */
.L_x_942:
        /* <DEDUP_REMOVED lines=101> */
.L_x_944:
[----:B------:R-:W-:Y:S05]  /*0e00*/  BSYNC B0 ;  /* 0x0000000000007941 */ /* 0x000fea0003800000 */
.L_x_943:
        /* <DEDUP_REMOVED lines=40> */
.L_x_946:
[----:B------:R-:W-:Y:S05]  /*1090*/  BSYNC B0 ;  /* 0x0000000000007941 */ /* 0x000fea0003800000 */
.L_x_945:
        /* <DEDUP_REMOVED lines=38> */
.L_x_948:
[----:B------:R-:W-:Y:S05]  /*1300*/  BSYNC B0 ;  /* 0x0000000000007941 */ /* 0x000fea0003800000 */
.L_x_947:
        /* <DEDUP_REMOVED lines=34> */
.L_x_950:
[----:B------:R-:W-:Y:S05]  /*1530*/  BSYNC B0 ;  /* 0x0000000000007941 */ /* 0x000fea0003800000 */
.L_x_949:
        /* <DEDUP_REMOVED lines=58> */
[----:B------:R-:W-:Y:S01]  /*18e0*/  IMAD R22, R88, UR6, RZ ;  /* 0x0000000658167c24 */ /* 0x000fe2000f8e02ff */
        /* <DEDUP_REMOVED lines=51> */
.L_x_952:
[----:B-1----:R-:W-:Y:S05]  /*1c20*/  BSYNC B0 ;  /* 0x0000000000007941 */ /* 0x002fea0003800000 */
.L_x_951:
        /* <DEDUP_REMOVED lines=36> */
.L_x_954:
[----:B------:R-:W-:Y:S05]  /*1e70*/  BSYNC B0 ;  /* 0x0000000000007941 */ /* 0x000fea0003800000 */
.L_x_953:
[----:B------:R-:W-:Y:S01]  /*1e80*/  IMAD.SHL.U32 R112, R112, 0x2, RZ ;  /* 0x0000000270707824 */ /* 0x000fe200078e00ff */
[----:B------:R-:W-:Y:S01]  /*1e90*/  LDSM.16.M88.4 R44, [R113] ;  /* 0x00000000712c783b */ /* 0x000fe20000000200 */
[----:B------:R-:W-:Y:S01]  /*1ea0*/  IMAD R111, R4, 0x2, R113 ;  /* 0x00000002046f7824 */ /* 0x000fe200078e0271 */
[----:B------:R-:W-:Y:S01]  /*1eb0*/  IADD3 R97, R7, 0x8, RZ ;  /* 0x0000000807617810 */ /* 0x000fe20007ffe0ff */
[----:B------:R-:W-:Y:S01]  /*1ec0*/  IMAD R109, R3, 0x2, R112 ;  /* 0x00000002036d7824 */ /* 0x000fe200078e0270 */
[----:B--2---:R-:W2:Y:S01]  /*1ed0*/  LDSM.16.M88.4 R28, [R112+0x3000] ;  /* 0x00300000701c783b */ /* 0x004ea20000000200 */
[----:B------:R-:W-:Y:S01]  /*1ee0*/  IMAD R6, R88, 0x40, R117 ;  /* 0x0000004058067824 */ /* 0x000fe200078e0275 */
[-C--:B------:R-:W-:Y:S02]  /*1ef0*/  IMNMX R102, R7, R2.reuse, PT ;  /* 0x0000000207667217 */ /* 0x080fe40003800200 */
[----:B------:R-:W-:Y:S01]  /*1f00*/  LDSM.16.M88.4 R76, [R111] ;  /* 0x000000006f4c783b */ /* 0x000fe20000000200 */
[----:B------:R-:W-:Y:S01]  /*1f10*/  IMNMX R97, R97, R2, PT ;  /* 0x0000000261617217 */ /* 0x000fe20003800200 */
[----:B------:R-:W-:Y:S01]  /*1f20*/  I2F R3, R6 ;  /* 0x0000000600037306 */ /* 0x000fe20000201400 */
[C---:B------:R-:W-:Y:S01]  /*1f30*/  IADD3 R90, R6.reuse, 0x11, RZ ;  /* 0x00000011065a7810 */ /* 0x040fe20007ffe0ff */
[----:B------:R-:W-:Y:S01]  /*1f40*/  LDSM.16.M88.4 R16, [R109+0x3000] ;  /* 0x003000006d10783b */ /* 0x000fe20000000200 */
[----:B------:R-:W-:-:S03]  /*1f50*/  IADD3 R94, R6, 0x28, RZ ;  /* 0x00000028065e7810 */ /* 0x000fc60007ffe0ff */
[----:B------:R-:W5:Y:S02]  /*1f60*/  LDSM.16.M88.4 R60, [R112+0x3400] ;  /* 0x00340000703c783b */ /* 0x000f640000000200 */
[----:B------:R-:W-:Y:S02]  /*1f70*/  I2F R89, R90 ;  /* 0x0000005a00597306 */ /* 0x000fe40000201400 */
[----:B------:R-:W-:Y:S04]  /*1f80*/  LDSM.16.M88.4 R40, [R113+0x1000] ;  /* 0x001000007128783b */ /* 0x000fe80000000200 */
[----:B------:R-:W1:Y:S02]  /*1f90*/  LDSM.16.M88.4 R84, [R112+0x4000] ;  /* 0x004000007054783b */ /* 0x000e640000000200 */
[----:B------:R-:W-:Y:S02]  /*1fa0*/  I2F R103, R94 ;  /* 0x0000005e00677306 */ /* 0x000fe40000201400 */
[----:B------:R-:W3:Y:S04]  /*1fb0*/  LDSM.16.M88.4 R52, [R112+0x3800] ;  /* 0x003800007034783b */ /* 0x000ee80000000200 */
[----:B------:R-:W-:Y:S04]  /*1fc0*/  LDSM.16.M88.4 R32, [R111+0x1000] ;  /* 0x001000006f20783b */ /* 0x000fe80000000200 */
[----:B------:R-:W4:Y:S04]  /*1fd0*/  LDSM.16.M88.4 R80, [R109+0x4000] ;  /* 0x004000006d50783b */ /* 0x000f280000000200 */
[----:B------:R-:W1:Y:S01]  /*1fe0*/  LDSM.16.M88.4 R72, [R109+0x3400] ;  /* 0x003400006d48783b */ /* 0x000e620000000200 */
[C---:B--2---:R-:W-:Y:S03]  /*1ff0*/  HMMA.16816.F32.BF16 R20, R44.reuse, R28, RZ ;  /* 0x0000001c2c14723c */ /* 0x044fe600000418ff */
[----:B---34-:R-:W2:Y:S04]  /*2000*/  LDSM.16.M88.4 R8, [R112+0x3c00] ;  /* 0x003c00007008783b */ /* 0x018ea80000000200 */
[----:B------:R-:W3:Y:S01]  /*2010*/  LDSM.16.M88.4 R68, [R109+0x3800] ;  /* 0x003800006d44783b */ /* 0x000ee20000000200 */
[C---:B------:R-:W-:Y:S03]  /*2020*/  HMMA.16816.F32.BF16 R28, R44.reuse, R30, RZ ;  /* 0x0000001e2c1c723c */ /* 0x040fe600000418ff */
[----:B------:R-:W-:Y:S04]  /*2030*/  LDSM.16.M88.4 R12, [R113+0x2000] ;  /* 0x00200000710c783b */ /* 0x000fe80000000200 */
[----:B------:R-:W4:Y:S01]  /*2040*/  LDSM.16.M88.4 R24, [R112+0x5000] ;  /* 0x005000007018783b */ /* 0x000f220000000200 */
[----:B-----5:R-:W-:Y:S03]  /*2050*/  HMMA.16816.F32.BF16 R64, R44, R60, RZ ;  /* 0x0000003c2c40723c */ /* 0x020fe600000418ff */
[----:B------:R-:W5:Y:S04]  /*2060*/  LDSM.16.M88.4 R36, [R112+0x4400] ;  /* 0x004400007024783b */ /* 0x000f680000000200 */
[----:B------:R-:W0:Y:S01]  /*2070*/  LDGDEPBAR ;  /* 0x00000000000079af */ /* 0x000e220000000000 */
[C---:B------:R-:W-:Y:S08]  /*2080*/  HMMA.16816.F32.BF16 R20, R76.reuse, R16, R20 ;  /* 0x000000104c14723c */ /* 0x040ff00000041814 */
[----:B------:R-:W-:Y:S01]  /*2090*/  HMMA.16816.F32.BF16 R28, R76, R18, R28 ;  /* 0x000000124c1c723c */ /* 0x000fe2000004181c */
[----:B------:R-:W-:Y:S07]  /*20a0*/  LDSM.16.M88.4 R16, [R109+0x5000] ;  /* 0x005000006d10783b */ /* 0x000fee0000000200 */
[----:B------:R-:W-:Y:S08]  /*20b0*/  HMMA.16816.F32.BF16 R60, R44, R62, RZ ;  /* 0x0000003e2c3c723c */ /* 0x000ff000000418ff */
[----:B-1----:R-:W-:Y:S07]  /*20c0*/  HMMA.16816.F32.BF16 R20, R40, R84, R20 ;  /* 0x000000542814723c */ /* 0x002fee0000041814 */
[----:B------:R-:W-:Y:S01]  /*20d0*/  IADD3 R84, R6, 0x9, RZ ;  /* 0x0000000906547810 */ /* 0x000fe20007ffe0ff */
[----:B------:R-:W-:Y:S03]  /*20e0*/  HMMA.16816.F32.BF16 R56, R44, R52, RZ ;  /* 0x000000342c38723c */ /* 0x000fe600000418ff */
[----:B------:R-:W-:Y:S01]  /*20f0*/  I2F R85, R84 ;  /* 0x0000005400557306 */ /* 0x000fe20000201400 */
[----:B------:R-:W-:-:S02]  /*2100*/  ISETP.GE.AND P4, PT, R84, R97, PT ;  /* 0x000000615400720c */ /* 0x000fc40003f86270 */
[-C--:B------:R-:W-:Y:S02]  /*2110*/  ISETP.GE.AND P5, PT, R84, R102.reuse, PT ;  /* 0x000000665400720c */ /* 0x080fe40003fa6270 */
[----:B------:R-:W-:Y:S08]  /*2120*/  HMMA.16816.F32.BF16 R52, R44, R54, RZ ;  /* 0x000000362c34723c */ /* 0x000ff000000418ff */
[----:B------:R-:W-:Y:S07]  /*2130*/  HMMA.16816.F32.BF16 R28, R40, R86, R28 ;  /* 0x00000056281c723c */ /* 0x000fee000004181c */
[----:B------:R-:W-:Y:S01]  /*2140*/  IADD3 R86, R6, 0x10, RZ ;  /* 0x0000001006567810 */ /* 0x000fe20007ffe0ff */
[----:B------:R-:W-:Y:S03]  /*2150*/  HMMA.16816.F32.BF16 R20, R32, R80, R20 ;  /* 0x000000502014723c */ /* 0x000fe60000041814 */
[----:B------:R-:W-:Y:S01]  /*2160*/  I2F R87, R86 ;  /* 0x0000005600577306 */ /* 0x000fe20000201400 */
[----:B------:R-:W-:-:S03]  /*2170*/  ISETP.GE.AND P1, PT, R86, R102, PT ;  /* 0x000000665600720c */ /* 0x000fc60003f26270 */
[----:B------:R-:W-:Y:S01]  /*2180*/  IADD3 R80, R6, 0x1, RZ ;  /* 0x0000000106507810 */ /* 0x000fe20007ffe0ff */
[C---:B------:R-:W-:Y:S03]  /*2190*/  HMMA.16816.F32.BF16 R64, R76.reuse, R72, R64 ;  /* 0x000000484c40723c */ /* 0x040fe60000041840 */
[----:B------:R-:W-:Y:S01]  /*21a0*/  I2F R81, R80 ;  /* 0x0000005000517306 */ /* 0x000fe20000201400 */
[CC--:B------:R-:W-:Y:S02]  /*21b0*/  ISETP.GE.AND P6, PT, R80.reuse, R102.reuse, PT ;  /* 0x000000665000720c */ /* 0x0c0fe40003fc6270 */
[----:B------:R-:W-:Y:S02]  /*21c0*/  ISETP.GE.AND P2, PT, R80, R97, PT ;  /* 0x000000615000720c */ /* 0x000fe40003f46270 */
[----:B------:R-:W-:Y:S01]  /*21d0*/  HMMA.16816.F32.BF16 R60, R76, R74, R60 ;  /* 0x0000004a4c3c723c */ /* 0x000fe2000004183c */
[----:B------:R-:W-:Y:S07]  /*21e0*/  LDSM.16.M88.4 R72, [R109+0x3c00] ;  /* 0x003c00006d48783b */ /* 0x000fee0000000200 */
[----:B--2---:R-:W-:Y:S08]  /*21f0*/  HMMA.16816.F32.BF16 R48, R44, R8, RZ ;  /* 0x000000082c30723c */ /* 0x004ff000000418ff */
[----:B---3--:R-:W-:Y:S08]  /*2200*/  HMMA.16816.F32.BF16 R56, R76, R68, R56 ;  /* 0x000000444c38723c */ /* 0x008ff00000041838 */
[----:B------:R-:W-:Y:S01]  /*2210*/  HMMA.16816.F32.BF16 R44, R44, R10, RZ ;  /* 0x0000000a2c2c723c */ /* 0x000fe200000418ff */
[----:B------:R-:W1:Y:S07]  /*2220*/  LDSM.16.M88.4 R8, [R111+0x2000] ;  /* 0x002000006f08783b */ /* 0x000e6e0000000200 */
[----:B------:R-:W-:Y:S01]  /*2230*/  HMMA.16816.F32.BF16 R68, R76, R70, R52 ;  /* 0x000000464c44723c */ /* 0x000fe20000041834 */
[----:B------:R-:W2:Y:S07]  /*2240*/  LDSM.16.M88.4 R52, [R109+0x4400] ;  /* 0x004400006d34783b */ /* 0x000eae0000000200 */
[----:B------:R-:W-:Y:S07]  /*2250*/  HMMA.16816.F32.BF16 R28, R32, R82, R28 ;  /* 0x00000052201c723c */ /* 0x000fee000004181c */
[----:B------:R-:W-:Y:S01]  /*2260*/  IADD3 R82, R6, 0x8, RZ ;  /* 0x0000000806527810 */ /* 0x000fe20007ffe0ff */
[----:B----4-:R-:W-:Y:S03]  /*2270*/  HMMA.16816.F32.BF16 R20, R12, R24, R20 ;  /* 0x000000180c14723c */ /* 0x010fe60000041814 */
[----:B------:R-:W-:Y:S01]  /*2280*/  I2F R83, R82 ;  /* 0x0000005200537306 */ /* 0x000fe20000201400 */
[----:B------:R-:W-:-:S02]  /*2290*/  ISETP.GE.AND P3, PT, R82, R102, PT ;  /* 0x000000665200720c */ /* 0x000fc40003f66270 */
[----:B------:R-:W-:Y:S02]  /*22a0*/  ISETP.GE.AND P0, PT, R82, R97, PT ;  /* 0x000000615200720c */ /* 0x000fe40003f06270 */
[C---:B-----5:R-:W-:Y:S08]  /*22b0*/  HMMA.16816.F32.BF16 R64, R40.reuse, R36, R64 ;  /* 0x000000242840723c */ /* 0x060ff00000041840 */
[----:B------:R-:W-:Y:S01]  /*22c0*/  HMMA.16816.F32.BF16 R60, R40, R38, R60 ;  /* 0x00000026283c723c */ /* 0x000fe2000004183c */
[----:B------:R-:W3:Y:S07]  /*22d0*/  LDSM.16.M88.4 R36, [R112+0x5400] ;  /* 0x005400007024783b */ /* 0x000eee0000000200 */
[----:B------:R-:W-:Y:S01]  /*22e0*/  HMMA.16816.F32.BF16 R28, R12, R26, R28 ;  /* 0x0000001a0c1c723c */ /* 0x000fe2000004181c */
[----:B------:R-:W4:Y:S07]  /*22f0*/  LDSM.16.M88.4 R24, [R112+0x4800] ;  /* 0x004800007018783b */ /* 0x000f2e0000000200 */
[----:B-1----:R-:W-:Y:S08]  /*2300*/  HMMA.16816.F32.BF16 R20, R8, R16, R20 ;  /* 0x000000100814723c */ /* 0x002ff00000041814 */
[C---:B--2---:R-:W-:Y:S08]  /*2310*/  HMMA.16816.F32.BF16 R64, R32.reuse, R52, R64 ;  /* 0x000000342040723c */ /* 0x044ff00000041840 */
[----:B------:R-:W-:Y:S01]  /*2320*/  HMMA.16816.F32.BF16 R60, R32, R54, R60 ;  /* 0x00000036203c723c */ /* 0x000fe2000004183c */
[----:B------:R-:W-:Y:S07]  /*2330*/  LDSM.16.M88.4 R52, [R109+0x4800] ;  /* 0x004800006d34783b */ /* 0x000fee0000000200 */
[----:B------:R-:W-:Y:S01]  /*2340*/  HMMA.16816.F32.BF16 R28, R8, R18, R28 ;  /* 0x00000012081c723c */ /* 0x000fe2000004181c */
[----:B------:R-:W1:Y:S01]  /*2350*/  LDSM.16.M88.4 R16, [R109+0x5400] ;  /* 0x005400006d10783b */ /* 0x000e620000000200 */
[----:B------:R-:W-:-:S06]  /*2360*/  FMUL.FTZ R91, R20, c[0x0][0x2ec] ;  /* 0x0000bb00145b7a20 */ /* 0x000fcc0000410000 */
[C---:B------:R-:W-:Y:S01]  /*2370*/  HMMA.16816.F32.BF16 R48, R76.reuse, R72, R48 ;  /* 0x000000484c30723c */ /* 0x040fe20000041830 */
[----:B------:R-:W2:Y:S06]  /*2380*/  MUFU.TANH R91, R91 ;  /* 0x0000005b005b7308 */ /* 0x000eac0000002400 */
[----:B------:R-:W-:Y:S01]  /*2390*/  IADD3 R72, R6, 0x18, RZ ;  /* 0x0000001806487810 */ /* 0x000fe20007ffe0ff */
[----:B------:R-:W-:Y:S03]  /*23a0*/  HMMA.16816.F32.BF16 R44, R76, R74, R44 ;  /* 0x0000004a4c2c723c */ /* 0x000fe6000004182c */
[----:B------:R-:W-:Y:S04]  /*23b0*/  I2F R73, R72 ;  /* 0x0000004800497306 */ /* 0x000fe80000201400 */
[----:B------:R-:W-:Y:S01]  /*23c0*/  FMUL.FTZ R75, R21, c[0x0][0x2ec] ;  /* 0x0000bb00154b7a20 */ /* 0x000fe20000410000 */
[----:B---3--:R-:W-:Y:S01]  /*23d0*/  HMMA.16816.F32.BF16 R64, R12, R36, R64 ;  /* 0x000000240c40723c */ /* 0x008fe20000041840 */
[----:B------:R-:W-:Y:S01]  /*23e0*/  FMUL.FTZ R74, R22, c[0x0][0x2ec] ;  /* 0x0000bb00164a7a20 */ /* 0x000fe20000410000 */
[----:B------:R-:W-:Y:S01]  /*23f0*/  IADD3 R78, R6, 0x20, RZ ;  /* 0x00000020064e7810 */ /* 0x000fe20007ffe0ff */
[----:B------:R-:W-:-:S02]  /*2400*/  FMUL.FTZ R76, R23, c[0x0][0x2ec] ;  /* 0x0000bb00174c7a20 */ /* 0x000fc40000410000 */
[----:B------:R-:W3:Y:S01]  /*2410*/  LDSM.16.M88.4 R20, [R112+0x4c00] ;  /* 0x004c00007014783b */ /* 0x000ee20000000200 */
[----:B------:R-:W-:Y:S01]  /*2420*/  FMUL.FTZ R28, R28, c[0x0][0x2ec] ;  /* 0x0000bb001c1c7a20 */ /* 0x000fe20000410000 */
[----:B------:R-:W-:Y:S01]  /*2430*/  IADD3 R36, R6, 0x19, RZ ;  /* 0x0000001906247810 */ /* 0x000fe20007ffe0ff */
[----:B------:R-:W-:Y:S01]  /*2440*/  HMMA.16816.F32.BF16 R60, R12, R38, R60 ;  /* 0x000000260c3c723c */ /* 0x000fe2000004183c */
[----:B------:R-:W-:Y:S01]  /*2450*/  FMUL.FTZ R29, R29, c[0x0][0x2ec] ;  /* 0x0000bb001d1d7a20 */ /* 0x000fe20000410000 */
[----:B------:R-:W5:Y:S01]  /*2460*/  MUFU.TANH R92, R28 ;  /* 0x0000001c005c7308 */ /* 0x000f620000002400 */
[----:B------:R-:W-:Y:S02]  /*2470*/  FMUL.FTZ R30, R30, c[0x0][0x2ec] ;  /* 0x0000bb001e1e7a20 */ /* 0x000fe40000410000 */
[----:B------:R-:W-:Y:S02]  /*2480*/  FMUL.FTZ R31, R31, c[0x0][0x2ec] ;  /* 0x0000bb001f1f7a20 */ /* 0x000fe40000410000 */
[----:B------:R-:W-:Y:S01]  /*2490*/  IADD3 R38, R6, 0x21, RZ ;  /* 0x0000002106267810 */ /* 0x000fe20007ffe0ff */
[----:B----4-:R-:W-:Y:S01]  /*24a0*/  HMMA.16816.F32.BF16 R56, R40, R24, R56 ;  /* 0x000000182838723c */ /* 0x010fe20000041838 */
[-C--:B--2---:R-:W-:Y:S01]  /*24b0*/  FFMA.FTZ R91, R3, R0.reuse, R91 ;  /* 0x00000000035b7223 */ /* 0x084fe2000001005b */
[----:B------:R-:W-:Y:S06]  /*24c0*/  MUFU.TANH R79, R29 ;  /* 0x0000001d004f7308 */ /* 0x000fec0000002400 */
[----:B-1----:R-:W-:Y:S02]  /*24d0*/  HMMA.16816.F32.BF16 R64, R8, R16, R64 ;  /* 0x000000100840723c */ /* 0x002fe40000041840 */
[----:B------:R-:W1:Y:S01]  /*24e0*/  MUFU.TANH R93, R30 ;  /* 0x0000001e005d7308 */ /* 0x000e620000002400 */
[----:B-----5:R-:W-:-:S05]  /*24f0*/  FFMA.FTZ R92, R83, R0, R92 ;  /* 0x00000000535c7223 */ /* 0x020fca000001005c */
[----:B------:R-:W-:Y:S01]  /*2500*/  HMMA.16816.F32.BF16 R60, R8, R18, R60 ;  /* 0x00000012083c723c */ /* 0x000fe2000004183c */
[----:B------:R-:W2:Y:S01]  /*2510*/  LDSM.16.M88.4 R16, [R109+0x4c00] ;  /* 0x004c00006d10783b */ /* 0x000ea20000000200 */
[----:B------:R-:W-:Y:S06]  /*2520*/  MUFU.TANH R75, R75 ;  /* 0x0000004b004b7308 */ /* 0x000fec0000002400 */
[----:B------:R-:W-:Y:S01]  /*2530*/  HMMA.16816.F32.BF16 R68, R40, R26, R68 ;  /* 0x0000001a2844723c */ /* 0x000fe20000041844 */
[----:B------:R-:W4:Y:S01]  /*2540*/  LDSM.16.M88.4 R24, [R112+0x5800] ;  /* 0x005800007018783b */ /* 0x000f220000000200 */
[----:B------:R-:W-:Y:S01]  /*2550*/  I2F R39, R38 ;  /* 0x0000002600277306 */ /* 0x000fe20000201400 */
[----:B-1----:R-:W-:-:S05]  /*2560*/  FFMA.FTZ R93, R83, R0, R93 ;  /* 0x00000000535d7223 */ /* 0x002fca000001005d */
[C---:B---3--:R-:W-:Y:S01]  /*2570*/  HMMA.16816.F32.BF16 R48, R40.reuse, R20, R48 ;  /* 0x000000142830723c */ /* 0x048fe20000041830 */
[----:B------:R-:W-:Y:S01]  /*2580*/  FMUL.FTZ R66, R66, c[0x0][0x2ec] ;  /* 0x0000bb0042427a20 */ /* 0x000fe20000410000 */
[----:B------:R-:W1:Y:S06]  /*2590*/  MUFU.TANH R76, R76 ;  /* 0x0000004c004c7308 */ /* 0x000e6c0000002400 */
[----:B------:R-:W-:Y:S01]  /*25a0*/  HMMA.16816.F32.BF16 R44, R40, R22, R44 ;  /* 0x00000016282c723c */ /* 0x000fe2000004182c */
[----:B------:R-:W-:Y:S01]  /*25b0*/  LDSM.16.M88.4 R20, [R109+0x5800] ;  /* 0x005800006d14783b */ /* 0x000fe20000000200 */
[----:B------:R3:W-:Y:S05]  /*25c0*/  MUFU.TANH R40, R31 ;  /* 0x0000001f00287308 */ /* 0x0007ea0000002400 */
[----:B------:R-:W-:Y:S01]  /*25d0*/  FMUL.FTZ R43, R60, c[0x0][0x2ec] ;  /* 0x0000bb003c2b7a20 */ /* 0x000fe20000410000 */
[----:B------:R-:W-:Y:S01]  /*25e0*/  HMMA.16816.F32.BF16 R56, R32, R52, R56 ;  /* 0x000000342038723c */ /* 0x000fe20000041838 */
[----:B------:R-:W-:Y:S01]  /*25f0*/  FMUL.FTZ R41, R64, c[0x0][0x2ec] ;  /* 0x0000bb0040297a20 */ /* 0x000fe20000410000 */
[----:B------:R-:W-:Y:S01]  /*2600*/  I2F R37, R36 ;  /* 0x0000002400257306 */ /* 0x000fe20000201400 */
[----:B------:R-:W-:Y:S01]  /*2610*/  FMUL.FTZ R42, R65, c[0x0][0x2ec] ;  /* 0x0000bb00412a7a20 */ /* 0x000fe20000410000 */
[----:B------:R-:W-:Y:S01]  /*2620*/  IADD3 R60, R6, 0x38, RZ ;  /* 0x00000038063c7810 */ /* 0x000fe20007ffe0ff */
[----:B-1----:R-:W-:-:S02]  /*2630*/  FFMA.FTZ R7, R81, R0, R76 ;  /* 0x0000000051077223 */ /* 0x002fc4000001004c */
[----:B------:R-:W-:Y:S01]  /*2640*/  IADD3 R52, R6, 0x29, RZ ;  /* 0x0000002906347810 */ /* 0x000fe20007ffe0ff */
[C---:B------:R-:W-:Y:S01]  /*2650*/  HMMA.16816.F32.BF16 R68, R32.reuse, R54, R68 ;  /* 0x000000362044723c */ /* 0x040fe20000041844 */
[----:B---3--:R-:W1:Y:S01]  /*2660*/  LDSM.16.M88.4 R28, [R112+0x5c00] ;  /* 0x005c0000701c783b */ /* 0x008e620000000200 */
[----:B------:R-:W3:Y:S01]  /*2670*/  MUFU.TANH R43, R43 ;  /* 0x0000002b002b7308 */ /* 0x000ee20000002400 */
[----:B------:R-:W-:Y:S02]  /*2680*/  FSEL R7, R7, -INF , !P2 ;  /* 0xff80000007077808 */ /* 0x000fe40005000000 */
[----:B------:R-:W-:Y:S02]  /*2690*/  ISETP.GE.AND P2, PT, R90, R102, PT ;  /* 0x000000665a00720c */ /* 0x000fe40003f46270 */
[----:B------:R-:W-:Y:S01]  /*26a0*/  FMUL.FTZ R54, R61, c[0x0][0x2ec] ;  /* 0x0000bb003d367a20 */ /* 0x000fe20000410000 */
[----:B--2---:R-:W-:Y:S01]  /*26b0*/  HMMA.16816.F32.BF16 R48, R32, R16, R48 ;  /* 0x000000102030723c */ /* 0x004fe20000041830 */
[----:B------:R-:W-:-:S02]  /*26c0*/  FMUL.FTZ R55, R62, c[0x0][0x2ec] ;  /* 0x0000bb003e377a20 */ /* 0x000fc40000410000 */
[----:B------:R-:W-:Y:S01]  /*26d0*/  FMUL.FTZ R62, R63, c[0x0][0x2ec] ;  /* 0x0000bb003f3e7a20 */ /* 0x000fe20000410000 */
[----:B------:R-:W2:Y:S04]  /*26e0*/  MUFU.TANH R41, R41 ;  /* 0x0000002900297308 */ /* 0x000ea80000002400 */
[----:B------:R-:W-:Y:S01]  /*26f0*/  HMMA.16816.F32.BF16 R44, R32, R18, R44 ;  /* 0x00000012202c723c */ /* 0x000fe2000004182c */
[----:B------:R-:W5:Y:S01]  /*2700*/  LDSM.16.M88.4 R16, [R109+0x5c00] ;  /* 0x005c00006d10783b */ /* 0x000f620000000200 */
[----:B------:R-:W-:-:S04]  /*2710*/  DEPBAR.LE SB0, 0x0 ;  /* 0x000080000000791a */ /* 0x000fc80000000000 */
[----:B------:R-:W1:Y:S01]  /*2720*/  MUFU.TANH R54, R54 ;  /* 0x0000003600367308 */ /* 0x000e620000002400 */
[-C--:B---3--:R-:W-:Y:S01]  /*2730*/  FFMA.FTZ R43, R73, R0.reuse, R43 ;  /* 0x00000000492b7223 */ /* 0x088fe2000001002b */
[C---:B----4-:R-:W-:Y:S01]  /*2740*/  HMMA.16816.F32.BF16 R56, R12.reuse, R24, R56 ;  /* 0x000000180c38723c */ /* 0x050fe20000041838 */
[----:B------:R-:W-:Y:S01]  /*2750*/  IADD3 R32, R6, 0x39, RZ ;  /* 0x0000003906207810 */ /* 0x000fe20007ffe0ff */
[-C--:B------:R-:W-:Y:S02]  /*2760*/  FFMA.FTZ R35, R85, R0.reuse, R79 ;  /* 0x0000000055237223 */ /* 0x080fe4000001004f */
[----:B--2---:R-:W-:Y:S02]  /*2770*/  FFMA.FTZ R41, R87, R0, R41 ;  /* 0x0000000057297223 */ /* 0x004fe40000010029 */
[----:B------:R-:W2:Y:S01]  /*2780*/  MUFU.TANH R24, R66 ;  /* 0x0000004200187308 */ /* 0x000ea20000002400 */
[----:B------:R-:W-:Y:S01]  /*2790*/  FMUL.FTZ R25, R67, c[0x0][0x2ec] ;  /* 0x0000bb0043197a20 */ /* 0x000fe20000410000 */
[----:B------:R-:W-:Y:S01]  /*27a0*/  HMMA.16816.F32.BF16 R68, R12, R26, R68 ;  /* 0x0000001a0c44723c */ /* 0x000fe20000041844 */
[----:B------:R-:W-:-:S02]  /*27b0*/  FSEL R35, R35, -INF , !P5 ;  /* 0xff80000023237808 */ /* 0x000fc40006800000 */
[----:B------:R-:W-:-:S03]  /*27c0*/  ISETP.GE.AND P5, PT, R72, R97, PT ;  /* 0x000000614800720c */ /* 0x000fc60003fa6270 */
[----:B------:R-:W3:Y:S01]  /*27d0*/  MUFU.TANH R25, R25 ;  /* 0x0000001900197308 */ /* 0x000ee20000002400 */
[----:B------:R-:W-:Y:S01]  /*27e0*/  IADD3 R26, R6, 0x31, RZ ;  /* 0x00000031061a7810 */ /* 0x000fe20007ffe0ff */
[-C--:B-1----:R-:W-:Y:S01]  /*27f0*/  FFMA.FTZ R54, R37, R0.reuse, R54 ;  /* 0x0000000025367223 */ /* 0x082fe20000010036 */
[C---:B------:R-:W-:Y:S05]  /*2800*/  HMMA.16816.F32.BF16 R48, R12.reuse, R28, R48 ;  /* 0x0000001c0c30723c */ /* 0x040fea0000041830 */
[----:B------:R-:W-:Y:S01]  /*2810*/  MUFU.TANH R62, R62 ;  /* 0x0000003e003e7308 */ /* 0x000fe20000002400 */
[-C--:B--2---:R-:W-:Y:S02]  /*2820*/  FFMA.FTZ R24, R87, R0.reuse, R24 ;  /* 0x0000000057187223 */ /* 0x084fe40000010018 */
[----:B------:R-:W-:Y:S05]  /*2830*/  HMMA.16816.F32.BF16 R44, R12, R30, R44 ;  /* 0x0000001e0c2c723c */ /* 0x000fea000004182c */
[----:B------:R-:W1:Y:S01]  /*2840*/  MUFU.TANH R42, R42 ;  /* 0x0000002a002a7308 */ /* 0x000e620000002400 */
[-C--:B---3--:R-:W-:Y:S01]  /*2850*/  FFMA.FTZ R25, R89, R0.reuse, R25 ;  /* 0x0000000059197223 */ /* 0x088fe20000010019 */
[----:B------:R-:W-:Y:S01]  /*2860*/  FSEL R13, R93, -INF , !P0 ;  /* 0xff8000005d0d7808 */ /* 0x000fe20004000000 */
[----:B------:R-:W-:Y:S01]  /*2870*/  HMMA.16816.F32.BF16 R56, R8, R20, R56 ;  /* 0x000000140838723c */ /* 0x000fe20000041838 */
[----:B------:R-:W-:Y:S01]  /*2880*/  FFMA.FTZ R15, R85, R0, R40 ;  /* 0x00000000550f7223 */ /* 0x000fe20000010028 */
[----:B------:R-:W-:-:S03]  /*2890*/  ISETP.GE.AND P0, PT, R72, R102, PT ;  /* 0x000000664800720c */ /* 0x000fc60003f06270 */
[----:B------:R-:W-:Y:S01]  /*28a0*/  MUFU.TANH R55, R55 ;  /* 0x0000003700377308 */ /* 0x000fe20000002400 */
[----:B------:R-:W-:Y:S02]  /*28b0*/  FSEL R15, R15, -INF , !P4 ;  /* 0xff8000000f0f7808 */ /* 0x000fe40006000000 */
[C---:B------:R-:W-:Y:S01]  /*28c0*/  HMMA.16816.F32.BF16 R68, R8.reuse, R22, R68 ;  /* 0x000000160844723c */ /* 0x040fe20000041844 */
[----:B------:R-:W-:Y:S02]  /*28d0*/  ISETP.GE.AND P4, PT, R36, R102, PT ;  /* 0x000000662400720c */ /* 0x000fe40003f86270 */
[----:B------:R-:W-:Y:S02]  /*28e0*/  IADD3 R20, R6, 0x30, RZ ;  /* 0x0000003006147810 */ /* 0x000fe40007ffe0ff */
[----:B------:R-:W-:Y:S01]  /*28f0*/  I2F R77, R78 ;  /* 0x0000004e004d7306 */ /* 0x000fe20000201400 */
[-C--:B-1----:R-:W-:Y:S02]  /*2900*/  FFMA.FTZ R42, R89, R0.reuse, R42 ;  /* 0x00000000592a7223 */ /* 0x082fe4000001002a */
[----:B------:R-:W-:Y:S01]  /*2910*/  FFMA.FTZ R23, R81, R0, R75 ;  /* 0x0000000051177223 */ /* 0x000fe2000001004b */
[----:B-----5:R-:W-:Y:S04]  /*2920*/  HMMA.16816.F32.BF16 R48, R8, R16, R48 ;  /* 0x000000100830723c */ /* 0x020fe80000041830 */
[----:B------:R-:W-:Y:S01]  /*2930*/  I2F R27, R26 ;  /* 0x0000001a001b7306 */ /* 0x000fe20000201400 */
[----:B------:R-:W-:-:S02]  /*2940*/  FSEL R23, R23, -INF , !P6 ;  /* 0xff80000017177808 */ /* 0x000fc40007000000 */
[----:B------:R-:W-:Y:S01]  /*2950*/  FSEL R17, R92, -INF , !P3 ;  /* 0xff8000005c117808 */ /* 0x000fe20005800000 */
[----:B------:R-:W-:Y:S01]  /*2960*/  HMMA.16816.F32.BF16 R44, R8, R18, R44 ;  /* 0x00000012082c723c */ /* 0x000fe2000004182c */
[----:B------:R-:W-:Y:S01]  /*2970*/  FMUL.FTZ R2, R59, c[0x0][0x2ec] ;  /* 0x0000bb003b027a20 */ /* 0x000fe20000410000 */
[-C--:B------:R-:W-:Y:S01]  /*2980*/  ISETP.GE.AND P3, PT, R90, R97.reuse, PT ;  /* 0x000000615a00720c */ /* 0x080fe20003f66270 */
[----:B------:R-:W-:Y:S01]  /*2990*/  FMUL.FTZ R34, R57, c[0x0][0x2ec] ;  /* 0x0000bb0039227a20 */ /* 0x000fe20000410000 */
[----:B------:R-:W-:Y:S01]  /*29a0*/  I2F R33, R32 ;  /* 0x0000002000217306 */ /* 0x000fe20000201400 */
[----:B------:R-:W-:Y:S01]  /*29b0*/  FMUL.FTZ R28, R58, c[0x0][0x2ec] ;  /* 0x0000bb003a1c7a20 */ /* 0x000fe20000410000 */
[-C--:B------:R-:W-:Y:S01]  /*29c0*/  ISETP.GE.AND P6, PT, R86, R97.reuse, PT ;  /* 0x000000615600720c */ /* 0x080fe20003fc6270 */
[----:B------:R-:W-:Y:S01]  /*29d0*/  FMUL.FTZ R56, R56, c[0x0][0x2ec] ;  /* 0x0000bb0038387a20 */ /* 0x000fe20000410000 */
[----:B------:R-:W-:Y:S01]  /*29e0*/  FSEL R19, R25, -INF , !P3 ;  /* 0xff80000019137808 */ /* 0x000fe20005800000 */
[----:B------:R-:W-:Y:S01]  /*29f0*/  FMUL.FTZ R12, R70, c[0x0][0x2ec] ;  /* 0x0000bb00460c7a20 */ /* 0x000fe20000410000 */
[----:B------:R-:W-:Y:S01]  /*2a00*/  FSEL R25, R43, -INF , !P0 ;  /* 0xff8000002b197808 */ /* 0x000fe20004000000 */
[----:B------:R-:W-:Y:S01]  /*2a10*/  FMUL.FTZ R29, R68, c[0x0][0x2ec] ;  /* 0x0000bb00441d7a20 */ /* 0x000fe20000410000 */
[----:B------:R-:W1:Y:S01]  /*2a20*/  MUFU.TANH R2, R2 ;  /* 0x0000000200027308 */ /* 0x000e620000002400 */
[-C--:B------:R-:W-:Y:S01]  /*2a30*/  ISETP.GE.AND P0, PT, R38, R97.reuse, PT ;  /* 0x000000612600720c */ /* 0x080fe20003f06270 */
[----:B------:R-:W-:Y:S01]  /*2a40*/  FMUL.FTZ R14, R71, c[0x0][0x2ec] ;  /* 0x0000bb00470e7a20 */ /* 0x000fe20000410000 */
[----:B------:R-:W-:Y:S01]  /*2a50*/  FSEL R59, R41, -INF , !P1 ;  /* 0xff800000293b7808 */ /* 0x000fe20004800000 */
[----:B------:R-:W-:Y:S01]  /*2a60*/  FMUL.FTZ R18, R51, c[0x0][0x2ec] ;  /* 0x0000bb0033127a20 */ /* 0x000fe20000410000 */
[----:B------:R-:W-:Y:S01]  /*2a70*/  FSEL R41, R24, -INF , !P6 ;  /* 0xff80000018297808 */ /* 0x000fe20007000000 */
[-C--:B------:R-:W-:Y:S01]  /*2a80*/  FFMA.FTZ R9, R37, R0.reuse, R62 ;  /* 0x0000000025097223 */ /* 0x080fe2000001003e */
[----:B------:R-:W-:Y:S01]  /*2a90*/  FSEL R37, R54, -INF , !P4 ;  /* 0xff80000036257808 */ /* 0x000fe20006000000 */
[----:B------:R-:W2:Y:S01]  /*2aa0*/  MUFU.TANH R12, R12 ;  /* 0x0000000c000c7308 */ /* 0x000ea20000002400 */
[----:B------:R-:W-:Y:S01]  /*2ab0*/  FMUL.FTZ R16, R69, c[0x0][0x2ec] ;  /* 0x0000bb0045107a20 */ /* 0x000fe20000410000 */
[-C--:B------:R-:W-:Y:S01]  /*2ac0*/  ISETP.GE.AND P4, PT, R94, R97.reuse, PT ;  /* 0x000000615e00720c */ /* 0x080fe20003f86270 */
[----:B------:R-:W-:Y:S01]  /*2ad0*/  FMUL.FTZ R48, R48, c[0x0][0x2ec] ;  /* 0x0000bb0030307a20 */ /* 0x000fe20000410000 */
[----:B------:R-:W-:Y:S01]  /*2ae0*/  FSEL R57, R42, -INF , !P2 ;  /* 0xff8000002a397808 */ /* 0x000fe20005000000 */
[----:B------:R-:W-:Y:S01]  /*2af0*/  FMUL.FTZ R47, R47, c[0x0][0x2ec] ;  /* 0x0000bb002f2f7a20 */ /* 0x000fe20000410000 */
[-C--:B------:R-:W-:Y:S01]  /*2b00*/  ISETP.GE.AND P2, PT, R78, R97.reuse, PT ;  /* 0x000000614e00720c */ /* 0x080fe20003f46270 */
[----:B------:R-:W-:Y:S01]  /*2b10*/  FMUL.FTZ R45, R45, c[0x0][0x2ec] ;  /* 0x0000bb002d2d7a20 */ /* 0x000fe20000410000 */
[----:B------:R-:W3:Y:S01]  /*2b20*/  MUFU.TANH R34, R34 ;  /* 0x0000002200227308 */ /* 0x000ee20000002400 */
[----:B-1----:R-:W-:Y:S01]  /*2b30*/  FFMA.FTZ R2, R39, R0, R2 ;  /* 0x0000000027027223 */ /* 0x002fe20000010002 */
[-C--:B------:R-:W-:Y:S01]  /*2b40*/  ISETP.GE.AND P3, PT, R38, R102.reuse, PT ;  /* 0x000000662600720c */ /* 0x080fe20003f66270 */
[----:B------:R-:W-:Y:S01]  /*2b50*/  FMUL.FTZ R8, R49, c[0x0][0x2ec] ;  /* 0x0000bb0031087a20 */ /* 0x000fe20000410000 */
[----:B------:R-:W-:Y:S01]  /*2b60*/  ISETP.GE.AND P6, PT, R78, R102, PT ;  /* 0x000000664e00720c */ /* 0x000fe20003fc6270 */
[----:B------:R-:W-:Y:S01]  /*2b70*/  FMUL.FTZ R10, R50, c[0x0][0x2ec] ;  /* 0x0000bb00320a7a20 */ /* 0x000fe20000410000 */
[----:B------:R-:W-:Y:S01]  /*2b80*/  FSEL R93, R2, -INF , !P0 ;  /* 0xff800000025d7808 */ /* 0x000fe20004000000 */
[-C--:B------:R-:W-:Y:S01]  /*2b90*/  FFMA.FTZ R11, R73, R0.reuse, R55 ;  /* 0x00000000490b7223 */ /* 0x080fe20000010037 */
[----:B------:R-:W1:Y:S01]  /*2ba0*/  MUFU.TANH R28, R28 ;  /* 0x0000001c001c7308 */ /* 0x000e620000002400 */
[----:B--2---:R-:W-:Y:S01]  /*2bb0*/  FFMA.FTZ R12, R103, R0, R12 ;  /* 0x00000000670c7223 */ /* 0x004fe2000001000c */
[----:B------:R-:W-:Y:S01]  /*2bc0*/  ISETP.GE.AND P1, PT, R36, R97, PT ;  /* 0x000000612400720c */ /* 0x000fe20003f26270 */
[----:B------:R-:W-:Y:S01]  /*2bd0*/  FMUL.FTZ R44, R44, c[0x0][0x2ec] ;  /* 0x0000bb002c2c7a20 */ /* 0x000fe20000410000 */
[----:B------:R-:W-:-:S02]  /*2be0*/  FSEL R11, R11, -INF , !P5 ;  /* 0xff8000000b0b7808 */ /* 0x000fc40006800000 */
[----:B------:R-:W-:Y:S01]  /*2bf0*/  FSEL R107, R12, -INF , !P4 ;  /* 0xff8000000c6b7808 */ /* 0x000fe20006000000 */
[----:B------:R-:W-:Y:S01]  /*2c00*/  FMUL.FTZ R12, R46, c[0x0][0x2ec] ;  /* 0x0000bb002e0c7a20 */ /* 0x000fe20000410000 */
[----:B------:R-:W2:Y:S01]  /*2c10*/  MUFU.TANH R29, R29 ;  /* 0x0000001d001d7308 */ /* 0x000ea20000002400 */
[----:B---3--:R-:W-:Y:S01]  /*2c20*/  FFMA.FTZ R34, R39, R0, R34 ;  /* 0x0000000027227223 */ /* 0x008fe20000010022 */
[----:B------:R-:W-:Y:S02]  /*2c30*/  ISETP.GE.AND P5, PT, R94, R102, PT ;  /* 0x000000665e00720c */ /* 0x000fe40003fa6270 */
[----:B------:R-:W-:Y:S02]  /*2c40*/  FSEL R9, R9, -INF , !P1 ;  /* 0xff80000009097808 */ /* 0x000fe40004800000 */
[----:B------:R-:W-:Y:S02]  /*2c50*/  FSEL R95, R34, -INF , !P3 ;  /* 0xff800000225f7808 */ /* 0x000fe40005800000 */
[----:B------:R-:W3:Y:S01]  /*2c60*/  MUFU.TANH R18, R18 ;  /* 0x0000001200127308 */ /* 0x000ee20000002400 */
[----:B-1----:R-:W-:Y:S01]  /*2c70*/  FFMA.FTZ R28, R77, R0, R28 ;  /* 0x000000004d1c7223 */ /* 0x002fe2000001001c */
[----:B------:R-:W-:-:S02]  /*2c80*/  ISETP.GE.AND P3, PT, R20, R97, PT ;  /* 0x000000611400720c */ /* 0x000fc40003f66270 */
[----:B------:R-:W-:Y:S02]  /*2c90*/  ISETP.GE.AND P1, PT, R52, R102, PT ;  /* 0x000000663400720c */ /* 0x000fe40003f26270 */
[----:B------:R-:W-:Y:S02]  /*2ca0*/  FSEL R133, R28, -INF , !P2 ;  /* 0xff8000001c857808 */ /* 0x000fe40005000000 */
[----:B------:R-:W1:Y:S01]  /*2cb0*/  MUFU.TANH R22, R56 ;  /* 0x0000003800167308 */ /* 0x000e620000002400 */
[----:B--2---:R-:W-:Y:S01]  /*2cc0*/  FFMA.FTZ R29, R103, R0, R29 ;  /* 0x00000000671d7223 */ /* 0x004fe2000001001d */
[-C--:B------:R-:W-:Y:S02]  /*2cd0*/  ISETP.GE.AND P2, PT, R20, R102.reuse, PT ;  /* 0x000000661400720c */ /* 0x080fe40003f46270 */
[----:B------:R-:W-:Y:S02]  /*2ce0*/  ISETP.GE.AND P0, PT, R26, R102, PT ;  /* 0x000000661a00720c */ /* 0x000fe40003f06270 */
[----:B------:R-:W-:-:S02]  /*2cf0*/  FSEL R137, R29, -INF , !P5 ;  /* 0xff8000001d897808 */ /* 0x000fc40006800000 */
[----:B------:R-:W2:Y:S01]  /*2d00*/  MUFU.TANH R2, R45 ;  /* 0x0000002d00027308 */ /* 0x000ea20000002400 */
[----:B---3--:R-:W-:Y:S01]  /*2d10*/  FFMA.FTZ R18, R27, R0, R18 ;  /* 0x000000001b127223 */ /* 0x008fe20000010012 */
[----:B------:R-:W-:Y:S02]  /*2d20*/  ISETP.GE.AND P5, PT, R26, R97, PT ;  /* 0x000000611a00720c */ /* 0x000fe40003fa6270 */
[----:B------:R-:W-:-:S04]  /*2d30*/  ISETP.GE.AND P4, PT, R60, R102, PT ;  /* 0x000000663c00720c */ /* 0x000fc80003f86270 */
[----:B------:R-:W3:Y:S01]  /*2d40*/  MUFU.TANH R47, R47 ;  /* 0x0000002f002f7308 */ /* 0x000ee20000002400 */
[----:B-1----:R-:W-:-:S05]  /*2d50*/  FFMA.FTZ R22, R77, R0, R22 ;  /* 0x000000004d167223 */ /* 0x002fca0000010016 */
[----:B------:R-:W-:Y:S02]  /*2d60*/  FSEL R139, R22, -INF , !P6 ;  /* 0xff800000168b7808 */ /* 0x000fe40007000000 */
[----:B------:R-:W-:Y:S01]  /*2d70*/  I2F R53, R52 ;  /* 0x0000003400357306 */ /* 0x000fe20000201400 */
[----:B--2---:R-:W-:Y:S01]  /*2d80*/  FFMA.FTZ R2, R33, R0, R2 ;  /* 0x0000000021027223 */ /* 0x004fe20000010002 */
[----:B------:R-:W-:-:S06]  /*2d90*/  ISETP.GE.AND P6, PT, R52, R97, PT ;  /* 0x000000613400720c */ /* 0x000fcc0003fc6270 */
[----:B------:R-:W-:Y:S01]  /*2da0*/  I2F R21, R20 ;  /* 0x0000001400157306 */ /* 0x000fe20000201400 */
[----:B---3--:R-:W-:Y:S01]  /*2db0*/  FFMA.FTZ R31, R33, R0, R47 ;  /* 0x00000000211f7223 */ /* 0x008fe2000001002f */
[----:B------:R-:W-:Y:S02]  /*2dc0*/  FSEL R33, R18, -INF , !P5 ;  /* 0xff80000012217808 */ /* 0x000fe40006800000 */
[----:B------:R-:W-:-:S04]  /*2dd0*/  ISETP.GE.AND P5, PT, R96, 0x2, PT ;  /* 0x000000026000780c */ /* 0x000fc80003fa6270 */
[----:B------:R-:W1:Y:S08]  /*2de0*/  MUFU.TANH R14, R14 ;  /* 0x0000000e000e7308 */ /* 0x000e700000002400 */
[----:B------:R-:W2:Y:S08]  /*2df0*/  MUFU.TANH R24, R48 ;  /* 0x0000003000187308 */ /* 0x000eb00000002400 */
[----:B------:R-:W3:Y:S01]  /*2e00*/  MUFU.TANH R16, R16 ;  /* 0x0000001000107308 */ /* 0x000ee20000002400 */
[----:B-1----:R-:W-:-:S05]  /*2e10*/  FFMA.FTZ R14, R53, R0, R14 ;  /* 0x00000000350e7223 */ /* 0x002fca000001000e */
[----:B------:R-:W-:Y:S02]  /*2e20*/  FSEL R89, R14, -INF , !P6 ;  /* 0xff8000000e597808 */ /* 0x000fe40007000000 */
[----:B------:R-:W1:Y:S01]  /*2e30*/  MUFU.TANH R8, R8 ;  /* 0x0000000800087308 */ /* 0x000e620000002400 */
[----:B--2---:R-:W-:Y:S01]  /*2e40*/  FFMA.FTZ R24, R21, R0, R24 ;  /* 0x0000000015187223 */ /* 0x004fe20000010018 */
[----:B------:R-:W-:-:S04]  /*2e50*/  ISETP.GE.AND P6, PT, R6, R102, PT ;  /* 0x000000660600720c */ /* 0x000fc80003fc6270 */
[----:B------:R-:W-:Y:S02]  /*2e60*/  FSEL R103, R24, -INF , !P2 ;  /* 0xff80000018677808 */ /* 0x000fe40005000000 */
[----:B------:R-:W2:Y:S01]  /*2e70*/  MUFU.TANH R10, R10 ;  /* 0x0000000a000a7308 */ /* 0x000ea20000002400 */
[-C--:B---3--:R-:W-:Y:S01]  /*2e80*/  FFMA.FTZ R16, R53, R0.reuse, R16 ;  /* 0x0000000035107223 */ /* 0x088fe20000010010 */
[-C--:B------:R-:W-:Y:S02]  /*2e90*/  ISETP.GE.AND P2, PT, R6, R97.reuse, PT ;  /* 0x000000610600720c */ /* 0x080fe40003f46270 */
[----:B------:R-:W-:Y:S02]  /*2ea0*/  FSEL R91, R91, -INF , !P6 ;  /* 0xff8000005b5b7808 */ /* 0x000fe40007000000 */
[----:B------:R-:W-:Y:S02]  /*2eb0*/  FSEL R135, R16, -INF , !P1 ;  /* 0xff80000010877808 */ /* 0x000fe40004800000 */
[----:B------:R-:W3:Y:S01]  /*2ec0*/  MUFU.TANH R74, R74 ;  /* 0x0000004a004a7308 */ /* 0x000ee20000002400 */
[----:B-1----:R-:W-:Y:S01]  /*2ed0*/  FFMA.FTZ R8, R27, R0, R8 ;  /* 0x000000001b087223 */ /* 0x002fe20000010008 */
[----:B------:R-:W-:Y:S01]  /*2ee0*/  BAR.SYNC.DEFER_BLOCKING 0x0 ;  /* 0x0000000000007b1d */ /* 0x000fe20000010000 */
[----:B------:R-:W-:-:S03]  /*2ef0*/  ISETP.GE.AND P1, PT, R60, R97, PT ;  /* 0x000000613c00720c */ /* 0x000fc60003f26270 */
[----:B------:R-:W-:Y:S02]  /*2f00*/  FSEL R105, R8, -INF , !P0 ;  /* 0xff80000008697808 */ /* 0x000fe40004000000 */
[----:B------:R-:W-:Y:S01]  /*2f10*/  I2F R61, R60 ;  /* 0x0000003c003d7306 */ /* 0x000fe20000201400 */
[----:B--2---:R-:W-:Y:S01]  /*2f20*/  FFMA.FTZ R10, R21, R0, R10 ;  /* 0x00000000150a7223 */ /* 0x004fe2000001000a */
[----:B------:R-:W-:-:S04]  /*2f30*/  ISETP.GE.AND P0, PT, R32, R97, PT ;  /* 0x000000612000720c */ /* 0x000fc80003f06270 */
[----:B------:R-:W-:Y:S02]  /*2f40*/  FSEL R34, R10, -INF , !P3 ;  /* 0xff8000000a227808 */ /* 0x000fe40005800000 */
[----:B------:R-:W1:Y:S01]  /*2f50*/  MUFU.TANH R20, R44 ;  /* 0x0000002c00147308 */ /* 0x000e620000002400 */
[----:B---3--:R-:W-:Y:S01]  /*2f60*/  FFMA.FTZ R6, R3, R0, R74 ;  /* 0x0000000003067223 */ /* 0x008fe2000001004a */
[----:B------:R-:W-:Y:S02]  /*2f70*/  ISETP.GE.AND P3, PT, R32, R102, PT ;  /* 0x000000662000720c */ /* 0x000fe40003f66270 */
[----:B------:R-:W-:Y:S02]  /*2f80*/  FSEL R31, R31, -INF , !P0 ;  /* 0xff8000001f1f7808 */ /* 0x000fe40004000000 */
[----:B------:R-:W-:Y:S02]  /*2f90*/  FSEL R6, R6, -INF , !P2 ;  /* 0xff80000006067808 */ /* 0x000fe40005000000 */
[----:B------:R-:W2:Y:S01]  /*2fa0*/  MUFU.TANH R12, R12 ;  /* 0x0000000c000c7308 */ /* 0x000ea20000002400 */
[----:B------:R-:W-:Y:S01]  /*2fb0*/  FSEL R130, R2, -INF , !P3 ;  /* 0xff80000002827808 */ /* 0x000fe20005800000 */
[----:B-1----:R-:W-:-:S05]  /*2fc0*/  FFMA.FTZ R20, R61, R0, R20 ;  /* 0x000000003d147223 */ /* 0x002fca0000010014 */
[----:B------:R-:W-:Y:S01]  /*2fd0*/  FSEL R131, R20, -INF , !P4 ;  /* 0xff80000014837808 */ /* 0x000fe20006000000 */
[----:B--2---:R-:W-:-:S05]  /*2fe0*/  FFMA.FTZ R12, R61, R0, R12 ;  /* 0x000000003d0c7223 */ /* 0x004fca000001000c */
        /* <DEDUP_REMOVED lines=59> */
.L_x_957:
[----:B------:R-:W-:Y:S05]  /*33a0*/  BSYNC B0 ;  /* 0x0000000000007941 */ /* 0x000fea0003800000 */
.L_x_956:
[----:B------:R-:W0:Y:S02]  /*33b0*/  LDGDEPBAR ;  /* 0x00000000000079af */ /* 0x000e240000000000 */
.L_x_955:
        /* <DEDUP_REMOVED lines=29> */
[----:B------:R-:W-:-:S02]  /*3590*/  FMNMX.FTZ R8, R31, R8, !PT ;  /* 0x000000081f087209 */ /* 0x000fc40007810000 */
[----:B------:R-:W-:Y:S01]  /*35a0*/  SHF.L.U32 R110, R5, 0x1, RZ ;  /* 0x00000001056e7819 */ /* 0x000fe200000006ff */
[----:B------:R-:W1:Y:S03]  /*35b0*/  SHFL.BFLY PT, R10, R27, 0x2, 0x1f ;  /* 0x0c401f001b0a7f89 */ /* 0x000e6600000e0000 */
[----:B------:R-:W-:Y:S01]  /*35c0*/  LEA R108, R4, R110, 0x1 ;  /* 0x0000006e046c7211 */ /* 0x000fe200078e08ff */
[----:B------:R-:W2:Y:S04]  /*35d0*/  SHFL.BFLY PT, R21, R8, 0x2, 0x1f ;  /* 0x0c401f0008157f89 */ /* 0x000ea800000e0000 */
[----:B------:R-:W-:Y:S04]  /*35e0*/  LDSM.16.MT88.4 R68, [R108+0x6000] ;  /* 0x006000006c44783b */ /* 0x000fe80000004200 */
[----:B------:R-:W-:Y:S04]  /*35f0*/  LDSM.16.MT88.4 R52, [R108+0x7000] ;  /* 0x007000006c34783b */ /* 0x000fe80000004200 */
[----:B------:R-:W-:Y:S04]  /*3600*/  LDSM.16.MT88.4 R76, [R110+0x6000] ;  /* 0x006000006e4c783b */ /* 0x000fe80000004200 */
[----:B------:R-:W-:Y:S01]  /*3610*/  LDSM.16.MT88.4 R60, [R110+0x7000] ;  /* 0x007000006e3c783b */ /* 0x000fe20000004200 */
[----:B-1----:R-:W-:-:S02]  /*3620*/  FMNMX.FTZ R10, R27, R10, !PT ;  /* 0x0000000a1b0a7209 */ /* 0x002fc40007810000 */
[----:B--2---:R-:W-:-:S03]  /*3630*/  FMNMX.FTZ R21, R8, R21, !PT ;  /* 0x0000001508157209 */ /* 0x004fc60007810000 */
[----:B------:R-:W1:Y:S04]  /*3640*/  SHFL.BFLY PT, R3, R10, 0x1, 0x1f ;  /* 0x0c201f000a037f89 */ /* 0x000e6800000e0000 */
[----:B------:R-:W2:Y:S01]  /*3650*/  SHFL.BFLY PT, R2, R21, 0x1, 0x1f ;  /* 0x0c201f0015027f89 */ /* 0x000ea200000e0000 */
[----:B-1----:R-:W-:Y:S02]  /*3660*/  FMNMX.FTZ R3, R10, R3, !PT ;  /* 0x000000030a037209 */ /* 0x002fe40007810000 */
[----:B--2---:R-:W-:-:S03]  /*3670*/  FMNMX.FTZ R2, R21, R2, !PT ;  /* 0x0000000215027209 */ /* 0x004fc60007810000 */
[C---:B------:R-:W-:Y:S01]  /*3680*/  FMUL.FTZ R132, R3.reuse, c[0x0][0x23c] ;  /* 0x00008f0003847a20 */ /* 0x040fe20000410000 */
[----:B------:R-:W-:Y:S01]  /*3690*/  FSETP.NEU.FTZ.AND P0, PT, R3, -INF , PT ;  /* 0xff8000000300780b */ /* 0x000fe20003f1d000 */
[----:B------:R-:W-:-:S03]  /*36a0*/  FMUL.FTZ R84, R2, c[0x0][0x23c] ;  /* 0x00008f0002547a20 */ /* 0x000fc60000410000 */
[----:B------:R-:W-:Y:S02]  /*36b0*/  FSEL R132, R132, RZ, P0 ;  /* 0x000000ff84847208 */ /* 0x000fe40000000000 */
[----:B------:R-:W-:-:S03]  /*36c0*/  FSETP.NEU.FTZ.AND P0, PT, R2, -INF , PT ;  /* 0xff8000000200780b */ /* 0x000fc60003f1d000 */
[--C-:B------:R-:W-:Y:S01]  /*36d0*/  FFMA.FTZ R28, R35, c[0x0][0x23c], -R132.reuse ;  /* 0x00008f00231c7a23 */ /* 0x100fe20000010884 */
[----:B------:R-:W-:Y:S01]  /*36e0*/  FSEL R84, R84, RZ, P0 ;  /* 0x000000ff54547208 */ /* 0x000fe20000000000 */
[--C-:B------:R-:W-:Y:S02]  /*36f0*/  FFMA.FTZ R87, R91, c[0x0][0x23c], -R132.reuse ;  /* 0x00008f005b577a23 */ /* 0x100fe40000010884 */
[--C-:B------:R-:W-:Y:S02]  /*3700*/  FFMA.FTZ R86, R23, c[0x0][0x23c], -R132.reuse ;  /* 0x00008f0017567a23 */ /* 0x100fe40000010884 */
[----:B------:R-:W-:Y:S01]  /*3710*/  FFMA.FTZ R85, R17, c[0x0][0x23c], -R132 ;  /* 0x00008f0011557a23 */ /* 0x000fe20000010884 */
[----:B------:R-:W-:Y:S01]  /*3720*/  MUFU.EX2 R28, R28 ;  /* 0x0000001c001c7308 */ /* 0x000fe20000000800 */
[--C-:B------:R-:W-:Y:S02]  /*3730*/  FFMA.FTZ R35, R6, c[0x0][0x23c], -R84.reuse ;  /* 0x00008f0006237a23 */ /* 0x100fe40000010854 */
[----:B------:R-:W-:-:S02]  /*3740*/  FFMA.FTZ R90, R7, c[0x0][0x23c], -R84 ;  /* 0x00008f00075a7a23 */ /* 0x000fc40000010854 */
[--C-:B------:R-:W-:Y:S02]  /*3750*/  FFMA.FTZ R30, R13, c[0x0][0x23c], -R84.reuse ;  /* 0x00008f000d1e7a23 */ /* 0x100fe40000010854 */
[--C-:B------:R-:W-:Y:S01]  /*3760*/  FFMA.FTZ R29, R15, c[0x0][0x23c], -R84.reuse ;  /* 0x00008f000f1d7a23 */ /* 0x100fe20000010854 */
[----:B------:R-:W-:Y:S01]  /*3770*/  MUFU.EX2 R87, R87 ;  /* 0x0000005700577308 */ /* 0x000fe20000000800 */
[--C-:B------:R-:W-:Y:S01]  /*3780*/  FFMA.FTZ R24, R11, c[0x0][0x23c], -R84.reuse ;  /* 0x00008f000b187a23 */ /* 0x100fe20000010854 */
[----:B------:R-:W-:Y:S01]  /*3790*/  LDSM.16.MT88.4 R12, [R110+0x6400] ;  /* 0x006400006e0c783b */ /* 0x000fe20000004200 */
[----:B------:R-:W-:Y:S02]  /*37a0*/  FFMA.FTZ R21, R9, c[0x0][0x23c], -R84 ;  /* 0x00008f0009157a23 */ /* 0x000fe40000010854 */
[--C-:B------:R-:W-:Y:S01]  /*37b0*/  FFMA.FTZ R23, R25, c[0x0][0x23c], -R132.reuse ;  /* 0x00008f0019177a23 */ /* 0x100fe20000010884 */
[----:B------:R-:W-:Y:S01]  /*37c0*/  LDSM.16.MT88.4 R8, [R108+0x6400] ;  /* 0x006400006c08783b */ /* 0x000fe20000004200 */
[--C-:B------:R-:W-:Y:S01]  /*37d0*/  FFMA.FTZ R27, R59, c[0x0][0x23c], -R132.reuse ;  /* 0x00008f003b1b7a23 */ /* 0x100fe20000010884 */
[----:B------:R-:W1:Y:S01]  /*37e0*/  MUFU.EX2 R86, R86 ;  /* 0x0000005600567308 */ /* 0x000e620000000800 */
[----:B------:R-:W-:-:S02]  /*37f0*/  FFMA.FTZ R22, R57, c[0x0][0x23c], -R132 ;  /* 0x00008f0039167a23 */ /* 0x000fc40000010884 */
[----:B------:R-:W-:Y:S02]  /*3800*/  FFMA.FTZ R20, R37, c[0x0][0x23c], -R132 ;  /* 0x00008f0025147a23 */ /* 0x000fe40000010884 */
[--C-:B------:R-:W-:Y:S02]  /*3810*/  FFMA.FTZ R26, R41, c[0x0][0x23c], -R84.reuse ;  /* 0x00008f00291a7a23 */ /* 0x100fe40000010854 */
[----:B------:R-:W-:Y:S01]  /*3820*/  FFMA.FTZ R25, R19, c[0x0][0x23c], -R84 ;  /* 0x00008f0013197a23 */ /* 0x000fe20000010854 */
[----:B------:R-:W2:Y:S01]  /*3830*/  MUFU.EX2 R85, R85 ;  /* 0x0000005500557308 */ /* 0x000ea20000000800 */
[----:B------:R-:W3:Y:S01]  /*3840*/  LDSM.16.MT88.4 R40, [R110+0x8000] ;  /* 0x008000006e28783b */ /* 0x000ee20000004200 */
[--C-:B------:R-:W-:Y:S02]  /*3850*/  FFMA.FTZ R106, R139, c[0x0][0x23c], -R132.reuse ;  /* 0x00008f008b6a7a23 */ /* 0x100fe40000010884 */
[--C-:B------:R-:W-:Y:S01]  /*3860*/  FFMA.FTZ R95, R95, c[0x0][0x23c], -R132.reuse ;  /* 0x00008f005f5f7a23 */ /* 0x100fe20000010884 */
[----:B------:R-:W4:Y:S01]  /*3870*/  LDSM.16.MT88.4 R16, [R110+0x7400] ;  /* 0x007400006e10783b */ /* 0x000f220000004200 */
[----:B------:R-:W-:-:S02]  /*3880*/  FFMA.FTZ R94, R137, c[0x0][0x23c], -R132 ;  /* 0x00008f00895e7a23 */ /* 0x000fc40000010884 */
[----:B------:R-:W-:Y:S01]  /*3890*/  MUFU.EX2 R35, R35 ;  /* 0x0000002300237308 */ /* 0x000fe20000000800 */
[----:B-1----:R-:W-:Y:S01]  /*38a0*/  F2FP.BF16.PACK_AB R48, R86, R87 ;  /* 0x000000575630723e */ /* 0x002fe200000010ff */
[----:B------:R-:W-:Y:S02]  /*38b0*/  FFMA.FTZ R91, R135, c[0x0][0x23c], -R132 ;  /* 0x00008f00875b7a23 */ /* 0x000fe40000010884 */
[--C-:B------:R-:W-:Y:S02]  /*38c0*/  FFMA.FTZ R104, R133, c[0x0][0x23c], -R84.reuse ;  /* 0x00008f0085687a23 */ /* 0x100fe40000010854 */
[--C-:B------:R-:W-:Y:S02]  /*38d0*/  FFMA.FTZ R93, R93, c[0x0][0x23c], -R84.reuse ;  /* 0x00008f005d5d7a23 */ /* 0x100fe40000010854 */
[----:B------:R-:W1:Y:S01]  /*38e0*/  MUFU.EX2 R90, R90 ;  /* 0x0000005a005a7308 */ /* 0x000e620000000800 */
[----:B--2---:R-:W-:Y:S01]  /*38f0*/  F2FP.BF16.PACK_AB R50, R28, R85 ;  /* 0x000000551c32723e */ /* 0x004fe200000010ff */
[----:B------:R-:W-:-:S02]  /*3900*/  FFMA.FTZ R92, R107, c[0x0][0x23c], -R84 ;  /* 0x00008f006b5c7a23 */ /* 0x000fc40000010854 */
[----:B------:R-:W-:Y:S02]  /*3910*/  FFMA.FTZ R89, R89, c[0x0][0x23c], -R84 ;  /* 0x00008f0059597a23 */ /* 0x000fe40000010854 */
[--C-:B------:R-:W-:Y:S02]  /*3920*/  FFMA.FTZ R103, R103, c[0x0][0x23c], -R132.reuse ;  /* 0x00008f0067677a23 */ /* 0x100fe40000010884 */
[----:B------:R-:W-:Y:S01]  /*3930*/  MUFU.EX2 R30, R30 ;  /* 0x0000001e001e7308 */ /* 0x000fe20000000800 */
[--C-:B------:R-:W-:Y:S02]  /*3940*/  FFMA.FTZ R131, R131, c[0x0][0x23c], -R132.reuse ;  /* 0x00008f0083837a23 */ /* 0x100fe40000010884 */
[----:B------:R-:W-:Y:S02]  /*3950*/  FFMA.FTZ R130, R130, c[0x0][0x23c], -R132 ;  /* 0x00008f0082827a23 */ /* 0x000fe40000010884 */
[--C-:B------:R-:W-:Y:S02]  /*3960*/  FFMA.FTZ R34, R34, c[0x0][0x23c], -R84.reuse ;  /* 0x00008f0022227a23 */ /* 0x100fe40000010854 */
[--C-:B------:R-:W-:Y:S01]  /*3970*/  FFMA.FTZ R33, R33, c[0x0][0x23c], -R84.reuse ;  /* 0x00008f0021217a23 */ /* 0x100fe20000010854 */
[----:B------:R-:W2:Y:S01]  /*3980*/  MUFU.EX2 R29, R29 ;  /* 0x0000001d001d7308 */ /* 0x000ea20000000800 */
[----:B-1----:R-:W-:Y:S01]  /*3990*/  F2FP.BF16.PACK_AB R49, R90, R35 ;  /* 0x000000235a31723e */ /* 0x002fe200000010ff */
[----:B------:R-:W-:-:S02]  /*39a0*/  FFMA.FTZ R134, R31, c[0x0][0x23c], -R84 ;  /* 0x00008f001f867a23 */ /* 0x000fc40000010854 */
[----:B------:R-:W-:Y:S02]  /*39b0*/  FFMA.FTZ R105, R105, c[0x0][0x23c], -R132 ;  /* 0x00008f0069697a23 */ /* 0x000fe40000010884 */
[----:B------:R-:W-:Y:S02]  /*39c0*/  FFMA.FTZ R32, R32, c[0x0][0x23c], -R84 ;  /* 0x00008f0020207a23 */ /* 0x000fe40000010854 */
[----:B------:R-:W-:Y:S01]  /*39d0*/  MUFU.EX2 R27, R27 ;  /* 0x0000001b001b7308 */ /* 0x000fe20000000800 */
[----:B------:R-:W-:Y:S02]  /*39e0*/  FADD.FTZ R86, R87, R86 ;  /* 0x0000005657567221 */ /* 0x000fe40000010000 */
[----:B------:R-:W-:Y:S02]  /*39f0*/  FADD.FTZ R35, R35, R90 ;  /* 0x0000005a23237221 */ /* 0x000fe40000010000 */
[----:B------:R-:W-:Y:S01]  /*3a00*/  FADD.FTZ R85, R85, R86 ;  /* 0x0000005655557221 */ /* 0x000fe20000010000 */
[----:B--2---:R-:W-:-:S02]  /*3a10*/  F2FP.BF16.PACK_AB R51, R29, R30 ;  /* 0x0000001e1d33723e */ /* 0x004fc400000010ff */
[----:B------:R-:W1:Y:S01]  /*3a20*/  MUFU.EX2 R22, R22 ;  /* 0x0000001600167308 */ /* 0x000e620000000800 */
[----:B------:R-:W-:Y:S02]  /*3a30*/  FADD.FTZ R30, R30, R35 ;  /* 0x000000231e1e7221 */ /* 0x000fe40000010000 */
[----:B------:R-:W-:Y:S02]  /*3a40*/  FADD.FTZ R28, R28, R85 ;  /* 0x000000551c1c7221 */ /* 0x000fe40000010000 */
[----:B------:R-:W-:Y:S01]  /*3a50*/  FADD.FTZ R29, R29, R30 ;  /* 0x0000001e1d1d7221 */ /* 0x000fe20000010000 */
[C---:B------:R-:W-:Y:S02]  /*3a60*/  HMMA.16816.F32.BF16 R72, R48.reuse, R68, RZ ;  /* 0x000000443048723c */ /* 0x040fe400000418ff */
        /* <DEDUP_REMOVED lines=19> */
[C---:B---3--:R-:W-:Y:S01]  /*3ba0*/  HMMA.16816.F32.BF16 R36, R48.reuse, R40, RZ ;  /* 0x000000283024723c */ /* 0x048fe200000418ff */
[----:B------:R-:W-:Y:S01]  /*3bb0*/  FADD.FTZ R25, R25, R26 ;  /* 0x0000001a19197221 */ /* 0x000fe20000010000 */
[----:B------:R-:W-:Y:S06]  /*3bc0*/  MUFU.EX2 R106, R106 ;  /* 0x0000006a006a7308 */ /* 0x000fec0000000800 */
[----:B------:R-:W-:Y:S01]  /*3bd0*/  HMMA.16816.F32.BF16 R76, R48, R78, RZ ;  /* 0x0000004e304c723c */ /* 0x000fe200000418ff */
[----:B--2---:R-:W-:Y:S01]  /*3be0*/  F2FP.BF16.PACK_AB R7, R21, R24 ;  /* 0x000000181507723e */ /* 0x004fe200000010ff */
        /* <DEDUP_REMOVED lines=15> */
[----:B------:R-:W5:Y:S01]  /*3ce0*/  LDSM.16.MT88.4 R12, [R110+0x8400] ;  /* 0x008400006e0c783b */ /* 0x000f620000004200 */
[----:B------:R-:W1:Y:S06]  /*3cf0*/  MUFU.EX2 R89, R89 ;  /* 0x0000005900597308 */ /* 0x000e6c0000000800 */
[C---:B----4-:R-:W-:Y:S02]  /*3d00*/  HMMA.16816.F32.BF16 R64, R4.reuse, R16, R64 ;  /* 0x000000100440723c */ /* 0x050fe40000041840 */
[----:B------:R-:W-:Y:S06]  /*3d10*/  MUFU.EX2 R103, R103 ;  /* 0x0000006700677308 */ /* 0x000fec0000000800 */
[C---:B------:R-:W-:Y:S01]  /*3d20*/  HMMA.16816.F32.BF16 R60, R4.reuse, R18, R60 ;  /* 0x00000012043c723c */ /* 0x040fe2000004183c */
[----:B------:R-:W-:Y:S01]  /*3d30*/  LDSM.16.MT88.4 R16, [R110+0x6c00] ;  /* 0x006c00006e10783b */ /* 0x000fe20000004200 */
[----:B------:R-:W4:Y:S06]  /*3d40*/  MUFU.EX2 R132, R105 ;  /* 0x0000006900847308 */ /* 0x000f2c0000000800 */
[C---:B--2---:R-:W-:Y:S02]  /*3d50*/  HMMA.16816.F32.BF16 R56, R4.reuse, R8, R56 ;  /* 0x000000080438723c */ /* 0x044fe40000041838 */
[----:B------:R-:W-:Y:S06]  /*3d60*/  MUFU.EX2 R131, R131 ;  /* 0x0000008300837308 */ /* 0x000fec0000000800 */
[C---:B------:R-:W-:Y:S01]  /*3d70*/  HMMA.16816.F32.BF16 R52, R4.reuse, R10, R52 ;  /* 0x0000000a0434723c */ /* 0x040fe20000041834 */
[----:B------:R-:W2:Y:S01]  /*3d80*/  LDSM.16.MT88.4 R8, [R108+0x8000] ;  /* 0x008000006c08783b */ /* 0x000ea20000004200 */
[----:B------:R-:W-:Y:S06]  /*3d90*/  MUFU.EX2 R130, R130 ;  /* 0x0000008200827308 */ /* 0x000fec0000000800 */
[C---:B-----5:R-:W-:Y:S02]  /*3da0*/  HMMA.16816.F32.BF16 R36, R4.reuse, R12, R36 ;  /* 0x0000000c0424723c */ /* 0x060fe40000041824 */
[----:B------:R-:W-:Y:S06]  /*3db0*/  MUFU.EX2 R34, R34 ;  /* 0x0000002200227308 */ /* 0x000fec0000000800 */
[----:B------:R-:W-:Y:S01]  /*3dc0*/  HMMA.16816.F32.BF16 R40, R4, R14, R40 ;  /* 0x0000000e0428723c */ /* 0x000fe20000041828 */
[----:B------:R-:W-:Y:S01]  /*3dd0*/  LDSM.16.MT88.4 R12, [R108+0x6c00] ;  /* 0x006c00006c0c783b */ /* 0x000fe20000004200 */
[----:B------:R-:W5:Y:S08]  /*3de0*/  MUFU.EX2 R33, R33 ;  /* 0x0000002100217308 */ /* 0x000f700000000800 */
[----:B------:R-:W-:Y:S08]  /*3df0*/  MUFU.EX2 R31, R32 ;  /* 0x00000020001f7308 */ /* 0x000ff00000000800 */
[----:B------:R-:W1:Y:S01]  /*3e00*/  MUFU.EX2 R134, R134 ;  /* 0x0000008600867308 */ /* 0x000e620000000800 */
[C---:B--2---:R-:W-:Y:S08]  /*3e10*/  HMMA.16816.F32.BF16 R44, R48.reuse, R8, RZ ;  /* 0x00000008302c723c */ /* 0x044ff000000418ff */
[----:B------:R-:W-:Y:S01]  /*3e20*/  HMMA.16816.F32.BF16 R48, R48, R10, RZ ;  /* 0x0000000a3030723c */ /* 0x000fe200000418ff */
[----:B------:R-:W2:Y:S11]  /*3e30*/  LDSM.16.MT88.4 R8, [R108+0x8400] ;  /* 0x008400006c08783b */ /* 0x000eb60000004200 */
[----:B------:R-:W-:Y:S04]  /*3e40*/  @!UPT UIADD3 URZ, URZ, URZ, URZ ;  /* 0x0000003f3f3ff290 */ /* 0x000fe8000fffe03f */
        /* <DEDUP_REMOVED lines=13> */
[----:B------:R-:W-:Y:S02]  /*3f20*/  FADD.FTZ R94, R91, R94 ;  /* 0x0000005e5b5e7221 */ /* 0x000fe40000010000 */
[----:B------:R-:W-:Y:S01]  /*3f30*/  FADD.FTZ R89, R89, R92 ;  /* 0x0000005c59597221 */ /* 0x000fe20000010000 */
        /* <DEDUP_REMOVED lines=55> */
[----:B------:R-:W-:-:S04]  /*42b0*/  SHF.R.S32.HI R7, RZ, 0x1f, R5 ;  /* 0x0000001fff077819 */ /* 0x000fc80000011405 */
[C---:B------:R-:W-:Y:S01]  /*42c0*/  IADD3 R5, P5, R8.reuse, UR15, RZ ;  /* 0x0000000f08057c10 */ /* 0x040fe2000ffbe0ff */
[----:B------:R-:W-:Y:S02]  /*42d0*/  IMAD R4, R7, UR14, R4 ;  /* 0x0000000e07047c24 */ /* 0x000fe4000f8e0204 */
[C---:B------:R-:W-:Y:S02]  /*42e0*/  @!P4 LEA R6, P6, R8.reuse, c[0x0][0x170], 0x1 ;  /* 0x00005c000806ca11 */ /* 0x040fe400078c08ff */
[----:B------:R-:W-:Y:S01]  /*42f0*/  IMAD.IADD R4, R9, 0x1, R4 ;  /* 0x0000000109047824 */ /* 0x000fe200078e0204 */
[C---:B------:R-:W-:Y:S02]  /*4300*/  @!P3 LEA R12, P2, R8.reuse, c[0x0][0x170], 0x1 ;  /* 0x00005c00080cba11 */ /* 0x040fe400078408ff */
[C---:B------:R-:W-:Y:S02]  /*4310*/  @!P1 LEA R10, P0, R8.reuse, c[0x0][0x170], 0x1 ;  /* 0x00005c00080a9a11 */ /* 0x040fe400078008ff */
[----:B------:R-:W-:-:S02]  /*4320*/  @!P4 LEA.HI.X R7, R8, c[0x0][0x174], R4, 0x1, P6 ;  /* 0x00005d000807ca11 */ /* 0x000fc400030f0c04 */
        /* <DEDUP_REMOVED lines=42> */
[----:B------:R-:W1:Y:S04]  /*45d0*/  LDSM.16.M88.4 R28, [R112+0x3000] ;  /* 0x00300000701c783b */ /* 0x000e680000000200 */
[----:B------:R-:W4:Y:S04]  /*45e0*/  LDSM.16.M88.4 R20, [R112+0x3400] ;  /* 0x003400007014783b */ /* 0x000f280000000200 */
[----:B------:R-:W-:Y:S04]  /*45f0*/  LDSM.16.M88.4 R84, [R111] ;  /* 0x000000006f54783b */ /* 0x000fe80000000200 */
[----:B------:R-:W5:Y:S04]  /*4600*/  LDSM.16.M88.4 R16, [R109+0x3000] ;  /* 0x003000006d10783b */ /* 0x000f680000000200 */
[----:B--2---:R-:W2:Y:S04]  /*4610*/  LDSM.16.M88.4 R12, [R112+0x3800] ;  /* 0x00380000700c783b */ /* 0x004ea80000000200 */
[----:B---3--:R-:W3:Y:S04]  /*4620*/  LDSM.16.M88.4 R8, [R109+0x3400] ;  /* 0x003400006d08783b */ /* 0x008ee80000000200 */
[----:B------:R-:W2:Y:S04]  /*4630*/  LDSM.16.M88.4 R88, [R112+0x3c00] ;  /* 0x003c00007058783b */ /* 0x000ea80000000200 */
[----:B------:R-:W2:Y:S04]  /*4640*/  LDSM.16.M88.4 R92, [R109+0x3800] ;  /* 0x003800006d5c783b */ /* 0x000ea80000000200 */
[----:B------:R-:W0:Y:S01]  /*4650*/  LDGDEPBAR ;  /* 0x00000000000079af */ /* 0x000e220000000000 */
[C---:B-1----:R-:W-:Y:S08]  /*4660*/  HMMA.16816.F32.BF16 R32, R4.reuse, R28, RZ ;  /* 0x0000001c0420723c */ /* 0x042ff000000418ff */
[C---:B------:R-:W-:Y:S08]  /*4670*/  HMMA.16816.F32.BF16 R28, R4.reuse, R30, RZ ;  /* 0x0000001e041c723c */ /* 0x040ff000000418ff */
[C---:B----4-:R-:W-:Y:S08]  /*4680*/  HMMA.16816.F32.BF16 R24, R4.reuse, R20, RZ ;  /* 0x000000140418723c */ /* 0x050ff000000418ff */
[----:B------:R-:W-:Y:S08]  /*4690*/  HMMA.16816.F32.BF16 R20, R4, R22, RZ ;  /* 0x000000160414723c */ /* 0x000ff000000418ff */
[C---:B-----5:R-:W-:Y:S08]  /*46a0*/  HMMA.16816.F32.BF16 R32, R84.reuse, R16, R32 ;  /* 0x000000105420723c */ /* 0x060ff00000041820 */
[----:B------:R-:W-:Y:S08]  /*46b0*/  HMMA.16816.F32.BF16 R28, R84, R18, R28 ;  /* 0x00000012541c723c */ /* 0x000ff0000004181c */
[----:B--2---:R-:W-:Y:S08]  /*46c0*/  HMMA.16816.F32.BF16 R16, R4, R12, RZ ;  /* 0x0000000c0410723c */ /* 0x004ff000000418ff */
[C---:B---3--:R-:W-:Y:S08]  /*46d0*/  HMMA.16816.F32.BF16 R24, R84.reuse, R8, R24 ;  /* 0x000000085418723c */ /* 0x048ff00000041818 */
        /* <DEDUP_REMOVED lines=61> */
[----:B------:R-:W-:Y:S02]  /*4ab0*/  FMUL.FTZ R35, R29, c[0x0][0x2ec] ;  /* 0x0000bb001d237a20 */ /* 0x000fe40000410000 */
[----:B------:R-:W-:Y:S02]  /*4ac0*/  FMUL.FTZ R31, R31, c[0x0][0x2ec] ;  /* 0x0000bb001f1f7a20 */ /* 0x000fe40000410000 */
[----:B------:R-:W-:Y:S02]  /*4ad0*/  FMUL.FTZ R28, R28, c[0x0][0x2ec] ;  /* 0x0000bb001c1c7a20 */ /* 0x000fe40000410000 */
[----:B------:R-:W-:Y:S01]  /*4ae0*/  FMUL.FTZ R30, R30, c[0x0][0x2ec] ;  /* 0x0000bb001e1e7a20 */ /* 0x000fe20000410000 */
[----:B------:R-:W-:Y:S01]  /*4af0*/  MUFU.TANH R35, R35 ;  /* 0x0000002300237308 */ /* 0x000fe20000002400 */
[----:B------:R-:W-:-:S02]  /*4b00*/  FMUL.FTZ R29, R25, c[0x0][0x2ec] ;  /* 0x0000bb00191d7a20 */ /* 0x000fc40000410000 */
[----:B------:R-:W-:Y:S02]  /*4b10*/  FMUL.FTZ R26, R26, c[0x0][0x2ec] ;  /* 0x0000bb001a1a7a20 */ /* 0x000fe40000410000 */
[----:B------:R-:W-:Y:S02]  /*4b20*/  FMUL.FTZ R24, R24, c[0x0][0x2ec] ;  /* 0x0000bb0018187a20 */ /* 0x000fe40000410000 */
[----:B------:R-:W-:Y:S01]  /*4b30*/  FMUL.FTZ R27, R27, c[0x0][0x2ec] ;  /* 0x0000bb001b1b7a20 */ /* 0x000fe20000410000 */
[----:B------:R3:W-:Y:S01]  /*4b40*/  MUFU.TANH R107, R28 ;  /* 0x0000001c006b7308 */ /* 0x0007e20000002400 */
[----:B-1----:R-:W-:Y:S01]  /*4b50*/  HMMA.16816.F32.BF16 R16, R92, R88, R16 ;  /* 0x000000585c10723c */ /* 0x002fe20000041810 */
[----:B------:R-:W-:Y:S02]  /*4b60*/  FMUL.FTZ R20, R20, c[0x0][0x2ec] ;  /* 0x0000bb0014147a20 */ /* 0x000fe40000410000 */
[----:B------:R-:W-:Y:S02]  /*4b70*/  FMUL.FTZ R22, R22, c[0x0][0x2ec] ;  /* 0x0000bb0016167a20 */ /* 0x000fe40000410000 */
[----:B------:R-:W-:-:S02]  /*4b80*/  FMUL.FTZ R21, R21, c[0x0][0x2ec] ;  /* 0x0000bb0015157a20 */ /* 0x000fc40000410000 */
[----:B------:R-:W-:Y:S01]  /*4b90*/  MUFU.TANH R137, R22 ;  /* 0x0000001600897308 */ /* 0x000fe20000002400 */
[C---:B------:R-:W-:Y:S07]  /*4ba0*/  HMMA.16816.F32.BF16 R12, R92.reuse, R90, R12 ;  /* 0x0000005a5c0c723c */ /* 0x040fee000004180c */
[----:B------:R-:W-:Y:S01]  /*4bb0*/  MUFU.TANH R25, R21 ;  /* 0x0000001500197308 */ /* 0x000fe20000002400 */
[C---:B--2---:R-:W-:Y:S07]  /*4bc0*/  HMMA.16816.F32.BF16 R8, R92.reuse, R84, R8 ;  /* 0x000000545c08723c */ /* 0x044fee0000041808 */
[----:B------:R-:W-:Y:S01]  /*4bd0*/  IADD3 R84, R96, -0x2, RZ ;  /* 0xfffffffe60547810 */ /* 0x000fe20007ffe0ff */
[----:B------:R-:W-:Y:S01]  /*4be0*/  HMMA.16816.F32.BF16 R4, R92, R86, R4 ;  /* 0x000000565c04723c */ /* 0x000fe20000041804 */
[----:B------:R1:W-:Y:S01]  /*4bf0*/  MUFU.TANH R95, R20 ;  /* 0x00000014005f7308 */ /* 0x0003e20000002400 */
[----:B------:R-:W-:-:S05]  /*4c00*/  FMUL.FTZ R18, R18, c[0x0][0x2ec] ;  /* 0x0000bb0012127a20 */ /* 0x000fca0000410000 */
[----:B------:R-:W-:Y:S02]  /*4c10*/  FMUL.FTZ R87, R33, c[0x0][0x2ec] ;  /* 0x0000bb0021577a20 */ /* 0x000fe40000410000 */
[----:B------:R2:W-:Y:S01]  /*4c20*/  MUFU.TANH R91, R31 ;  /* 0x0000001f005b7308 */ /* 0x0005e20000002400 */
[----:B------:R-:W-:Y:S02]  /*4c30*/  FMUL.FTZ R93, R16, c[0x0][0x2ec] ;  /* 0x0000bb00105d7a20 */ /* 0x000fe40000410000 */
[----:B---3--:R-:W-:Y:S02]  /*4c40*/  FMUL.FTZ R28, R12, c[0x0][0x2ec] ;  /* 0x0000bb000c1c7a20 */ /* 0x008fe40000410000 */
[----:B------:R-:W-:Y:S02]  /*4c50*/  FMUL.FTZ R15, R15, c[0x0][0x2ec] ;  /* 0x0000bb000f0f7a20 */ /* 0x000fe40000410000 */
[----:B------:R-:W-:Y:S01]  /*4c60*/  FMUL.FTZ R9, R9, c[0x0][0x2ec] ;  /* 0x0000bb0009097a20 */ /* 0x000fe20000410000 */
[----:B------:R-:W-:Y:S01]  /*4c70*/  MUFU.TANH R87, R87 ;  /* 0x0000005700577308 */ /* 0x000fe20000002400 */
[----:B-1----:R-:W-:-:S02]  /*4c80*/  IMAD R20, R84, 0x40, R117 ;  /* 0x0000004054147824 */ /* 0x002fc400078e0275 */
[----:B------:R-:W-:Y:S02]  /*4c90*/  FMUL.FTZ R11, R11, c[0x0][0x2ec] ;  /* 0x0000bb000b0b7a20 */ /* 0x000fe40000410000 */
[----:B------:R-:W-:Y:S01]  /*4ca0*/  FMUL.FTZ R33, R34, c[0x0][0x2ec] ;  /* 0x0000bb0022217a20 */ /* 0x000fe20000410000 */
[C---:B------:R-:W-:Y:S01]  /*4cb0*/  IADD3 R22, R20.reuse, 0x1, RZ ;  /* 0x0000000114167810 */ /* 0x040fe20007ffe0ff */
[----:B------:R-:W-:Y:S01]  /*4cc0*/  FMUL.FTZ R5, R5, c[0x0][0x2ec] ;  /* 0x0000bb0005057a20 */ /* 0x000fe20000410000 */
[C---:B------:R-:W-:Y:S01]  /*4cd0*/  IADD3 R21, R20.reuse, 0x8, RZ ;  /* 0x0000000814157810 */ /* 0x040fe20007ffe0ff */
[----:B--2---:R-:W-:Y:S01]  /*4ce0*/  FMUL.FTZ R31, R23, c[0x0][0x2ec] ;  /* 0x0000bb00171f7a20 */ /* 0x004fe20000410000 */
[----:B------:R-:W-:Y:S01]  /*4cf0*/  I2F R16, R22 ;  /* 0x0000001600107306 */ /* 0x000fe20000201400 */
[----:B------:R-:W-:Y:S01]  /*4d00*/  FMUL.FTZ R23, R17, c[0x0][0x2ec] ;  /* 0x0000bb0011177a20 */ /* 0x000fe20000410000 */
[----:B------:R-:W-:Y:S01]  /*4d10*/  IADD3 R12, R20, 0x10, RZ ;  /* 0x00000010140c7810 */ /* 0x000fe20007ffe0ff */
[----:B------:R-:W-:Y:S01]  /*4d20*/  FMUL.FTZ R7, R7, c[0x0][0x2ec] ;  /* 0x0000bb0007077a20 */ /* 0x000fe20000410000 */
[----:B------:R-:W-:-:S02]  /*4d30*/  ISETP.GE.AND P0, PT, R22, R102, PT ;  /* 0x000000661600720c */ /* 0x000fc40003f06270 */
[-C--:B------:R-:W-:Y:S02]  /*4d40*/  ISETP.GE.AND P6, PT, R22, R97.reuse, PT ;  /* 0x000000611600720c */ /* 0x080fe40003fc6270 */
[----:B------:R1:W-:Y:S01]  /*4d50*/  I2F R17, R21 ;  /* 0x0000001500117306 */ /* 0x0003e20000201400 */
[C---:B------:R-:W-:Y:S02]  /*4d60*/  ISETP.GE.AND P5, PT, R21.reuse, R102, PT ;  /* 0x000000661500720c */ /* 0x040fe40003fa6270 */
[----:B------:R-:W-:-:S05]  /*4d70*/  ISETP.GE.AND P2, PT, R21, R97, PT ;  /* 0x000000611500720c */ /* 0x000fca0003f46270 */
[----:B------:R-:W-:Y:S08]  /*4d80*/  MUFU.TANH R139, R30 ;  /* 0x0000001e008b7308 */ /* 0x000ff00000002400 */
[----:B------:R2:W-:Y:S01]  /*4d90*/  MUFU.TANH R133, R26 ;  /* 0x0000001a00857308 */ /* 0x0005e20000002400 */
[----:B-1----:R-:W-:-:S07]  /*4da0*/  FMUL.FTZ R21, R13, c[0x0][0x2ec] ;  /* 0x0000bb000d157a20 */ /* 0x002fce0000410000 */
[----:B------:R-:W-:Y:S01]  /*4db0*/  MUFU.TANH R103, R24 ;  /* 0x0000001800677308 */ /* 0x000fe20000002400 */
[----:B--2---:R-:W-:-:S07]  /*4dc0*/  IADD3 R26, R20, 0x9, RZ ;  /* 0x00000009141a7810 */ /* 0x004fce0007ffe0ff */
[----:B------:R-:W1:Y:S08]  /*4dd0*/  I2F R22, R12 ;  /* 0x0000000c00167306 */ /* 0x000e700000201400 */
[----:B------:R-:W2:Y:S08]  /*4de0*/  I2F R24, R26 ;  /* 0x0000001a00187306 */ /* 0x000eb00000201400 */
[----:B------:R3:W-:Y:S01]  /*4df0*/  MUFU.TANH R89, R27 ;  /* 0x0000001b00597308 */ /* 0x0007e20000002400 */
[----:B-1----:R-:W-:-:S02]  /*4e00*/  FFMA.FTZ R103, R22, R0, R103 ;  /* 0x0000000016677223 */ /* 0x002fc40000010067 */
[----:B------:R-:W-:-:S05]  /*4e10*/  FFMA.FTZ R133, R22, R0, R133 ;  /* 0x0000000016857223 */ /* 0x000fca0000010085 */
[----:B------:R1:W-:Y:S01]  /*4e20*/  MUFU.TANH R135, R18 ;  /* 0x0000001200877308 */ /* 0x0003e20000002400 */
[----:B--2---:R-:W-:Y:S02]  /*4e30*/  FFMA.FTZ R13, R24, R0, R91 ;  /* 0x00000000180d7223 */ /* 0x004fe4000001005b */
[----:B---3--:R-:W-:-:S05]  /*4e40*/  FMUL.FTZ R27, R19, c[0x0][0x2ec] ;  /* 0x0000bb00131b7a20 */ /* 0x008fca0000410000 */
[----:B------:R-:W-:Y:S01]  /*4e50*/  MUFU.TANH R29, R29 ;  /* 0x0000001d001d7308 */ /* 0x000fe20000002400 */
[----:B------:R-:W-:-:S05]  /*4e60*/  FFMA.FTZ R19, R16, R0, R105 ;  /* 0x0000000010137223 */ /* 0x000fca0000010069 */
[----:B------:R-:W-:Y:S01]  /*4e70*/  FSEL R19, R19, -INF , !P6 ;  /* 0xff80000013137808 */ /* 0x000fe20007000000 */
[-C--:B-1----:R-:W-:Y:S01]  /*4e80*/  FFMA.FTZ R18, R16, R0.reuse, R87 ;  /* 0x0000000010127223 */ /* 0x082fe20000010057 */
[----:B------:R-:W-:Y:S01]  /*4e90*/  ISETP.GE.AND P6, PT, R26, R97, PT ;  /* 0x000000611a00720c */ /* 0x000fe20003fc6270 */
[CC--:B------:R-:W-:Y:S01]  /*4ea0*/  FFMA.FTZ R16, R17.reuse, R0.reuse, R107 ;  /* 0x0000000011107223 */ /* 0x0c0fe2000001006b */
[----:B------:R1:W-:Y:S01]  /*4eb0*/  MUFU.TANH R87, R28 ;  /* 0x0000001c00577308 */ /* 0x0003e20000002400 */
[----:B------:R-:W-:Y:S01]  /*4ec0*/  FFMA.FTZ R17, R17, R0, R139 ;  /* 0x0000000011117223 */ /* 0x000fe2000001008b */
[----:B------:R-:W-:Y:S02]  /*4ed0*/  FSEL R18, R18, -INF , !P0 ;  /* 0xff80000012127808 */ /* 0x000fe40004000000 */
[----:B------:R-:W-:Y:S02]  /*4ee0*/  FSEL R16, R16, -INF , !P5 ;  /* 0xff80000010107808 */ /* 0x000fe40006800000 */
[----:B------:R-:W-:-:S02]  /*4ef0*/  FSEL R17, R17, -INF , !P2 ;  /* 0xff80000011117808 */ /* 0x000fc40005000000 */
[C---:B------:R-:W-:Y:S01]  /*4f00*/  ISETP.GE.AND P5, PT, R12.reuse, R102, PT ;  /* 0x000000660c00720c */ /* 0x040fe20003fa6270 */
[----:B------:R-:W-:Y:S01]  /*4f10*/  MUFU.TANH R31, R31 ;  /* 0x0000001f001f7308 */ /* 0x000fe20000002400 */
[----:B------:R-:W-:Y:S01]  /*4f20*/  ISETP.GE.AND P2, PT, R12, R97, PT ;  /* 0x000000610c00720c */ /* 0x000fe20003f46270 */
[----:B------:R-:W-:Y:S01]  /*4f30*/  FFMA.FTZ R12, R24, R0, R35 ;  /* 0x00000000180c7223 */ /* 0x000fe20000010023 */
[----:B------:R-:W-:Y:S02]  /*4f40*/  ISETP.GE.AND P0, PT, R26, R102, PT ;  /* 0x000000661a00720c */ /* 0x000fe40003f06270 */
[C---:B------:R-:W-:Y:S02]  /*4f50*/  IADD3 R26, R20.reuse, 0x11, RZ ;  /* 0x00000011141a7810 */ /* 0x040fe40007ffe0ff */
[----:B------:R-:W-:Y:S01]  /*4f60*/  IADD3 R24, R20, 0x18, RZ ;  /* 0x0000001814187810 */ /* 0x000fe20007ffe0ff */
[----:B-1----:R-:W-:Y:S01]  /*4f70*/  FMUL.FTZ R28, R14, c[0x0][0x2ec] ;  /* 0x0000bb000e1c7a20 */ /* 0x002fe20000410000 */
[----:B------:R-:W1:Y:S01]  /*4f80*/  I2F R22, R26 ;  /* 0x0000001a00167306 */ /* 0x000e620000201400 */
[----:B------:R-:W-:-:S02]  /*4f90*/  FSEL R130, R103, -INF , !P5 ;  /* 0xff80000067827808 */ /* 0x000fc40006800000 */
[----:B------:R-:W-:Y:S02]  /*4fa0*/  FSEL R133, R133, -INF , !P2 ;  /* 0xff80000085857808 */ /* 0x000fe40005000000 */
[CC--:B------:R-:W-:Y:S02]  /*4fb0*/  ISETP.GE.AND P5, PT, R24.reuse, R102.reuse, PT ;  /* 0x000000661800720c */ /* 0x0c0fe40003fa6270 */
[----:B------:R-:W-:Y:S01]  /*4fc0*/  ISETP.GE.AND P2, PT, R24, R97, PT ;  /* 0x000000611800720c */ /* 0x000fe20003f46270 */
[----:B------:R-:W2:Y:S01]  /*4fd0*/  I2F R14, R24 ;  /* 0x00000018000e7306 */ /* 0x000ea20000201400 */
[----:B------:R-:W-:Y:S02]  /*4fe0*/  FSEL R12, R12, -INF , !P0 ;  /* 0xff8000000c0c7808 */ /* 0x000fe40004000000 */
[----:B------:R-:W-:Y:S02]  /*4ff0*/  FSEL R13, R13, -INF , !P6 ;  /* 0xff8000000d0d7808 */ /* 0x000fe40007000000 */
[----:B------:R-:W-:-:S02]  /*5000*/  ISETP.GE.AND P0, PT, R26, R102, PT ;  /* 0x000000661a00720c */ /* 0x000fc40003f06270 */
[----:B------:R-:W-:Y:S01]  /*5010*/  ISETP.GE.AND P6, PT, R26, R97, PT ;  /* 0x000000611a00720c */ /* 0x000fe20003fc6270 */
[CC--:B-1----:R-:W-:Y:S01]  /*5020*/  FFMA.FTZ R132, R22.reuse, R0.reuse, R29 ;  /* 0x0000000016847223 */ /* 0x0c2fe2000001001d */
[----:B------:R-:W-:Y:S01]  /*5030*/  MUFU.TANH R93, R93 ;  /* 0x0000005d005d7308 */ /* 0x000fe20000002400 */
[-C--:B------:R-:W-:Y:S01]  /*5040*/  FFMA.FTZ R89, R22, R0.reuse, R89 ;  /* 0x0000000016597223 */ /* 0x080fe20000010059 */
[----:B------:R-:W-:Y:S01]  /*5050*/  IADD3 R22, R20, 0x20, RZ ;  /* 0x0000002014167810 */ /* 0x000fe20007ffe0ff */
[----:B------:R-:W-:Y:S01]  /*5060*/  FMUL.FTZ R26, R8, c[0x0][0x2ec] ;  /* 0x0000bb00081a7a20 */ /* 0x000fe20000410000 */
[----:B------:R-:W-:Y:S02]  /*5070*/  FSEL R132, R132, -INF , !P0 ;  /* 0xff80000084847808 */ /* 0x000fe40004000000 */
[----:B------:R-:W-:Y:S01]  /*5080*/  FSEL R151, R89, -INF , !P6 ;  /* 0xff80000059977808 */ /* 0x000fe20007000000 */
[-C--:B--2---:R-:W-:Y:S01]  /*5090*/  FFMA.FTZ R94, R14, R0.reuse, R95 ;  /* 0x000000000e5e7223 */ /* 0x084fe2000001005f */
[----:B------:R-:W-:Y:S01]  /*50a0*/  IADD3 R24, R20, 0x19, RZ ;  /* 0x0000001914187810 */ /* 0x000fe20007ffe0ff */
[----:B------:R-:W-:Y:S01]  /*50b0*/  FFMA.FTZ R137, R14, R0, R137 ;  /* 0x000000000e897223 */ /* 0x000fe20000010089 */
[----:B------:R1:W2:Y:S02]  /*50c0*/  I2F R8, R22 ;  /* 0x0000001600087306 */ /* 0x0002a40000201400 */
[----:B------:R-:W-:-:S02]  /*50d0*/  FSEL R94, R94, -INF , !P5 ;  /* 0xff8000005e5e7808 */ /* 0x000fc40006800000 */
[----:B------:R-:W-:Y:S02]  /*50e0*/  FSEL R147, R137, -INF , !P2 ;  /* 0xff80000089937808 */ /* 0x000fe40005000000 */
[CC--:B------:R-:W-:Y:S02]  /*50f0*/  ISETP.GE.AND P5, PT, R22.reuse, R102.reuse, PT ;  /* 0x000000661600720c */ /* 0x0c0fe40003fa6270 */
[----:B------:R-:W3:Y:S01]  /*5100*/  I2F R14, R24 ;  /* 0x00000018000e7306 */ /* 0x000ee20000201400 */
[-C--:B------:R-:W-:Y:S02]  /*5110*/  ISETP.GE.AND P2, PT, R22, R97.reuse, PT ;  /* 0x000000611600720c */ /* 0x080fe40003f46270 */
[C---:B------:R-:W-:Y:S02]  /*5120*/  ISETP.GE.AND P0, PT, R24.reuse, R102, PT ;  /* 0x000000661800720c */ /* 0x040fe40003f06270 */
[----:B------:R-:W-:Y:S02]  /*5130*/  ISETP.GE.AND P6, PT, R24, R97, PT ;  /* 0x000000611800720c */ /* 0x000fe40003fc6270 */
[----:B-1----:R-:W-:Y:S01]  /*5140*/  IADD3 R22, R20, 0x21, RZ ;  /* 0x0000002114167810 */ /* 0x002fe20007ffe0ff */
[----:B------:R-:W-:Y:S01]  /*5150*/  MUFU.TANH R23, R23 ;  /* 0x0000001700177308 */ /* 0x000fe20000002400 */
[----:B--2---:R-:W-:-:S02]  /*5160*/  FFMA.FTZ R93, R8, R0, R93 ;  /* 0x00000000085d7223 */ /* 0x004fc4000001005d */
[----:B------:R-:W-:-:S03]  /*5170*/  FFMA.FTZ R135, R8, R0, R135 ;  /* 0x0000000008877223 */ /* 0x000fc60000010087 */
[----:B------:R-:W-:Y:S01]  /*5180*/  FSEL R138, R93, -INF , !P5 ;  /* 0xff8000005d8a7808 */ /* 0x000fe20006800000 */
[CC--:B---3--:R-:W-:Y:S01]  /*5190*/  FFMA.FTZ R152, R14.reuse, R0.reuse, R25 ;  /* 0x000000000e987223 */ /* 0x0c8fe20000010019 */
[----:B------:R-:W-:Y:S01]  /*51a0*/  MUFU.TANH R27, R27 ;  /* 0x0000001b001b7308 */ /* 0x000fe20000002400 */
[----:B------:R-:W-:Y:S01]  /*51b0*/  FFMA.FTZ R31, R14, R0, R31 ;  /* 0x000000000e1f7223 */ /* 0x000fe2000001001f */
[----:B------:R-:W-:Y:S01]  /*51c0*/  IADD3 R14, R20, 0x28, RZ ;  /* 0x00000028140e7810 */ /* 0x000fe20007ffe0ff */
[----:B------:R-:W-:Y:S01]  /*51d0*/  FMUL.FTZ R24, R10, c[0x0][0x2ec] ;  /* 0x0000bb000a187a20 */ /* 0x000fe20000410000 */
[----:B------:R-:W-:Y:S02]  /*51e0*/  FSEL R141, R135, -INF , !P2 ;  /* 0xff800000878d7808 */ /* 0x000fe40005000000 */
[C---:B------:R-:W-:Y:S02]  /*51f0*/  ISETP.GE.AND P5, PT, R14.reuse, R102, PT ;  /* 0x000000660e00720c */ /* 0x040fe40003fa6270 */
[----:B------:R-:W1:Y:S01]  /*5200*/  I2F R10, R22 ;  /* 0x00000016000a7306 */ /* 0x000e620000201400 */
[----:B------:R-:W-:-:S02]  /*5210*/  ISETP.GE.AND P2, PT, R14, R97, PT ;  /* 0x000000610e00720c */ /* 0x000fc40003f46270 */
[----:B------:R-:W-:Y:S02]  /*5220*/  FSEL R152, R152, -INF , !P0 ;  /* 0xff80000098987808 */ /* 0x000fe40004000000 */
[----:B------:R-:W-:Y:S02]  /*5230*/  FSEL R149, R31, -INF , !P6 ;  /* 0xff8000001f957808 */ /* 0x000fe40007000000 */
[C---:B------:R-:W-:Y:S01]  /*5240*/  ISETP.GE.AND P0, PT, R22.reuse, R102, PT ;  /* 0x000000661600720c */ /* 0x040fe20003f06270 */
[----:B------:R-:W-:Y:S01]  /*5250*/  MUFU.TANH R35, R28 ;  /* 0x0000001c00237308 */ /* 0x000fe20000002400 */
[----:B------:R-:W-:-:S07]  /*5260*/  ISETP.GE.AND P6, PT, R22, R97, PT ;  /* 0x000000611600720c */ /* 0x000fce0003fc6270 */
[----:B------:R-:W2:Y:S01]  /*5270*/  I2F R8, R14 ;  /* 0x0000000e00087306 */ /* 0x000ea20000201400 */
[CC--:B-1----:R-:W-:Y:S02]  /*5280*/  FFMA.FTZ R144, R10.reuse, R0.reuse, R23 ;  /* 0x000000000a907223 */ /* 0x0c2fe40000010017 */
[----:B------:R-:W-:Y:S01]  /*5290*/  FFMA.FTZ R27, R10, R0, R27 ;  /* 0x000000000a1b7223 */ /* 0x000fe2000001001b */
[----:B------:R-:W-:Y:S02]  /*52a0*/  IADD3 R10, R20, 0x29, RZ ;  /* 0x00000029140a7810 */ /* 0x000fe40007ffe0ff */
[----:B------:R-:W-:Y:S02]  /*52b0*/  FSEL R144, R144, -INF , !P0 ;  /* 0xff80000090907808 */ /* 0x000fe40004000000 */
[----:B------:R-:W-:Y:S01]  /*52c0*/  MUFU.TANH R21, R21 ;  /* 0x0000001500157308 */ /* 0x000fe20000002400 */
[----:B------:R-:W-:Y:S02]  /*52d0*/  FSEL R145, R27, -INF , !P6 ;  /* 0xff8000001b917808 */ /* 0x000fe40007000000 */
[----:B------:R-:W-:-:S02]  /*52e0*/  ISETP.GE.AND P0, PT, R10, R102, PT ;  /* 0x000000660a00720c */ /* 0x000fc40003f06270 */
[----:B------:R-:W-:Y:S01]  /*52f0*/  ISETP.GE.AND P6, PT, R10, R97, PT ;  /* 0x000000610a00720c */ /* 0x000fe20003fc6270 */
[CC--:B--2---:R-:W-:Y:S02]  /*5300*/  FFMA.FTZ R87, R8.reuse, R0.reuse, R87 ;  /* 0x0000000008577223 */ /* 0x0c4fe40000010057 */
[----:B------:R-:W1:Y:S01]  /*5310*/  I2F R107, R10 ;  /* 0x0000000a006b7306 */ /* 0x000e620000201400 */
[----:B------:R-:W-:Y:S01]  /*5320*/  FFMA.FTZ R35, R8, R0, R35 ;  /* 0x0000000008237223 */ /* 0x000fe20000010023 */
[----:B------:R-:W-:Y:S01]  /*5330*/  IADD3 R8, R20, 0x30, RZ ;  /* 0x0000003014087810 */ /* 0x000fe20007ffe0ff */
[----:B------:R-:W-:Y:S01]  /*5340*/  FMUL.FTZ R14, R4, c[0x0][0x2ec] ;  /* 0x0000bb00040e7a20 */ /* 0x000fe20000410000 */
[----:B------:R-:W-:Y:S02]  /*5350*/  FSEL R142, R87, -INF , !P5 ;  /* 0xff800000578e7808 */ /* 0x000fe40006800000 */
[----:B------:R-:W-:Y:S02]  /*5360*/  FSEL R143, R35, -INF , !P2 ;  /* 0xff800000238f7808 */ /* 0x000fe40005000000 */
[----:B------:R-:W2:Y:S01]  /*5370*/  MUFU.TANH R15, R15 ;  /* 0x0000000f000f7308 */ /* 0x000ea20000002400 */
[----:B------:R-:W-:-:S02]  /*5380*/  ISETP.GE.AND P5, PT, R8, R102, PT ;  /* 0x000000660800720c */ /* 0x000fc40003fa6270 */
[----:B------:R-:W-:-:S05]  /*5390*/  ISETP.GE.AND P2, PT, R8, R97, PT ;  /* 0x000000610800720c */ /* 0x000fca0003f46270 */
[----:B------:R-:W-:Y:S01]  /*53a0*/  MUFU.TANH R29, R26 ;  /* 0x0000001a001d7308 */ /* 0x000fe20000002400 */
[----:B-1----:R-:W-:Y:S01]  /*53b0*/  FFMA.FTZ R21, R107, R0, R21 ;  /* 0x000000006b157223 */ /* 0x002fe20000010015 */
[----:B------:R-:W-:-:S04]  /*53c0*/  IADD3 R10, R20, 0x31, RZ ;  /* 0x00000031140a7810 */ /* 0x000fc80007ffe0ff */
[----:B------:R-:W-:Y:S02]  /*53d0*/  FSEL R146, R21, -INF , !P0 ;  /* 0xff80000015927808 */ /* 0x000fe40004000000 */
[----:B------:R-:W-:Y:S01]  /*53e0*/  MUFU.TANH R25, R24 ;  /* 0x0000001800197308 */ /* 0x000fe20000002400 */
[----:B--2---:R-:W-:Y:S01]  /*53f0*/  FFMA.FTZ R107, R107, R0, R15 ;  /* 0x000000006b6b7223 */ /* 0x004fe2000001000f */
[----:B------:R-:W-:-:S04]  /*5400*/  ISETP.GE.AND P0, PT, R10, R102, PT ;  /* 0x000000660a00720c */ /* 0x000fc80003f06270 */
[----:B------:R-:W-:Y:S02]  /*5410*/  FSEL R107, R107, -INF , !P6 ;  /* 0xff8000006b6b7808 */ /* 0x000fe40007000000 */
[----:B------:R-:W1:Y:S01]  /*5420*/  I2F R4, R8 ;  /* 0x0000000800047306 */ /* 0x000e620000201400 */
[----:B------:R-:W-:-:S07]  /*5430*/  ISETP.GE.AND P6, PT, R10, R97, PT ;  /* 0x000000610a00720c */ /* 0x000fce0003fc6270 */
[----:B------:R2:W-:Y:S01]  /*5440*/  MUFU.TANH R23, R14 ;  /* 0x0000000e00177308 */ /* 0x0005e20000002400 */
[----:B-1----:R-:W-:-:S07]  /*5450*/  FFMA.FTZ R29, R4, R0, R29 ;  /* 0x00000000041d7223 */ /* 0x002fce000001001d */
[----:B------:R-:W-:Y:S01]  /*5460*/  MUFU.TANH R9, R9 ;  /* 0x0000000900097308 */ /* 0x000fe20000002400 */
[----:B------:R-:W-:Y:S01]  /*5470*/  FFMA.FTZ R25, R4, R0, R25 ;  /* 0x0000000004197223 */ /* 0x000fe20000010019 */
[----:B------:R-:W-:-:S04]  /*5480*/  FSEL R106, R29, -INF , !P5 ;  /* 0xff8000001d6a7808 */ /* 0x000fc80006800000 */
[----:B------:R-:W-:Y:S01]  /*5490*/  FSEL R103, R25, -INF , !P2 ;  /* 0xff80000019677808 */ /* 0x000fe20005000000 */
[----:B--2---:R-:W-:Y:S01]  /*54a0*/  FMUL.FTZ R14, R6, c[0x0][0x2ec] ;  /* 0x0000bb00060e7a20 */ /* 0x004fe20000410000 */
[----:B------:R-:W-:Y:S01]  /*54b0*/  IADD3 R6, R20, 0x38, RZ ;  /* 0x0000003814067810 */ /* 0x000fe20007ffe0ff */
[----:B------:R-:W1:Y:S03]  /*54c0*/  I2F R8, R10 ;  /* 0x0000000a00087306 */ /* 0x000e660000201400 */
[C---:B------:R-:W-:Y:S02]  /*54d0*/  ISETP.GE.AND P5, PT, R6.reuse, R102, PT ;  /* 0x000000660600720c */ /* 0x040fe40003fa6270 */
[----:B------:R-:W-:-:S03]  /*54e0*/  ISETP.GE.AND P2, PT, R6, R97, PT ;  /* 0x000000610600720c */ /* 0x000fc60003f46270 */
[----:B------:R-:W-:Y:S08]  /*54f0*/  MUFU.TANH R15, R14 ;  /* 0x0000000e000f7308 */ /* 0x000ff00000002400 */
[----:B------:R-:W2:Y:S01]  /*5500*/  I2F R4, R6 ;  /* 0x0000000600047306 */ /* 0x000ea20000201400 */
[----:B-1----:R-:W-:-:S05]  /*5510*/  FFMA.FTZ R9, R8, R0, R9 ;  /* 0x0000000008097223 */ /* 0x002fca0000010009 */
[----:B------:R-:W-:Y:S02]  /*5520*/  FSEL R104, R9, -INF , !P0 ;  /* 0xff80000009687808 */ /* 0x000fe40004000000 */
[----:B------:R-:W1:Y:S01]  /*5530*/  MUFU.TANH R11, R11 ;  /* 0x0000000b000b7308 */ /* 0x000e620000002400 */
[----:B------:R-:W-:Y:S01]  /*5540*/  ISETP.GE.AND P0, PT, R20, R102, PT ;  /* 0x000000661400720c */ /* 0x000fe20003f06270 */
[----:B--2---:R-:W-:-:S06]  /*5550*/  FFMA.FTZ R23, R4, R0, R23 ;  /* 0x0000000004177223 */ /* 0x004fcc0000010017 */
[----:B------:R-:W-:Y:S01]  /*5560*/  MUFU.TANH R85, R32 ;  /* 0x0000002000557308 */ /* 0x000fe20000002400 */
[-C--:B------:R-:W-:Y:S01]  /*5570*/  FFMA.FTZ R15, R4, R0.reuse, R15 ;  /* 0x00000000040f7223 */ /* 0x080fe2000001000f */
[----:B------:R-:W-:Y:S02]  /*5580*/  IADD3 R6, R20, 0x39, RZ ;  /* 0x0000003914067810 */ /* 0x000fe40007ffe0ff */
[----:B------:R-:W-:Y:S02]  /*5590*/  FSEL R135, R23, -INF , !P5 ;  /* 0xff80000017877808 */ /* 0x000fe40006800000 */
[----:B------:R-:W-:Y:S01]  /*55a0*/  FSEL R93, R15, -INF , !P2 ;  /* 0xff8000000f5d7808 */ /* 0x000fe20005000000 */
[----:B-1----:R-:W-:Y:S01]  /*55b0*/  FFMA.FTZ R11, R8, R0, R11 ;  /* 0x00000000080b7223 */ /* 0x002fe2000001000b */
[----:B------:R-:W1:Y:S01]  /*55c0*/  I2F R4, R20 ;  /* 0x0000001400047306 */ /* 0x000e620000201400 */
[-C--:B------:R-:W-:Y:S01]  /*55d0*/  ISETP.GE.AND P5, PT, R20, R97.reuse, PT ;  /* 0x000000611400720c */ /* 0x080fe20003fa6270 */
[----:B------:R-:W-:Y:S01]  /*55e0*/  BAR.SYNC.DEFER_BLOCKING 0x0 ;  /* 0x0000000000007b1d */ /* 0x000fe20000010000 */
[----:B------:R-:W-:-:S02]  /*55f0*/  ISETP.GE.AND P2, PT, R6, R97, PT ;  /* 0x000000610600720c */ /* 0x000fc40003f46270 */
[----:B------:R-:W-:Y:S02]  /*5600*/  FSEL R95, R11, -INF , !P6 ;  /* 0xff8000000b5f7808 */ /* 0x000fe40007000000 */
[----:B------:R-:W-:Y:S01]  /*5610*/  ISETP.GE.AND P6, PT, R6, R102, PT ;  /* 0x000000660600720c */ /* 0x000fe20003fc6270 */
[----:B------:R-:W2:Y:S08]  /*5620*/  MUFU.TANH R33, R33 ;  /* 0x0000002100217308 */ /* 0x000eb00000002400 */
[----:B------:R-:W-:Y:S01]  /*5630*/  MUFU.TANH R5, R5 ;  /* 0x0000000500057308 */ /* 0x000fe20000002400 */
[----:B-1----:R-:W-:-:S07]  /*5640*/  FFMA.FTZ R85, R4, R0, R85 ;  /* 0x0000000004557223 */ /* 0x002fce0000010055 */
[----:B------:R-:W-:Y:S01]  /*5650*/  MUFU.TANH R7, R7 ;  /* 0x0000000700077308 */ /* 0x000fe20000002400 */
[----:B--2---:R-:W-:Y:S01]  /*5660*/  FFMA.FTZ R33, R4, R0, R33 ;  /* 0x0000000004217223 */ /* 0x004fe20000010021 */
[----:B------:R-:W-:Y:S02]  /*5670*/  FSEL R4, R85, -INF , !P0 ;  /* 0xff80000055047808 */ /* 0x000fe40004000000 */
[----:B------:R-:W-:-:S04]  /*5680*/  ISETP.GE.AND P0, PT, R96, 0x3, PT ;  /* 0x000000036000780c */ /* 0x000fc80003f06270 */
[----:B------:R-:W1:Y:S02]  /*5690*/  I2F R8, R6 ;  /* 0x0000000600087306 */ /* 0x000e640000201400 */
[CC--:B-1----:R-:W-:Y:S01]  /*56a0*/  FFMA.FTZ R136, R8.reuse, R0.reuse, R5 ;  /* 0x0000000008887223 */ /* 0x0c2fe20000010005 */
[----:B------:R-:W-:Y:S01]  /*56b0*/  FSEL R5, R33, -INF , !P5 ;  /* 0xff80000021057808 */ /* 0x000fe20006800000 */
[----:B------:R-:W-:-:S03]  /*56c0*/  FFMA.FTZ R7, R8, R0, R7 ;  /* 0x0000000008077223 */ /* 0x000fc60000010007 */
        /* <DEDUP_REMOVED lines=59> */
.L_x_961:
[----:B------:R-:W-:Y:S05]  /*5a80*/  BSYNC B0 ;  /* 0x0000000000007941 */ /* 0x000fea0003800000 */
.L_x_960:
[----:B------:R-:W0:Y:S02]  /*5a90*/  LDGDEPBAR ;  /* 0x00000000000079af */ /* 0x000e240000000000 */
.L_x_959:
        /* <DEDUP_REMOVED lines=61> */
[--C-:B------:R-:W-:Y:S02]  /*5e70*/  FFMA.FTZ R91, R18, c[0x0][0x23c], -R139.reuse ;  /* 0x00008f00125b7a23 */ /* 0x100fe4000001088b */
[--C-:B------:R-:W-:Y:S02]  /*5e80*/  FFMA.FTZ R92, R16, c[0x0][0x23c], -R139.reuse ;  /* 0x00008f00105c7a23 */ /* 0x100fe4000001088b */
[--C-:B------:R-:W-:Y:S02]  /*5e90*/  FFMA.FTZ R89, R12, c[0x0][0x23c], -R139.reuse ;  /* 0x00008f000c597a23 */ /* 0x100fe4000001088b */
[----:B------:R-:W-:Y:S01]  /*5ea0*/  FFMA.FTZ R2, R13, c[0x0][0x23c], -R90 ;  /* 0x00008f000d027a23 */ /* 0x000fe2000001085a */
[----:B------:R-:W1:Y:S01]  /*5eb0*/  MUFU.EX2 R150, R150 ;  /* 0x0000009600967308 */ /* 0x000e620000000800 */
[----:B------:R-:W-:-:S02]  /*5ec0*/  FFMA.FTZ R105, R94, c[0x0][0x23c], -R139 ;  /* 0x00008f005e697a23 */ /* 0x000fc4000001088b */
[--C-:B------:R-:W-:Y:S02]  /*5ed0*/  FFMA.FTZ R132, R132, c[0x0][0x23c], -R139.reuse ;  /* 0x00008f0084847a23 */ /* 0x100fe4000001088b */
[--C-:B------:R-:W-:Y:S02]  /*5ee0*/  FFMA.FTZ R102, R152, c[0x0][0x23c], -R139.reuse ;  /* 0x00008f0098667a23 */ /* 0x100fe4000001088b */
[--C-:B------:R-:W-:Y:S01]  /*5ef0*/  FFMA.FTZ R133, R133, c[0x0][0x23c], -R90.reuse ;  /* 0x00008f0085857a23 */ /* 0x100fe2000001085a */
[----:B------:R-:W2:Y:S01]  /*5f00*/  MUFU.EX2 R140, R140 ;  /* 0x0000008c008c7308 */ /* 0x000ea20000000800 */
[--C-:B------:R-:W-:Y:S02]  /*5f10*/  FFMA.FTZ R97, R147, c[0x0][0x23c], -R90.reuse ;  /* 0x00008f0093617a23 */ /* 0x100fe4000001085a */
[----:B------:R-:W-:Y:S02]  /*5f20*/  FFMA.FTZ R94, R149, c[0x0][0x23c], -R90 ;  /* 0x00008f00955e7a23 */ /* 0x000fe4000001085a */
[----:B------:R-:W-:-:S02]  /*5f30*/  FFMA.FTZ R147, R138, c[0x0][0x23c], -R139 ;  /* 0x00008f008a937a23 */ /* 0x000fc4000001088b */
[----:B------:R-:W-:Y:S01]  /*5f40*/  FFMA.FTZ R138, R146, c[0x0][0x23c], -R139 ;  /* 0x00008f00928a7a23 */ /* 0x000fe2000001088b */
[----:B------:R-:W-:Y:S01]  /*5f50*/  MUFU.EX2 R148, R148 ;  /* 0x0000009400947308 */ /* 0x000fe20000000800 */
[-C--:B-1----:R-:W-:Y:S02]  /*5f60*/  FMUL.FTZ R4, R80, R150.reuse ;  /* 0x0000009650047220 */ /* 0x082fe40000410000 */
[-C--:B------:R-:W-:Y:S01]  /*5f70*/  FMUL.FTZ R5, R81, R150.reuse ;  /* 0x0000009651057220 */ /* 0x080fe20000410000 */
[----:B------:R-:W-:Y:S01]  /*5f80*/  F2FP.BF16.PACK_AB R81, R88, R137 ;  /* 0x000000895851723e */ /* 0x000fe200000010ff */
[-C--:B------:R-:W-:Y:S02]  /*5f90*/  FMUL.FTZ R28, R56, R150.reuse ;  /* 0x00000096381c7220 */ /* 0x080fe40000410000 */
[----:B------:R-:W-:Y:S01]  /*5fa0*/  FMUL.FTZ R29, R57, R150 ;  /* 0x00000096391d7220 */ /* 0x000fe20000410000 */
[----:B------:R-:W1:Y:S01]  /*5fb0*/  MUFU.EX2 R91, R91 ;  /* 0x0000005b005b7308 */ /* 0x000e620000000800 */
[----:B--2---:R-:W-:-:S02]  /*5fc0*/  FMUL.FTZ R6, R82, R140 ;  /* 0x0000008c52067220 */ /* 0x004fc40000410000 */
[-C--:B------:R-:W-:Y:S02]  /*5fd0*/  FMUL.FTZ R7, R83, R140.reuse ;  /* 0x0000008c53077220 */ /* 0x080fe40000410000 */
[-C--:B------:R-:W-:Y:S02]  /*5fe0*/  FMUL.FTZ R30, R58, R140.reuse ;  /* 0x0000008c3a1e7220 */ /* 0x080fe40000410000 */
[----:B------:R-:W-:Y:S01]  /*5ff0*/  FMUL.FTZ R31, R59, R140 ;  /* 0x0000008c3b1f7220 */ /* 0x000fe20000410000 */
[----:B------:R-:W-:Y:S01]  /*6000*/  MUFU.EX2 R92, R92 ;  /* 0x0000005c005c7308 */ /* 0x000fe20000000800 */
[-C--:B------:R-:W-:Y:S01]  /*6010*/  FMUL.FTZ R52, R52, R150.reuse ;  /* 0x0000009634347220 */ /* 0x080fe20000410000 */
[----:B------:R-:W-:Y:S01]  /*6020*/  LDSM.16.MT88.4 R56, [R110+0x6400] ;  /* 0x006400006e38783b */ /* 0x000fe20000004200 */
[----:B------:R-:W-:Y:S02]  /*6030*/  FMUL.FTZ R53, R53, R150 ;  /* 0x0000009635357220 */ /* 0x000fe40000410000 */
[----:B------:R-:W-:-:S02]  /*6040*/  FMUL.FTZ R54, R54, R140 ;  /* 0x0000008c36367220 */ /* 0x000fc40000410000 */
[----:B------:R-:W-:Y:S01]  /*6050*/  FMUL.FTZ R55, R55, R140 ;  /* 0x0000008c37377220 */ /* 0x000fe20000410000 */
[----:B------:R-:W2:Y:S01]  /*6060*/  MUFU.EX2 R89, R89 ;  /* 0x0000005900597308 */ /* 0x000ea20000000800 */
[----:B-1----:R-:W-:Y:S01]  /*6070*/  F2FP.BF16.PACK_AB R80, R91, R148 ;  /* 0x000000945b50723e */ /* 0x002fe200000010ff */
[-C--:B------:R-:W-:Y:S02]  /*6080*/  FMUL.FTZ R36, R36, R150.reuse ;  /* 0x0000009624247220 */ /* 0x080fe40000410000 */
[----:B------:R-:W-:Y:S02]  /*6090*/  FMUL.FTZ R37, R37, R150 ;  /* 0x0000009625257220 */ /* 0x000fe40000410000 */
[-C--:B------:R-:W-:Y:S02]  /*60a0*/  FMUL.FTZ R38, R38, R140.reuse ;  /* 0x0000008c26267220 */ /* 0x080fe40000410000 */
[----:B------:R1:W-:Y:S01]  /*60b0*/  MUFU.EX2 R3, R17 ;  /* 0x0000001100037308 */ /* 0x0003e20000000800 */
[----:B------:R-:W-:-:S02]  /*60c0*/  FMUL.FTZ R39, R39, R140 ;  /* 0x0000008c27277220 */ /* 0x000fc40000410000 */
[-C--:B------:R-:W-:Y:S02]  /*60d0*/  FMUL.FTZ R40, R40, R150.reuse ;  /* 0x0000009628287220 */ /* 0x080fe40000410000 */
[----:B------:R-:W-:Y:S02]  /*60e0*/  FMUL.FTZ R41, R41, R150 ;  /* 0x0000009629297220 */ /* 0x000fe40000410000 */
[----:B------:R-:W-:Y:S01]  /*60f0*/  FMUL.FTZ R42, R42, R140 ;  /* 0x0000008c2a2a7220 */ /* 0x000fe20000410000 */
[----:B------:R-:W4:Y:S01]  /*6100*/  MUFU.EX2 R2, R2 ;  /* 0x0000000200027308 */ /* 0x000f220000000800 */
[----:B--2---:R-:W-:Y:S01]  /*6110*/  F2FP.BF16.PACK_AB R82, R89, R92 ;  /* 0x0000005c5952723e */ /* 0x004fe200000010ff */
[----:B------:R-:W-:Y:S02]  /*6120*/  FMUL.FTZ R43, R43, R140 ;  /* 0x0000008c2b2b7220 */ /* 0x000fe40000410000 */
[-C--:B------:R-:W-:Y:S02]  /*6130*/  FMUL.FTZ R76, R76, R150.reuse ;  /* 0x000000964c4c7220 */ /* 0x080fe40000410000 */
[----:B------:R-:W-:-:S02]  /*6140*/  FMUL.FTZ R77, R77, R150 ;  /* 0x000000964d4d7220 */ /* 0x000fc40000410000 */
[-C--:B------:R-:W-:Y:S01]  /*6150*/  FMUL.FTZ R78, R78, R140.reuse ;  /* 0x0000008c4e4e7220 */ /* 0x080fe20000410000 */
[----:B-1----:R-:W1:Y:S01]  /*6160*/  LDSM.16.MT88.4 R16, [R108+0x6000] ;  /* 0x006000006c10783b */ /* 0x002e620000004200 */
[----:B------:R-:W-:Y:S01]  /*6170*/  FMUL.FTZ R79, R79, R140 ;  /* 0x0000008c4f4f7220 */ /* 0x000fe20000410000 */
[----:B------:R-:W-:Y:S01]  /*6180*/  MUFU.EX2 R132, R132 ;  /* 0x0000008400847308 */ /* 0x000fe20000000800 */
[----:B------:R-:W-:Y:S02]  /*6190*/  FMUL.FTZ R21, R65, R150 ;  /* 0x0000009641157220 */ /* 0x000fe40000410000 */
[----:B------:R-:W-:Y:S01]  /*61a0*/  FFMA.FTZ R65, R130, c[0x0][0x23c], -R139 ;  /* 0x00008f0082417a23 */ /* 0x000fe2000001088b */
[----:B----4-:R-:W-:Y:S01]  /*61b0*/  F2FP.BF16.PACK_AB R83, R2, R3 ;  /* 0x000000030253723e */ /* 0x010fe200000010ff */
[----:B------:R-:W-:-:S03]  /*61c0*/  FFMA.FTZ R130, R151, c[0x0][0x23c], -R90 ;  /* 0x00008f0097827a23 */ /* 0x000fc6000001085a */
[----:B------:R-:W-:Y:S01]  /*61d0*/  MUFU.EX2 R105, R105 ;  /* 0x0000006900697308 */ /* 0x000fe20000000800 */
[-C--:B------:R-:W-:Y:S02]  /*61e0*/  FMUL.FTZ R44, R44, R150.reuse ;  /* 0x000000962c2c7220 */ /* 0x080fe40000410000 */
[----:B------:R-:W-:Y:S01]  /*61f0*/  FMUL.FTZ R45, R45, R150 ;  /* 0x000000962d2d7220 */ /* 0x000fe20000410000 */
[C---:B------:R-:W-:Y:S01]  /*6200*/  HMMA.16816.F32.BF16 R28, R80.reuse, R32, R28 ;  /* 0x00000020501c723c */ /* 0x040fe2000004181c */
[-C--:B------:R-:W-:Y:S02]  /*6210*/  FMUL.FTZ R46, R46, R140.reuse ;  /* 0x0000008c2e2e7220 */ /* 0x080fe40000410000 */
[----:B------:R-:W-:Y:S01]  /*6220*/  FMUL.FTZ R47, R47, R140 ;  /* 0x0000008c2f2f7220 */ /* 0x000fe20000410000 */
[----:B------:R-:W2:Y:S01]  /*6230*/  MUFU.EX2 R65, R65 ;  /* 0x0000004100417308 */ /* 0x000ea20000000800 */
[-C--:B------:R-:W-:Y:S02]  /*6240*/  FMUL.FTZ R48, R48, R150.reuse ;  /* 0x0000009630307220 */ /* 0x080fe40000410000 */
[----:B------:R-:W-:Y:S01]  /*6250*/  FMUL.FTZ R49, R49, R150 ;  /* 0x0000009631317220 */ /* 0x000fe20000410000 */
[----:B------:R-:W-:Y:S01]  /*6260*/  HMMA.16816.F32.BF16 R32, R80, R34, R52 ;  /* 0x000000225020723c */ /* 0x000fe20000041834 */
[----:B------:R-:W4:Y:S01]  /*6270*/  LDSM.16.MT88.4 R52, [R110+0x8000] ;  /* 0x008000006e34783b */ /* 0x000f220000004200 */
[----:B------:R-:W-:-:S02]  /*6280*/  FMUL.FTZ R50, R50, R140 ;  /* 0x0000008c32327220 */ /* 0x000fc40000410000 */
[----:B------:R-:W-:Y:S01]  /*6290*/  MUFU.EX2 R102, R102 ;  /* 0x0000006600667308 */ /* 0x000fe20000000800 */
[----:B------:R-:W-:Y:S02]  /*62a0*/  FMUL.FTZ R51, R51, R140 ;  /* 0x0000008c33337220 */ /* 0x000fe40000410000 */
[-C--:B------:R-:W-:Y:S01]  /*62b0*/  FMUL.FTZ R12, R72, R150.reuse ;  /* 0x00000096480c7220 */ /* 0x080fe20000410000 */
[C---:B---3--:R-:W-:Y:S01]  /*62c0*/  HMMA.16816.F32.BF16 R4, R80.reuse, R8, R4 ;  /* 0x000000085004723c */ /* 0x048fe20000041804 */
[----:B------:R-:W-:Y:S02]  /*62d0*/  FMUL.FTZ R13, R73, R150 ;  /* 0x00000096490d7220 */ /* 0x000fe40000410000 */
[-C--:B------:R-:W-:Y:S01]  /*62e0*/  FMUL.FTZ R14, R74, R140.reuse ;  /* 0x0000008c4a0e7220 */ /* 0x080fe20000410000 */
[----:B------:R-:W-:Y:S01]  /*62f0*/  MUFU.EX2 R133, R133 ;  /* 0x0000008500857308 */ /* 0x000fe20000000800 */
[----:B------:R-:W-:Y:S02]  /*6300*/  FMUL.FTZ R15, R75, R140 ;  /* 0x0000008c4b0f7220 */ /* 0x000fe40000410000 */
[-C--:B------:R-:W-:Y:S01]  /*6310*/  FMUL.FTZ R68, R68, R150.reuse ;  /* 0x0000009644447220 */ /* 0x080fe20000410000 */
[----:B------:R-:W-:Y:S01]  /*6320*/  HMMA.16816.F32.BF16 R8, R80, R10, R76 ;  /* 0x0000000a5008723c */ /* 0x000fe2000004184c */
[----:B------:R-:W-:Y:S01]  /*6330*/  FMUL.FTZ R69, R69, R150 ;  /* 0x0000009645457220 */ /* 0x000fe20000410000 */
[----:B------:R-:W-:Y:S01]  /*6340*/  LDSM.16.MT88.4 R76, [R110+0x6c00] ;  /* 0x006c00006e4c783b */ /* 0x000fe20000004200 */
[-C--:B------:R-:W-:Y:S01]  /*6350*/  FMUL.FTZ R70, R70, R140.reuse ;  /* 0x0000008c46467220 */ /* 0x080fe20000410000 */
[----:B------:R-:W3:Y:S01]  /*6360*/  MUFU.EX2 R130, R130 ;  /* 0x0000008200827308 */ /* 0x000ee20000000800 */
[----:B------:R-:W-:-:S02]  /*6370*/  FMUL.FTZ R71, R71, R140 ;  /* 0x0000008c47477220 */ /* 0x000fc40000410000 */
[----:B------:R-:W-:Y:S01]  /*6380*/  FMUL.FTZ R20, R64, R150 ;  /* 0x0000009640147220 */ /* 0x000fe20000410000 */
[C---:B-1----:R-:W-:Y:S01]  /*6390*/  HMMA.16816.F32.BF16 R12, R80.reuse, R16, R12 ;  /* 0x00000010500c723c */ /* 0x042fe2000004180c */
        /* <DEDUP_REMOVED lines=9> */
[----:B------:R-:W1:Y:S01]  /*6430*/  MUFU.EX2 R94, R94 ;  /* 0x0000005e005e7308 */ /* 0x000e620000000800 */
[----:B------:R-:W-:-:S02]  /*6440*/  FFMA.FTZ R64, R131, R150, R148 ;  /* 0x0000009683407223 */ /* 0x000fc40000010094 */
[--C-:B------:R-:W-:Y:S01]  /*6450*/  FFMA.FTZ R131, R142, c[0x0][0x23c], -R139.reuse ;  /* 0x00008f008e837a23 */ /* 0x100fe2000001088b */
[C---:B------:R-:W-:Y:S01]  /*6460*/  HMMA.16816.F32.BF16 R20, R80.reuse, R24, R20 ;  /* 0x000000185014723c */ /* 0x040fe20000041814 */
[--C-:B------:R-:W-:Y:S02]  /*6470*/  FFMA.FTZ R146, R141, c[0x0][0x23c], -R90.reuse ;  /* 0x00008f008d927a23 */ /* 0x100fe4000001085a */
[----:B------:R-:W-:Y:S01]  /*6480*/  FFMA.FTZ R144, R144, c[0x0][0x23c], -R139 ;  /* 0x00008f0090907a23 */ /* 0x000fe2000001088b */
[----:B------:R-:W-:Y:S01]  /*6490*/  MUFU.EX2 R147, R147 ;  /* 0x0000009300937308 */ /* 0x000fe20000000800 */
[--C-:B------:R-:W-:Y:S02]  /*64a0*/  FFMA.FTZ R145, R145, c[0x0][0x23c], -R90.reuse ;  /* 0x00008f0091917a23 */ /* 0x100fe4000001085a */
[--C-:B------:R-:W-:Y:S01]  /*64b0*/  FFMA.FTZ R141, R143, c[0x0][0x23c], -R90.reuse ;  /* 0x00008f008f8d7a23 */ /* 0x100fe2000001085a */
[----:B----4-:R-:W-:Y:S01]  /*64c0*/  HMMA.16816.F32.BF16 R36, R80, R52, R36 ;  /* 0x000000345024723c */ /* 0x010fe20000041824 */
[----:B------:R-:W-:-:S02]  /*64d0*/  FFMA.FTZ R142, R107, c[0x0][0x23c], -R90 ;  /* 0x00008f006b8e7a23 */ /* 0x000fc4000001085a */
[--C-:B------:R-:W-:Y:S01]  /*64e0*/  FFMA.FTZ R107, R106, c[0x0][0x23c], -R139.reuse ;  /* 0x00008f006a6b7a23 */ /* 0x100fe2000001088b */
[----:B------:R-:W4:Y:S01]  /*64f0*/  MUFU.EX2 R144, R144 ;  /* 0x0000009000907308 */ /* 0x000f220000000800 */
[----:B------:R-:W-:Y:S02]  /*6500*/  FFMA.FTZ R106, R104, c[0x0][0x23c], -R139 ;  /* 0x00008f00686a7a23 */ /* 0x000fe4000001088b */
[----:B------:R-:W-:Y:S01]  /*6510*/  FFMA.FTZ R137, R134, R140, R137 ;  /* 0x0000008c86897223 */ /* 0x000fe20000010089 */
[----:B------:R-:W-:Y:S01]  /*6520*/  HMMA.16816.F32.BF16 R40, R80, R54, R40 ;  /* 0x000000365028723c */ /* 0x000fe20000041828 */
[----:B------:R-:W5:Y:S01]  /*6530*/  LDSM.16.MT88.4 R52, [R108+0x8000] ;  /* 0x008000006c34783b */ /* 0x000f620000004200 */
[--C-:B------:R-:W-:Y:S02]  /*6540*/  FFMA.FTZ R104, R135, c[0x0][0x23c], -R139.reuse ;  /* 0x00008f0087687a23 */ /* 0x100fe4000001088b */
[----:B------:R-:W-:Y:S01]  /*6550*/  MUFU.EX2 R131, R131 ;  /* 0x0000008300837308 */ /* 0x000fe20000000800 */
[----:B------:R-:W-:-:S02]  /*6560*/  FFMA.FTZ R135, R136, c[0x0][0x23c], -R139 ;  /* 0x00008f0088877a23 */ /* 0x000fc4000001088b */
[--C-:B------:R-:W-:Y:S01]  /*6570*/  FFMA.FTZ R103, R103, c[0x0][0x23c], -R90.reuse ;  /* 0x00008f0067677a23 */ /* 0x100fe2000001085a */
[----:B------:R-:W-:Y:S01]  /*6580*/  HMMA.16816.F32.BF16 R24, R80, R26, R60 ;  /* 0x0000001a5018723c */ /* 0x000fe2000004183c */
[----:B------:R-:W-:Y:S01]  /*6590*/  LDSM.16.MT88.4 R60, [R110+0x6800] ;  /* 0x006800006e3c783b */ /* 0x000fe20000004200 */
[--C-:B------:R-:W-:Y:S02]  /*65a0*/  FFMA.FTZ R134, R95, c[0x0][0x23c], -R90.reuse ;  /* 0x00008f005f867a23 */ /* 0x100fe4000001085a */
[----:B------:R-:W-:Y:S01]  /*65b0*/  MUFU.EX2 R138, R138 ;  /* 0x0000008a008a7308 */ /* 0x000fe20000000800 */
[--C-:B------:R-:W-:Y:S02]  /*65c0*/  FFMA.FTZ R93, R93, c[0x0][0x23c], -R90.reuse ;  /* 0x00008f005d5d7a23 */ /* 0x100fe4000001085a */
[----:B------:R-:W-:Y:S02]  /*65d0*/  FFMA.FTZ R87, R87, c[0x0][0x23c], -R90 ;  /* 0x00008f0057577a23 */ /* 0x000fe4000001085a */
[----:B------:R-:W-:-:S03]  /*65e0*/  FADD.FTZ R91, R91, R64 ;  /* 0x000000405b5b7221 */ /* 0x000fc60000010000 */
[----:B------:R-:W-:Y:S01]  /*65f0*/  MUFU.EX2 R146, R146 ;  /* 0x0000009200927308 */ /* 0x000fe20000000800 */
[----:B------:R-:W-:-:S07]  /*6600*/  FADD.FTZ R92, R92, R91 ;  /* 0x0000005b5c5c7221 */ /* 0x000fce0000010000 */
[----:B------:R-:W1:Y:S08]  /*6610*/  MUFU.EX2 R145, R145 ;  /* 0x0000009100917308 */ /* 0x000e700000000800 */
[----:B------:R-:W-:Y:S01]  /*6620*/  MUFU.EX2 R141, R141 ;  /* 0x0000008d008d7308 */ /* 0x000fe20000000800 */
[C---:B-----5:R-:W-:Y:S07]  /*6630*/  HMMA.16816.F32.BF16 R44, R80.reuse, R52, R44 ;  /* 0x00000034502c723c */ /* 0x060fee000004182c */
[----:B------:R-:W5:Y:S01]  /*6640*/  MUFU.EX2 R142, R142 ;  /* 0x0000008e008e7308 */ /* 0x000f620000000800 */
[----:B--2---:R-:W-:Y:S01]  /*6650*/  F2FP.BF16.PACK_AB R52, R132, R65 ;  /* 0x000000418434723e */ /* 0x004fe200000010ff */
[----:B------:R-:W-:Y:S01]  /*6660*/  HMMA.16816.F32.BF16 R48, R80, R54, R48 ;  /* 0x000000365030723c */ /* 0x000fe20000041830 */
[----:B---3--:R-:W-:-:S05]  /*6670*/  F2FP.BF16.PACK_AB R53, R130, R133 ;  /* 0x000000858235723e */ /* 0x008fca00000010ff */
[----:B------:R-:W-:Y:S01]  /*6680*/  MUFU.EX2 R107, R107 ;  /* 0x0000006b006b7308 */ /* 0x000fe20000000800 */
[----:B------:R-:W-:Y:S02]  /*6690*/  F2FP.BF16.PACK_AB R54, R102, R105 ;  /* 0x000000696636723e */ /* 0x000fe400000010ff */
[----:B-1----:R-:W-:-:S05]  /*66a0*/  F2FP.BF16.PACK_AB R55, R94, R97 ;  /* 0x000000615e37723e */ /* 0x002fca00000010ff */
[----:B------:R-:W-:Y:S02]  /*66b0*/  MUFU.EX2 R106, R106 ;  /* 0x0000006a006a7308 */ /* 0x000fe40000000800 */
[C---:B------:R-:W-:Y:S06]  /*66c0*/  HMMA.16816.F32.BF16 R4, R52.reuse, R56, R4 ;  /* 0x000000383404723c */ /* 0x040fec0000041804 */
[----:B------:R-:W-:Y:S02]  /*66d0*/  MUFU.EX2 R104, R104 ;  /* 0x0000006800687308 */ /* 0x000fe40000000800 */
[C---:B------:R-:W-:Y:S01]  /*66e0*/  HMMA.16816.F32.BF16 R8, R52.reuse, R58, R8 ;  /* 0x0000003a3408723c */ /* 0x040fe20000041808 */
[----:B------:R-:W1:Y:S05]  /*66f0*/  LDSM.16.MT88.4 R56, [R108+0x6400] ;  /* 0x006400006c38783b */ /* 0x000e6a0000004200 */
[----:B------:R-:W-:Y:S08]  /*6700*/  MUFU.EX2 R135, R135 ;  /* 0x0000008700877308 */ /* 0x000ff00000000800 */
[----:B------:R-:W-:Y:S08]  /*6710*/  MUFU.EX2 R103, R103 ;  /* 0x0000006700677308 */ /* 0x000ff00000000800 */
[----:B------:R-:W2:Y:S08]  /*6720*/  MUFU.EX2 R134, R134 ;  /* 0x0000008600867308 */ /* 0x000eb00000000800 */
        /* <DEDUP_REMOVED lines=16> */
[----:B----4-:R-:W-:-:S02]  /*6830*/  F2FP.BF16.PACK_AB R52, R144, R147 ;  /* 0x000000939034723e */ /* 0x010fc400000010ff */
[----:B------:R-:W-:Y:S02]  /*6840*/  F2FP.BF16.PACK_AB R53, R145, R146 ;  /* 0x000000929135723e */ /* 0x000fe400000010ff */
[----:B------:R-:W-:Y:S02]  /*6850*/  F2FP.BF16.PACK_AB R54, R138, R131 ;  /* 0x000000838a36723e */ /* 0x000fe400000010ff */
[----:B-----5:R-:W-:-:S07]  /*6860*/  F2FP.BF16.PACK_AB R55, R142, R141 ;  /* 0x0000008d8e37723e */ /* 0x020fce00000010ff */
[C---:B------:R-:W-:Y:S01]  /*6870*/  HMMA.16816.F32.BF16 R80, R52.reuse, R60, R4 ;  /* 0x0000003c3450723c */ /* 0x040fe20000041804 */
[----:B------:R-:W3:Y:S07]  /*6880*/  LDSM.16.MT88.4 R4, [R108+0x7800] ;  /* 0x007800006c04783b */ /* 0x000eee0000004200 */
[C---:B------:R-:W-:Y:S01]  /*6890*/  HMMA.16816.F32.BF16 R8, R52.reuse, R62, R8 ;  /* 0x0000003e3408723c */ /* 0x040fe20000041808 */
[----:B------:R-:W-:Y:S07]  /*68a0*/  LDSM.16.MT88.4 R60, [R110+0x7c00] ;  /* 0x007c00006e3c783b */ /* 0x000fee0000004200 */
[C---:B-1----:R-:W-:Y:S08]  /*68b0*/  HMMA.16816.F32.BF16 R12, R52.reuse, R56, R12 ;  /* 0x00000038340c723c */ /* 0x042ff0000004180c */
[C---:B------:R-:W-:Y:S01]  /*68c0*/  HMMA.16816.F32.BF16 R16, R52.reuse, R58, R16 ;  /* 0x0000003a3410723c */ /* 0x040fe20000041810 */
[----:B------:R-:W1:Y:S07]  /*68d0*/  LDSM.16.MT88.4 R56, [R110+0x7800] ;  /* 0x007800006e38783b */ /* 0x000e6e0000004200 */
[C---:B---3--:R-:W-:Y:S08]  /*68e0*/  HMMA.16816.F32.BF16 R28, R52.reuse, R4, R28 ;  /* 0x00000004341c723c */ /* 0x048ff0000004181c */
[C---:B------:R-:W-:Y:S01]  /*68f0*/  HMMA.16816.F32.BF16 R32, R52.reuse, R6, R32 ;  /* 0x000000063420723c */ /* 0x040fe20000041820 */
[----:B------:R-:W3:Y:S07]  /*6900*/  LDSM.16.MT88.4 R4, [R108+0x8800] ;  /* 0x008800006c04783b */ /* 0x000eee0000004200 */
[C---:B-1----:R-:W-:Y:S08]  /*6910*/  HMMA.16816.F32.BF16 R20, R52.reuse, R56, R20 ;  /* 0x000000383414723c */ /* 0x042ff00000041814 */
[C---:B------:R-:W-:Y:S01]  /*6920*/  HMMA.16816.F32.BF16 R24, R52.reuse, R58, R24 ;  /* 0x0000003a3418723c */ /* 0x040fe20000041818 */
[----:B------:R-:W1:Y:S07]  /*6930*/  LDSM.16.MT88.4 R56, [R110+0x8800] ;  /* 0x008800006e38783b */ /* 0x000e6e0000004200 */
[C---:B---3--:R-:W-:Y:S07]  /*6940*/  HMMA.16816.F32.BF16 R44, R52.reuse, R4, R44 ;  /* 0x00000004342c723c */ /* 0x048fee000004182c */
[----:B------:R-:W-:Y:S01]  /*6950*/  FADD.FTZ R4, R88, R137 ;  /* 0x0000008958047221 */ /* 0x000fe20000010000 */
[----:B------:R-:W-:Y:S01]  /*6960*/  HMMA.16816.F32.BF16 R48, R52, R6, R48 ;  /* 0x000000063430723c */ /* 0x000fe20000041830 */
[----:B------:R-:W3:Y:S01]  /*6970*/  MUFU.EX2 R88, R87 ;  /* 0x0000005700587308 */ /* 0x000ee20000000800 */
[----:B--2---:R-:W-:Y:S01]  /*6980*/  F2FP.BF16.PACK_AB R5, R134, R103 ;  /* 0x000000678605723e */ /* 0x004fe200000010ff */
[----:B------:R-:W-:-:S02]  /*6990*/  FADD.FTZ R3, R3, R4 ;  /* 0x0000000403037221 */ /* 0x000fc40000010000 */
[----:B------:R-:W-:Y:S02]  /*69a0*/  FADD.FTZ R4, R89, R92 ;  /* 0x0000005c59047221 */ /* 0x000fe40000010000 */
[----:B------:R-:W-:Y:S01]  /*69b0*/  FADD.FTZ R2, R2, R3 ;  /* 0x0000000302027221 */ /* 0x000fe20000010000 */
[----:B------:R-:W-:Y:S01]  /*69c0*/  F2FP.BF16.PACK_AB R6, R135, R104 ;  /* 0x000000688706723e */ /* 0x000fe200000010ff */
[----:B------:R-:W-:Y:S01]  /*69d0*/  FADD.FTZ R3, R65, R4 ;  /* 0x0000000441037221 */ /* 0x000fe20000010000 */
[----:B------:R-:W-:Y:S01]  /*69e0*/  F2FP.BF16.PACK_AB R4, R106, R107 ;  /* 0x0000006b6a04723e */ /* 0x000fe200000010ff */
[----:B------:R-:W-:Y:S02]  /*69f0*/  FADD.FTZ R133, R133, R2 ;  /* 0x0000000285857221 */ /* 0x000fe40000010000 */
[----:B------:R-:W-:Y:S02]  /*6a00*/  FADD.FTZ R132, R132, R3 ;  /* 0x0000000384847221 */ /* 0x000fe40000010000 */
[----:B------:R-:W-:Y:S01]  /*6a10*/  FADD.FTZ R130, R130, R133 ;  /* 0x0000008582827221 */ /* 0x000fe20000010000 */
[----:B---3--:R-:W-:Y:S01]  /*6a20*/  F2FP.BF16.PACK_AB R7, R88, R93 ;  /* 0x0000005d5807723e */ /* 0x008fe200000010ff */
[----:B------:R-:W-:-:S02]  /*6a30*/  FADD.FTZ R105, R105, R132 ;  /* 0x0000008469697221 */ /* 0x000fc40000010000 */
[----:B------:R-:W-:Y:S01]  /*6a40*/  FADD.FTZ R3, R97, R130 ;  /* 0x0000008261037221 */ /* 0x000fe20000010000 */
[C---:B-1----:R-:W-:Y:S01]  /*6a50*/  HMMA.16816.F32.BF16 R36, R52.reuse, R56, R36 ;  /* 0x000000383424723c */ /* 0x042fe20000041824 */
[----:B------:R-:W-:Y:S01]  /*6a60*/  FADD.FTZ R102, R102, R105 ;  /* 0x0000006966667221 */ /* 0x000fe20000010000 */
[----:B------:R-:W-:Y:S01]  /*6a70*/  @P0 IADD3 R130, R96, -0x3, RZ ;  /* 0xfffffffd60820810 */ /* 0x000fe20007ffe0ff */
[----:B------:R-:W-:Y:S02]  /*6a80*/  FADD.FTZ R3, R94, R3 ;  /* 0x000000035e037221 */ /* 0x000fe40000010000 */
[----:B------:R-:W-:Y:S02]  /*6a90*/  FADD.FTZ R147, R147, R102 ;  /* 0x0000006693937221 */ /* 0x000fe40000010000 */
[----:B------:R-:W-:Y:S01]  /*6aa0*/  FADD.FTZ R2, R146, R3 ;  /* 0x0000000392027221 */ /* 0x000fe20000010000 */
[----:B------:R-:W-:Y:S01]  /*6ab0*/  HMMA.16816.F32.BF16 R40, R52, R58, R40 ;  /* 0x0000003a3428723c */ /* 0x000fe20000041828 */
[----:B------:R-:W1:Y:S01]  /*6ac0*/  LDSM.16.MT88.4 R52, [R108+0x7c00] ;  /* 0x007c00006c34783b */ /* 0x000e620000004200 */
[----:B------:R-:W-:Y:S01]  /*6ad0*/  FADD.FTZ R144, R144, R147 ;  /* 0x0000009390907221 */ /* 0x000fe20000010000 */
[-C--:B------:R-:W-:Y:S01]  /*6ae0*/  MOV R3, R86.reuse ;  /* 0x0000005600037202 */ /* 0x080fe20000000f00 */
[----:B------:R-:W-:Y:S01]  /*6af0*/  FADD.FTZ R2, R145, R2 ;  /* 0x0000000291027221 */ /* 0x000fe20000010000 */
[----:B------:R-:W-:Y:S01]  /*6b00*/  @P0 MOV R3, R86 ;  /* 0x0000005600030202 */ /* 0x000fe20000000f00 */
[----:B------:R-:W-:-:S02]  /*6b10*/  FADD.FTZ R131, R131, R144 ;  /* 0x0000009083837221 */ /* 0x000fc40000010000 */
[C---:B------:R-:W-:Y:S01]  /*6b20*/  HMMA.16816.F32.BF16 R80, R4.reuse, R76, R80 ;  /* 0x0000004c0450723c */ /* 0x040fe20000041850 */
[----:B------:R-:W-:Y:S01]  /*6b30*/  FADD.FTZ R141, R141, R2 ;  /* 0x000000028d8d7221 */ /* 0x000fe20000010000 */
[-C--:B------:R-:W-:Y:S01]  /*6b40*/  MOV R2, R85.reuse ;  /* 0x0000005500027202 */ /* 0x080fe20000000f00 */
[----:B------:R-:W-:Y:S01]  /*6b50*/  FADD.FTZ R138, R138, R131 ;  /* 0x000000838a8a7221 */ /* 0x000fe20000010000 */
[----:B------:R-:W-:Y:S01]  /*6b60*/  @P0 MOV R2, R85 ;  /* 0x0000005500020202 */ /* 0x000fe20000000f00 */
[----:B------:R-:W-:Y:S02]  /*6b70*/  FADD.FTZ R142, R142, R141 ;  /* 0x0000008d8e8e7221 */ /* 0x000fe40000010000 */
[----:B------:R-:W-:Y:S01]  /*6b80*/  FADD.FTZ R107, R107, R138 ;  /* 0x0000008a6b6b7221 */ /* 0x000fe20000010000 */
[----:B------:R-:W-:Y:S01]  /*6b90*/  HMMA.16816.F32.BF16 R76, R4, R78, R8 ;  /* 0x0000004e044c723c */ /* 0x000fe20000041808 */
[----:B------:R-:W-:Y:S01]  /*6ba0*/  LDSM.16.MT88.4 R8, [R108+0x8c00] ;  /* 0x008c00006c08783b */ /* 0x000fe20000004200 */
[----:B------:R-:W-:-:S02]  /*6bb0*/  FADD.FTZ R103, R103, R142 ;  /* 0x0000008e67677221 */ /* 0x000fc40000010000 */
[----:B------:R-:W-:Y:S02]  /*6bc0*/  FADD.FTZ R107, R106, R107 ;  /* 0x0000006b6a6b7221 */ /* 0x000fe40000010000 */
[----:B------:R-:W-:Y:S02]  /*6bd0*/  FADD.FTZ R134, R134, R103 ;  /* 0x0000006786867221 */ /* 0x000fe40000010000 */
[C---:B------:R-:W-:Y:S01]  /*6be0*/  HMMA.16816.F32.BF16 R72, R4.reuse, R68, R12 ;  /* 0x000000440448723c */ /* 0x040fe2000004180c */
[----:B------:R-:W2:Y:S01]  /*6bf0*/  LDSM.16.MT88.4 R12, [R110+0x8c00] ;  /* 0x008c00006e0c783b */ /* 0x000ea20000004200 */
[----:B------:R-:W-:Y:S02]  /*6c00*/  FADD.FTZ R93, R93, R134 ;  /* 0x000000865d5d7221 */ /* 0x000fe40000010000 */
[----:B------:R-:W-:Y:S02]  /*6c10*/  FADD.FTZ R104, R104, R107 ;  /* 0x0000006b68687221 */ /* 0x000fe40000010000 */
[----:B------:R-:W-:Y:S01]  /*6c20*/  FADD.FTZ R134, R88, R93 ;  /* 0x0000005d58867221 */ /* 0x000fe20000010000 */
[----:B------:R-:W-:Y:S01]  /*6c30*/  MOV R88, R84 ;  /* 0x0000005400587202 */ /* 0x000fe20000000f00 */
[----:B------:R-:W-:Y:S01]  /*6c40*/  HMMA.16816.F32.BF16 R64, R4, R60, R20 ;  /* 0x0000003c0440723c */ /* 0x000fe20000041814 */
[----:B------:R-:W-:-:S07]  /*6c50*/  FADD.FTZ R131, R135, R104 ;  /* 0x0000006887837221 */ /* 0x000fce0000010000 */
[C---:B------:R-:W-:Y:S08]  /*6c60*/  HMMA.16816.F32.BF16 R68, R4.reuse, R70, R16 ;  /* 0x000000460444723c */ /* 0x040ff00000041810 */
[C---:B-1----:R-:W-:Y:S08]  /*6c70*/  HMMA.16816.F32.BF16 R56, R4.reuse, R52, R28 ;  /* 0x000000340438723c */ /* 0x042ff0000004181c */
[C---:B------:R-:W-:Y:S08]  /*6c80*/  HMMA.16816.F32.BF16 R60, R4.reuse, R62, R24 ;  /* 0x0000003e043c723c */ /* 0x040ff00000041818 */
[C---:B------:R-:W-:Y:S08]  /*6c90*/  HMMA.16816.F32.BF16 R52, R4.reuse, R54, R32 ;  /* 0x000000360434723c */ /* 0x040ff00000041820 */
[C---:B--2---:R-:W-:Y:S08]  /*6ca0*/  HMMA.16816.F32.BF16 R36, R4.reuse, R12, R36 ;  /* 0x0000000c0424723c */ /* 0x044ff00000041824 */
[C---:B------:R-:W-:Y:S08]  /*6cb0*/  HMMA.16816.F32.BF16 R40, R4.reuse, R14, R40 ;  /* 0x0000000e0428723c */ /* 0x040ff00000041828 */
[C---:B------:R-:W-:Y:S08]  /*6cc0*/  HMMA.16816.F32.BF16 R44, R4.reuse, R8, R44 ;  /* 0x00000008042c723c */ /* 0x040ff0000004182c */
[----:B------:R-:W-:Y:S01]  /*6cd0*/  HMMA.16816.F32.BF16 R48, R4, R10, R48 ;  /* 0x0000000a0430723c */ /* 0x000fe20000041830 */
[----:B------:R-:W-:Y:S05]  /*6ce0*/  @!UPT UIADD3 URZ, URZ, URZ, URZ ;  /* 0x0000003f3f3ff290 */ /* 0x000fea000fffe03f */
[----:B------:R-:W-:Y:S11]  /*6cf0*/  @P0 BRA `(.L_x_962) ;  /* 0x0000001000000947 */ /* 0x000ff60003800000 */
.L_x_958:
[----:B------:R-:W-:-:S07]  /*6d00*/  IADD3 R130, R88, -0x1, RZ ;  /* 0xffffffff58827810 */ /* 0x000fce0007ffe0ff */
.L_x_962:
        /* <DEDUP_REMOVED lines=10> */
.L_x_966:
        /* <DEDUP_REMOVED lines=56> */
.L_x_964:
        /* <DEDUP_REMOVED lines=59> */
[----:B------:R-:W3:Y:S01]  /*74e0*/  LDSM.16.M88.4 R104, [R112+0x3c00] ;  /* 0x003c00007068783b */ /* 0x000ee20000000200 */
[C---:B-1----:R-:W-:Y:S08]  /*74f0*/  HMMA.16816.F32.BF16 R4, R88.reuse, R92, RZ ;  /* 0x0000005c5804723c */ /* 0x042ff000000418ff */
[C---:B------:R-:W-:Y:S01]  /*7500*/  HMMA.16816.F32.BF16 R8, R88.reuse, R94, RZ ;  /* 0x0000005e5808723c */ /* 0x040fe200000418ff */
[----:B------:R-:W-:Y:S07]  /*7510*/  LDSM.16.M88.4 R92, [R111] ;  /* 0x000000006f5c783b */ /* 0x000fee0000000200 */
[C---:B--2---:R-:W-:Y:S08]  /*7520*/  HMMA.16816.F32.BF16 R12, R88.reuse, R96, RZ ;  /* 0x00000060580c723c */ /* 0x044ff000000418ff */
[C---:B------:R-:W-:Y:S01]  /*7530*/  HMMA.16816.F32.BF16 R16, R88.reuse, R98, RZ ;  /* 0x000000625810723c */ /* 0x040fe200000418ff */
[----:B------:R-:W1:Y:S07]  /*7540*/  LDSM.16.M88.4 R96, [R109+0x3000] ;  /* 0x003000006d60783b */ /* 0x000e6e0000000200 */
[C---:B------:R-:W-:Y:S08]  /*7550*/  HMMA.16816.F32.BF16 R20, R88.reuse, R100, RZ ;  /* 0x000000645814723c */ /* 0x040ff000000418ff */
[C---:B------:R-:W-:Y:S08]  /*7560*/  HMMA.16816.F32.BF16 R24, R88.reuse, R102, RZ ;  /* 0x000000665818723c */ /* 0x040ff000000418ff */
[C---:B---3--:R-:W-:Y:S08]  /*7570*/  HMMA.16816.F32.BF16 R28, R88.reuse, R104, RZ ;  /* 0x00000068581c723c */ /* 0x048ff000000418ff */
[----:B------:R-:W-:Y:S01]  /*7580*/  HMMA.16816.F32.BF16 R32, R88, R106, RZ ;  /* 0x0000006a5820723c */ /* 0x000fe200000418ff */
[----:B------:R-:W2:Y:S07]  /*7590*/  LDSM.16.M88.4 R88, [R109+0x3400] ;  /* 0x003400006d58783b */ /* 0x000eae0000000200 */
        /* <DEDUP_REMOVED lines=11> */
[----:B------:R-:W1:Y:S06]  /*7650*/  LDSM.16.M88.4 R88, [R112+0x4000] ;  /* 0x004000007058783b */ /* 0x000e6c0000000200 */
[----:B------:R-:W2:Y:S01]  /*7660*/  LDSM.16.M88.4 R92, [R112+0x4400] ;  /* 0x00440000705c783b */ /* 0x000ea20000000200 */
        /* <DEDUP_REMOVED lines=44> */
[----:B------:R-:W2:Y:S01]  /*7930*/  LDSM.16.M88.4 R96, [R109+0x5c00] ;  /* 0x005c00006d60783b */ /* 0x000ea20000000200 */
[----:B------:R-:W-:Y:S04]  /*7940*/  DEPBAR.LE SB0, 0x0 ;  /* 0x000080000000791a */ /* 0x000fe80000000000 */
[----:B------:R-:W-:Y:S02]  /*7950*/  FMUL.FTZ R3, R4, c[0x0][0x2ec] ;  /* 0x0000bb0004037a20 */ /* 0x000fe40000410000 */
[----:B------:R-:W-:Y:S04]  /*7960*/  FMUL.FTZ R161, R5, c[0x0][0x2ec] ;  /* 0x0000bb0005a17a20 */ /* 0x000fe80000410000 */
[----:B------:R-:W3:Y:S01]  /*7970*/  MUFU.TANH R3, R3 ;  /* 0x0000000300037308 */ /* 0x000ee20000002400 */
[----:B------:R-:W-:Y:S01]  /*7980*/  BAR.SYNC.DEFER_BLOCKING 0x0 ;  /* 0x0000000000007b1d */ /* 0x000fe20000010000 */
[----:B------:R-:W-:Y:S02]  /*7990*/  FMUL.FTZ R163, R6, c[0x0][0x2ec] ;  /* 0x0000bb0006a37a20 */ /* 0x000fe40000410000 */
[----:B------:R-:W-:Y:S02]  /*79a0*/  FMUL.FTZ R86, R13, c[0x0][0x2ec] ;  /* 0x0000bb000d567a20 */ /* 0x000fe40000410000 */
[----:B------:R-:W-:Y:S02]  /*79b0*/  FMUL.FTZ R87, R14, c[0x0][0x2ec] ;  /* 0x0000bb000e577a20 */ /* 0x000fe40000410000 */
[----:B------:R-:W-:Y:S02]  /*79c0*/  FMUL.FTZ R165, R7, c[0x0][0x2ec] ;  /* 0x0000bb0007a57a20 */ /* 0x000fe40000410000 */
[----:B------:R3:W3:Y:S01]  /*79d0*/  MUFU.TANH R105, R86 ;  /* 0x0000005600697308 */ /* 0x0006e20000002400 */
[----:B------:R-:W-:Y:S01]  /*79e0*/  FMUL.FTZ R2, R8, c[0x0][0x2ec] ;  /* 0x0000bb0008027a20 */ /* 0x000fe20000410000 */
[C---:B-1----:R-:W-:Y:S05]  /*79f0*/  HMMA.16816.F32.BF16 R20, R88.reuse, R92, R20 ;  /* 0x0000005c5814723c */ /* 0x042fea0000041814 */
[----:B------:R-:W-:Y:S03]  /*7a00*/  FMUL.FTZ R136, R9, c[0x0][0x2ec] ;  /* 0x0000bb0009887a20 */ /* 0x000fe60000410000 */
[----:B------:R-:W1:Y:S01]  /*7a10*/  MUFU.TANH R103, R87 ;  /* 0x0000005700677308 */ /* 0x000e620000002400 */
[C---:B------:R-:W-:Y:S03]  /*7a20*/  HMMA.16816.F32.BF16 R24, R88.reuse, R94, R24 ;  /* 0x0000005e5818723c */ /* 0x040fe60000041818 */
[----:B-----5:R-:W-:Y:S02]  /*7a30*/  FMUL.FTZ R138, R10, c[0x0][0x2ec] ;  /* 0x0000bb000a8a7a20 */ /* 0x020fe40000410000 */
[----:B------:R-:W-:Y:S03]  /*7a40*/  FMUL.FTZ R140, R11, c[0x0][0x2ec] ;  /* 0x0000bb000b8c7a20 */ /* 0x000fe60000410000 */
[C---:B--2---:R-:W-:Y:S01]  /*7a50*/  HMMA.16816.F32.BF16 R28, R88.reuse, R96, R28 ;  /* 0x00000060581c723c */ /* 0x044fe2000004181c */
[----:B------:R-:W2:Y:S03]  /*7a60*/  MUFU.TANH R161, R161 ;  /* 0x000000a100a17308 */ /* 0x000ea60000002400 */
[----:B------:R-:W-:Y:S02]  /*7a70*/  FMUL.FTZ R155, R12, c[0x0][0x2ec] ;  /* 0x0000bb000c9b7a20 */ /* 0x000fe40000410000 */
[----:B---3--:R-:W-:Y:S02]  /*7a80*/  FMUL.FTZ R86, R18, c[0x0][0x2ec] ;  /* 0x0000bb0012567a20 */ /* 0x008fe40000410000 */
[----:B------:R-:W-:Y:S03]  /*7a90*/  HMMA.16816.F32.BF16 R32, R88, R98, R32 ;  /* 0x000000625820723c */ /* 0x000fe60000041820 */
[----:B------:R3:W1:Y:S01]  /*7aa0*/  MUFU.TANH R101, R86 ;  /* 0x0000005600657308 */ /* 0x0006620000002400 */
[----:B------:R-:W-:Y:S02]  /*7ab0*/  FMUL.FTZ R159, R15, c[0x0][0x2ec] ;  /* 0x0000bb000f9f7a20 */ /* 0x000fe40000410000 */
[----:B------:R-:W-:Y:S02]  /*7ac0*/  FMUL.FTZ R137, R16, c[0x0][0x2ec] ;  /* 0x0000bb0010897a20 */ /* 0x000fe40000410000 */
[----:B------:R-:W-:Y:S04]  /*7ad0*/  FMUL.FTZ R153, R17, c[0x0][0x2ec] ;  /* 0x0000bb0011997a20 */ /* 0x000fe80000410000 */
[----:B------:R-:W-:Y:S01]  /*7ae0*/  FMUL.FTZ R157, R19, c[0x0][0x2ec] ;  /* 0x0000bb00139d7a20 */ /* 0x000fe20000410000 */
[----:B------:R-:W1:Y:S01]  /*7af0*/  MUFU.TANH R163, R163 ;  /* 0x000000a300a37308 */ /* 0x000e620000002400 */
[----:B------:R-:W-:Y:S02]  /*7b00*/  FMUL.FTZ R151, R20, c[0x0][0x2ec] ;  /* 0x0000bb0014977a20 */ /* 0x000fe40000410000 */
[----:B----4-:R-:W-:Y:S02]  /*7b10*/  FMUL.FTZ R147, R21, c[0x0][0x2ec] ;  /* 0x0000bb0015937a20 */ /* 0x010fe40000410000 */
[----:B------:R-:W-:Y:S02]  /*7b20*/  FMUL.FTZ R149, R22, c[0x0][0x2ec] ;  /* 0x0000bb0016957a20 */ /* 0x000fe40000410000 */
[----:B------:R-:W-:Y:S02]  /*7b30*/  FMUL.FTZ R145, R23, c[0x0][0x2ec] ;  /* 0x0000bb0017917a20 */ /* 0x000fe40000410000 */
[----:B------:R-:W-:Y:S01]  /*7b40*/  FMUL.FTZ R139, R24, c[0x0][0x2ec] ;  /* 0x0000bb00188b7a20 */ /* 0x000fe20000410000 */
[----:B------:R-:W4:Y:S01]  /*7b50*/  MUFU.TANH R165, R165 ;  /* 0x000000a500a57308 */ /* 0x000f220000002400 */
[----:B------:R-:W-:Y:S02]  /*7b60*/  FMUL.FTZ R135, R25, c[0x0][0x2ec] ;  /* 0x0000bb0019877a20 */ /* 0x000fe40000410000 */
[----:B------:R-:W-:Y:S02]  /*7b70*/  FMUL.FTZ R143, R26, c[0x0][0x2ec] ;  /* 0x0000bb001a8f7a20 */ /* 0x000fe40000410000 */
[----:B---3--:R-:W-:Y:S02]  /*7b80*/  FMUL.FTZ R86, R28, c[0x0][0x2ec] ;  /* 0x0000bb001c567a20 */ /* 0x008fe40000410000 */
        /* <DEDUP_REMOVED lines=8> */
[----:B------:R-:W1:Y:S10]  /*7c10*/  MUFU.TANH R2, R2 ;  /* 0x0000000200027308 */ /* 0x000e740000002400 */
[----:B------:R-:W1:Y:S01]  /*7c20*/  MUFU.TANH R136, R136 ;  /* 0x0000008800887308 */ /* 0x000e620000002400 */
[----:B---3--:R-:W-:Y:S09]  /*7c30*/  FMUL.FTZ R86, R35, c[0x0][0x2ec] ;  /* 0x0000bb0023567a20 */ /* 0x008ff20000410000 */
[----:B------:R-:W3:Y:S10]  /*7c40*/  MUFU.TANH R138, R138 ;  /* 0x0000008a008a7308 */ /* 0x000ef40000002400 */
        /* <DEDUP_REMOVED lines=15> */
[----:B------:R1:W1:Y:S10]  /*7d40*/  MUFU.TANH R107, R148 ;  /* 0x00000094006b7308 */ /* 0x0002740000002400 */
[----:B------:R1:W1:Y:S10]  /*7d50*/  MUFU.TANH R106, R146 ;  /* 0x00000092006a7308 */ /* 0x0002740000002400 */
[----:B------:R1:W1:Y:S10]  /*7d60*/  MUFU.TANH R94, R144 ;  /* 0x00000090005e7308 */ /* 0x0002740000002400 */
[----:B------:R1:W1:Y:S10]  /*7d70*/  MUFU.TANH R89, R142 ;  /* 0x0000008e00597308 */ /* 0x0002740000002400 */
[----:B------:R-:W1:Y:S10]  /*7d80*/  MUFU.TANH R87, R87 ;  /* 0x0000005700577308 */ /* 0x000e740000002400 */
[----:B------:R-:W1:Y:S02]  /*7d90*/  MUFU.TANH R86, R86 ;  /* 0x0000005600567308 */ /* 0x000e640000002400 */
[----:B-1234-:R-:W-:-:S05]  /*7da0*/  @P5 BRA `(.L_x_966) ;  /* 0xfffff00000005947 */ /* 0x01efca000383ffff */
.L_x_965:
[C---:B-1----:R-:W-:Y:S01]  /*7db0*/  LEA R10, R130.reuse, R117, 0x6 ;  /* 0x00000075820a7211 */ /* 0x042fe200078e30ff */
[----:B------:R-:W-:Y:S01]  /*7dc0*/  LDSM.16.MT88.4 R28, [R110+0x7000] ;  /* 0x007000006e1c783b */ /* 0x000fe20000004200 */
        /* <DEDUP_REMOVED lines=30> */
[----:B------:R-:W-:Y:S01]  /*7fb0*/  FFMA.FTZ R165, R5, R0, R165 ;  /* 0x0000000005a57223 */ /* 0x000fe200000100a5 */
[----:B------:R-:W-:Y:S01]  /*7fc0*/  FMNMX.FTZ R20, R11, R84, !PT ;  /* 0x000000540b147209 */ /* 0x000fe20007810000 */
[----:B------:R1:W2:Y:S01]  /*7fd0*/  I2F R5, R3 ;  /* 0x0000000300057306 */ /* 0x0002a20000201400 */
[CC--:B------:R-:W-:Y:S02]  /*7fe0*/  FFMA.FTZ R15, R13.reuse, R0.reuse, R138 ;  /* 0x000000000d0f7223 */ /* 0x0c0fe4000001008a */
[-C--:B------:R-:W-:Y:S01]  /*7ff0*/  FFMA.FTZ R13, R13, R0.reuse, R2 ;  /* 0x000000000d0d7223 */ /* 0x080fe20000010002 */
[----:B------:R-:W-:Y:S01]  /*8000*/  FMNMX.FTZ R2, R163, R85, !PT ;  /* 0x00000055a3027209 */ /* 0x000fe20007810000 */
[----:B------:R-:W-:Y:S01]  /*8010*/  FFMA.FTZ R17, R19, R0, R140 ;  /* 0x0000000013117223 */ /* 0x000fe2000001008c */
[----:B------:R-:W-:Y:S01]  /*8020*/  FMNMX.FTZ R20, R161, R20, !PT ;  /* 0x00000014a1147209 */ /* 0x000fe20007810000 */
[----:B------:R-:W-:Y:S01]  /*8030*/  FFMA.FTZ R136, R19, R0, R136 ;  /* 0x0000000013887223 */ /* 0x000fe20000010088 */
[----:B------:R-:W-:Y:S01]  /*8040*/  FMNMX.FTZ R2, R165, R2, !PT ;  /* 0x00000002a5027209 */ /* 0x000fe20007810000 */
[-C--:B------:R-:W-:Y:S01]  /*8050*/  FFMA.FTZ R103, R9, R0.reuse, R103 ;  /* 0x0000000009677223 */ /* 0x080fe20000010067 */
[----:B------:R-:W-:Y:S01]  /*8060*/  IADD3 R19, R10, 0x38, RZ ;  /* 0x000000380a137810 */ /* 0x000fe20007ffe0ff */
[----:B------:R-:W-:Y:S01]  /*8070*/  FFMA.FTZ R159, R16, R0, R159 ;  /* 0x00000000109f7223 */ /* 0x000fe2000001009f */
[----:B------:R-:W-:Y:S01]  /*8080*/  FMNMX.FTZ R2, R15, R2, !PT ;  /* 0x000000020f027209 */ /* 0x000fe20007810000 */
[-C--:B------:R-:W-:Y:S02]  /*8090*/  FFMA.FTZ R155, R9, R0.reuse, R155 ;  /* 0x00000000099b7223 */ /* 0x080fe4000001009b */
[C---:B------:R-:W-:Y:S01]  /*80a0*/  FFMA.FTZ R101, R14.reuse, R0, R101 ;  /* 0x000000000e657223 */ /* 0x040fe20000010065 */
[----:B------:R-:W-:Y:S01]  /*80b0*/  FMNMX.FTZ R2, R17, R2, !PT ;  /* 0x0000000211027209 */ /* 0x000fe20007810000 */
[-C--:B------:R-:W-:Y:S01]  /*80c0*/  FFMA.FTZ R137, R14, R0.reuse, R137 ;  /* 0x000000000e897223 */ /* 0x080fe20000010089 */
[----:B------:R-:W3:Y:S01]  /*80d0*/  I2F R9, R18 ;  /* 0x0000001200097306 */ /* 0x000ee20000201400 */
[----:B------:R-:W-:Y:S01]  /*80e0*/  FFMA.FTZ R105, R16, R0, R105 ;  /* 0x0000000010697223 */ /* 0x000fe20000010069 */
[----:B------:R-:W-:Y:S01]  /*80f0*/  FMNMX.FTZ R2, R103, R2, !PT ;  /* 0x0000000267027209 */ /* 0x000fe20007810000 */
[CC--:B------:R-:W-:Y:S02]  /*8100*/  FFMA.FTZ R157, R12.reuse, R0.reuse, R157 ;  /* 0x000000000c9d7223 */ /* 0x0c0fe4000001009d */
[----:B------:R-:W-:Y:S01]  /*8110*/  FFMA.FTZ R153, R12, R0, R153 ;  /* 0x000000000c997223 */ /* 0x000fe20000010099 */
[----:B-1----:R-:W-:Y:S01]  /*8120*/  FMNMX.FTZ R3, R13, R20, !PT ;  /* 0x000000140d037209 */ /* 0x002fe20007810000 */
[C---:B------:R-:W-:Y:S01]  /*8130*/  FFMA.FTZ R149, R8.reuse, R0, R149 ;  /* 0x0000000008957223 */ /* 0x040fe20000010095 */
[----:B------:R-:W-:Y:S01]  /*8140*/  FMNMX.FTZ R2, R159, R2, !PT ;  /* 0x000000029f027209 */ /* 0x000fe20007810000 */
[----:B------:R-:W-:Y:S01]  /*8150*/  FFMA.FTZ R151, R8, R0, R151 ;  /* 0x0000000008977223 */ /* 0x000fe20000010097 */
[----:B------:R-:W-:Y:S01]  /*8160*/  FMNMX.FTZ R14, R136, R3, !PT ;  /* 0x00000003880e7209 */ /* 0x000fe20007810000 */
[----:B------:R-:W1:Y:S01]  /*8170*/  I2F R19, R19 ;  /* 0x0000001300137306 */ /* 0x000e620000201400 */
[----:B------:R-:W-:Y:S01]  /*8180*/  FMNMX.FTZ R2, R101, R2, !PT ;  /* 0x0000000265027209 */ /* 0x000fe20007810000 */
[----:B------:R-:W-:Y:S01]  /*8190*/  FFMA.FTZ R145, R7, R0, R145 ;  /* 0x0000000007917223 */ /* 0x000fe20000010091 */
[----:B------:R-:W-:Y:S01]  /*81a0*/  FMNMX.FTZ R14, R155, R14, !PT ;  /* 0x0000000e9b0e7209 */ /* 0x000fe20007810000 */
[-C--:B------:R-:W-:Y:S01]  /*81b0*/  FFMA.FTZ R143, R6, R0.reuse, R143 ;  /* 0x00000000068f7223 */ /* 0x080fe2000001008f */
[----:B------:R-:W-:Y:S01]  /*81c0*/  IADD3 R3, R10, 0x39, RZ ;  /* 0x000000390a037810 */ /* 0x000fe20007ffe0ff */
[----:B------:R-:W-:Y:S01]  /*81d0*/  FFMA.FTZ R147, R7, R0, R147 ;  /* 0x0000000007937223 */ /* 0x000fe20000010093 */
[----:B------:R-:W-:Y:S01]  /*81e0*/  FMNMX.FTZ R14, R105, R14, !PT ;  /* 0x0000000e690e7209 */ /* 0x000fe20007810000 */
[----:B------:R-:W-:Y:S01]  /*81f0*/  FFMA.FTZ R139, R6, R0, R139 ;  /* 0x00000000068b7223 */ /* 0x000fe2000001008b */
[----:B------:R-:W-:Y:S01]  /*8200*/  FMNMX.FTZ R2, R157, R2, !PT ;  /* 0x000000029d027209 */ /* 0x000fe20007810000 */
[----:B--2---:R-:W-:Y:S01]  /*8210*/  FFMA.FTZ R107, R5, R0, R107 ;  /* 0x00000000056b7223 */ /* 0x004fe2000001006b */
[----:B------:R-:W-:Y:S01]  /*8220*/  FMNMX.FTZ R14, R137, R14, !PT ;  /* 0x0000000e890e7209 */ /* 0x000fe20007810000 */
[----:B------:R-:W2:Y:S01]  /*8230*/  I2F R3, R3 ;  /* 0x0000000300037306 */ /* 0x000ea20000201400 */
[----:B------:R-:W-:Y:S01]  /*8240*/  FMNMX.FTZ R2, R149, R2, !PT ;  /* 0x0000000295027209 */ /* 0x000fe20007810000 */
[----:B------:R-:W-:Y:S01]  /*8250*/  FFMA.FTZ R135, R4, R0, R135 ;  /* 0x0000000004877223 */ /* 0x000fe20000010087 */
[----:B------:R-:W-:Y:S01]  /*8260*/  FMNMX.FTZ R14, R153, R14, !PT ;  /* 0x0000000e990e7209 */ /* 0x000fe20007810000 */
[----:B------:R-:W-:Y:S01]  /*8270*/  FFMA.FTZ R96, R5, R0, R96 ;  /* 0x0000000005607223 */ /* 0x000fe20000010060 */
[----:B------:R-:W-:Y:S01]  /*8280*/  FMNMX.FTZ R2, R145, R2, !PT ;  /* 0x0000000291027209 */ /* 0x000fe20007810000 */
[----:B---3--:R-:W-:Y:S01]  /*8290*/  FFMA.FTZ R106, R9, R0, R106 ;  /* 0x00000000096a7223 */ /* 0x008fe2000001006a */
[----:B------:R-:W-:Y:S01]  /*82a0*/  FMNMX.FTZ R14, R151, R14, !PT ;  /* 0x0000000e970e7209 */ /* 0x000fe20007810000 */
[----:B------:R-:W-:Y:S01]  /*82b0*/  FFMA.FTZ R95, R9, R0, R95 ;  /* 0x00000000095f7223 */ /* 0x000fe2000001005f */
[----:B------:R-:W-:Y:S01]  /*82c0*/  FMNMX.FTZ R2, R143, R2, !PT ;  /* 0x000000028f027209 */ /* 0x000fe20007810000 */
[----:B------:R-:W-:Y:S01]  /*82d0*/  LDSM.16.MT88.4 R20, [R108+0x6000] ;  /* 0x006000006c14783b */ /* 0x000fe20000004200 */
[----:B------:R-:W-:Y:S01]  /*82e0*/  FMNMX.FTZ R14, R147, R14, !PT ;  /* 0x0000000e930e7209 */ /* 0x000fe20007810000 */
[----:B-1----:R-:W-:Y:S01]  /*82f0*/  FFMA.FTZ R87, R19, R0, R87 ;  /* 0x0000000013577223 */ /* 0x002fe20000010057 */
[----:B------:R-:W-:Y:S01]  /*8300*/  FMNMX.FTZ R2, R141, R2, !PT ;  /* 0x000000028d027209 */ /* 0x000fe20007810000 */
[----:B------:R-:W-:Y:S01]  /*8310*/  FFMA.FTZ R94, R19, R0, R94 ;  /* 0x00000000135e7223 */ /* 0x000fe2000001005e */
[----:B------:R-:W-:Y:S02]  /*8320*/  FMNMX.FTZ R14, R139, R14, !PT ;  /* 0x0000000e8b0e7209 */ /* 0x000fe40007810000 */
[----:B------:R-:W-:Y:S02]  /*8330*/  FMNMX.FTZ R7, R107, R2, !PT ;  /* 0x000000026b077209 */ /* 0x000fe40007810000 */
[----:B------:R-:W-:Y:S02]  /*8340*/  FMNMX.FTZ R5, R135, R14, !PT ;  /* 0x0000000e87057209 */ /* 0x000fe40007810000 */
[----:B------:R-:W-:Y:S02]  /*8350*/  FMNMX.FTZ R2, R106, R7, !PT ;  /* 0x000000076a027209 */ /* 0x000fe40007810000 */
[----:B------:R-:W-:Y:S01]  /*8360*/  FMNMX.FTZ R4, R96, R5, !PT ;  /* 0x0000000560047209 */ /* 0x000fe20007810000 */
[----:B--2---:R-:W-:Y:S01]  /*8370*/  FFMA.FTZ R86, R3, R0, R86 ;  /* 0x0000000003567223 */ /* 0x004fe20000010056 */
[----:B------:R-:W-:Y:S01]  /*8380*/  FMNMX.FTZ R9, R87, R2, !PT ;  /* 0x0000000257097209 */ /* 0x000fe20007810000 */
        /* <DEDUP_REMOVED lines=19> */
[----:B------:R-:W-:Y:S02]  /*84c0*/  FMUL.FTZ R98, R3, c[0x0][0x23c] ;  /* 0x00008f0003627a20 */ /* 0x000fe40000410000 */
[----:B------:R-:W-:Y:S02]  /*84d0*/  FFMA.FTZ R91, R15, c[0x0][0x23c], -R140 ;  /* 0x00008f000f5b7a23 */ /* 0x000fe4000001088c */
[----:B------:R-:W-:Y:S01]  /*84e0*/  FADD.FTZ R4, -R3, R84 ;  /* 0x0000005403047221 */ /* 0x000fe20000010100 */
[----:B------:R-:W-:Y:S01]  /*84f0*/  FSEL R98, R98, RZ, P0 ;  /* 0x000000ff62627208 */ /* 0x000fe20000000000 */
[----:B------:R-:W-:Y:S01]  /*8500*/  FFMA.FTZ R90, R17, c[0x0][0x23c], -R140 ;  /* 0x00008f00115a7a23 */ /* 0x000fe2000001088c */
[----:B------:R-:W1:Y:S01]  /*8510*/  MUFU.EX2 R85, R85 ;  /* 0x0000005500557308 */ /* 0x000e620000000800 */
[----:B------:R-:W-:Y:S02]  /*8520*/  FMUL.FTZ R84, R4, c[0x0][0x23c] ;  /* 0x00008f0004547a20 */ /* 0x000fe40000410000 */
[--C-:B------:R-:W-:Y:S02]  /*8530*/  FFMA.FTZ R93, R13, c[0x0][0x23c], -R98.reuse ;  /* 0x00008f000d5d7a23 */ /* 0x100fe40000010862 */
[----:B------:R-:W2:Y:S01]  /*8540*/  LDSM.16.MT88.4 R12, [R110+0x6000] ;  /* 0x006000006e0c783b */ /* 0x000ea20000004200 */
[----:B------:R-:W-:Y:S02]  /*8550*/  FFMA.FTZ R99, R11, c[0x0][0x23c], -R98 ;  /* 0x00008f000b637a23 */ /* 0x000fe40000010862 */
[--C-:B------:R-:W-:Y:S02]  /*8560*/  FFMA.FTZ R138, R163, c[0x0][0x23c], -R140.reuse ;  /* 0x00008f00a38a7a23 */ /* 0x100fe4000001088c */
[----:B------:R-:W-:Y:S01]  /*8570*/  FFMA.FTZ R97, R165, c[0x0][0x23c], -R140 ;  /* 0x00008f00a5617a23 */ /* 0x000fe2000001088c */
[----:B------:R-:W3:Y:S01]  /*8580*/  MUFU.EX2 R84, R84 ;  /* 0x0000005400547308 */ /* 0x000ee20000000800 */
[--C-:B------:R-:W-:Y:S02]  /*8590*/  FFMA.FTZ R92, R161, c[0x0][0x23c], -R98.reuse ;  /* 0x00008f00a15c7a23 */ /* 0x100fe40000010862 */
[----:B------:R-:W-:Y:S02]  /*85a0*/  FFMA.FTZ R88, R136, c[0x0][0x23c], -R98 ;  /* 0x00008f0088587a23 */ /* 0x000fe40000010862 */
[--C-:B------:R-:W-:Y:S02]  /*85b0*/  FFMA.FTZ R103, R103, c[0x0][0x23c], -R140.reuse ;  /* 0x00008f0067677a23 */ /* 0x100fe4000001088c */
[--C-:B------:R-:W-:Y:S02]  /*85c0*/  FFMA.FTZ R102, R159, c[0x0][0x23c], -R140.reuse ;  /* 0x00008f009f667a23 */ /* 0x100fe4000001088c */
[--C-:B------:R-:W-:Y:S01]  /*85d0*/  FFMA.FTZ R101, R101, c[0x0][0x23c], -R140.reuse ;  /* 0x00008f0065657a23 */ /* 0x100fe2000001088c */
[----:B------:R-:W-:Y:S01]  /*85e0*/  MUFU.EX2 R138, R138 ;  /* 0x0000008a008a7308 */ /* 0x000fe20000000800 */
[----:B------:R-:W-:Y:S02]  /*85f0*/  FFMA.FTZ R100, R157, c[0x0][0x23c], -R140 ;  /* 0x00008f009d647a23 */ /* 0x000fe4000001088c */
[C---:B-1----:R-:W-:Y:S02]  /*8600*/  FMUL.FTZ R6, R85.reuse, R82 ;  /* 0x0000005255067220 */ /* 0x042fe40000410000 */
[C---:B------:R-:W-:Y:S02]  /*8610*/  FMUL.FTZ R7, R85.reuse, R83 ;  /* 0x0000005355077220 */ /* 0x040fe40000410000 */
[C---:B------:R-:W-:Y:S02]  /*8620*/  FMUL.FTZ R10, R85.reuse, R78 ;  /* 0x0000004e550a7220 */ /* 0x040fe40000410000 */
[C---:B------:R-:W-:Y:S01]  /*8630*/  FMUL.FTZ R11, R85.reuse, R79 ;  /* 0x0000004f550b7220 */ /* 0x040fe20000410000 */
[----:B------:R-:W1:Y:S01]  /*8640*/  MUFU.EX2 R97, R97 ;  /* 0x0000006100617308 */ /* 0x000e620000000800 */
[C---:B------:R-:W-:Y:S02]  /*8650*/  FMUL.FTZ R18, R85.reuse, R70 ;  /* 0x0000004655127220 */ /* 0x040fe40000410000 */
[C---:B------:R-:W-:Y:S02]  /*8660*/  FMUL.FTZ R19, R85.reuse, R71 ;  /* 0x0000004755137220 */ /* 0x040fe40000410000 */
[C---:B---3--:R-:W-:Y:S02]  /*8670*/  FMUL.FTZ R4, R84.reuse, R80 ;  /* 0x0000005054047220 */ /* 0x048fe40000410000 */
        /* <DEDUP_REMOVED lines=8> */
[----:B------:R-:W-:Y:S01]  /*8700*/  FMUL.FTZ R27, R85, R63 ;  /* 0x0000003f551b7220 */ /* 0x000fe20000410000 */
[----:B------:R-:W3:Y:S01]  /*8710*/  MUFU.EX2 R90, R90 ;  /* 0x0000005a005a7308 */ /* 0x000ee20000000800 */
[C---:B------:R-:W-:Y:S01]  /*8720*/  FMUL.FTZ R24, R84.reuse, R60 ;  /* 0x0000003c54187220 */ /* 0x040fe20000410000 */
[----:B------:R-:W-:Y:S01]  /*8730*/  LDSM.16.MT88.4 R68, [R108+0x6c00] ;  /* 0x006c00006c44783b */ /* 0x000fe20000004200 */
[C---:B------:R-:W-:Y:S01]  /*8740*/  FMUL.FTZ R25, R84.reuse, R61 ;  /* 0x0000003d54197220 */ /* 0x040fe20000410000 */
        /* <DEDUP_REMOVED lines=9> */
[C---:B------:R-:W-:Y:S01]  /*87e0*/  FMUL.FTZ R36, R84.reuse, R36 ;  /* 0x0000002454247220 */ /* 0x040fe20000410000 */
[----:B------:R-:W4:Y:S01]  /*87f0*/  LDSM.16.MT88.4 R52, [R110+0x8000] ;  /* 0x008000006e34783b */ /* 0x000f220000004200 */
[----:B------:R-:W5:Y:S01]  /*8800*/  MUFU.EX2 R92, R92 ;  /* 0x0000005c005c7308 */ /* 0x000f620000000800 */
[----:B------:R-:W-:Y:S02]  /*8810*/  FMUL.FTZ R37, R84, R37 ;  /* 0x0000002554257220 */ /* 0x000fe40000410000 */
[C---:B------:R-:W-:Y:S01]  /*8820*/  FMUL.FTZ R42, R85.reuse, R42 ;  /* 0x0000002a552a7220 */ /* 0x040fe20000410000 */
[----:B---3--:R-:W-:Y:S01]  /*8830*/  F2FP.BF16.PACK_AB R83, R90, R91 ;  /* 0x0000005b5a53723e */ /* 0x008fe200000010ff */
[----:B------:R-:W-:Y:S02]  /*8840*/  FMUL.FTZ R43, R85, R43 ;  /* 0x0000002b552b7220 */ /* 0x000fe40000410000 */
[C---:B------:R-:W-:Y:S02]  /*8850*/  FMUL.FTZ R40, R84.reuse, R40 ;  /* 0x0000002854287220 */ /* 0x040fe40000410000 */
[C---:B------:R-:W-:Y:S01]  /*8860*/  FMUL.FTZ R41, R84.reuse, R41 ;  /* 0x0000002954297220 */ /* 0x040fe20000410000 */
[----:B------:R-:W-:Y:S01]  /*8870*/  MUFU.EX2 R93, R93 ;  /* 0x0000005d005d7308 */ /* 0x000fe20000000800 */
[--C-:B------:R-:W-:Y:S02]  /*8880*/  FFMA.FTZ R104, R155, c[0x0][0x23c], -R98.reuse ;  /* 0x00008f009b687a23 */ /* 0x100fe40000010862 */
[--C-:B------:R-:W-:Y:S02]  /*8890*/  FFMA.FTZ R105, R105, c[0x0][0x23c], -R98.reuse ;  /* 0x00008f0069697a23 */ /* 0x100fe40000010862 */
[--C-:B------:R-:W-:Y:S02]  /*88a0*/  FFMA.FTZ R137, R137, c[0x0][0x23c], -R98.reuse ;  /* 0x00008f0089897a23 */ /* 0x100fe40000010862 */
[----:B------:R-:W-:Y:S02]  /*88b0*/  FFMA.FTZ R136, R153, c[0x0][0x23c], -R98 ;  /* 0x00008f0099887a23 */ /* 0x000fe40000010862 */
[C---:B------:R-:W-:Y:S01]  /*88c0*/  FMUL.FTZ R46, R85.reuse, R46 ;  /* 0x0000002e552e7220 */ /* 0x040fe20000410000 */
[----:B------:R-:W3:Y:S01]  /*88d0*/  MUFU.EX2 R88, R88 ;  /* 0x0000005800587308 */ /* 0x000ee20000000800 */
[C---:B------:R-:W-:Y:S02]  /*88e0*/  FMUL.FTZ R47, R85.reuse, R47 ;  /* 0x0000002f552f7220 */ /* 0x040fe40000410000 */
[----:B------:R-:W-:Y:S01]  /*88f0*/  FMUL.FTZ R44, R84, R44 ;  /* 0x0000002c542c7220 */ /* 0x000fe20000410000 */
        /* <DEDUP_REMOVED lines=11> */
[----:B------:R-:W-:Y:S02]  /*89b0*/  FFMA.FTZ R141, R141, c[0x0][0x23c], -R140 ;  /* 0x00008f008d8d7a23 */ /* 0x000fe4000001088c */
[--C-:B------:R-:W-:Y:S01]  /*89c0*/  FFMA.FTZ R143, R151, c[0x0][0x23c], -R98.reuse ;  /* 0x00008f00978f7a23 */ /* 0x100fe20000010862 */
[----:B---3--:R-:W-:Y:S01]  /*89d0*/  F2FP.BF16.PACK_AB R82, R88, R93 ;  /* 0x0000005d5852723e */ /* 0x008fe200000010ff */
[--C-:B------:R-:W-:Y:S02]  /*89e0*/  FFMA.FTZ R146, R147, c[0x0][0x23c], -R98.reuse ;  /* 0x00008f0093927a23 */ /* 0x100fe40000010862 */
[--C-:B------:R-:W-:Y:S02]  /*89f0*/  FFMA.FTZ R139, R139, c[0x0][0x23c], -R98.reuse ;  /* 0x00008f008b8b7a23 */ /* 0x100fe40000010862 */
[----:B------:R-:W-:Y:S01]  /*8a00*/  FFMA.FTZ R148, R135, c[0x0][0x23c], -R98 ;  /* 0x00008f0087947a23 */ /* 0x000fe20000010862 */
[----:B------:R-:W-:Y:S01]  /*8a10*/  MUFU.EX2 R149, R149 ;  /* 0x0000009500957308 */ /* 0x000fe20000000800 */
[C---:B--2---:R-:W-:Y:S05]  /*8a20*/  HMMA.16816.F32.BF16 R4, R80.reuse, R12, R4 ;  /* 0x0000000c5004723c */ /* 0x044fea0000041804 */
[C---:B------:R-:W-:Y:S02]  /*8a30*/  FFMA.FTZ R138, R85.reuse, R134, R138 ;  /* 0x00000086558a7223 */ /* 0x040fe4000001008a */
[C---:B------:R-:W-:Y:S01]  /*8a40*/  FMUL.FTZ R12, R84.reuse, R72 ;  /* 0x00000048540c7220 */ /* 0x040fe20000410000 */
[C---:B------:R-:W-:Y:S01]  /*8a50*/  HMMA.16816.F32.BF16 R8, R80.reuse, R14, R8 ;  /* 0x0000000e5008723c */ /* 0x040fe20000041808 */
[----:B------:R-:W-:Y:S03]  /*8a60*/  MUFU.EX2 R101, R101 ;  /* 0x0000006500657308 */ /* 0x000fe60000000800 */
[C---:B------:R-:W-:Y:S02]  /*8a70*/  FMUL.FTZ R13, R84.reuse, R73 ;  /* 0x00000049540d7220 */ /* 0x040fe40000410000 */
[----:B------:R-:W-:Y:S02]  /*8a80*/  FFMA.FTZ R99, R84, R131, R99 ;  /* 0x0000008354637223 */ /* 0x000fe40000010063 */
[C---:B------:R-:W-:Y:S03]  /*8a90*/  FMUL.FTZ R14, R85.reuse, R74 ;  /* 0x0000004a550e7220 */ /* 0x040fe60000410000 */
[----:B------:R-:W-:Y:S01]  /*8aa0*/  MUFU.EX2 R100, R100 ;  /* 0x0000006400647308 */ /* 0x000fe20000000800 */
[----:B------:R-:W-:Y:S02]  /*8ab0*/  FMUL.FTZ R15, R85, R75 ;  /* 0x0000004b550f7220 */ /* 0x000fe40000410000 */
[--C-:B------:R-:W-:Y:S02]  /*8ac0*/  FFMA.FTZ R96, R96, c[0x0][0x23c], -R98.reuse ;  /* 0x00008f0060607a23 */ /* 0x100fe40000010862 */
[--C-:B------:R-:W-:Y:S02]  /*8ad0*/  FFMA.FTZ R95, R95, c[0x0][0x23c], -R98.reuse ;  /* 0x00008f005f5f7a23 */ /* 0x100fe40000010862 */
[--C-:B------:R-:W-:Y:S01]  /*8ae0*/  FFMA.FTZ R94, R94, c[0x0][0x23c], -R98.reuse ;  /* 0x00008f005e5e7a23 */ /* 0x100fe20000010862 */
[C---:B------:R-:W-:Y:S02]  /*8af0*/  HMMA.16816.F32.BF16 R12, R80.reuse, R20, R12 ;  /* 0x00000014500c723c */ /* 0x040fe4000004180c */
[----:B------:R-:W-:Y:S01]  /*8b00*/  MUFU.EX2 R142, R142 ;  /* 0x0000008e008e7308 */ /* 0x000fe20000000800 */
[----:B------:R-:W-:Y:S02]  /*8b10*/  FFMA.FTZ R98, R89, c[0x0][0x23c], -R98 ;  /* 0x00008f0059627a23 */ /* 0x000fe40000010862 */
[----:B------:R-:W-:Y:S02]  /*8b20*/  FADD.FTZ R138, R97, R138 ;  /* 0x0000008a618a7221 */ /* 0x000fe40000010000 */
[C---:B------:R-:W-:Y:S01]  /*8b30*/  FMUL.FTZ R20, R84.reuse, R64 ;  /* 0x0000004054147220 */ /* 0x040fe20000410000 */
[C---:B------:R-:W-:Y:S04]  /*8b40*/  HMMA.16816.F32.BF16 R16, R80.reuse, R22, R16 ;  /* 0x000000165010723c */ /* 0x040fe80000041810 */
[----:B------:R-:W-:Y:S01]  /*8b50*/  FMUL.FTZ R21, R84, R65 ;  /* 0x0000004154157220 */ /* 0x000fe20000410000 */
[----:B------:R-:W-:Y:S01]  /*8b60*/  MUFU.EX2 R104, R104 ;  /* 0x0000006800687308 */ /* 0x000fe20000000800 */
[--C-:B------:R-:W-:Y:S02]  /*8b70*/  FFMA.FTZ R64, R107, c[0x0][0x23c], -R140.reuse ;  /* 0x00008f006b407a23 */ /* 0x100fe4000001088c */
[C---:B------:R-:W-:Y:S04]  /*8b80*/  FMUL.FTZ R22, R85.reuse, R66 ;  /* 0x0000004255167220 */ /* 0x040fe80000410000 */
[----:B------:R-:W-:Y:S02]  /*8b90*/  FMUL.FTZ R23, R85, R67 ;  /* 0x0000004355177220 */ /* 0x000fe40000410000 */
[--C-:B------:R-:W-:Y:S01]  /*8ba0*/  FFMA.FTZ R107, R106, c[0x0][0x23c], -R140.reuse ;  /* 0x00008f006a6b7a23 */ /* 0x100fe2000001088c */
[----:B------:R-:W-:Y:S01]  /*8bb0*/  MUFU.EX2 R144, R144 ;  /* 0x0000009000907308 */ /* 0x000fe20000000800 */
[--C-:B------:R-:W-:Y:S02]  /*8bc0*/  FFMA.FTZ R106, R87, c[0x0][0x23c], -R140.reuse ;  /* 0x00008f00576a7a23 */ /* 0x100fe4000001088c */
[----:B------:R-:W-:Y:S01]  /*8bd0*/  FFMA.FTZ R140, R86, c[0x0][0x23c], -R140 ;  /* 0x00008f00568c7a23 */ /* 0x000fe2000001088c */
[C---:B------:R-:W-:Y:S03]  /*8be0*/  HMMA.16816.F32.BF16 R20, R80.reuse, R28, R20 ;  /* 0x0000001c5014723c */ /* 0x040fe60000041814 */
[----:B------:R-:W-:Y:S02]  /*8bf0*/  FADD.FTZ R92, R92, R99 ;  /* 0x000000635c5c7221 */ /* 0x000fe40000010000 */
[----:B------:R-:W-:Y:S01]  /*8c00*/  FADD.FTZ R91, R91, R138 ;  /* 0x0000008a5b5b7221 */ /* 0x000fe20000010000 */
[----:B------:R-:W-:Y:S01]  /*8c10*/  MUFU.EX2 R141, R141 ;  /* 0x0000008d008d7308 */ /* 0x000fe20000000800 */
[C---:B------:R-:W-:Y:S01]  /*8c20*/  FMUL.FTZ R28, R84.reuse, R56 ;  /* 0x00000038541c7220 */ /* 0x040fe20000410000 */
[C---:B------:R-:W-:Y:S04]  /*8c30*/  HMMA.16816.F32.BF16 R24, R80.reuse, R30, R24 ;  /* 0x0000001e5018723c */ /* 0x040fe80000041818 */
[----:B------:R-:W-:Y:S02]  /*8c40*/  FMUL.FTZ R29, R84, R57 ;  /* 0x00000039541d7220 */ /* 0x000fe40000410000 */
[----:B------:R-:W-:Y:S02]  /*8c50*/  FADD.FTZ R93, R93, R92 ;  /* 0x0000005c5d5d7221 */ /* 0x000fe40000010000 */
[C---:B------:R-:W-:Y:S01]  /*8c60*/  FMUL.FTZ R30, R85.reuse, R58 ;  /* 0x0000003a551e7220 */ /* 0x040fe20000410000 */
[----:B------:R-:W2:Y:S03]  /*8c70*/  MUFU.EX2 R105, R105 ;  /* 0x0000006900697308 */ /* 0x000ea60000000800 */
[----:B------:R-:W-:Y:S02]  /*8c80*/  FMUL.FTZ R31, R85, R59 ;  /* 0x0000003b551f7220 */ /* 0x000fe40000410000 */
[----:B------:R-:W-:Y:S01]  /*8c90*/  LDSM.16.MT88.4 R56, [R110+0x6400] ;  /* 0x006400006e38783b */ /* 0x000fe20000004200 */
[----:B------:R-:W-:Y:S02]  /*8ca0*/  FADD.FTZ R90, R90, R91 ;  /* 0x0000005b5a5a7221 */ /* 0x000fe40000010000 */
[----:B------:R-:W-:Y:S02]  /*8cb0*/  FADD.FTZ R93, R88, R93 ;  /* 0x0000005d585d7221 */ /* 0x000fe40000010000 */
[C---:B-1----:R-:W-:Y:S01]  /*8cc0*/  HMMA.16816.F32.BF16 R28, R80.reuse, R60, R28 ;  /* 0x0000003c501c723c */ /* 0x042fe2000004181c */
[----:B------:R-:W-:Y:S07]  /*8cd0*/  MUFU.EX2 R143, R143 ;  /* 0x0000008f008f7308 */ /* 0x000fee0000000800 */
[C---:B------:R-:W-:Y:S01]  /*8ce0*/  HMMA.16816.F32.BF16 R32, R80.reuse, R62, R32 ;  /* 0x0000003e5020723c */ /* 0x040fe20000041820 */
[----:B------:R-:W-:Y:S02]  /*8cf0*/  LDSM.16.MT88.4 R60, [R108+0x6800] ;  /* 0x006800006c3c783b */ /* 0x000fe40000004200 */
[----:B------:R-:W-:Y:S05]  /*8d00*/  MUFU.EX2 R146, R146 ;  /* 0x0000009200927308 */ /* 0x000fea0000000800 */
[C---:B----4-:R-:W-:Y:S05]  /*8d10*/  HMMA.16816.F32.BF16 R36, R80.reuse, R52, R36 ;  /* 0x000000345024723c */ /* 0x050fea0000041824 */
[----:B------:R-:W-:Y:S03]  /*8d20*/  MUFU.EX2 R139, R139 ;  /* 0x0000008b008b7308 */ /* 0x000fe60000000800 */
[C---:B------:R-:W-:Y:S01]  /*8d30*/  HMMA.16816.F32.BF16 R40, R80.reuse, R54, R40 ;  /* 0x000000365028723c */ /* 0x040fe20000041828 */
[----:B------:R-:W1:Y:S06]  /*8d40*/  LDSM.16.MT88.4 R52, [R108+0x8000] ;  /* 0x008000006c34783b */ /* 0x000e6c0000004200 */
[----:B------:R-:W-:Y:S10]  /*8d50*/  MUFU.EX2 R137, R137 ;  /* 0x0000008900897308 */ /* 0x000ff40000000800 */
[----:B------:R-:W3:Y:S10]  /*8d60*/  MUFU.EX2 R136, R136 ;  /* 0x0000008800887308 */ /* 0x000ef40000000800 */
[----:B------:R-:W-:Y:S10]  /*8d70*/  MUFU.EX2 R148, R148 ;  /* 0x0000009400947308 */ /* 0x000ff40000000800 */
[----:B------:R-:W-:Y:S01]  /*8d80*/  MUFU.EX2 R134, R64 ;  /* 0x0000004000867308 */ /* 0x000fe20000000800 */
[C---:B-1----:R-:W-:Y:S09]  /*8d90*/  HMMA.16816.F32.BF16 R44, R80.reuse, R52, R44 ;  /* 0x00000034502c723c */ /* 0x042ff2000004182c */
[----:B------:R-:W1:Y:S03]  /*8da0*/  MUFU.EX2 R107, R107 ;  /* 0x0000006b006b7308 */ /* 0x000e660000000800 */
[----:B-----5:R-:W-:Y:S01]  /*8db0*/  F2FP.BF16.PACK_AB R53, R102, R103 ;  /* 0x000000676635723e */ /* 0x020fe200000010ff */
[----:B------:R-:W-:Y:S03]  /*8dc0*/  HMMA.16816.F32.BF16 R48, R80, R54, R48 ;  /* 0x000000365030723c */ /* 0x000fe60000041830 */
[----:B--2---:R-:W-:Y:S01]  /*8dd0*/  F2FP.BF16.PACK_AB R52, R105, R104 ;  /* 0x000000686934723e */ /* 0x004fe200000010ff */
[----:B------:R-:W-:Y:S03]  /*8de0*/  FADD.FTZ R103, R103, R90 ;  /* 0x0000005a67677221 */ /* 0x000fe60000010000 */
[----:B------:R-:W-:Y:S01]  /*8df0*/  F2FP.BF16.PACK_AB R55, R100, R101 ;  /* 0x000000656437723e */ /* 0x000fe200000010ff */
[----:B------:R-:W-:Y:S01]  /*8e00*/  MUFU.EX2 R106, R106 ;  /* 0x0000006a006a7308 */ /* 0x000fe20000000800 */
[----:B---3--:R-:W-:Y:S03]  /*8e10*/  F2FP.BF16.PACK_AB R54, R136, R137 ;  /* 0x000000898836723e */ /* 0x008fe600000010ff */
[----:B------:R-:W-:Y:S04]  /*8e20*/  FADD.FTZ R102, R102, R103 ;  /* 0x0000006766667221 */ /* 0x000fe80000010000 */
[C---:B------:R-:W-:Y:S02]  /*8e30*/  HMMA.16816.F32.BF16 R4, R52.reuse, R56, R4 ;  /* 0x000000383404723c */ /* 0x040fe40000041804 */
[----:B------:R-:W2:Y:S03]  /*8e40*/  MUFU.EX2 R135, R140 ;  /* 0x0000008c00877308 */ /* 0x000ea60000000800 */
[----:B------:R-:W-:Y:S01]  /*8e50*/  FADD.FTZ R101, R101, R102 ;  /* 0x0000006665657221 */ /* 0x000fe20000010000 */
[----:B-1----:R-:W-:Y:S02]  /*8e60*/  F2FP.BF16.PACK_AB R85, R107, R134 ;  /* 0x000000866b55723e */ /* 0x002fe400000010ff */
[C---:B------:R-:W-:Y:S01]  /*8e70*/  HMMA.16816.F32.BF16 R8, R52.reuse, R58, R8 ;  /* 0x0000003a3408723c */ /* 0x040fe20000041808 */
[----:B------:R-:W1:Y:S03]  /*8e80*/  LDSM.16.MT88.4 R56, [R108+0x6400] ;  /* 0x006400006c38783b */ /* 0x000e660000004200 */
[----:B------:R-:W-:Y:S01]  /*8e90*/  MUFU.EX2 R96, R96 ;  /* 0x0000006000607308 */ /* 0x000fe20000000800 */
[----:B------:R-:W-:Y:S09]  /*8ea0*/  FADD.FTZ R100, R100, R101 ;  /* 0x0000006564647221 */ /* 0x000ff20000010000 */
        /* <DEDUP_REMOVED lines=23> */
[C---:B------:R-:W-:Y:S03]  /*9020*/  F2FP.BF16.PACK_AB R55, R141.reuse, R144 ;  /* 0x000000908d37723e */ /* 0x040fe600000010ff */
        /* <DEDUP_REMOVED lines=31> */
[----:B------:R-:W4:Y:S06]  /*9220*/  LDSM.16.MT88.4 R8, [R108+0x8c00] ;  /* 0x008c00006c08783b */ /* 0x000f2c0000004200 */
[----:B------:R-:W-:Y:S01]  /*9230*/  FADD.FTZ R12, R104, R93 ;  /* 0x0000005d680c7221 */ /* 0x000fe20000010000 */
[C---:B------:R-:W-:Y:S04]  /*9240*/  HMMA.16816.F32.BF16 R68, R84.reuse, R70, R16 ;  /* 0x000000465444723c */ /* 0x040fe80000041810 */
[----:B------:R-:W-:Y:S04]  /*9250*/  FADD.FTZ R12, R105, R12 ;  /* 0x0000000c690c7221 */ /* 0x000fe80000010000 */
[----:B------:R-:W-:Y:S01]  /*9260*/  FADD.FTZ R137, R137, R12 ;  /* 0x0000000c89897221 */ /* 0x000fe20000010000 */
[C---:B-1----:R-:W-:Y:S03]  /*9270*/  HMMA.16816.F32.BF16 R64, R84.reuse, R60, R20 ;  /* 0x0000003c5440723c */ /* 0x042fe60000041814 */
[----:B------:R-:W-:Y:S04]  /*9280*/  FADD.FTZ R136, R136, R137 ;  /* 0x0000008988887221 */ /* 0x000fe80000010000 */
[----:B------:R-:W-:Y:S01]  /*9290*/  FADD.FTZ R143, R143, R136 ;  /* 0x000000888f8f7221 */ /* 0x000fe20000010000 */
[C---:B------:R-:W-:Y:S04]  /*92a0*/  HMMA.16816.F32.BF16 R60, R84.reuse, R62, R24 ;  /* 0x0000003e543c723c */ /* 0x040fe80000041818 */
[----:B------:R-:W-:Y:S04]  /*92b0*/  FADD.FTZ R146, R146, R143 ;  /* 0x0000008f92927221 */ /* 0x000fe80000010000 */
        /* <DEDUP_REMOVED lines=9> */
[----:B------:R-:W-:Y:S03]  /*9350*/  FADD.FTZ R95, R95, R96 ;  /* 0x000000605f5f7221 */ /* 0x000fe60000010000 */
[----:B------:R-:W-:Y:S01]  /*9360*/  MOV R85, R2 ;  /* 0x0000000200557202 */ /* 0x000fe20000000f00 */
[----:B------:R-:W-:Y:S01]  /*9370*/  FADD.FTZ R94, R94, R95 ;  /* 0x0000005f5e5e7221 */ /* 0x000fe20000010000 */
[----:B------:R-:W-:Y:S03]  /*9380*/  MOV R84, R3 ;  /* 0x0000000300547202 */ /* 0x000fe60000000f00 */
[----:B------:R-:W-:Y:S01]  /*9390*/  FADD.FTZ R131, R89, R94 ;  /* 0x0000005e59837221 */ /* 0x000fe20000010000 */
[----:B------:R-:W-:-:S05]  /*93a0*/  @P5 BRA `(.L_x_964) ;  /* 0xffffdd8000005947 */ /* 0x000fca000383ffff */
.L_x_963:
        /* <DEDUP_REMOVED lines=128> */
[----:B------:R-:W-:Y:S01]  /*9bb0*/  STS [R13], R76 ;  /* 0x0000004c0d007388 */ /* 0x000fe20000000800 */
[----:B------:R-:W-:-:S03]  /*9bc0*/  ISETP.NE.AND P0, PT, R114, -0x1, PT ;  /* 0xffffffff7200780c */ /* 0x000fc60003f05270 */
[----:B------:R-:W-:Y:S01]  /*9bd0*/  STS [R13+0x200], R78 ;  /* 0x0002004e0d007388 */ /* 0x000fe20000000800 */
[----:B--2---:R-:W-:-:S03]  /*9be0*/  ISETP.NE.AND P5, PT, R14, RZ, PT ;  /* 0x000000ff0e00720c */ /* 0x004fc60003fa5270 */
[----:B------:R-:W-:Y:S04]  /*9bf0*/  STS [R19], R72 ;  /* 0x0000004813007388 */ /* 0x000fe80000000800 */
[----:B------:R-:W-:Y:S01]  /*9c00*/  STS [R19+0x200], R74 ;  /* 0x0002004a13007388 */ /* 0x000fe20000000800 */
[C---:B----4-:R-:W-:Y:S02]  /*9c10*/  ISETP.NE.AND P2, PT, R10.reuse, RZ, PT ;  /* 0x000000ff0a00720c */ /* 0x050fe40003f45270 */
[----:B------:R-:W-:Y:S01]  /*9c20*/  ISETP.NE.OR P1, PT, R10, RZ, !P5 ;  /* 0x000000ff0a00720c */ /* 0x000fe20006f25670 */
[----:B------:R-:W-:Y:S04]  /*9c30*/  STS [R17], R68 ;  /* 0x0000004411007388 */ /* 0x000fe80000000800 */
[----:B------:R-:W-:Y:S04]  /*9c40*/  STS [R17+0x200], R70 ;  /* 0x0002004611007388 */ /* 0x000fe80000000800 */
[----:B------:R-:W-:Y:S02]  /*9c50*/  STS [R11+0x1000], R64 ;  /* 0x001000400b007388 */ /* 0x000fe40000000800 */
[----:B------:R-:W-:Y:S01]  /*9c60*/  @P2 IMAD.MOV.U32 R14, RZ, RZ, c[0x0][0x210] ;  /* 0x00008400ff0e2624 */ /* 0x000fe200078e00ff */
[----:B------:R-:W-:Y:S01]  /*9c70*/  @!P2 MOV R10, c[0x0][0x214] ;  /* 0x00008500000aaa02 */ /* 0x000fe20000000f00 */
[----:B------:R-:W-:Y:S01]  /*9c80*/  STS [R11+0x1200], R66 ;  /* 0x001200420b007388 */ /* 0x000fe20000000800 */
[----:B------:R-:W-:Y:S01]  /*9c90*/  @P2 MOV R15, 0x1 ;  /* 0x00000001000f2802 */ /* 0x000fe20000000f00 */
[----:B------:R-:W-:Y:S01]  /*9ca0*/  @P2 IMAD R14, R14, c[0x0][0x214], RZ ;  /* 0x000085000e0e2a24 */ /* 0x000fe200078e02ff */
        /* <DEDUP_REMOVED lines=18> */
[----:B--2---:R-:W-:-:S04]  /*9dd0*/  @P0 IMAD.WIDE.U32 R40, R114, c[0x0][0x1e8], RZ ;  /* 0x00007a0072280a25 */ /* 0x004fc800078e00ff */
[----:B----4-:R-:W-:Y:S01]  /*9de0*/  @P0 IMAD R13, R114, c[0x0][0x1ec], R41 ;  /* 0x00007b00720d0a24 */ /* 0x010fe200078e0229 */
[----:B------:R-:W2:Y:S01]  /*9df0*/  S2R R0, SR_CTAID.Y ;  /* 0x0000000000007919 */ /* 0x000ea20000002600 */
[----:B-----5:R-:W-:-:S03]  /*9e00*/  CS2R R44, SRZ ;  /* 0x00000000002c7805 */ /* 0x020fc6000001ff00 */
[----:B------:R-:W4:Y:S04]  /*9e10*/  S2R R10, SR_CTAID.X ;  /* 0x00000000000a7919 */ /* 0x000f280000002500 */
[----:B------:R-:W5:Y:S04]  /*9e20*/  S2R R11, SR_CTAID.Z ;  /* 0x00000000000b7919 */ /* 0x000f680000002700 */
[----:B------:R1:W3:Y:S04]  /*9e30*/  LDS.128 R32, [R118] ;  /* 0x0000000076207984 */ /* 0x0002e80000000c00 */
[----:B------:R1:W3:Y:S01]  /*9e40*/  LDS.128 R28, [R118+0x800] ;  /* 0x00080000761c7984 */ /* 0x0002e20000000c00 */
        /* <DEDUP_REMOVED lines=14> */
[----:B----4-:R-:W-:Y:S01]  /*9f30*/  IMAD R4, R10, R41, RZ ;  /* 0x000000290a047224 */ /* 0x010fe200078e02ff */
[----:B------:R-:W-:Y:S01]  /*9f40*/  @!P1 SHF.R.S32.HI R45, RZ, 0x1f, R114 ;  /* 0x0000001fff2d9819 */ /* 0x000fe20000011472 */
[----:B-----5:R-:W-:Y:S01]  /*9f50*/  IMAD R15, R11, R14, R15 ;  /* 0x0000000e0b0f7224 */ /* 0x020fe200078e020f */
[----:B------:R-:W-:Y:S01]  /*9f60*/  MOV R14, 0x7f800000 ;  /* 0x7f800000000e7802 */ /* 0x000fe20000000f00 */
[----:B------:R-:W-:-:S02]  /*9f70*/  IMAD.SHL.U32 R4, R4, 0x40, RZ ;  /* 0x0000004004047824 */ /* 0x000fc400078e00ff */
[----:B------:R-:W-:Y:S02]  /*9f80*/  @!P0 IMAD R7, R7, c[0x0][0x1e0], RZ ;  /* 0x0000780007078a24 */ /* 0x000fe400078e02ff */
        /* <DEDUP_REMOVED lines=28> */
.L_x_968:
[----:B------:R-:W-:Y:S05]  /*a150*/  BSYNC B0 ;  /* 0x0000000000007941 */ /* 0x000fea0003800000 */
.L_x_967:
        /* <DEDUP_REMOVED lines=25> */
.L_x_970:
[----:B------:R-:W-:Y:S05]  /*a2f0*/  BSYNC B0 ;  /* 0x0000000000007941 */ /* 0x000fea0003800000 */
.L_x_969:
        /* <DEDUP_REMOVED lines=20> */
.L_x_940:
        /* <DEDUP_REMOVED lines=70> */
.L_x_972:
[----:B------:R-:W-:Y:S05]  /*a8a0*/  BSYNC B0 ;  /* 0x0000000000007941 */ /* 0x000fea0003800000 */
.L_x_971:
        /* <DEDUP_REMOVED lines=19> */
.L_x_974:
[----:B------:R-:W-:Y:S05]  /*a9e0*/  BSYNC B0 ;  /* 0x0000000000007941 */ /* 0x000fea0003800000 */
.L_x_973:
        /* <DEDUP_REMOVED lines=19> */
.L_x_975:
        /* <DEDUP_REMOVED lines=14> */
.L_x_1005:


//--------------------- .nv.shared._ZN5flash16flash_fwd_kernelI23Flash_fwd_kernel_traitsILi96ELi128ELi64ELi4ELb0ELb0EN7cutlass10bfloat16_tE19Flash_kernel_traitsILi96ELi128ELi64ELi4ES3_EELb0ELb1ELb0ELb0ELb1ELb1ELb0ELb0EEEvNS_16Flash_fwd_paramsE --------------------------
	.section	.nv.shared._ZN5flash16flash_fwd_kernelI23Flash_fwd_kernel_traitsILi96ELi128ELi64ELi4ELb0ELb0EN7cutlass10bfloat16_tE19Flash_kernel_traitsILi96ELi128ELi64ELi4ES3_EELb0ELb1ELb0ELb0ELb1ELb1ELb0ELb0EEEvNS_16Flash_fwd_paramsE,"aw",@nobits
	.sectionflags	@""
	.align	16


//--------------------- .nv.global                --------------------------
	.section	.nv.global,"aw",@nobits
.nv.global:
	.type		_ZN72_INTERNAL_5bb34816_36_flash_fwd_hdim96_bf16_causal_sm80_cu_9949e2e8_37934cute1_E,@object
	.size		_ZN72_INTERNAL_5bb34816_36_flash_fwd_hdim96_bf16_causal_sm80_cu_9949e2e8_37934cute1_E,(_ZN72_INTERNAL_5bb34816_36_flash_fwd_hdim96_bf16_causal_sm80_cu_9949e2e8_37934cuda3std3__45__cpo6cbeginE - _ZN72_INTERNAL_5bb34816_36_flash_fwd_hdim96_bf16_causal_sm80_cu_9949e2e8_37934cute1_E)
_ZN72_INTERNAL_5bb34816_36_flash_fwd_hdim96_bf16_causal_sm80_cu_9949e2e8_37934cute1_E:
	.zero		1
	.type		_ZN72_INTERNAL_5bb34816_36_flash_fwd_hdim96_bf16_causal_sm80_cu_9949e2e8_37934cuda3std3__45__cpo6cbeginE,@object
	.size		_ZN72_INTERNAL_5bb34816_36_flash_fwd_hdim96_bf16_causal_sm80_cu_9949e2e8_37934cuda3std3__45__cpo6cbeginE,(_ZN72_INTERNAL_5bb34816_36_flash_fwd_hdim96_bf16_causal_sm80_cu_9949e2e8_37934cuda3std3__48in_placeE - _ZN72_INTERNAL_5bb34816_36_flash_fwd_hdim96_bf16_causal_sm80_cu_9949e2e8_37934cuda3std3__45__cpo6cbeginE)
_ZN72_INTERNAL_5bb34816_36_flash_fwd_hdim96_bf16_causal_sm80_cu_9949e2e8_37934cuda3std3__45__cpo6cbeginE:
	.zero		1
	.type		_ZN72_INTERNAL_5bb34816_36_flash_fwd_hdim96_bf16_causal_sm80_cu_9949e2e8_37934cuda3std3__48in_placeE,@object
	.size		_ZN72_INTERNAL_5bb34816_36_flash_fwd_hdim96_bf16_causal_sm80_cu_9949e2e8_37934cuda3std3__48in_placeE,(_ZN72_INTERNAL_5bb34816_36_flash_fwd_hdim96_bf16_causal_sm80_cu_9949e2e8_37934cuda3std6ranges3__45__cpo9iter_moveE - _ZN72_INTERNAL_5bb34816_36_flash_fwd_hdim96_bf16_causal_sm80_cu_9949e2e8_37934cuda3std3__48in_placeE)
_ZN72_INTERNAL_5bb34816_36_flash_fwd_hdim96_bf16_causal_sm80_cu_9949e2e8_37934cuda3std3__48in_placeE:
	.zero		1
	.type		_ZN72_INTERNAL_5bb34816_36_flash_fwd_hdim96_bf16_causal_sm80_cu_9949e2e8_37934cuda3std6ranges3__45__cpo9iter_moveE,@object
	.size		_ZN72_INTERNAL_5bb34816_36_flash_fwd_hdim96_bf16_causal_sm80_cu_9949e2e8_37934cuda3std6ranges3__45__cpo9iter_moveE,(_ZN72_INTERNAL_5bb34816_36_flash_fwd_hdim96_bf16_causal_sm80_cu_9949e2e8_37934cuda3std3__45__cpo5beginE - _ZN72_INTERNAL_5bb34816_36_flash_fwd_hdim96_bf16_causal_sm80_cu_9949e2e8_37934cuda3std6ranges3__45__cpo9iter_moveE)
_ZN72_INTERNAL_5bb34816_36_flash_fwd_hdim96_bf16_causal_sm80_cu_9949e2e8_37934cuda3std6ranges3__45__cpo9iter_moveE:
	.zero		1
	.type		_ZN72_INTERNAL_5bb34816_36_flash_fwd_hdim96_bf16_causal_sm80_cu_9949e2e8_37934cuda3std3__45__cpo5beginE,@object
	.size		_ZN72_INTERNAL_5bb34816_36_flash_fwd_hdim96_bf16_causal_sm80_cu_9949e2e8_37934cuda3std3__45__cpo5beginE,(_ZN72_INTERNAL_5bb34816_36_flash_fwd_hdim96_bf16_causal_sm80_cu_9949e2e8_37934cuda3std3__474_GLOBAL__N__5bb34816_36_flash_fwd_hdim96_bf16_causal_sm80_cu_9949e2e8_37936ignoreE - _ZN72_INTERNAL_5bb34816_36_flash_fwd_hdim96_bf16_causal_sm80_cu_9949e2e8_37934cuda3std3__45__cpo5beginE)
_ZN72_INTERNAL_5bb34816_36_flash_fwd_hdim96_bf16_causal_sm80_cu_9949e2e8_37934cuda3std3__45__cpo5beginE:
	.zero		1
	.type		_ZN72_INTERNAL_5bb34816_36_flash_fwd_hdim96_bf16_causal_sm80_cu_9949e2e8_37934cuda3std3__474_GLOBAL__N__5bb34816_36_flash_fwd_hdim96_bf16_causal_sm80_cu_9949e2e8_37936ignoreE,@object
	.size		_ZN72_INTERNAL_5bb34816_36_flash_fwd_hdim96_bf16_causal_sm80_cu_9949e2e8_37934cuda3std3__474_GLOBAL__N__5bb34816_36_flash_fwd_hdim96_bf16_causal_sm80_cu_9949e2e8_37936ignoreE,(_ZN72_INTERNAL_5bb34816_36_flash_fwd_hdim96_bf16_causal_sm80_cu_9949e2e8_37934cute7productE - _ZN72_INTERNAL_5bb34816_36_flash_fwd_hdim96_bf16_causal_sm80_cu_9949e2e8_37934cuda3std3__474_GLOBAL__N__5bb34816_36_flash_fwd_hdim96_bf16_causal_sm80_cu_9949e2e8_37936ignoreE)
_ZN72_INTERNAL_5bb34816_36_flash_fwd_hdim96_bf16_causal_sm80_cu_9949e2e8_37934cuda3std3__474_GLOBAL__N__5bb34816_36_flash_fwd_hdim96_bf16_causal_sm80_cu_9949e2e8_37936ignoreE:
	.zero		1
	.type		_ZN72_INTERNAL_5bb34816_36_flash_fwd_hdim96_bf16_causal_sm80_cu_9949e2e8_37934cute7productE,@object
	.size		_ZN72_INTERNAL_5bb34816_36_flash_fwd_hdim96_bf16_causal_sm80_cu_9949e2e8_37934cute7productE,(_ZN72_INTERNAL_5bb34816_36_flash_fwd_hdim96_bf16_causal_sm80_cu_9949e2e8_37934cuda3std3__45__cpo3endE - _ZN72_INTERNAL_5bb34816_36_flash_fwd_hdim96_bf16_causal_sm80_cu_9949e2e8_37934cute7productE)
_ZN72_INTERNAL_5bb34816_36_flash_fwd_hdim96_bf16_causal_sm80_cu_9949e2e8_37934cute7productE:
	.zero		1
	.type		_ZN72_INTERNAL_5bb34816_36_flash_fwd_hdim96_bf16_causal_sm80_cu_9949e2e8_37934cuda3std3__45__cpo3endE,@object
	.size		_ZN72_INTERNAL_5bb34816_36_flash_fwd_hdim96_bf16_causal_sm80_cu_9949e2e8_37934cuda3std3__45__cpo3endE,(_ZN72_INTERNAL_5bb34816_36_flash_fwd_hdim96_bf16_causal_sm80_cu_9949e2e8_37934cuda3std3__419piecewise_constructE - _ZN72_INTERNAL_5bb34816_36_flash_fwd_hdim96_bf16_causal_sm80_cu_9949e2e8_37934cuda3std3__45__cpo3endE)
_ZN72_INTERNAL_5bb34816_36_flash_fwd_hdim96_bf16_causal_sm80_cu_9949e2e8_37934cuda3std3__45__cpo3endE:
	.zero		1
	.type		_ZN72_INTERNAL_5bb34816_36_flash_fwd_hdim96_bf16_causal_sm80_cu_9949e2e8_37934cuda3std3__419piecewise_constructE,@object
	.size		_ZN72_INTERNAL_5bb34816_36_flash_fwd_hdim96_bf16_causal_sm80_cu_9949e2e8_37934cuda3std3__419piecewise_constructE,(_ZN72_INTERNAL_5bb34816_36_flash_fwd_hdim96_bf16_causal_sm80_cu_9949e2e8_37934cuda3std3__45__cpo4cendE - _ZN72_INTERNAL_5bb34816_36_flash_fwd_hdim96_bf16_causal_sm80_cu_9949e2e8_37934cuda3std3__419piecewise_constructE)
_ZN72_INTERNAL_5bb34816_36_flash_fwd_hdim96_bf16_causal_sm80_cu_9949e2e8_37934cuda3std3__419piecewise_constructE:
	.zero		1
	.type		_ZN72_INTERNAL_5bb34816_36_flash_fwd_hdim96_bf16_causal_sm80_cu_9949e2e8_37934cuda3std3__45__cpo4cendE,@object
	.size		_ZN72_INTERNAL_5bb34816_36_flash_fwd_hdim96_bf16_causal_sm80_cu_9949e2e8_37934cuda3std3__45__cpo4cendE,(_ZN72_INTERNAL_5bb34816_36_flash_fwd_hdim96_bf16_causal_sm80_cu_9949e2e8_37934cuda3std6ranges3__45__cpo4swapE - _ZN72_INTERNAL_5bb34816_36_flash_fwd_hdim96_bf16_causal_sm80_cu_9949e2e8_37934cuda3std3__45__cpo4cendE)
_ZN72_INTERNAL_5bb34816_36_flash_fwd_hdim96_bf16_causal_sm80_cu_9949e2e8_37934cuda3std3__45__cpo4cendE:
	.zero		1
	.type		_ZN72_INTERNAL_5bb34816_36_flash_fwd_hdim96_bf16_causal_sm80_cu_9949e2e8_37934cuda3std6ranges3__45__cpo4swapE,@object
	.size		_ZN72_INTERNAL_5bb34816_36_flash_fwd_hdim96_bf16_causal_sm80_cu_9949e2e8_37934cuda3std6ranges3__45__cpo4swapE,(.L_7 - _ZN72_INTERNAL_5bb34816_36_flash_fwd_hdim96_bf16_causal_sm80_cu_9949e2e8_37934cuda3std6ranges3__45__cpo4swapE)
_ZN72_INTERNAL_5bb34816_36_flash_fwd_hdim96_bf16_causal_sm80_cu_9949e2e8_37934cuda3std6ranges3__45__cpo4swapE:
	.zero		1
.L_7:


//--------------------- .nv.shared._ZN5flash16flash_fwd_kernelI23Flash_fwd_kernel_traitsILi96ELi128ELi64ELi4ELb0ELb0EN7cutlass10bfloat16_tE19Flash_kernel_traitsILi96ELi128ELi64ELi4ES3_EELb0ELb1ELb0ELb0ELb0ELb1ELb0ELb0EEEvNS_16Flash_fwd_paramsE --------------------------
	.section	.nv.shared._ZN5flash16flash_fwd_kernelI23Flash_fwd_kernel_traitsILi96ELi128ELi64ELi4ELb0ELb0EN7cutlass10bfloat16_tE19Flash_kernel_traitsILi96ELi128ELi64ELi4ES3_EELb0ELb1ELb0ELb0ELb0ELb1ELb0ELb0EEEvNS_16Flash_fwd_paramsE,"aw",@nobits
	.sectionflags	@""
	.align	16


//--------------------- .nv.shared._ZN5flash16flash_fwd_kernelI23Flash_fwd_kernel_traitsILi96ELi128ELi64ELi4ELb0ELb0EN7cutlass10bfloat16_tE19Flash_kernel_traitsILi96ELi128ELi64ELi4ES3_EELb0ELb1ELb0ELb0ELb0ELb0ELb0ELb0EEEvNS_16Flash_fwd_paramsE --------------------------
	.section	.nv.shared._ZN5flash16flash_fwd_kernelI23Flash_fwd_kernel_traitsILi96ELi128ELi64ELi4ELb0ELb0EN7cutlass10bfloat16_tE19Flash_kernel_traitsILi96ELi128ELi64ELi4ES3_EELb0ELb1ELb0ELb0ELb0ELb0ELb0ELb0EEEvNS_16Flash_fwd_paramsE,"aw",@nobits
	.sectionflags	@""
	.align	16


//--------------------- .nv.shared._ZN5flash16flash_fwd_kernelI23Flash_fwd_kernel_traitsILi96ELi128ELi64ELi4ELb0ELb0EN7cutlass10bfloat16_tE19Flash_kernel_traitsILi96ELi128ELi64ELi4ES3_EELb0ELb1ELb0ELb1ELb0ELb0ELb0ELb0EEEvNS_16Flash_fwd_paramsE --------------------------
	.section	.nv.shared._ZN5flash16flash_fwd_kernelI23Flash_fwd_kernel_traitsILi96ELi128ELi64ELi4ELb0ELb0EN7cutlass10bfloat16_tE19Flash_kernel_traitsILi96ELi128ELi64ELi4ES3_EELb0ELb1ELb0ELb1ELb0ELb0ELb0ELb0EEEvNS_16Flash_fwd_paramsE,"aw",@nobits
	.sectionflags	@""
	.align	16


//--------------------- .nv.shared._ZN5flash16flash_fwd_kernelI23Flash_fwd_kernel_traitsILi96ELi64ELi64ELi4ELb0ELb0EN7cutlass10bfloat16_tE19Flash_kernel_traitsILi96ELi64ELi64ELi4ES3_EELb0ELb1ELb0ELb0ELb1ELb1ELb0ELb0EEEvNS_16Flash_fwd_paramsE --------------------------
	.section	.nv.shared._ZN5flash16flash_fwd_kernelI23Flash_fwd_kernel_traitsILi96ELi64ELi64ELi4ELb0ELb0EN7cutlass10bfloat16_tE19Flash_kernel_traitsILi96ELi64ELi64ELi4ES3_EELb0ELb1ELb0ELb0ELb1ELb1ELb0ELb0EEEvNS_16Flash_fwd_paramsE,"aw",@nobits
	.sectionflags	@""
	.align	16


//--------------------- .nv.shared._ZN5flash16flash_fwd_kernelI23Flash_fwd_kernel_traitsILi96ELi64ELi64ELi4ELb0ELb0EN7cutlass10bfloat16_tE19Flash_kernel_traitsILi96ELi64ELi64ELi4ES3_EELb0ELb1ELb0ELb0ELb0ELb1ELb0ELb0EEEvNS_16Flash_fwd_paramsE --------------------------
	.section	.nv.shared._ZN5flash16flash_fwd_kernelI23Flash_fwd_kernel_traitsILi96ELi64ELi64ELi4ELb0ELb0EN7cutlass10bfloat16_tE19Flash_kernel_traitsILi96ELi64ELi64ELi4ES3_EELb0ELb1ELb0ELb0ELb0ELb1ELb0ELb0EEEvNS_16Flash_fwd_paramsE,"aw",@nobits
	.sectionflags	@""
	.align	16


//--------------------- .nv.shared._ZN5flash16flash_fwd_kernelI23Flash_fwd_kernel_traitsILi96ELi64ELi64ELi4ELb0ELb0EN7cutlass10bfloat16_tE19Flash_kernel_traitsILi96ELi64ELi64ELi4ES3_EELb0ELb1ELb0ELb0ELb0ELb0ELb0ELb0EEEvNS_16Flash_fwd_paramsE --------------------------
	.section	.nv.shared._ZN5flash16flash_fwd_kernelI23Flash_fwd_kernel_traitsILi96ELi64ELi64ELi4ELb0ELb0EN7cutlass10bfloat16_tE19Flash_kernel_traitsILi96ELi64ELi64ELi4ES3_EELb0ELb1ELb0ELb0ELb0ELb0ELb0ELb0EEEvNS_16Flash_fwd_paramsE,"aw",@nobits
	.sectionflags	@""
	.align	16


//--------------------- .nv.shared._ZN5flash16flash_fwd_kernelI23Flash_fwd_kernel_traitsILi96ELi64ELi64ELi4ELb0ELb0EN7cutlass10bfloat16_tE19Flash_kernel_traitsILi96ELi64ELi64ELi4ES3_EELb0ELb1ELb0ELb1ELb0ELb0ELb0ELb0EEEvNS_16Flash_fwd_paramsE --------------------------
	.section	.nv.shared._ZN5flash16flash_fwd_kernelI23Flash_fwd_kernel_traitsILi96ELi64ELi64ELi4ELb0ELb0EN7cutlass10bfloat16_tE19Flash_kernel_traitsILi96ELi64ELi64ELi4ES3_EELb0ELb1ELb0ELb1ELb0ELb0ELb0ELb0EEEvNS_16Flash_fwd_paramsE,"aw",@nobits
	.sectionflags	@""
	.align	16


//--------------------- .nv.shared._ZN5flash16flash_fwd_kernelI23Flash_fwd_kernel_traitsILi96ELi128ELi64ELi4ELb0ELb0EN7cutlass10bfloat16_tE19Flash_kernel_traitsILi96ELi128ELi64ELi4ES3_EELb1ELb1ELb0ELb0ELb0ELb0ELb0ELb0EEEvNS_16Flash_fwd_paramsE --------------------------
	.section	.nv.shared._ZN5flash16flash_fwd_kernelI23Flash_fwd_kernel_traitsILi96ELi128ELi64ELi4ELb0ELb0EN7cutlass10bfloat16_tE19Flash_kernel_traitsILi96ELi128ELi64ELi4ES3_EELb1ELb1ELb0ELb0ELb0ELb0ELb0ELb0EEEvNS_16Flash_fwd_paramsE,"aw",@nobits
	.sectionflags	@""
	.align	16


//--------------------- .nv.shared._ZN5flash16flash_fwd_kernelI23Flash_fwd_kernel_traitsILi96ELi128ELi64ELi4ELb0ELb0EN7cutlass10bfloat16_tE19Flash_kernel_traitsILi96ELi128ELi64ELi4ES3_EELb1ELb1ELb0ELb0ELb1ELb1ELb0ELb0EEEvNS_16Flash_fwd_paramsE --------------------------
	.section	.nv.shared._ZN5flash16flash_fwd_kernelI23Flash_fwd_kernel_traitsILi96ELi128ELi64ELi4ELb0ELb0EN7cutlass10bfloat16_tE19Flash_kernel_traitsILi96ELi128ELi64ELi4ES3_EELb1ELb1ELb0ELb0ELb1ELb1ELb0ELb0EEEvNS_16Flash_fwd_paramsE,"aw",@nobits
	.sectionflags	@""
	.align	16


//--------------------- .nv.shared._ZN5flash16flash_fwd_kernelI23Flash_fwd_kernel_traitsILi96ELi128ELi64ELi4ELb0ELb0EN7cutlass10bfloat16_tE19Flash_kernel_traitsILi96ELi128ELi64ELi4ES3_EELb0ELb1ELb0ELb0ELb1ELb1ELb1ELb0EEEvNS_16Flash_fwd_paramsE --------------------------
	.section	.nv.shared._ZN5flash16flash_fwd_kernelI23Flash_fwd_kernel_traitsILi96ELi128ELi64ELi4ELb0ELb0EN7cutlass10bfloat16_tE19Flash_kernel_traitsILi96ELi128ELi64ELi4ES3_EELb0ELb1ELb0ELb0ELb1ELb1ELb1ELb0EEEvNS_16Flash_fwd_paramsE,"aw",@nobits
	.sectionflags	@""
	.align	16


//--------------------- .nv.shared._ZN5flash16flash_fwd_kernelI23Flash_fwd_kernel_traitsILi96ELi128ELi64ELi4ELb0ELb0EN7cutlass10bfloat16_tE19Flash_kernel_traitsILi96ELi128ELi64ELi4ES3_EELb1ELb1ELb0ELb0ELb0ELb1ELb0ELb0EEEvNS_16Flash_fwd_paramsE --------------------------
	.section	.nv.shared._ZN5flash16flash_fwd_kernelI23Flash_fwd_kernel_traitsILi96ELi128ELi64ELi4ELb0ELb0EN7cutlass10bfloat16_tE19Flash_kernel_traitsILi96ELi128ELi64ELi4ES3_EELb1ELb1ELb0ELb0ELb0ELb1ELb0ELb0EEEvNS_16Flash_fwd_paramsE,"aw",@nobits
	.sectionflags	@""
	.align	16


//--------------------- .nv.shared._ZN5flash16flash_fwd_kernelI23Flash_fwd_kernel_traitsILi96ELi128ELi64ELi4ELb0ELb0EN7cutlass10bfloat16_tE19Flash_kernel_traitsILi96ELi128ELi64ELi4ES3_EELb0ELb1ELb0ELb0ELb0ELb1ELb1ELb0EEEvNS_16Flash_fwd_paramsE --------------------------
	.section	.nv.shared._ZN5flash16flash_fwd_kernelI23Flash_fwd_kernel_traitsILi96ELi128ELi64ELi4ELb0ELb0EN7cutlass10bfloat16_tE19Flash_kernel_traitsILi96ELi128ELi64ELi4ES3_EELb0ELb1ELb0ELb0ELb0ELb1ELb1ELb0EEEvNS_16Flash_fwd_paramsE,"aw",@nobits
	.sectionflags	@""
	.align	16


//--------------------- .nv.shared._ZN5flash16flash_fwd_kernelI23Flash_fwd_kernel_traitsILi96ELi128ELi64ELi4ELb0ELb0EN7cutlass10bfloat16_tE19Flash_kernel_traitsILi96ELi128ELi64ELi4ES3_EELb1ELb1ELb0ELb1ELb0ELb0ELb0ELb0EEEvNS_16Flash_fwd_paramsE --------------------------
	.section	.nv.shared._ZN5flash16flash_fwd_kernelI23Flash_fwd_kernel_traitsILi96ELi128ELi64ELi4ELb0ELb0EN7cutlass10bfloat16_tE19Flash_kernel_traitsILi96ELi128ELi64ELi4ES3_EELb1ELb1ELb0ELb1ELb0ELb0ELb0ELb0EEEvNS_16Flash_fwd_paramsE,"aw",@nobits
	.sectionflags	@""
	.align	16


//--------------------- .nv.shared._ZN5flash16flash_fwd_kernelI23Flash_fwd_kernel_traitsILi96ELi128ELi64ELi4ELb0ELb0EN7cutlass10bfloat16_tE19Flash_kernel_traitsILi96ELi128ELi64ELi4ES3_EELb1ELb1ELb0ELb0ELb0ELb0ELb0ELb1EEEvNS_16Flash_fwd_paramsE --------------------------
	.section	.nv.shared._ZN5flash16flash_fwd_kernelI23Flash_fwd_kernel_traitsILi96ELi128ELi64ELi4ELb0ELb0EN7cutlass10bfloat16_tE19Flash_kernel_traitsILi96ELi128ELi64ELi4ES3_EELb1ELb1ELb0ELb0ELb0ELb0ELb0ELb1EEEvNS_16Flash_fwd_paramsE,"aw",@nobits
	.sectionflags	@""
	.align	16


//--------------------- .nv.shared._ZN5flash16flash_fwd_kernelI23Flash_fwd_kernel_traitsILi96ELi128ELi64ELi4ELb0ELb0EN7cutlass10bfloat16_tE19Flash_kernel_traitsILi96ELi128ELi64ELi4ES3_EELb0ELb1ELb0ELb0ELb0ELb0ELb1ELb0EEEvNS_16Flash_fwd_paramsE --------------------------
	.section	.nv.shared._ZN5flash16flash_fwd_kernelI23Flash_fwd_kernel_traitsILi96ELi128ELi64ELi4ELb0ELb0EN7cutlass10bfloat16_tE19Flash_kernel_traitsILi96ELi128ELi64ELi4ES3_EELb0ELb1ELb0ELb0ELb0ELb0ELb1ELb0EEEvNS_16Flash_fwd_paramsE,"aw",@nobits
	.sectionflags	@""
	.align	16


//--------------------- .nv.shared._ZN5flash16flash_fwd_kernelI23Flash_fwd_kernel_traitsILi96ELi128ELi64ELi4ELb0ELb0EN7cutlass10bfloat16_tE19Flash_kernel_traitsILi96ELi128ELi64ELi4ES3_EELb1ELb1ELb0ELb1ELb0ELb0ELb0ELb1EEEvNS_16Flash_fwd_paramsE --------------------------
	.section	.nv.shared._ZN5flash16flash_fwd_kernelI23Flash_fwd_kernel_traitsILi96ELi128ELi64ELi4ELb0ELb0EN7cutlass10bfloat16_tE19Flash_kernel_traitsILi96ELi128ELi64ELi4ES3_EELb1ELb1ELb0ELb1ELb0ELb0ELb0ELb1EEEvNS_16Flash_fwd_paramsE,"aw",@nobits
	.sectionflags	@""
	.align	16


//--------------------- .nv.shared._ZN5flash16flash_fwd_kernelI23Flash_fwd_kernel_traitsILi96ELi128ELi64ELi4ELb0ELb0EN7cutlass10bfloat16_tE19Flash_kernel_traitsILi96ELi128ELi64ELi4ES3_EELb0ELb1ELb0ELb1ELb0ELb0ELb1ELb0EEEvNS_16Flash_fwd_paramsE --------------------------
	.section	.nv.shared._ZN5flash16flash_fwd_kernelI23Flash_fwd_kernel_traitsILi96ELi128ELi64ELi4ELb0ELb0EN7cutlass10bfloat16_tE19Flash_kernel_traitsILi96ELi128ELi64ELi4ES3_EELb0ELb1ELb0ELb1ELb0ELb0ELb1ELb0EEEvNS_16Flash_fwd_paramsE,"aw",@nobits
	.sectionflags	@""
	.align	16


//--------------------- .nv.shared._ZN5flash16flash_fwd_kernelI23Flash_fwd_kernel_traitsILi96ELi64ELi64ELi4ELb0ELb0EN7cutlass10bfloat16_tE19Flash_kernel_traitsILi96ELi64ELi64ELi4ES3_EELb1ELb1ELb0ELb0ELb0ELb0ELb0ELb0EEEvNS_16Flash_fwd_paramsE --------------------------
	.section	.nv.shared._ZN5flash16flash_fwd_kernelI23Flash_fwd_kernel_traitsILi96ELi64ELi64ELi4ELb0ELb0EN7cutlass10bfloat16_tE19Flash_kernel_traitsILi96ELi64ELi64ELi4ES3_EELb1ELb1ELb0ELb0ELb0ELb0ELb0ELb0EEEvNS_16Flash_fwd_paramsE,"aw",@nobits
	.sectionflags	@""
	.align	16


//--------------------- .nv.shared._ZN5flash16flash_fwd_kernelI23Flash_fwd_kernel_traitsILi96ELi64ELi64ELi4ELb0ELb0EN7cutlass10bfloat16_tE19Flash_kernel_traitsILi96ELi64ELi64ELi4ES3_EELb1ELb1ELb0ELb0ELb1ELb1ELb0ELb0EEEvNS_16Flash_fwd_paramsE --------------------------
	.section	.nv.shared._ZN5flash16flash_fwd_kernelI23Flash_fwd_kernel_traitsILi96ELi64ELi64ELi4ELb0ELb0EN7cutlass10bfloat16_tE19Flash_kernel_traitsILi96ELi64ELi64ELi4ES3_EELb1ELb1ELb0ELb0ELb1ELb1ELb0ELb0EEEvNS_16Flash_fwd_paramsE,"aw",@nobits
	.sectionflags	@""
	.align	16


//--------------------- .nv.shared._ZN5flash16flash_fwd_kernelI23Flash_fwd_kernel_traitsILi96ELi64ELi64ELi4ELb0ELb0EN7cutlass10bfloat16_tE19Flash_kernel_traitsILi96ELi64ELi64ELi4ES3_EELb0ELb1ELb0ELb0ELb1ELb1ELb1ELb0EEEvNS_16Flash_fwd_paramsE --------------------------
	.section	.nv.shared._ZN5flash16flash_fwd_kernelI23Flash_fwd_kernel_traitsILi96ELi64ELi64ELi4ELb0ELb0EN7cutlass10bfloat16_tE19Flash_kernel_traitsILi96ELi64ELi64ELi4ES3_EELb0ELb1ELb0ELb0ELb1ELb1ELb1ELb0EEEvNS_16Flash_fwd_paramsE,"aw",@nobits
	.sectionflags	@""
	.align	16


//--------------------- .nv.shared._ZN5flash16flash_fwd_kernelI23Flash_fwd_kernel_traitsILi96ELi64ELi64ELi4ELb0ELb0EN7cutlass10bfloat16_tE19Flash_kernel_traitsILi96ELi64ELi64ELi4ES3_EELb1ELb1ELb0ELb0ELb0ELb1ELb0ELb0EEEvNS_16Flash_fwd_paramsE --------------------------
	.section	.nv.shared._ZN5flash16flash_fwd_kernelI23Flash_fwd_kernel_traitsILi96ELi64ELi64ELi4ELb0ELb0EN7cutlass10bfloat16_tE19Flash_kernel_traitsILi96ELi64ELi64ELi4ES3_EELb1ELb1ELb0ELb0ELb0ELb1ELb0ELb0EEEvNS_16Flash_fwd_paramsE,"aw",@nobits
	.sectionflags	@""
	.align	16


//--------------------- .nv.shared._ZN5flash16flash_fwd_kernelI23Flash_fwd_kernel_traitsILi96ELi64ELi64ELi4ELb0ELb0EN7cutlass10bfloat16_tE19Flash_kernel_traitsILi96ELi64ELi64ELi4ES3_EELb0ELb1ELb0ELb0ELb0ELb1ELb1ELb0EEEvNS_16Flash_fwd_paramsE --------------------------
	.section	.nv.shared._ZN5flash16flash_fwd_kernelI23Flash_fwd_kernel_traitsILi96ELi64ELi64ELi4ELb0ELb0EN7cutlass10bfloat16_tE19Flash_kernel_traitsILi96ELi64ELi64ELi4ES3_EELb0ELb1ELb0ELb0ELb0ELb1ELb1ELb0EEEvNS_16Flash_fwd_paramsE,"aw",@nobits
	.sectionflags	@""
	.align	16


//--------------------- .nv.shared._ZN5flash16flash_fwd_kernelI23Flash_fwd_kernel_traitsILi96ELi64ELi64ELi4ELb0ELb0EN7cutlass10bfloat16_tE19Flash_kernel_traitsILi96ELi64ELi64ELi4ES3_EELb1ELb1ELb0ELb1ELb0ELb0ELb0ELb0EEEvNS_16Flash_fwd_paramsE --------------------------
	.section	.nv.shared._ZN5flash16flash_fwd_kernelI23Flash_fwd_kernel_traitsILi96ELi64ELi64ELi4ELb0ELb0EN7cutlass10bfloat16_tE19Flash_kernel_traitsILi96ELi64ELi64ELi4ES3_EELb1ELb1ELb0ELb1ELb0ELb0ELb0ELb0EEEvNS_16Flash_fwd_paramsE,"aw",@nobits
	.sectionflags	@""
	.align	16


//--------------------- .nv.shared._ZN5flash16flash_fwd_kernelI23Flash_fwd_kernel_traitsILi96ELi64ELi64ELi4ELb0ELb0EN7cutlass10bfloat16_tE19Flash_kernel_traitsILi96ELi64ELi64ELi4ES3_EELb1ELb1ELb0ELb0ELb0ELb0ELb0ELb1EEEvNS_16Flash_fwd_paramsE --------------------------
	.section	.nv.shared._ZN5flash16flash_fwd_kernelI23Flash_fwd_kernel_traitsILi96ELi64ELi64ELi4ELb0ELb0EN7cutlass10bfloat16_tE19Flash_kernel_traitsILi96ELi64ELi64ELi4ES3_EELb1ELb1ELb0ELb0ELb0ELb0ELb0ELb1EEEvNS_16Flash_fwd_paramsE,"aw",@nobits
	.sectionflags	@""
	.align	16


//--------------------- .nv.shared._ZN5flash16flash_fwd_kernelI23Flash_fwd_kernel_traitsILi96ELi64ELi64ELi4ELb0ELb0EN7cutlass10bfloat16_tE19Flash_kernel_traitsILi96ELi64ELi64ELi4ES3_EELb0ELb1ELb0ELb0ELb0ELb0ELb1ELb0EEEvNS_16Flash_fwd_paramsE --------------------------
	.section	.nv.shared._ZN5flash16flash_fwd_kernelI23Flash_fwd_kernel_traitsILi96ELi64ELi64ELi4ELb0ELb0EN7cutlass10bfloat16_tE19Flash_kernel_traitsILi96ELi64ELi64ELi4ES3_EELb0ELb1ELb0ELb0ELb0ELb0ELb1ELb0EEEvNS_16Flash_fwd_paramsE,"aw",@nobits
	.sectionflags	@""
	.align	16


//--------------------- .nv.shared._ZN5flash16flash_fwd_kernelI23Flash_fwd_kernel_traitsILi96ELi64ELi64ELi4ELb0ELb0EN7cutlass10bfloat16_tE19Flash_kernel_traitsILi96ELi64ELi64ELi4ES3_EELb1ELb1ELb0ELb1ELb0ELb0ELb0ELb1EEEvNS_16Flash_fwd_paramsE --------------------------
	.section	.nv.shared._ZN5flash16flash_fwd_kernelI23Flash_fwd_kernel_traitsILi96ELi64ELi64ELi4ELb0ELb0EN7cutlass10bfloat16_tE19Flash_kernel_traitsILi96ELi64ELi64ELi4ES3_EELb1ELb1ELb0ELb1ELb0ELb0ELb0ELb1EEEvNS_16Flash_fwd_paramsE,"aw",@nobits
	.sectionflags	@""
	.align	16


//--------------------- .nv.shared._ZN5flash16flash_fwd_kernelI23Flash_fwd_kernel_traitsILi96ELi64ELi64ELi4ELb0ELb0EN7cutlass10bfloat16_tE19Flash_kernel_traitsILi96ELi64ELi64ELi4ES3_EELb0ELb1ELb0ELb1ELb0ELb0ELb1ELb0EEEvNS_16Flash_fwd_paramsE --------------------------
	.section	.nv.shared._ZN5flash16flash_fwd_kernelI23Flash_fwd_kernel_traitsILi96ELi64ELi64ELi4ELb0ELb0EN7cutlass10bfloat16_tE19Flash_kernel_traitsILi96ELi64ELi64ELi4ES3_EELb0ELb1ELb0ELb1ELb0ELb0ELb1ELb0EEEvNS_16Flash_fwd_paramsE,"aw",@nobits
	.sectionflags	@""
	.align	16
